// Copyright (c) 2024, Jay Shah, Ganesh Bikshandi, Ying Zhang, Vijay Thakkar, Pradeep Ramani, Tri Dao.
// Splitting the different template instantiations to different files to speed up compilation.
// This file is auto-generated. See "generate_kernels.py"

#include "flash_fwd_launch_template.h"

#ifndef FLASHATTENTION_DISABLE_HDIM64
template void run_mha_fwd_<90, cutlass::bfloat16_t, 64, 256, true, true, true, true>(Flash_fwd_params &params, cudaStream_t stream);
#endif


// ===== COMPILED SASS (sm_90a) =====

	.target	sm_90a

	.elftype	@"ET_EXEC"


//--------------------- .note.nv.tkinfo           --------------------------
	.section	.note.nv.tkinfo,"",@"SHT_NOTE"
	.sectionflags	@"SHF_NOTE_NV_TKINFO"
	.tkinfo
        /*0018*/ 	.word	0x00000002
        /*0030*/ 	.string	""
        /*0030*/ 	.string	"ptxas"
        /*0030*/ 	.string	"Cuda compilation tools, release 13.0, V13.0.88"
        /*0030*/ 	.string	"Build cuda_13.0.r13.0/compiler.36424714_0"
        /*0030*/ 	.string	"-arch sm_90a -m 64 "



//--------------------- .note.nv.cuinfo           --------------------------
	.section	.note.nv.cuinfo,"",@"SHT_NOTE"
	.sectionflags	@"SHF_NOTE_NV_CUINFO"
        /*0018*/ 	.short	0x0002
        /*001a*/ 	.short	0x005a
        /*001c*/ 	.short	0x0082
	.zero		2


//--------------------- .nv.info                  --------------------------
	.section	.nv.info,"",@"SHT_CUDA_INFO"
	.align	4


	//----- nvinfo : EIATTR_REGCOUNT
	.align		4
        /*0000*/ 	.byte	0x04, 0x2f
        /*0002*/ 	.short	(.L_21 - .L_20)
	.align		4
.L_20:
        /*0004*/ 	.word	index@(_ZN7cutlass13device_kernelIN5flash11enable_sm90INS1_16FlashAttnFwdSm90INS1_25CollectiveMainloopFwdSm90ILi2EN4cute5tupleIJNS5_1CILi1EEES8_S8_EEENS6_IJNS7_ILi128EEENS7_ILi96EEENS7_ILi64EEEEEELi256ENS_10bfloat16_tEfNS_4arch4Sm90ELb1ELb0ELb1ELb1ELb1ELb1ELb1ELb1ELb0ELb1ELb1ELb0EEENS1_21CollectiveEpilogueFwdINS6_IJSA_NS7_ILi256EEESB_EEES9_SE_SG_Li256ELb1ELb1ELb1ELb0EEENS1_36VarlenDynamicPersistentTileSchedulerILi128ELi96ELi256ELi128ELb1ELb1ELb1ELb1ELb1ELb1EEEEEEEEEvNT_6ParamsE)
        /*0008*/ 	.word	0x000000a8


	//----- nvinfo : EIATTR_FRAME_SIZE
	.align		4
.L_21:
        /*000c*/ 	.byte	0x04, 0x11
        /*000e*/ 	.short	(.L_23 - .L_22)
	.align		4
.L_22:
        /*0010*/ 	.word	index@(_ZN7cutlass13device_kernelIN5flash11enable_sm90INS1_16FlashAttnFwdSm90INS1_25CollectiveMainloopFwdSm90ILi2EN4cute5tupleIJNS5_1CILi1EEES8_S8_EEENS6_IJNS7_ILi128EEENS7_ILi96EEENS7_ILi64EEEEEELi256ENS_10bfloat16_tEfNS_4arch4Sm90ELb1ELb0ELb1ELb1ELb1ELb1ELb1ELb1ELb0ELb1ELb1ELb0EEENS1_21CollectiveEpilogueFwdINS6_IJSA_NS7_ILi256EEESB_EEES9_SE_SG_Li256ELb1ELb1ELb1ELb0EEENS1_36VarlenDynamicPersistentTileSchedulerILi128ELi96ELi256ELi128ELb1ELb1ELb1ELb1ELb1ELb1EEEEEEEEEvNT_6ParamsE)
        /*0014*/ 	.word	0x00000210


	//----- nvinfo : EIATTR_REGCOUNT
	.align		4
.L_23:
        /*0018*/ 	.byte	0x04, 0x2f
        /*001a*/ 	.short	(.L_25 - .L_24)
	.align		4
.L_24:
        /*001c*/ 	.word	index@(_ZN7cutlass13device_kernelIN5flash11enable_sm90INS1_16FlashAttnFwdSm90INS1_25CollectiveMainloopFwdSm90ILi2EN4cute5tupleIJNS5_1CILi1EEES8_S8_EEENS6_IJNS7_ILi128EEENS7_ILi96EEENS7_ILi64EEEEEELi256ENS_10bfloat16_tEfNS_4arch4Sm90ELb1ELb0ELb1ELb1ELb1ELb0ELb1ELb1ELb0ELb1ELb1ELb0EEENS1_21CollectiveEpilogueFwdINS6_IJSA_NS7_ILi256EEESB_EEES9_SE_SG_Li256ELb1ELb1ELb1ELb0EEENS1_36VarlenDynamicPersistentTileSchedulerILi128ELi96ELi256ELi128ELb1ELb1ELb1ELb1ELb1ELb1EEEEEEEEEvNT_6ParamsE)
        /*0020*/ 	.word	0x000000a8


	//----- nvinfo : EIATTR_FRAME_SIZE
	.align		4
.L_25:
        /*0024*/ 	.byte	0x04, 0x11
        /*0026*/ 	.short	(.L_27 - .L_26)
	.align		4
.L_26:
        /*0028*/ 	.word	index@(_ZN7cutlass13device_kernelIN5flash11enable_sm90INS1_16FlashAttnFwdSm90INS1_25CollectiveMainloopFwdSm90ILi2EN4cute5tupleIJNS5_1CILi1EEES8_S8_EEENS6_IJNS7_ILi128EEENS7_ILi96EEENS7_ILi64EEEEEELi256ENS_10bfloat16_tEfNS_4arch4Sm90ELb1ELb0ELb1ELb1ELb1ELb0ELb1ELb1ELb0ELb1ELb1ELb0EEENS1_21CollectiveEpilogueFwdINS6_IJSA_NS7_ILi256EEESB_EEES9_SE_SG_Li256ELb1ELb1ELb1ELb0EEENS1_36VarlenDynamicPersistentTileSchedulerILi128ELi96ELi256ELi128ELb1ELb1ELb1ELb1ELb1ELb1EEEEEEEEEvNT_6ParamsE)
        /*002c*/ 	.word	0x00000040


	//----- nvinfo : EIATTR_REGCOUNT
	.align		4
.L_27:
        /*0030*/ 	.byte	0x04, 0x2f
        /*0032*/ 	.short	(.L_29 - .L_28)
	.align		4
.L_28:
        /*0034*/ 	.word	index@(_ZN7cutlass13device_kernelIN5flash11enable_sm90INS1_16FlashAttnFwdSm90INS1_25CollectiveMainloopFwdSm90ILi2EN4cute5tupleIJNS5_1CILi1EEES8_S8_EEENS6_IJNS7_ILi128EEENS7_ILi96EEENS7_ILi64EEEEEELi256ENS_10bfloat16_tEfNS_4arch4Sm90ELb1ELb0ELb1ELb1ELb1ELb1ELb0ELb1ELb0ELb1ELb1ELb0EEENS1_21CollectiveEpilogueFwdINS6_IJSA_NS7_ILi256EEESB_EEES9_SE_SG_Li256ELb1ELb1ELb1ELb0EEENS1_36VarlenDynamicPersistentTileSchedulerILi128ELi96ELi256ELi128ELb1ELb1ELb1ELb1ELb1ELb1EEEEEEEEEvNT_6ParamsE)
        /*0038*/ 	.word	0x000000a8


	//----- nvinfo : EIATTR_FRAME_SIZE
	.align		4
.L_29:
        /*003c*/ 	.byte	0x04, 0x11
        /*003e*/ 	.short	(.L_31 - .L_30)
	.align		4
.L_30:
        /*0040*/ 	.word	index@(_ZN7cutlass13device_kernelIN5flash11enable_sm90INS1_16FlashAttnFwdSm90INS1_25CollectiveMainloopFwdSm90ILi2EN4cute5tupleIJNS5_1CILi1EEES8_S8_EEENS6_IJNS7_ILi128EEENS7_ILi96EEENS7_ILi64EEEEEELi256ENS_10bfloat16_tEfNS_4arch4Sm90ELb1ELb0ELb1ELb1ELb1ELb1ELb0ELb1ELb0ELb1ELb1ELb0EEENS1_21CollectiveEpilogueFwdINS6_IJSA_NS7_ILi256EEESB_EEES9_SE_SG_Li256ELb1ELb1ELb1ELb0EEENS1_36VarlenDynamicPersistentTileSchedulerILi128ELi96ELi256ELi128ELb1ELb1ELb1ELb1ELb1ELb1EEEEEEEEEvNT_6ParamsE)
        /*0044*/ 	.word	0x00000168


	//----- nvinfo : EIATTR_REGCOUNT
	.align		4
.L_31:
        /*0048*/ 	.byte	0x04, 0x2f
        /*004a*/ 	.short	(.L_33 - .L_32)
	.align		4
.L_32:
        /*004c*/ 	.word	index@(_ZN7cutlass13device_kernelIN5flash11enable_sm90INS1_16FlashAttnFwdSm90INS1_25CollectiveMainloopFwdSm90ILi2EN4cute5tupleIJNS5_1CILi1EEES8_S8_EEENS6_IJNS7_ILi128EEENS7_ILi96EEENS7_ILi64EEEEEELi256ENS_10bfloat16_tEfNS_4arch4Sm90ELb1ELb0ELb1ELb1ELb1ELb0ELb0ELb1ELb0ELb1ELb1ELb0EEENS1_21CollectiveEpilogueFwdINS6_IJSA_NS7_ILi256EEESB_EEES9_SE_SG_Li256ELb1ELb1ELb1ELb0EEENS1_36VarlenDynamicPersistentTileSchedulerILi128ELi96ELi256ELi128ELb1ELb1ELb1ELb1ELb1ELb1EEEEEEEEEvNT_6ParamsE)
        /*0050*/ 	.word	0x000000a8


	//----- nvinfo : EIATTR_FRAME_SIZE
	.align		4
.L_33:
        /*0054*/ 	.byte	0x04, 0x11
        /*0056*/ 	.short	(.L_35 - .L_34)
	.align		4
.L_34:
        /*0058*/ 	.word	index@(_ZN7cutlass13device_kernelIN5flash11enable_sm90INS1_16FlashAttnFwdSm90INS1_25CollectiveMainloopFwdSm90ILi2EN4cute5tupleIJNS5_1CILi1EEES8_S8_EEENS6_IJNS7_ILi128EEENS7_ILi96EEENS7_ILi64EEEEEELi256ENS_10bfloat16_tEfNS_4arch4Sm90ELb1ELb0ELb1ELb1ELb1ELb0ELb0ELb1ELb0ELb1ELb1ELb0EEENS1_21CollectiveEpilogueFwdINS6_IJSA_NS7_ILi256EEESB_EEES9_SE_SG_Li256ELb1ELb1ELb1ELb0EEENS1_36VarlenDynamicPersistentTileSchedulerILi128ELi96ELi256ELi128ELb1ELb1ELb1ELb1ELb1ELb1EEEEEEEEEvNT_6ParamsE)
        /*005c*/ 	.word	0x00000030


	//----- nvinfo : EIATTR_REGCOUNT
	.align		4
.L_35:
        /*0060*/ 	.byte	0x04, 0x2f
        /*0062*/ 	.short	(.L_37 - .L_36)
	.align		4
.L_36:
        /*0064*/ 	.word	index@(_ZN7cutlass13device_kernelIN5flash11enable_sm90INS1_16FlashAttnFwdSm90INS1_25CollectiveMainloopFwdSm90ILi2EN4cute5tupleIJNS5_1CILi1EEES8_S8_EEENS6_IJNS7_ILi128EEENS7_ILi96EEENS7_ILi64EEEEEELi256ENS_10bfloat16_tEfNS_4arch4Sm90ELb1ELb0ELb1ELb0ELb1ELb0ELb1ELb1ELb0ELb1ELb1ELb0EEENS1_21CollectiveEpilogueFwdINS6_IJSA_NS7_ILi256EEESB_EEES9_SE_SG_Li256ELb0ELb1ELb1ELb0EEENS1_19SingleTileSchedulerILb0ELb1ELb1ELi128EEEEEEEEEvNT_6ParamsE)
        /*0068*/ 	.word	0x000000a8


	//----- nvinfo : EIATTR_FRAME_SIZE
	.align		4
.L_37:
        /*006c*/ 	.byte	0x04, 0x11
        /*006e*/ 	.short	(.L_39 - .L_38)
	.align		4
.L_38:
        /*0070*/ 	.word	index@(_ZN7cutlass13device_kernelIN5flash11enable_sm90INS1_16FlashAttnFwdSm90INS1_25CollectiveMainloopFwdSm90ILi2EN4cute5tupleIJNS5_1CILi1EEES8_S8_EEENS6_IJNS7_ILi128EEENS7_ILi96EEENS7_ILi64EEEEEELi256ENS_10bfloat16_tEfNS_4arch4Sm90ELb1ELb0ELb1ELb0ELb1ELb0ELb1ELb1ELb0ELb1ELb1ELb0EEENS1_21CollectiveEpilogueFwdINS6_IJSA_NS7_ILi256EEESB_EEES9_SE_SG_Li256ELb0ELb1ELb1ELb0EEENS1_19SingleTileSchedulerILb0ELb1ELb1ELi128EEEEEEEEEvNT_6ParamsE)
        /*0074*/ 	.word	0x00000008


	//----- nvinfo : EIATTR_REGCOUNT
	.align		4
.L_39:
        /*0078*/ 	.byte	0x04, 0x2f
        /*007a*/ 	.short	(.L_41 - .L_40)
	.align		4
.L_40:
        /*007c*/ 	.word	index@(_ZN7cutlass13device_kernelIN5flash11enable_sm90INS1_16FlashAttnFwdSm90INS1_25CollectiveMainloopFwdSm90ILi2EN4cute5tupleIJNS5_1CILi1EEES8_S8_EEENS6_IJNS7_ILi128EEENS7_ILi96EEENS7_ILi64EEEEEELi256ENS_10bfloat16_tEfNS_4arch4Sm90ELb1ELb0ELb1ELb0ELb1ELb0ELb0ELb1ELb0ELb1ELb1ELb0EEENS1_21CollectiveEpilogueFwdINS6_IJSA_NS7_ILi256EEESB_EEES9_SE_SG_Li256ELb0ELb1ELb1ELb0EEENS1_19SingleTileSchedulerILb0ELb1ELb1ELi128EEEEEEEEEvNT_6ParamsE)
        /*0080*/ 	.word	0x000000a8


	//----- nvinfo : EIATTR_FRAME_SIZE
	.align		4
.L_41:
        /*0084*/ 	.byte	0x04, 0x11
        /*0086*/ 	.short	(.L_43 - .L_42)
	.align		4
.L_42:
        /*0088*/ 	.word	index@(_ZN7cutlass13device_kernelIN5flash11enable_sm90INS1_16FlashAttnFwdSm90INS1_25CollectiveMainloopFwdSm90ILi2EN4cute5tupleIJNS5_1CILi1EEES8_S8_EEENS6_IJNS7_ILi128EEENS7_ILi96EEENS7_ILi64EEEEEELi256ENS_10bfloat16_tEfNS_4arch4Sm90ELb1ELb0ELb1ELb0ELb1ELb0ELb0ELb1ELb0ELb1ELb1ELb0EEENS1_21CollectiveEpilogueFwdINS6_IJSA_NS7_ILi256EEESB_EEES9_SE_SG_Li256ELb0ELb1ELb1ELb0EEENS1_19SingleTileSchedulerILb0ELb1ELb1ELi128EEEEEEEEEvNT_6ParamsE)
        /*008c*/ 	.word	0x00000000


	//----- nvinfo : EIATTR_REGCOUNT
	.align		4
.L_43:
        /*0090*/ 	.byte	0x04, 0x2f
        /*0092*/ 	.short	(.L_45 - .L_44)
	.align		4
.L_44:
        /*0094*/ 	.word	index@(_ZN7cutlass13device_kernelIN5flash11enable_sm90INS1_16FlashAttnFwdSm90INS1_25CollectiveMainloopFwdSm90ILi2EN4cute5tupleIJNS5_1CILi1EEES8_S8_EEENS6_IJNS7_ILi128EEENS7_ILi96EEENS7_ILi64EEEEEELi256ENS_10bfloat16_tEfNS_4arch4Sm90ELb0ELb1ELb1ELb1ELb1ELb1ELb1ELb1ELb0ELb1ELb1ELb0EEENS1_21CollectiveEpilogueFwdINS6_IJSA_NS7_ILi256EEESB_EEES9_SE_SG_Li256ELb1ELb1ELb1ELb0EEENS1_36VarlenDynamicPersistentTileSchedulerILi128ELi96ELi256ELi128ELb1ELb1ELb1ELb1ELb0ELb1EEEEEEEEEvNT_6ParamsE)
        /*0098*/ 	.word	0x000000a8


	//----- nvinfo : EIATTR_FRAME_SIZE
	.align		4
.L_45:
        /*009c*/ 	.byte	0x04, 0x11
        /*009e*/ 	.short	(.L_47 - .L_46)
	.align		4
.L_46:
        /*00a0*/ 	.word	index@($_ZN7cutlass13device_kernelIN5flash11enable_sm90INS1_16FlashAttnFwdSm90INS1_25CollectiveMainloopFwdSm90ILi2EN4cute5tupleIJNS5_1CILi1EEES8_S8_EEENS6_IJNS7_ILi128EEENS7_ILi96EEENS7_ILi64EEEEEELi256ENS_10bfloat16_tEfNS_4arch4Sm90ELb0ELb1ELb1ELb1ELb1ELb1ELb1ELb1ELb0ELb1ELb1ELb0EEENS1_21CollectiveEpilogueFwdINS6_IJSA_NS7_ILi256EEESB_EEES9_SE_SG_Li256ELb1ELb1ELb1ELb0EEENS1_36VarlenDynamicPersistentTileSchedulerILi128ELi96ELi256ELi128ELb1ELb1ELb1ELb1ELb0ELb1EEEEEEEEEvNT_6ParamsE$_ZZN5flash25CollectiveMainloopFwdSm90ILi2EN4cute5tupleIJNS1_1CILi1EEES4_S4_EEENS2_IJNS3_ILi128EEENS3_ILi96EEENS3_ILi64EEEEEELi256EN7cutlass10bfloat16_tEfNSA_4arch4Sm90ELb0ELb1ELb1ELb1ELb1ELb1ELb1ELb1ELb0ELb1ELb1ELb0EE3mmaINS_16FlashAttnFwdSm90ISE_NS_21CollectiveEpilogueFwdINS2_IJS6_NS3_ILi256EEES7_EEES5_SB_SD_Li256ELb1ELb1ELb1ELb0EEENS_36VarlenDynamicPersistentTileSchedulerILi128ELi96ELi256ELi128ELb1ELb1ELb1ELb1ELb0ELb1EEEE13SharedStorageENS1_6TensorINS1_11ArrayEngineIfLm128EEENS1_6LayoutINS2_IJNS2_IJNS3_ILi2EEEST_NS3_ILi32EEEEEES4_S4_EEENS2_IJNS2_IJS4_ST_NS3_ILi4EEEEEENS3_ILi0EEESZ_EEEEEEENS_7SoftmaxILi2ELi0EEEEEbRKNSE_6ParamsENSA_13PipelineAsyncILi2EEES19_RNSA_13PipelineStateILj2EEERT0_RT1_iRiRKNS_16SeqlenInfoQKNewKILb1ELb1EEENS2_IJiiiiEEERT_ENKUliT_T0_T1_E_clIZSF_ISO_S12_S14_EbS17_S19_S19_S1C_S1E_S1G_iS1H_S1L_S1M_S1O_EUlRS1P_iE0_NS3_ILb1EEES1W_EEDaiS1P_S1Q_S1R_)
        /*00a4*/ 	.word	0x00000530


	//----- nvinfo : EIATTR_FRAME_SIZE
	.align		4
.L_47:
        /*00a8*/ 	.byte	0x04, 0x11
        /*00aa*/ 	.short	(.L_49 - .L_48)
	.align		4
.L_48:
        /*00ac*/ 	.word	index@(_ZN7cutlass13device_kernelIN5flash11enable_sm90INS1_16FlashAttnFwdSm90INS1_25CollectiveMainloopFwdSm90ILi2EN4cute5tupleIJNS5_1CILi1EEES8_S8_EEENS6_IJNS7_ILi128EEENS7_ILi96EEENS7_ILi64EEEEEELi256ENS_10bfloat16_tEfNS_4arch4Sm90ELb0ELb1ELb1ELb1ELb1ELb1ELb1ELb1ELb0ELb1ELb1ELb0EEENS1_21CollectiveEpilogueFwdINS6_IJSA_NS7_ILi256EEESB_EEES9_SE_SG_Li256ELb1ELb1ELb1ELb0EEENS1_36VarlenDynamicPersistentTileSchedulerILi128ELi96ELi256ELi128ELb1ELb1ELb1ELb1ELb0ELb1EEEEEEEEEvNT_6ParamsE)
        /*00b0*/ 	.word	0x00000530


	//----- nvinfo : EIATTR_REGCOUNT
	.align		4
.L_49:
        /*00b4*/ 	.byte	0x04, 0x2f
        /*00b6*/ 	.short	(.L_51 - .L_50)
	.align		4
.L_50:
        /*00b8*/ 	.word	index@(_ZN7cutlass13device_kernelIN5flash11enable_sm90INS1_16FlashAttnFwdSm90INS1_25CollectiveMainloopFwdSm90ILi2EN4cute5tupleIJNS5_1CILi1EEES8_S8_EEENS6_IJNS7_ILi128EEENS7_ILi96EEENS7_ILi64EEEEEELi256ENS_10bfloat16_tEfNS_4arch4Sm90ELb0ELb1ELb1ELb1ELb1ELb0ELb1ELb1ELb0ELb1ELb1ELb0EEENS1_21CollectiveEpilogueFwdINS6_IJSA_NS7_ILi256EEESB_EEES9_SE_SG_Li256ELb1ELb1ELb1ELb0EEENS1_36VarlenDynamicPersistentTileSchedulerILi128ELi96ELi256ELi128ELb1ELb1ELb1ELb1ELb0ELb1EEEEEEEEEvNT_6ParamsE)
        /*00bc*/ 	.word	0x000000a8


	//----- nvinfo : EIATTR_FRAME_SIZE
	.align		4
.L_51:
        /*00c0*/ 	.byte	0x04, 0x11
        /*00c2*/ 	.short	(.L_53 - .L_52)
	.align		4
.L_52:
        /*00c4*/ 	.word	index@($_ZN7cutlass13device_kernelIN5flash11enable_sm90INS1_16FlashAttnFwdSm90INS1_25CollectiveMainloopFwdSm90ILi2EN4cute5tupleIJNS5_1CILi1EEES8_S8_EEENS6_IJNS7_ILi128EEENS7_ILi96EEENS7_ILi64EEEEEELi256ENS_10bfloat16_tEfNS_4arch4Sm90ELb0ELb1ELb1ELb1ELb1ELb0ELb1ELb1ELb0ELb1ELb1ELb0EEENS1_21CollectiveEpilogueFwdINS6_IJSA_NS7_ILi256EEESB_EEES9_SE_SG_Li256ELb1ELb1ELb1ELb0EEENS1_36VarlenDynamicPersistentTileSchedulerILi128ELi96ELi256ELi128ELb1ELb1ELb1ELb1ELb0ELb1EEEEEEEEEvNT_6ParamsE$_ZZN5flash25CollectiveMainloopFwdSm90ILi2EN4cute5tupleIJNS1_1CILi1EEES4_S4_EEENS2_IJNS3_ILi128EEENS3_ILi96EEENS3_ILi64EEEEEELi256EN7cutlass10bfloat16_tEfNSA_4arch4Sm90ELb0ELb1ELb1ELb1ELb1ELb0ELb1ELb1ELb0ELb1ELb1ELb0EE3mmaINS_16FlashAttnFwdSm90ISE_NS_21CollectiveEpilogueFwdINS2_IJS6_NS3_ILi256EEES7_EEES5_SB_SD_Li256ELb1ELb1ELb1ELb0EEENS_36VarlenDynamicPersistentTileSchedulerILi128ELi96ELi256ELi128ELb1ELb1ELb1ELb1ELb0ELb1EEEE13SharedStorageENS1_6TensorINS1_11ArrayEngineIfLm128EEENS1_6LayoutINS2_IJNS2_IJNS3_ILi2EEEST_NS3_ILi32EEEEEES4_S4_EEENS2_IJNS2_IJS4_ST_NS3_ILi4EEEEEENS3_ILi0EEESZ_EEEEEEENS_7SoftmaxILi2ELi0EEEEEbRKNSE_6ParamsENSA_13PipelineAsyncILi2EEES19_RNSA_13PipelineStateILj2EEERT0_RT1_iRiRKNS_16SeqlenInfoQKNewKILb1ELb0EEENS2_IJiiiiEEERT_ENKUliT_T0_T1_E_clIZSF_ISO_S12_S14_EbS17_S19_S19_S1C_S1E_S1G_iS1H_S1L_S1M_S1O_EUlRS1P_iE1_NS3_ILb0EEENS3_ILb1EEEEEDaiS1P_S1Q_S1R_)
        /*00c8*/ 	.word	0x000004e0


	//----- nvinfo : EIATTR_FRAME_SIZE
	.align		4
.L_53:
        /*00cc*/ 	.byte	0x04, 0x11
        /*00ce*/ 	.short	(.L_55 - .L_54)
	.align		4
.L_54:
        /*00d0*/ 	.word	index@(_ZN7cutlass13device_kernelIN5flash11enable_sm90INS1_16FlashAttnFwdSm90INS1_25CollectiveMainloopFwdSm90ILi2EN4cute5tupleIJNS5_1CILi1EEES8_S8_EEENS6_IJNS7_ILi128EEENS7_ILi96EEENS7_ILi64EEEEEELi256ENS_10bfloat16_tEfNS_4arch4Sm90ELb0ELb1ELb1ELb1ELb1ELb0ELb1ELb1ELb0ELb1ELb1ELb0EEENS1_21CollectiveEpilogueFwdINS6_IJSA_NS7_ILi256EEESB_EEES9_SE_SG_Li256ELb1ELb1ELb1ELb0EEENS1_36VarlenDynamicPersistentTileSchedulerILi128ELi96ELi256ELi128ELb1ELb1ELb1ELb1ELb0ELb1EEEEEEEEEvNT_6ParamsE)
        /*00d4*/ 	.word	0x000004e0


	//----- nvinfo : EIATTR_REGCOUNT
	.align		4
.L_55:
        /*00d8*/ 	.byte	0x04, 0x2f
        /*00da*/ 	.short	(.L_57 - .L_56)
	.align		4
.L_56:
        /*00dc*/ 	.word	index@(_ZN7cutlass13device_kernelIN5flash11enable_sm90INS1_16FlashAttnFwdSm90INS1_25CollectiveMainloopFwdSm90ILi2EN4cute5tupleIJNS5_1CILi1EEES8_S8_EEENS6_IJNS7_ILi128EEENS7_ILi96EEENS7_ILi64EEEEEELi256ENS_10bfloat16_tEfNS_4arch4Sm90ELb0ELb1ELb1ELb1ELb1ELb1ELb0ELb1ELb0ELb1ELb1ELb0EEENS1_21CollectiveEpilogueFwdINS6_IJSA_NS7_ILi256EEESB_EEES9_SE_SG_Li256ELb1ELb1ELb1ELb0EEENS1_36VarlenDynamicPersistentTileSchedulerILi128ELi96ELi256ELi128ELb1ELb1ELb1ELb1ELb0ELb1EEEEEEEEEvNT_6ParamsE)
        /*00e0*/ 	.word	0x000000a8


	//----- nvinfo : EIATTR_FRAME_SIZE
	.align		4
.L_57:
        /*00e4*/ 	.byte	0x04, 0x11
        /*00e6*/ 	.short	(.L_59 - .L_58)
	.align		4
.L_58:
        /*00e8*/ 	.word	index@(_ZN7cutlass13device_kernelIN5flash11enable_sm90INS1_16FlashAttnFwdSm90INS1_25CollectiveMainloopFwdSm90ILi2EN4cute5tupleIJNS5_1CILi1EEES8_S8_EEENS6_IJNS7_ILi128EEENS7_ILi96EEENS7_ILi64EEEEEELi256ENS_10bfloat16_tEfNS_4arch4Sm90ELb0ELb1ELb1ELb1ELb1ELb1ELb0ELb1ELb0ELb1ELb1ELb0EEENS1_21CollectiveEpilogueFwdINS6_IJSA_NS7_ILi256EEESB_EEES9_SE_SG_Li256ELb1ELb1ELb1ELb0EEENS1_36VarlenDynamicPersistentTileSchedulerILi128ELi96ELi256ELi128ELb1ELb1ELb1ELb1ELb0ELb1EEEEEEEEEvNT_6ParamsE)
        /*00ec*/ 	.word	0x00000058


	//----- nvinfo : EIATTR_REGCOUNT
	.align		4
.L_59:
        /*00f0*/ 	.byte	0x04, 0x2f
        /*00f2*/ 	.short	(.L_61 - .L_60)
	.align		4
.L_60:
        /*00f4*/ 	.word	index@(_ZN7cutlass13device_kernelIN5flash11enable_sm90INS1_16FlashAttnFwdSm90INS1_25CollectiveMainloopFwdSm90ILi2EN4cute5tupleIJNS5_1CILi1EEES8_S8_EEENS6_IJNS7_ILi128EEENS7_ILi96EEENS7_ILi64EEEEEELi256ENS_10bfloat16_tEfNS_4arch4Sm90ELb0ELb1ELb1ELb1ELb1ELb0ELb0ELb1ELb0ELb1ELb1ELb0EEENS1_21CollectiveEpilogueFwdINS6_IJSA_NS7_ILi256EEESB_EEES9_SE_SG_Li256ELb1ELb1ELb1ELb0EEENS1_36VarlenDynamicPersistentTileSchedulerILi128ELi96ELi256ELi128ELb1ELb1ELb1ELb1ELb0ELb1EEEEEEEEEvNT_6ParamsE)
        /*00f8*/ 	.word	0x000000a8


	//----- nvinfo : EIATTR_FRAME_SIZE
	.align		4
.L_61:
        /*00fc*/ 	.byte	0x04, 0x11
        /*00fe*/ 	.short	(.L_63 - .L_62)
	.align		4
.L_62:
        /*0100*/ 	.word	index@(_ZN7cutlass13device_kernelIN5flash11enable_sm90INS1_16FlashAttnFwdSm90INS1_25CollectiveMainloopFwdSm90ILi2EN4cute5tupleIJNS5_1CILi1EEES8_S8_EEENS6_IJNS7_ILi128EEENS7_ILi96EEENS7_ILi64EEEEEELi256ENS_10bfloat16_tEfNS_4arch4Sm90ELb0ELb1ELb1ELb1ELb1ELb0ELb0ELb1ELb0ELb1ELb1ELb0EEENS1_21CollectiveEpilogueFwdINS6_IJSA_NS7_ILi256EEESB_EEES9_SE_SG_Li256ELb1ELb1ELb1ELb0EEENS1_36VarlenDynamicPersistentTileSchedulerILi128ELi96ELi256ELi128ELb1ELb1ELb1ELb1ELb0ELb1EEEEEEEEEvNT_6ParamsE)
        /*0104*/ 	.word	0x00000020


	//----- nvinfo : EIATTR_REGCOUNT
	.align		4
.L_63:
        /*0108*/ 	.byte	0x04, 0x2f
        /*010a*/ 	.short	(.L_65 - .L_64)
	.align		4
.L_64:
        /*010c*/ 	.word	index@(_ZN7cutlass13device_kernelIN5flash11enable_sm90INS1_16FlashAttnFwdSm90INS1_25CollectiveMainloopFwdSm90ILi2EN4cute5tupleIJNS5_1CILi1EEES8_S8_EEENS6_IJNS7_ILi128EEENS7_ILi96EEENS7_ILi64EEEEEELi256ENS_10bfloat16_tEfNS_4arch4Sm90ELb0ELb1ELb1ELb0ELb1ELb0ELb1ELb1ELb0ELb1ELb1ELb0EEENS1_21CollectiveEpilogueFwdINS6_IJSA_NS7_ILi256EEESB_EEES9_SE_SG_Li256ELb0ELb1ELb1ELb0EEENS1_19SingleTileSchedulerILb0ELb1ELb1ELi128EEEEEEEEEvNT_6ParamsE)
        /*0110*/ 	.word	0x000000a8


	//----- nvinfo : EIATTR_FRAME_SIZE
	.align		4
.L_65:
        /*0114*/ 	.byte	0x04, 0x11
        /*0116*/ 	.short	(.L_67 - .L_66)
	.align		4
.L_66:
        /*0118*/ 	.word	index@($_ZN7cutlass13device_kernelIN5flash11enable_sm90INS1_16FlashAttnFwdSm90INS1_25CollectiveMainloopFwdSm90ILi2EN4cute5tupleIJNS5_1CILi1EEES8_S8_EEENS6_IJNS7_ILi128EEENS7_ILi96EEENS7_ILi64EEEEEELi256ENS_10bfloat16_tEfNS_4arch4Sm90ELb0ELb1ELb1ELb0ELb1ELb0ELb1ELb1ELb0ELb1ELb1ELb0EEENS1_21CollectiveEpilogueFwdINS6_IJSA_NS7_ILi256EEESB_EEES9_SE_SG_Li256ELb0ELb1ELb1ELb0EEENS1_19SingleTileSchedulerILb0ELb1ELb1ELi128EEEEEEEEEvNT_6ParamsE$_ZZN5flash25CollectiveMainloopFwdSm90ILi2EN4cute5tupleIJNS1_1CILi1EEES4_S4_EEENS2_IJNS3_ILi128EEENS3_ILi96EEENS3_ILi64EEEEEELi256EN7cutlass10bfloat16_tEfNSA_4arch4Sm90ELb0ELb1ELb1ELb0ELb1ELb0ELb1ELb1ELb0ELb1ELb1ELb0EE3mmaINS_16FlashAttnFwdSm90ISE_NS_21CollectiveEpilogueFwdINS2_IJS6_NS3_ILi256EEES7_EEES5_SB_SD_Li256ELb0ELb1ELb1ELb0EEENS_19SingleTileSchedulerILb0ELb1ELb1ELi128EEEE13SharedStorageENS1_6TensorINS1_11ArrayEngineIfLm128EEENS1_6LayoutINS2_IJNS2_IJNS3_ILi2EEEST_NS3_ILi32EEEEEES4_S4_EEENS2_IJNS2_IJS4_ST_NS3_ILi4EEEEEENS3_ILi0EEESZ_EEEEEEENS_7SoftmaxILi2ELi0EEEEEbRKNSE_6ParamsENSA_13PipelineAsyncILi2EEES19_RNSA_13PipelineStateILj2EEERT0_RT1_iRiRKNS_16SeqlenInfoQKNewKILb0ELb0EEENS2_IJiiiiEEERT_ENKUliT_T0_T1_E_clIZSF_ISO_S12_S14_EbS17_S19_S19_S1C_S1E_S1G_iS1H_S1L_S1M_S1O_EUlRS1P_iE1_NS3_ILb0EEENS3_ILb1EEEEEDaiS1P_S1Q_S1R_)
        /*011c*/ 	.word	0x00006000


	//----- nvinfo : EIATTR_FRAME_SIZE
	.align		4
.L_67:
        /*0120*/ 	.byte	0x04, 0x11
        /*0122*/ 	.short	(.L_69 - .L_68)
	.align		4
.L_68:
        /*0124*/ 	.word	index@(_ZN7cutlass13device_kernelIN5flash11enable_sm90INS1_16FlashAttnFwdSm90INS1_25CollectiveMainloopFwdSm90ILi2EN4cute5tupleIJNS5_1CILi1EEES8_S8_EEENS6_IJNS7_ILi128EEENS7_ILi96EEENS7_ILi64EEEEEELi256ENS_10bfloat16_tEfNS_4arch4Sm90ELb0ELb1ELb1ELb0ELb1ELb0ELb1ELb1ELb0ELb1ELb1ELb0EEENS1_21CollectiveEpilogueFwdINS6_IJSA_NS7_ILi256EEESB_EEES9_SE_SG_Li256ELb0ELb1ELb1ELb0EEENS1_19SingleTileSchedulerILb0ELb1ELb1ELi128EEEEEEEEEvNT_6ParamsE)
        /*0128*/ 	.word	0x00006000


	//----- nvinfo : EIATTR_REGCOUNT
	.align		4
.L_69:
        /*012c*/ 	.byte	0x04, 0x2f
        /*012e*/ 	.short	(.L_71 - .L_70)
	.align		4
.L_70:
        /*0130*/ 	.word	index@(_ZN7cutlass13device_kernelIN5flash11enable_sm90INS1_16FlashAttnFwdSm90INS1_25CollectiveMainloopFwdSm90ILi2EN4cute5tupleIJNS5_1CILi1EEES8_S8_EEENS6_IJNS7_ILi128EEENS7_ILi96EEENS7_ILi64EEEEEELi256ENS_10bfloat16_tEfNS_4arch4Sm90ELb0ELb1ELb1ELb0ELb1ELb0ELb0ELb1ELb0ELb1ELb1ELb0EEENS1_21CollectiveEpilogueFwdINS6_IJSA_NS7_ILi256EEESB_EEES9_SE_SG_Li256ELb0ELb1ELb1ELb0EEENS1_19SingleTileSchedulerILb0ELb1ELb1ELi128EEEEEEEEEvNT_6ParamsE)
        /*0134*/ 	.word	0x000000a8


	//----- nvinfo : EIATTR_FRAME_SIZE
	.align		4
.L_71:
        /*0138*/ 	.byte	0x04, 0x11
        /*013a*/ 	.short	(.L_73 - .L_72)
	.align		4
.L_72:
        /*013c*/ 	.word	index@(_ZN7cutlass13device_kernelIN5flash11enable_sm90INS1_16FlashAttnFwdSm90INS1_25CollectiveMainloopFwdSm90ILi2EN4cute5tupleIJNS5_1CILi1EEES8_S8_EEENS6_IJNS7_ILi128EEENS7_ILi96EEENS7_ILi64EEEEEELi256ENS_10bfloat16_tEfNS_4arch4Sm90ELb0ELb1ELb1ELb0ELb1ELb0ELb0ELb1ELb0ELb1ELb1ELb0EEENS1_21CollectiveEpilogueFwdINS6_IJSA_NS7_ILi256EEESB_EEES9_SE_SG_Li256ELb0ELb1ELb1ELb0EEENS1_19SingleTileSchedulerILb0ELb1ELb1ELi128EEEEEEEEEvNT_6ParamsE)
        /*0140*/ 	.word	0x00000000


	//----- nvinfo : EIATTR_REGCOUNT
	.align		4
.L_73:
        /*0144*/ 	.byte	0x04, 0x2f
        /*0146*/ 	.short	(.L_75 - .L_74)
	.align		4
.L_74:
        /*0148*/ 	.word	index@(_ZN7cutlass13device_kernelIN5flash11enable_sm90INS1_16FlashAttnFwdSm90INS1_25CollectiveMainloopFwdSm90ILi2EN4cute5tupleIJNS5_1CILi1EEES8_S8_EEENS6_IJNS7_ILi128EEENS7_ILi96EEENS7_ILi64EEEEEELi256ENS_10bfloat16_tEfNS_4arch4Sm90ELb0ELb0ELb1ELb1ELb1ELb1ELb1ELb1ELb0ELb1ELb1ELb0EEENS1_21CollectiveEpilogueFwdINS6_IJSA_NS7_ILi256EEESB_EEES9_SE_SG_Li256ELb1ELb1ELb1ELb0EEENS1_36VarlenDynamicPersistentTileSchedulerILi128ELi96ELi256ELi128ELb1ELb1ELb1ELb0ELb1ELb1EEEEEEEEEvNT_6ParamsE)
        /*014c*/ 	.word	0x000000a8


	//----- nvinfo : EIATTR_FRAME_SIZE
	.align		4
.L_75:
        /*0150*/ 	.byte	0x04, 0x11
        /*0152*/ 	.short	(.L_77 - .L_76)
	.align		4
.L_76:
        /*0154*/ 	.word	index@(_ZN7cutlass13device_kernelIN5flash11enable_sm90INS1_16FlashAttnFwdSm90INS1_25CollectiveMainloopFwdSm90ILi2EN4cute5tupleIJNS5_1CILi1EEES8_S8_EEENS6_IJNS7_ILi128EEENS7_ILi96EEENS7_ILi64EEEEEELi256ENS_10bfloat16_tEfNS_4arch4Sm90ELb0ELb0ELb1ELb1ELb1ELb1ELb1ELb1ELb0ELb1ELb1ELb0EEENS1_21CollectiveEpilogueFwdINS6_IJSA_NS7_ILi256EEESB_EEES9_SE_SG_Li256ELb1ELb1ELb1ELb0EEENS1_36VarlenDynamicPersistentTileSchedulerILi128ELi96ELi256ELi128ELb1ELb1ELb1ELb0ELb1ELb1EEEEEEEEEvNT_6ParamsE)
        /*0158*/ 	.word	0x000001a0


	//----- nvinfo : EIATTR_REGCOUNT
	.align		4
.L_77:
        /*015c*/ 	.byte	0x04, 0x2f
        /*015e*/ 	.short	(.L_79 - .L_78)
	.align		4
.L_78:
        /*0160*/ 	.word	index@(_ZN7cutlass13device_kernelIN5flash11enable_sm90INS1_16FlashAttnFwdSm90INS1_25CollectiveMainloopFwdSm90ILi2EN4cute5tupleIJNS5_1CILi1EEES8_S8_EEENS6_IJNS7_ILi128EEENS7_ILi96EEENS7_ILi64EEEEEELi256ENS_10bfloat16_tEfNS_4arch4Sm90ELb0ELb0ELb1ELb1ELb1ELb0ELb1ELb1ELb0ELb1ELb1ELb0EEENS1_21CollectiveEpilogueFwdINS6_IJSA_NS7_ILi256EEESB_EEES9_SE_SG_Li256ELb1ELb1ELb1ELb0EEENS1_36VarlenDynamicPersistentTileSchedulerILi128ELi96ELi256ELi128ELb1ELb1ELb1ELb0ELb1ELb1EEEEEEEEEvNT_6ParamsE)
        /*0164*/ 	.word	0x000000a8


	//----- nvinfo : EIATTR_FRAME_SIZE
	.align		4
.L_79:
        /*0168*/ 	.byte	0x04, 0x11
        /*016a*/ 	.short	(.L_81 - .L_80)
	.align		4
.L_80:
        /*016c*/ 	.word	index@(_ZN7cutlass13device_kernelIN5flash11enable_sm90INS1_16FlashAttnFwdSm90INS1_25CollectiveMainloopFwdSm90ILi2EN4cute5tupleIJNS5_1CILi1EEES8_S8_EEENS6_IJNS7_ILi128EEENS7_ILi96EEENS7_ILi64EEEEEELi256ENS_10bfloat16_tEfNS_4arch4Sm90ELb0ELb0ELb1ELb1ELb1ELb0ELb1ELb1ELb0ELb1ELb1ELb0EEENS1_21CollectiveEpilogueFwdINS6_IJSA_NS7_ILi256EEESB_EEES9_SE_SG_Li256ELb1ELb1ELb1ELb0EEENS1_36VarlenDynamicPersistentTileSchedulerILi128ELi96ELi256ELi128ELb1ELb1ELb1ELb0ELb1ELb1EEEEEEEEEvNT_6ParamsE)
        /*0170*/ 	.word	0x00000040


	//----- nvinfo : EIATTR_REGCOUNT
	.align		4
.L_81:
        /*0174*/ 	.byte	0x04, 0x2f
        /*0176*/ 	.short	(.L_83 - .L_82)
	.align		4
.L_82:
        /*0178*/ 	.word	index@(_ZN7cutlass13device_kernelIN5flash11enable_sm90INS1_16FlashAttnFwdSm90INS1_25CollectiveMainloopFwdSm90ILi2EN4cute5tupleIJNS5_1CILi1EEES8_S8_EEENS6_IJNS7_ILi128EEENS7_ILi96EEENS7_ILi64EEEEEELi256ENS_10bfloat16_tEfNS_4arch4Sm90ELb0ELb0ELb1ELb1ELb1ELb1ELb0ELb1ELb0ELb1ELb1ELb0EEENS1_21CollectiveEpilogueFwdINS6_IJSA_NS7_ILi256EEESB_EEES9_SE_SG_Li256ELb1ELb1ELb1ELb0EEENS1_36VarlenDynamicPersistentTileSchedulerILi128ELi96ELi256ELi128ELb1ELb1ELb1ELb0ELb1ELb1EEEEEEEEEvNT_6ParamsE)
        /*017c*/ 	.word	0x000000a8


	//----- nvinfo : EIATTR_FRAME_SIZE
	.align		4
.L_83:
        /*0180*/ 	.byte	0x04, 0x11
        /*0182*/ 	.short	(.L_85 - .L_84)
	.align		4
.L_84:
        /*0184*/ 	.word	index@(_ZN7cutlass13device_kernelIN5flash11enable_sm90INS1_16FlashAttnFwdSm90INS1_25CollectiveMainloopFwdSm90ILi2EN4cute5tupleIJNS5_1CILi1EEES8_S8_EEENS6_IJNS7_ILi128EEENS7_ILi96EEENS7_ILi64EEEEEELi256ENS_10bfloat16_tEfNS_4arch4Sm90ELb0ELb0ELb1ELb1ELb1ELb1ELb0ELb1ELb0ELb1ELb1ELb0EEENS1_21CollectiveEpilogueFwdINS6_IJSA_NS7_ILi256EEESB_EEES9_SE_SG_Li256ELb1ELb1ELb1ELb0EEENS1_36VarlenDynamicPersistentTileSchedulerILi128ELi96ELi256ELi128ELb1ELb1ELb1ELb0ELb1ELb1EEEEEEEEEvNT_6ParamsE)
        /*0188*/ 	.word	0x00000160


	//----- nvinfo : EIATTR_REGCOUNT
	.align		4
.L_85:
        /*018c*/ 	.byte	0x04, 0x2f
        /*018e*/ 	.short	(.L_87 - .L_86)
	.align		4
.L_86:
        /*0190*/ 	.word	index@(_ZN7cutlass13device_kernelIN5flash11enable_sm90INS1_16FlashAttnFwdSm90INS1_25CollectiveMainloopFwdSm90ILi2EN4cute5tupleIJNS5_1CILi1EEES8_S8_EEENS6_IJNS7_ILi128EEENS7_ILi96EEENS7_ILi64EEEEEELi256ENS_10bfloat16_tEfNS_4arch4Sm90ELb0ELb0ELb1ELb1ELb1ELb0ELb0ELb1ELb0ELb1ELb1ELb0EEENS1_21CollectiveEpilogueFwdINS6_IJSA_NS7_ILi256EEESB_EEES9_SE_SG_Li256ELb1ELb1ELb1ELb0EEENS1_36VarlenDynamicPersistentTileSchedulerILi128ELi96ELi256ELi128ELb1ELb1ELb1ELb0ELb1ELb1EEEEEEEEEvNT_6ParamsE)
        /*0194*/ 	.word	0x000000a8


	//----- nvinfo : EIATTR_FRAME_SIZE
	.align		4
.L_87:
        /*0198*/ 	.byte	0x04, 0x11
        /*019a*/ 	.short	(.L_89 - .L_88)
	.align		4
.L_88:
        /*019c*/ 	.word	index@(_ZN7cutlass13device_kernelIN5flash11enable_sm90INS1_16FlashAttnFwdSm90INS1_25CollectiveMainloopFwdSm90ILi2EN4cute5tupleIJNS5_1CILi1EEES8_S8_EEENS6_IJNS7_ILi128EEENS7_ILi96EEENS7_ILi64EEEEEELi256ENS_10bfloat16_tEfNS_4arch4Sm90ELb0ELb0ELb1ELb1ELb1ELb0ELb0ELb1ELb0ELb1ELb1ELb0EEENS1_21CollectiveEpilogueFwdINS6_IJSA_NS7_ILi256EEESB_EEES9_SE_SG_Li256ELb1ELb1ELb1ELb0EEENS1_36VarlenDynamicPersistentTileSchedulerILi128ELi96ELi256ELi128ELb1ELb1ELb1ELb0ELb1ELb1EEEEEEEEEvNT_6ParamsE)
        /*01a0*/ 	.word	0x00000038


	//----- nvinfo : EIATTR_REGCOUNT
	.align		4
.L_89:
        /*01a4*/ 	.byte	0x04, 0x2f
        /*01a6*/ 	.short	(.L_91 - .L_90)
	.align		4
.L_90:
        /*01a8*/ 	.word	index@(_ZN7cutlass13device_kernelIN5flash11enable_sm90INS1_16FlashAttnFwdSm90INS1_25CollectiveMainloopFwdSm90ILi2EN4cute5tupleIJNS5_1CILi1EEES8_S8_EEENS6_IJNS7_ILi128EEENS7_ILi96EEENS7_ILi64EEEEEELi256ENS_10bfloat16_tEfNS_4arch4Sm90ELb0ELb0ELb1ELb0ELb1ELb0ELb1ELb1ELb0ELb1ELb1ELb0EEENS1_21CollectiveEpilogueFwdINS6_IJSA_NS7_ILi256EEESB_EEES9_SE_SG_Li256ELb0ELb1ELb1ELb0EEENS1_19SingleTileSchedulerILb0ELb1ELb1ELi128EEEEEEEEEvNT_6ParamsE)
        /*01ac*/ 	.word	0x000000a8


	//----- nvinfo : EIATTR_FRAME_SIZE
	.align		4
.L_91:
        /*01b0*/ 	.byte	0x04, 0x11
        /*01b2*/ 	.short	(.L_93 - .L_92)
	.align		4
.L_92:
        /*01b4*/ 	.word	index@(_ZN7cutlass13device_kernelIN5flash11enable_sm90INS1_16FlashAttnFwdSm90INS1_25CollectiveMainloopFwdSm90ILi2EN4cute5tupleIJNS5_1CILi1EEES8_S8_EEENS6_IJNS7_ILi128EEENS7_ILi96EEENS7_ILi64EEEEEELi256ENS_10bfloat16_tEfNS_4arch4Sm90ELb0ELb0ELb1ELb0ELb1ELb0ELb1ELb1ELb0ELb1ELb1ELb0EEENS1_21CollectiveEpilogueFwdINS6_IJSA_NS7_ILi256EEESB_EEES9_SE_SG_Li256ELb0ELb1ELb1ELb0EEENS1_19SingleTileSchedulerILb0ELb1ELb1ELi128EEEEEEEEEvNT_6ParamsE)
        /*01b8*/ 	.word	0x00000008


	//----- nvinfo : EIATTR_REGCOUNT
	.align		4
.L_93:
        /*01bc*/ 	.byte	0x04, 0x2f
        /*01be*/ 	.short	(.L_95 - .L_94)
	.align		4
.L_94:
        /*01c0*/ 	.word	index@(_ZN7cutlass13device_kernelIN5flash11enable_sm90INS1_16FlashAttnFwdSm90INS1_25CollectiveMainloopFwdSm90ILi2EN4cute5tupleIJNS5_1CILi1EEES8_S8_EEENS6_IJNS7_ILi128EEENS7_ILi96EEENS7_ILi64EEEEEELi256ENS_10bfloat16_tEfNS_4arch4Sm90ELb0ELb0ELb1ELb0ELb1ELb0ELb0ELb1ELb0ELb1ELb1ELb0EEENS1_21CollectiveEpilogueFwdINS6_IJSA_NS7_ILi256EEESB_EEES9_SE_SG_Li256ELb0ELb1ELb1ELb0EEENS1_19SingleTileSchedulerILb0ELb1ELb1ELi128EEEEEEEEEvNT_6ParamsE)
        /*01c4*/ 	.word	0x000000a8


	//----- nvinfo : EIATTR_FRAME_SIZE
	.align		4
.L_95:
        /*01c8*/ 	.byte	0x04, 0x11
        /*01ca*/ 	.short	(.L_97 - .L_96)
	.align		4
.L_96:
        /*01cc*/ 	.word	index@(_ZN7cutlass13device_kernelIN5flash11enable_sm90INS1_16FlashAttnFwdSm90INS1_25CollectiveMainloopFwdSm90ILi2EN4cute5tupleIJNS5_1CILi1EEES8_S8_EEENS6_IJNS7_ILi128EEENS7_ILi96EEENS7_ILi64EEEEEELi256ENS_10bfloat16_tEfNS_4arch4Sm90ELb0ELb0ELb1ELb0ELb1ELb0ELb0ELb1ELb0ELb1ELb1ELb0EEENS1_21CollectiveEpilogueFwdINS6_IJSA_NS7_ILi256EEESB_EEES9_SE_SG_Li256ELb0ELb1ELb1ELb0EEENS1_19SingleTileSchedulerILb0ELb1ELb1ELi128EEEEEEEEEvNT_6ParamsE)
        /*01d0*/ 	.word	0x00000000


	//----- nvinfo : EIATTR_MIN_STACK_SIZE
	.align		4
.L_97:
        /*01d4*/ 	.byte	0x04, 0x12
        /*01d6*/ 	.short	(.L_99 - .L_98)
	.align		4
.L_98:
        /*01d8*/ 	.word	index@(_ZN7cutlass13device_kernelIN5flash11enable_sm90INS1_16FlashAttnFwdSm90INS1_25CollectiveMainloopFwdSm90ILi2EN4cute5tupleIJNS5_1CILi1EEES8_S8_EEENS6_IJNS7_ILi128EEENS7_ILi96EEENS7_ILi64EEEEEELi256ENS_10bfloat16_tEfNS_4arch4Sm90ELb0ELb0ELb1ELb0ELb1ELb0ELb0ELb1ELb0ELb1ELb1ELb0EEENS1_21CollectiveEpilogueFwdINS6_IJSA_NS7_ILi256EEESB_EEES9_SE_SG_Li256ELb0ELb1ELb1ELb0EEENS1_19SingleTileSchedulerILb0ELb1ELb1ELi128EEEEEEEEEvNT_6ParamsE)
        /*01dc*/ 	.word	0x00000000


	//----- nvinfo : EIATTR_MIN_STACK_SIZE
	.align		4
.L_99:
        /*01e0*/ 	.byte	0x04, 0x12
        /*01e2*/ 	.short	(.L_101 - .L_100)
	.align		4
.L_100:
        /*01e4*/ 	.word	index@(_ZN7cutlass13device_kernelIN5flash11enable_sm90INS1_16FlashAttnFwdSm90INS1_25CollectiveMainloopFwdSm90ILi2EN4cute5tupleIJNS5_1CILi1EEES8_S8_EEENS6_IJNS7_ILi128EEENS7_ILi96EEENS7_ILi64EEEEEELi256ENS_10bfloat16_tEfNS_4arch4Sm90ELb0ELb0ELb1ELb0ELb1ELb0ELb1ELb1ELb0ELb1ELb1ELb0EEENS1_21CollectiveEpilogueFwdINS6_IJSA_NS7_ILi256EEESB_EEES9_SE_SG_Li256ELb0ELb1ELb1ELb0EEENS1_19SingleTileSchedulerILb0ELb1ELb1ELi128EEEEEEEEEvNT_6ParamsE)
        /*01e8*/ 	.word	0x00000008


	//----- nvinfo : EIATTR_MIN_STACK_SIZE
	.align		4
.L_101:
        /*01ec*/ 	.byte	0x04, 0x12
        /*01ee*/ 	.short	(.L_103 - .L_102)
	.align		4
.L_102:
        /*01f0*/ 	.word	index@(_ZN7cutlass13device_kernelIN5flash11enable_sm90INS1_16FlashAttnFwdSm90INS1_25CollectiveMainloopFwdSm90ILi2EN4cute5tupleIJNS5_1CILi1EEES8_S8_EEENS6_IJNS7_ILi128EEENS7_ILi96EEENS7_ILi64EEEEEELi256ENS_10bfloat16_tEfNS_4arch4Sm90ELb0ELb0ELb1ELb1ELb1ELb0ELb0ELb1ELb0ELb1ELb1ELb0EEENS1_21CollectiveEpilogueFwdINS6_IJSA_NS7_ILi256EEESB_EEES9_SE_SG_Li256ELb1ELb1ELb1ELb0EEENS1_36VarlenDynamicPersistentTileSchedulerILi128ELi96ELi256ELi128ELb1ELb1ELb1ELb0ELb1ELb1EEEEEEEEEvNT_6ParamsE)
        /*01f4*/ 	.word	0x00000038


	//----- nvinfo : EIATTR_MIN_STACK_SIZE
	.align		4
.L_103:
        /*01f8*/ 	.byte	0x04, 0x12
        /*01fa*/ 	.short	(.L_105 - .L_104)
	.align		4
.L_104:
        /*01fc*/ 	.word	index@(_ZN7cutlass13device_kernelIN5flash11enable_sm90INS1_16FlashAttnFwdSm90INS1_25CollectiveMainloopFwdSm90ILi2EN4cute5tupleIJNS5_1CILi1EEES8_S8_EEENS6_IJNS7_ILi128EEENS7_ILi96EEENS7_ILi64EEEEEELi256ENS_10bfloat16_tEfNS_4arch4Sm90ELb0ELb0ELb1ELb1ELb1ELb1ELb0ELb1ELb0ELb1ELb1ELb0EEENS1_21CollectiveEpilogueFwdINS6_IJSA_NS7_ILi256EEESB_EEES9_SE_SG_Li256ELb1ELb1ELb1ELb0EEENS1_36VarlenDynamicPersistentTileSchedulerILi128ELi96ELi256ELi128ELb1ELb1ELb1ELb0ELb1ELb1EEEEEEEEEvNT_6ParamsE)
        /*0200*/ 	.word	0x00000160


	//----- nvinfo : EIATTR_MIN_STACK_SIZE
	.align		4
.L_105:
        /*0204*/ 	.byte	0x04, 0x12
        /*0206*/ 	.short	(.L_107 - .L_106)
	.align		4
.L_106:
        /*0208*/ 	.word	index@(_ZN7cutlass13device_kernelIN5flash11enable_sm90INS1_16FlashAttnFwdSm90INS1_25CollectiveMainloopFwdSm90ILi2EN4cute5tupleIJNS5_1CILi1EEES8_S8_EEENS6_IJNS7_ILi128EEENS7_ILi96EEENS7_ILi64EEEEEELi256ENS_10bfloat16_tEfNS_4arch4Sm90ELb0ELb0ELb1ELb1ELb1ELb0ELb1ELb1ELb0ELb1ELb1ELb0EEENS1_21CollectiveEpilogueFwdINS6_IJSA_NS7_ILi256EEESB_EEES9_SE_SG_Li256ELb1ELb1ELb1ELb0EEENS1_36VarlenDynamicPersistentTileSchedulerILi128ELi96ELi256ELi128ELb1ELb1ELb1ELb0ELb1ELb1EEEEEEEEEvNT_6ParamsE)
        /*020c*/ 	.word	0x00000040


	//----- nvinfo : EIATTR_MIN_STACK_SIZE
	.align		4
.L_107:
        /*0210*/ 	.byte	0x04, 0x12
        /*0212*/ 	.short	(.L_109 - .L_108)
	.align		4
.L_108:
        /*0214*/ 	.word	index@(_ZN7cutlass13device_kernelIN5flash11enable_sm90INS1_16FlashAttnFwdSm90INS1_25CollectiveMainloopFwdSm90ILi2EN4cute5tupleIJNS5_1CILi1EEES8_S8_EEENS6_IJNS7_ILi128EEENS7_ILi96EEENS7_ILi64EEEEEELi256ENS_10bfloat16_tEfNS_4arch4Sm90ELb0ELb0ELb1ELb1ELb1ELb1ELb1ELb1ELb0ELb1ELb1ELb0EEENS1_21CollectiveEpilogueFwdINS6_IJSA_NS7_ILi256EEESB_EEES9_SE_SG_Li256ELb1ELb1ELb1ELb0EEENS1_36VarlenDynamicPersistentTileSchedulerILi128ELi96ELi256ELi128ELb1ELb1ELb1ELb0ELb1ELb1EEEEEEEEEvNT_6ParamsE)
        /*0218*/ 	.word	0x000001a0


	//----- nvinfo : EIATTR_MIN_STACK_SIZE
	.align		4
.L_109:
        /*021c*/ 	.byte	0x04, 0x12
        /*021e*/ 	.short	(.L_111 - .L_110)
	.align		4
.L_110:
        /*0220*/ 	.word	index@(_ZN7cutlass13device_kernelIN5flash11enable_sm90INS1_16FlashAttnFwdSm90INS1_25CollectiveMainloopFwdSm90ILi2EN4cute5tupleIJNS5_1CILi1EEES8_S8_EEENS6_IJNS7_ILi128EEENS7_ILi96EEENS7_ILi64EEEEEELi256ENS_10bfloat16_tEfNS_4arch4Sm90ELb0ELb1ELb1ELb0ELb1ELb0ELb0ELb1ELb0ELb1ELb1ELb0EEENS1_21CollectiveEpilogueFwdINS6_IJSA_NS7_ILi256EEESB_EEES9_SE_SG_Li256ELb0ELb1ELb1ELb0EEENS1_19SingleTileSchedulerILb0ELb1ELb1ELi128EEEEEEEEEvNT_6ParamsE)
        /*0224*/ 	.word	0x00000000


	//----- nvinfo : EIATTR_MIN_STACK_SIZE
	.align		4
.L_111:
        /*0228*/ 	.byte	0x04, 0x12
        /*022a*/ 	.short	(.L_113 - .L_112)
	.align		4
.L_112:
        /*022c*/ 	.word	index@(_ZN7cutlass13device_kernelIN5flash11enable_sm90INS1_16FlashAttnFwdSm90INS1_25CollectiveMainloopFwdSm90ILi2EN4cute5tupleIJNS5_1CILi1EEES8_S8_EEENS6_IJNS7_ILi128EEENS7_ILi96EEENS7_ILi64EEEEEELi256ENS_10bfloat16_tEfNS_4arch4Sm90ELb0ELb1ELb1ELb0ELb1ELb0ELb1ELb1ELb0ELb1ELb1ELb0EEENS1_21CollectiveEpilogueFwdINS6_IJSA_NS7_ILi256EEESB_EEES9_SE_SG_Li256ELb0ELb1ELb1ELb0EEENS1_19SingleTileSchedulerILb0ELb1ELb1ELi128EEEEEEEEEvNT_6ParamsE)
        /*0230*/ 	.word	0x00006000


	//----- nvinfo : EIATTR_MIN_STACK_SIZE
	.align		4
.L_113:
        /*0234*/ 	.byte	0x04, 0x12
        /*0236*/ 	.short	(.L_115 - .L_114)
	.align		4
.L_114:
        /*0238*/ 	.word	index@(_ZN7cutlass13device_kernelIN5flash11enable_sm90INS1_16FlashAttnFwdSm90INS1_25CollectiveMainloopFwdSm90ILi2EN4cute5tupleIJNS5_1CILi1EEES8_S8_EEENS6_IJNS7_ILi128EEENS7_ILi96EEENS7_ILi64EEEEEELi256ENS_10bfloat16_tEfNS_4arch4Sm90ELb0ELb1ELb1ELb1ELb1ELb0ELb0ELb1ELb0ELb1ELb1ELb0EEENS1_21CollectiveEpilogueFwdINS6_IJSA_NS7_ILi256EEESB_EEES9_SE_SG_Li256ELb1ELb1ELb1ELb0EEENS1_36VarlenDynamicPersistentTileSchedulerILi128ELi96ELi256ELi128ELb1ELb1ELb1ELb1ELb0ELb1EEEEEEEEEvNT_6ParamsE)
        /*023c*/ 	.word	0x00000020


	//----- nvinfo : EIATTR_MIN_STACK_SIZE
	.align		4
.L_115:
        /*0240*/ 	.byte	0x04, 0x12
        /*0242*/ 	.short	(.L_117 - .L_116)
	.align		4
.L_116:
        /*0244*/ 	.word	index@(_ZN7cutlass13device_kernelIN5flash11enable_sm90INS1_16FlashAttnFwdSm90INS1_25CollectiveMainloopFwdSm90ILi2EN4cute5tupleIJNS5_1CILi1EEES8_S8_EEENS6_IJNS7_ILi128EEENS7_ILi96EEENS7_ILi64EEEEEELi256ENS_10bfloat16_tEfNS_4arch4Sm90ELb0ELb1ELb1ELb1ELb1ELb1ELb0ELb1ELb0ELb1ELb1ELb0EEENS1_21CollectiveEpilogueFwdINS6_IJSA_NS7_ILi256EEESB_EEES9_SE_SG_Li256ELb1ELb1ELb1ELb0EEENS1_36VarlenDynamicPersistentTileSchedulerILi128ELi96ELi256ELi128ELb1ELb1ELb1ELb1ELb0ELb1EEEEEEEEEvNT_6ParamsE)
        /*0248*/ 	.word	0x00000058


	//----- nvinfo : EIATTR_MIN_STACK_SIZE
	.align		4
.L_117:
        /*024c*/ 	.byte	0x04, 0x12
        /*024e*/ 	.short	(.L_119 - .L_118)
	.align		4
.L_118:
        /*0250*/ 	.word	index@(_ZN7cutlass13device_kernelIN5flash11enable_sm90INS1_16FlashAttnFwdSm90INS1_25CollectiveMainloopFwdSm90ILi2EN4cute5tupleIJNS5_1CILi1EEES8_S8_EEENS6_IJNS7_ILi128EEENS7_ILi96EEENS7_ILi64EEEEEELi256ENS_10bfloat16_tEfNS_4arch4Sm90ELb0ELb1ELb1ELb1ELb1ELb0ELb1ELb1ELb0ELb1ELb1ELb0EEENS1_21CollectiveEpilogueFwdINS6_IJSA_NS7_ILi256EEESB_EEES9_SE_SG_Li256ELb1ELb1ELb1ELb0EEENS1_36VarlenDynamicPersistentTileSchedulerILi128ELi96ELi256ELi128ELb1ELb1ELb1ELb1ELb0ELb1EEEEEEEEEvNT_6ParamsE)
        /*0254*/ 	.word	0x000004e0


	//----- nvinfo : EIATTR_MIN_STACK_SIZE
	.align		4
.L_119:
        /*0258*/ 	.byte	0x04, 0x12
        /*025a*/ 	.short	(.L_121 - .L_120)
	.align		4
.L_120:
        /*025c*/ 	.word	index@(_ZN7cutlass13device_kernelIN5flash11enable_sm90INS1_16FlashAttnFwdSm90INS1_25CollectiveMainloopFwdSm90ILi2EN4cute5tupleIJNS5_1CILi1EEES8_S8_EEENS6_IJNS7_ILi128EEENS7_ILi96EEENS7_ILi64EEEEEELi256ENS_10bfloat16_tEfNS_4arch4Sm90ELb0ELb1ELb1ELb1ELb1ELb1ELb1ELb1ELb0ELb1ELb1ELb0EEENS1_21CollectiveEpilogueFwdINS6_IJSA_NS7_ILi256EEESB_EEES9_SE_SG_Li256ELb1ELb1ELb1ELb0EEENS1_36VarlenDynamicPersistentTileSchedulerILi128ELi96ELi256ELi128ELb1ELb1ELb1ELb1ELb0ELb1EEEEEEEEEvNT_6ParamsE)
        /*0260*/ 	.word	0x00000530


	//----- nvinfo : EIATTR_MIN_STACK_SIZE
	.align		4
.L_121:
        /*0264*/ 	.byte	0x04, 0x12
        /*0266*/ 	.short	(.L_123 - .L_122)
	.align		4
.L_122:
        /*0268*/ 	.word	index@(_ZN7cutlass13device_kernelIN5flash11enable_sm90INS1_16FlashAttnFwdSm90INS1_25CollectiveMainloopFwdSm90ILi2EN4cute5tupleIJNS5_1CILi1EEES8_S8_EEENS6_IJNS7_ILi128EEENS7_ILi96EEENS7_ILi64EEEEEELi256ENS_10bfloat16_tEfNS_4arch4Sm90ELb1ELb0ELb1ELb0ELb1ELb0ELb0ELb1ELb0ELb1ELb1ELb0EEENS1_21CollectiveEpilogueFwdINS6_IJSA_NS7_ILi256EEESB_EEES9_SE_SG_Li256ELb0ELb1ELb1ELb0EEENS1_19SingleTileSchedulerILb0ELb1ELb1ELi128EEEEEEEEEvNT_6ParamsE)
        /*026c*/ 	.word	0x00000000


	//----- nvinfo : EIATTR_MIN_STACK_SIZE
	.align		4
.L_123:
        /*0270*/ 	.byte	0x04, 0x12
        /*0272*/ 	.short	(.L_125 - .L_124)
	.align		4
.L_124:
        /*0274*/ 	.word	index@(_ZN7cutlass13device_kernelIN5flash11enable_sm90INS1_16FlashAttnFwdSm90INS1_25CollectiveMainloopFwdSm90ILi2EN4cute5tupleIJNS5_1CILi1EEES8_S8_EEENS6_IJNS7_ILi128EEENS7_ILi96EEENS7_ILi64EEEEEELi256ENS_10bfloat16_tEfNS_4arch4Sm90ELb1ELb0ELb1ELb0ELb1ELb0ELb1ELb1ELb0ELb1ELb1ELb0EEENS1_21CollectiveEpilogueFwdINS6_IJSA_NS7_ILi256EEESB_EEES9_SE_SG_Li256ELb0ELb1ELb1ELb0EEENS1_19SingleTileSchedulerILb0ELb1ELb1ELi128EEEEEEEEEvNT_6ParamsE)
        /*0278*/ 	.word	0x00000008


	//----- nvinfo : EIATTR_MIN_STACK_SIZE
	.align		4
.L_125:
        /*027c*/ 	.byte	0x04, 0x12
        /*027e*/ 	.short	(.L_127 - .L_126)
	.align		4
.L_126:
        /*0280*/ 	.word	index@(_ZN7cutlass13device_kernelIN5flash11enable_sm90INS1_16FlashAttnFwdSm90INS1_25CollectiveMainloopFwdSm90ILi2EN4cute5tupleIJNS5_1CILi1EEES8_S8_EEENS6_IJNS7_ILi128EEENS7_ILi96EEENS7_ILi64EEEEEELi256ENS_10bfloat16_tEfNS_4arch4Sm90ELb1ELb0ELb1ELb1ELb1ELb0ELb0ELb1ELb0ELb1ELb1ELb0EEENS1_21CollectiveEpilogueFwdINS6_IJSA_NS7_ILi256EEESB_EEES9_SE_SG_Li256ELb1ELb1ELb1ELb0EEENS1_36VarlenDynamicPersistentTileSchedulerILi128ELi96ELi256ELi128ELb1ELb1ELb1ELb1ELb1ELb1EEEEEEEEEvNT_6ParamsE)
        /*0284*/ 	.word	0x00000030


	//----- nvinfo : EIATTR_MIN_STACK_SIZE
	.align		4
.L_127:
        /*0288*/ 	.byte	0x04, 0x12
        /*028a*/ 	.short	(.L_129 - .L_128)
	.align		4
.L_128:
        /*028c*/ 	.word	index@(_ZN7cutlass13device_kernelIN5flash11enable_sm90INS1_16FlashAttnFwdSm90INS1_25CollectiveMainloopFwdSm90ILi2EN4cute5tupleIJNS5_1CILi1EEES8_S8_EEENS6_IJNS7_ILi128EEENS7_ILi96EEENS7_ILi64EEEEEELi256ENS_10bfloat16_tEfNS_4arch4Sm90ELb1ELb0ELb1ELb1ELb1ELb1ELb0ELb1ELb0ELb1ELb1ELb0EEENS1_21CollectiveEpilogueFwdINS6_IJSA_NS7_ILi256EEESB_EEES9_SE_SG_Li256ELb1ELb1ELb1ELb0EEENS1_36VarlenDynamicPersistentTileSchedulerILi128ELi96ELi256ELi128ELb1ELb1ELb1ELb1ELb1ELb1EEEEEEEEEvNT_6ParamsE)
        /*0290*/ 	.word	0x00000168


	//----- nvinfo : EIATTR_MIN_STACK_SIZE
	.align		4
.L_129:
        /*0294*/ 	.byte	0x04, 0x12
        /*0296*/ 	.short	(.L_131 - .L_130)
	.align		4
.L_130:
        /*0298*/ 	.word	index@(_ZN7cutlass13device_kernelIN5flash11enable_sm90INS1_16FlashAttnFwdSm90INS1_25CollectiveMainloopFwdSm90ILi2EN4cute5tupleIJNS5_1CILi1EEES8_S8_EEENS6_IJNS7_ILi128EEENS7_ILi96EEENS7_ILi64EEEEEELi256ENS_10bfloat16_tEfNS_4arch4Sm90ELb1ELb0ELb1ELb1ELb1ELb0ELb1ELb1ELb0ELb1ELb1ELb0EEENS1_21CollectiveEpilogueFwdINS6_IJSA_NS7_ILi256EEESB_EEES9_SE_SG_Li256ELb1ELb1ELb1ELb0EEENS1_36VarlenDynamicPersistentTileSchedulerILi128ELi96ELi256ELi128ELb1ELb1ELb1ELb1ELb1ELb1EEEEEEEEEvNT_6ParamsE)
        /*029c*/ 	.word	0x00000040


	//----- nvinfo : EIATTR_MIN_STACK_SIZE
	.align		4
.L_131:
        /*02a0*/ 	.byte	0x04, 0x12
        /*02a2*/ 	.short	(.L_133 - .L_132)
	.align		4
.L_132:
        /*02a4*/ 	.word	index@(_ZN7cutlass13device_kernelIN5flash11enable_sm90INS1_16FlashAttnFwdSm90INS1_25CollectiveMainloopFwdSm90ILi2EN4cute5tupleIJNS5_1CILi1EEES8_S8_EEENS6_IJNS7_ILi128EEENS7_ILi96EEENS7_ILi64EEEEEELi256ENS_10bfloat16_tEfNS_4arch4Sm90ELb1ELb0ELb1ELb1ELb1ELb1ELb1ELb1ELb0ELb1ELb1ELb0EEENS1_21CollectiveEpilogueFwdINS6_IJSA_NS7_ILi256EEESB_EEES9_SE_SG_Li256ELb1ELb1ELb1ELb0EEENS1_36VarlenDynamicPersistentTileSchedulerILi128ELi96ELi256ELi128ELb1ELb1ELb1ELb1ELb1ELb1EEEEEEEEEvNT_6ParamsE)
        /*02a8*/ 	.word	0x00000210
.L_133:


//--------------------- .nv.compat                --------------------------
	.section	.nv.compat,"",@"SHT_CUDA_COMPAT_INFO"
	.align	4
        /*0000*/ 	.byte	0x02, 0x09, 0x01, 0x00, 0x02, 0x02, 0x04, 0x00, 0x02, 0x05, 0x05, 0x00, 0x03, 0x07, 0x01, 0x01
        /*0010*/ 	.byte	0x02, 0x03, 0x01, 0x00, 0x02, 0x06, 0x01, 0x00, 0x04, 0x0b, 0x08, 0x00, 0x00, 0x00, 0x00, 0x00
        /*0020*/ 	.byte	0x00, 0x00, 0x00, 0x00


//--------------------- .nv.info._ZN7cutlass13device_kernelIN5flash11enable_sm90INS1_16FlashAttnFwdSm90INS1_25CollectiveMainloopFwdSm90ILi2EN4cute5tupleIJNS5_1CILi1EEES8_S8_EEENS6_IJNS7_ILi128EEENS7_ILi96EEENS7_ILi64EEEEEELi256ENS_10bfloat16_tEfNS_4arch4Sm90ELb0ELb0ELb1ELb0ELb1ELb0ELb0ELb1ELb0ELb1ELb1ELb0EEENS1_21CollectiveEpilogueFwdINS6_IJSA_NS7_ILi256EEESB_EEES9_SE_SG_Li256ELb0ELb1ELb1ELb0EEENS1_19SingleTileSchedulerILb0ELb1ELb1ELi128EEEEEEEEEvNT_6ParamsE --------------------------
	.section	.nv.info._ZN7cutlass13device_kernelIN5flash11enable_sm90INS1_16FlashAttnFwdSm90INS1_25CollectiveMainloopFwdSm90ILi2EN4cute5tupleIJNS5_1CILi1EEES8_S8_EEENS6_IJNS7_ILi128EEENS7_ILi96EEENS7_ILi64EEEEEELi256ENS_10bfloat16_tEfNS_4arch4Sm90ELb0ELb0ELb1ELb0ELb1ELb0ELb0ELb1ELb0ELb1ELb1ELb0EEENS1_21CollectiveEpilogueFwdINS6_IJSA_NS7_ILi256EEESB_EEES9_SE_SG_Li256ELb0ELb1ELb1ELb0EEENS1_19SingleTileSchedulerILb0ELb1ELb1ELi128EEEEEEEEEvNT_6ParamsE,"",@"SHT_CUDA_INFO"
	.sectionflags	@""
	.align	4


	//----- nvinfo : EIATTR_CUDA_API_VERSION
	.align		4
        /*0000*/ 	.byte	0x04, 0x37
        /*0002*/ 	.short	(.L_135 - .L_134)
.L_134:
        /*0004*/ 	.word	0x00000082


	//----- nvinfo : EIATTR_KPARAM_INFO
	.align		4
.L_135:
        /*0008*/ 	.byte	0x04, 0x17
        /*000a*/ 	.short	(.L_137 - .L_136)
.L_136:
        /*000c*/ 	.word	0x00000000
        /*0010*/ 	.short	0x0000
        /*0012*/ 	.short	0x0070
        /*0014*/ 	.byte	0x00, 0xf0, 0x01, 0x28


	//----- nvinfo : EIATTR_SPARSE_MMA_MASK
	.align		4
.L_137:
        /*0018*/ 	.byte	0x03, 0x50
        /*001a*/ 	.short	0x0000


	//----- nvinfo : EIATTR_MAXREG_COUNT
	.align		4
        /*001c*/ 	.byte	0x03, 0x1b
        /*001e*/ 	.short	0x00a8


	//----- nvinfo : EIATTR_NUM_BARRIERS
	.align		4
        /*0020*/ 	.byte	0x02, 0x4c
        /*0022*/ 	.byte	0x10
	.zero		1


	//----- nvinfo : EIATTR_EXTERNS
	.align		4
        /*0024*/ 	.byte	0x04, 0x0f
        /*0026*/ 	.short	(.L_139 - .L_138)


	//   ....[0]....
	.align		4
.L_138:
        /*0028*/ 	.word	index@(__assertfail)


	//----- nvinfo : EIATTR_MERCURY_ISA_VERSION
	.align		4
.L_139:
        /*002c*/ 	.byte	0x03, 0x5f
        /*002e*/ 	.short	0x0101


	//----- nvinfo : EIATTR_INT_WARP_WIDE_INSTR_OFFSETS
	.align		4
        /*0030*/ 	.byte	0x04, 0x31
        /*0032*/ 	.short	(.L_141 - .L_140)


	//   ....[0]....
.L_140:
        /*0034*/ 	.word	0x000000b0


	//   ....[1]....
        /*0038*/ 	.word	0x000000c0


	//   ....[2]....
        /*003c*/ 	.word	0x00000160


	//----- nvinfo : EIATTR_COOP_GROUP_MASK_REGIDS
	.align		4
.L_141:
        /*0040*/ 	.byte	0x04, 0x29
        /*0042*/ 	.short	(.L_143 - .L_142)


	//   ....[0]....
.L_142:
        /*0044*/ 	.word	0xffffffff


	//   ....[1]....
        /*0048*/ 	.word	0xffffffff


	//   ....[2]....
        /*004c*/ 	.word	0xffffffff


	//   ....[3]....
        /*0050*/ 	.word	0xffffffff


	//   ....[4]....
        /*0054*/ 	.word	0xffffffff


	//   ....[5]....
        /*0058*/ 	.word	0xffffffff


	//   ....[6]....
        /*005c*/ 	.word	0xffffffff


	//   ....[7]....
        /*0060*/ 	.word	0xffffffff


	//   ....[8]....
        /*0064*/ 	.word	0xffffffff


	//   ....[9]....
        /*0068*/ 	.word	0xffffffff


	//   ....[10]....
        /*006c*/ 	.word	0xffffffff


	//   ....[11]....
        /*0070*/ 	.word	0xffffffff


	//   ....[12]....
        /*0074*/ 	.word	0xffffffff


	//   ....[13]....
        /*0078*/ 	.word	0xffffffff


	//   ....[14]....
        /*007c*/ 	.word	0xffffffff


	//   ....[15]....
        /*0080*/ 	.word	0xffffffff


	//   ....[16]....
        /*0084*/ 	.word	0xffffffff


	//   ....[17]....
        /*0088*/ 	.word	0xffffffff


	//   ....[18]....
        /*008c*/ 	.word	0xffffffff


	//   ....[19]....
        /*0090*/ 	.word	0xffffffff


	//   ....[20]....
        /*0094*/ 	.word	0xffffffff


	//   ....[21]....
        /*0098*/ 	.word	0xffffffff


	//   ....[22]....
        /*009c*/ 	.word	0xffffffff


	//   ....[23]....
        /*00a0*/ 	.word	0xffffffff


	//   ....[24]....
        /*00a4*/ 	.word	0xffffffff


	//   ....[25]....
        /*00a8*/ 	.word	0xffffffff


	//   ....[26]....
        /*00ac*/ 	.word	0xffffffff


	//   ....[27]....
        /*00b0*/ 	.word	0xffffffff


	//   ....[28]....
        /*00b4*/ 	.word	0xffffffff


	//   ....[29]....
        /*00b8*/ 	.word	0xffffffff


	//   ....[30]....
        /*00bc*/ 	.word	0xffffffff


	//   ....[31]....
        /*00c0*/ 	.word	0xffffffff


	//   ....[32]....
        /*00c4*/ 	.word	0xffffffff


	//   ....[33]....
        /*00c8*/ 	.word	0xffffffff


	//   ....[34]....
        /*00cc*/ 	.word	0xffffffff


	//   ....[35]....
        /*00d0*/ 	.word	0xffffffff


	//   ....[36]....
        /*00d4*/ 	.word	0xffffffff


	//   ....[37]....
        /*00d8*/ 	.word	0xffffffff


	//   ....[38]....
        /*00dc*/ 	.word	0xffffffff


	//   ....[39]....
        /*00e0*/ 	.word	0xffffffff


	//   ....[40]....
        /*00e4*/ 	.word	0xffffffff


	//   ....[41]....
        /*00e8*/ 	.word	0xffffffff


	//   ....[42]....
        /*00ec*/ 	.word	0xffffffff


	//   ....[43]....
        /*00f0*/ 	.word	0xffffffff


	//   ....[44]....
        /*00f4*/ 	.word	0xffffffff


	//   ....[45]....
        /*00f8*/ 	.word	0xffffffff


	//   ....[46]....
        /*00fc*/ 	.word	0xffffffff


	//   ....[47]....
        /*0100*/ 	.word	0xffffffff


	//   ....[48]....
        /*0104*/ 	.word	0xffffffff


	//   ....[49]....
        /*0108*/ 	.word	0xffffffff


	//   ....[50]....
        /*010c*/ 	.word	0xffffffff


	//   ....[51]....
        /*0110*/ 	.word	0xffffffff


	//   ....[52]....
        /*0114*/ 	.word	0xffffffff


	//   ....[53]....
        /*0118*/ 	.word	0xffffffff


	//   ....[54]....
        /*011c*/ 	.word	0xffffffff


	//   ....[55]....
        /*0120*/ 	.word	0xffffffff


	//   ....[56]....
        /*0124*/ 	.word	0xffffffff


	//   ....[57]....
        /*0128*/ 	.word	0xffffffff


	//   ....[58]....
        /*012c*/ 	.word	0xffffffff


	//   ....[59]....
        /*0130*/ 	.word	0xffffffff


	//   ....[60]....
        /*0134*/ 	.word	0xffffffff


	//   ....[61]....
        /*0138*/ 	.word	0xffffffff


	//   ....[62]....
        /*013c*/ 	.word	0xffffffff


	//   ....[63]....
        /*0140*/ 	.word	0xffffffff


	//   ....[64]....
        /*0144*/ 	.word	0xffffffff


	//   ....[65]....
        /*0148*/ 	.word	0xffffffff


	//   ....[66]....
        /*014c*/ 	.word	0xffffffff


	//   ....[67]....
        /*0150*/ 	.word	0xffffffff


	//   ....[68]....
        /*0154*/ 	.word	0xffffffff


	//   ....[69]....
        /*0158*/ 	.word	0xffffffff


	//   ....[70]....
        /*015c*/ 	.word	0xffffffff


	//   ....[71]....
        /*0160*/ 	.word	0xffffffff


	//   ....[72]....
        /*0164*/ 	.word	0xffffffff


	//   ....[73]....
        /*0168*/ 	.word	0xffffffff


	//   ....[74]....
        /*016c*/ 	.word	0xffffffff


	//   ....[75]....
        /*0170*/ 	.word	0xffffffff


	//   ....[76]....
        /*0174*/ 	.word	0xffffffff


	//   ....[77]....
        /*0178*/ 	.word	0xffffffff


	//   ....[78]....
        /*017c*/ 	.word	0xffffffff


	//   ....[79]....
        /*0180*/ 	.word	0xffffffff


	//   ....[80]....
        /*0184*/ 	.word	0xffffffff


	//   ....[81]....
        /*0188*/ 	.word	0xffffffff


	//   ....[82]....
        /*018c*/ 	.word	0xffffffff


	//   ....[83]....
        /*0190*/ 	.word	0xffffffff


	//   ....[84]....
        /*0194*/ 	.word	0xffffffff


	//   ....[85]....
        /*0198*/ 	.word	0xffffffff


	//   ....[86]....
        /*019c*/ 	.word	0xffffffff


	//   ....[87]....
        /*01a0*/ 	.word	0xffffffff


	//   ....[88]....
        /*01a4*/ 	.word	0xffffffff


	//   ....[89]....
        /*01a8*/ 	.word	0xffffffff


	//   ....[90]....
        /*01ac*/ 	.word	0xffffffff


	//   ....[91]....
        /*01b0*/ 	.word	0xffffffff


	//   ....[92]....
        /*01b4*/ 	.word	0xffffffff


	//   ....[93]....
        /*01b8*/ 	.word	0x0500000f


	//   ....[94]....
        /*01bc*/ 	.word	0x0500000f


	//   ....[95]....
        /*01c0*/ 	.word	0x0500000f


	//   ....[96]....
        /*01c4*/ 	.word	0x0500000f


	//   ....[97]....
        /*01c8*/ 	.word	0x0500000f


	//   ....[98]....
        /*01cc*/ 	.word	0x0500000f


	//   ....[99]....
        /*01d0*/ 	.word	0x0500000f


	//   ....[100]....
        /*01d4*/ 	.word	0x0500000f


	//   ....[101]....
        /*01d8*/ 	.word	0x0500000f


	//   ....[102]....
        /*01dc*/ 	.word	0x0500000f


	//   ....[103]....
        /*01e0*/ 	.word	0x0500000f


	//   ....[104]....
        /*01e4*/ 	.word	0x0500000f


	//   ....[105]....
        /*01e8*/ 	.word	0x0500000f


	//   ....[106]....
        /*01ec*/ 	.word	0x0500000f


	//   ....[107]....
        /*01f0*/ 	.word	0x0500000f


	//   ....[108]....
        /*01f4*/ 	.word	0x0500000f


	//   ....[109]....
        /*01f8*/ 	.word	0x0500000f


	//   ....[110]....
        /*01fc*/ 	.word	0x0500000f


	//   ....[111]....
        /*0200*/ 	.word	0x0500000f


	//   ....[112]....
        /*0204*/ 	.word	0x0500000f


	//   ....[113]....
        /*0208*/ 	.word	0x0500000f


	//   ....[114]....
        /*020c*/ 	.word	0x0500000f


	//   ....[115]....
        /*0210*/ 	.word	0x0500000f


	//   ....[116]....
        /*0214*/ 	.word	0x0500000f


	//   ....[117]....
        /*0218*/ 	.word	0x0500000f


	//   ....[118]....
        /*021c*/ 	.word	0x0500000f


	//   ....[119]....
        /*0220*/ 	.word	0x0500000f


	//   ....[120]....
        /*0224*/ 	.word	0x0500000f


	//   ....[121]....
        /*0228*/ 	.word	0x0500000f


	//   ....[122]....
        /*022c*/ 	.word	0x0500000f


	//   ....[123]....
        /*0230*/ 	.word	0x0500000f


	//   ....[124]....
        /*0234*/ 	.word	0x0500000f


	//   ....[125]....
        /*0238*/ 	.word	0x0500000f


	//   ....[126]....
        /*023c*/ 	.word	0x0500000f


	//   ....[127]....
        /*0240*/ 	.word	0x0500000f


	//   ....[128]....
        /*0244*/ 	.word	0x0500000f


	//   ....[129]....
        /*0248*/ 	.word	0x0500000f


	//   ....[130]....
        /*024c*/ 	.word	0x0500000f


	//   ....[131]....
        /*0250*/ 	.word	0x0500000f


	//   ....[132]....
        /*0254*/ 	.word	0x0500000f


	//   ....[133]....
        /*0258*/ 	.word	0x0500000f


	//   ....[134]....
        /*025c*/ 	.word	0x0500000f


	//   ....[135]....
        /*0260*/ 	.word	0x0500000f


	//   ....[136]....
        /*0264*/ 	.word	0x0500000f


	//   ....[137]....
        /*0268*/ 	.word	0x0500000f


	//   ....[138]....
        /*026c*/ 	.word	0x0500000f


	//   ....[139]....
        /*0270*/ 	.word	0x0500000f


	//   ....[140]....
        /*0274*/ 	.word	0x0500000f


	//   ....[141]....
        /*0278*/ 	.word	0x0500000f


	//   ....[142]....
        /*027c*/ 	.word	0x0500000f


	//   ....[143]....
        /*0280*/ 	.word	0x0500000f


	//   ....[144]....
        /*0284*/ 	.word	0x0500000f


	//   ....[145]....
        /*0288*/ 	.word	0x0500000f


	//   ....[146]....
        /*028c*/ 	.word	0x0500000f


	//   ....[147]....
        /*0290*/ 	.word	0x0500000f


	//   ....[148]....
        /*0294*/ 	.word	0x0500000f


	//   ....[149]....
        /*0298*/ 	.word	0x0500000f


	//   ....[150]....
        /*029c*/ 	.word	0x0500000f


	//   ....[151]....
        /*02a0*/ 	.word	0x0500000f


	//   ....[152]....
        /*02a4*/ 	.word	0x0500000f


	//   ....[153]....
        /*02a8*/ 	.word	0x0500000f


	//   ....[154]....
        /*02ac*/ 	.word	0x0500000f


	//   ....[155]....
        /*02b0*/ 	.word	0x0500000f


	//   ....[156]....
        /*02b4*/ 	.word	0x0500000f


	//   ....[157]....
        /*02b8*/ 	.word	0x0500000f


	//   ....[158]....
        /*02bc*/ 	.word	0x0500000f


	//----- nvinfo : EIATTR_COOP_GROUP_INSTR_OFFSETS
	.align		4
.L_143:
        /*02c0*/ 	.byte	0x04, 0x28
        /*02c2*/ 	.short	(.L_145 - .L_144)


	//   ....[0]....
.L_144:
        /*02c4*/ 	.word	0x00000060


	//   ....[1]....
        /*02c8*/ 	.word	0x000000a0


	//   ....[2]....
        /*02cc*/ 	.word	0x000002c0


	//   ....[3]....
        /*02d0*/ 	.word	0x00000420


	//   ....[4]....
        /*02d4*/ 	.word	0x00000540


	//   ....[5]....
        /*02d8*/ 	.word	0x000006a0


	//   ....[6]....
        /*02dc*/ 	.word	0x00001230


	//   ....[7]....
        /*02e0*/ 	.word	0x000023e0


	//   ....[8]....
        /*02e4*/ 	.word	0x00002470


	//   ....[9]....
        /*02e8*/ 	.word	0x000028a0


	//   ....[10]....
        /*02ec*/ 	.word	0x00002920


	//   ....[11]....
        /*02f0*/ 	.word	0x00003e90


	//   ....[12]....
        /*02f4*/ 	.word	0x00003f00


	//   ....[13]....
        /*02f8*/ 	.word	0x00004390


	//   ....[14]....
        /*02fc*/ 	.word	0x00004550


	//   ....[15]....
        /*0300*/ 	.word	0x00005870


	//   ....[16]....
        /*0304*/ 	.word	0x000058b0


	//   ....[17]....
        /*0308*/ 	.word	0x000058d0


	//   ....[18]....
        /*030c*/ 	.word	0x00005900


	//   ....[19]....
        /*0310*/ 	.word	0x000069c0


	//   ....[20]....
        /*0314*/ 	.word	0x00006a10


	//   ....[21]....
        /*0318*/ 	.word	0x00006a50


	//   ....[22]....
        /*031c*/ 	.word	0x00006a80


	//   ....[23]....
        /*0320*/ 	.word	0x00006ac0


	//   ....[24]....
        /*0324*/ 	.word	0x00006ae0


	//   ....[25]....
        /*0328*/ 	.word	0x00007750


	//   ....[26]....
        /*032c*/ 	.word	0x00007760


	//   ....[27]....
        /*0330*/ 	.word	0x00008790


	//   ....[28]....
        /*0334*/ 	.word	0x00009870


	//   ....[29]....
        /*0338*/ 	.word	0x00009890


	//   ....[30]....
        /*033c*/ 	.word	0x000098a0


	//   ....[31]....
        /*0340*/ 	.word	0x000098e0


	//   ....[32]....
        /*0344*/ 	.word	0x00009930


	//   ....[33]....
        /*0348*/ 	.word	0x00009950


	//   ....[34]....
        /*034c*/ 	.word	0x000099a0


	//   ....[35]....
        /*0350*/ 	.word	0x000099c0


	//   ....[36]....
        /*0354*/ 	.word	0x00009a10


	//   ....[37]....
        /*0358*/ 	.word	0x00009a30


	//   ....[38]....
        /*035c*/ 	.word	0x00009a80


	//   ....[39]....
        /*0360*/ 	.word	0x00009aa0


	//   ....[40]....
        /*0364*/ 	.word	0x00009ff0


	//   ....[41]....
        /*0368*/ 	.word	0x0000a030


	//   ....[42]....
        /*036c*/ 	.word	0x0000a060


	//   ....[43]....
        /*0370*/ 	.word	0x0000a0b0


	//   ....[44]....
        /*0374*/ 	.word	0x0000a110


	//   ....[45]....
        /*0378*/ 	.word	0x0000a130


	//   ....[46]....
        /*037c*/ 	.word	0x0000a190


	//   ....[47]....
        /*0380*/ 	.word	0x0000a1b0


	//   ....[48]....
        /*0384*/ 	.word	0x0000a210


	//   ....[49]....
        /*0388*/ 	.word	0x0000a230


	//   ....[50]....
        /*038c*/ 	.word	0x0000a290


	//   ....[51]....
        /*0390*/ 	.word	0x0000a2b0


	//   ....[52]....
        /*0394*/ 	.word	0x0000a310


	//   ....[53]....
        /*0398*/ 	.word	0x0000a330


	//   ....[54]....
        /*039c*/ 	.word	0x0000a380


	//   ....[55]....
        /*03a0*/ 	.word	0x0000a3a0


	//   ....[56]....
        /*03a4*/ 	.word	0x0000a720


	//   ....[57]....
        /*03a8*/ 	.word	0x0000a750


	//   ....[58]....
        /*03ac*/ 	.word	0x0000a790


	//   ....[59]....
        /*03b0*/ 	.word	0x0000a7b0


	//   ....[60]....
        /*03b4*/ 	.word	0x0000a7d0


	//   ....[61]....
        /*03b8*/ 	.word	0x0000a7f0


	//   ....[62]....
        /*03bc*/ 	.word	0x0000a810


	//   ....[63]....
        /*03c0*/ 	.word	0x0000a840


	//   ....[64]....
        /*03c4*/ 	.word	0x0000a8e0


	//   ....[65]....
        /*03c8*/ 	.word	0x0000a910


	//   ....[66]....
        /*03cc*/ 	.word	0x0000a920


	//   ....[67]....
        /*03d0*/ 	.word	0x0000a9b0


	//   ....[68]....
        /*03d4*/ 	.word	0x0000b1a0


	//   ....[69]....
        /*03d8*/ 	.word	0x0000b1c0


	//   ....[70]....
        /*03dc*/ 	.word	0x0000b1d0


	//   ....[71]....
        /*03e0*/ 	.word	0x0000b1e0


	//   ....[72]....
        /*03e4*/ 	.word	0x0000b1f0


	//   ....[73]....
        /*03e8*/ 	.word	0x0000b200


	//   ....[74]....
        /*03ec*/ 	.word	0x0000b220


	//   ....[75]....
        /*03f0*/ 	.word	0x0000b240


	//   ....[76]....
        /*03f4*/ 	.word	0x0000b270


	//   ....[77]....
        /*03f8*/ 	.word	0x0000b2b0


	//   ....[78]....
        /*03fc*/ 	.word	0x0000b2f0


	//   ....[79]....
        /*0400*/ 	.word	0x0000b340


	//   ....[80]....
        /*0404*/ 	.word	0x0000b690


	//   ....[81]....
        /*0408*/ 	.word	0x0000b6b0


	//   ....[82]....
        /*040c*/ 	.word	0x0000b6c0


	//   ....[83]....
        /*0410*/ 	.word	0x0000b6d0


	//   ....[84]....
        /*0414*/ 	.word	0x0000b6e0


	//   ....[85]....
        /*0418*/ 	.word	0x0000b710


	//   ....[86]....
        /*041c*/ 	.word	0x0000b770


	//   ....[87]....
        /*0420*/ 	.word	0x0000b790


	//   ....[88]....
        /*0424*/ 	.word	0x0000b7f0


	//   ....[89]....
        /*0428*/ 	.word	0x0000b800


	//   ....[90]....
        /*042c*/ 	.word	0x0000b870


	//   ....[91]....
        /*0430*/ 	.word	0x0000b890


	//   ....[92]....
        /*0434*/ 	.word	0x0000bbf0


	//   ....[93]....
        /*0438*/ 	.word	0x0000c0b0


	//   ....[94]....
        /*043c*/ 	.word	0x0000c1a0


	//   ....[95]....
        /*0440*/ 	.word	0x0000c240


	//   ....[96]....
        /*0444*/ 	.word	0x0000c2c0


	//   ....[97]....
        /*0448*/ 	.word	0x0000c370


	//   ....[98]....
        /*044c*/ 	.word	0x0000c3d0


	//   ....[99]....
        /*0450*/ 	.word	0x0000c490


	//   ....[100]....
        /*0454*/ 	.word	0x0000c4f0


	//   ....[101]....
        /*0458*/ 	.word	0x0000c5b0


	//   ....[102]....
        /*045c*/ 	.word	0x0000c610


	//   ....[103]....
        /*0460*/ 	.word	0x0000c6d0


	//   ....[104]....
        /*0464*/ 	.word	0x0000c730


	//   ....[105]....
        /*0468*/ 	.word	0x0000c7d0


	//   ....[106]....
        /*046c*/ 	.word	0x0000c860


	//   ....[107]....
        /*0470*/ 	.word	0x0000c8c0


	//   ....[108]....
        /*0474*/ 	.word	0x0000c980


	//   ....[109]....
        /*0478*/ 	.word	0x0000ca40


	//   ....[110]....
        /*047c*/ 	.word	0x0000caa0


	//   ....[111]....
        /*0480*/ 	.word	0x0000cb70


	//   ....[112]....
        /*0484*/ 	.word	0x0000cbd0


	//   ....[113]....
        /*0488*/ 	.word	0x0000cca0


	//   ....[114]....
        /*048c*/ 	.word	0x0000cd00


	//   ....[115]....
        /*0490*/ 	.word	0x0000cdd0


	//   ....[116]....
        /*0494*/ 	.word	0x0000ce30


	//   ....[117]....
        /*0498*/ 	.word	0x0000cef0


	//   ....[118]....
        /*049c*/ 	.word	0x0000cf50


	//   ....[119]....
        /*04a0*/ 	.word	0x0000d010


	//   ....[120]....
        /*04a4*/ 	.word	0x0000d080


	//   ....[121]....
        /*04a8*/ 	.word	0x0000d120


	//   ....[122]....
        /*04ac*/ 	.word	0x0000d270


	//   ....[123]....
        /*04b0*/ 	.word	0x0000d340


	//   ....[124]....
        /*04b4*/ 	.word	0x0000d3c0


	//   ....[125]....
        /*04b8*/ 	.word	0x0000d480


	//   ....[126]....
        /*04bc*/ 	.word	0x0000d560


	//   ....[127]....
        /*04c0*/ 	.word	0x0000d620


	//   ....[128]....
        /*04c4*/ 	.word	0x0000d700


	//   ....[129]....
        /*04c8*/ 	.word	0x0000d7c0


	//   ....[130]....
        /*04cc*/ 	.word	0x0000d8a0


	//   ....[131]....
        /*04d0*/ 	.word	0x0000d960


	//   ....[132]....
        /*04d4*/ 	.word	0x0000da40


	//   ....[133]....
        /*04d8*/ 	.word	0x0000db10


	//   ....[134]....
        /*04dc*/ 	.word	0x0000dc70


	//   ....[135]....
        /*04e0*/ 	.word	0x0000dd10


	//   ....[136]....
        /*04e4*/ 	.word	0x0000dd70


	//   ....[137]....
        /*04e8*/ 	.word	0x0000de10


	//   ....[138]....
        /*04ec*/ 	.word	0x0000de70


	//   ....[139]....
        /*04f0*/ 	.word	0x0000df10


	//   ....[140]....
        /*04f4*/ 	.word	0x0000df70


	//   ....[141]....
        /*04f8*/ 	.word	0x0000e010


	//   ....[142]....
        /*04fc*/ 	.word	0x0000e070


	//   ....[143]....
        /*0500*/ 	.word	0x0000e110


	//   ....[144]....
        /*0504*/ 	.word	0x0000e170


	//   ....[145]....
        /*0508*/ 	.word	0x0000e210


	//   ....[146]....
        /*050c*/ 	.word	0x0000e300


	//   ....[147]....
        /*0510*/ 	.word	0x0000e3b0


	//   ....[148]....
        /*0514*/ 	.word	0x0000e410


	//   ....[149]....
        /*0518*/ 	.word	0x0000e4e0


	//   ....[150]....
        /*051c*/ 	.word	0x0000e540


	//   ....[151]....
        /*0520*/ 	.word	0x0000e620


	//   ....[152]....
        /*0524*/ 	.word	0x0000e680


	//   ....[153]....
        /*0528*/ 	.word	0x0000e760


	//   ....[154]....
        /*052c*/ 	.word	0x0000e7c0


	//   ....[155]....
        /*0530*/ 	.word	0x0000e8a0


	//   ....[156]....
        /*0534*/ 	.word	0x0000e900


	//   ....[157]....
        /*0538*/ 	.word	0x0000e9e0


	//   ....[158]....
        /*053c*/ 	.word	0x0000ead0


	//----- nvinfo : EIATTR_REG_RECONFIG
	.align		4
.L_145:
        /*0540*/ 	.byte	0x01, 0x54
	.zero		2


	//----- nvinfo : EIATTR_SYSCALL_OFFSETS
	.align		4
        /*0544*/ 	.byte	0x04, 0x46
        /*0546*/ 	.short	(.L_147 - .L_146)


	//   ....[0]....
.L_146:
        /*0548*/ 	.word	0x000013f0


	//   ....[1]....
        /*054c*/ 	.word	0x00008ed0


	//   ....[2]....
        /*0550*/ 	.word	0x00009010


	//   ....[3]....
        /*0554*/ 	.word	0x00009100


	//   ....[4]....
        /*0558*/ 	.word	0x00009d10


	//----- nvinfo : EIATTR_MBARRIER_INSTR_OFFSETS
	.align		4
.L_147:
        /*055c*/ 	.byte	0x04, 0x39
        /*055e*/ 	.short	(.L_149 - .L_148)


	//   ....[0]....
.L_148:
        /*0560*/ 	.word	0x00000170
        /*0564*/ 	.word	0x000000ff
        /*0568*/ 	.word	0x00022800
        /*056c*/ 	.short	0x0100
        /*056e*/ 	.byte	0x08
	.zero		1


	//   ....[1]....
        /*0570*/ 	.word	0x00000180
        /*0574*/ 	.word	0x000000ff
        /*0578*/ 	.word	0x00022820
        /*057c*/ 	.short	0x0100
        /*057e*/ 	.byte	0x08
	.zero		1


	//   ....[2]....
        /*0580*/ 	.word	0x00000270
        /*0584*/ 	.word	0x000000ff
        /*0588*/ 	.word	0x00022830
        /*058c*/ 	.short	0x0100
        /*058e*/ 	.byte	0x08
	.zero		1


	//   ....[3]....
        /*0590*/ 	.word	0x00000280
        /*0594*/ 	.word	0x000000ff
        /*0598*/ 	.word	0x00022840
        /*059c*/ 	.short	0x0100
        /*059e*/ 	.byte	0x08
	.zero		1


	//   ....[4]....
        /*05a0*/ 	.word	0x00000290
        /*05a4*/ 	.word	0x000000ff
        /*05a8*/ 	.word	0x00022838
        /*05ac*/ 	.short	0x0100
        /*05ae*/ 	.byte	0x08
	.zero		1


	//   ....[5]....
        /*05b0*/ 	.word	0x000002a0
        /*05b4*/ 	.word	0x000000ff
        /*05b8*/ 	.word	0x00022848
        /*05bc*/ 	.short	0x0100
        /*05be*/ 	.byte	0x08
	.zero		1


	//   ....[6]....
        /*05c0*/ 	.word	0x000003d0
        /*05c4*/ 	.word	0x000000ff
        /*05c8*/ 	.word	0x00022850
        /*05cc*/ 	.short	0x0100
        /*05ce*/ 	.byte	0x08
	.zero		1


	//   ....[7]....
        /*05d0*/ 	.word	0x000003e0
        /*05d4*/ 	.word	0x000000ff
        /*05d8*/ 	.word	0x00022860
        /*05dc*/ 	.short	0x0100
        /*05de*/ 	.byte	0x08
	.zero		1


	//   ....[8]....
        /*05e0*/ 	.word	0x000003f0
        /*05e4*/ 	.word	0x000000ff
        /*05e8*/ 	.word	0x00022858
        /*05ec*/ 	.short	0x0100
        /*05ee*/ 	.byte	0x08
	.zero		1


	//   ....[9]....
        /*05f0*/ 	.word	0x00000400
        /*05f4*/ 	.word	0x000000ff
        /*05f8*/ 	.word	0x00022868
        /*05fc*/ 	.short	0x0100
        /*05fe*/ 	.byte	0x08
	.zero		1


	//   ....[10]....
        /*0600*/ 	.word	0x000004f0
        /*0604*/ 	.word	0x000000ff
        /*0608*/ 	.word	0x00022870
        /*060c*/ 	.short	0x0100
        /*060e*/ 	.byte	0x06
	.zero		1


	//   ....[11]....
        /*0610*/ 	.word	0x00000500
        /*0614*/ 	.word	0x000000ff
        /*0618*/ 	.word	0x00022880
        /*061c*/ 	.short	0x0100
        /*061e*/ 	.byte	0x06
	.zero		1


	//   ....[12]....
        /*0620*/ 	.word	0x00000510
        /*0624*/ 	.word	0x000000ff
        /*0628*/ 	.word	0x00022878
        /*062c*/ 	.short	0x0100
        /*062e*/ 	.byte	0x06
	.zero		1


	//   ....[13]....
        /*0630*/ 	.word	0x00000520
        /*0634*/ 	.word	0x000000ff
        /*0638*/ 	.word	0x00022888
        /*063c*/ 	.short	0x0100
        /*063e*/ 	.byte	0x06
	.zero		1


	//   ....[14]....
        /*0640*/ 	.word	0x00000650
        /*0644*/ 	.word	0x000000ff
        /*0648*/ 	.word	0x00022890
        /*064c*/ 	.short	0x0100
        /*064e*/ 	.byte	0x08
	.zero		1


	//   ....[15]....
        /*0650*/ 	.word	0x00000660
        /*0654*/ 	.word	0x000000ff
        /*0658*/ 	.word	0x000228a0
        /*065c*/ 	.short	0x0100
        /*065e*/ 	.byte	0x08
	.zero		1


	//   ....[16]....
        /*0660*/ 	.word	0x00000670
        /*0664*/ 	.word	0x000000ff
        /*0668*/ 	.word	0x00022898
        /*066c*/ 	.short	0x0100
        /*066e*/ 	.byte	0x08
	.zero		1


	//   ....[17]....
        /*0670*/ 	.word	0x00000680
        /*0674*/ 	.word	0x000000ff
        /*0678*/ 	.word	0x000228a8
        /*067c*/ 	.short	0x0100
        /*067e*/ 	.byte	0x08
	.zero		1


	//   ....[18]....
        /*0680*/ 	.word	0x000007c0
        /*0684*/ 	.word	0x000000ff
        /*0688*/ 	.word	0x000228b0
        /*068c*/ 	.short	0x0100
        /*068e*/ 	.byte	0x08
	.zero		1


	//   ....[19]....
        /*0690*/ 	.word	0x000007d0
        /*0694*/ 	.word	0x000000ff
        /*0698*/ 	.word	0x000228c0
        /*069c*/ 	.short	0x0100
        /*069e*/ 	.byte	0x08
	.zero		1


	//   ....[20]....
        /*06a0*/ 	.word	0x000007e0
        /*06a4*/ 	.word	0x000000ff
        /*06a8*/ 	.word	0x000228b8
        /*06ac*/ 	.short	0x0100
        /*06ae*/ 	.byte	0x08
	.zero		1


	//   ....[21]....
        /*06b0*/ 	.word	0x000007f0
        /*06b4*/ 	.word	0x000000ff
        /*06b8*/ 	.word	0x000228c8
        /*06bc*/ 	.short	0x0100
        /*06be*/ 	.byte	0x08
	.zero		1


	//   ....[22]....
        /*06c0*/ 	.word	0x00001420
        /*06c4*/ 	.word	0x000000ff
        /*06c8*/ 	.word	0x00022800
        /*06cc*/ 	.short	0x010a
        /*06ce*/ 	.byte	0x29
	.zero		1


	//   ....[23]....
        /*06d0*/ 	.word	0x000014b0
        /*06d4*/ 	.word	0x000000ff
        /*06d8*/ 	.word	0x00022830
        /*06dc*/ 	.short	0x010a
        /*06de*/ 	.byte	0x29
	.zero		1


	//   ....[24]....
        /*06e0*/ 	.word	0x000014f0
        /*06e4*/ 	.word	0x000000ff
        /*06e8*/ 	.word	0x00022830
        /*06ec*/ 	.short	0x010a
        /*06ee*/ 	.byte	0x29
	.zero		1


	//   ....[25]....
        /*06f0*/ 	.word	0x00001dd0
        /*06f4*/ 	.word	0x000000ff
        /*06f8*/ 	.word	0x00000000
        /*06fc*/ 	.short	0x0101
        /*06fe*/ 	.byte	0x04
	.zero		1


	//   ....[26]....
        /*0700*/ 	.word	0x00003140
        /*0704*/ 	.word	0x000000ff
        /*0708*/ 	.word	0x00022850
        /*070c*/ 	.short	0x010a
        /*070e*/ 	.byte	0x29
	.zero		1


	//   ....[27]....
        /*0710*/ 	.word	0x00003180
        /*0714*/ 	.word	0x000000ff
        /*0718*/ 	.word	0x00022850
        /*071c*/ 	.short	0x010a
        /*071e*/ 	.byte	0x29
	.zero		1


	//   ....[28]....
        /*0720*/ 	.word	0x000034e0
        /*0724*/ 	.word	0x000000ff
        /*0728*/ 	.word	0x00000000
        /*072c*/ 	.short	0x0101
        /*072e*/ 	.byte	0x04
	.zero		1


	//   ....[29]....
        /*0730*/ 	.word	0x00003650
        /*0734*/ 	.word	0x000000ff
        /*0738*/ 	.word	0x00022830
        /*073c*/ 	.short	0x010a
        /*073e*/ 	.byte	0x1c
	.zero		1


	//   ....[30]....
        /*0740*/ 	.word	0x000036a0
        /*0744*/ 	.word	0x000000ff
        /*0748*/ 	.word	0x00022830
        /*074c*/ 	.short	0x010a
        /*074e*/ 	.byte	0x1c
	.zero		1


	//   ....[31]....
        /*0750*/ 	.word	0x00003c40
        /*0754*/ 	.word	0x000000ff
        /*0758*/ 	.word	0x00000000
        /*075c*/ 	.short	0x0101
        /*075e*/ 	.byte	0x0b
	.zero		1


	//   ....[32]....
        /*0760*/ 	.word	0x00005530
        /*0764*/ 	.word	0x000000ff
        /*0768*/ 	.word	0x00022850
        /*076c*/ 	.short	0x010a
        /*076e*/ 	.byte	0x1c
	.zero		1


	//   ....[33]....
        /*0770*/ 	.word	0x00005580
        /*0774*/ 	.word	0x000000ff
        /*0778*/ 	.word	0x00022850
        /*077c*/ 	.short	0x010a
        /*077e*/ 	.byte	0x1c
	.zero		1


	//   ....[34]....
        /*0780*/ 	.word	0x00005850
        /*0784*/ 	.word	0x000000ff
        /*0788*/ 	.word	0x00000000
        /*078c*/ 	.short	0x0101
        /*078e*/ 	.byte	0x0b
	.zero		1


	//   ....[35]....
        /*0790*/ 	.word	0x00006af0
        /*0794*/ 	.word	0x000000ff
        /*0798*/ 	.word	0x00000000
        /*079c*/ 	.short	0x0101
        /*079e*/ 	.byte	0x04
	.zero		1


	//   ....[36]....
        /*07a0*/ 	.word	0x00009610
        /*07a4*/ 	.word	0x000000ff
        /*07a8*/ 	.word	0x00022840
        /*07ac*/ 	.short	0x010a
        /*07ae*/ 	.byte	0x2b
	.zero		1


	//   ....[37]....
        /*07b0*/ 	.word	0x00009b40
        /*07b4*/ 	.word	0x000000ff
        /*07b8*/ 	.word	0x00022830
        /*07bc*/ 	.short	0x0107
        /*07be*/ 	.byte	0x2b
	.zero		1


	//   ....[38]....
        /*07c0*/ 	.word	0x00009bb0
        /*07c4*/ 	.word	0x000000ff
        /*07c8*/ 	.word	0x00022830
        /*07cc*/ 	.short	0x0101
        /*07ce*/ 	.byte	0x2b
	.zero		1


	//   ....[39]....
        /*07d0*/ 	.word	0x0000a470
        /*07d4*/ 	.word	0x000000ff
        /*07d8*/ 	.word	0x00022800
        /*07dc*/ 	.short	0x0107
        /*07de*/ 	.byte	0x2b
	.zero		1


	//   ....[40]....
        /*07e0*/ 	.word	0x0000a4b0
        /*07e4*/ 	.word	0x000000ff
        /*07e8*/ 	.word	0x00022800
        /*07ec*/ 	.short	0x0101
        /*07ee*/ 	.byte	0x2b
	.zero		1


	//   ....[41]....
        /*07f0*/ 	.word	0x0000a4c0
        /*07f4*/ 	.word	0x000000ff
        /*07f8*/ 	.word	0x00022820
        /*07fc*/ 	.short	0x010a
        /*07fe*/ 	.byte	0x2b
	.zero		1


	//   ....[42]....
        /*0800*/ 	.word	0x0000a510
        /*0804*/ 	.word	0x000000ff
        /*0808*/ 	.word	0x00022860
        /*080c*/ 	.short	0x010a
        /*080e*/ 	.byte	0x2b
	.zero		1


	//   ....[43]....
        /*0810*/ 	.word	0x0000ac40
        /*0814*/ 	.word	0x000000ff
        /*0818*/ 	.word	0x00022850
        /*081c*/ 	.short	0x0107
        /*081e*/ 	.byte	0x2b
	.zero		1


	//   ....[44]....
        /*0820*/ 	.word	0x0000acc0
        /*0824*/ 	.word	0x000000ff
        /*0828*/ 	.word	0x00022850
        /*082c*/ 	.short	0x0101
        /*082e*/ 	.byte	0x2b
	.zero		1


	//   ....[45]....
        /*0830*/ 	.word	0x0000afa0
        /*0834*/ 	.word	0x00000020
        /*0838*/ 	.word	0x00022840
        /*083c*/ 	.short	0x010a
        /*083e*/ 	.byte	0x3f
	.zero		1


	//   ....[46]....
        /*0840*/ 	.word	0x0000b3d0
        /*0844*/ 	.word	0x00000020
        /*0848*/ 	.word	0x00022830
        /*084c*/ 	.short	0x0107
        /*084e*/ 	.byte	0x3f
	.zero		1


	//   ....[47]....
        /*0850*/ 	.word	0x0000b480
        /*0854*/ 	.word	0x00000020
        /*0858*/ 	.word	0x00022830
        /*085c*/ 	.short	0x0101
        /*085e*/ 	.byte	0x3f
	.zero		1


	//   ....[48]....
        /*0860*/ 	.word	0x0000b4b0
        /*0864*/ 	.word	0x00000020
        /*0868*/ 	.word	0x00022860
        /*086c*/ 	.short	0x010a
        /*086e*/ 	.byte	0x3f
	.zero		1


	//   ....[49]....
        /*0870*/ 	.word	0x0000b9f0
        /*0874*/ 	.word	0x00000020
        /*0878*/ 	.word	0x00022850
        /*087c*/ 	.short	0x0107
        /*087e*/ 	.byte	0x3f
	.zero		1


	//   ....[50]....
        /*0880*/ 	.word	0x0000bac0
        /*0884*/ 	.word	0x00000020
        /*0888*/ 	.word	0x00022850
        /*088c*/ 	.short	0x0101
        /*088e*/ 	.byte	0x3f
	.zero		1


	//   ....[51]....
        /*0890*/ 	.word	0x0000bba0
        /*0894*/ 	.word	0x00000004
        /*0898*/ 	.word	0x00022820
        /*089c*/ 	.short	0x010a
        /*089e*/ 	.byte	0x3f
	.zero		1


	//   ....[52]....
        /*08a0*/ 	.word	0x0000bce0
        /*08a4*/ 	.word	0x00000005
        /*08a8*/ 	.word	0x00022840
        /*08ac*/ 	.short	0x010a
        /*08ae*/ 	.byte	0x3f
	.zero		1


	//   ....[53]....
        /*08b0*/ 	.word	0x0000bd80
        /*08b4*/ 	.word	0x00000015
        /*08b8*/ 	.word	0x00022840
        /*08bc*/ 	.short	0x010a
        /*08be*/ 	.byte	0x3f
	.zero		1


	//   ....[54]....
        /*08c0*/ 	.word	0x0000bdc0
        /*08c4*/ 	.word	0x00000005
        /*08c8*/ 	.word	0x00022860
        /*08cc*/ 	.short	0x010a
        /*08ce*/ 	.byte	0x3f
	.zero		1


	//   ....[55]....
        /*08d0*/ 	.word	0x0000be00
        /*08d4*/ 	.word	0x00000015
        /*08d8*/ 	.word	0x00022860
        /*08dc*/ 	.short	0x010a
        /*08de*/ 	.byte	0x3f
	.zero		1


	//   ....[56]....
        /*08e0*/ 	.word	0x0000be70
        /*08e4*/ 	.word	0x00000005
        /*08e8*/ 	.word	0x00022800
        /*08ec*/ 	.short	0x010a
        /*08ee*/ 	.byte	0x3f
	.zero		1


	//   ....[57]....
        /*08f0*/ 	.word	0x0000bed0
        /*08f4*/ 	.word	0x00000005
        /*08f8*/ 	.word	0x00022830
        /*08fc*/ 	.short	0x010a
        /*08fe*/ 	.byte	0x3f
	.zero		1


	//   ....[58]....
        /*0900*/ 	.word	0x0000bf30
        /*0904*/ 	.word	0x00000009
        /*0908*/ 	.word	0x00022850
        /*090c*/ 	.short	0x010a
        /*090e*/ 	.byte	0x3f
	.zero		1


	//   ....[59]....
        /*0910*/ 	.word	0x0000bfa0
        /*0914*/ 	.word	0x00000000
        /*0918*/ 	.word	0x00022830
        /*091c*/ 	.short	0x010a
        /*091e*/ 	.byte	0x3f
	.zero		1


	//   ....[60]....
        /*0920*/ 	.word	0x0000c010
        /*0924*/ 	.word	0x00000008
        /*0928*/ 	.word	0x00022850
        /*092c*/ 	.short	0x010a
        /*092e*/ 	.byte	0x3f
	.zero		1


	//   ....[61]....
        /*0930*/ 	.word	0x0000c0f0
        /*0934*/ 	.word	0x00000003
        /*0938*/ 	.word	0x00022840
        /*093c*/ 	.short	0x010a
        /*093e*/ 	.byte	0x3f
	.zero		1


	//   ....[62]....
        /*0940*/ 	.word	0x0000d160
        /*0944*/ 	.word	0x00000003
        /*0948*/ 	.word	0x00022820
        /*094c*/ 	.short	0x010a
        /*094e*/ 	.byte	0x3f
	.zero		1


	//   ....[63]....
        /*0950*/ 	.word	0x0000d1c0
        /*0954*/ 	.word	0x00000003
        /*0958*/ 	.word	0x00022860
        /*095c*/ 	.short	0x010a
        /*095e*/ 	.byte	0x3f
	.zero		1


	//   ....[64]....
        /*0960*/ 	.word	0x0000dbc0
        /*0964*/ 	.word	0x00000020
        /*0968*/ 	.word	0x00022840
        /*096c*/ 	.short	0x010a
        /*096e*/ 	.byte	0x3f
	.zero		1


	//   ....[65]....
        /*0970*/ 	.word	0x0000e250
        /*0974*/ 	.word	0x00000020
        /*0978*/ 	.word	0x00022860
        /*097c*/ 	.short	0x010a
        /*097e*/ 	.byte	0x3f
	.zero		1


	//   ....[66]....
        /*0980*/ 	.word	0x0000ea20
        /*0984*/ 	.word	0x00000004
        /*0988*/ 	.word	0x00022820
        /*098c*/ 	.short	0x010a
        /*098e*/ 	.byte	0x3f
	.zero		1


	//   ....[67]....
        /*0990*/ 	.word	0x0000eb90
        /*0994*/ 	.word	0x00000005
        /*0998*/ 	.word	0x00022840
        /*099c*/ 	.short	0x010a
        /*099e*/ 	.byte	0x3f
	.zero		1


	//   ....[68]....
        /*09a0*/ 	.word	0x0000ebe0
        /*09a4*/ 	.word	0x00000015
        /*09a8*/ 	.word	0x00022840
        /*09ac*/ 	.short	0x010a
        /*09ae*/ 	.byte	0x3f
	.zero		1


	//   ....[69]....
        /*09b0*/ 	.word	0x0000ec30
        /*09b4*/ 	.word	0x00000005
        /*09b8*/ 	.word	0x00022860
        /*09bc*/ 	.short	0x010a
        /*09be*/ 	.byte	0x3f
	.zero		1


	//----- nvinfo : EIATTR_NUM_MBARRIERS
	.align		4
.L_149:
        /*09c0*/ 	.byte	0x03, 0x38
        /*09c2*/ 	.short	0x0016


	//----- nvinfo : EIATTR_EXIT_INSTR_OFFSETS
	.align		4
        /*09c4*/ 	.byte	0x04, 0x1c
        /*09c6*/ 	.short	(.L_151 - .L_150)


	//   ....[0]....
.L_150:
        /*09c8*/ 	.word	0x0000be50


	//----- nvinfo : EIATTR_MAX_THREADS
	.align		4
.L_151:
        /*09cc*/ 	.byte	0x04, 0x05
        /*09ce*/ 	.short	(.L_153 - .L_152)
.L_152:
        /*09d0*/ 	.word	0x00000180
        /*09d4*/ 	.word	0x00000001
        /*09d8*/ 	.word	0x00000001


	//----- nvinfo : EIATTR_CRS_STACK_SIZE
	.align		4
.L_153:
        /*09dc*/ 	.byte	0x04, 0x1e
        /*09de*/ 	.short	(.L_155 - .L_154)
.L_154:
        /*09e0*/ 	.word	0x00000000


	//----- nvinfo : EIATTR_CBANK_PARAM_SIZE
	.align		4
.L_155:
        /*09e4*/ 	.byte	0x03, 0x19
        /*09e6*/ 	.short	0x0a70


	//----- nvinfo : EIATTR_PARAM_CBANK
	.align		4
        /*09e8*/ 	.byte	0x04, 0x0a
        /*09ea*/ 	.short	(.L_157 - .L_156)
	.align		4
.L_156:
        /*09ec*/ 	.word	index@(.nv.constant0._ZN7cutlass13device_kernelIN5flash11enable_sm90INS1_16FlashAttnFwdSm90INS1_25CollectiveMainloopFwdSm90ILi2EN4cute5tupleIJNS5_1CILi1EEES8_S8_EEENS6_IJNS7_ILi128EEENS7_ILi96EEENS7_ILi64EEEEEELi256ENS_10bfloat16_tEfNS_4arch4Sm90ELb0ELb0ELb1ELb0ELb1ELb0ELb0ELb1ELb0ELb1ELb1ELb0EEENS1_21CollectiveEpilogueFwdINS6_IJSA_NS7_ILi256EEESB_EEES9_SE_SG_Li256ELb0ELb1ELb1ELb0EEENS1_19SingleTileSchedulerILb0ELb1ELb1ELi128EEEEEEEEEvNT_6ParamsE)
        /*09f0*/ 	.short	0x0210
        /*09f2*/ 	.short	0x0a70


	//----- nvinfo : EIATTR_SW_WAR
	.align		4
.L_157:
        /*09f4*/ 	.byte	0x04, 0x36
        /*09f6*/ 	.short	(.L_159 - .L_158)
.L_158:
        /*09f8*/ 	.word	0x00000008
.L_159:


//--------------------- .nv.info._ZN7cutlass13device_kernelIN5flash11enable_sm90INS1_16FlashAttnFwdSm90INS1_25CollectiveMainloopFwdSm90ILi2EN4cute5tupleIJNS5_1CILi1EEES8_S8_EEENS6_IJNS7_ILi128EEENS7_ILi96EEENS7_ILi64EEEEEELi256ENS_10bfloat16_tEfNS_4arch4Sm90ELb0ELb0ELb1ELb0ELb1ELb0ELb1ELb1ELb0ELb1ELb1ELb0EEENS1_21CollectiveEpilogueFwdINS6_IJSA_NS7_ILi256EEESB_EEES9_SE_SG_Li256ELb0ELb1ELb1ELb0EEENS1_19SingleTileSchedulerILb0ELb1ELb1ELi128EEEEEEEEEvNT_6ParamsE --------------------------
	.section	.nv.info._ZN7cutlass13device_kernelIN5flash11enable_sm90INS1_16FlashAttnFwdSm90INS1_25CollectiveMainloopFwdSm90ILi2EN4cute5tupleIJNS5_1CILi1EEES8_S8_EEENS6_IJNS7_ILi128EEENS7_ILi96EEENS7_ILi64EEEEEELi256ENS_10bfloat16_tEfNS_4arch4Sm90ELb0ELb0ELb1ELb0ELb1ELb0ELb1ELb1ELb0ELb1ELb1ELb0EEENS1_21CollectiveEpilogueFwdINS6_IJSA_NS7_ILi256EEESB_EEES9_SE_SG_Li256ELb0ELb1ELb1ELb0EEENS1_19SingleTileSchedulerILb0ELb1ELb1ELi128EEEEEEEEEvNT_6ParamsE,"",@"SHT_CUDA_INFO"
	.sectionflags	@""
	.align	4


	//----- nvinfo : EIATTR_CUDA_API_VERSION
	.align		4
        /*0000*/ 	.byte	0x04, 0x37
        /*0002*/ 	.short	(.L_161 - .L_160)
.L_160:
        /*0004*/ 	.word	0x00000082


	//----- nvinfo : EIATTR_KPARAM_INFO
	.align		4
.L_161:
        /*0008*/ 	.byte	0x04, 0x17
        /*000a*/ 	.short	(.L_163 - .L_162)
.L_162:
        /*000c*/ 	.word	0x00000000
        /*0010*/ 	.short	0x0000
        /*0012*/ 	.short	0x0070
        /*0014*/ 	.byte	0x00, 0xf0, 0x01, 0x2c


	//----- nvinfo : EIATTR_SPARSE_MMA_MASK
	.align		4
.L_163:
        /*0018*/ 	.byte	0x03, 0x50
        /*001a*/ 	.short	0x0000


	//----- nvinfo : EIATTR_MAXREG_COUNT
	.align		4
        /*001c*/ 	.byte	0x03, 0x1b
        /*001e*/ 	.short	0x00a8


	//----- nvinfo : EIATTR_NUM_BARRIERS
	.align		4
        /*0020*/ 	.byte	0x02, 0x4c
        /*0022*/ 	.byte	0x10
	.zero		1


	//----- nvinfo : EIATTR_EXTERNS
	.align		4
        /*0024*/ 	.byte	0x04, 0x0f
        /*0026*/ 	.short	(.L_165 - .L_164)


	//   ....[0]....
	.align		4
.L_164:
        /*0028*/ 	.word	index@(__assertfail)


	//----- nvinfo : EIATTR_ANNOTATIONS
	.align		4
.L_165:
        /*002c*/ 	.byte	0x04, 0x55
        /*002e*/ 	.short	(.L_167 - .L_166)


	//   ....[0]....
.L_166:
        /*0030*/ 	.word	0x00000001
        /*0034*/ 	.byte	0xd0, 0x08, 0x00, 0x00, 0x01, 0x00, 0x00, 0x00, 0x40, 0x0a, 0x00, 0x00, 0x01, 0x00, 0x00, 0x00
        /*0044*/ 	.byte	0xd0, 0x14, 0x00, 0x00, 0x01, 0x00, 0x00, 0x00, 0xc0, 0x74, 0x00, 0x00, 0x01, 0x00, 0x00, 0x00
        /*0054*/ 	.byte	0xd0, 0x96, 0x00, 0x00, 0x01, 0x00, 0x00, 0x00, 0xf0, 0xa7, 0x00, 0x00, 0x01, 0x00, 0x00, 0x00
        /*0064*/ 	.byte	0xb0, 0xdc, 0x00, 0x00


	//----- nvinfo : EIATTR_MERCURY_ISA_VERSION
	.align		4
.L_167:
        /*0068*/ 	.byte	0x03, 0x5f
        /*006a*/ 	.short	0x0101


	//----- nvinfo : EIATTR_INT_WARP_WIDE_INSTR_OFFSETS
	.align		4
        /*006c*/ 	.byte	0x04, 0x31
        /*006e*/ 	.short	(.L_169 - .L_168)


	//   ....[0]....
.L_168:
        /*0070*/ 	.word	0x000000c0


	//   ....[1]....
        /*0074*/ 	.word	0x000000d0


	//   ....[2]....
        /*0078*/ 	.word	0x000000e0


	//   ....[3]....
        /*007c*/ 	.word	0x00000180


	//----- nvinfo : EIATTR_COOP_GROUP_MASK_REGIDS
	.align		4
.L_169:
        /*0080*/ 	.byte	0x04, 0x29
        /*0082*/ 	.short	(.L_171 - .L_170)


	//   ....[0]....
.L_170:
        /*0084*/ 	.word	0xffffffff


	//   ....[1]....
        /*0088*/ 	.word	0xffffffff


	//   ....[2]....
        /*008c*/ 	.word	0xffffffff


	//   ....[3]....
        /*0090*/ 	.word	0xffffffff


	//   ....[4]....
        /*0094*/ 	.word	0xffffffff


	//   ....[5]....
        /*0098*/ 	.word	0xffffffff


	//   ....[6]....
        /*009c*/ 	.word	0xffffffff


	//   ....[7]....
        /*00a0*/ 	.word	0xffffffff


	//   ....[8]....
        /*00a4*/ 	.word	0xffffffff


	//   ....[9]....
        /*00a8*/ 	.word	0xffffffff


	//   ....[10]....
        /*00ac*/ 	.word	0xffffffff


	//   ....[11]....
        /*00b0*/ 	.word	0xffffffff


	//   ....[12]....
        /*00b4*/ 	.word	0xffffffff


	//   ....[13]....
        /*00b8*/ 	.word	0xffffffff


	//   ....[14]....
        /*00bc*/ 	.word	0xffffffff


	//   ....[15]....
        /*00c0*/ 	.word	0xffffffff


	//   ....[16]....
        /*00c4*/ 	.word	0xffffffff


	//   ....[17]....
        /*00c8*/ 	.word	0xffffffff


	//   ....[18]....
        /*00cc*/ 	.word	0xffffffff


	//   ....[19]....
        /*00d0*/ 	.word	0xffffffff


	//   ....[20]....
        /*00d4*/ 	.word	0xffffffff


	//   ....[21]....
        /*00d8*/ 	.word	0xffffffff


	//   ....[22]....
        /*00dc*/ 	.word	0xffffffff


	//   ....[23]....
        /*00e0*/ 	.word	0xffffffff


	//   ....[24]....
        /*00e4*/ 	.word	0xffffffff


	//   ....[25]....
        /*00e8*/ 	.word	0xffffffff


	//   ....[26]....
        /*00ec*/ 	.word	0xffffffff


	//   ....[27]....
        /*00f0*/ 	.word	0xffffffff


	//   ....[28]....
        /*00f4*/ 	.word	0xffffffff


	//   ....[29]....
        /*00f8*/ 	.word	0xffffffff


	//   ....[30]....
        /*00fc*/ 	.word	0xffffffff


	//   ....[31]....
        /*0100*/ 	.word	0xffffffff


	//   ....[32]....
        /*0104*/ 	.word	0xffffffff


	//   ....[33]....
        /*0108*/ 	.word	0xffffffff


	//   ....[34]....
        /*010c*/ 	.word	0xffffffff


	//   ....[35]....
        /*0110*/ 	.word	0xffffffff


	//   ....[36]....
        /*0114*/ 	.word	0xffffffff


	//   ....[37]....
        /*0118*/ 	.word	0xffffffff


	//   ....[38]....
        /*011c*/ 	.word	0xffffffff


	//   ....[39]....
        /*0120*/ 	.word	0xffffffff


	//   ....[40]....
        /*0124*/ 	.word	0xffffffff


	//   ....[41]....
        /*0128*/ 	.word	0xffffffff


	//   ....[42]....
        /*012c*/ 	.word	0xffffffff


	//   ....[43]....
        /*0130*/ 	.word	0xffffffff


	//   ....[44]....
        /*0134*/ 	.word	0xffffffff


	//   ....[45]....
        /*0138*/ 	.word	0xffffffff


	//   ....[46]....
        /*013c*/ 	.word	0xffffffff


	//   ....[47]....
        /*0140*/ 	.word	0xffffffff


	//   ....[48]....
        /*0144*/ 	.word	0xffffffff


	//   ....[49]....
        /*0148*/ 	.word	0xffffffff


	//   ....[50]....
        /*014c*/ 	.word	0xffffffff


	//   ....[51]....
        /*0150*/ 	.word	0xffffffff


	//   ....[52]....
        /*0154*/ 	.word	0xffffffff


	//   ....[53]....
        /*0158*/ 	.word	0xffffffff


	//   ....[54]....
        /*015c*/ 	.word	0xffffffff


	//   ....[55]....
        /*0160*/ 	.word	0xffffffff


	//   ....[56]....
        /*0164*/ 	.word	0xffffffff


	//   ....[57]....
        /*0168*/ 	.word	0xffffffff


	//   ....[58]....
        /*016c*/ 	.word	0xffffffff


	//   ....[59]....
        /*0170*/ 	.word	0xffffffff


	//   ....[60]....
        /*0174*/ 	.word	0xffffffff


	//   ....[61]....
        /*0178*/ 	.word	0xffffffff


	//   ....[62]....
        /*017c*/ 	.word	0xffffffff


	//   ....[63]....
        /*0180*/ 	.word	0xffffffff


	//   ....[64]....
        /*0184*/ 	.word	0xffffffff


	//   ....[65]....
        /*0188*/ 	.word	0xffffffff


	//   ....[66]....
        /*018c*/ 	.word	0xffffffff


	//   ....[67]....
        /*0190*/ 	.word	0xffffffff


	//   ....[68]....
        /*0194*/ 	.word	0xffffffff


	//   ....[69]....
        /*0198*/ 	.word	0xffffffff


	//   ....[70]....
        /*019c*/ 	.word	0xffffffff


	//   ....[71]....
        /*01a0*/ 	.word	0xffffffff


	//   ....[72]....
        /*01a4*/ 	.word	0xffffffff


	//   ....[73]....
        /*01a8*/ 	.word	0xffffffff


	//   ....[74]....
        /*01ac*/ 	.word	0xffffffff


	//   ....[75]....
        /*01b0*/ 	.word	0xffffffff


	//   ....[76]....
        /*01b4*/ 	.word	0xffffffff


	//   ....[77]....
        /*01b8*/ 	.word	0xffffffff


	//   ....[78]....
        /*01bc*/ 	.word	0xffffffff


	//   ....[79]....
        /*01c0*/ 	.word	0xffffffff


	//   ....[80]....
        /*01c4*/ 	.word	0xffffffff


	//   ....[81]....
        /*01c8*/ 	.word	0xffffffff


	//   ....[82]....
        /*01cc*/ 	.word	0xffffffff


	//   ....[83]....
        /*01d0*/ 	.word	0xffffffff


	//   ....[84]....
        /*01d4*/ 	.word	0xffffffff


	//   ....[85]....
        /*01d8*/ 	.word	0xffffffff


	//   ....[86]....
        /*01dc*/ 	.word	0xffffffff


	//   ....[87]....
        /*01e0*/ 	.word	0xffffffff


	//   ....[88]....
        /*01e4*/ 	.word	0xffffffff


	//   ....[89]....
        /*01e8*/ 	.word	0xffffffff


	//   ....[90]....
        /*01ec*/ 	.word	0xffffffff


	//   ....[91]....
        /*01f0*/ 	.word	0xffffffff


	//   ....[92]....
        /*01f4*/ 	.word	0xffffffff


	//   ....[93]....
        /*01f8*/ 	.word	0xffffffff


	//   ....[94]....
        /*01fc*/ 	.word	0xffffffff


	//   ....[95]....
        /*0200*/ 	.word	0xffffffff


	//   ....[96]....
        /*0204*/ 	.word	0xffffffff


	//   ....[97]....
        /*0208*/ 	.word	0xffffffff


	//   ....[98]....
        /*020c*/ 	.word	0xffffffff


	//   ....[99]....
        /*0210*/ 	.word	0xffffffff


	//   ....[100]....
        /*0214*/ 	.word	0xffffffff


	//   ....[101]....
        /*0218*/ 	.word	0xffffffff


	//   ....[102]....
        /*021c*/ 	.word	0xffffffff


	//   ....[103]....
        /*0220*/ 	.word	0xffffffff


	//   ....[104]....
        /*0224*/ 	.word	0xffffffff


	//   ....[105]....
        /*0228*/ 	.word	0xffffffff


	//   ....[106]....
        /*022c*/ 	.word	0xffffffff


	//   ....[107]....
        /*0230*/ 	.word	0xffffffff


	//   ....[108]....
        /*0234*/ 	.word	0xffffffff


	//   ....[109]....
        /*0238*/ 	.word	0x0500000f


	//   ....[110]....
        /*023c*/ 	.word	0x0500000f


	//   ....[111]....
        /*0240*/ 	.word	0x0500000f


	//   ....[112]....
        /*0244*/ 	.word	0x0500000f


	//   ....[113]....
        /*0248*/ 	.word	0x0500000f


	//   ....[114]....
        /*024c*/ 	.word	0x0500000f


	//   ....[115]....
        /*0250*/ 	.word	0x0500000f


	//   ....[116]....
        /*0254*/ 	.word	0x0500000f


	//   ....[117]....
        /*0258*/ 	.word	0x0500000f


	//   ....[118]....
        /*025c*/ 	.word	0x0500000f


	//   ....[119]....
        /*0260*/ 	.word	0x0500000f


	//   ....[120]....
        /*0264*/ 	.word	0x0500000f


	//   ....[121]....
        /*0268*/ 	.word	0x0500000f


	//   ....[122]....
        /*026c*/ 	.word	0x0500000f


	//   ....[123]....
        /*0270*/ 	.word	0x0500000f


	//   ....[124]....
        /*0274*/ 	.word	0x0500000f


	//   ....[125]....
        /*0278*/ 	.word	0x0500000f


	//   ....[126]....
        /*027c*/ 	.word	0x0500000f


	//   ....[127]....
        /*0280*/ 	.word	0x0500000f


	//   ....[128]....
        /*0284*/ 	.word	0x0500000f


	//   ....[129]....
        /*0288*/ 	.word	0x0500000f


	//   ....[130]....
        /*028c*/ 	.word	0x0500000f


	//   ....[131]....
        /*0290*/ 	.word	0x0500000f


	//   ....[132]....
        /*0294*/ 	.word	0x0500000f


	//   ....[133]....
        /*0298*/ 	.word	0x0500000f


	//   ....[134]....
        /*029c*/ 	.word	0x0500000f


	//   ....[135]....
        /*02a0*/ 	.word	0x0500000f


	//   ....[136]....
        /*02a4*/ 	.word	0x0500000f


	//   ....[137]....
        /*02a8*/ 	.word	0x0500000f


	//   ....[138]....
        /*02ac*/ 	.word	0x0500000f


	//   ....[139]....
        /*02b0*/ 	.word	0x0500000f


	//   ....[140]....
        /*02b4*/ 	.word	0x0500000f


	//   ....[141]....
        /*02b8*/ 	.word	0x0500000f


	//   ....[142]....
        /*02bc*/ 	.word	0x0500000f


	//   ....[143]....
        /*02c0*/ 	.word	0x0500000f


	//   ....[144]....
        /*02c4*/ 	.word	0x0500000f


	//   ....[145]....
        /*02c8*/ 	.word	0x0500000f


	//   ....[146]....
        /*02cc*/ 	.word	0x0500000f


	//   ....[147]....
        /*02d0*/ 	.word	0x0500000f


	//   ....[148]....
        /*02d4*/ 	.word	0x0500000f


	//   ....[149]....
        /*02d8*/ 	.word	0x0500000f


	//   ....[150]....
        /*02dc*/ 	.word	0x0500000f


	//   ....[151]....
        /*02e0*/ 	.word	0x0500000f


	//   ....[152]....
        /*02e4*/ 	.word	0x0500000f


	//   ....[153]....
        /*02e8*/ 	.word	0x0500000f


	//   ....[154]....
        /*02ec*/ 	.word	0x0500000f


	//   ....[155]....
        /*02f0*/ 	.word	0x0500000f


	//   ....[156]....
        /*02f4*/ 	.word	0x0500000f


	//   ....[157]....
        /*02f8*/ 	.word	0x0500000f


	//   ....[158]....
        /*02fc*/ 	.word	0x0500000f


	//   ....[159]....
        /*0300*/ 	.word	0x0500000f


	//   ....[160]....
        /*0304*/ 	.word	0x0500000f


	//   ....[161]....
        /*0308*/ 	.word	0x0500000f


	//   ....[162]....
        /*030c*/ 	.word	0x0500000f


	//   ....[163]....
        /*0310*/ 	.word	0x0500000f


	//   ....[164]....
        /*0314*/ 	.word	0x0500000f


	//   ....[165]....
        /*0318*/ 	.word	0x0500000f


	//   ....[166]....
        /*031c*/ 	.word	0x0500000f


	//   ....[167]....
        /*0320*/ 	.word	0x0500000f


	//   ....[168]....
        /*0324*/ 	.word	0x0500000f


	//   ....[169]....
        /*0328*/ 	.word	0x0500000f


	//   ....[170]....
        /*032c*/ 	.word	0x0500000f


	//   ....[171]....
        /*0330*/ 	.word	0x0500000f


	//   ....[172]....
        /*0334*/ 	.word	0x0500000f


	//   ....[173]....
        /*0338*/ 	.word	0x0500000f


	//   ....[174]....
        /*033c*/ 	.word	0x0500000f


	//   ....[175]....
        /*0340*/ 	.word	0x0500000f


	//   ....[176]....
        /*0344*/ 	.word	0x0500000f


	//   ....[177]....
        /*0348*/ 	.word	0x0500000f


	//   ....[178]....
        /*034c*/ 	.word	0x0500000f


	//   ....[179]....
        /*0350*/ 	.word	0x0500000f


	//   ....[180]....
        /*0354*/ 	.word	0x0500000f


	//   ....[181]....
        /*0358*/ 	.word	0x0500000f


	//   ....[182]....
        /*035c*/ 	.word	0x0500000f


	//   ....[183]....
        /*0360*/ 	.word	0x0500000f


	//   ....[184]....
        /*0364*/ 	.word	0x0500000f


	//   ....[185]....
        /*0368*/ 	.word	0x0500000f


	//   ....[186]....
        /*036c*/ 	.word	0x0500000f


	//   ....[187]....
        /*0370*/ 	.word	0x0500000f


	//   ....[188]....
        /*0374*/ 	.word	0x0500000f


	//   ....[189]....
        /*0378*/ 	.word	0x0500000f


	//   ....[190]....
        /*037c*/ 	.word	0x0500000f


	//----- nvinfo : EIATTR_COOP_GROUP_INSTR_OFFSETS
	.align		4
.L_171:
        /*0380*/ 	.byte	0x04, 0x28
        /*0382*/ 	.short	(.L_173 - .L_172)


	//   ....[0]....
.L_172:
        /*0384*/ 	.word	0x00000080


	//   ....[1]....
        /*0388*/ 	.word	0x00000090


	//   ....[2]....
        /*038c*/ 	.word	0x000002f0


	//   ....[3]....
        /*0390*/ 	.word	0x00000450


	//   ....[4]....
        /*0394*/ 	.word	0x00000570


	//   ....[5]....
        /*0398*/ 	.word	0x000006d0


	//   ....[6]....
        /*039c*/ 	.word	0x000012c0


	//   ....[7]....
        /*03a0*/ 	.word	0x00003160


	//   ....[8]....
        /*03a4*/ 	.word	0x000031a0


	//   ....[9]....
        /*03a8*/ 	.word	0x000031c0


	//   ....[10]....
        /*03ac*/ 	.word	0x000031e0


	//   ....[11]....
        /*03b0*/ 	.word	0x000054c0


	//   ....[12]....
        /*03b4*/ 	.word	0x00005510


	//   ....[13]....
        /*03b8*/ 	.word	0x00005530


	//   ....[14]....
        /*03bc*/ 	.word	0x00005550


	//   ....[15]....
        /*03c0*/ 	.word	0x00006ae0


	//   ....[16]....
        /*03c4*/ 	.word	0x00006b30


	//   ....[17]....
        /*03c8*/ 	.word	0x00006b50


	//   ....[18]....
        /*03cc*/ 	.word	0x00006b70


	//   ....[19]....
        /*03d0*/ 	.word	0x00007c50


	//   ....[20]....
        /*03d4*/ 	.word	0x00007ca0


	//   ....[21]....
        /*03d8*/ 	.word	0x00007ce0


	//   ....[22]....
        /*03dc*/ 	.word	0x00007d10


	//   ....[23]....
        /*03e0*/ 	.word	0x00007d50


	//   ....[24]....
        /*03e4*/ 	.word	0x00007d70


	//   ....[25]....
        /*03e8*/ 	.word	0x000089e0


	//   ....[26]....
        /*03ec*/ 	.word	0x000089f0


	//   ....[27]....
        /*03f0*/ 	.word	0x00009a30


	//   ....[28]....
        /*03f4*/ 	.word	0x0000aba0


	//   ....[29]....
        /*03f8*/ 	.word	0x0000abc0


	//   ....[30]....
        /*03fc*/ 	.word	0x0000abe0


	//   ....[31]....
        /*0400*/ 	.word	0x0000ac00


	//   ....[32]....
        /*0404*/ 	.word	0x0000ac50


	//   ....[33]....
        /*0408*/ 	.word	0x0000ac70


	//   ....[34]....
        /*040c*/ 	.word	0x0000acc0


	//   ....[35]....
        /*0410*/ 	.word	0x0000ace0


	//   ....[36]....
        /*0414*/ 	.word	0x0000ad30


	//   ....[37]....
        /*0418*/ 	.word	0x0000ad50


	//   ....[38]....
        /*041c*/ 	.word	0x0000ada0


	//   ....[39]....
        /*0420*/ 	.word	0x0000adc0


	//   ....[40]....
        /*0424*/ 	.word	0x0000b340


	//   ....[41]....
        /*0428*/ 	.word	0x0000b380


	//   ....[42]....
        /*042c*/ 	.word	0x0000b3a0


	//   ....[43]....
        /*0430*/ 	.word	0x0000b3c0


	//   ....[44]....
        /*0434*/ 	.word	0x0000b3d0


	//   ....[45]....
        /*0438*/ 	.word	0x0000b460


	//   ....[46]....
        /*043c*/ 	.word	0x0000b4a0


	//   ....[47]....
        /*0440*/ 	.word	0x0000b520


	//   ....[48]....
        /*0444*/ 	.word	0x0000b550


	//   ....[49]....
        /*0448*/ 	.word	0x0000b590


	//   ....[50]....
        /*044c*/ 	.word	0x0000b5c0


	//   ....[51]....
        /*0450*/ 	.word	0x0000b630


	//   ....[52]....
        /*0454*/ 	.word	0x0000b660


	//   ....[53]....
        /*0458*/ 	.word	0x0000b690


	//   ....[54]....
        /*045c*/ 	.word	0x0000b710


	//   ....[55]....
        /*0460*/ 	.word	0x0000b7d0


	//   ....[56]....
        /*0464*/ 	.word	0x0000bda0


	//   ....[57]....
        /*0468*/ 	.word	0x0000bdd0


	//   ....[58]....
        /*046c*/ 	.word	0x0000be50


	//   ....[59]....
        /*0470*/ 	.word	0x0000beb0


	//   ....[60]....
        /*0474*/ 	.word	0x0000bef0


	//   ....[61]....
        /*0478*/ 	.word	0x0000bf20


	//   ....[62]....
        /*047c*/ 	.word	0x0000bfd0


	//   ....[63]....
        /*0480*/ 	.word	0x0000bff0


	//   ....[64]....
        /*0484*/ 	.word	0x0000c0c0


	//   ....[65]....
        /*0488*/ 	.word	0x0000c0d0


	//   ....[66]....
        /*048c*/ 	.word	0x0000c170


	//   ....[67]....
        /*0490*/ 	.word	0x0000c1a0


	//   ....[68]....
        /*0494*/ 	.word	0x0000c230


	//   ....[69]....
        /*0498*/ 	.word	0x0000c260


	//   ....[70]....
        /*049c*/ 	.word	0x0000c2f0


	//   ....[71]....
        /*04a0*/ 	.word	0x0000c340


	//   ....[72]....
        /*04a4*/ 	.word	0x0000c700


	//   ....[73]....
        /*04a8*/ 	.word	0x0000c730


	//   ....[74]....
        /*04ac*/ 	.word	0x0000c760


	//   ....[75]....
        /*04b0*/ 	.word	0x0000c780


	//   ....[76]....
        /*04b4*/ 	.word	0x0000c7a0


	//   ....[77]....
        /*04b8*/ 	.word	0x0000c7d0


	//   ....[78]....
        /*04bc*/ 	.word	0x0000c7f0


	//   ....[79]....
        /*04c0*/ 	.word	0x0000c810


	//   ....[80]....
        /*04c4*/ 	.word	0x0000c8a0


	//   ....[81]....
        /*04c8*/ 	.word	0x0000c8c0


	//   ....[82]....
        /*04cc*/ 	.word	0x0000c8f0


	//   ....[83]....
        /*04d0*/ 	.word	0x0000c9a0


	//   ....[84]....
        /*04d4*/ 	.word	0x0000d1c0


	//   ....[85]....
        /*04d8*/ 	.word	0x0000d1e0


	//   ....[86]....
        /*04dc*/ 	.word	0x0000d1f0


	//   ....[87]....
        /*04e0*/ 	.word	0x0000d200


	//   ....[88]....
        /*04e4*/ 	.word	0x0000d220


	//   ....[89]....
        /*04e8*/ 	.word	0x0000d240


	//   ....[90]....
        /*04ec*/ 	.word	0x0000d270


	//   ....[91]....
        /*04f0*/ 	.word	0x0000d2b0


	//   ....[92]....
        /*04f4*/ 	.word	0x0000d2d0


	//   ....[93]....
        /*04f8*/ 	.word	0x0000d300


	//   ....[94]....
        /*04fc*/ 	.word	0x0000d320


	//   ....[95]....
        /*0500*/ 	.word	0x0000d350


	//   ....[96]....
        /*0504*/ 	.word	0x0000d6b0


	//   ....[97]....
        /*0508*/ 	.word	0x0000d6d0


	//   ....[98]....
        /*050c*/ 	.word	0x0000d6e0


	//   ....[99]....
        /*0510*/ 	.word	0x0000d6f0


	//   ....[100]....
        /*0514*/ 	.word	0x0000d700


	//   ....[101]....
        /*0518*/ 	.word	0x0000d720


	//   ....[102]....
        /*051c*/ 	.word	0x0000d790


	//   ....[103]....
        /*0520*/ 	.word	0x0000d7b0


	//   ....[104]....
        /*0524*/ 	.word	0x0000d810


	//   ....[105]....
        /*0528*/ 	.word	0x0000d820


	//   ....[106]....
        /*052c*/ 	.word	0x0000d890


	//   ....[107]....
        /*0530*/ 	.word	0x0000d910


	//   ....[108]....
        /*0534*/ 	.word	0x0000dc40


	//   ....[109]....
        /*0538*/ 	.word	0x0000e1a0


	//   ....[110]....
        /*053c*/ 	.word	0x0000e290


	//   ....[111]....
        /*0540*/ 	.word	0x0000e330


	//   ....[112]....
        /*0544*/ 	.word	0x0000e390


	//   ....[113]....
        /*0548*/ 	.word	0x0000e450


	//   ....[114]....
        /*054c*/ 	.word	0x0000e4b0


	//   ....[115]....
        /*0550*/ 	.word	0x0000e570


	//   ....[116]....
        /*0554*/ 	.word	0x0000e5d0


	//   ....[117]....
        /*0558*/ 	.word	0x0000e690


	//   ....[118]....
        /*055c*/ 	.word	0x0000e6f0


	//   ....[119]....
        /*0560*/ 	.word	0x0000e7b0


	//   ....[120]....
        /*0564*/ 	.word	0x0000e810


	//   ....[121]....
        /*0568*/ 	.word	0x0000e8b0


	//   ....[122]....
        /*056c*/ 	.word	0x0000e940


	//   ....[123]....
        /*0570*/ 	.word	0x0000e990


	//   ....[124]....
        /*0574*/ 	.word	0x0000ea60


	//   ....[125]....
        /*0578*/ 	.word	0x0000eb50


	//   ....[126]....
        /*057c*/ 	.word	0x0000ec60


	//   ....[127]....
        /*0580*/ 	.word	0x0000ece0


	//   ....[128]....
        /*0584*/ 	.word	0x0000ed80


	//   ....[129]....
        /*0588*/ 	.word	0x0000ee50


	//   ....[130]....
        /*058c*/ 	.word	0x0000ef70


	//   ....[131]....
        /*0590*/ 	.word	0x0000efd0


	//   ....[132]....
        /*0594*/ 	.word	0x0000f030


	//   ....[133]....
        /*0598*/ 	.word	0x0000f130


	//   ....[134]....
        /*059c*/ 	.word	0x0000f1c0


	//   ....[135]....
        /*05a0*/ 	.word	0x0000f2a0


	//   ....[136]....
        /*05a4*/ 	.word	0x0000f3b0


	//   ....[137]....
        /*05a8*/ 	.word	0x0000f400


	//   ....[138]....
        /*05ac*/ 	.word	0x0000f490


	//   ....[139]....
        /*05b0*/ 	.word	0x0000f530


	//   ....[140]....
        /*05b4*/ 	.word	0x0000f5c0


	//   ....[141]....
        /*05b8*/ 	.word	0x0000f690


	//   ....[142]....
        /*05bc*/ 	.word	0x0000f7c0


	//   ....[143]....
        /*05c0*/ 	.word	0x0000f810


	//   ....[144]....
        /*05c4*/ 	.word	0x0000f890


	//   ....[145]....
        /*05c8*/ 	.word	0x0000f970


	//   ....[146]....
        /*05cc*/ 	.word	0x0000faa0


	//   ....[147]....
        /*05d0*/ 	.word	0x0000faf0


	//   ....[148]....
        /*05d4*/ 	.word	0x0000fb60


	//   ....[149]....
        /*05d8*/ 	.word	0x0000fc50


	//   ....[150]....
        /*05dc*/ 	.word	0x0000fd80


	//   ....[151]....
        /*05e0*/ 	.word	0x0000fdd0


	//   ....[152]....
        /*05e4*/ 	.word	0x0000fe50


	//   ....[153]....
        /*05e8*/ 	.word	0x0000ff20


	//   ....[154]....
        /*05ec*/ 	.word	0x00010070


	//   ....[155]....
        /*05f0*/ 	.word	0x00010140


	//   ....[156]....
        /*05f4*/ 	.word	0x000101d0


	//   ....[157]....
        /*05f8*/ 	.word	0x00010290


	//   ....[158]....
        /*05fc*/ 	.word	0x00010370


	//   ....[159]....
        /*0600*/ 	.word	0x00010430


	//   ....[160]....
        /*0604*/ 	.word	0x00010510


	//   ....[161]....
        /*0608*/ 	.word	0x000105d0


	//   ....[162]....
        /*060c*/ 	.word	0x000106b0


	//   ....[163]....
        /*0610*/ 	.word	0x00010770


	//   ....[164]....
        /*0614*/ 	.word	0x00010850


	//   ....[165]....
        /*0618*/ 	.word	0x00010910


	//   ....[166]....
        /*061c*/ 	.word	0x00010a70


	//   ....[167]....
        /*0620*/ 	.word	0x00010b10


	//   ....[168]....
        /*0624*/ 	.word	0x00010b70


	//   ....[169]....
        /*0628*/ 	.word	0x00010c10


	//   ....[170]....
        /*062c*/ 	.word	0x00010c70


	//   ....[171]....
        /*0630*/ 	.word	0x00010d10


	//   ....[172]....
        /*0634*/ 	.word	0x00010d70


	//   ....[173]....
        /*0638*/ 	.word	0x00010e10


	//   ....[174]....
        /*063c*/ 	.word	0x00010e70


	//   ....[175]....
        /*0640*/ 	.word	0x00010f10


	//   ....[176]....
        /*0644*/ 	.word	0x00010f70


	//   ....[177]....
        /*0648*/ 	.word	0x00011010


	//   ....[178]....
        /*064c*/ 	.word	0x000110f0


	//   ....[179]....
        /*0650*/ 	.word	0x00011190


	//   ....[180]....
        /*0654*/ 	.word	0x00011200


	//   ....[181]....
        /*0658*/ 	.word	0x000112d0


	//   ....[182]....
        /*065c*/ 	.word	0x00011330


	//   ....[183]....
        /*0660*/ 	.word	0x00011400


	//   ....[184]....
        /*0664*/ 	.word	0x00011460


	//   ....[185]....
        /*0668*/ 	.word	0x00011530


	//   ....[186]....
        /*066c*/ 	.word	0x00011590


	//   ....[187]....
        /*0670*/ 	.word	0x00011660


	//   ....[188]....
        /*0674*/ 	.word	0x000116c0


	//   ....[189]....
        /*0678*/ 	.word	0x00011790


	//   ....[190]....
        /*067c*/ 	.word	0x000118a0


	//----- nvinfo : EIATTR_REG_RECONFIG
	.align		4
.L_173:
        /*0680*/ 	.byte	0x01, 0x54
	.zero		2


	//----- nvinfo : EIATTR_SYSCALL_OFFSETS
	.align		4
        /*0684*/ 	.byte	0x04, 0x46
        /*0686*/ 	.short	(.L_175 - .L_174)


	//   ....[0]....
.L_174:
        /*0688*/ 	.word	0x00001460


	//   ....[1]....
        /*068c*/ 	.word	0x0000a1b0


	//   ....[2]....
        /*0690*/ 	.word	0x0000a2f0


	//   ....[3]....
        /*0694*/ 	.word	0x0000a3e0


	//   ....[4]....
        /*0698*/ 	.word	0x0000b040


	//   ....[5]....
        /*069c*/ 	.word	0x0000bad0


	//----- nvinfo : EIATTR_MBARRIER_INSTR_OFFSETS
	.align		4
.L_175:
        /*06a0*/ 	.byte	0x04, 0x39
        /*06a2*/ 	.short	(.L_177 - .L_176)


	//   ....[0]....
.L_176:
        /*06a4*/ 	.word	0x00000190
        /*06a8*/ 	.word	0x000000ff
        /*06ac*/ 	.word	0x00032400
        /*06b0*/ 	.short	0x0100
        /*06b2*/ 	.byte	0x08
	.zero		1


	//   ....[1]....
        /*06b4*/ 	.word	0x000001a0
        /*06b8*/ 	.word	0x000000ff
        /*06bc*/ 	.word	0x00032410
        /*06c0*/ 	.short	0x0100
        /*06c2*/ 	.byte	0x08
	.zero		1


	//   ....[2]....
        /*06c4*/ 	.word	0x000001b0
        /*06c8*/ 	.word	0x000000ff
        /*06cc*/ 	.word	0x00032420
        /*06d0*/ 	.short	0x0100
        /*06d2*/ 	.byte	0x08
	.zero		1


	//   ....[3]....
        /*06d4*/ 	.word	0x000002a0
        /*06d8*/ 	.word	0x000000ff
        /*06dc*/ 	.word	0x00032430
        /*06e0*/ 	.short	0x0100
        /*06e2*/ 	.byte	0x08
	.zero		1


	//   ....[4]....
        /*06e4*/ 	.word	0x000002b0
        /*06e8*/ 	.word	0x000000ff
        /*06ec*/ 	.word	0x00032440
        /*06f0*/ 	.short	0x0100
        /*06f2*/ 	.byte	0x08
	.zero		1


	//   ....[5]....
        /*06f4*/ 	.word	0x000002c0
        /*06f8*/ 	.word	0x000000ff
        /*06fc*/ 	.word	0x00032438
        /*0700*/ 	.short	0x0100
        /*0702*/ 	.byte	0x08
	.zero		1


	//   ....[6]....
        /*0704*/ 	.word	0x000002d0
        /*0708*/ 	.word	0x000000ff
        /*070c*/ 	.word	0x00032448
        /*0710*/ 	.short	0x0100
        /*0712*/ 	.byte	0x08
	.zero		1


	//   ....[7]....
        /*0714*/ 	.word	0x00000400
        /*0718*/ 	.word	0x000000ff
        /*071c*/ 	.word	0x00032450
        /*0720*/ 	.short	0x0100
        /*0722*/ 	.byte	0x08
	.zero		1


	//   ....[8]....
        /*0724*/ 	.word	0x00000410
        /*0728*/ 	.word	0x000000ff
        /*072c*/ 	.word	0x00032460
        /*0730*/ 	.short	0x0100
        /*0732*/ 	.byte	0x08
	.zero		1


	//   ....[9]....
        /*0734*/ 	.word	0x00000420
        /*0738*/ 	.word	0x000000ff
        /*073c*/ 	.word	0x00032458
        /*0740*/ 	.short	0x0100
        /*0742*/ 	.byte	0x08
	.zero		1


	//   ....[10]....
        /*0744*/ 	.word	0x00000430
        /*0748*/ 	.word	0x000000ff
        /*074c*/ 	.word	0x00032468
        /*0750*/ 	.short	0x0100
        /*0752*/ 	.byte	0x08
	.zero		1


	//   ....[11]....
        /*0754*/ 	.word	0x00000520
        /*0758*/ 	.word	0x000000ff
        /*075c*/ 	.word	0x00032470
        /*0760*/ 	.short	0x0100
        /*0762*/ 	.byte	0x06
	.zero		1


	//   ....[12]....
        /*0764*/ 	.word	0x00000530
        /*0768*/ 	.word	0x000000ff
        /*076c*/ 	.word	0x00032480
        /*0770*/ 	.short	0x0100
        /*0772*/ 	.byte	0x06
	.zero		1


	//   ....[13]....
        /*0774*/ 	.word	0x00000540
        /*0778*/ 	.word	0x000000ff
        /*077c*/ 	.word	0x00032478
        /*0780*/ 	.short	0x0100
        /*0782*/ 	.byte	0x06
	.zero		1


	//   ....[14]....
        /*0784*/ 	.word	0x00000550
        /*0788*/ 	.word	0x000000ff
        /*078c*/ 	.word	0x00032488
        /*0790*/ 	.short	0x0100
        /*0792*/ 	.byte	0x06
	.zero		1


	//   ....[15]....
        /*0794*/ 	.word	0x00000680
        /*0798*/ 	.word	0x000000ff
        /*079c*/ 	.word	0x00032490
        /*07a0*/ 	.short	0x0100
        /*07a2*/ 	.byte	0x08
	.zero		1


	//   ....[16]....
        /*07a4*/ 	.word	0x00000690
        /*07a8*/ 	.word	0x000000ff
        /*07ac*/ 	.word	0x000324a0
        /*07b0*/ 	.short	0x0100
        /*07b2*/ 	.byte	0x08
	.zero		1


	//   ....[17]....
        /*07b4*/ 	.word	0x000006a0
        /*07b8*/ 	.word	0x000000ff
        /*07bc*/ 	.word	0x00032498
        /*07c0*/ 	.short	0x0100
        /*07c2*/ 	.byte	0x08
	.zero		1


	//   ....[18]....
        /*07c4*/ 	.word	0x000006b0
        /*07c8*/ 	.word	0x000000ff
        /*07cc*/ 	.word	0x000324a8
        /*07d0*/ 	.short	0x0100
        /*07d2*/ 	.byte	0x08
	.zero		1


	//   ....[19]....
        /*07d4*/ 	.word	0x000007f0
        /*07d8*/ 	.word	0x000000ff
        /*07dc*/ 	.word	0x000324b0
        /*07e0*/ 	.short	0x0100
        /*07e2*/ 	.byte	0x08
	.zero		1


	//   ....[20]....
        /*07e4*/ 	.word	0x00000800
        /*07e8*/ 	.word	0x000000ff
        /*07ec*/ 	.word	0x000324c0
        /*07f0*/ 	.short	0x0100
        /*07f2*/ 	.byte	0x08
	.zero		1


	//   ....[21]....
        /*07f4*/ 	.word	0x00000810
        /*07f8*/ 	.word	0x000000ff
        /*07fc*/ 	.word	0x000324b8
        /*0800*/ 	.short	0x0100
        /*0802*/ 	.byte	0x08
	.zero		1


	//   ....[22]....
        /*0804*/ 	.word	0x00000820
        /*0808*/ 	.word	0x000000ff
        /*080c*/ 	.word	0x000324c8
        /*0810*/ 	.short	0x0100
        /*0812*/ 	.byte	0x08
	.zero		1


	//   ....[23]....
        /*0814*/ 	.word	0x000014a0
        /*0818*/ 	.word	0x000000ff
        /*081c*/ 	.word	0x00032400
        /*0820*/ 	.short	0x010a
        /*0822*/ 	.byte	0x04
	.zero		1


	//   ....[24]....
        /*0824*/ 	.word	0x00001560
        /*0828*/ 	.word	0x000000ff
        /*082c*/ 	.word	0x00032430
        /*0830*/ 	.short	0x010a
        /*0832*/ 	.byte	0x04
	.zero		1


	//   ....[25]....
        /*0834*/ 	.word	0x000015b0
        /*0838*/ 	.word	0x000000ff
        /*083c*/ 	.word	0x00032430
        /*0840*/ 	.short	0x010a
        /*0842*/ 	.byte	0x04
	.zero		1


	//   ....[26]....
        /*0844*/ 	.word	0x00001930
        /*0848*/ 	.word	0x000000ff
        /*084c*/ 	.word	0x00032410
        /*0850*/ 	.short	0x010a
        /*0852*/ 	.byte	0x09
	.zero		1


	//   ....[27]....
        /*0854*/ 	.word	0x00001980
        /*0858*/ 	.word	0x000000ff
        /*085c*/ 	.word	0x00032450
        /*0860*/ 	.short	0x010a
        /*0862*/ 	.byte	0x04
	.zero		1


	//   ....[28]....
        /*0864*/ 	.word	0x000019d0
        /*0868*/ 	.word	0x000000ff
        /*086c*/ 	.word	0x00032450
        /*0870*/ 	.short	0x010a
        /*0872*/ 	.byte	0x04
	.zero		1


	//   ....[29]....
        /*0874*/ 	.word	0x00002a40
        /*0878*/ 	.word	0x000000ff
        /*087c*/ 	.word	0x00000000
        /*0880*/ 	.short	0x0101
        /*0882*/ 	.byte	0x0a
	.zero		1


	//   ....[30]....
        /*0884*/ 	.word	0x00003f30
        /*0888*/ 	.word	0x000000ff
        /*088c*/ 	.word	0x00000000
        /*0890*/ 	.short	0x0101
        /*0892*/ 	.byte	0x07
	.zero		1


	//   ....[31]....
        /*0894*/ 	.word	0x000040b0
        /*0898*/ 	.word	0x000000ff
        /*089c*/ 	.word	0x00032430
        /*08a0*/ 	.short	0x010a
        /*08a2*/ 	.byte	0x3c
	.zero		1


	//   ....[32]....
        /*08a4*/ 	.word	0x000040f0
        /*08a8*/ 	.word	0x000000ff
        /*08ac*/ 	.word	0x00032430
        /*08b0*/ 	.short	0x010a
        /*08b2*/ 	.byte	0x3c
	.zero		1


	//   ....[33]....
        /*08b4*/ 	.word	0x00004440
        /*08b8*/ 	.word	0x000000ff
        /*08bc*/ 	.word	0x00032450
        /*08c0*/ 	.short	0x010a
        /*08c2*/ 	.byte	0x3c
	.zero		1


	//   ....[34]....
        /*08c4*/ 	.word	0x00004480
        /*08c8*/ 	.word	0x000000ff
        /*08cc*/ 	.word	0x00032450
        /*08d0*/ 	.short	0x010a
        /*08d2*/ 	.byte	0x3c
	.zero		1


	//   ....[35]....
        /*08d4*/ 	.word	0x00004f20
        /*08d8*/ 	.word	0x000000ff
        /*08dc*/ 	.word	0x00000000
        /*08e0*/ 	.short	0x0101
        /*08e2*/ 	.byte	0x0a
	.zero		1


	//   ....[36]....
        /*08e4*/ 	.word	0x00006ac0
        /*08e8*/ 	.word	0x000000ff
        /*08ec*/ 	.word	0x00000000
        /*08f0*/ 	.short	0x0101
        /*08f2*/ 	.byte	0x3c
	.zero		1


	//   ....[37]....
        /*08f4*/ 	.word	0x00007d90
        /*08f8*/ 	.word	0x000000ff
        /*08fc*/ 	.word	0x00000000
        /*0900*/ 	.short	0x0101
        /*0902*/ 	.byte	0x04
	.zero		1


	//   ....[38]....
        /*0904*/ 	.word	0x0000a940
        /*0908*/ 	.word	0x000000ff
        /*090c*/ 	.word	0x00032440
        /*0910*/ 	.short	0x010a
        /*0912*/ 	.byte	0x2a
	.zero		1


	//   ....[39]....
        /*0914*/ 	.word	0x0000ae60
        /*0918*/ 	.word	0x000000ff
        /*091c*/ 	.word	0x00032430
        /*0920*/ 	.short	0x0107
        /*0922*/ 	.byte	0x2a
	.zero		1


	//   ....[40]....
        /*0924*/ 	.word	0x0000aed0
        /*0928*/ 	.word	0x000000ff
        /*092c*/ 	.word	0x00032430
        /*0930*/ 	.short	0x0101
        /*0932*/ 	.byte	0x2a
	.zero		1


	//   ....[41]....
        /*0934*/ 	.word	0x0000b950
        /*0938*/ 	.word	0x000000ff
        /*093c*/ 	.word	0x00032400
        /*0940*/ 	.short	0x0107
        /*0942*/ 	.byte	0x2a
	.zero		1


	//   ....[42]....
        /*0944*/ 	.word	0x0000b9a0
        /*0948*/ 	.word	0x000000ff
        /*094c*/ 	.word	0x00032400
        /*0950*/ 	.short	0x0101
        /*0952*/ 	.byte	0x2a
	.zero		1


	//   ....[43]....
        /*0954*/ 	.word	0x0000c430
        /*0958*/ 	.word	0x000000ff
        /*095c*/ 	.word	0x00032410
        /*0960*/ 	.short	0x0107
        /*0962*/ 	.byte	0x2a
	.zero		1


	//   ....[44]....
        /*0964*/ 	.word	0x0000c490
        /*0968*/ 	.word	0x000000ff
        /*096c*/ 	.word	0x00032410
        /*0970*/ 	.short	0x0101
        /*0972*/ 	.byte	0x2a
	.zero		1


	//   ....[45]....
        /*0974*/ 	.word	0x0000c4a0
        /*0978*/ 	.word	0x000000ff
        /*097c*/ 	.word	0x00032420
        /*0980*/ 	.short	0x010a
        /*0982*/ 	.byte	0x2a
	.zero		1


	//   ....[46]....
        /*0984*/ 	.word	0x0000c4f0
        /*0988*/ 	.word	0x000000ff
        /*098c*/ 	.word	0x00032460
        /*0990*/ 	.short	0x010a
        /*0992*/ 	.byte	0x2a
	.zero		1


	//   ....[47]....
        /*0994*/ 	.word	0x0000cc20
        /*0998*/ 	.word	0x000000ff
        /*099c*/ 	.word	0x00032450
        /*09a0*/ 	.short	0x0107
        /*09a2*/ 	.byte	0x2a
	.zero		1


	//   ....[48]....
        /*09a4*/ 	.word	0x0000cca0
        /*09a8*/ 	.word	0x000000ff
        /*09ac*/ 	.word	0x00032450
        /*09b0*/ 	.short	0x0101
        /*09b2*/ 	.byte	0x2a
	.zero		1


	//   ....[49]....
        /*09b4*/ 	.word	0x0000cfc0
        /*09b8*/ 	.word	0x00000013
        /*09bc*/ 	.word	0x00032440
        /*09c0*/ 	.short	0x010a
        /*09c2*/ 	.byte	0x3f
	.zero		1


	//   ....[50]....
        /*09c4*/ 	.word	0x0000d3f0
        /*09c8*/ 	.word	0x00000013
        /*09cc*/ 	.word	0x00032430
        /*09d0*/ 	.short	0x0107
        /*09d2*/ 	.byte	0x3f
	.zero		1


	//   ....[51]....
        /*09d4*/ 	.word	0x0000d4a0
        /*09d8*/ 	.word	0x00000013
        /*09dc*/ 	.word	0x00032430
        /*09e0*/ 	.short	0x0101
        /*09e2*/ 	.byte	0x3f
	.zero		1


	//   ....[52]....
        /*09e4*/ 	.word	0x0000d4d0
        /*09e8*/ 	.word	0x00000013
        /*09ec*/ 	.word	0x00032460
        /*09f0*/ 	.short	0x010a
        /*09f2*/ 	.byte	0x3f
	.zero		1


	//   ....[53]....
        /*09f4*/ 	.word	0x0000da10
        /*09f8*/ 	.word	0x00000013
        /*09fc*/ 	.word	0x00032450
        /*0a00*/ 	.short	0x0107
        /*0a02*/ 	.byte	0x3f
	.zero		1


	//   ....[54]....
        /*0a04*/ 	.word	0x0000dad0
        /*0a08*/ 	.word	0x00000013
        /*0a0c*/ 	.word	0x00032450
        /*0a10*/ 	.short	0x0101
        /*0a12*/ 	.byte	0x3f
	.zero		1


	//   ....[55]....
        /*0a14*/ 	.word	0x0000dbc0
        /*0a18*/ 	.word	0x00000004
        /*0a1c*/ 	.word	0x00032420
        /*0a20*/ 	.short	0x010a
        /*0a22*/ 	.byte	0x3f
	.zero		1


	//   ....[56]....
        /*0a24*/ 	.word	0x0000dd50
        /*0a28*/ 	.word	0x00000005
        /*0a2c*/ 	.word	0x00032440
        /*0a30*/ 	.short	0x010a
        /*0a32*/ 	.byte	0x3f
	.zero		1


	//   ....[57]....
        /*0a34*/ 	.word	0x0000ddf0
        /*0a38*/ 	.word	0x00000011
        /*0a3c*/ 	.word	0x00032440
        /*0a40*/ 	.short	0x010a
        /*0a42*/ 	.byte	0x3f
	.zero		1


	//   ....[58]....
        /*0a44*/ 	.word	0x0000de30
        /*0a48*/ 	.word	0x00000005
        /*0a4c*/ 	.word	0x00032460
        /*0a50*/ 	.short	0x010a
        /*0a52*/ 	.byte	0x3f
	.zero		1


	//   ....[59]....
        /*0a54*/ 	.word	0x0000de70
        /*0a58*/ 	.word	0x00000011
        /*0a5c*/ 	.word	0x00032460
        /*0a60*/ 	.short	0x010a
        /*0a62*/ 	.byte	0x3f
	.zero		1


	//   ....[60]....
        /*0a64*/ 	.word	0x0000def0
        /*0a68*/ 	.word	0x00000003
        /*0a6c*/ 	.word	0x00032400
        /*0a70*/ 	.short	0x010a
        /*0a72*/ 	.byte	0x3f
	.zero		1


	//   ....[61]....
        /*0a74*/ 	.word	0x0000df60
        /*0a78*/ 	.word	0x00000003
        /*0a7c*/ 	.word	0x00032430
        /*0a80*/ 	.short	0x010a
        /*0a82*/ 	.byte	0x3f
	.zero		1


	//   ....[62]....
        /*0a84*/ 	.word	0x0000dfd0
        /*0a88*/ 	.word	0x00000003
        /*0a8c*/ 	.word	0x00032410
        /*0a90*/ 	.short	0x010a
        /*0a92*/ 	.byte	0x3f
	.zero		1


	//   ....[63]....
        /*0a94*/ 	.word	0x0000e040
        /*0a98*/ 	.word	0x00000003
        /*0a9c*/ 	.word	0x00032450
        /*0aa0*/ 	.short	0x010a
        /*0aa2*/ 	.byte	0x3f
	.zero		1


	//   ....[64]....
        /*0aa4*/ 	.word	0x0000e0a0
        /*0aa8*/ 	.word	0x00000099
        /*0aac*/ 	.word	0x00032430
        /*0ab0*/ 	.short	0x010a
        /*0ab2*/ 	.byte	0x3f
	.zero		1


	//   ....[65]....
        /*0ab4*/ 	.word	0x0000e100
        /*0ab8*/ 	.word	0x000000cb
        /*0abc*/ 	.word	0x00032450
        /*0ac0*/ 	.short	0x010a
        /*0ac2*/ 	.byte	0x3f
	.zero		1


	//   ....[66]....
        /*0ac4*/ 	.word	0x0000e1e0
        /*0ac8*/ 	.word	0x00000003
        /*0acc*/ 	.word	0x00032440
        /*0ad0*/ 	.short	0x010a
        /*0ad2*/ 	.byte	0x3f
	.zero		1


	//   ....[67]....
        /*0ad4*/ 	.word	0x0000ff60
        /*0ad8*/ 	.word	0x00000003
        /*0adc*/ 	.word	0x00032420
        /*0ae0*/ 	.short	0x010a
        /*0ae2*/ 	.byte	0x3f
	.zero		1


	//   ....[68]....
        /*0ae4*/ 	.word	0x0000ffc0
        /*0ae8*/ 	.word	0x00000003
        /*0aec*/ 	.word	0x00032460
        /*0af0*/ 	.short	0x010a
        /*0af2*/ 	.byte	0x3f
	.zero		1


	//   ....[69]....
        /*0af4*/ 	.word	0x000109c0
        /*0af8*/ 	.word	0x00000013
        /*0afc*/ 	.word	0x00032440
        /*0b00*/ 	.short	0x010a
        /*0b02*/ 	.byte	0x3f
	.zero		1


	//   ....[70]....
        /*0b04*/ 	.word	0x00011040
        /*0b08*/ 	.word	0x00000013
        /*0b0c*/ 	.word	0x00032460
        /*0b10*/ 	.short	0x010a
        /*0b12*/ 	.byte	0x3f
	.zero		1


	//   ....[71]....
        /*0b14*/ 	.word	0x000117c0
        /*0b18*/ 	.word	0x00000004
        /*0b1c*/ 	.word	0x00032420
        /*0b20*/ 	.short	0x010a
        /*0b22*/ 	.byte	0x3f
	.zero		1


	//   ....[72]....
        /*0b24*/ 	.word	0x00011960
        /*0b28*/ 	.word	0x00000005
        /*0b2c*/ 	.word	0x00032440
        /*0b30*/ 	.short	0x010a
        /*0b32*/ 	.byte	0x3f
	.zero		1


	//   ....[73]....
        /*0b34*/ 	.word	0x000119b0
        /*0b38*/ 	.word	0x00000011
        /*0b3c*/ 	.word	0x00032440
        /*0b40*/ 	.short	0x010a
        /*0b42*/ 	.byte	0x3f
	.zero		1


	//   ....[74]....
        /*0b44*/ 	.word	0x00011a00
        /*0b48*/ 	.word	0x00000005
        /*0b4c*/ 	.word	0x00032460
        /*0b50*/ 	.short	0x010a
        /*0b52*/ 	.byte	0x3f
	.zero		1


	//----- nvinfo : EIATTR_NUM_MBARRIERS
	.align		4
.L_177:
        /*0b54*/ 	.byte	0x03, 0x38
        /*0b56*/ 	.short	0x0017


	//----- nvinfo : EIATTR_EXIT_INSTR_OFFSETS
	.align		4
        /*0b58*/ 	.byte	0x04, 0x1c
        /*0b5a*/ 	.short	(.L_179 - .L_178)


	//   ....[0]....
.L_178:
        /*0b5c*/ 	.word	0x0000dec0


	//----- nvinfo : EIATTR_MAX_THREADS
	.align		4
.L_179:
        /*0b60*/ 	.byte	0x04, 0x05
        /*0b62*/ 	.short	(.L_181 - .L_180)
.L_180:
        /*0b64*/ 	.word	0x00000180
        /*0b68*/ 	.word	0x00000001
        /*0b6c*/ 	.word	0x00000001


	//----- nvinfo : EIATTR_CRS_STACK_SIZE
	.align		4
.L_181:
        /*0b70*/ 	.byte	0x04, 0x1e
        /*0b72*/ 	.short	(.L_183 - .L_182)
.L_182:
        /*0b74*/ 	.word	0x00000000


	//----- nvinfo : EIATTR_CBANK_PARAM_SIZE
	.align		4
.L_183:
        /*0b78*/ 	.byte	0x03, 0x19
        /*0b7a*/ 	.short	0x0b70


	//----- nvinfo : EIATTR_PARAM_CBANK
	.align		4
        /*0b7c*/ 	.byte	0x04, 0x0a
        /*0b7e*/ 	.short	(.L_185 - .L_184)
	.align		4
.L_184:
        /*0b80*/ 	.word	index@(.nv.constant0._ZN7cutlass13device_kernelIN5flash11enable_sm90INS1_16FlashAttnFwdSm90INS1_25CollectiveMainloopFwdSm90ILi2EN4cute5tupleIJNS5_1CILi1EEES8_S8_EEENS6_IJNS7_ILi128EEENS7_ILi96EEENS7_ILi64EEEEEELi256ENS_10bfloat16_tEfNS_4arch4Sm90ELb0ELb0ELb1ELb0ELb1ELb0ELb1ELb1ELb0ELb1ELb1ELb0EEENS1_21CollectiveEpilogueFwdINS6_IJSA_NS7_ILi256EEESB_EEES9_SE_SG_Li256ELb0ELb1ELb1ELb0EEENS1_19SingleTileSchedulerILb0ELb1ELb1ELi128EEEEEEEEEvNT_6ParamsE)
        /*0b84*/ 	.short	0x0210
        /*0b86*/ 	.short	0x0b70


	//----- nvinfo : EIATTR_SW_WAR
	.align		4
.L_185:
        /*0b88*/ 	.byte	0x04, 0x36
        /*0b8a*/ 	.short	(.L_187 - .L_186)
.L_186:
        /*0b8c*/ 	.word	0x00000008
.L_187:


//--------------------- .nv.info._ZN7cutlass13device_kernelIN5flash11enable_sm90INS1_16FlashAttnFwdSm90INS1_25CollectiveMainloopFwdSm90ILi2EN4cute5tupleIJNS5_1CILi1EEES8_S8_EEENS6_IJNS7_ILi128EEENS7_ILi96EEENS7_ILi64EEEEEELi256ENS_10bfloat16_tEfNS_4arch4Sm90ELb0ELb0ELb1ELb1ELb1ELb0ELb0ELb1ELb0ELb1ELb1ELb0EEENS1_21CollectiveEpilogueFwdINS6_IJSA_NS7_ILi256EEESB_EEES9_SE_SG_Li256ELb1ELb1ELb1ELb0EEENS1_36VarlenDynamicPersistentTileSchedulerILi128ELi96ELi256ELi128ELb1ELb1ELb1ELb0ELb1ELb1EEEEEEEEEvNT_6ParamsE --------------------------
	.section	.nv.info._ZN7cutlass13device_kernelIN5flash11enable_sm90INS1_16FlashAttnFwdSm90INS1_25CollectiveMainloopFwdSm90ILi2EN4cute5tupleIJNS5_1CILi1EEES8_S8_EEENS6_IJNS7_ILi128EEENS7_ILi96EEENS7_ILi64EEEEEELi256ENS_10bfloat16_tEfNS_4arch4Sm90ELb0ELb0ELb1ELb1ELb1ELb0ELb0ELb1ELb0ELb1ELb1ELb0EEENS1_21CollectiveEpilogueFwdINS6_IJSA_NS7_ILi256EEESB_EEES9_SE_SG_Li256ELb1ELb1ELb1ELb0EEENS1_36VarlenDynamicPersistentTileSchedulerILi128ELi96ELi256ELi128ELb1ELb1ELb1ELb0ELb1ELb1EEEEEEEEEvNT_6ParamsE,"",@"SHT_CUDA_INFO"
	.sectionflags	@""
	.align	4


	//----- nvinfo : EIATTR_CUDA_API_VERSION
	.align		4
        /*0000*/ 	.byte	0x04, 0x37
        /*0002*/ 	.short	(.L_189 - .L_188)
.L_188:
        /*0004*/ 	.word	0x00000082


	//----- nvinfo : EIATTR_KPARAM_INFO
	.align		4
.L_189:
        /*0008*/ 	.byte	0x04, 0x17
        /*000a*/ 	.short	(.L_191 - .L_190)
.L_190:
        /*000c*/ 	.word	0x00000000
        /*0010*/ 	.short	0x0000
        /*0012*/ 	.short	0x0070
        /*0014*/ 	.byte	0x00, 0xf0, 0x01, 0x2a


	//----- nvinfo : EIATTR_SPARSE_MMA_MASK
	.align		4
.L_191:
        /*0018*/ 	.byte	0x03, 0x50
        /*001a*/ 	.short	0x0000


	//----- nvinfo : EIATTR_MAXREG_COUNT
	.align		4
        /*001c*/ 	.byte	0x03, 0x1b
        /*001e*/ 	.short	0x00a8


	//----- nvinfo : EIATTR_NUM_BARRIERS
	.align		4
        /*0020*/ 	.byte	0x02, 0x4c
        /*0022*/ 	.byte	0x10
	.zero		1


	//----- nvinfo : EIATTR_EXTERNS
	.align		4
        /*0024*/ 	.byte	0x04, 0x0f
        /*0026*/ 	.short	(.L_193 - .L_192)


	//   ....[0]....
	.align		4
.L_192:
        /*0028*/ 	.word	index@(__assertfail)


	//----- nvinfo : EIATTR_ANNOTATIONS
	.align		4
.L_193:
        /*002c*/ 	.byte	0x04, 0x55
        /*002e*/ 	.short	(.L_195 - .L_194)


	//   ....[0]....
.L_194:
        /*0030*/ 	.word	0x00000001
        /*0034*/ 	.byte	0x70, 0x0c, 0x00, 0x00, 0x01, 0x00, 0x00, 0x00, 0xe0, 0x0c, 0x00, 0x00, 0x01, 0x00, 0x00, 0x00
        /* <DEDUP_REMOVED lines=13> */
        /*0114*/ 	.byte	0xc0, 0x09, 0x01, 0x00


	//----- nvinfo : EIATTR_MERCURY_ISA_VERSION
	.align		4
.L_195:
        /*0118*/ 	.byte	0x03, 0x5f
        /*011a*/ 	.short	0x0101


	//----- nvinfo : EIATTR_UNUSED_LOAD_BYTE_OFFSET
	.align		4
        /*011c*/ 	.byte	0x04, 0x44
        /*011e*/ 	.short	(.L_197 - .L_196)


	//   ....[0]....
.L_196:
        /*0120*/ 	.word	0x00000960
        /*0124*/ 	.word	0x0000fff0


	//   ....[1]....
        /*0128*/ 	.word	0x00006cf0
        /*012c*/ 	.word	0x0000fff0


	//----- nvinfo : EIATTR_INT_WARP_WIDE_INSTR_OFFSETS
	.align		4
.L_197:
        /*0130*/ 	.byte	0x04, 0x31
        /*0132*/ 	.short	(.L_199 - .L_198)


	//   ....[0]....
.L_198:
        /*0134*/ 	.word	0x000000c0


	//   ....[1]....
        /*0138*/ 	.word	0x000000d0


	//   ....[2]....
        /*013c*/ 	.word	0x00000170


	//   ....[3]....
        /*0140*/ 	.word	0x0000c970


	//   ....[4]....
        /*0144*/ 	.word	0x0000ca00


	//   ....[5]....
        /*0148*/ 	.word	0x0000fca0


	//   ....[6]....
        /*014c*/ 	.word	0x0000fd30


	//----- nvinfo : EIATTR_COOP_GROUP_MASK_REGIDS
	.align		4
.L_199:
        /*0150*/ 	.byte	0x04, 0x29
        /*0152*/ 	.short	(.L_201 - .L_200)


	//   ....[0]....
.L_200:
        /*0154*/ 	.word	0xffffffff


	//   ....[1]....
        /*0158*/ 	.word	0xffffffff


	//   ....[2]....
        /*015c*/ 	.word	0xffffffff


	//   ....[3]....
        /*0160*/ 	.word	0xffffffff


	//   ....[4]....
        /*0164*/ 	.word	0xffffffff


	//   ....[5]....
        /*0168*/ 	.word	0xffffffff


	//   ....[6]....
        /*016c*/ 	.word	0xffffffff


	//   ....[7]....
        /*0170*/ 	.word	0xffffffff


	//   ....[8]....
        /*0174*/ 	.word	0xffffffff


	//   ....[9]....
        /*0178*/ 	.word	0xffffffff


	//   ....[10]....
        /*017c*/ 	.word	0xffffffff


	//   ....[11]....
        /*0180*/ 	.word	0xffffffff


	//   ....[12]....
        /*0184*/ 	.word	0xffffffff


	//   ....[13]....
        /*0188*/ 	.word	0xffffffff


	//   ....[14]....
        /*018c*/ 	.word	0xffffffff


	//   ....[15]....
        /*0190*/ 	.word	0xffffffff


	//   ....[16]....
        /*0194*/ 	.word	0xffffffff


	//   ....[17]....
        /*0198*/ 	.word	0xffffffff


	//   ....[18]....
        /*019c*/ 	.word	0xffffffff


	//   ....[19]....
        /*01a0*/ 	.word	0xffffffff


	//   ....[20]....
        /*01a4*/ 	.word	0xffffffff


	//   ....[21]....
        /*01a8*/ 	.word	0xffffffff


	//   ....[22]....
        /*01ac*/ 	.word	0xffffffff


	//   ....[23]....
        /*01b0*/ 	.word	0xffffffff


	//   ....[24]....
        /*01b4*/ 	.word	0xffffffff


	//   ....[25]....
        /*01b8*/ 	.word	0xffffffff


	//   ....[26]....
        /*01bc*/ 	.word	0xffffffff


	//   ....[27]....
        /*01c0*/ 	.word	0xffffffff


	//   ....[28]....
        /*01c4*/ 	.word	0xffffffff


	//   ....[29]....
        /*01c8*/ 	.word	0xffffffff


	//   ....[30]....
        /*01cc*/ 	.word	0xffffffff


	//   ....[31]....
        /*01d0*/ 	.word	0xffffffff


	//   ....[32]....
        /*01d4*/ 	.word	0xffffffff


	//   ....[33]....
        /*01d8*/ 	.word	0xffffffff


	//   ....[34]....
        /*01dc*/ 	.word	0xffffffff


	//   ....[35]....
        /*01e0*/ 	.word	0xffffffff


	//   ....[36]....
        /*01e4*/ 	.word	0xffffffff


	//   ....[37]....
        /*01e8*/ 	.word	0xffffffff


	//   ....[38]....
        /*01ec*/ 	.word	0xffffffff


	//   ....[39]....
        /*01f0*/ 	.word	0xffffffff


	//   ....[40]....
        /*01f4*/ 	.word	0xffffffff


	//   ....[41]....
        /*01f8*/ 	.word	0xffffffff


	//   ....[42]....
        /*01fc*/ 	.word	0xffffffff


	//   ....[43]....
        /*0200*/ 	.word	0xffffffff


	//   ....[44]....
        /*0204*/ 	.word	0xffffffff


	//   ....[45]....
        /*0208*/ 	.word	0xffffffff


	//   ....[46]....
        /*020c*/ 	.word	0xffffffff


	//   ....[47]....
        /*0210*/ 	.word	0xffffffff


	//   ....[48]....
        /*0214*/ 	.word	0xffffffff


	//   ....[49]....
        /*0218*/ 	.word	0xffffffff


	//   ....[50]....
        /*021c*/ 	.word	0xffffffff


	//   ....[51]....
        /*0220*/ 	.word	0xffffffff


	//   ....[52]....
        /*0224*/ 	.word	0xffffffff


	//   ....[53]....
        /*0228*/ 	.word	0xffffffff


	//   ....[54]....
        /*022c*/ 	.word	0xffffffff


	//   ....[55]....
        /*0230*/ 	.word	0xffffffff


	//   ....[56]....
        /*0234*/ 	.word	0xffffffff


	//   ....[57]....
        /*0238*/ 	.word	0xffffffff


	//   ....[58]....
        /*023c*/ 	.word	0xffffffff


	//   ....[59]....
        /*0240*/ 	.word	0xffffffff


	//   ....[60]....
        /*0244*/ 	.word	0xffffffff


	//   ....[61]....
        /*0248*/ 	.word	0xffffffff


	//   ....[62]....
        /*024c*/ 	.word	0xffffffff


	//   ....[63]....
        /*0250*/ 	.word	0xffffffff


	//   ....[64]....
        /*0254*/ 	.word	0xffffffff


	//   ....[65]....
        /*0258*/ 	.word	0xffffffff


	//   ....[66]....
        /*025c*/ 	.word	0xffffffff


	//   ....[67]....
        /*0260*/ 	.word	0xffffffff


	//   ....[68]....
        /*0264*/ 	.word	0xffffffff


	//   ....[69]....
        /*0268*/ 	.word	0xffffffff


	//   ....[70]....
        /*026c*/ 	.word	0xffffffff


	//   ....[71]....
        /*0270*/ 	.word	0xffffffff


	//   ....[72]....
        /*0274*/ 	.word	0xffffffff


	//   ....[73]....
        /*0278*/ 	.word	0xffffffff


	//   ....[74]....
        /*027c*/ 	.word	0xffffffff


	//   ....[75]....
        /*0280*/ 	.word	0xffffffff


	//   ....[76]....
        /*0284*/ 	.word	0xffffffff


	//   ....[77]....
        /*0288*/ 	.word	0xffffffff


	//   ....[78]....
        /*028c*/ 	.word	0xffffffff


	//   ....[79]....
        /*0290*/ 	.word	0xffffffff


	//   ....[80]....
        /*0294*/ 	.word	0xffffffff


	//   ....[81]....
        /*0298*/ 	.word	0xffffffff


	//   ....[82]....
        /*029c*/ 	.word	0xffffffff


	//   ....[83]....
        /*02a0*/ 	.word	0xffffffff


	//   ....[84]....
        /*02a4*/ 	.word	0xffffffff


	//   ....[85]....
        /*02a8*/ 	.word	0xffffffff


	//   ....[86]....
        /*02ac*/ 	.word	0xffffffff


	//   ....[87]....
        /*02b0*/ 	.word	0xffffffff


	//   ....[88]....
        /*02b4*/ 	.word	0xffffffff


	//   ....[89]....
        /*02b8*/ 	.word	0xffffffff


	//   ....[90]....
        /*02bc*/ 	.word	0xffffffff


	//   ....[91]....
        /*02c0*/ 	.word	0xffffffff


	//   ....[92]....
        /*02c4*/ 	.word	0xffffffff


	//   ....[93]....
        /*02c8*/ 	.word	0xffffffff


	//   ....[94]....
        /*02cc*/ 	.word	0xffffffff


	//   ....[95]....
        /*02d0*/ 	.word	0xffffffff


	//   ....[96]....
        /*02d4*/ 	.word	0xffffffff


	//   ....[97]....
        /*02d8*/ 	.word	0xffffffff


	//   ....[98]....
        /*02dc*/ 	.word	0xffffffff


	//   ....[99]....
        /*02e0*/ 	.word	0xffffffff


	//   ....[100]....
        /*02e4*/ 	.word	0xffffffff


	//   ....[101]....
        /*02e8*/ 	.word	0xffffffff


	//   ....[102]....
        /*02ec*/ 	.word	0xffffffff


	//   ....[103]....
        /*02f0*/ 	.word	0xffffffff


	//   ....[104]....
        /*02f4*/ 	.word	0xffffffff


	//   ....[105]....
        /*02f8*/ 	.word	0xffffffff


	//   ....[106]....
        /*02fc*/ 	.word	0xffffffff


	//   ....[107]....
        /*0300*/ 	.word	0xffffffff


	//   ....[108]....
        /*0304*/ 	.word	0xffffffff


	//   ....[109]....
        /*0308*/ 	.word	0xffffffff


	//   ....[110]....
        /*030c*/ 	.word	0xffffffff


	//   ....[111]....
        /*0310*/ 	.word	0xffffffff


	//   ....[112]....
        /*0314*/ 	.word	0xffffffff


	//   ....[113]....
        /*0318*/ 	.word	0xffffffff


	//   ....[114]....
        /*031c*/ 	.word	0xffffffff


	//   ....[115]....
        /*0320*/ 	.word	0xffffffff


	//   ....[116]....
        /*0324*/ 	.word	0xffffffff


	//   ....[117]....
        /*0328*/ 	.word	0xffffffff


	//   ....[118]....
        /*032c*/ 	.word	0xffffffff


	//   ....[119]....
        /*0330*/ 	.word	0xffffffff


	//   ....[120]....
        /*0334*/ 	.word	0xffffffff


	//   ....[121]....
        /*0338*/ 	.word	0xffffffff


	//   ....[122]....
        /*033c*/ 	.word	0xffffffff


	//   ....[123]....
        /*0340*/ 	.word	0xffffffff


	//   ....[124]....
        /*0344*/ 	.word	0xffffffff


	//   ....[125]....
        /*0348*/ 	.word	0xffffffff


	//   ....[126]....
        /*034c*/ 	.word	0xffffffff


	//   ....[127]....
        /*0350*/ 	.word	0xffffffff


	//   ....[128]....
        /*0354*/ 	.word	0xffffffff


	//   ....[129]....
        /*0358*/ 	.word	0xffffffff


	//   ....[130]....
        /*035c*/ 	.word	0xffffffff


	//   ....[131]....
        /*0360*/ 	.word	0xffffffff


	//   ....[132]....
        /*0364*/ 	.word	0xffffffff


	//   ....[133]....
        /*0368*/ 	.word	0xffffffff


	//   ....[134]....
        /*036c*/ 	.word	0xffffffff


	//   ....[135]....
        /*0370*/ 	.word	0xffffffff


	//   ....[136]....
        /*0374*/ 	.word	0xffffffff


	//   ....[137]....
        /*0378*/ 	.word	0xffffffff


	//   ....[138]....
        /*037c*/ 	.word	0xffffffff


	//   ....[139]....
        /*0380*/ 	.word	0xffffffff


	//   ....[140]....
        /*0384*/ 	.word	0xffffffff


	//   ....[141]....
        /*0388*/ 	.word	0xffffffff


	//   ....[142]....
        /*038c*/ 	.word	0xffffffff


	//   ....[143]....
        /*0390*/ 	.word	0x0500000f


	//   ....[144]....
        /*0394*/ 	.word	0x0500000f


	//   ....[145]....
        /*0398*/ 	.word	0x0500000f


	//   ....[146]....
        /*039c*/ 	.word	0x0500000f


	//   ....[147]....
        /*03a0*/ 	.word	0x0500000f


	//   ....[148]....
        /*03a4*/ 	.word	0x0500000f


	//   ....[149]....
        /*03a8*/ 	.word	0x0500000f


	//   ....[150]....
        /*03ac*/ 	.word	0x0500000f


	//   ....[151]....
        /*03b0*/ 	.word	0x0500000f


	//   ....[152]....
        /*03b4*/ 	.word	0x0500000f


	//   ....[153]....
        /*03b8*/ 	.word	0x0500000f


	//   ....[154]....
        /*03bc*/ 	.word	0x0500000f


	//   ....[155]....
        /*03c0*/ 	.word	0x0500000f


	//   ....[156]....
        /*03c4*/ 	.word	0x0500000f


	//   ....[157]....
        /*03c8*/ 	.word	0x0500000f


	//   ....[158]....
        /*03cc*/ 	.word	0x0500000f


	//   ....[159]....
        /*03d0*/ 	.word	0x0500000f


	//   ....[160]....
        /*03d4*/ 	.word	0x0500000f


	//   ....[161]....
        /*03d8*/ 	.word	0x0500000f


	//   ....[162]....
        /*03dc*/ 	.word	0x0500000f


	//   ....[163]....
        /*03e0*/ 	.word	0x0500000f


	//   ....[164]....
        /*03e4*/ 	.word	0x0500000f


	//   ....[165]....
        /*03e8*/ 	.word	0x0500000f


	//   ....[166]....
        /*03ec*/ 	.word	0x0500000f


	//   ....[167]....
        /*03f0*/ 	.word	0x0500000f


	//   ....[168]....
        /*03f4*/ 	.word	0x0500000f


	//   ....[169]....
        /*03f8*/ 	.word	0x0500000f


	//   ....[170]....
        /*03fc*/ 	.word	0x0500000f


	//   ....[171]....
        /*0400*/ 	.word	0x0500000f


	//   ....[172]....
        /*0404*/ 	.word	0x0500000f


	//   ....[173]....
        /*0408*/ 	.word	0x0500000f


	//   ....[174]....
        /*040c*/ 	.word	0x0500000f


	//   ....[175]....
        /*0410*/ 	.word	0x0500000f


	//   ....[176]....
        /*0414*/ 	.word	0x0500000f


	//   ....[177]....
        /*0418*/ 	.word	0x0500000f


	//   ....[178]....
        /*041c*/ 	.word	0x0500000f


	//   ....[179]....
        /*0420*/ 	.word	0x0500000f


	//   ....[180]....
        /*0424*/ 	.word	0x0500000f


	//   ....[181]....
        /*0428*/ 	.word	0x0500000f


	//   ....[182]....
        /*042c*/ 	.word	0x0500000f


	//   ....[183]....
        /*0430*/ 	.word	0x0500000f


	//   ....[184]....
        /*0434*/ 	.word	0x0500000f


	//   ....[185]....
        /*0438*/ 	.word	0x0500000f


	//   ....[186]....
        /*043c*/ 	.word	0x0500000f


	//   ....[187]....
        /*0440*/ 	.word	0x0500000f


	//   ....[188]....
        /*0444*/ 	.word	0x0500000f


	//   ....[189]....
        /*0448*/ 	.word	0x0500000f


	//   ....[190]....
        /*044c*/ 	.word	0x0500000f


	//   ....[191]....
        /*0450*/ 	.word	0x0500000f


	//   ....[192]....
        /*0454*/ 	.word	0x0500000f


	//   ....[193]....
        /*0458*/ 	.word	0x0500000f


	//   ....[194]....
        /*045c*/ 	.word	0x0500000f


	//   ....[195]....
        /*0460*/ 	.word	0x0500000f


	//   ....[196]....
        /*0464*/ 	.word	0x0500000f


	//   ....[197]....
        /*0468*/ 	.word	0x0500000f


	//   ....[198]....
        /*046c*/ 	.word	0x0500000f


	//   ....[199]....
        /*0470*/ 	.word	0x0500000f


	//   ....[200]....
        /*0474*/ 	.word	0x0500000f


	//   ....[201]....
        /*0478*/ 	.word	0x0500000f


	//   ....[202]....
        /*047c*/ 	.word	0x0500000f


	//   ....[203]....
        /*0480*/ 	.word	0x0500000f


	//   ....[204]....
        /*0484*/ 	.word	0x0500000f


	//   ....[205]....
        /*0488*/ 	.word	0x0500000f


	//   ....[206]....
        /*048c*/ 	.word	0x0500000f


	//   ....[207]....
        /*0490*/ 	.word	0x0500000f


	//   ....[208]....
        /*0494*/ 	.word	0x0500000f


	//   ....[209]....
        /*0498*/ 	.word	0x0500000f


	//   ....[210]....
        /*049c*/ 	.word	0x0500000f


	//   ....[211]....
        /*04a0*/ 	.word	0x0500000f


	//   ....[212]....
        /*04a4*/ 	.word	0x0500000f


	//   ....[213]....
        /*04a8*/ 	.word	0x0500000f


	//   ....[214]....
        /*04ac*/ 	.word	0x0500000f


	//   ....[215]....
        /*04b0*/ 	.word	0x0500000f


	//   ....[216]....
        /*04b4*/ 	.word	0x0500000f


	//   ....[217]....
        /*04b8*/ 	.word	0x0500000f


	//   ....[218]....
        /*04bc*/ 	.word	0x0500000f


	//   ....[219]....
        /*04c0*/ 	.word	0x0500000f


	//   ....[220]....
        /*04c4*/ 	.word	0x0500000f


	//   ....[221]....
        /*04c8*/ 	.word	0x0500000f


	//   ....[222]....
        /*04cc*/ 	.word	0x0500000f


	//   ....[223]....
        /*04d0*/ 	.word	0x0500000f


	//   ....[224]....
        /*04d4*/ 	.word	0x0500000f


	//   ....[225]....
        /*04d8*/ 	.word	0x0500000f


	//   ....[226]....
        /*04dc*/ 	.word	0x0500000f


	//----- nvinfo : EIATTR_COOP_GROUP_INSTR_OFFSETS
	.align		4
.L_201:
        /*04e0*/ 	.byte	0x04, 0x28
        /*04e2*/ 	.short	(.L_203 - .L_202)


	//   ....[0]....
.L_202:
        /*04e4*/ 	.word	0x00000080


	//   ....[1]....
        /*04e8*/ 	.word	0x00000090


	//   ....[2]....
        /*04ec*/ 	.word	0x000002d0


	//   ....[3]....
        /*04f0*/ 	.word	0x00000430


	//   ....[4]....
        /*04f4*/ 	.word	0x00000550


	//   ....[5]....
        /*04f8*/ 	.word	0x000006b0


	//   ....[6]....
        /*04fc*/ 	.word	0x00001c00


	//   ....[7]....
        /*0500*/ 	.word	0x00002de0


	//   ....[8]....
        /*0504*/ 	.word	0x00002e60


	//   ....[9]....
        /*0508*/ 	.word	0x00003270


	//   ....[10]....
        /*050c*/ 	.word	0x000032c0


	//   ....[11]....
        /*0510*/ 	.word	0x000047a0


	//   ....[12]....
        /*0514*/ 	.word	0x00004800


	//   ....[13]....
        /*0518*/ 	.word	0x00005220


	//   ....[14]....
        /*051c*/ 	.word	0x00005280


	//   ....[15]....
        /*0520*/ 	.word	0x00006270


	//   ....[16]....
        /*0524*/ 	.word	0x000062e0


	//   ....[17]....
        /*0528*/ 	.word	0x00006350


	//   ....[18]....
        /*052c*/ 	.word	0x00006370


	//   ....[19]....
        /*0530*/ 	.word	0x00007e40


	//   ....[20]....
        /*0534*/ 	.word	0x00007e60


	//   ....[21]....
        /*0538*/ 	.word	0x00007e70


	//   ....[22]....
        /*053c*/ 	.word	0x00007e80


	//   ....[23]....
        /*0540*/ 	.word	0x00008950


	//   ....[24]....
        /*0544*/ 	.word	0x00008970


	//   ....[25]....
        /*0548*/ 	.word	0x00008b20


	//   ....[26]....
        /*054c*/ 	.word	0x00008b40


	//   ....[27]....
        /*0550*/ 	.word	0x00008c80


	//   ....[28]....
        /*0554*/ 	.word	0x00008ca0


	//   ....[29]....
        /*0558*/ 	.word	0x00008df0


	//   ....[30]....
        /*055c*/ 	.word	0x00008e10


	//   ....[31]....
        /*0560*/ 	.word	0x00009360


	//   ....[32]....
        /*0564*/ 	.word	0x00009370


	//   ....[33]....
        /*0568*/ 	.word	0x00009c30


	//   ....[34]....
        /*056c*/ 	.word	0x00009c40


	//   ....[35]....
        /*0570*/ 	.word	0x0000aec0


	//   ....[36]....
        /*0574*/ 	.word	0x0000aef0


	//   ....[37]....
        /*0578*/ 	.word	0x0000b060


	//   ....[38]....
        /*057c*/ 	.word	0x0000b080


	//   ....[39]....
        /*0580*/ 	.word	0x0000b1c0


	//   ....[40]....
        /*0584*/ 	.word	0x0000b1e0


	//   ....[41]....
        /*0588*/ 	.word	0x0000b330


	//   ....[42]....
        /*058c*/ 	.word	0x0000b350


	//   ....[43]....
        /*0590*/ 	.word	0x0000b530


	//   ....[44]....
        /*0594*/ 	.word	0x0000b720


	//   ....[45]....
        /*0598*/ 	.word	0x0000b750


	//   ....[46]....
        /*059c*/ 	.word	0x0000b780


	//   ....[47]....
        /*05a0*/ 	.word	0x0000b7b0


	//   ....[48]....
        /*05a4*/ 	.word	0x0000b7e0


	//   ....[49]....
        /*05a8*/ 	.word	0x0000b810


	//   ....[50]....
        /*05ac*/ 	.word	0x0000b980


	//   ....[51]....
        /*05b0*/ 	.word	0x0000b9b0


	//   ....[52]....
        /*05b4*/ 	.word	0x0000b9e0


	//   ....[53]....
        /*05b8*/ 	.word	0x0000ba10


	//   ....[54]....
        /*05bc*/ 	.word	0x0000ba40


	//   ....[55]....
        /*05c0*/ 	.word	0x0000ba70


	//   ....[56]....
        /*05c4*/ 	.word	0x0000bb00


	//   ....[57]....
        /*05c8*/ 	.word	0x0000bb30


	//   ....[58]....
        /*05cc*/ 	.word	0x0000bb40


	//   ....[59]....
        /*05d0*/ 	.word	0x0000bbd0


	//   ....[60]....
        /*05d4*/ 	.word	0x0000d4f0


	//   ....[61]....
        /*05d8*/ 	.word	0x0000d510


	//   ....[62]....
        /*05dc*/ 	.word	0x0000d5a0


	//   ....[63]....
        /*05e0*/ 	.word	0x0000d5c0


	//   ....[64]....
        /*05e4*/ 	.word	0x0000d640


	//   ....[65]....
        /*05e8*/ 	.word	0x0000d660


	//   ....[66]....
        /*05ec*/ 	.word	0x0000d6e0


	//   ....[67]....
        /*05f0*/ 	.word	0x0000d700


	//   ....[68]....
        /*05f4*/ 	.word	0x0000d780


	//   ....[69]....
        /*05f8*/ 	.word	0x0000d7a0


	//   ....[70]....
        /*05fc*/ 	.word	0x0000d7b0


	//   ....[71]....
        /*0600*/ 	.word	0x0000d7c0


	//   ....[72]....
        /*0604*/ 	.word	0x0000dfc0


	//   ....[73]....
        /*0608*/ 	.word	0x0000dff0


	//   ....[74]....
        /*060c*/ 	.word	0x0000e020


	//   ....[75]....
        /*0610*/ 	.word	0x0000e0b0


	//   ....[76]....
        /*0614*/ 	.word	0x0000e0c0


	//   ....[77]....
        /*0618*/ 	.word	0x0000e150


	//   ....[78]....
        /*061c*/ 	.word	0x0000e160


	//   ....[79]....
        /*0620*/ 	.word	0x0000e1f0


	//   ....[80]....
        /*0624*/ 	.word	0x0000e200


	//   ....[81]....
        /*0628*/ 	.word	0x0000e290


	//   ....[82]....
        /*062c*/ 	.word	0x0000e2a0


	//   ....[83]....
        /*0630*/ 	.word	0x0000e330


	//   ....[84]....
        /*0634*/ 	.word	0x0000e340


	//   ....[85]....
        /*0638*/ 	.word	0x0000e3c0


	//   ....[86]....
        /*063c*/ 	.word	0x0000e3d0


	//   ....[87]....
        /*0640*/ 	.word	0x0000e3e0


	//   ....[88]....
        /*0644*/ 	.word	0x0000e840


	//   ....[89]....
        /*0648*/ 	.word	0x0000e870


	//   ....[90]....
        /*064c*/ 	.word	0x0000e8c0


	//   ....[91]....
        /*0650*/ 	.word	0x0000e970


	//   ....[92]....
        /*0654*/ 	.word	0x0000e990


	//   ....[93]....
        /*0658*/ 	.word	0x0000ea40


	//   ....[94]....
        /*065c*/ 	.word	0x0000ea50


	//   ....[95]....
        /*0660*/ 	.word	0x0000ea80


	//   ....[96]....
        /*0664*/ 	.word	0x0000eb10


	//   ....[97]....
        /*0668*/ 	.word	0x0000ebb0


	//   ....[98]....
        /*066c*/ 	.word	0x0000ebd0


	//   ....[99]....
        /*0670*/ 	.word	0x0000ebe0


	//   ....[100]....
        /*0674*/ 	.word	0x0000f300


	//   ....[101]....
        /*0678*/ 	.word	0x0000f320


	//   ....[102]....
        /*067c*/ 	.word	0x0000f330


	//   ....[103]....
        /*0680*/ 	.word	0x0000f370


	//   ....[104]....
        /*0684*/ 	.word	0x0000f380


	//   ....[105]....
        /*0688*/ 	.word	0x0000f3c0


	//   ....[106]....
        /*068c*/ 	.word	0x0000f3d0


	//   ....[107]....
        /*0690*/ 	.word	0x0000f410


	//   ....[108]....
        /*0694*/ 	.word	0x0000f420


	//   ....[109]....
        /*0698*/ 	.word	0x0000f460


	//   ....[110]....
        /*069c*/ 	.word	0x0000f470


	//   ....[111]....
        /*06a0*/ 	.word	0x0000f480


	//   ....[112]....
        /*06a4*/ 	.word	0x0000f7d0


	//   ....[113]....
        /*06a8*/ 	.word	0x0000f7f0


	//   ....[114]....
        /*06ac*/ 	.word	0x0000f800


	//   ....[115]....
        /*06b0*/ 	.word	0x0000f810


	//   ....[116]....
        /*06b4*/ 	.word	0x0000f820


	//   ....[117]....
        /*06b8*/ 	.word	0x0000f840


	//   ....[118]....
        /*06bc*/ 	.word	0x0000f8b0


	//   ....[119]....
        /*06c0*/ 	.word	0x0000f8e0


	//   ....[120]....
        /*06c4*/ 	.word	0x0000f8f0


	//   ....[121]....
        /*06c8*/ 	.word	0x0000f960


	//   ....[122]....
        /*06cc*/ 	.word	0x0000f970


	//   ....[123]....
        /*06d0*/ 	.word	0x0000fa70


	//   ....[124]....
        /*06d4*/ 	.word	0x0000ff60


	//   ....[125]....
        /*06d8*/ 	.word	0x0000ff90


	//   ....[126]....
        /*06dc*/ 	.word	0x0000fff0


	//   ....[127]....
        /*06e0*/ 	.word	0x00010020


	//   ....[128]....
        /*06e4*/ 	.word	0x00010050


	//   ....[129]....
        /*06e8*/ 	.word	0x00010080


	//   ....[130]....
        /*06ec*/ 	.word	0x000100b0


	//   ....[131]....
        /*06f0*/ 	.word	0x000100e0


	//   ....[132]....
        /*06f4*/ 	.word	0x00010280


	//   ....[133]....
        /*06f8*/ 	.word	0x000102b0


	//   ....[134]....
        /*06fc*/ 	.word	0x000102e0


	//   ....[135]....
        /*0700*/ 	.word	0x00010310


	//   ....[136]....
        /*0704*/ 	.word	0x00010340


	//   ....[137]....
        /*0708*/ 	.word	0x00010370


	//   ....[138]....
        /*070c*/ 	.word	0x00010430


	//   ....[139]....
        /*0710*/ 	.word	0x00010450


	//   ....[140]....
        /*0714*/ 	.word	0x00010460


	//   ....[141]....
        /*0718*/ 	.word	0x000104c0


	//   ....[142]....
        /*071c*/ 	.word	0x00010ae0


	//   ....[143]....
        /*0720*/ 	.word	0x00010fc0


	//   ....[144]....
        /*0724*/ 	.word	0x000110b0


	//   ....[145]....
        /*0728*/ 	.word	0x00011150


	//   ....[146]....
        /*072c*/ 	.word	0x000111b0


	//   ....[147]....
        /*0730*/ 	.word	0x000112a0


	//   ....[148]....
        /*0734*/ 	.word	0x00011310


	//   ....[149]....
        /*0738*/ 	.word	0x00011400


	//   ....[150]....
        /*073c*/ 	.word	0x00011470


	//   ....[151]....
        /*0740*/ 	.word	0x00011560


	//   ....[152]....
        /*0744*/ 	.word	0x000115d0


	//   ....[153]....
        /*0748*/ 	.word	0x000116c0


	//   ....[154]....
        /*074c*/ 	.word	0x00011730


	//   ....[155]....
        /*0750*/ 	.word	0x000117d0


	//   ....[156]....
        /*0754*/ 	.word	0x000118c0


	//   ....[157]....
        /*0758*/ 	.word	0x00011930


	//   ....[158]....
        /*075c*/ 	.word	0x00011990


	//   ....[159]....
        /*0760*/ 	.word	0x00011a80


	//   ....[160]....
        /*0764*/ 	.word	0x00011ae0


	//   ....[161]....
        /*0768*/ 	.word	0x00011be0


	//   ....[162]....
        /*076c*/ 	.word	0x00011c40


	//   ....[163]....
        /*0770*/ 	.word	0x00011d40


	//   ....[164]....
        /*0774*/ 	.word	0x00011da0


	//   ....[165]....
        /*0778*/ 	.word	0x00011ea0


	//   ....[166]....
        /*077c*/ 	.word	0x00011f00


	//   ....[167]....
        /*0780*/ 	.word	0x00012000


	//   ....[168]....
        /*0784*/ 	.word	0x00012060


	//   ....[169]....
        /*0788*/ 	.word	0x00012160


	//   ....[170]....
        /*078c*/ 	.word	0x000121c0


	//   ....[171]....
        /*0790*/ 	.word	0x000122a0


	//   ....[172]....
        /*0794*/ 	.word	0x000123d0


	//   ....[173]....
        /*0798*/ 	.word	0x000124b0


	//   ....[174]....
        /*079c*/ 	.word	0x00012560


	//   ....[175]....
        /*07a0*/ 	.word	0x00012670


	//   ....[176]....
        /*07a4*/ 	.word	0x000126d0


	//   ....[177]....
        /*07a8*/ 	.word	0x000127e0


	//   ....[178]....
        /*07ac*/ 	.word	0x00012840


	//   ....[179]....
        /*07b0*/ 	.word	0x00012950


	//   ....[180]....
        /*07b4*/ 	.word	0x000129b0


	//   ....[181]....
        /*07b8*/ 	.word	0x00012ac0


	//   ....[182]....
        /*07bc*/ 	.word	0x00012b20


	//   ....[183]....
        /*07c0*/ 	.word	0x00012be0


	//   ....[184]....
        /*07c4*/ 	.word	0x00012d40


	//   ....[185]....
        /*07c8*/ 	.word	0x00012de0


	//   ....[186]....
        /*07cc*/ 	.word	0x00012e40


	//   ....[187]....
        /*07d0*/ 	.word	0x00012ef0


	//   ....[188]....
        /*07d4*/ 	.word	0x00012f50


	//   ....[189]....
        /*07d8*/ 	.word	0x00013000


	//   ....[190]....
        /*07dc*/ 	.word	0x00013060


	//   ....[191]....
        /*07e0*/ 	.word	0x00013110


	//   ....[192]....
        /*07e4*/ 	.word	0x00013170


	//   ....[193]....
        /*07e8*/ 	.word	0x00013220


	//   ....[194]....
        /*07ec*/ 	.word	0x00013280


	//   ....[195]....
        /*07f0*/ 	.word	0x00013330


	//   ....[196]....
        /*07f4*/ 	.word	0x00013410


	//   ....[197]....
        /*07f8*/ 	.word	0x000134b0


	//   ....[198]....
        /*07fc*/ 	.word	0x00013510


	//   ....[199]....
        /*0800*/ 	.word	0x000135e0


	//   ....[200]....
        /*0804*/ 	.word	0x00013640


	//   ....[201]....
        /*0808*/ 	.word	0x00013710


	//   ....[202]....
        /*080c*/ 	.word	0x00013770


	//   ....[203]....
        /*0810*/ 	.word	0x00013850


	//   ....[204]....
        /*0814*/ 	.word	0x000138b0


	//   ....[205]....
        /*0818*/ 	.word	0x00013980


	//   ....[206]....
        /*081c*/ 	.word	0x000139e0


	//   ....[207]....
        /*0820*/ 	.word	0x00013ab0


	//   ....[208]....
        /*0824*/ 	.word	0x00013b40


	//   ....[209]....
        /*0828*/ 	.word	0x00013be0


	//   ....[210]....
        /*082c*/ 	.word	0x00013d60


	//   ....[211]....
        /*0830*/ 	.word	0x00013dd0


	//   ....[212]....
        /*0834*/ 	.word	0x00013e40


	//   ....[213]....
        /*0838*/ 	.word	0x00013eb0


	//   ....[214]....
        /*083c*/ 	.word	0x00013f20


	//   ....[215]....
        /*0840*/ 	.word	0x00013fa0


	//   ....[216]....
        /*0844*/ 	.word	0x00014020


	//   ....[217]....
        /*0848*/ 	.word	0x000140b0


	//   ....[218]....
        /*084c*/ 	.word	0x00014120


	//   ....[219]....
        /*0850*/ 	.word	0x00014190


	//   ....[220]....
        /*0854*/ 	.word	0x00014200


	//   ....[221]....
        /*0858*/ 	.word	0x00014280


	//   ....[222]....
        /*085c*/ 	.word	0x000142f0


	//   ....[223]....
        /*0860*/ 	.word	0x00014390


	//   ....[224]....
        /*0864*/ 	.word	0x000143e0


	//   ....[225]....
        /*0868*/ 	.word	0x00014470


	//   ....[226]....
        /*086c*/ 	.word	0x000145a0


	//----- nvinfo : EIATTR_REG_RECONFIG
	.align		4
.L_203:
        /*0870*/ 	.byte	0x01, 0x54
	.zero		2


	//----- nvinfo : EIATTR_SYSCALL_OFFSETS
	.align		4
        /*0874*/ 	.byte	0x04, 0x46
        /*0876*/ 	.short	(.L_205 - .L_204)


	//   ....[0]....
.L_204:
        /*0878*/ 	.word	0x00001d80


	//   ....[1]....
        /*087c*/ 	.word	0x0000cb60


	//   ....[2]....
        /*0880*/ 	.word	0x0000ccb0


	//   ....[3]....
        /*0884*/ 	.word	0x0000cda0


	//   ....[4]....
        /*0888*/ 	.word	0x0000dc30


	//----- nvinfo : EIATTR_MBARRIER_INSTR_OFFSETS
	.align		4
.L_205:
        /*088c*/ 	.byte	0x04, 0x39
        /*088e*/ 	.short	(.L_207 - .L_206)


	//   ....[0]....
.L_206:
        /*0890*/ 	.word	0x00000180
        /*0894*/ 	.word	0x000000ff
        /*0898*/ 	.word	0x00022800
        /*089c*/ 	.short	0x0100
        /*089e*/ 	.byte	0x08
	.zero		1


	//   ....[1]....
        /*08a0*/ 	.word	0x00000190
        /*08a4*/ 	.word	0x000000ff
        /*08a8*/ 	.word	0x00022820
        /*08ac*/ 	.short	0x0100
        /*08ae*/ 	.byte	0x08
	.zero		1


	//   ....[2]....
        /*08b0*/ 	.word	0x00000280
        /*08b4*/ 	.word	0x000000ff
        /*08b8*/ 	.word	0x00022830
        /*08bc*/ 	.short	0x0100
        /*08be*/ 	.byte	0x08
	.zero		1


	//   ....[3]....
        /*08c0*/ 	.word	0x00000290
        /*08c4*/ 	.word	0x000000ff
        /*08c8*/ 	.word	0x00022840
        /*08cc*/ 	.short	0x0100
        /*08ce*/ 	.byte	0x08
	.zero		1


	//   ....[4]....
        /*08d0*/ 	.word	0x000002a0
        /*08d4*/ 	.word	0x000000ff
        /*08d8*/ 	.word	0x00022838
        /*08dc*/ 	.short	0x0100
        /*08de*/ 	.byte	0x08
	.zero		1


	//   ....[5]....
        /*08e0*/ 	.word	0x000002b0
        /*08e4*/ 	.word	0x000000ff
        /*08e8*/ 	.word	0x00022848
        /*08ec*/ 	.short	0x0100
        /*08ee*/ 	.byte	0x08
	.zero		1


	//   ....[6]....
        /*08f0*/ 	.word	0x000003e0
        /*08f4*/ 	.word	0x000000ff
        /*08f8*/ 	.word	0x00022850
        /*08fc*/ 	.short	0x0100
        /*08fe*/ 	.byte	0x08
	.zero		1


	//   ....[7]....
        /*0900*/ 	.word	0x000003f0
        /*0904*/ 	.word	0x000000ff
        /*0908*/ 	.word	0x00022860
        /*090c*/ 	.short	0x0100
        /*090e*/ 	.byte	0x08
	.zero		1


	//   ....[8]....
        /*0910*/ 	.word	0x00000400
        /*0914*/ 	.word	0x000000ff
        /*0918*/ 	.word	0x00022858
        /*091c*/ 	.short	0x0100
        /*091e*/ 	.byte	0x08
	.zero		1


	//   ....[9]....
        /*0920*/ 	.word	0x00000410
        /*0924*/ 	.word	0x000000ff
        /*0928*/ 	.word	0x00022868
        /*092c*/ 	.short	0x0100
        /*092e*/ 	.byte	0x08
	.zero		1


	//   ....[10]....
        /*0930*/ 	.word	0x00000500
        /*0934*/ 	.word	0x000000ff
        /*0938*/ 	.word	0x00022870
        /*093c*/ 	.short	0x0100
        /*093e*/ 	.byte	0x06
	.zero		1


	//   ....[11]....
        /*0940*/ 	.word	0x00000510
        /*0944*/ 	.word	0x000000ff
        /*0948*/ 	.word	0x00022880
        /*094c*/ 	.short	0x0100
        /*094e*/ 	.byte	0x06
	.zero		1


	//   ....[12]....
        /*0950*/ 	.word	0x00000520
        /*0954*/ 	.word	0x000000ff
        /*0958*/ 	.word	0x00022878
        /*095c*/ 	.short	0x0100
        /*095e*/ 	.byte	0x06
	.zero		1


	//   ....[13]....
        /*0960*/ 	.word	0x00000530
        /*0964*/ 	.word	0x000000ff
        /*0968*/ 	.word	0x00022888
        /*096c*/ 	.short	0x0100
        /*096e*/ 	.byte	0x06
	.zero		1


	//   ....[14]....
        /*0970*/ 	.word	0x00000660
        /*0974*/ 	.word	0x000000ff
        /*0978*/ 	.word	0x00022890
        /*097c*/ 	.short	0x0100
        /*097e*/ 	.byte	0x08
	.zero		1


	//   ....[15]....
        /*0980*/ 	.word	0x00000670
        /*0984*/ 	.word	0x000000ff
        /*0988*/ 	.word	0x000228a0
        /*098c*/ 	.short	0x0100
        /*098e*/ 	.byte	0x08
	.zero		1


	//   ....[16]....
        /*0990*/ 	.word	0x00000680
        /*0994*/ 	.word	0x000000ff
        /*0998*/ 	.word	0x00022898
        /*099c*/ 	.short	0x0100
        /*099e*/ 	.byte	0x08
	.zero		1


	//   ....[17]....
        /*09a0*/ 	.word	0x00000690
        /*09a4*/ 	.word	0x000000ff
        /*09a8*/ 	.word	0x000228a8
        /*09ac*/ 	.short	0x0100
        /*09ae*/ 	.byte	0x08
	.zero		1


	//   ....[18]....
        /*09b0*/ 	.word	0x000007d0
        /*09b4*/ 	.word	0x000000ff
        /*09b8*/ 	.word	0x000228b0
        /*09bc*/ 	.short	0x0100
        /*09be*/ 	.byte	0x08
	.zero		1


	//   ....[19]....
        /*09c0*/ 	.word	0x000007e0
        /*09c4*/ 	.word	0x000000ff
        /*09c8*/ 	.word	0x000228c0
        /*09cc*/ 	.short	0x0100
        /*09ce*/ 	.byte	0x08
	.zero		1


	//   ....[20]....
        /*09d0*/ 	.word	0x000007f0
        /*09d4*/ 	.word	0x000000ff
        /*09d8*/ 	.word	0x000228b8
        /*09dc*/ 	.short	0x0100
        /*09de*/ 	.byte	0x08
	.zero		1


	//   ....[21]....
        /*09e0*/ 	.word	0x00000800
        /*09e4*/ 	.word	0x000000ff
        /*09e8*/ 	.word	0x000228c8
        /*09ec*/ 	.short	0x0100
        /*09ee*/ 	.byte	0x08
	.zero		1


	//   ....[22]....
        /*09f0*/ 	.word	0x00001e30
        /*09f4*/ 	.word	0x00000007
        /*09f8*/ 	.word	0x00022800
        /*09fc*/ 	.short	0x010a
        /*09fe*/ 	.byte	0x3f
	.zero		1


	//   ....[23]....
        /*0a00*/ 	.word	0x00001f00
        /*0a04*/ 	.word	0x000000ff
        /*0a08*/ 	.word	0x00022830
        /*0a0c*/ 	.short	0x010a
        /*0a0e*/ 	.byte	0x16
	.zero		1


	//   ....[24]....
        /*0a10*/ 	.word	0x00001f40
        /*0a14*/ 	.word	0x000000ff
        /*0a18*/ 	.word	0x00022830
        /*0a1c*/ 	.short	0x010a
        /*0a1e*/ 	.byte	0x16
	.zero		1


	//   ....[25]....
        /*0a20*/ 	.word	0x00002770
        /*0a24*/ 	.word	0x000000ff
        /*0a28*/ 	.word	0x00000000
        /*0a2c*/ 	.short	0x0101
        /*0a2e*/ 	.byte	0x06
	.zero		1


	//   ....[26]....
        /*0a30*/ 	.word	0x00003b40
        /*0a34*/ 	.word	0x000000ff
        /*0a38*/ 	.word	0x00022850
        /*0a3c*/ 	.short	0x010a
        /*0a3e*/ 	.byte	0x16
	.zero		1


	//   ....[27]....
        /*0a40*/ 	.word	0x00003b80
        /*0a44*/ 	.word	0x000000ff
        /*0a48*/ 	.word	0x00022850
        /*0a4c*/ 	.short	0x010a
        /*0a4e*/ 	.byte	0x16
	.zero		1


	//   ....[28]....
        /*0a50*/ 	.word	0x00003e90
        /*0a54*/ 	.word	0x000000ff
        /*0a58*/ 	.word	0x00000000
        /*0a5c*/ 	.short	0x0101
        /*0a5e*/ 	.byte	0x16
	.zero		1


	//   ....[29]....
        /*0a60*/ 	.word	0x00004020
        /*0a64*/ 	.word	0x000000ff
        /*0a68*/ 	.word	0x00022830
        /*0a6c*/ 	.short	0x010a
        /*0a6e*/ 	.byte	0x19
	.zero		1


	//   ....[30]....
        /*0a70*/ 	.word	0x00004060
        /*0a74*/ 	.word	0x000000ff
        /*0a78*/ 	.word	0x00022830
        /*0a7c*/ 	.short	0x010a
        /*0a7e*/ 	.byte	0x19
	.zero		1


	//   ....[31]....
        /*0a80*/ 	.word	0x00004530
        /*0a84*/ 	.word	0x000000ff
        /*0a88*/ 	.word	0x00000000
        /*0a8c*/ 	.short	0x0101
        /*0a8e*/ 	.byte	0x06
	.zero		1


	//   ....[32]....
        /*0a90*/ 	.word	0x00005f00
        /*0a94*/ 	.word	0x000000ff
        /*0a98*/ 	.word	0x00022850
        /*0a9c*/ 	.short	0x010a
        /*0a9e*/ 	.byte	0x19
	.zero		1


	//   ....[33]....
        /*0aa0*/ 	.word	0x00005f40
        /*0aa4*/ 	.word	0x000000ff
        /*0aa8*/ 	.word	0x00022850
        /*0aac*/ 	.short	0x010a
        /*0aae*/ 	.byte	0x19
	.zero		1


	//   ....[34]....
        /*0ab0*/ 	.word	0x00006250
        /*0ab4*/ 	.word	0x000000ff
        /*0ab8*/ 	.word	0x00000000
        /*0abc*/ 	.short	0x0101
        /*0abe*/ 	.byte	0x19
	.zero		1


	//   ....[35]....
        /*0ac0*/ 	.word	0x00008980
        /*0ac4*/ 	.word	0x000000ff
        /*0ac8*/ 	.word	0x00000000
        /*0acc*/ 	.short	0x0101
        /*0ace*/ 	.byte	0x08
	.zero		1


	//   ....[36]....
        /*0ad0*/ 	.word	0x00009190
        /*0ad4*/ 	.word	0x000000ff
        /*0ad8*/ 	.word	0x00000000
        /*0adc*/ 	.short	0x0101
        /*0ade*/ 	.byte	0x08
	.zero		1


	//   ....[37]....
        /*0ae0*/ 	.word	0x0000d290
        /*0ae4*/ 	.word	0x00000021
        /*0ae8*/ 	.word	0x00022840
        /*0aec*/ 	.short	0x010a
        /*0aee*/ 	.byte	0x3f
	.zero		1


	//   ....[38]....
        /*0af0*/ 	.word	0x0000d8c0
        /*0af4*/ 	.word	0x00000021
        /*0af8*/ 	.word	0x00022830
        /*0afc*/ 	.short	0x0107
        /*0afe*/ 	.byte	0x3f
	.zero		1


	//   ....[39]....
        /*0b00*/ 	.word	0x0000d9a0
        /*0b04*/ 	.word	0x00000021
        /*0b08*/ 	.word	0x00022830
        /*0b0c*/ 	.short	0x0101
        /*0b0e*/ 	.byte	0x3f
	.zero		1


	//   ....[40]....
        /*0b10*/ 	.word	0x0000e4e0
        /*0b14*/ 	.word	0x00000016
        /*0b18*/ 	.word	0x00022800
        /*0b1c*/ 	.short	0x0107
        /*0b1e*/ 	.byte	0x3f
	.zero		1


	//   ....[41]....
        /*0b20*/ 	.word	0x0000e5d0
        /*0b24*/ 	.word	0x00000016
        /*0b28*/ 	.word	0x00022800
        /*0b2c*/ 	.short	0x0101
        /*0b2e*/ 	.byte	0x3f
	.zero		1


	//   ....[42]....
        /*0b30*/ 	.word	0x0000e5f0
        /*0b34*/ 	.word	0x00000016
        /*0b38*/ 	.word	0x00022820
        /*0b3c*/ 	.short	0x010a
        /*0b3e*/ 	.byte	0x3f
	.zero		1


	//   ....[43]....
        /*0b40*/ 	.word	0x0000e680
        /*0b44*/ 	.word	0x00000021
        /*0b48*/ 	.word	0x00022860
        /*0b4c*/ 	.short	0x010a
        /*0b4e*/ 	.byte	0x3f
	.zero		1


	//   ....[44]....
        /*0b50*/ 	.word	0x0000ed60
        /*0b54*/ 	.word	0x00000021
        /*0b58*/ 	.word	0x00022850
        /*0b5c*/ 	.short	0x0107
        /*0b5e*/ 	.byte	0x3f
	.zero		1


	//   ....[45]....
        /*0b60*/ 	.word	0x0000ee30
        /*0b64*/ 	.word	0x00000021
        /*0b68*/ 	.word	0x00022850
        /*0b6c*/ 	.short	0x0101
        /*0b6e*/ 	.byte	0x3f
	.zero		1


	//   ....[46]....
        /*0b70*/ 	.word	0x0000f180
        /*0b74*/ 	.word	0x0000000a
        /*0b78*/ 	.word	0x00022840
        /*0b7c*/ 	.short	0x010a
        /*0b7e*/ 	.byte	0x3f
	.zero		1


	//   ....[47]....
        /*0b80*/ 	.word	0x0000f530
        /*0b84*/ 	.word	0x0000000a
        /*0b88*/ 	.word	0x00022830
        /*0b8c*/ 	.short	0x0107
        /*0b8e*/ 	.byte	0x3f
	.zero		1


	//   ....[48]....
        /*0b90*/ 	.word	0x0000f5f0
        /*0b94*/ 	.word	0x0000000a
        /*0b98*/ 	.word	0x00022830
        /*0b9c*/ 	.short	0x0101
        /*0b9e*/ 	.byte	0x3f
	.zero		1


	//   ....[49]....
        /*0ba0*/ 	.word	0x0000f620
        /*0ba4*/ 	.word	0x0000000a
        /*0ba8*/ 	.word	0x00022860
        /*0bac*/ 	.short	0x010a
        /*0bae*/ 	.byte	0x3f
	.zero		1


	//   ....[50]....
        /*0bb0*/ 	.word	0x0000fb20
        /*0bb4*/ 	.word	0x0000000a
        /*0bb8*/ 	.word	0x00022850
        /*0bbc*/ 	.short	0x0107
        /*0bbe*/ 	.byte	0x3f
	.zero		1


	//   ....[51]....
        /*0bc0*/ 	.word	0x0000fbe0
        /*0bc4*/ 	.word	0x0000000a
        /*0bc8*/ 	.word	0x00022850
        /*0bcc*/ 	.short	0x0101
        /*0bce*/ 	.byte	0x3f
	.zero		1


	//   ....[52]....
        /*0bd0*/ 	.word	0x00010a60
        /*0bd4*/ 	.word	0x00000007
        /*0bd8*/ 	.word	0x00022820
        /*0bdc*/ 	.short	0x010a
        /*0bde*/ 	.byte	0x3f
	.zero		1


	//   ....[53]....
        /*0be0*/ 	.word	0x00010be0
        /*0be4*/ 	.word	0x00000005
        /*0be8*/ 	.word	0x00022840
        /*0bec*/ 	.short	0x010a
        /*0bee*/ 	.byte	0x3f
	.zero		1


	//   ....[54]....
        /*0bf0*/ 	.word	0x00010c80
        /*0bf4*/ 	.word	0x00000003
        /*0bf8*/ 	.word	0x00022840
        /*0bfc*/ 	.short	0x010a
        /*0bfe*/ 	.byte	0x3f
	.zero		1


	//   ....[55]....
        /*0c00*/ 	.word	0x00010cc0
        /*0c04*/ 	.word	0x00000005
        /*0c08*/ 	.word	0x00022860
        /*0c0c*/ 	.short	0x010a
        /*0c0e*/ 	.byte	0x3f
	.zero		1


	//   ....[56]....
        /*0c10*/ 	.word	0x00010d00
        /*0c14*/ 	.word	0x00000003
        /*0c18*/ 	.word	0x00022860
        /*0c1c*/ 	.short	0x010a
        /*0c1e*/ 	.byte	0x3f
	.zero		1


	//   ....[57]....
        /*0c20*/ 	.word	0x00010d60
        /*0c24*/ 	.word	0x00000007
        /*0c28*/ 	.word	0x00022800
        /*0c2c*/ 	.short	0x010a
        /*0c2e*/ 	.byte	0x3f
	.zero		1


	//   ....[58]....
        /*0c30*/ 	.word	0x00010dc0
        /*0c34*/ 	.word	0x00000000
        /*0c38*/ 	.word	0x00022830
        /*0c3c*/ 	.short	0x010a
        /*0c3e*/ 	.byte	0x3f
	.zero		1


	//   ....[59]....
        /*0c40*/ 	.word	0x00010e20
        /*0c44*/ 	.word	0x0000000a
        /*0c48*/ 	.word	0x00022850
        /*0c4c*/ 	.short	0x010a
        /*0c4e*/ 	.byte	0x3f
	.zero		1


	//   ....[60]....
        /*0c50*/ 	.word	0x00010e80
        /*0c54*/ 	.word	0x00000000
        /*0c58*/ 	.word	0x00022830
        /*0c5c*/ 	.short	0x010a
        /*0c5e*/ 	.byte	0x3f
	.zero		1


	//   ....[61]....
        /*0c60*/ 	.word	0x00010ee0
        /*0c64*/ 	.word	0x00000008
        /*0c68*/ 	.word	0x00022850
        /*0c6c*/ 	.short	0x010a
        /*0c6e*/ 	.byte	0x3f
	.zero		1


	//   ....[62]....
        /*0c70*/ 	.word	0x00011000
        /*0c74*/ 	.word	0x00000021
        /*0c78*/ 	.word	0x00022840
        /*0c7c*/ 	.short	0x010a
        /*0c7e*/ 	.byte	0x3f
	.zero		1


	//   ....[63]....
        /*0c80*/ 	.word	0x000122d0
        /*0c84*/ 	.word	0x00000016
        /*0c88*/ 	.word	0x00022820
        /*0c8c*/ 	.short	0x010a
        /*0c8e*/ 	.byte	0x3f
	.zero		1


	//   ....[64]....
        /*0c90*/ 	.word	0x00012320
        /*0c94*/ 	.word	0x00000021
        /*0c98*/ 	.word	0x00022860
        /*0c9c*/ 	.short	0x010a
        /*0c9e*/ 	.byte	0x3f
	.zero		1


	//   ....[65]....
        /*0ca0*/ 	.word	0x00012c90
        /*0ca4*/ 	.word	0x0000000a
        /*0ca8*/ 	.word	0x00022840
        /*0cac*/ 	.short	0x010a
        /*0cae*/ 	.byte	0x3f
	.zero		1


	//   ....[66]....
        /*0cb0*/ 	.word	0x00013360
        /*0cb4*/ 	.word	0x0000000a
        /*0cb8*/ 	.word	0x00022860
        /*0cbc*/ 	.short	0x010a
        /*0cbe*/ 	.byte	0x3f
	.zero		1


	//   ....[67]....
        /*0cc0*/ 	.word	0x000144c0
        /*0cc4*/ 	.word	0x00000007
        /*0cc8*/ 	.word	0x00022820
        /*0ccc*/ 	.short	0x010a
        /*0cce*/ 	.byte	0x3f
	.zero		1


	//   ....[68]....
        /*0cd0*/ 	.word	0x00014660
        /*0cd4*/ 	.word	0x00000005
        /*0cd8*/ 	.word	0x00022840
        /*0cdc*/ 	.short	0x010a
        /*0cde*/ 	.byte	0x3f
	.zero		1


	//   ....[69]....
        /*0ce0*/ 	.word	0x000146b0
        /*0ce4*/ 	.word	0x00000003
        /*0ce8*/ 	.word	0x00022840
        /*0cec*/ 	.short	0x010a
        /*0cee*/ 	.byte	0x3f
	.zero		1


	//   ....[70]....
        /*0cf0*/ 	.word	0x00014700
        /*0cf4*/ 	.word	0x00000005
        /*0cf8*/ 	.word	0x00022860
        /*0cfc*/ 	.short	0x010a
        /*0cfe*/ 	.byte	0x3f
	.zero		1


	//----- nvinfo : EIATTR_NUM_MBARRIERS
	.align		4
.L_207:
        /*0d00*/ 	.byte	0x03, 0x38
        /*0d02*/ 	.short	0x0016


	//----- nvinfo : EIATTR_EXIT_INSTR_OFFSETS
	.align		4
        /*0d04*/ 	.byte	0x04, 0x1c
        /*0d06*/ 	.short	(.L_209 - .L_208)


	//   ....[0]....
.L_208:
        /*0d08*/ 	.word	0x000009a0


	//   ....[1]....
        /*0d0c*/ 	.word	0x0000b4d0


	//   ....[2]....
        /*0d10*/ 	.word	0x00010d50


	//----- nvinfo : EIATTR_MAX_THREADS
	.align		4
.L_209:
        /*0d14*/ 	.byte	0x04, 0x05
        /*0d16*/ 	.short	(.L_211 - .L_210)
.L_210:
        /*0d18*/ 	.word	0x00000180
        /*0d1c*/ 	.word	0x00000001
        /*0d20*/ 	.word	0x00000001


	//----- nvinfo : EIATTR_CRS_STACK_SIZE
	.align		4
.L_211:
        /*0d24*/ 	.byte	0x04, 0x1e
        /*0d26*/ 	.short	(.L_213 - .L_212)
.L_212:
        /*0d28*/ 	.word	0x00000000


	//----- nvinfo : EIATTR_CBANK_PARAM_SIZE
	.align		4
.L_213:
        /*0d2c*/ 	.byte	0x03, 0x19
        /*0d2e*/ 	.short	0x0af0


	//----- nvinfo : EIATTR_PARAM_CBANK
	.align		4
        /*0d30*/ 	.byte	0x04, 0x0a
        /*0d32*/ 	.short	(.L_215 - .L_214)
	.align		4
.L_214:
        /*0d34*/ 	.word	index@(.nv.constant0._ZN7cutlass13device_kernelIN5flash11enable_sm90INS1_16FlashAttnFwdSm90INS1_25CollectiveMainloopFwdSm90ILi2EN4cute5tupleIJNS5_1CILi1EEES8_S8_EEENS6_IJNS7_ILi128EEENS7_ILi96EEENS7_ILi64EEEEEELi256ENS_10bfloat16_tEfNS_4arch4Sm90ELb0ELb0ELb1ELb1ELb1ELb0ELb0ELb1ELb0ELb1ELb1ELb0EEENS1_21CollectiveEpilogueFwdINS6_IJSA_NS7_ILi256EEESB_EEES9_SE_SG_Li256ELb1ELb1ELb1ELb0EEENS1_36VarlenDynamicPersistentTileSchedulerILi128ELi96ELi256ELi128ELb1ELb1ELb1ELb0ELb1ELb1EEEEEEEEEvNT_6ParamsE)
        /*0d38*/ 	.short	0x0210
        /*0d3a*/ 	.short	0x0af0


	//----- nvinfo : EIATTR_SW_WAR
	.align		4
.L_215:
        /*0d3c*/ 	.byte	0x04, 0x36
        /*0d3e*/ 	.short	(.L_217 - .L_216)
.L_216:
        /*0d40*/ 	.word	0x00000008
.L_217:


//--------------------- .nv.info._ZN7cutlass13device_kernelIN5flash11enable_sm90INS1_16FlashAttnFwdSm90INS1_25CollectiveMainloopFwdSm90ILi2EN4cute5tupleIJNS5_1CILi1EEES8_S8_EEENS6_IJNS7_ILi128EEENS7_ILi96EEENS7_ILi64EEEEEELi256ENS_10bfloat16_tEfNS_4arch4Sm90ELb0ELb0ELb1ELb1ELb1ELb1ELb0ELb1ELb0ELb1ELb1ELb0EEENS1_21CollectiveEpilogueFwdINS6_IJSA_NS7_ILi256EEESB_EEES9_SE_SG_Li256ELb1ELb1ELb1ELb0EEENS1_36VarlenDynamicPersistentTileSchedulerILi128ELi96ELi256ELi128ELb1ELb1ELb1ELb0ELb1ELb1EEEEEEEEEvNT_6ParamsE --------------------------
	.section	.nv.info._ZN7cutlass13device_kernelIN5flash11enable_sm90INS1_16FlashAttnFwdSm90INS1_25CollectiveMainloopFwdSm90ILi2EN4cute5tupleIJNS5_1CILi1EEES8_S8_EEENS6_IJNS7_ILi128EEENS7_ILi96EEENS7_ILi64EEEEEELi256ENS_10bfloat16_tEfNS_4arch4Sm90ELb0ELb0ELb1ELb1ELb1ELb1ELb0ELb1ELb0ELb1ELb1ELb0EEENS1_21CollectiveEpilogueFwdINS6_IJSA_NS7_ILi256EEESB_EEES9_SE_SG_Li256ELb1ELb1ELb1ELb0EEENS1_36VarlenDynamicPersistentTileSchedulerILi128ELi96ELi256ELi128ELb1ELb1ELb1ELb0ELb1ELb1EEEEEEEEEvNT_6ParamsE,"",@"SHT_CUDA_INFO"
	.sectionflags	@""
	.align	4


	//----- nvinfo : EIATTR_CUDA_API_VERSION
	.align		4
        /*0000*/ 	.byte	0x04, 0x37
        /*0002*/ 	.short	(.L_219 - .L_218)
.L_218:
        /*0004*/ 	.word	0x00000082


	//----- nvinfo : EIATTR_KPARAM_INFO
	.align		4
.L_219:
        /*0008*/ 	.byte	0x04, 0x17
        /*000a*/ 	.short	(.L_221 - .L_220)
.L_220:
        /*000c*/ 	.word	0x00000000
        /*0010*/ 	.short	0x0000
        /*0012*/ 	.short	0x0070
        /*0014*/ 	.byte	0x00, 0xf0, 0x01, 0x2a


	//----- nvinfo : EIATTR_SPARSE_MMA_MASK
	.align		4
.L_221:
        /*0018*/ 	.byte	0x03, 0x50
        /*001a*/ 	.short	0x0000


	//----- nvinfo : EIATTR_MAXREG_COUNT
	.align		4
        /*001c*/ 	.byte	0x03, 0x1b
        /*001e*/ 	.short	0x00a8


	//----- nvinfo : EIATTR_NUM_BARRIERS
	.align		4
        /*0020*/ 	.byte	0x02, 0x4c
        /*0022*/ 	.byte	0x10
	.zero		1


	//----- nvinfo : EIATTR_EXTERNS
	.align		4
        /*0024*/ 	.byte	0x04, 0x0f
        /*0026*/ 	.short	(.L_223 - .L_222)


	//   ....[0]....
	.align		4
.L_222:
        /*0028*/ 	.word	index@(__assertfail)


	//----- nvinfo : EIATTR_ANNOTATIONS
	.align		4
.L_223:
        /*002c*/ 	.byte	0x04, 0x55
        /*002e*/ 	.short	(.L_225 - .L_224)


	//   ....[0]....
.L_224:
        /* <DEDUP_REMOVED lines=150> */
        /*0984*/ 	.byte	0xf0, 0x9c, 0x01, 0x00, 0x01, 0x00, 0x00, 0x00, 0x30, 0xa9, 0x01, 0x00


	//----- nvinfo : EIATTR_MERCURY_ISA_VERSION
	.align		4
.L_225:
        /*0990*/ 	.byte	0x03, 0x5f
        /*0992*/ 	.short	0x0101


	//----- nvinfo : EIATTR_UNUSED_LOAD_BYTE_OFFSET
	.align		4
        /*0994*/ 	.byte	0x04, 0x44
        /*0996*/ 	.short	(.L_227 - .L_226)


	//   ....[0]....
.L_226:
        /*0998*/ 	.word	0x00000a40
        /*099c*/ 	.word	0x0000fff0


	//   ....[1]....
        /*09a0*/ 	.word	0x0000ea60
        /*09a4*/ 	.word	0x0000fff0


	//----- nvinfo : EIATTR_INT_WARP_WIDE_INSTR_OFFSETS
	.align		4
.L_227:
        /*09a8*/ 	.byte	0x04, 0x31
        /*09aa*/ 	.short	(.L_229 - .L_228)


	//   ....[0]....
.L_228:
        /*09ac*/ 	.word	0x00000120


	//   ....[1]....
        /*09b0*/ 	.word	0x000001c0


	//   ....[2]....
        /*09b4*/ 	.word	0x00000230


	//   ....[3]....
        /*09b8*/ 	.word	0x000167e0


	//   ....[4]....
        /*09bc*/ 	.word	0x00016870


	//   ....[5]....
        /*09c0*/ 	.word	0x00019c10


	//   ....[6]....
        /*09c4*/ 	.word	0x00019ca0


	//----- nvinfo : EIATTR_COOP_GROUP_MASK_REGIDS
	.align		4
.L_229:
        /*09c8*/ 	.byte	0x04, 0x29
        /*09ca*/ 	.short	(.L_231 - .L_230)


	//   ....[0]....
.L_230:
        /*09cc*/ 	.word	0xffffffff


	//   ....[1]....
        /*09d0*/ 	.word	0xffffffff


	//   ....[2]....
        /*09d4*/ 	.word	0xffffffff


	//   ....[3]....
        /*09d8*/ 	.word	0xffffffff


	//   ....[4]....
        /*09dc*/ 	.word	0xffffffff


	//   ....[5]....
        /*09e0*/ 	.word	0xffffffff


	//   ....[6]....
        /*09e4*/ 	.word	0xffffffff


	//   ....[7]....
        /*09e8*/ 	.word	0xffffffff


	//   ....[8]....
        /*09ec*/ 	.word	0xffffffff


	//   ....[9]....
        /*09f0*/ 	.word	0xffffffff


	//   ....[10]....
        /*09f4*/ 	.word	0xffffffff


	//   ....[11]....
        /*09f8*/ 	.word	0xffffffff


	//   ....[12]....
        /*09fc*/ 	.word	0xffffffff


	//   ....[13]....
        /*0a00*/ 	.word	0xffffffff


	//   ....[14]....
        /*0a04*/ 	.word	0xffffffff


	//   ....[15]....
        /*0a08*/ 	.word	0xffffffff


	//   ....[16]....
        /*0a0c*/ 	.word	0xffffffff


	//   ....[17]....
        /*0a10*/ 	.word	0xffffffff


	//   ....[18]....
        /*0a14*/ 	.word	0xffffffff


	//   ....[19]....
        /*0a18*/ 	.word	0xffffffff


	//   ....[20]....
        /*0a1c*/ 	.word	0xffffffff


	//   ....[21]....
        /*0a20*/ 	.word	0xffffffff


	//   ....[22]....
        /*0a24*/ 	.word	0xffffffff


	//   ....[23]....
        /*0a28*/ 	.word	0xffffffff


	//   ....[24]....
        /*0a2c*/ 	.word	0xffffffff


	//   ....[25]....
        /*0a30*/ 	.word	0xffffffff


	//   ....[26]....
        /*0a34*/ 	.word	0xffffffff


	//   ....[27]....
        /*0a38*/ 	.word	0xffffffff


	//   ....[28]....
        /*0a3c*/ 	.word	0xffffffff


	//   ....[29]....
        /*0a40*/ 	.word	0xffffffff


	//   ....[30]....
        /*0a44*/ 	.word	0xffffffff


	//   ....[31]....
        /*0a48*/ 	.word	0xffffffff


	//   ....[32]....
        /*0a4c*/ 	.word	0xffffffff


	//   ....[33]....
        /*0a50*/ 	.word	0xffffffff


	//   ....[34]....
        /*0a54*/ 	.word	0xffffffff


	//   ....[35]....
        /*0a58*/ 	.word	0xffffffff


	//   ....[36]....
        /*0a5c*/ 	.word	0xffffffff


	//   ....[37]....
        /*0a60*/ 	.word	0xffffffff


	//   ....[38]....
        /*0a64*/ 	.word	0xffffffff


	//   ....[39]....
        /*0a68*/ 	.word	0xffffffff


	//   ....[40]....
        /*0a6c*/ 	.word	0xffffffff


	//   ....[41]....
        /*0a70*/ 	.word	0xffffffff


	//   ....[42]....
        /*0a74*/ 	.word	0xffffffff


	//   ....[43]....
        /*0a78*/ 	.word	0xffffffff


	//   ....[44]....
        /*0a7c*/ 	.word	0xffffffff


	//   ....[45]....
        /*0a80*/ 	.word	0xffffffff


	//   ....[46]....
        /*0a84*/ 	.word	0xffffffff


	//   ....[47]....
        /*0a88*/ 	.word	0xffffffff


	//   ....[48]....
        /*0a8c*/ 	.word	0xffffffff


	//   ....[49]....
        /*0a90*/ 	.word	0xffffffff


	//   ....[50]....
        /*0a94*/ 	.word	0xffffffff


	//   ....[51]....
        /*0a98*/ 	.word	0xffffffff


	//   ....[52]....
        /*0a9c*/ 	.word	0xffffffff


	//   ....[53]....
        /*0aa0*/ 	.word	0xffffffff


	//   ....[54]....
        /*0aa4*/ 	.word	0xffffffff


	//   ....[55]....
        /*0aa8*/ 	.word	0xffffffff


	//   ....[56]....
        /*0aac*/ 	.word	0xffffffff


	//   ....[57]....
        /*0ab0*/ 	.word	0xffffffff


	//   ....[58]....
        /*0ab4*/ 	.word	0xffffffff


	//   ....[59]....
        /*0ab8*/ 	.word	0xffffffff


	//   ....[60]....
        /*0abc*/ 	.word	0xffffffff


	//   ....[61]....
        /*0ac0*/ 	.word	0xffffffff


	//   ....[62]....
        /*0ac4*/ 	.word	0xffffffff


	//   ....[63]....
        /*0ac8*/ 	.word	0xffffffff


	//   ....[64]....
        /*0acc*/ 	.word	0xffffffff


	//   ....[65]....
        /*0ad0*/ 	.word	0xffffffff


	//   ....[66]....
        /*0ad4*/ 	.word	0xffffffff


	//   ....[67]....
        /*0ad8*/ 	.word	0xffffffff


	//   ....[68]....
        /*0adc*/ 	.word	0xffffffff


	//   ....[69]....
        /*0ae0*/ 	.word	0xffffffff


	//   ....[70]....
        /*0ae4*/ 	.word	0xffffffff


	//   ....[71]....
        /*0ae8*/ 	.word	0xffffffff


	//   ....[72]....
        /*0aec*/ 	.word	0xffffffff


	//   ....[73]....
        /*0af0*/ 	.word	0xffffffff


	//   ....[74]....
        /*0af4*/ 	.word	0xffffffff


	//   ....[75]....
        /*0af8*/ 	.word	0xffffffff


	//   ....[76]....
        /*0afc*/ 	.word	0xffffffff


	//   ....[77]....
        /*0b00*/ 	.word	0xffffffff


	//   ....[78]....
        /*0b04*/ 	.word	0xffffffff


	//   ....[79]....
        /*0b08*/ 	.word	0xffffffff


	//   ....[80]....
        /*0b0c*/ 	.word	0xffffffff


	//   ....[81]....
        /*0b10*/ 	.word	0xffffffff


	//   ....[82]....
        /*0b14*/ 	.word	0xffffffff


	//   ....[83]....
        /*0b18*/ 	.word	0xffffffff


	//   ....[84]....
        /*0b1c*/ 	.word	0xffffffff


	//   ....[85]....
        /*0b20*/ 	.word	0xffffffff


	//   ....[86]....
        /*0b24*/ 	.word	0xffffffff


	//   ....[87]....
        /*0b28*/ 	.word	0xffffffff


	//   ....[88]....
        /*0b2c*/ 	.word	0xffffffff


	//   ....[89]....
        /*0b30*/ 	.word	0xffffffff


	//   ....[90]....
        /*0b34*/ 	.word	0xffffffff


	//   ....[91]....
        /*0b38*/ 	.word	0xffffffff


	//   ....[92]....
        /*0b3c*/ 	.word	0xffffffff


	//   ....[93]....
        /*0b40*/ 	.word	0xffffffff


	//   ....[94]....
        /*0b44*/ 	.word	0xffffffff


	//   ....[95]....
        /*0b48*/ 	.word	0xffffffff


	//   ....[96]....
        /*0b4c*/ 	.word	0xffffffff


	//   ....[97]....
        /*0b50*/ 	.word	0xffffffff


	//   ....[98]....
        /*0b54*/ 	.word	0xffffffff


	//   ....[99]....
        /*0b58*/ 	.word	0xffffffff


	//   ....[100]....
        /*0b5c*/ 	.word	0xffffffff


	//   ....[101]....
        /*0b60*/ 	.word	0xffffffff


	//   ....[102]....
        /*0b64*/ 	.word	0xffffffff


	//   ....[103]....
        /*0b68*/ 	.word	0xffffffff


	//   ....[104]....
        /*0b6c*/ 	.word	0xffffffff


	//   ....[105]....
        /*0b70*/ 	.word	0xffffffff


	//   ....[106]....
        /*0b74*/ 	.word	0xffffffff


	//   ....[107]....
        /*0b78*/ 	.word	0xffffffff


	//   ....[108]....
        /*0b7c*/ 	.word	0xffffffff


	//   ....[109]....
        /*0b80*/ 	.word	0xffffffff


	//   ....[110]....
        /*0b84*/ 	.word	0xffffffff


	//   ....[111]....
        /*0b88*/ 	.word	0xffffffff


	//   ....[112]....
        /*0b8c*/ 	.word	0xffffffff


	//   ....[113]....
        /*0b90*/ 	.word	0xffffffff


	//   ....[114]....
        /*0b94*/ 	.word	0xffffffff


	//   ....[115]....
        /*0b98*/ 	.word	0xffffffff


	//   ....[116]....
        /*0b9c*/ 	.word	0xffffffff


	//   ....[117]....
        /*0ba0*/ 	.word	0xffffffff


	//   ....[118]....
        /*0ba4*/ 	.word	0xffffffff


	//   ....[119]....
        /*0ba8*/ 	.word	0xffffffff


	//   ....[120]....
        /*0bac*/ 	.word	0xffffffff


	//   ....[121]....
        /*0bb0*/ 	.word	0xffffffff


	//   ....[122]....
        /*0bb4*/ 	.word	0xffffffff


	//   ....[123]....
        /*0bb8*/ 	.word	0xffffffff


	//   ....[124]....
        /*0bbc*/ 	.word	0xffffffff


	//   ....[125]....
        /*0bc0*/ 	.word	0xffffffff


	//   ....[126]....
        /*0bc4*/ 	.word	0xffffffff


	//   ....[127]....
        /*0bc8*/ 	.word	0xffffffff


	//   ....[128]....
        /*0bcc*/ 	.word	0xffffffff


	//   ....[129]....
        /*0bd0*/ 	.word	0xffffffff


	//   ....[130]....
        /*0bd4*/ 	.word	0xffffffff


	//   ....[131]....
        /*0bd8*/ 	.word	0xffffffff


	//   ....[132]....
        /*0bdc*/ 	.word	0xffffffff


	//   ....[133]....
        /*0be0*/ 	.word	0xffffffff


	//   ....[134]....
        /*0be4*/ 	.word	0xffffffff


	//   ....[135]....
        /*0be8*/ 	.word	0xffffffff


	//   ....[136]....
        /*0bec*/ 	.word	0xffffffff


	//   ....[137]....
        /*0bf0*/ 	.word	0xffffffff


	//   ....[138]....
        /*0bf4*/ 	.word	0xffffffff


	//   ....[139]....
        /*0bf8*/ 	.word	0xffffffff


	//   ....[140]....
        /*0bfc*/ 	.word	0xffffffff


	//   ....[141]....
        /*0c00*/ 	.word	0xffffffff


	//   ....[142]....
        /*0c04*/ 	.word	0xffffffff


	//   ....[143]....
        /*0c08*/ 	.word	0xffffffff


	//   ....[144]....
        /*0c0c*/ 	.word	0xffffffff


	//   ....[145]....
        /*0c10*/ 	.word	0xffffffff


	//   ....[146]....
        /*0c14*/ 	.word	0xffffffff


	//   ....[147]....
        /*0c18*/ 	.word	0xffffffff


	//   ....[148]....
        /*0c1c*/ 	.word	0xffffffff


	//   ....[149]....
        /*0c20*/ 	.word	0xffffffff


	//   ....[150]....
        /*0c24*/ 	.word	0xffffffff


	//   ....[151]....
        /*0c28*/ 	.word	0xffffffff


	//   ....[152]....
        /*0c2c*/ 	.word	0xffffffff


	//   ....[153]....
        /*0c30*/ 	.word	0xffffffff


	//   ....[154]....
        /*0c34*/ 	.word	0xffffffff


	//   ....[155]....
        /*0c38*/ 	.word	0xffffffff


	//   ....[156]....
        /*0c3c*/ 	.word	0xffffffff


	//   ....[157]....
        /*0c40*/ 	.word	0xffffffff


	//   ....[158]....
        /*0c44*/ 	.word	0xffffffff


	//   ....[159]....
        /*0c48*/ 	.word	0xffffffff


	//   ....[160]....
        /*0c4c*/ 	.word	0xffffffff


	//   ....[161]....
        /*0c50*/ 	.word	0xffffffff


	//   ....[162]....
        /*0c54*/ 	.word	0xffffffff


	//   ....[163]....
        /*0c58*/ 	.word	0xffffffff


	//   ....[164]....
        /*0c5c*/ 	.word	0xffffffff


	//   ....[165]....
        /*0c60*/ 	.word	0xffffffff


	//   ....[166]....
        /*0c64*/ 	.word	0xffffffff


	//   ....[167]....
        /*0c68*/ 	.word	0xffffffff


	//   ....[168]....
        /*0c6c*/ 	.word	0xffffffff


	//   ....[169]....
        /*0c70*/ 	.word	0x0500000f


	//   ....[170]....
        /*0c74*/ 	.word	0x0500000f


	//   ....[171]....
        /*0c78*/ 	.word	0x0500000f


	//   ....[172]....
        /*0c7c*/ 	.word	0x0500000f


	//   ....[173]....
        /*0c80*/ 	.word	0x0500000f


	//   ....[174]....
        /*0c84*/ 	.word	0x0500000f


	//   ....[175]....
        /*0c88*/ 	.word	0x0500000f


	//   ....[176]....
        /*0c8c*/ 	.word	0x0500000f


	//   ....[177]....
        /*0c90*/ 	.word	0x0500000f


	//   ....[178]....
        /*0c94*/ 	.word	0x0500000f


	//   ....[179]....
        /*0c98*/ 	.word	0x0500000f


	//   ....[180]....
        /*0c9c*/ 	.word	0x0500000f


	//   ....[181]....
        /*0ca0*/ 	.word	0x0500000f


	//   ....[182]....
        /*0ca4*/ 	.word	0x0500000f


	//   ....[183]....
        /*0ca8*/ 	.word	0x0500000f


	//   ....[184]....
        /*0cac*/ 	.word	0x0500000f


	//   ....[185]....
        /*0cb0*/ 	.word	0x0500000f


	//   ....[186]....
        /*0cb4*/ 	.word	0x0500000f


	//   ....[187]....
        /*0cb8*/ 	.word	0x0500000f


	//   ....[188]....
        /*0cbc*/ 	.word	0x0500000f


	//   ....[189]....
        /*0cc0*/ 	.word	0x0500000f


	//   ....[190]....
        /*0cc4*/ 	.word	0x0500000f


	//   ....[191]....
        /*0cc8*/ 	.word	0x0500000f


	//   ....[192]....
        /*0ccc*/ 	.word	0x0500000f


	//   ....[193]....
        /*0cd0*/ 	.word	0x0500000f


	//   ....[194]....
        /*0cd4*/ 	.word	0x0500000f


	//   ....[195]....
        /*0cd8*/ 	.word	0x0500000f


	//   ....[196]....
        /*0cdc*/ 	.word	0x0500000f


	//   ....[197]....
        /*0ce0*/ 	.word	0x0500000f


	//   ....[198]....
        /*0ce4*/ 	.word	0x0500000f


	//   ....[199]....
        /*0ce8*/ 	.word	0x0500000f


	//   ....[200]....
        /*0cec*/ 	.word	0x0500000f


	//   ....[201]....
        /*0cf0*/ 	.word	0x0500000f


	//   ....[202]....
        /*0cf4*/ 	.word	0x0500000f


	//   ....[203]....
        /*0cf8*/ 	.word	0x0500000f


	//   ....[204]....
        /*0cfc*/ 	.word	0x0500000f


	//   ....[205]....
        /*0d00*/ 	.word	0x0500000f


	//   ....[206]....
        /*0d04*/ 	.word	0x0500000f


	//   ....[207]....
        /*0d08*/ 	.word	0x0500000f


	//   ....[208]....
        /*0d0c*/ 	.word	0x0500000f


	//   ....[209]....
        /*0d10*/ 	.word	0x0500000f


	//   ....[210]....
        /*0d14*/ 	.word	0x0500000f


	//   ....[211]....
        /*0d18*/ 	.word	0x0500000f


	//   ....[212]....
        /*0d1c*/ 	.word	0x0500000f


	//   ....[213]....
        /*0d20*/ 	.word	0x0500000f


	//   ....[214]....
        /*0d24*/ 	.word	0x0500000f


	//   ....[215]....
        /*0d28*/ 	.word	0x0500000f


	//   ....[216]....
        /*0d2c*/ 	.word	0x0500000f


	//   ....[217]....
        /*0d30*/ 	.word	0x0500000f


	//   ....[218]....
        /*0d34*/ 	.word	0x0500000f


	//   ....[219]....
        /*0d38*/ 	.word	0x0500000f


	//   ....[220]....
        /*0d3c*/ 	.word	0x0500000f


	//   ....[221]....
        /*0d40*/ 	.word	0x0500000f


	//   ....[222]....
        /*0d44*/ 	.word	0x0500000f


	//   ....[223]....
        /*0d48*/ 	.word	0x0500000f


	//   ....[224]....
        /*0d4c*/ 	.word	0x0500000f


	//   ....[225]....
        /*0d50*/ 	.word	0x0500000f


	//   ....[226]....
        /*0d54*/ 	.word	0x0500000f


	//   ....[227]....
        /*0d58*/ 	.word	0x0500000f


	//   ....[228]....
        /*0d5c*/ 	.word	0x0500000f


	//   ....[229]....
        /*0d60*/ 	.word	0x0500000f


	//   ....[230]....
        /*0d64*/ 	.word	0x0500000f


	//   ....[231]....
        /*0d68*/ 	.word	0x0500000f


	//   ....[232]....
        /*0d6c*/ 	.word	0x0500000f


	//   ....[233]....
        /*0d70*/ 	.word	0x0500000f


	//   ....[234]....
        /*0d74*/ 	.word	0x0500000f


	//   ....[235]....
        /*0d78*/ 	.word	0x0500000f


	//   ....[236]....
        /*0d7c*/ 	.word	0x0500000f


	//   ....[237]....
        /*0d80*/ 	.word	0x0500000f


	//   ....[238]....
        /*0d84*/ 	.word	0x0500000f


	//   ....[239]....
        /*0d88*/ 	.word	0x0500000f


	//   ....[240]....
        /*0d8c*/ 	.word	0x0500000f


	//   ....[241]....
        /*0d90*/ 	.word	0x0500000f


	//   ....[242]....
        /*0d94*/ 	.word	0x0500000f


	//   ....[243]....
        /*0d98*/ 	.word	0x0500000f


	//   ....[244]....
        /*0d9c*/ 	.word	0x0500000f


	//   ....[245]....
        /*0da0*/ 	.word	0x0500000f


	//   ....[246]....
        /*0da4*/ 	.word	0x0500000f


	//   ....[247]....
        /*0da8*/ 	.word	0x0500000f


	//   ....[248]....
        /*0dac*/ 	.word	0x0500000f


	//   ....[249]....
        /*0db0*/ 	.word	0x0500000f


	//   ....[250]....
        /*0db4*/ 	.word	0x0500000f


	//   ....[251]....
        /*0db8*/ 	.word	0x0500000f


	//   ....[252]....
        /*0dbc*/ 	.word	0x0500000f


	//   ....[253]....
        /*0dc0*/ 	.word	0x0500000f


	//   ....[254]....
        /*0dc4*/ 	.word	0x0500000f


	//   ....[255]....
        /*0dc8*/ 	.word	0x0500000f


	//   ....[0]....
        /*0dcc*/ 	.word	0x0500000f


	//   ....[1]....
        /*0dd0*/ 	.word	0x0500000f


	//   ....[2]....
        /*0dd4*/ 	.word	0x0500000f


	//   ....[3]....
        /*0dd8*/ 	.word	0x0500000f


	//   ....[4]....
        /*0ddc*/ 	.word	0x0500000f


	//   ....[5]....
        /*0de0*/ 	.word	0x0500000f


	//   ....[6]....
        /*0de4*/ 	.word	0x0500000f


	//   ....[7]....
        /*0de8*/ 	.word	0x0500000f


	//   ....[8]....
        /*0dec*/ 	.word	0x0500000f


	//   ....[9]....
        /*0df0*/ 	.word	0x0500000f


	//   ....[10]....
        /*0df4*/ 	.word	0x0500000f


	//   ....[11]....
        /*0df8*/ 	.word	0x0500000f


	//   ....[12]....
        /*0dfc*/ 	.word	0x0500000f


	//   ....[13]....
        /*0e00*/ 	.word	0x0500000f


	//   ....[14]....
        /*0e04*/ 	.word	0x0500000f


	//   ....[15]....
        /*0e08*/ 	.word	0x0500000f


	//   ....[16]....
        /*0e0c*/ 	.word	0x0500000f


	//   ....[17]....
        /*0e10*/ 	.word	0x0500000f


	//   ....[18]....
        /*0e14*/ 	.word	0x0500000f


	//   ....[19]....
        /*0e18*/ 	.word	0x0500000f


	//   ....[20]....
        /*0e1c*/ 	.word	0x0500000f


	//   ....[21]....
        /*0e20*/ 	.word	0x0500000f


	//   ....[22]....
        /*0e24*/ 	.word	0x0500000f


	//   ....[23]....
        /*0e28*/ 	.word	0x0500000f


	//   ....[24]....
        /*0e2c*/ 	.word	0x0500000f


	//   ....[25]....
        /*0e30*/ 	.word	0x0500000f


	//   ....[26]....
        /*0e34*/ 	.word	0x0500000f


	//   ....[27]....
        /*0e38*/ 	.word	0x0500000f


	//   ....[28]....
        /*0e3c*/ 	.word	0x0500000f


	//   ....[29]....
        /*0e40*/ 	.word	0x0500000f


	//   ....[30]....
        /*0e44*/ 	.word	0x0500000f


	//   ....[31]....
        /*0e48*/ 	.word	0x0500000f


	//   ....[32]....
        /*0e4c*/ 	.word	0x0500000f


	//   ....[33]....
        /*0e50*/ 	.word	0x0500000f


	//   ....[34]....
        /*0e54*/ 	.word	0x0500000f


	//   ....[35]....
        /*0e58*/ 	.word	0x0500000f


	//   ....[36]....
        /*0e5c*/ 	.word	0x0500000f


	//   ....[37]....
        /*0e60*/ 	.word	0x0500000f


	//   ....[38]....
        /*0e64*/ 	.word	0x0500000f


	//----- nvinfo : EIATTR_COOP_GROUP_INSTR_OFFSETS
	.align		4
.L_231:
        /*0e68*/ 	.byte	0x04, 0x28
        /*0e6a*/ 	.short	(.L_233 - .L_232)


	//   ....[0]....
.L_232:
        /*0e6c*/ 	.word	0x00000060


	//   ....[1]....
        /*0e70*/ 	.word	0x00000130


	//   ....[2]....
        /*0e74*/ 	.word	0x000001e0


	//   ....[3]....
        /*0e78*/ 	.word	0x000003a0


	//   ....[4]....
        /*0e7c*/ 	.word	0x00000500


	//   ....[5]....
        /*0e80*/ 	.word	0x00000620


	//   ....[6]....
        /*0e84*/ 	.word	0x00000780


	//   ....[7]....
        /*0e88*/ 	.word	0x000037e0


	//   ....[8]....
        /*0e8c*/ 	.word	0x000037f0


	//   ....[9]....
        /*0e90*/ 	.word	0x00003f30


	//   ....[10]....
        /*0e94*/ 	.word	0x00003f40


	//   ....[11]....
        /*0e98*/ 	.word	0x00004bc0


	//   ....[12]....
        /*0e9c*/ 	.word	0x00004bd0


	//   ....[13]....
        /*0ea0*/ 	.word	0x00005390


	//   ....[14]....
        /*0ea4*/ 	.word	0x000053a0


	//   ....[15]....
        /*0ea8*/ 	.word	0x00005dd0


	//   ....[16]....
        /*0eac*/ 	.word	0x00005de0


	//   ....[17]....
        /*0eb0*/ 	.word	0x00005ef0


	//   ....[18]....
        /*0eb4*/ 	.word	0x00005f00


	//   ....[19]....
        /*0eb8*/ 	.word	0x000062a0


	//   ....[20]....
        /*0ebc*/ 	.word	0x000062d0


	//   ....[21]....
        /*0ec0*/ 	.word	0x000065a0


	//   ....[22]....
        /*0ec4*/ 	.word	0x000065c0


	//   ....[23]....
        /*0ec8*/ 	.word	0x00007180


	//   ....[24]....
        /*0ecc*/ 	.word	0x00007780


	//   ....[25]....
        /*0ed0*/ 	.word	0x00007790


	//   ....[26]....
        /*0ed4*/ 	.word	0x000077a0


	//   ....[27]....
        /*0ed8*/ 	.word	0x000077b0


	//   ....[28]....
        /*0edc*/ 	.word	0x000087b0


	//   ....[29]....
        /*0ee0*/ 	.word	0x000087c0


	//   ....[30]....
        /*0ee4*/ 	.word	0x000087d0


	//   ....[31]....
        /*0ee8*/ 	.word	0x000087e0


	//   ....[32]....
        /*0eec*/ 	.word	0x0000a870


	//   ....[33]....
        /*0ef0*/ 	.word	0x0000a890


	//   ....[34]....
        /*0ef4*/ 	.word	0x0000acb0


	//   ....[35]....
        /*0ef8*/ 	.word	0x0000ad30


	//   ....[36]....
        /*0efc*/ 	.word	0x0000c3f0


	//   ....[37]....
        /*0f00*/ 	.word	0x0000c460


	//   ....[38]....
        /*0f04*/ 	.word	0x0000ce60


	//   ....[39]....
        /*0f08*/ 	.word	0x0000cee0


	//   ....[40]....
        /*0f0c*/ 	.word	0x0000dfe0


	//   ....[41]....
        /*0f10*/ 	.word	0x0000e070


	//   ....[42]....
        /*0f14*/ 	.word	0x0000e1c0


	//   ....[43]....
        /*0f18*/ 	.word	0x0000e390


	//   ....[44]....
        /*0f1c*/ 	.word	0x0000fb10


	//   ....[45]....
        /*0f20*/ 	.word	0x0000fb30


	//   ....[46]....
        /*0f24*/ 	.word	0x0000fb40


	//   ....[47]....
        /*0f28*/ 	.word	0x0000fb50


	//   ....[48]....
        /*0f2c*/ 	.word	0x00010570


	//   ....[49]....
        /*0f30*/ 	.word	0x00010580


	//   ....[50]....
        /*0f34*/ 	.word	0x000107b0


	//   ....[51]....
        /*0f38*/ 	.word	0x000107c0


	//   ....[52]....
        /*0f3c*/ 	.word	0x000109f0


	//   ....[53]....
        /*0f40*/ 	.word	0x00010a00


	//   ....[54]....
        /*0f44*/ 	.word	0x00010c30


	//   ....[55]....
        /*0f48*/ 	.word	0x00010c40


	//   ....[56]....
        /*0f4c*/ 	.word	0x00011110


	//   ....[57]....
        /*0f50*/ 	.word	0x00011120


	//   ....[58]....
        /*0f54*/ 	.word	0x00011da0


	//   ....[59]....
        /*0f58*/ 	.word	0x00011db0


	//   ....[60]....
        /*0f5c*/ 	.word	0x00013370


	//   ....[61]....
        /*0f60*/ 	.word	0x00013380


	//   ....[62]....
        /*0f64*/ 	.word	0x000135c0


	//   ....[63]....
        /*0f68*/ 	.word	0x000135d0


	//   ....[64]....
        /*0f6c*/ 	.word	0x00013800


	//   ....[65]....
        /*0f70*/ 	.word	0x00013810


	//   ....[66]....
        /*0f74*/ 	.word	0x00013a40


	//   ....[67]....
        /*0f78*/ 	.word	0x00013a50


	//   ....[68]....
        /*0f7c*/ 	.word	0x00013ce0


	//   ....[69]....
        /*0f80*/ 	.word	0x00013ef0


	//   ....[70]....
        /*0f84*/ 	.word	0x00013f20


	//   ....[71]....
        /*0f88*/ 	.word	0x00013f50


	//   ....[72]....
        /*0f8c*/ 	.word	0x00013f80


	//   ....[73]....
        /*0f90*/ 	.word	0x00013fb0


	//   ....[74]....
        /*0f94*/ 	.word	0x00013fe0


	//   ....[75]....
        /*0f98*/ 	.word	0x00014170


	//   ....[76]....
        /*0f9c*/ 	.word	0x000141a0


	//   ....[77]....
        /*0fa0*/ 	.word	0x000141d0


	//   ....[78]....
        /*0fa4*/ 	.word	0x00014200


	//   ....[79]....
        /*0fa8*/ 	.word	0x00014230


	//   ....[80]....
        /*0fac*/ 	.word	0x00014260


	//   ....[81]....
        /*0fb0*/ 	.word	0x000142f0


	//   ....[82]....
        /*0fb4*/ 	.word	0x00014320


	//   ....[83]....
        /*0fb8*/ 	.word	0x00014330


	//   ....[84]....
        /*0fbc*/ 	.word	0x000143c0


	//   ....[85]....
        /*0fc0*/ 	.word	0x00015360


	//   ....[86]....
        /*0fc4*/ 	.word	0x000173b0


	//   ....[87]....
        /*0fc8*/ 	.word	0x000173d0


	//   ....[88]....
        /*0fcc*/ 	.word	0x00017460


	//   ....[89]....
        /*0fd0*/ 	.word	0x00017480


	//   ....[90]....
        /*0fd4*/ 	.word	0x00017500


	//   ....[91]....
        /*0fd8*/ 	.word	0x00017520


	//   ....[92]....
        /*0fdc*/ 	.word	0x000175a0


	//   ....[93]....
        /*0fe0*/ 	.word	0x000175c0


	//   ....[94]....
        /*0fe4*/ 	.word	0x00017640


	//   ....[95]....
        /*0fe8*/ 	.word	0x00017660


	//   ....[96]....
        /*0fec*/ 	.word	0x00017670


	//   ....[97]....
        /*0ff0*/ 	.word	0x00017680


	//   ....[98]....
        /*0ff4*/ 	.word	0x00017ef0


	//   ....[99]....
        /*0ff8*/ 	.word	0x00017f20


	//   ....[100]....
        /*0ffc*/ 	.word	0x00017fe0


	//   ....[101]....
        /*1000*/ 	.word	0x00017ff0


	//   ....[102]....
        /*1004*/ 	.word	0x00018080


	//   ....[103]....
        /*1008*/ 	.word	0x00018090


	//   ....[104]....
        /*100c*/ 	.word	0x00018120


	//   ....[105]....
        /*1010*/ 	.word	0x00018130


	//   ....[106]....
        /*1014*/ 	.word	0x000181c0


	//   ....[107]....
        /*1018*/ 	.word	0x000181d0


	//   ....[108]....
        /*101c*/ 	.word	0x00018260


	//   ....[109]....
        /*1020*/ 	.word	0x00018270


	//   ....[110]....
        /*1024*/ 	.word	0x000182f0


	//   ....[111]....
        /*1028*/ 	.word	0x00018300


	//   ....[112]....
        /*102c*/ 	.word	0x00018310


	//   ....[113]....
        /*1030*/ 	.word	0x00018320


	//   ....[114]....
        /*1034*/ 	.word	0x00018780


	//   ....[115]....
        /*1038*/ 	.word	0x000187b0


	//   ....[116]....
        /*103c*/ 	.word	0x00018810


	//   ....[117]....
        /*1040*/ 	.word	0x000188c0


	//   ....[118]....
        /*1044*/ 	.word	0x000188d0


	//   ....[119]....
        /*1048*/ 	.word	0x00018900


	//   ....[120]....
        /*104c*/ 	.word	0x00018990


	//   ....[121]....
        /*1050*/ 	.word	0x00018a40


	//   ....[122]....
        /*1054*/ 	.word	0x00018a50


	//   ....[123]....
        /*1058*/ 	.word	0x00018a80


	//   ....[124]....
        /*105c*/ 	.word	0x00018a90


	//   ....[125]....
        /*1060*/ 	.word	0x00018b20


	//   ....[126]....
        /*1064*/ 	.word	0x00019240


	//   ....[127]....
        /*1068*/ 	.word	0x00019260


	//   ....[128]....
        /*106c*/ 	.word	0x000192b0


	//   ....[129]....
        /*1070*/ 	.word	0x000192c0


	//   ....[130]....
        /*1074*/ 	.word	0x00019300


	//   ....[131]....
        /*1078*/ 	.word	0x00019310


	//   ....[132]....
        /*107c*/ 	.word	0x00019350


	//   ....[133]....
        /*1080*/ 	.word	0x00019360


	//   ....[134]....
        /*1084*/ 	.word	0x000193a0


	//   ....[135]....
        /*1088*/ 	.word	0x000193b0


	//   ....[136]....
        /*108c*/ 	.word	0x000193c0


	//   ....[137]....
        /*1090*/ 	.word	0x00019400


	//   ....[138]....
        /*1094*/ 	.word	0x00019730


	//   ....[139]....
        /*1098*/ 	.word	0x00019750


	//   ....[140]....
        /*109c*/ 	.word	0x00019760


	//   ....[141]....
        /*10a0*/ 	.word	0x00019780


	//   ....[142]....
        /*10a4*/ 	.word	0x000197f0


	//   ....[143]....
        /*10a8*/ 	.word	0x00019810


	//   ....[144]....
        /*10ac*/ 	.word	0x00019870


	//   ....[145]....
        /*10b0*/ 	.word	0x00019890


	//   ....[146]....
        /*10b4*/ 	.word	0x000198f0


	//   ....[147]....
        /*10b8*/ 	.word	0x00019910


	//   ....[148]....
        /*10bc*/ 	.word	0x00019970


	//   ....[149]....
        /*10c0*/ 	.word	0x00019990


	//   ....[150]....
        /*10c4*/ 	.word	0x00019ed0


	//   ....[151]....
        /*10c8*/ 	.word	0x00019f00


	//   ....[152]....
        /*10cc*/ 	.word	0x00019f60


	//   ....[153]....
        /*10d0*/ 	.word	0x00019f90


	//   ....[154]....
        /*10d4*/ 	.word	0x00019fc0


	//   ....[155]....
        /*10d8*/ 	.word	0x00019ff0


	//   ....[156]....
        /*10dc*/ 	.word	0x0001a020


	//   ....[157]....
        /*10e0*/ 	.word	0x0001a050


	//   ....[158]....
        /*10e4*/ 	.word	0x0001a1f0


	//   ....[159]....
        /*10e8*/ 	.word	0x0001a220


	//   ....[160]....
        /*10ec*/ 	.word	0x0001a250


	//   ....[161]....
        /*10f0*/ 	.word	0x0001a280


	//   ....[162]....
        /*10f4*/ 	.word	0x0001a2b0


	//   ....[163]....
        /*10f8*/ 	.word	0x0001a2e0


	//   ....[164]....
        /*10fc*/ 	.word	0x0001a3a0


	//   ....[165]....
        /*1100*/ 	.word	0x0001a3c0


	//   ....[166]....
        /*1104*/ 	.word	0x0001a3d0


	//   ....[167]....
        /*1108*/ 	.word	0x0001a430


	//   ....[168]....
        /*110c*/ 	.word	0x0001aa50


	//   ....[169]....
        /*1110*/ 	.word	0x0001ad60


	//   ....[170]....
        /*1114*/ 	.word	0x0001adf0


	//   ....[171]....
        /*1118*/ 	.word	0x0001ae80


	//   ....[172]....
        /*111c*/ 	.word	0x0001af10


	//   ....[173]....
        /*1120*/ 	.word	0x0001aff0


	//   ....[174]....
        /*1124*/ 	.word	0x0001b080


	//   ....[175]....
        /*1128*/ 	.word	0x0001b120


	//   ....[176]....
        /*112c*/ 	.word	0x0001b1b0


	//   ....[177]....
        /*1130*/ 	.word	0x0001b2a0


	//   ....[178]....
        /*1134*/ 	.word	0x0001b330


	//   ....[179]....
        /*1138*/ 	.word	0x0001b3d0


	//   ....[180]....
        /*113c*/ 	.word	0x0001b460


	//   ....[181]....
        /*1140*/ 	.word	0x0001b540


	//   ....[182]....
        /*1144*/ 	.word	0x0001b5e0


	//   ....[183]....
        /*1148*/ 	.word	0x0001b670


	//   ....[184]....
        /*114c*/ 	.word	0x0001b6c0


	//   ....[185]....
        /*1150*/ 	.word	0x0001b710


	//   ....[186]....
        /*1154*/ 	.word	0x0001b800


	//   ....[187]....
        /*1158*/ 	.word	0x0001b890


	//   ....[188]....
        /*115c*/ 	.word	0x0001b8e0


	//   ....[189]....
        /*1160*/ 	.word	0x0001b930


	//   ....[190]....
        /*1164*/ 	.word	0x0001bb40


	//   ....[191]....
        /*1168*/ 	.word	0x0001bb90


	//   ....[192]....
        /*116c*/ 	.word	0x0001bc20


	//   ....[193]....
        /*1170*/ 	.word	0x0001bcb0


	//   ....[194]....
        /*1174*/ 	.word	0x0001bd40


	//   ....[195]....
        /*1178*/ 	.word	0x0001bdd0


	//   ....[196]....
        /*117c*/ 	.word	0x0001be60


	//   ....[197]....
        /*1180*/ 	.word	0x0001bef0


	//   ....[198]....
        /*1184*/ 	.word	0x0001bf70


	//   ....[199]....
        /*1188*/ 	.word	0x0001bfc0


	//   ....[200]....
        /*118c*/ 	.word	0x0001c060


	//   ....[201]....
        /*1190*/ 	.word	0x0001c0f0


	//   ....[202]....
        /*1194*/ 	.word	0x0001c180


	//   ....[203]....
        /*1198*/ 	.word	0x0001c1d0


	//   ....[204]....
        /*119c*/ 	.word	0x0001c260


	//   ....[205]....
        /*11a0*/ 	.word	0x0001c2f0


	//   ....[206]....
        /*11a4*/ 	.word	0x0001c380


	//   ....[207]....
        /*11a8*/ 	.word	0x0001c410


	//   ....[208]....
        /*11ac*/ 	.word	0x0001c4a0


	//   ....[209]....
        /*11b0*/ 	.word	0x0001c530


	//   ....[210]....
        /*11b4*/ 	.word	0x0001c5f0


	//   ....[211]....
        /*11b8*/ 	.word	0x0001c8d0


	//   ....[212]....
        /*11bc*/ 	.word	0x0001c9c0


	//   ....[213]....
        /*11c0*/ 	.word	0x0001ca60


	//   ....[214]....
        /*11c4*/ 	.word	0x0001cac0


	//   ....[215]....
        /*11c8*/ 	.word	0x0001cbb0


	//   ....[216]....
        /*11cc*/ 	.word	0x0001cc20


	//   ....[217]....
        /*11d0*/ 	.word	0x0001cd10


	//   ....[218]....
        /*11d4*/ 	.word	0x0001cd80


	//   ....[219]....
        /*11d8*/ 	.word	0x0001ce70


	//   ....[220]....
        /*11dc*/ 	.word	0x0001cee0


	//   ....[221]....
        /*11e0*/ 	.word	0x0001cfd0


	//   ....[222]....
        /*11e4*/ 	.word	0x0001d040


	//   ....[223]....
        /*11e8*/ 	.word	0x0001d0e0


	//   ....[224]....
        /*11ec*/ 	.word	0x0001d1d0


	//   ....[225]....
        /*11f0*/ 	.word	0x0001d240


	//   ....[226]....
        /*11f4*/ 	.word	0x0001d2a0


	//   ....[227]....
        /*11f8*/ 	.word	0x0001d390


	//   ....[228]....
        /*11fc*/ 	.word	0x0001d3f0


	//   ....[229]....
        /*1200*/ 	.word	0x0001d4f0


	//   ....[230]....
        /*1204*/ 	.word	0x0001d550


	//   ....[231]....
        /*1208*/ 	.word	0x0001d650


	//   ....[232]....
        /*120c*/ 	.word	0x0001d6b0


	//   ....[233]....
        /*1210*/ 	.word	0x0001d7b0


	//   ....[234]....
        /*1214*/ 	.word	0x0001d810


	//   ....[235]....
        /*1218*/ 	.word	0x0001d910


	//   ....[236]....
        /*121c*/ 	.word	0x0001d970


	//   ....[237]....
        /*1220*/ 	.word	0x0001da70


	//   ....[238]....
        /*1224*/ 	.word	0x0001dad0


	//   ....[239]....
        /*1228*/ 	.word	0x0001db70


	//   ....[240]....
        /*122c*/ 	.word	0x0001dcf0


	//   ....[241]....
        /*1230*/ 	.word	0x0001ddd0


	//   ....[242]....
        /*1234*/ 	.word	0x0001de80


	//   ....[243]....
        /*1238*/ 	.word	0x0001df90


	//   ....[244]....
        /*123c*/ 	.word	0x0001dff0


	//   ....[245]....
        /*1240*/ 	.word	0x0001e100


	//   ....[246]....
        /*1244*/ 	.word	0x0001e160


	//   ....[247]....
        /*1248*/ 	.word	0x0001e270


	//   ....[248]....
        /*124c*/ 	.word	0x0001e2d0


	//   ....[249]....
        /*1250*/ 	.word	0x0001e3e0


	//   ....[250]....
        /*1254*/ 	.word	0x0001e440


	//   ....[251]....
        /*1258*/ 	.word	0x0001e500


	//   ....[252]....
        /*125c*/ 	.word	0x0001e660


	//   ....[253]....
        /*1260*/ 	.word	0x0001e700


	//   ....[254]....
        /*1264*/ 	.word	0x0001e760


	//   ....[255]....
        /*1268*/ 	.word	0x0001e810


	//   ....[0]....
        /*126c*/ 	.word	0x0001e870


	//   ....[1]....
        /*1270*/ 	.word	0x0001e920


	//   ....[2]....
        /*1274*/ 	.word	0x0001e980


	//   ....[3]....
        /*1278*/ 	.word	0x0001ea30


	//   ....[4]....
        /*127c*/ 	.word	0x0001ea90


	//   ....[5]....
        /*1280*/ 	.word	0x0001eb40


	//   ....[6]....
        /*1284*/ 	.word	0x0001eba0


	//   ....[7]....
        /*1288*/ 	.word	0x0001ec50


	//   ....[8]....
        /*128c*/ 	.word	0x0001ed40


	//   ....[9]....
        /*1290*/ 	.word	0x0001ede0


	//   ....[10]....
        /*1294*/ 	.word	0x0001ee40


	//   ....[11]....
        /*1298*/ 	.word	0x0001ef10


	//   ....[12]....
        /*129c*/ 	.word	0x0001ef70


	//   ....[13]....
        /*12a0*/ 	.word	0x0001f040


	//   ....[14]....
        /*12a4*/ 	.word	0x0001f0a0


	//   ....[15]....
        /*12a8*/ 	.word	0x0001f170


	//   ....[16]....
        /*12ac*/ 	.word	0x0001f1d0


	//   ....[17]....
        /*12b0*/ 	.word	0x0001f2a0


	//   ....[18]....
        /*12b4*/ 	.word	0x0001f300


	//   ....[19]....
        /*12b8*/ 	.word	0x0001f3d0


	//   ....[20]....
        /*12bc*/ 	.word	0x0001f460


	//   ....[21]....
        /*12c0*/ 	.word	0x0001f500


	//   ....[22]....
        /*12c4*/ 	.word	0x0001f680


	//   ....[23]....
        /*12c8*/ 	.word	0x0001f6f0


	//   ....[24]....
        /*12cc*/ 	.word	0x0001f760


	//   ....[25]....
        /*12d0*/ 	.word	0x0001f7d0


	//   ....[26]....
        /*12d4*/ 	.word	0x0001f840


	//   ....[27]....
        /*12d8*/ 	.word	0x0001f8c0


	//   ....[28]....
        /*12dc*/ 	.word	0x0001f940


	//   ....[29]....
        /*12e0*/ 	.word	0x0001f9d0


	//   ....[30]....
        /*12e4*/ 	.word	0x0001fa40


	//   ....[31]....
        /*12e8*/ 	.word	0x0001fab0


	//   ....[32]....
        /*12ec*/ 	.word	0x0001fb20


	//   ....[33]....
        /*12f0*/ 	.word	0x0001fba0


	//   ....[34]....
        /*12f4*/ 	.word	0x0001fc10


	//   ....[35]....
        /*12f8*/ 	.word	0x0001fcb0


	//   ....[36]....
        /*12fc*/ 	.word	0x0001fd00


	//   ....[37]....
        /*1300*/ 	.word	0x0001fd90


	//   ....[38]....
        /*1304*/ 	.word	0x0001fec0


	//----- nvinfo : EIATTR_REG_RECONFIG
	.align		4
.L_233:
        /*1308*/ 	.byte	0x01, 0x54
	.zero		2


	//----- nvinfo : EIATTR_SYSCALL_OFFSETS
	.align		4
        /*130c*/ 	.byte	0x04, 0x46
        /*130e*/ 	.short	(.L_235 - .L_234)


	//   ....[0]....
.L_234:
        /*1310*/ 	.word	0x00002320


	//   ....[1]....
        /*1314*/ 	.word	0x00002470


	//   ....[2]....
        /*1318*/ 	.word	0x00007320


	//   ....[3]....
        /*131c*/ 	.word	0x000076a0


	//   ....[4]....
        /*1320*/ 	.word	0x000169d0


	//   ....[5]....
        /*1324*/ 	.word	0x00016b20


	//   ....[6]....
        /*1328*/ 	.word	0x00016c10


	//   ....[7]....
        /*132c*/ 	.word	0x00017b40


	//----- nvinfo : EIATTR_MBARRIER_INSTR_OFFSETS
	.align		4
.L_235:
        /*1330*/ 	.byte	0x04, 0x39
        /*1332*/ 	.short	(.L_237 - .L_236)


	//   ....[0]....
.L_236:
        /*1334*/ 	.word	0x00000250
        /*1338*/ 	.word	0x000000ff
        /*133c*/ 	.word	0x00022800
        /*1340*/ 	.short	0x0100
        /*1342*/ 	.byte	0x08
	.zero		1


	//   ....[1]....
        /*1344*/ 	.word	0x00000260
        /*1348*/ 	.word	0x000000ff
        /*134c*/ 	.word	0x00022820
        /*1350*/ 	.short	0x0100
        /*1352*/ 	.byte	0x08
	.zero		1


	//   ....[2]....
        /*1354*/ 	.word	0x00000350
        /*1358*/ 	.word	0x000000ff
        /*135c*/ 	.word	0x00022830
        /*1360*/ 	.short	0x0100
        /*1362*/ 	.byte	0x08
	.zero		1


	//   ....[3]....
        /*1364*/ 	.word	0x00000360
        /*1368*/ 	.word	0x000000ff
        /*136c*/ 	.word	0x00022840
        /*1370*/ 	.short	0x0100
        /*1372*/ 	.byte	0x08
	.zero		1


	//   ....[4]....
        /*1374*/ 	.word	0x00000370
        /*1378*/ 	.word	0x000000ff
        /*137c*/ 	.word	0x00022838
        /*1380*/ 	.short	0x0100
        /*1382*/ 	.byte	0x08
	.zero		1


	//   ....[5]....
        /*1384*/ 	.word	0x00000380
        /*1388*/ 	.word	0x000000ff
        /*138c*/ 	.word	0x00022848
        /*1390*/ 	.short	0x0100
        /*1392*/ 	.byte	0x08
	.zero		1


	//   ....[6]....
        /*1394*/ 	.word	0x000004b0
        /*1398*/ 	.word	0x000000ff
        /*139c*/ 	.word	0x00022850
        /*13a0*/ 	.short	0x0100
        /*13a2*/ 	.byte	0x08
	.zero		1


	//   ....[7]....
        /*13a4*/ 	.word	0x000004c0
        /*13a8*/ 	.word	0x000000ff
        /*13ac*/ 	.word	0x00022860
        /*13b0*/ 	.short	0x0100
        /*13b2*/ 	.byte	0x08
	.zero		1


	//   ....[8]....
        /*13b4*/ 	.word	0x000004d0
        /*13b8*/ 	.word	0x000000ff
        /*13bc*/ 	.word	0x00022858
        /*13c0*/ 	.short	0x0100
        /*13c2*/ 	.byte	0x08
	.zero		1


	//   ....[9]....
        /*13c4*/ 	.word	0x000004e0
        /*13c8*/ 	.word	0x000000ff
        /*13cc*/ 	.word	0x00022868
        /*13d0*/ 	.short	0x0100
        /*13d2*/ 	.byte	0x08
	.zero		1


	//   ....[10]....
        /*13d4*/ 	.word	0x000005d0
        /*13d8*/ 	.word	0x000000ff
        /*13dc*/ 	.word	0x00022870
        /*13e0*/ 	.short	0x0100
        /*13e2*/ 	.byte	0x06
	.zero		1


	//   ....[11]....
        /*13e4*/ 	.word	0x000005e0
        /*13e8*/ 	.word	0x000000ff
        /*13ec*/ 	.word	0x00022880
        /*13f0*/ 	.short	0x0100
        /*13f2*/ 	.byte	0x06
	.zero		1


	//   ....[12]....
        /*13f4*/ 	.word	0x000005f0
        /*13f8*/ 	.word	0x000000ff
        /*13fc*/ 	.word	0x00022878
        /*1400*/ 	.short	0x0100
        /*1402*/ 	.byte	0x06
	.zero		1


	//   ....[13]....
        /*1404*/ 	.word	0x00000600
        /*1408*/ 	.word	0x000000ff
        /*140c*/ 	.word	0x00022888
        /*1410*/ 	.short	0x0100
        /*1412*/ 	.byte	0x06
	.zero		1


	//   ....[14]....
        /*1414*/ 	.word	0x00000730
        /*1418*/ 	.word	0x000000ff
        /*141c*/ 	.word	0x00022890
        /*1420*/ 	.short	0x0100
        /*1422*/ 	.byte	0x08
	.zero		1


	//   ....[15]....
        /*1424*/ 	.word	0x00000740
        /*1428*/ 	.word	0x000000ff
        /*142c*/ 	.word	0x000228a0
        /*1430*/ 	.short	0x0100
        /*1432*/ 	.byte	0x08
	.zero		1


	//   ....[16]....
        /*1434*/ 	.word	0x00000750
        /*1438*/ 	.word	0x000000ff
        /*143c*/ 	.word	0x00022898
        /*1440*/ 	.short	0x0100
        /*1442*/ 	.byte	0x08
	.zero		1


	//   ....[17]....
        /*1444*/ 	.word	0x00000760
        /*1448*/ 	.word	0x000000ff
        /*144c*/ 	.word	0x000228a8
        /*1450*/ 	.short	0x0100
        /*1452*/ 	.byte	0x08
	.zero		1


	//   ....[18]....
        /*1454*/ 	.word	0x00000890
        /*1458*/ 	.word	0x000000ff
        /*145c*/ 	.word	0x000228b0
        /*1460*/ 	.short	0x0100
        /*1462*/ 	.byte	0x08
	.zero		1


	//   ....[19]....
        /*1464*/ 	.word	0x000008a0
        /*1468*/ 	.word	0x000000ff
        /*146c*/ 	.word	0x000228c0
        /*1470*/ 	.short	0x0100
        /*1472*/ 	.byte	0x08
	.zero		1


	//   ....[20]....
        /*1474*/ 	.word	0x000008b0
        /*1478*/ 	.word	0x000000ff
        /*147c*/ 	.word	0x000228b8
        /*1480*/ 	.short	0x0100
        /*1482*/ 	.byte	0x08
	.zero		1


	//   ....[21]....
        /*1484*/ 	.word	0x000008c0
        /*1488*/ 	.word	0x000000ff
        /*148c*/ 	.word	0x000228c8
        /*1490*/ 	.short	0x0100
        /*1492*/ 	.byte	0x08
	.zero		1


	//   ....[22]....
        /*1494*/ 	.word	0x00003790
        /*1498*/ 	.word	0x00000057
        /*149c*/ 	.word	0x00022890
        /*14a0*/ 	.short	0x010a
        /*14a2*/ 	.byte	0x3f
	.zero		1


	//   ....[23]....
        /*14a4*/ 	.word	0x00004b60
        /*14a8*/ 	.word	0x00000057
        /*14ac*/ 	.word	0x00022890
        /*14b0*/ 	.short	0x010a
        /*14b2*/ 	.byte	0x3f
	.zero		1


	//   ....[24]....
        /*14b4*/ 	.word	0x00005c30
        /*14b8*/ 	.word	0x00000057
        /*14bc*/ 	.word	0x00022890
        /*14c0*/ 	.short	0x010a
        /*14c2*/ 	.byte	0x3f
	.zero		1


	//   ....[25]....
        /*14c4*/ 	.word	0x000060d0
        /*14c8*/ 	.word	0x00000004
        /*14cc*/ 	.word	0x00000000
        /*14d0*/ 	.short	0x0101
        /*14d2*/ 	.byte	0x3f
	.zero		1


	//   ....[26]....
        /*14d4*/ 	.word	0x00006110
        /*14d8*/ 	.word	0x00000057
        /*14dc*/ 	.word	0x000228b0
        /*14e0*/ 	.short	0x010a
        /*14e2*/ 	.byte	0x3f
	.zero		1


	//   ....[27]....
        /*14e4*/ 	.word	0x00006930
        /*14e8*/ 	.word	0x00000057
        /*14ec*/ 	.word	0x00000000
        /*14f0*/ 	.short	0x0101
        /*14f2*/ 	.byte	0x3f
	.zero		1


	//   ....[28]....
        /*14f4*/ 	.word	0x000073c0
        /*14f8*/ 	.word	0x00000013
        /*14fc*/ 	.word	0x00022800
        /*1500*/ 	.short	0x010a
        /*1502*/ 	.byte	0x3f
	.zero		1


	//   ....[29]....
        /*1504*/ 	.word	0x00007410
        /*1508*/ 	.word	0x00000013
        /*150c*/ 	.word	0x00022800
        /*1510*/ 	.short	0x010a
        /*1512*/ 	.byte	0x3f
	.zero		1


	//   ....[30]....
        /*1514*/ 	.word	0x00007a40
        /*1518*/ 	.word	0x00000013
        /*151c*/ 	.word	0x00022800
        /*1520*/ 	.short	0x010a
        /*1522*/ 	.byte	0x3f
	.zero		1


	//   ....[31]....
        /*1524*/ 	.word	0x000089b0
        /*1528*/ 	.word	0x00000013
        /*152c*/ 	.word	0x00022800
        /*1530*/ 	.short	0x010a
        /*1532*/ 	.byte	0x3f
	.zero		1


	//   ....[32]....
        /*1534*/ 	.word	0x00009870
        /*1538*/ 	.word	0x00000003
        /*153c*/ 	.word	0x00022830
        /*1540*/ 	.short	0x010a
        /*1542*/ 	.byte	0x3f
	.zero		1


	//   ....[33]....
        /*1544*/ 	.word	0x00009920
        /*1548*/ 	.word	0x00000003
        /*154c*/ 	.word	0x00022830
        /*1550*/ 	.short	0x010a
        /*1552*/ 	.byte	0x3f
	.zero		1


	//   ....[34]....
        /*1554*/ 	.word	0x0000b180
        /*1558*/ 	.word	0x00000008
        /*155c*/ 	.word	0x00000000
        /*1560*/ 	.short	0x0101
        /*1562*/ 	.byte	0x3f
	.zero		1


	//   ....[35]....
        /*1564*/ 	.word	0x0000b5c0
        /*1568*/ 	.word	0x00000003
        /*156c*/ 	.word	0x00022850
        /*1570*/ 	.short	0x010a
        /*1572*/ 	.byte	0x3f
	.zero		1


	//   ....[36]....
        /*1574*/ 	.word	0x0000b610
        /*1578*/ 	.word	0x00000003
        /*157c*/ 	.word	0x00022850
        /*1580*/ 	.short	0x010a
        /*1582*/ 	.byte	0x3f
	.zero		1


	//   ....[37]....
        /*1584*/ 	.word	0x0000b9f0
        /*1588*/ 	.word	0x00000003
        /*158c*/ 	.word	0x00000000
        /*1590*/ 	.short	0x0101
        /*1592*/ 	.byte	0x3f
	.zero		1


	//   ....[38]....
        /*1594*/ 	.word	0x0000bb20
        /*1598*/ 	.word	0x00000006
        /*159c*/ 	.word	0x00022830
        /*15a0*/ 	.short	0x010a
        /*15a2*/ 	.byte	0x3f
	.zero		1


	//   ....[39]....
        /*15a4*/ 	.word	0x0000bb90
        /*15a8*/ 	.word	0x00000006
        /*15ac*/ 	.word	0x00022830
        /*15b0*/ 	.short	0x010a
        /*15b2*/ 	.byte	0x3f
	.zero		1


	//   ....[40]....
        /*15b4*/ 	.word	0x0000d3e0
        /*15b8*/ 	.word	0x0000009b
        /*15bc*/ 	.word	0x00000000
        /*15c0*/ 	.short	0x0101
        /*15c2*/ 	.byte	0x3f
	.zero		1


	//   ....[41]....
        /*15c4*/ 	.word	0x0000db70
        /*15c8*/ 	.word	0x00000006
        /*15cc*/ 	.word	0x00022850
        /*15d0*/ 	.short	0x010a
        /*15d2*/ 	.byte	0x3f
	.zero		1


	//   ....[42]....
        /*15d4*/ 	.word	0x0000dbc0
        /*15d8*/ 	.word	0x00000006
        /*15dc*/ 	.word	0x00022850
        /*15e0*/ 	.short	0x010a
        /*15e2*/ 	.byte	0x3f
	.zero		1


	//   ....[43]....
        /*15e4*/ 	.word	0x0000dfa0
        /*15e8*/ 	.word	0x00000006
        /*15ec*/ 	.word	0x00000000
        /*15f0*/ 	.short	0x0101
        /*15f2*/ 	.byte	0x3f
	.zero		1


	//   ....[44]....
        /*15f4*/ 	.word	0x00010510
        /*15f8*/ 	.word	0x00000003
        /*15fc*/ 	.word	0x00000000
        /*1600*/ 	.short	0x0101
        /*1602*/ 	.byte	0x3f
	.zero		1


	//   ....[45]....
        /*1604*/ 	.word	0x00010f70
        /*1608*/ 	.word	0x00000009
        /*160c*/ 	.word	0x00000000
        /*1610*/ 	.short	0x0101
        /*1612*/ 	.byte	0x3f
	.zero		1


	//   ....[46]....
        /*1614*/ 	.word	0x00015440
        /*1618*/ 	.word	0x00000016
        /*161c*/ 	.word	0x00022820
        /*1620*/ 	.short	0x010a
        /*1622*/ 	.byte	0x3f
	.zero		1


	//   ....[47]....
        /*1624*/ 	.word	0x000154d0
        /*1628*/ 	.word	0x00000003
        /*162c*/ 	.word	0x000228a0
        /*1630*/ 	.short	0x010a
        /*1632*/ 	.byte	0x3f
	.zero		1


	//   ....[48]....
        /*1634*/ 	.word	0x00015720
        /*1638*/ 	.word	0x00000003
        /*163c*/ 	.word	0x000228c0
        /*1640*/ 	.short	0x010a
        /*1642*/ 	.byte	0x3f
	.zero		1


	//   ....[49]....
        /*1644*/ 	.word	0x00015d30
        /*1648*/ 	.word	0x00000008
        /*164c*/ 	.word	0x000228a0
        /*1650*/ 	.short	0x010a
        /*1652*/ 	.byte	0x3f
	.zero		1


	//   ....[50]....
        /*1654*/ 	.word	0x00015f70
        /*1658*/ 	.word	0x00000008
        /*165c*/ 	.word	0x000228c0
        /*1660*/ 	.short	0x010a
        /*1662*/ 	.byte	0x3f
	.zero		1


	//   ....[51]....
        /*1664*/ 	.word	0x00017130
        /*1668*/ 	.word	0x0000001f
        /*166c*/ 	.word	0x00022840
        /*1670*/ 	.short	0x010a
        /*1672*/ 	.byte	0x3f
	.zero		1


	//   ....[52]....
        /*1674*/ 	.word	0x00017780
        /*1678*/ 	.word	0x0000001f
        /*167c*/ 	.word	0x00022830
        /*1680*/ 	.short	0x0107
        /*1682*/ 	.byte	0x3f
	.zero		1


	//   ....[53]....
        /*1684*/ 	.word	0x00017850
        /*1688*/ 	.word	0x0000001f
        /*168c*/ 	.word	0x00022830
        /*1690*/ 	.short	0x0101
        /*1692*/ 	.byte	0x3f
	.zero		1


	//   ....[54]....
        /*1694*/ 	.word	0x00018420
        /*1698*/ 	.word	0x00000016
        /*169c*/ 	.word	0x00022800
        /*16a0*/ 	.short	0x0107
        /*16a2*/ 	.byte	0x3f
	.zero		1


	//   ....[55]....
        /*16a4*/ 	.word	0x00018510
        /*16a8*/ 	.word	0x00000016
        /*16ac*/ 	.word	0x00022800
        /*16b0*/ 	.short	0x0101
        /*16b2*/ 	.byte	0x3f
	.zero		1


	//   ....[56]....
        /*16b4*/ 	.word	0x00018530
        /*16b8*/ 	.word	0x00000016
        /*16bc*/ 	.word	0x00022820
        /*16c0*/ 	.short	0x010a
        /*16c2*/ 	.byte	0x3f
	.zero		1


	//   ....[57]....
        /*16c4*/ 	.word	0x000185c0
        /*16c8*/ 	.word	0x0000001f
        /*16cc*/ 	.word	0x00022860
        /*16d0*/ 	.short	0x010a
        /*16d2*/ 	.byte	0x3f
	.zero		1


	//   ....[58]....
        /*16d4*/ 	.word	0x00018ca0
        /*16d8*/ 	.word	0x0000001f
        /*16dc*/ 	.word	0x00022850
        /*16e0*/ 	.short	0x0107
        /*16e2*/ 	.byte	0x3f
	.zero		1


	//   ....[59]....
        /*16e4*/ 	.word	0x00018d70
        /*16e8*/ 	.word	0x0000001f
        /*16ec*/ 	.word	0x00022850
        /*16f0*/ 	.short	0x0101
        /*16f2*/ 	.byte	0x3f
	.zero		1


	//   ....[60]....
        /*16f4*/ 	.word	0x000190b0
        /*16f8*/ 	.word	0x00000004
        /*16fc*/ 	.word	0x00022840
        /*1700*/ 	.short	0x010a
        /*1702*/ 	.byte	0x3f
	.zero		1


	//   ....[61]....
        /*1704*/ 	.word	0x00019480
        /*1708*/ 	.word	0x00000004
        /*170c*/ 	.word	0x00022830
        /*1710*/ 	.short	0x0107
        /*1712*/ 	.byte	0x3f
	.zero		1


	//   ....[62]....
        /*1714*/ 	.word	0x00019540
        /*1718*/ 	.word	0x00000004
        /*171c*/ 	.word	0x00022830
        /*1720*/ 	.short	0x0101
        /*1722*/ 	.byte	0x3f
	.zero		1


	//   ....[63]....
        /*1724*/ 	.word	0x00019570
        /*1728*/ 	.word	0x00000004
        /*172c*/ 	.word	0x00022860
        /*1730*/ 	.short	0x010a
        /*1732*/ 	.byte	0x3f
	.zero		1


	//   ....[64]....
        /*1734*/ 	.word	0x00019a80
        /*1738*/ 	.word	0x00000004
        /*173c*/ 	.word	0x00022850
        /*1740*/ 	.short	0x0107
        /*1742*/ 	.byte	0x3f
	.zero		1


	//   ....[65]....
        /*1744*/ 	.word	0x00019b40
        /*1748*/ 	.word	0x00000004
        /*174c*/ 	.word	0x00022850
        /*1750*/ 	.short	0x0101
        /*1752*/ 	.byte	0x3f
	.zero		1


	//   ....[66]....
        /*1754*/ 	.word	0x0001a9d0
        /*1758*/ 	.word	0x00000005
        /*175c*/ 	.word	0x00022820
        /*1760*/ 	.short	0x010a
        /*1762*/ 	.byte	0x3f
	.zero		1


	//   ....[67]....
        /*1764*/ 	.word	0x0001ab30
        /*1768*/ 	.word	0x00000003
        /*176c*/ 	.word	0x00022840
        /*1770*/ 	.short	0x010a
        /*1772*/ 	.byte	0x3f
	.zero		1


	//   ....[68]....
        /*1774*/ 	.word	0x0001abd0
        /*1778*/ 	.word	0x00000005
        /*177c*/ 	.word	0x00022840
        /*1780*/ 	.short	0x010a
        /*1782*/ 	.byte	0x3f
	.zero		1


	//   ....[69]....
        /*1784*/ 	.word	0x0001ac10
        /*1788*/ 	.word	0x00000003
        /*178c*/ 	.word	0x00022860
        /*1790*/ 	.short	0x010a
        /*1792*/ 	.byte	0x3f
	.zero		1


	//   ....[70]....
        /*1794*/ 	.word	0x0001ac50
        /*1798*/ 	.word	0x00000005
        /*179c*/ 	.word	0x00022860
        /*17a0*/ 	.short	0x010a
        /*17a2*/ 	.byte	0x3f
	.zero		1


	//   ....[71]....
        /*17a4*/ 	.word	0x0001acb0
        /*17a8*/ 	.word	0x00000057
        /*17ac*/ 	.word	0x00022890
        /*17b0*/ 	.short	0x010a
        /*17b2*/ 	.byte	0x3f
	.zero		1


	//   ....[72]....
        /*17b4*/ 	.word	0x0001af40
        /*17b8*/ 	.word	0x00000057
        /*17bc*/ 	.word	0x00022890
        /*17c0*/ 	.short	0x010a
        /*17c2*/ 	.byte	0x3f
	.zero		1


	//   ....[73]....
        /*17c4*/ 	.word	0x0001b1f0
        /*17c8*/ 	.word	0x00000057
        /*17cc*/ 	.word	0x00022890
        /*17d0*/ 	.short	0x010a
        /*17d2*/ 	.byte	0x3f
	.zero		1


	//   ....[74]....
        /*17d4*/ 	.word	0x0001b4a0
        /*17d8*/ 	.word	0x00000057
        /*17dc*/ 	.word	0x000228b0
        /*17e0*/ 	.short	0x010a
        /*17e2*/ 	.byte	0x3f
	.zero		1


	//   ....[75]....
        /*17e4*/ 	.word	0x0001b750
        /*17e8*/ 	.word	0x00000013
        /*17ec*/ 	.word	0x00022800
        /*17f0*/ 	.short	0x010a
        /*17f2*/ 	.byte	0x3f
	.zero		1


	//   ....[76]....
        /*17f4*/ 	.word	0x0001b960
        /*17f8*/ 	.word	0x00000013
        /*17fc*/ 	.word	0x00022800
        /*1800*/ 	.short	0x010a
        /*1802*/ 	.byte	0x3f
	.zero		1


	//   ....[77]....
        /*1804*/ 	.word	0x0001b9b0
        /*1808*/ 	.word	0x00000003
        /*180c*/ 	.word	0x00022830
        /*1810*/ 	.short	0x010a
        /*1812*/ 	.byte	0x3f
	.zero		1


	//   ....[78]....
        /*1814*/ 	.word	0x0001ba00
        /*1818*/ 	.word	0x00000003
        /*181c*/ 	.word	0x00022850
        /*1820*/ 	.short	0x010a
        /*1822*/ 	.byte	0x3f
	.zero		1


	//   ....[79]....
        /*1824*/ 	.word	0x0001ba50
        /*1828*/ 	.word	0x00000006
        /*182c*/ 	.word	0x00022830
        /*1830*/ 	.short	0x010a
        /*1832*/ 	.byte	0x3f
	.zero		1


	//   ....[80]....
        /*1834*/ 	.word	0x0001baa0
        /*1838*/ 	.word	0x00000006
        /*183c*/ 	.word	0x00022850
        /*1840*/ 	.short	0x010a
        /*1842*/ 	.byte	0x3f
	.zero		1


	//   ....[81]....
        /*1844*/ 	.word	0x0001c6b0
        /*1848*/ 	.word	0x00000016
        /*184c*/ 	.word	0x00022820
        /*1850*/ 	.short	0x010a
        /*1852*/ 	.byte	0x3f
	.zero		1


	//   ....[82]....
        /*1854*/ 	.word	0x0001c700
        /*1858*/ 	.word	0x00000003
        /*185c*/ 	.word	0x000228a0
        /*1860*/ 	.short	0x010a
        /*1862*/ 	.byte	0x3f
	.zero		1


	//   ....[83]....
        /*1864*/ 	.word	0x0001c750
        /*1868*/ 	.word	0x00000003
        /*186c*/ 	.word	0x000228c0
        /*1870*/ 	.short	0x010a
        /*1872*/ 	.byte	0x3f
	.zero		1


	//   ....[84]....
        /*1874*/ 	.word	0x0001c7a0
        /*1878*/ 	.word	0x00000008
        /*187c*/ 	.word	0x000228a0
        /*1880*/ 	.short	0x010a
        /*1882*/ 	.byte	0x3f
	.zero		1


	//   ....[85]....
        /*1884*/ 	.word	0x0001c7f0
        /*1888*/ 	.word	0x00000008
        /*188c*/ 	.word	0x000228c0
        /*1890*/ 	.short	0x010a
        /*1892*/ 	.byte	0x3f
	.zero		1


	//   ....[86]....
        /*1894*/ 	.word	0x0001c910
        /*1898*/ 	.word	0x0000001f
        /*189c*/ 	.word	0x00022840
        /*18a0*/ 	.short	0x010a
        /*18a2*/ 	.byte	0x3f
	.zero		1


	//   ....[87]....
        /*18a4*/ 	.word	0x0001dbf0
        /*18a8*/ 	.word	0x00000016
        /*18ac*/ 	.word	0x00022820
        /*18b0*/ 	.short	0x010a
        /*18b2*/ 	.byte	0x3f
	.zero		1


	//   ....[88]....
        /*18b4*/ 	.word	0x0001dc40
        /*18b8*/ 	.word	0x0000001f
        /*18bc*/ 	.word	0x00022860
        /*18c0*/ 	.short	0x010a
        /*18c2*/ 	.byte	0x3f
	.zero		1


	//   ....[89]....
        /*18c4*/ 	.word	0x0001e5b0
        /*18c8*/ 	.word	0x00000004
        /*18cc*/ 	.word	0x00022840
        /*18d0*/ 	.short	0x010a
        /*18d2*/ 	.byte	0x3f
	.zero		1


	//   ....[90]....
        /*18d4*/ 	.word	0x0001ec90
        /*18d8*/ 	.word	0x00000004
        /*18dc*/ 	.word	0x00022860
        /*18e0*/ 	.short	0x010a
        /*18e2*/ 	.byte	0x3f
	.zero		1


	//   ....[91]....
        /*18e4*/ 	.word	0x0001fde0
        /*18e8*/ 	.word	0x00000005
        /*18ec*/ 	.word	0x00022820
        /*18f0*/ 	.short	0x010a
        /*18f2*/ 	.byte	0x3f
	.zero		1


	//   ....[92]....
        /*18f4*/ 	.word	0x0001ff80
        /*18f8*/ 	.word	0x00000003
        /*18fc*/ 	.word	0x00022840
        /*1900*/ 	.short	0x010a
        /*1902*/ 	.byte	0x3f
	.zero		1


	//   ....[93]....
        /*1904*/ 	.word	0x0001ffd0
        /*1908*/ 	.word	0x00000005
        /*190c*/ 	.word	0x00022840
        /*1910*/ 	.short	0x010a
        /*1912*/ 	.byte	0x3f
	.zero		1


	//   ....[94]....
        /*1914*/ 	.word	0x00020020
        /*1918*/ 	.word	0x00000003
        /*191c*/ 	.word	0x00022860
        /*1920*/ 	.short	0x010a
        /*1922*/ 	.byte	0x3f
	.zero		1


	//----- nvinfo : EIATTR_NUM_MBARRIERS
	.align		4
.L_237:
        /*1924*/ 	.byte	0x03, 0x38
        /*1926*/ 	.short	0x0016


	//----- nvinfo : EIATTR_EXIT_INSTR_OFFSETS
	.align		4
        /*1928*/ 	.byte	0x04, 0x1c
        /*192a*/ 	.short	(.L_239 - .L_238)


	//   ....[0]....
.L_238:
        /*192c*/ 	.word	0x0001aca0


	//----- nvinfo : EIATTR_MAX_THREADS
	.align		4
.L_239:
        /*1930*/ 	.byte	0x04, 0x05
        /*1932*/ 	.short	(.L_241 - .L_240)
.L_240:
        /*1934*/ 	.word	0x00000180
        /*1938*/ 	.word	0x00000001
        /*193c*/ 	.word	0x00000001


	//----- nvinfo : EIATTR_CRS_STACK_SIZE
	.align		4
.L_241:
        /*1940*/ 	.byte	0x04, 0x1e
        /*1942*/ 	.short	(.L_243 - .L_242)
.L_242:
        /*1944*/ 	.word	0x00000000


	//----- nvinfo : EIATTR_CBANK_PARAM_SIZE
	.align		4
.L_243:
        /*1948*/ 	.byte	0x03, 0x19
        /*194a*/ 	.short	0x0af0


	//----- nvinfo : EIATTR_PARAM_CBANK
	.align		4
        /*194c*/ 	.byte	0x04, 0x0a
        /*194e*/ 	.short	(.L_245 - .L_244)
	.align		4
.L_244:
        /*1950*/ 	.word	index@(.nv.constant0._ZN7cutlass13device_kernelIN5flash11enable_sm90INS1_16FlashAttnFwdSm90INS1_25CollectiveMainloopFwdSm90ILi2EN4cute5tupleIJNS5_1CILi1EEES8_S8_EEENS6_IJNS7_ILi128EEENS7_ILi96EEENS7_ILi64EEEEEELi256ENS_10bfloat16_tEfNS_4arch4Sm90ELb0ELb0ELb1ELb1ELb1ELb1ELb0ELb1ELb0ELb1ELb1ELb0EEENS1_21CollectiveEpilogueFwdINS6_IJSA_NS7_ILi256EEESB_EEES9_SE_SG_Li256ELb1ELb1ELb1ELb0EEENS1_36VarlenDynamicPersistentTileSchedulerILi128ELi96ELi256ELi128ELb1ELb1ELb1ELb0ELb1ELb1EEEEEEEEEvNT_6ParamsE)
        /*1954*/ 	.short	0x0210
        /*1956*/ 	.short	0x0af0


	//----- nvinfo : EIATTR_SW_WAR
	.align		4
.L_245:
        /*1958*/ 	.byte	0x04, 0x36
        /*195a*/ 	.short	(.L_247 - .L_246)
.L_246:
        /*195c*/ 	.word	0x00000008
.L_247:


//--------------------- .nv.info._ZN7cutlass13device_kernelIN5flash11enable_sm90INS1_16FlashAttnFwdSm90INS1_25CollectiveMainloopFwdSm90ILi2EN4cute5tupleIJNS5_1CILi1EEES8_S8_EEENS6_IJNS7_ILi128EEENS7_ILi96EEENS7_ILi64EEEEEELi256ENS_10bfloat16_tEfNS_4arch4Sm90ELb0ELb0ELb1ELb1ELb1ELb0ELb1ELb1ELb0ELb1ELb1ELb0EEENS1_21CollectiveEpilogueFwdINS6_IJSA_NS7_ILi256EEESB_EEES9_SE_SG_Li256ELb1ELb1ELb1ELb0EEENS1_36VarlenDynamicPersistentTileSchedulerILi128ELi96ELi256ELi128ELb1ELb1ELb1ELb0ELb1ELb1EEEEEEEEEvNT_6ParamsE --------------------------
	.section	.nv.info._ZN7cutlass13device_kernelIN5flash11enable_sm90INS1_16FlashAttnFwdSm90INS1_25CollectiveMainloopFwdSm90ILi2EN4cute5tupleIJNS5_1CILi1EEES8_S8_EEENS6_IJNS7_ILi128EEENS7_ILi96EEENS7_ILi64EEEEEELi256ENS_10bfloat16_tEfNS_4arch4Sm90ELb0ELb0ELb1ELb1ELb1ELb0ELb1ELb1ELb0ELb1ELb1ELb0EEENS1_21CollectiveEpilogueFwdINS6_IJSA_NS7_ILi256EEESB_EEES9_SE_SG_Li256ELb1ELb1ELb1ELb0EEENS1_36VarlenDynamicPersistentTileSchedulerILi128ELi96ELi256ELi128ELb1ELb1ELb1ELb0ELb1ELb1EEEEEEEEEvNT_6ParamsE,"",@"SHT_CUDA_INFO"
	.sectionflags	@""
	.align	4


	//----- nvinfo : EIATTR_CUDA_API_VERSION
	.align		4
        /*0000*/ 	.byte	0x04, 0x37
        /*0002*/ 	.short	(.L_249 - .L_248)
.L_248:
        /*0004*/ 	.word	0x00000082


	//----- nvinfo : EIATTR_KPARAM_INFO
	.align		4
.L_249:
        /*0008*/ 	.byte	0x04, 0x17
        /*000a*/ 	.short	(.L_251 - .L_250)
.L_250:
        /*000c*/ 	.word	0x00000000
        /*0010*/ 	.short	0x0000
        /*0012*/ 	.short	0x0070
        /*0014*/ 	.byte	0x00, 0xf0, 0x01, 0x2e


	//----- nvinfo : EIATTR_SPARSE_MMA_MASK
	.align		4
.L_251:
        /*0018*/ 	.byte	0x03, 0x50
        /*001a*/ 	.short	0x0000


	//----- nvinfo : EIATTR_MAXREG_COUNT
	.align		4
        /*001c*/ 	.byte	0x03, 0x1b
        /*001e*/ 	.short	0x00a8


	//----- nvinfo : EIATTR_NUM_BARRIERS
	.align		4
        /*0020*/ 	.byte	0x02, 0x4c
        /*0022*/ 	.byte	0x10
	.zero		1


	//----- nvinfo : EIATTR_EXTERNS
	.align		4
        /*0024*/ 	.byte	0x04, 0x0f
        /*0026*/ 	.short	(.L_253 - .L_252)


	//   ....[0]....
	.align		4
.L_252:
        /*0028*/ 	.word	index@(__assertfail)


	//----- nvinfo : EIATTR_ANNOTATIONS
	.align		4
.L_253:
        /*002c*/ 	.byte	0x04, 0x55
        /*002e*/ 	.short	(.L_255 - .L_254)


	//   ....[0]....
.L_254:
        /* <DEDUP_REMOVED lines=29> */


	//----- nvinfo : EIATTR_MERCURY_ISA_VERSION
	.align		4
.L_255:
        /*01e8*/ 	.byte	0x03, 0x5f
        /*01ea*/ 	.short	0x0101


	//----- nvinfo : EIATTR_UNUSED_LOAD_BYTE_OFFSET
	.align		4
        /*01ec*/ 	.byte	0x04, 0x44
        /*01ee*/ 	.short	(.L_257 - .L_256)


	//   ....[0]....
.L_256:
        /*01f0*/ 	.word	0x000009a0
        /*01f4*/ 	.word	0x0000fff0


	//   ....[1]....
        /*01f8*/ 	.word	0x00007c30
        /*01fc*/ 	.word	0x0000fff0


	//----- nvinfo : EIATTR_INT_WARP_WIDE_INSTR_OFFSETS
	.align		4
.L_257:
        /*0200*/ 	.byte	0x04, 0x31
        /*0202*/ 	.short	(.L_259 - .L_258)


	//   ....[0]....
.L_258:
        /*0204*/ 	.word	0x000000c0


	//   ....[1]....
        /*0208*/ 	.word	0x000000d0


	//   ....[2]....
        /*020c*/ 	.word	0x000000e0


	//   ....[3]....
        /*0210*/ 	.word	0x00000180


	//   ....[4]....
        /*0214*/ 	.word	0x0000d940


	//   ....[5]....
        /*0218*/ 	.word	0x0000d9d0


	//   ....[6]....
        /*021c*/ 	.word	0x00011860


	//   ....[7]....
        /*0220*/ 	.word	0x000118f0


	//----- nvinfo : EIATTR_COOP_GROUP_MASK_REGIDS
	.align		4
.L_259:
        /*0224*/ 	.byte	0x04, 0x29
        /*0226*/ 	.short	(.L_261 - .L_260)


	//   ....[0]....
.L_260:
        /*0228*/ 	.word	0xffffffff


	//   ....[1]....
        /*022c*/ 	.word	0xffffffff


	//   ....[2]....
        /*0230*/ 	.word	0xffffffff


	//   ....[3]....
        /*0234*/ 	.word	0xffffffff


	//   ....[4]....
        /*0238*/ 	.word	0xffffffff


	//   ....[5]....
        /*023c*/ 	.word	0xffffffff


	//   ....[6]....
        /*0240*/ 	.word	0xffffffff


	//   ....[7]....
        /*0244*/ 	.word	0xffffffff


	//   ....[8]....
        /*0248*/ 	.word	0xffffffff


	//   ....[9]....
        /*024c*/ 	.word	0xffffffff


	//   ....[10]....
        /*0250*/ 	.word	0xffffffff


	//   ....[11]....
        /*0254*/ 	.word	0xffffffff


	//   ....[12]....
        /*0258*/ 	.word	0xffffffff


	//   ....[13]....
        /*025c*/ 	.word	0xffffffff


	//   ....[14]....
        /*0260*/ 	.word	0xffffffff


	//   ....[15]....
        /*0264*/ 	.word	0xffffffff


	//   ....[16]....
        /*0268*/ 	.word	0xffffffff


	//   ....[17]....
        /*026c*/ 	.word	0xffffffff


	//   ....[18]....
        /*0270*/ 	.word	0xffffffff


	//   ....[19]....
        /*0274*/ 	.word	0xffffffff


	//   ....[20]....
        /*0278*/ 	.word	0xffffffff


	//   ....[21]....
        /*027c*/ 	.word	0xffffffff


	//   ....[22]....
        /*0280*/ 	.word	0xffffffff


	//   ....[23]....
        /*0284*/ 	.word	0xffffffff


	//   ....[24]....
        /*0288*/ 	.word	0xffffffff


	//   ....[25]....
        /*028c*/ 	.word	0xffffffff


	//   ....[26]....
        /*0290*/ 	.word	0xffffffff


	//   ....[27]....
        /*0294*/ 	.word	0xffffffff


	//   ....[28]....
        /*0298*/ 	.word	0xffffffff


	//   ....[29]....
        /*029c*/ 	.word	0xffffffff


	//   ....[30]....
        /*02a0*/ 	.word	0xffffffff


	//   ....[31]....
        /*02a4*/ 	.word	0xffffffff


	//   ....[32]....
        /*02a8*/ 	.word	0xffffffff


	//   ....[33]....
        /*02ac*/ 	.word	0xffffffff


	//   ....[34]....
        /*02b0*/ 	.word	0xffffffff


	//   ....[35]....
        /*02b4*/ 	.word	0xffffffff


	//   ....[36]....
        /*02b8*/ 	.word	0xffffffff


	//   ....[37]....
        /*02bc*/ 	.word	0xffffffff


	//   ....[38]....
        /*02c0*/ 	.word	0xffffffff


	//   ....[39]....
        /*02c4*/ 	.word	0xffffffff


	//   ....[40]....
        /*02c8*/ 	.word	0xffffffff


	//   ....[41]....
        /*02cc*/ 	.word	0xffffffff


	//   ....[42]....
        /*02d0*/ 	.word	0xffffffff


	//   ....[43]....
        /*02d4*/ 	.word	0xffffffff


	//   ....[44]....
        /*02d8*/ 	.word	0xffffffff


	//   ....[45]....
        /*02dc*/ 	.word	0xffffffff


	//   ....[46]....
        /*02e0*/ 	.word	0xffffffff


	//   ....[47]....
        /*02e4*/ 	.word	0xffffffff


	//   ....[48]....
        /*02e8*/ 	.word	0xffffffff


	//   ....[49]....
        /*02ec*/ 	.word	0xffffffff


	//   ....[50]....
        /*02f0*/ 	.word	0xffffffff


	//   ....[51]....
        /*02f4*/ 	.word	0xffffffff


	//   ....[52]....
        /*02f8*/ 	.word	0xffffffff


	//   ....[53]....
        /*02fc*/ 	.word	0xffffffff


	//   ....[54]....
        /*0300*/ 	.word	0xffffffff


	//   ....[55]....
        /*0304*/ 	.word	0xffffffff


	//   ....[56]....
        /*0308*/ 	.word	0xffffffff


	//   ....[57]....
        /*030c*/ 	.word	0xffffffff


	//   ....[58]....
        /*0310*/ 	.word	0xffffffff


	//   ....[59]....
        /*0314*/ 	.word	0xffffffff


	//   ....[60]....
        /*0318*/ 	.word	0xffffffff


	//   ....[61]....
        /*031c*/ 	.word	0xffffffff


	//   ....[62]....
        /*0320*/ 	.word	0xffffffff


	//   ....[63]....
        /*0324*/ 	.word	0xffffffff


	//   ....[64]....
        /*0328*/ 	.word	0xffffffff


	//   ....[65]....
        /*032c*/ 	.word	0xffffffff


	//   ....[66]....
        /*0330*/ 	.word	0xffffffff


	//   ....[67]....
        /*0334*/ 	.word	0xffffffff


	//   ....[68]....
        /*0338*/ 	.word	0xffffffff


	//   ....[69]....
        /*033c*/ 	.word	0xffffffff


	//   ....[70]....
        /*0340*/ 	.word	0xffffffff


	//   ....[71]....
        /*0344*/ 	.word	0xffffffff


	//   ....[72]....
        /*0348*/ 	.word	0xffffffff


	//   ....[73]....
        /*034c*/ 	.word	0xffffffff


	//   ....[74]....
        /*0350*/ 	.word	0xffffffff


	//   ....[75]....
        /*0354*/ 	.word	0xffffffff


	//   ....[76]....
        /*0358*/ 	.word	0xffffffff


	//   ....[77]....
        /*035c*/ 	.word	0xffffffff


	//   ....[78]....
        /*0360*/ 	.word	0xffffffff


	//   ....[79]....
        /*0364*/ 	.word	0xffffffff


	//   ....[80]....
        /*0368*/ 	.word	0xffffffff


	//   ....[81]....
        /*036c*/ 	.word	0xffffffff


	//   ....[82]....
        /*0370*/ 	.word	0xffffffff


	//   ....[83]....
        /*0374*/ 	.word	0xffffffff


	//   ....[84]....
        /*0378*/ 	.word	0xffffffff


	//   ....[85]....
        /*037c*/ 	.word	0xffffffff


	//   ....[86]....
        /*0380*/ 	.word	0xffffffff


	//   ....[87]....
        /*0384*/ 	.word	0xffffffff


	//   ....[88]....
        /*0388*/ 	.word	0xffffffff


	//   ....[89]....
        /*038c*/ 	.word	0xffffffff


	//   ....[90]....
        /*0390*/ 	.word	0xffffffff


	//   ....[91]....
        /*0394*/ 	.word	0xffffffff


	//   ....[92]....
        /*0398*/ 	.word	0xffffffff


	//   ....[93]....
        /*039c*/ 	.word	0xffffffff


	//   ....[94]....
        /*03a0*/ 	.word	0xffffffff


	//   ....[95]....
        /*03a4*/ 	.word	0xffffffff


	//   ....[96]....
        /*03a8*/ 	.word	0xffffffff


	//   ....[97]....
        /*03ac*/ 	.word	0xffffffff


	//   ....[98]....
        /*03b0*/ 	.word	0xffffffff


	//   ....[99]....
        /*03b4*/ 	.word	0xffffffff


	//   ....[100]....
        /*03b8*/ 	.word	0xffffffff


	//   ....[101]....
        /*03bc*/ 	.word	0xffffffff


	//   ....[102]....
        /*03c0*/ 	.word	0xffffffff


	//   ....[103]....
        /*03c4*/ 	.word	0xffffffff


	//   ....[104]....
        /*03c8*/ 	.word	0xffffffff


	//   ....[105]....
        /*03cc*/ 	.word	0xffffffff


	//   ....[106]....
        /*03d0*/ 	.word	0xffffffff


	//   ....[107]....
        /*03d4*/ 	.word	0xffffffff


	//   ....[108]....
        /*03d8*/ 	.word	0xffffffff


	//   ....[109]....
        /*03dc*/ 	.word	0xffffffff


	//   ....[110]....
        /*03e0*/ 	.word	0xffffffff


	//   ....[111]....
        /*03e4*/ 	.word	0xffffffff


	//   ....[112]....
        /*03e8*/ 	.word	0xffffffff


	//   ....[113]....
        /*03ec*/ 	.word	0xffffffff


	//   ....[114]....
        /*03f0*/ 	.word	0xffffffff


	//   ....[115]....
        /*03f4*/ 	.word	0xffffffff


	//   ....[116]....
        /*03f8*/ 	.word	0xffffffff


	//   ....[117]....
        /*03fc*/ 	.word	0xffffffff


	//   ....[118]....
        /*0400*/ 	.word	0xffffffff


	//   ....[119]....
        /*0404*/ 	.word	0xffffffff


	//   ....[120]....
        /*0408*/ 	.word	0xffffffff


	//   ....[121]....
        /*040c*/ 	.word	0xffffffff


	//   ....[122]....
        /*0410*/ 	.word	0xffffffff


	//   ....[123]....
        /*0414*/ 	.word	0xffffffff


	//   ....[124]....
        /*0418*/ 	.word	0xffffffff


	//   ....[125]....
        /*041c*/ 	.word	0xffffffff


	//   ....[126]....
        /*0420*/ 	.word	0xffffffff


	//   ....[127]....
        /*0424*/ 	.word	0xffffffff


	//   ....[128]....
        /*0428*/ 	.word	0xffffffff


	//   ....[129]....
        /*042c*/ 	.word	0xffffffff


	//   ....[130]....
        /*0430*/ 	.word	0xffffffff


	//   ....[131]....
        /*0434*/ 	.word	0xffffffff


	//   ....[132]....
        /*0438*/ 	.word	0xffffffff


	//   ....[133]....
        /*043c*/ 	.word	0xffffffff


	//   ....[134]....
        /*0440*/ 	.word	0xffffffff


	//   ....[135]....
        /*0444*/ 	.word	0xffffffff


	//   ....[136]....
        /*0448*/ 	.word	0xffffffff


	//   ....[137]....
        /*044c*/ 	.word	0xffffffff


	//   ....[138]....
        /*0450*/ 	.word	0xffffffff


	//   ....[139]....
        /*0454*/ 	.word	0xffffffff


	//   ....[140]....
        /*0458*/ 	.word	0xffffffff


	//   ....[141]....
        /*045c*/ 	.word	0xffffffff


	//   ....[142]....
        /*0460*/ 	.word	0xffffffff


	//   ....[143]....
        /*0464*/ 	.word	0xffffffff


	//   ....[144]....
        /*0468*/ 	.word	0xffffffff


	//   ....[145]....
        /*046c*/ 	.word	0xffffffff


	//   ....[146]....
        /*0470*/ 	.word	0xffffffff


	//   ....[147]....
        /*0474*/ 	.word	0xffffffff


	//   ....[148]....
        /*0478*/ 	.word	0xffffffff


	//   ....[149]....
        /*047c*/ 	.word	0xffffffff


	//   ....[150]....
        /*0480*/ 	.word	0xffffffff


	//   ....[151]....
        /*0484*/ 	.word	0xffffffff


	//   ....[152]....
        /*0488*/ 	.word	0xffffffff


	//   ....[153]....
        /*048c*/ 	.word	0xffffffff


	//   ....[154]....
        /*0490*/ 	.word	0xffffffff


	//   ....[155]....
        /*0494*/ 	.word	0xffffffff


	//   ....[156]....
        /*0498*/ 	.word	0xffffffff


	//   ....[157]....
        /*049c*/ 	.word	0xffffffff


	//   ....[158]....
        /*04a0*/ 	.word	0xffffffff


	//   ....[159]....
        /*04a4*/ 	.word	0x0500000f


	//   ....[160]....
        /*04a8*/ 	.word	0x0500000f


	//   ....[161]....
        /*04ac*/ 	.word	0x0500000f


	//   ....[162]....
        /*04b0*/ 	.word	0x0500000f


	//   ....[163]....
        /*04b4*/ 	.word	0x0500000f


	//   ....[164]....
        /*04b8*/ 	.word	0x0500000f


	//   ....[165]....
        /*04bc*/ 	.word	0x0500000f


	//   ....[166]....
        /*04c0*/ 	.word	0x0500000f


	//   ....[167]....
        /*04c4*/ 	.word	0x0500000f


	//   ....[168]....
        /*04c8*/ 	.word	0x0500000f


	//   ....[169]....
        /*04cc*/ 	.word	0x0500000f


	//   ....[170]....
        /*04d0*/ 	.word	0x0500000f


	//   ....[171]....
        /*04d4*/ 	.word	0x0500000f


	//   ....[172]....
        /*04d8*/ 	.word	0x0500000f


	//   ....[173]....
        /*04dc*/ 	.word	0x0500000f


	//   ....[174]....
        /*04e0*/ 	.word	0x0500000f


	//   ....[175]....
        /*04e4*/ 	.word	0x0500000f


	//   ....[176]....
        /*04e8*/ 	.word	0x0500000f


	//   ....[177]....
        /*04ec*/ 	.word	0x0500000f


	//   ....[178]....
        /*04f0*/ 	.word	0x0500000f


	//   ....[179]....
        /*04f4*/ 	.word	0x0500000f


	//   ....[180]....
        /*04f8*/ 	.word	0x0500000f


	//   ....[181]....
        /*04fc*/ 	.word	0x0500000f


	//   ....[182]....
        /*0500*/ 	.word	0x0500000f


	//   ....[183]....
        /*0504*/ 	.word	0x0500000f


	//   ....[184]....
        /*0508*/ 	.word	0x0500000f


	//   ....[185]....
        /*050c*/ 	.word	0x0500000f


	//   ....[186]....
        /*0510*/ 	.word	0x0500000f


	//   ....[187]....
        /*0514*/ 	.word	0x0500000f


	//   ....[188]....
        /*0518*/ 	.word	0x0500000f


	//   ....[189]....
        /*051c*/ 	.word	0x0500000f


	//   ....[190]....
        /*0520*/ 	.word	0x0500000f


	//   ....[191]....
        /*0524*/ 	.word	0x0500000f


	//   ....[192]....
        /*0528*/ 	.word	0x0500000f


	//   ....[193]....
        /*052c*/ 	.word	0x0500000f


	//   ....[194]....
        /*0530*/ 	.word	0x0500000f


	//   ....[195]....
        /*0534*/ 	.word	0x0500000f


	//   ....[196]....
        /*0538*/ 	.word	0x0500000f


	//   ....[197]....
        /*053c*/ 	.word	0x0500000f


	//   ....[198]....
        /*0540*/ 	.word	0x0500000f


	//   ....[199]....
        /*0544*/ 	.word	0x0500000f


	//   ....[200]....
        /*0548*/ 	.word	0x0500000f


	//   ....[201]....
        /*054c*/ 	.word	0x0500000f


	//   ....[202]....
        /*0550*/ 	.word	0x0500000f


	//   ....[203]....
        /*0554*/ 	.word	0x0500000f


	//   ....[204]....
        /*0558*/ 	.word	0x0500000f


	//   ....[205]....
        /*055c*/ 	.word	0x0500000f


	//   ....[206]....
        /*0560*/ 	.word	0x0500000f


	//   ....[207]....
        /*0564*/ 	.word	0x0500000f


	//   ....[208]....
        /*0568*/ 	.word	0x0500000f


	//   ....[209]....
        /*056c*/ 	.word	0x0500000f


	//   ....[210]....
        /*0570*/ 	.word	0x0500000f


	//   ....[211]....
        /*0574*/ 	.word	0x0500000f


	//   ....[212]....
        /*0578*/ 	.word	0x0500000f


	//   ....[213]....
        /*057c*/ 	.word	0x0500000f


	//   ....[214]....
        /*0580*/ 	.word	0x0500000f


	//   ....[215]....
        /*0584*/ 	.word	0x0500000f


	//   ....[216]....
        /*0588*/ 	.word	0x0500000f


	//   ....[217]....
        /*058c*/ 	.word	0x0500000f


	//   ....[218]....
        /*0590*/ 	.word	0x0500000f


	//   ....[219]....
        /*0594*/ 	.word	0x0500000f


	//   ....[220]....
        /*0598*/ 	.word	0x0500000f


	//   ....[221]....
        /*059c*/ 	.word	0x0500000f


	//   ....[222]....
        /*05a0*/ 	.word	0x0500000f


	//   ....[223]....
        /*05a4*/ 	.word	0x0500000f


	//   ....[224]....
        /*05a8*/ 	.word	0x0500000f


	//   ....[225]....
        /*05ac*/ 	.word	0x0500000f


	//   ....[226]....
        /*05b0*/ 	.word	0x0500000f


	//   ....[227]....
        /*05b4*/ 	.word	0x0500000f


	//   ....[228]....
        /*05b8*/ 	.word	0x0500000f


	//   ....[229]....
        /*05bc*/ 	.word	0x0500000f


	//   ....[230]....
        /*05c0*/ 	.word	0x0500000f


	//   ....[231]....
        /*05c4*/ 	.word	0x0500000f


	//   ....[232]....
        /*05c8*/ 	.word	0x0500000f


	//   ....[233]....
        /*05cc*/ 	.word	0x0500000f


	//   ....[234]....
        /*05d0*/ 	.word	0x0500000f


	//   ....[235]....
        /*05d4*/ 	.word	0x0500000f


	//   ....[236]....
        /*05d8*/ 	.word	0x0500000f


	//   ....[237]....
        /*05dc*/ 	.word	0x0500000f


	//   ....[238]....
        /*05e0*/ 	.word	0x0500000f


	//   ....[239]....
        /*05e4*/ 	.word	0x0500000f


	//   ....[240]....
        /*05e8*/ 	.word	0x0500000f


	//   ....[241]....
        /*05ec*/ 	.word	0x0500000f


	//   ....[242]....
        /*05f0*/ 	.word	0x0500000f


	//   ....[243]....
        /*05f4*/ 	.word	0x0500000f


	//   ....[244]....
        /*05f8*/ 	.word	0x0500000f


	//   ....[245]....
        /*05fc*/ 	.word	0x0500000f


	//   ....[246]....
        /*0600*/ 	.word	0x0500000f


	//   ....[247]....
        /*0604*/ 	.word	0x0500000f


	//   ....[248]....
        /*0608*/ 	.word	0x0500000f


	//   ....[249]....
        /*060c*/ 	.word	0x0500000f


	//   ....[250]....
        /*0610*/ 	.word	0x0500000f


	//   ....[251]....
        /*0614*/ 	.word	0x0500000f


	//   ....[252]....
        /*0618*/ 	.word	0x0500000f


	//   ....[253]....
        /*061c*/ 	.word	0x0500000f


	//   ....[254]....
        /*0620*/ 	.word	0x0500000f


	//   ....[255]....
        /*0624*/ 	.word	0x0500000f


	//   ....[0]....
        /*0628*/ 	.word	0x0500000f


	//   ....[1]....
        /*062c*/ 	.word	0x0500000f


	//   ....[2]....
        /*0630*/ 	.word	0x0500000f


	//----- nvinfo : EIATTR_COOP_GROUP_INSTR_OFFSETS
	.align		4
.L_261:
        /*0634*/ 	.byte	0x04, 0x28
        /*0636*/ 	.short	(.L_263 - .L_262)


	//   ....[0]....
.L_262:
        /*0638*/ 	.word	0x00000080


	//   ....[1]....
        /*063c*/ 	.word	0x00000090


	//   ....[2]....
        /*0640*/ 	.word	0x000002f0


	//   ....[3]....
        /*0644*/ 	.word	0x00000450


	//   ....[4]....
        /*0648*/ 	.word	0x00000570


	//   ....[5]....
        /*064c*/ 	.word	0x000006d0


	//   ....[6]....
        /*0650*/ 	.word	0x00001b50


	//   ....[7]....
        /*0654*/ 	.word	0x000039e0


	//   ....[8]....
        /*0658*/ 	.word	0x00003a20


	//   ....[9]....
        /*065c*/ 	.word	0x00003a40


	//   ....[10]....
        /*0660*/ 	.word	0x00003a60


	//   ....[11]....
        /*0664*/ 	.word	0x00005750


	//   ....[12]....
        /*0668*/ 	.word	0x000057b0


	//   ....[13]....
        /*066c*/ 	.word	0x00006220


	//   ....[14]....
        /*0670*/ 	.word	0x00006280


	//   ....[15]....
        /*0674*/ 	.word	0x000071e0


	//   ....[16]....
        /*0678*/ 	.word	0x000071f0


	//   ....[17]....
        /*067c*/ 	.word	0x00007220


	//   ....[18]....
        /*0680*/ 	.word	0x00007240


	//   ....[19]....
        /*0684*/ 	.word	0x00008d50


	//   ....[20]....
        /*0688*/ 	.word	0x00008d60


	//   ....[21]....
        /*068c*/ 	.word	0x00008d70


	//   ....[22]....
        /*0690*/ 	.word	0x00008d90


	//   ....[23]....
        /*0694*/ 	.word	0x00009850


	//   ....[24]....
        /*0698*/ 	.word	0x00009880


	//   ....[25]....
        /*069c*/ 	.word	0x00009a20


	//   ....[26]....
        /*06a0*/ 	.word	0x00009a40


	//   ....[27]....
        /*06a4*/ 	.word	0x00009b80


	//   ....[28]....
        /*06a8*/ 	.word	0x00009ba0


	//   ....[29]....
        /*06ac*/ 	.word	0x00009cf0


	//   ....[30]....
        /*06b0*/ 	.word	0x00009d10


	//   ....[31]....
        /*06b4*/ 	.word	0x0000a270


	//   ....[32]....
        /*06b8*/ 	.word	0x0000a2b0


	//   ....[33]....
        /*06bc*/ 	.word	0x0000ac40


	//   ....[34]....
        /*06c0*/ 	.word	0x0000ac50


	//   ....[35]....
        /*06c4*/ 	.word	0x0000be50


	//   ....[36]....
        /*06c8*/ 	.word	0x0000be80


	//   ....[37]....
        /*06cc*/ 	.word	0x0000bff0


	//   ....[38]....
        /*06d0*/ 	.word	0x0000c010


	//   ....[39]....
        /*06d4*/ 	.word	0x0000c150


	//   ....[40]....
        /*06d8*/ 	.word	0x0000c170


	//   ....[41]....
        /*06dc*/ 	.word	0x0000c2c0


	//   ....[42]....
        /*06e0*/ 	.word	0x0000c2e0


	//   ....[43]....
        /*06e4*/ 	.word	0x0000c4c0


	//   ....[44]....
        /*06e8*/ 	.word	0x0000c6b0


	//   ....[45]....
        /*06ec*/ 	.word	0x0000c6e0


	//   ....[46]....
        /*06f0*/ 	.word	0x0000c710


	//   ....[47]....
        /*06f4*/ 	.word	0x0000c740


	//   ....[48]....
        /*06f8*/ 	.word	0x0000c770


	//   ....[49]....
        /*06fc*/ 	.word	0x0000c7a0


	//   ....[50]....
        /*0700*/ 	.word	0x0000c910


	//   ....[51]....
        /*0704*/ 	.word	0x0000c940


	//   ....[52]....
        /*0708*/ 	.word	0x0000c970


	//   ....[53]....
        /*070c*/ 	.word	0x0000c9a0


	//   ....[54]....
        /*0710*/ 	.word	0x0000c9d0


	//   ....[55]....
        /*0714*/ 	.word	0x0000ca00


	//   ....[56]....
        /*0718*/ 	.word	0x0000ca90


	//   ....[57]....
        /*071c*/ 	.word	0x0000cac0


	//   ....[58]....
        /*0720*/ 	.word	0x0000cad0


	//   ....[59]....
        /*0724*/ 	.word	0x0000cb60


	//   ....[60]....
        /*0728*/ 	.word	0x0000e4e0


	//   ....[61]....
        /*072c*/ 	.word	0x0000e500


	//   ....[62]....
        /*0730*/ 	.word	0x0000e590


	//   ....[63]....
        /*0734*/ 	.word	0x0000e5b0


	//   ....[64]....
        /*0738*/ 	.word	0x0000e630


	//   ....[65]....
        /*073c*/ 	.word	0x0000e650


	//   ....[66]....
        /*0740*/ 	.word	0x0000e6d0


	//   ....[67]....
        /*0744*/ 	.word	0x0000e6f0


	//   ....[68]....
        /*0748*/ 	.word	0x0000e770


	//   ....[69]....
        /*074c*/ 	.word	0x0000e790


	//   ....[70]....
        /*0750*/ 	.word	0x0000e7a0


	//   ....[71]....
        /*0754*/ 	.word	0x0000e7b0


	//   ....[72]....
        /*0758*/ 	.word	0x0000ef20


	//   ....[73]....
        /*075c*/ 	.word	0x0000ef40


	//   ....[74]....
        /*0760*/ 	.word	0x0000ef60


	//   ....[75]....
        /*0764*/ 	.word	0x0000ef70


	//   ....[76]....
        /*0768*/ 	.word	0x0000efa0


	//   ....[77]....
        /*076c*/ 	.word	0x0000efc0


	//   ....[78]....
        /*0770*/ 	.word	0x0000f030


	//   ....[79]....
        /*0774*/ 	.word	0x0000f0b0


	//   ....[80]....
        /*0778*/ 	.word	0x0000f0d0


	//   ....[81]....
        /*077c*/ 	.word	0x0000f0f0


	//   ....[82]....
        /*0780*/ 	.word	0x0000f1b0


	//   ....[83]....
        /*0784*/ 	.word	0x0000f200


	//   ....[84]....
        /*0788*/ 	.word	0x0000f220


	//   ....[85]....
        /*078c*/ 	.word	0x0000f290


	//   ....[86]....
        /*0790*/ 	.word	0x0000f370


	//   ....[87]....
        /*0794*/ 	.word	0x0000f3a0


	//   ....[88]....
        /*0798*/ 	.word	0x0000fa20


	//   ....[89]....
        /*079c*/ 	.word	0x0000fa50


	//   ....[90]....
        /*07a0*/ 	.word	0x0000fa70


	//   ....[91]....
        /*07a4*/ 	.word	0x0000faa0


	//   ....[92]....
        /*07a8*/ 	.word	0x0000fb10


	//   ....[93]....
        /*07ac*/ 	.word	0x0000fb40


	//   ....[94]....
        /*07b0*/ 	.word	0x0000fc50


	//   ....[95]....
        /*07b4*/ 	.word	0x0000fc70


	//   ....[96]....
        /*07b8*/ 	.word	0x0000fd00


	//   ....[97]....
        /*07bc*/ 	.word	0x0000fd20


	//   ....[98]....
        /*07c0*/ 	.word	0x0000fd90


	//   ....[99]....
        /*07c4*/ 	.word	0x0000fdb0


	//   ....[100]....
        /*07c8*/ 	.word	0x0000fe10


	//   ....[101]....
        /*07cc*/ 	.word	0x0000fe40


	//   ....[102]....
        /*07d0*/ 	.word	0x0000fec0


	//   ....[103]....
        /*07d4*/ 	.word	0x0000ff20


	//   ....[104]....
        /*07d8*/ 	.word	0x00010450


	//   ....[105]....
        /*07dc*/ 	.word	0x00010470


	//   ....[106]....
        /*07e0*/ 	.word	0x000104c0


	//   ....[107]....
        /*07e4*/ 	.word	0x00010580


	//   ....[108]....
        /*07e8*/ 	.word	0x00010590


	//   ....[109]....
        /*07ec*/ 	.word	0x000105c0


	//   ....[110]....
        /*07f0*/ 	.word	0x00010650


	//   ....[111]....
        /*07f4*/ 	.word	0x00010700


	//   ....[112]....
        /*07f8*/ 	.word	0x00010710


	//   ....[113]....
        /*07fc*/ 	.word	0x00010740


	//   ....[114]....
        /*0800*/ 	.word	0x00010750


	//   ....[115]....
        /*0804*/ 	.word	0x000107e0


	//   ....[116]....
        /*0808*/ 	.word	0x00010ee0


	//   ....[117]....
        /*080c*/ 	.word	0x00010f00


	//   ....[118]....
        /*0810*/ 	.word	0x00010f10


	//   ....[119]....
        /*0814*/ 	.word	0x00010f50


	//   ....[120]....
        /*0818*/ 	.word	0x00010f60


	//   ....[121]....
        /*081c*/ 	.word	0x00010fa0


	//   ....[122]....
        /*0820*/ 	.word	0x00010fb0


	//   ....[123]....
        /*0824*/ 	.word	0x00010ff0


	//   ....[124]....
        /*0828*/ 	.word	0x00011000


	//   ....[125]....
        /*082c*/ 	.word	0x00011040


	//   ....[126]....
        /*0830*/ 	.word	0x00011050


	//   ....[127]....
        /*0834*/ 	.word	0x00011060


	//   ....[128]....
        /*0838*/ 	.word	0x000113a0


	//   ....[129]....
        /*083c*/ 	.word	0x000113c0


	//   ....[130]....
        /*0840*/ 	.word	0x000113d0


	//   ....[131]....
        /*0844*/ 	.word	0x000113e0


	//   ....[132]....
        /*0848*/ 	.word	0x000113f0


	//   ....[133]....
        /*084c*/ 	.word	0x00011410


	//   ....[134]....
        /*0850*/ 	.word	0x00011480


	//   ....[135]....
        /*0854*/ 	.word	0x000114b0


	//   ....[136]....
        /*0858*/ 	.word	0x000114c0


	//   ....[137]....
        /*085c*/ 	.word	0x00011530


	//   ....[138]....
        /*0860*/ 	.word	0x00011540


	//   ....[139]....
        /*0864*/ 	.word	0x00011640


	//   ....[140]....
        /*0868*/ 	.word	0x00011b20


	//   ....[141]....
        /*086c*/ 	.word	0x00011b50


	//   ....[142]....
        /*0870*/ 	.word	0x00011bb0


	//   ....[143]....
        /*0874*/ 	.word	0x00011be0


	//   ....[144]....
        /*0878*/ 	.word	0x00011c10


	//   ....[145]....
        /*087c*/ 	.word	0x00011c40


	//   ....[146]....
        /*0880*/ 	.word	0x00011c70


	//   ....[147]....
        /*0884*/ 	.word	0x00011ca0


	//   ....[148]....
        /*0888*/ 	.word	0x00011e40


	//   ....[149]....
        /*088c*/ 	.word	0x00011e70


	//   ....[150]....
        /*0890*/ 	.word	0x00011ea0


	//   ....[151]....
        /*0894*/ 	.word	0x00011ed0


	//   ....[152]....
        /*0898*/ 	.word	0x00011f00


	//   ....[153]....
        /*089c*/ 	.word	0x00011f30


	//   ....[154]....
        /*08a0*/ 	.word	0x00011ff0


	//   ....[155]....
        /*08a4*/ 	.word	0x00012010


	//   ....[156]....
        /*08a8*/ 	.word	0x00012020


	//   ....[157]....
        /*08ac*/ 	.word	0x00012080


	//   ....[158]....
        /*08b0*/ 	.word	0x000126a0


	//   ....[159]....
        /*08b4*/ 	.word	0x00012bf0


	//   ....[160]....
        /*08b8*/ 	.word	0x00012ce0


	//   ....[161]....
        /*08bc*/ 	.word	0x00012d80


	//   ....[162]....
        /*08c0*/ 	.word	0x00012de0


	//   ....[163]....
        /*08c4*/ 	.word	0x00012ed0


	//   ....[164]....
        /*08c8*/ 	.word	0x00012f40


	//   ....[165]....
        /*08cc*/ 	.word	0x00013030


	//   ....[166]....
        /*08d0*/ 	.word	0x000130a0


	//   ....[167]....
        /*08d4*/ 	.word	0x00013190


	//   ....[168]....
        /*08d8*/ 	.word	0x00013200


	//   ....[169]....
        /*08dc*/ 	.word	0x000132f0


	//   ....[170]....
        /*08e0*/ 	.word	0x00013360


	//   ....[171]....
        /*08e4*/ 	.word	0x00013400


	//   ....[172]....
        /*08e8*/ 	.word	0x00013500


	//   ....[173]....
        /*08ec*/ 	.word	0x00013550


	//   ....[174]....
        /*08f0*/ 	.word	0x000135b0


	//   ....[175]....
        /*08f4*/ 	.word	0x000136d0


	//   ....[176]....
        /*08f8*/ 	.word	0x00013750


	//   ....[177]....
        /*08fc*/ 	.word	0x00013840


	//   ....[178]....
        /*0900*/ 	.word	0x00013910


	//   ....[179]....
        /*0904*/ 	.word	0x000139c0


	//   ....[180]....
        /*0908*/ 	.word	0x00013ac0


	//   ....[181]....
        /*090c*/ 	.word	0x00013b30


	//   ....[182]....
        /*0910*/ 	.word	0x00013c40


	//   ....[183]....
        /*0914*/ 	.word	0x00013cb0


	//   ....[184]....
        /*0918*/ 	.word	0x00013d30


	//   ....[185]....
        /*091c*/ 	.word	0x00013e00


	//   ....[186]....
        /*0920*/ 	.word	0x00013e90


	//   ....[187]....
        /*0924*/ 	.word	0x00013f60


	//   ....[188]....
        /*0928*/ 	.word	0x00014000


	//   ....[189]....
        /*092c*/ 	.word	0x000140a0


	//   ....[190]....
        /*0930*/ 	.word	0x00014100


	//   ....[191]....
        /*0934*/ 	.word	0x000141f0


	//   ....[192]....
        /*0938*/ 	.word	0x00014300


	//   ....[193]....
        /*093c*/ 	.word	0x00014350


	//   ....[194]....
        /*0940*/ 	.word	0x000143b0


	//   ....[195]....
        /*0944*/ 	.word	0x000144b0


	//   ....[196]....
        /*0948*/ 	.word	0x000145c0


	//   ....[197]....
        /*094c*/ 	.word	0x00014610


	//   ....[198]....
        /*0950*/ 	.word	0x00014670


	//   ....[199]....
        /*0954*/ 	.word	0x00014770


	//   ....[200]....
        /*0958*/ 	.word	0x00014880


	//   ....[201]....
        /*095c*/ 	.word	0x000148d0


	//   ....[202]....
        /*0960*/ 	.word	0x00014930


	//   ....[203]....
        /*0964*/ 	.word	0x00014a20


	//   ....[204]....
        /*0968*/ 	.word	0x00014b50


	//   ....[205]....
        /*096c*/ 	.word	0x00014c30


	//   ....[206]....
        /*0970*/ 	.word	0x00014cc0


	//   ....[207]....
        /*0974*/ 	.word	0x00014dd0


	//   ....[208]....
        /*0978*/ 	.word	0x00014e30


	//   ....[209]....
        /*097c*/ 	.word	0x00014f40


	//   ....[210]....
        /*0980*/ 	.word	0x00014fa0


	//   ....[211]....
        /*0984*/ 	.word	0x000150b0


	//   ....[212]....
        /*0988*/ 	.word	0x00015110


	//   ....[213]....
        /*098c*/ 	.word	0x00015220


	//   ....[214]....
        /*0990*/ 	.word	0x00015280


	//   ....[215]....
        /*0994*/ 	.word	0x00015340


	//   ....[216]....
        /*0998*/ 	.word	0x000154a0


	//   ....[217]....
        /*099c*/ 	.word	0x00015540


	//   ....[218]....
        /*09a0*/ 	.word	0x000155a0


	//   ....[219]....
        /*09a4*/ 	.word	0x00015650


	//   ....[220]....
        /*09a8*/ 	.word	0x000156b0


	//   ....[221]....
        /*09ac*/ 	.word	0x00015760


	//   ....[222]....
        /*09b0*/ 	.word	0x000157c0


	//   ....[223]....
        /*09b4*/ 	.word	0x00015870


	//   ....[224]....
        /*09b8*/ 	.word	0x000158d0


	//   ....[225]....
        /*09bc*/ 	.word	0x00015980


	//   ....[226]....
        /*09c0*/ 	.word	0x000159e0


	//   ....[227]....
        /*09c4*/ 	.word	0x00015a90


	//   ....[228]....
        /*09c8*/ 	.word	0x00015b70


	//   ....[229]....
        /*09cc*/ 	.word	0x00015c10


	//   ....[230]....
        /*09d0*/ 	.word	0x00015c70


	//   ....[231]....
        /*09d4*/ 	.word	0x00015d40


	//   ....[232]....
        /*09d8*/ 	.word	0x00015da0


	//   ....[233]....
        /*09dc*/ 	.word	0x00015e70


	//   ....[234]....
        /*09e0*/ 	.word	0x00015ed0


	//   ....[235]....
        /*09e4*/ 	.word	0x00015fb0


	//   ....[236]....
        /*09e8*/ 	.word	0x00016010


	//   ....[237]....
        /*09ec*/ 	.word	0x000160e0


	//   ....[238]....
        /*09f0*/ 	.word	0x00016140


	//   ....[239]....
        /*09f4*/ 	.word	0x00016210


	//   ....[240]....
        /*09f8*/ 	.word	0x000162a0


	//   ....[241]....
        /*09fc*/ 	.word	0x00016340


	//   ....[242]....
        /*0a00*/ 	.word	0x000164c0


	//   ....[243]....
        /*0a04*/ 	.word	0x00016530


	//   ....[244]....
        /*0a08*/ 	.word	0x000165a0


	//   ....[245]....
        /*0a0c*/ 	.word	0x00016610


	//   ....[246]....
        /*0a10*/ 	.word	0x00016680


	//   ....[247]....
        /*0a14*/ 	.word	0x00016700


	//   ....[248]....
        /*0a18*/ 	.word	0x00016780


	//   ....[249]....
        /*0a1c*/ 	.word	0x00016810


	//   ....[250]....
        /*0a20*/ 	.word	0x00016880


	//   ....[251]....
        /*0a24*/ 	.word	0x000168f0


	//   ....[252]....
        /*0a28*/ 	.word	0x00016960


	//   ....[253]....
        /*0a2c*/ 	.word	0x000169e0


	//   ....[254]....
        /*0a30*/ 	.word	0x00016a50


	//   ....[255]....
        /*0a34*/ 	.word	0x00016af0


	//   ....[0]....
        /*0a38*/ 	.word	0x00016b40


	//   ....[1]....
        /*0a3c*/ 	.word	0x00016bd0


	//   ....[2]....
        /*0a40*/ 	.word	0x00016d00


	//----- nvinfo : EIATTR_REG_RECONFIG
	.align		4
.L_263:
        /*0a44*/ 	.byte	0x01, 0x54
	.zero		2


	//----- nvinfo : EIATTR_SYSCALL_OFFSETS
	.align		4
        /*0a48*/ 	.byte	0x04, 0x46
        /*0a4a*/ 	.short	(.L_265 - .L_264)


	//   ....[0]....
.L_264:
        /*0a4c*/ 	.word	0x00001cd0


	//   ....[1]....
        /*0a50*/ 	.word	0x0000db30


	//   ....[2]....
        /*0a54*/ 	.word	0x0000dc80


	//   ....[3]....
        /*0a58*/ 	.word	0x0000dd70


	//   ....[4]....
        /*0a5c*/ 	.word	0x0000eb30


	//   ....[5]....
        /*0a60*/ 	.word	0x0000f680


	//----- nvinfo : EIATTR_MBARRIER_INSTR_OFFSETS
	.align		4
.L_265:
        /*0a64*/ 	.byte	0x04, 0x39
        /*0a66*/ 	.short	(.L_267 - .L_266)


	//   ....[0]....
.L_266:
        /*0a68*/ 	.word	0x00000190
        /*0a6c*/ 	.word	0x000000ff
        /*0a70*/ 	.word	0x00032400
        /*0a74*/ 	.short	0x0100
        /*0a76*/ 	.byte	0x08
	.zero		1


	//   ....[1]....
        /*0a78*/ 	.word	0x000001a0
        /*0a7c*/ 	.word	0x000000ff
        /*0a80*/ 	.word	0x00032410
        /*0a84*/ 	.short	0x0100
        /*0a86*/ 	.byte	0x08
	.zero		1


	//   ....[2]....
        /*0a88*/ 	.word	0x000001b0
        /*0a8c*/ 	.word	0x000000ff
        /*0a90*/ 	.word	0x00032420
        /*0a94*/ 	.short	0x0100
        /*0a96*/ 	.byte	0x08
	.zero		1


	//   ....[3]....
        /*0a98*/ 	.word	0x000002a0
        /*0a9c*/ 	.word	0x000000ff
        /*0aa0*/ 	.word	0x00032430
        /*0aa4*/ 	.short	0x0100
        /*0aa6*/ 	.byte	0x08
	.zero		1


	//   ....[4]....
        /*0aa8*/ 	.word	0x000002b0
        /*0aac*/ 	.word	0x000000ff
        /*0ab0*/ 	.word	0x00032440
        /*0ab4*/ 	.short	0x0100
        /*0ab6*/ 	.byte	0x08
	.zero		1


	//   ....[5]....
        /*0ab8*/ 	.word	0x000002c0
        /*0abc*/ 	.word	0x000000ff
        /*0ac0*/ 	.word	0x00032438
        /*0ac4*/ 	.short	0x0100
        /*0ac6*/ 	.byte	0x08
	.zero		1


	//   ....[6]....
        /*0ac8*/ 	.word	0x000002d0
        /*0acc*/ 	.word	0x000000ff
        /*0ad0*/ 	.word	0x00032448
        /*0ad4*/ 	.short	0x0100
        /*0ad6*/ 	.byte	0x08
	.zero		1


	//   ....[7]....
        /*0ad8*/ 	.word	0x00000400
        /*0adc*/ 	.word	0x000000ff
        /*0ae0*/ 	.word	0x00032450
        /*0ae4*/ 	.short	0x0100
        /*0ae6*/ 	.byte	0x08
	.zero		1


	//   ....[8]....
        /*0ae8*/ 	.word	0x00000410
        /*0aec*/ 	.word	0x000000ff
        /*0af0*/ 	.word	0x00032460
        /*0af4*/ 	.short	0x0100
        /*0af6*/ 	.byte	0x08
	.zero		1


	//   ....[9]....
        /*0af8*/ 	.word	0x00000420
        /*0afc*/ 	.word	0x000000ff
        /*0b00*/ 	.word	0x00032458
        /*0b04*/ 	.short	0x0100
        /*0b06*/ 	.byte	0x08
	.zero		1


	//   ....[10]....
        /*0b08*/ 	.word	0x00000430
        /*0b0c*/ 	.word	0x000000ff
        /*0b10*/ 	.word	0x00032468
        /*0b14*/ 	.short	0x0100
        /*0b16*/ 	.byte	0x08
	.zero		1


	//   ....[11]....
        /*0b18*/ 	.word	0x00000520
        /*0b1c*/ 	.word	0x000000ff
        /*0b20*/ 	.word	0x00032470
        /*0b24*/ 	.short	0x0100
        /*0b26*/ 	.byte	0x06
	.zero		1


	//   ....[12]....
        /*0b28*/ 	.word	0x00000530
        /*0b2c*/ 	.word	0x000000ff
        /*0b30*/ 	.word	0x00032480
        /*0b34*/ 	.short	0x0100
        /*0b36*/ 	.byte	0x06
	.zero		1


	//   ....[13]....
        /*0b38*/ 	.word	0x00000540
        /*0b3c*/ 	.word	0x000000ff
        /*0b40*/ 	.word	0x00032478
        /*0b44*/ 	.short	0x0100
        /*0b46*/ 	.byte	0x06
	.zero		1


	//   ....[14]....
        /*0b48*/ 	.word	0x00000550
        /*0b4c*/ 	.word	0x000000ff
        /*0b50*/ 	.word	0x00032488
        /*0b54*/ 	.short	0x0100
        /*0b56*/ 	.byte	0x06
	.zero		1


	//   ....[15]....
        /*0b58*/ 	.word	0x00000680
        /*0b5c*/ 	.word	0x000000ff
        /*0b60*/ 	.word	0x00032490
        /*0b64*/ 	.short	0x0100
        /*0b66*/ 	.byte	0x08
	.zero		1


	//   ....[16]....
        /*0b68*/ 	.word	0x00000690
        /*0b6c*/ 	.word	0x000000ff
        /*0b70*/ 	.word	0x000324a0
        /*0b74*/ 	.short	0x0100
        /*0b76*/ 	.byte	0x08
	.zero		1


	//   ....[17]....
        /*0b78*/ 	.word	0x000006a0
        /*0b7c*/ 	.word	0x000000ff
        /*0b80*/ 	.word	0x00032498
        /*0b84*/ 	.short	0x0100
        /*0b86*/ 	.byte	0x08
	.zero		1


	//   ....[18]....
        /*0b88*/ 	.word	0x000006b0
        /*0b8c*/ 	.word	0x000000ff
        /*0b90*/ 	.word	0x000324a8
        /*0b94*/ 	.short	0x0100
        /*0b96*/ 	.byte	0x08
	.zero		1


	//   ....[19]....
        /*0b98*/ 	.word	0x000007f0
        /*0b9c*/ 	.word	0x000000ff
        /*0ba0*/ 	.word	0x000324b0
        /*0ba4*/ 	.short	0x0100
        /*0ba6*/ 	.byte	0x08
	.zero		1


	//   ....[20]....
        /*0ba8*/ 	.word	0x00000800
        /*0bac*/ 	.word	0x000000ff
        /*0bb0*/ 	.word	0x000324c0
        /*0bb4*/ 	.short	0x0100
        /*0bb6*/ 	.byte	0x08
	.zero		1


	//   ....[21]....
        /*0bb8*/ 	.word	0x00000810
        /*0bbc*/ 	.word	0x000000ff
        /*0bc0*/ 	.word	0x000324b8
        /*0bc4*/ 	.short	0x0100
        /*0bc6*/ 	.byte	0x08
	.zero		1


	//   ....[22]....
        /*0bc8*/ 	.word	0x00000820
        /*0bcc*/ 	.word	0x000000ff
        /*0bd0*/ 	.word	0x000324c8
        /*0bd4*/ 	.short	0x0100
        /*0bd6*/ 	.byte	0x08
	.zero		1


	//   ....[23]....
        /*0bd8*/ 	.word	0x00001db0
        /*0bdc*/ 	.word	0x00000003
        /*0be0*/ 	.word	0x00032400
        /*0be4*/ 	.short	0x010a
        /*0be6*/ 	.byte	0x3f
	.zero		1


	//   ....[24]....
        /*0be8*/ 	.word	0x00001e90
        /*0bec*/ 	.word	0x000000ff
        /*0bf0*/ 	.word	0x00032430
        /*0bf4*/ 	.short	0x010a
        /*0bf6*/ 	.byte	0x06
	.zero		1


	//   ....[25]....
        /*0bf8*/ 	.word	0x00001ed0
        /*0bfc*/ 	.word	0x000000ff
        /*0c00*/ 	.word	0x00032430
        /*0c04*/ 	.short	0x010a
        /*0c06*/ 	.byte	0x06
	.zero		1


	//   ....[26]....
        /*0c08*/ 	.word	0x00002200
        /*0c0c*/ 	.word	0x00000003
        /*0c10*/ 	.word	0x00032410
        /*0c14*/ 	.short	0x010a
        /*0c16*/ 	.byte	0x3f
	.zero		1


	//   ....[27]....
        /*0c18*/ 	.word	0x00002240
        /*0c1c*/ 	.word	0x000000ff
        /*0c20*/ 	.word	0x00032450
        /*0c24*/ 	.short	0x010a
        /*0c26*/ 	.byte	0x06
	.zero		1


	//   ....[28]....
        /*0c28*/ 	.word	0x00002280
        /*0c2c*/ 	.word	0x000000ff
        /*0c30*/ 	.word	0x00032450
        /*0c34*/ 	.short	0x010a
        /*0c36*/ 	.byte	0x06
	.zero		1


	//   ....[29]....
        /*0c38*/ 	.word	0x00003220
        /*0c3c*/ 	.word	0x000000ff
        /*0c40*/ 	.word	0x00000000
        /*0c44*/ 	.short	0x0101
        /*0c46*/ 	.byte	0x04
	.zero		1


	//   ....[30]....
        /*0c48*/ 	.word	0x00004790
        /*0c4c*/ 	.word	0x000000ff
        /*0c50*/ 	.word	0x00000000
        /*0c54*/ 	.short	0x0101
        /*0c56*/ 	.byte	0x06
	.zero		1


	//   ....[31]....
        /*0c58*/ 	.word	0x000048e0
        /*0c5c*/ 	.word	0x000000ff
        /*0c60*/ 	.word	0x00032430
        /*0c64*/ 	.short	0x010a
        /*0c66*/ 	.byte	0x05
	.zero		1


	//   ....[32]....
        /*0c68*/ 	.word	0x00004920
        /*0c6c*/ 	.word	0x000000ff
        /*0c70*/ 	.word	0x00032430
        /*0c74*/ 	.short	0x010a
        /*0c76*/ 	.byte	0x05
	.zero		1


	//   ....[33]....
        /*0c78*/ 	.word	0x00004b30
        /*0c7c*/ 	.word	0x000000ff
        /*0c80*/ 	.word	0x00032450
        /*0c84*/ 	.short	0x010a
        /*0c86*/ 	.byte	0x05
	.zero		1


	//   ....[34]....
        /*0c88*/ 	.word	0x00004b70
        /*0c8c*/ 	.word	0x000000ff
        /*0c90*/ 	.word	0x00032450
        /*0c94*/ 	.short	0x010a
        /*0c96*/ 	.byte	0x05
	.zero		1


	//   ....[35]....
        /*0c98*/ 	.word	0x00005db0
        /*0c9c*/ 	.word	0x000000ff
        /*0ca0*/ 	.word	0x00000000
        /*0ca4*/ 	.short	0x0101
        /*0ca6*/ 	.byte	0x0b
	.zero		1


	//   ....[36]....
        /*0ca8*/ 	.word	0x00007150
        /*0cac*/ 	.word	0x000000ff
        /*0cb0*/ 	.word	0x00000000
        /*0cb4*/ 	.short	0x0101
        /*0cb6*/ 	.byte	0x05
	.zero		1


	//   ....[37]....
        /*0cb8*/ 	.word	0x00009860
        /*0cbc*/ 	.word	0x000000ff
        /*0cc0*/ 	.word	0x00000000
        /*0cc4*/ 	.short	0x0101
        /*0cc6*/ 	.byte	0x06
	.zero		1


	//   ....[38]....
        /*0cc8*/ 	.word	0x00009fa0
        /*0ccc*/ 	.word	0x000000ff
        /*0cd0*/ 	.word	0x00000000
        /*0cd4*/ 	.short	0x0101
        /*0cd6*/ 	.byte	0x09
	.zero		1


	//   ....[39]....
        /*0cd8*/ 	.word	0x0000e280
        /*0cdc*/ 	.word	0x00000019
        /*0ce0*/ 	.word	0x00032440
        /*0ce4*/ 	.short	0x010a
        /*0ce6*/ 	.byte	0x3f
	.zero		1


	//   ....[40]....
        /*0ce8*/ 	.word	0x0000e8b0
        /*0cec*/ 	.word	0x00000019
        /*0cf0*/ 	.word	0x00032430
        /*0cf4*/ 	.short	0x0107
        /*0cf6*/ 	.byte	0x3f
	.zero		1


	//   ....[41]....
        /*0cf8*/ 	.word	0x0000e980
        /*0cfc*/ 	.word	0x00000019
        /*0d00*/ 	.word	0x00032430
        /*0d04*/ 	.short	0x0101
        /*0d06*/ 	.byte	0x3f
	.zero		1


	//   ....[42]....
        /*0d08*/ 	.word	0x0000f4c0
        /*0d0c*/ 	.word	0x00000016
        /*0d10*/ 	.word	0x00032400
        /*0d14*/ 	.short	0x0107
        /*0d16*/ 	.byte	0x3f
	.zero		1


	//   ....[43]....
        /*0d18*/ 	.word	0x0000f550
        /*0d1c*/ 	.word	0x00000016
        /*0d20*/ 	.word	0x00032400
        /*0d24*/ 	.short	0x0101
        /*0d26*/ 	.byte	0x3f
	.zero		1


	//   ....[44]....
        /*0d28*/ 	.word	0x00010060
        /*0d2c*/ 	.word	0x00000016
        /*0d30*/ 	.word	0x00032410
        /*0d34*/ 	.short	0x0107
        /*0d36*/ 	.byte	0x3f
	.zero		1


	//   ....[45]....
        /*0d38*/ 	.word	0x00010160
        /*0d3c*/ 	.word	0x00000016
        /*0d40*/ 	.word	0x00032410
        /*0d44*/ 	.short	0x0101
        /*0d46*/ 	.byte	0x3f
	.zero		1


	//   ....[46]....
        /*0d48*/ 	.word	0x00010180
        /*0d4c*/ 	.word	0x00000016
        /*0d50*/ 	.word	0x00032420
        /*0d54*/ 	.short	0x010a
        /*0d56*/ 	.byte	0x3f
	.zero		1


	//   ....[47]....
        /*0d58*/ 	.word	0x00010200
        /*0d5c*/ 	.word	0x00000019
        /*0d60*/ 	.word	0x00032460
        /*0d64*/ 	.short	0x010a
        /*0d66*/ 	.byte	0x3f
	.zero		1


	//   ....[48]....
        /*0d68*/ 	.word	0x00010960
        /*0d6c*/ 	.word	0x00000019
        /*0d70*/ 	.word	0x00032450
        /*0d74*/ 	.short	0x0107
        /*0d76*/ 	.byte	0x3f
	.zero		1


	//   ....[49]....
        /*0d78*/ 	.word	0x00010a20
        /*0d7c*/ 	.word	0x00000019
        /*0d80*/ 	.word	0x00032450
        /*0d84*/ 	.short	0x0101
        /*0d86*/ 	.byte	0x3f
	.zero		1


	//   ....[50]....
        /*0d88*/ 	.word	0x00010d60
        /*0d8c*/ 	.word	0x0000000a
        /*0d90*/ 	.word	0x00032440
        /*0d94*/ 	.short	0x010a
        /*0d96*/ 	.byte	0x3f
	.zero		1


	//   ....[51]....
        /*0d98*/ 	.word	0x00011110
        /*0d9c*/ 	.word	0x0000000a
        /*0da0*/ 	.word	0x00032430
        /*0da4*/ 	.short	0x0107
        /*0da6*/ 	.byte	0x3f
	.zero		1


	//   ....[52]....
        /*0da8*/ 	.word	0x000111c0
        /*0dac*/ 	.word	0x0000000a
        /*0db0*/ 	.word	0x00032430
        /*0db4*/ 	.short	0x0101
        /*0db6*/ 	.byte	0x3f
	.zero		1


	//   ....[53]....
        /*0db8*/ 	.word	0x000111f0
        /*0dbc*/ 	.word	0x0000000a
        /*0dc0*/ 	.word	0x00032460
        /*0dc4*/ 	.short	0x010a
        /*0dc6*/ 	.byte	0x3f
	.zero		1


	//   ....[54]....
        /*0dc8*/ 	.word	0x000116f0
        /*0dcc*/ 	.word	0x0000000a
        /*0dd0*/ 	.word	0x00032450
        /*0dd4*/ 	.short	0x0107
        /*0dd6*/ 	.byte	0x3f
	.zero		1


	//   ....[55]....
        /*0dd8*/ 	.word	0x000117a0
        /*0ddc*/ 	.word	0x0000000a
        /*0de0*/ 	.word	0x00032450
        /*0de4*/ 	.short	0x0101
        /*0de6*/ 	.byte	0x3f
	.zero		1


	//   ....[56]....
        /*0de8*/ 	.word	0x00012620
        /*0dec*/ 	.word	0x00000005
        /*0df0*/ 	.word	0x00032420
        /*0df4*/ 	.short	0x010a
        /*0df6*/ 	.byte	0x3f
	.zero		1


	//   ....[57]....
        /*0df8*/ 	.word	0x000127c0
        /*0dfc*/ 	.word	0x00000003
        /*0e00*/ 	.word	0x00032440
        /*0e04*/ 	.short	0x010a
        /*0e06*/ 	.byte	0x3f
	.zero		1


	//   ....[58]....
        /*0e08*/ 	.word	0x00012860
        /*0e0c*/ 	.word	0x00000005
        /*0e10*/ 	.word	0x00032440
        /*0e14*/ 	.short	0x010a
        /*0e16*/ 	.byte	0x3f
	.zero		1


	//   ....[59]....
        /*0e18*/ 	.word	0x000128a0
        /*0e1c*/ 	.word	0x00000003
        /*0e20*/ 	.word	0x00032460
        /*0e24*/ 	.short	0x010a
        /*0e26*/ 	.byte	0x3f
	.zero		1


	//   ....[60]....
        /*0e28*/ 	.word	0x000128e0
        /*0e2c*/ 	.word	0x00000005
        /*0e30*/ 	.word	0x00032460
        /*0e34*/ 	.short	0x010a
        /*0e36*/ 	.byte	0x3f
	.zero		1


	//   ....[61]....
        /*0e38*/ 	.word	0x00012940
        /*0e3c*/ 	.word	0x00000003
        /*0e40*/ 	.word	0x00032400
        /*0e44*/ 	.short	0x010a
        /*0e46*/ 	.byte	0x3f
	.zero		1


	//   ....[62]....
        /*0e48*/ 	.word	0x000129a0
        /*0e4c*/ 	.word	0x00000005
        /*0e50*/ 	.word	0x00032430
        /*0e54*/ 	.short	0x010a
        /*0e56*/ 	.byte	0x3f
	.zero		1


	//   ....[63]....
        /*0e58*/ 	.word	0x000129f0
        /*0e5c*/ 	.word	0x00000003
        /*0e60*/ 	.word	0x00032410
        /*0e64*/ 	.short	0x010a
        /*0e66*/ 	.byte	0x3f
	.zero		1


	//   ....[64]....
        /*0e68*/ 	.word	0x00012a50
        /*0e6c*/ 	.word	0x00000005
        /*0e70*/ 	.word	0x00032450
        /*0e74*/ 	.short	0x010a
        /*0e76*/ 	.byte	0x3f
	.zero		1


	//   ....[65]....
        /*0e78*/ 	.word	0x00012ab0
        /*0e7c*/ 	.word	0x00000099
        /*0e80*/ 	.word	0x00032430
        /*0e84*/ 	.short	0x010a
        /*0e86*/ 	.byte	0x3f
	.zero		1


	//   ....[66]....
        /*0e88*/ 	.word	0x00012b10
        /*0e8c*/ 	.word	0x000000d2
        /*0e90*/ 	.word	0x00032450
        /*0e94*/ 	.short	0x010a
        /*0e96*/ 	.byte	0x3f
	.zero		1


	//   ....[67]....
        /*0e98*/ 	.word	0x00012c30
        /*0e9c*/ 	.word	0x00000019
        /*0ea0*/ 	.word	0x00032440
        /*0ea4*/ 	.short	0x010a
        /*0ea6*/ 	.byte	0x3f
	.zero		1


	//   ....[68]....
        /*0ea8*/ 	.word	0x00014a50
        /*0eac*/ 	.word	0x00000016
        /*0eb0*/ 	.word	0x00032420
        /*0eb4*/ 	.short	0x010a
        /*0eb6*/ 	.byte	0x3f
	.zero		1


	//   ....[69]....
        /*0eb8*/ 	.word	0x00014aa0
        /*0ebc*/ 	.word	0x00000019
        /*0ec0*/ 	.word	0x00032460
        /*0ec4*/ 	.short	0x010a
        /*0ec6*/ 	.byte	0x3f
	.zero		1


	//   ....[70]....
        /*0ec8*/ 	.word	0x000153f0
        /*0ecc*/ 	.word	0x0000000a
        /*0ed0*/ 	.word	0x00032440
        /*0ed4*/ 	.short	0x010a
        /*0ed6*/ 	.byte	0x3f
	.zero		1


	//   ....[71]....
        /*0ed8*/ 	.word	0x00015ac0
        /*0edc*/ 	.word	0x0000000a
        /*0ee0*/ 	.word	0x00032460
        /*0ee4*/ 	.short	0x010a
        /*0ee6*/ 	.byte	0x3f
	.zero		1


	//   ....[72]....
        /*0ee8*/ 	.word	0x00016c20
        /*0eec*/ 	.word	0x00000005
        /*0ef0*/ 	.word	0x00032420
        /*0ef4*/ 	.short	0x010a
        /*0ef6*/ 	.byte	0x3f
	.zero		1


	//   ....[73]....
        /*0ef8*/ 	.word	0x00016dc0
        /*0efc*/ 	.word	0x00000003
        /*0f00*/ 	.word	0x00032440
        /*0f04*/ 	.short	0x010a
        /*0f06*/ 	.byte	0x3f
	.zero		1


	//   ....[74]....
        /*0f08*/ 	.word	0x00016e10
        /*0f0c*/ 	.word	0x00000005
        /*0f10*/ 	.word	0x00032440
        /*0f14*/ 	.short	0x010a
        /*0f16*/ 	.byte	0x3f
	.zero		1


	//   ....[75]....
        /*0f18*/ 	.word	0x00016e60
        /*0f1c*/ 	.word	0x00000003
        /*0f20*/ 	.word	0x00032460
        /*0f24*/ 	.short	0x010a
        /*0f26*/ 	.byte	0x3f
	.zero		1


	//----- nvinfo : EIATTR_NUM_MBARRIERS
	.align		4
.L_267:
        /*0f28*/ 	.byte	0x03, 0x38
        /*0f2a*/ 	.short	0x0017


	//----- nvinfo : EIATTR_EXIT_INSTR_OFFSETS
	.align		4
        /*0f2c*/ 	.byte	0x04, 0x1c
        /*0f2e*/ 	.short	(.L_269 - .L_268)


	//   ....[0]....
.L_268:
        /*0f30*/ 	.word	0x000009e0


	//   ....[1]....
        /*0f34*/ 	.word	0x0000c460


	//   ....[2]....
        /*0f38*/ 	.word	0x00012930


	//----- nvinfo : EIATTR_MAX_THREADS
	.align		4
.L_269:
        /*0f3c*/ 	.byte	0x04, 0x05
        /*0f3e*/ 	.short	(.L_271 - .L_270)
.L_270:
        /*0f40*/ 	.word	0x00000180
        /*0f44*/ 	.word	0x00000001
        /*0f48*/ 	.word	0x00000001


	//----- nvinfo : EIATTR_CRS_STACK_SIZE
	.align		4
.L_271:
        /*0f4c*/ 	.byte	0x04, 0x1e
        /*0f4e*/ 	.short	(.L_273 - .L_272)
.L_272:
        /*0f50*/ 	.word	0x00000000


	//----- nvinfo : EIATTR_CBANK_PARAM_SIZE
	.align		4
.L_273:
        /*0f54*/ 	.byte	0x03, 0x19
        /*0f56*/ 	.short	0x0bf0


	//----- nvinfo : EIATTR_PARAM_CBANK
	.align		4
        /*0f58*/ 	.byte	0x04, 0x0a
        /*0f5a*/ 	.short	(.L_275 - .L_274)
	.align		4
.L_274:
        /*0f5c*/ 	.word	index@(.nv.constant0._ZN7cutlass13device_kernelIN5flash11enable_sm90INS1_16FlashAttnFwdSm90INS1_25CollectiveMainloopFwdSm90ILi2EN4cute5tupleIJNS5_1CILi1EEES8_S8_EEENS6_IJNS7_ILi128EEENS7_ILi96EEENS7_ILi64EEEEEELi256ENS_10bfloat16_tEfNS_4arch4Sm90ELb0ELb0ELb1ELb1ELb1ELb0ELb1ELb1ELb0ELb1ELb1ELb0EEENS1_21CollectiveEpilogueFwdINS6_IJSA_NS7_ILi256EEESB_EEES9_SE_SG_Li256ELb1ELb1ELb1ELb0EEENS1_36VarlenDynamicPersistentTileSchedulerILi128ELi96ELi256ELi128ELb1ELb1ELb1ELb0ELb1ELb1EEEEEEEEEvNT_6ParamsE)
        /*0f60*/ 	.short	0x0210
        /*0f62*/ 	.short	0x0bf0


	//----- nvinfo : EIATTR_SW_WAR
	.align		4
.L_275:
        /*0f64*/ 	.byte	0x04, 0x36
        /*0f66*/ 	.short	(.L_277 - .L_276)
.L_276:
        /*0f68*/ 	.word	0x00000008
.L_277:


//--------------------- .nv.info._ZN7cutlass13device_kernelIN5flash11enable_sm90INS1_16FlashAttnFwdSm90INS1_25CollectiveMainloopFwdSm90ILi2EN4cute5tupleIJNS5_1CILi1EEES8_S8_EEENS6_IJNS7_ILi128EEENS7_ILi96EEENS7_ILi64EEEEEELi256ENS_10bfloat16_tEfNS_4arch4Sm90ELb0ELb0ELb1ELb1ELb1ELb1ELb1ELb1ELb0ELb1ELb1ELb0EEENS1_21CollectiveEpilogueFwdINS6_IJSA_NS7_ILi256EEESB_EEES9_SE_SG_Li256ELb1ELb1ELb1ELb0EEENS1_36VarlenDynamicPersistentTileSchedulerILi128ELi96ELi256ELi128ELb1ELb1ELb1ELb0ELb1ELb1EEEEEEEEEvNT_6ParamsE --------------------------
	.section	.nv.info._ZN7cutlass13device_kernelIN5flash11enable_sm90INS1_16FlashAttnFwdSm90INS1_25CollectiveMainloopFwdSm90ILi2EN4cute5tupleIJNS5_1CILi1EEES8_S8_EEENS6_IJNS7_ILi128EEENS7_ILi96EEENS7_ILi64EEEEEELi256ENS_10bfloat16_tEfNS_4arch4Sm90ELb0ELb0ELb1ELb1ELb1ELb1ELb1ELb1ELb0ELb1ELb1ELb0EEENS1_21CollectiveEpilogueFwdINS6_IJSA_NS7_ILi256EEESB_EEES9_SE_SG_Li256ELb1ELb1ELb1ELb0EEENS1_36VarlenDynamicPersistentTileSchedulerILi128ELi96ELi256ELi128ELb1ELb1ELb1ELb0ELb1ELb1EEEEEEEEEvNT_6ParamsE,"",@"SHT_CUDA_INFO"
	.sectionflags	@""
	.align	4


	//----- nvinfo : EIATTR_CUDA_API_VERSION
	.align		4
        /*0000*/ 	.byte	0x04, 0x37
        /*0002*/ 	.short	(.L_279 - .L_278)
.L_278:
        /*0004*/ 	.word	0x00000082


	//----- nvinfo : EIATTR_KPARAM_INFO
	.align		4
.L_279:
        /*0008*/ 	.byte	0x04, 0x17
        /*000a*/ 	.short	(.L_281 - .L_280)
.L_280:
        /*000c*/ 	.word	0x00000000
        /*0010*/ 	.short	0x0000
        /*0012*/ 	.short	0x0070
        /*0014*/ 	.byte	0x00, 0xf0, 0x01, 0x2e


	//----- nvinfo : EIATTR_SPARSE_MMA_MASK
	.align		4
.L_281:
        /*0018*/ 	.byte	0x03, 0x50
        /*001a*/ 	.short	0x0000


	//----- nvinfo : EIATTR_MAXREG_COUNT
	.align		4
        /*001c*/ 	.byte	0x03, 0x1b
        /*001e*/ 	.short	0x00a8


	//----- nvinfo : EIATTR_NUM_BARRIERS
	.align		4
        /*0020*/ 	.byte	0x02, 0x4c
        /*0022*/ 	.byte	0x10
	.zero		1


	//----- nvinfo : EIATTR_EXTERNS
	.align		4
        /*0024*/ 	.byte	0x04, 0x0f
        /*0026*/ 	.short	(.L_283 - .L_282)


	//   ....[0]....
	.align		4
.L_282:
        /*0028*/ 	.word	index@(__assertfail)


	//----- nvinfo : EIATTR_ANNOTATIONS
	.align		4
.L_283:
        /*002c*/ 	.byte	0x04, 0x55
        /*002e*/ 	.short	(.L_285 - .L_284)


	//   ....[0]....
.L_284:
        /* <DEDUP_REMOVED lines=184> */


	//----- nvinfo : EIATTR_MERCURY_ISA_VERSION
	.align		4
.L_285:
        /*0b98*/ 	.byte	0x03, 0x5f
        /*0b9a*/ 	.short	0x0101


	//----- nvinfo : EIATTR_UNUSED_LOAD_BYTE_OFFSET
	.align		4
        /*0b9c*/ 	.byte	0x04, 0x44
        /*0b9e*/ 	.short	(.L_287 - .L_286)


	//   ....[0]....
.L_286:
        /*0ba0*/ 	.word	0x00000a70
        /*0ba4*/ 	.word	0x0000fff0


	//   ....[1]....
        /*0ba8*/ 	.word	0x0000ffb0
        /*0bac*/ 	.word	0x0000fff0


	//----- nvinfo : EIATTR_INT_WARP_WIDE_INSTR_OFFSETS
	.align		4
.L_287:
        /*0bb0*/ 	.byte	0x04, 0x31
        /*0bb2*/ 	.short	(.L_289 - .L_288)


	//   ....[0]....
.L_288:
        /*0bb4*/ 	.word	0x00000120


	//   ....[1]....
        /*0bb8*/ 	.word	0x00000160


	//   ....[2]....
        /*0bbc*/ 	.word	0x000001d0


	//   ....[3]....
        /*0bc0*/ 	.word	0x00000240


	//   ....[4]....
        /*0bc4*/ 	.word	0x00017d30


	//   ....[5]....
        /*0bc8*/ 	.word	0x00017dc0


	//   ....[6]....
        /*0bcc*/ 	.word	0x0001bd10


	//   ....[7]....
        /*0bd0*/ 	.word	0x0001bda0


	//----- nvinfo : EIATTR_COOP_GROUP_MASK_REGIDS
	.align		4
.L_289:
        /*0bd4*/ 	.byte	0x04, 0x29
        /*0bd6*/ 	.short	(.L_291 - .L_290)


	//   ....[0]....
.L_290:
        /*0bd8*/ 	.word	0xffffffff


	//   ....[1]....
        /*0bdc*/ 	.word	0xffffffff


	//   ....[2]....
        /*0be0*/ 	.word	0xffffffff


	//   ....[3]....
        /*0be4*/ 	.word	0xffffffff


	//   ....[4]....
        /*0be8*/ 	.word	0xffffffff


	//   ....[5]....
        /*0bec*/ 	.word	0xffffffff


	//   ....[6]....
        /*0bf0*/ 	.word	0xffffffff


	//   ....[7]....
        /*0bf4*/ 	.word	0xffffffff


	//   ....[8]....
        /*0bf8*/ 	.word	0xffffffff


	//   ....[9]....
        /*0bfc*/ 	.word	0xffffffff


	//   ....[10]....
        /*0c00*/ 	.word	0xffffffff


	//   ....[11]....
        /*0c04*/ 	.word	0xffffffff


	//   ....[12]....
        /*0c08*/ 	.word	0xffffffff


	//   ....[13]....
        /*0c0c*/ 	.word	0xffffffff


	//   ....[14]....
        /*0c10*/ 	.word	0xffffffff


	//   ....[15]....
        /*0c14*/ 	.word	0xffffffff


	//   ....[16]....
        /*0c18*/ 	.word	0xffffffff


	//   ....[17]....
        /*0c1c*/ 	.word	0xffffffff


	//   ....[18]....
        /*0c20*/ 	.word	0xffffffff


	//   ....[19]....
        /*0c24*/ 	.word	0xffffffff


	//   ....[20]....
        /*0c28*/ 	.word	0xffffffff


	//   ....[21]....
        /*0c2c*/ 	.word	0xffffffff


	//   ....[22]....
        /*0c30*/ 	.word	0xffffffff


	//   ....[23]....
        /*0c34*/ 	.word	0xffffffff


	//   ....[24]....
        /*0c38*/ 	.word	0xffffffff


	//   ....[25]....
        /*0c3c*/ 	.word	0xffffffff


	//   ....[26]....
        /*0c40*/ 	.word	0xffffffff


	//   ....[27]....
        /*0c44*/ 	.word	0xffffffff


	//   ....[28]....
        /*0c48*/ 	.word	0xffffffff


	//   ....[29]....
        /*0c4c*/ 	.word	0xffffffff


	//   ....[30]....
        /*0c50*/ 	.word	0xffffffff


	//   ....[31]....
        /*0c54*/ 	.word	0xffffffff


	//   ....[32]....
        /*0c58*/ 	.word	0xffffffff


	//   ....[33]....
        /*0c5c*/ 	.word	0xffffffff


	//   ....[34]....
        /*0c60*/ 	.word	0xffffffff


	//   ....[35]....
        /*0c64*/ 	.word	0xffffffff


	//   ....[36]....
        /*0c68*/ 	.word	0xffffffff


	//   ....[37]....
        /*0c6c*/ 	.word	0xffffffff


	//   ....[38]....
        /*0c70*/ 	.word	0xffffffff


	//   ....[39]....
        /*0c74*/ 	.word	0xffffffff


	//   ....[40]....
        /*0c78*/ 	.word	0xffffffff


	//   ....[41]....
        /*0c7c*/ 	.word	0xffffffff


	//   ....[42]....
        /*0c80*/ 	.word	0xffffffff


	//   ....[43]....
        /*0c84*/ 	.word	0xffffffff


	//   ....[44]....
        /*0c88*/ 	.word	0xffffffff


	//   ....[45]....
        /*0c8c*/ 	.word	0xffffffff


	//   ....[46]....
        /*0c90*/ 	.word	0xffffffff


	//   ....[47]....
        /*0c94*/ 	.word	0xffffffff


	//   ....[48]....
        /*0c98*/ 	.word	0xffffffff


	//   ....[49]....
        /*0c9c*/ 	.word	0xffffffff


	//   ....[50]....
        /*0ca0*/ 	.word	0xffffffff


	//   ....[51]....
        /*0ca4*/ 	.word	0xffffffff


	//   ....[52]....
        /*0ca8*/ 	.word	0xffffffff


	//   ....[53]....
        /*0cac*/ 	.word	0xffffffff


	//   ....[54]....
        /*0cb0*/ 	.word	0xffffffff


	//   ....[55]....
        /*0cb4*/ 	.word	0xffffffff


	//   ....[56]....
        /*0cb8*/ 	.word	0xffffffff


	//   ....[57]....
        /*0cbc*/ 	.word	0xffffffff


	//   ....[58]....
        /*0cc0*/ 	.word	0xffffffff


	//   ....[59]....
        /*0cc4*/ 	.word	0xffffffff


	//   ....[60]....
        /*0cc8*/ 	.word	0xffffffff


	//   ....[61]....
        /*0ccc*/ 	.word	0xffffffff


	//   ....[62]....
        /*0cd0*/ 	.word	0xffffffff


	//   ....[63]....
        /*0cd4*/ 	.word	0xffffffff


	//   ....[64]....
        /*0cd8*/ 	.word	0xffffffff


	//   ....[65]....
        /*0cdc*/ 	.word	0xffffffff


	//   ....[66]....
        /*0ce0*/ 	.word	0xffffffff


	//   ....[67]....
        /*0ce4*/ 	.word	0xffffffff


	//   ....[68]....
        /*0ce8*/ 	.word	0xffffffff


	//   ....[69]....
        /*0cec*/ 	.word	0xffffffff


	//   ....[70]....
        /*0cf0*/ 	.word	0xffffffff


	//   ....[71]....
        /*0cf4*/ 	.word	0xffffffff


	//   ....[72]....
        /*0cf8*/ 	.word	0xffffffff


	//   ....[73]....
        /*0cfc*/ 	.word	0xffffffff


	//   ....[74]....
        /*0d00*/ 	.word	0xffffffff


	//   ....[75]....
        /*0d04*/ 	.word	0xffffffff


	//   ....[76]....
        /*0d08*/ 	.word	0xffffffff


	//   ....[77]....
        /*0d0c*/ 	.word	0xffffffff


	//   ....[78]....
        /*0d10*/ 	.word	0xffffffff


	//   ....[79]....
        /*0d14*/ 	.word	0xffffffff


	//   ....[80]....
        /*0d18*/ 	.word	0xffffffff


	//   ....[81]....
        /*0d1c*/ 	.word	0xffffffff


	//   ....[82]....
        /*0d20*/ 	.word	0xffffffff


	//   ....[83]....
        /*0d24*/ 	.word	0xffffffff


	//   ....[84]....
        /*0d28*/ 	.word	0xffffffff


	//   ....[85]....
        /*0d2c*/ 	.word	0xffffffff


	//   ....[86]....
        /*0d30*/ 	.word	0xffffffff


	//   ....[87]....
        /*0d34*/ 	.word	0xffffffff


	//   ....[88]....
        /*0d38*/ 	.word	0xffffffff


	//   ....[89]....
        /*0d3c*/ 	.word	0xffffffff


	//   ....[90]....
        /*0d40*/ 	.word	0xffffffff


	//   ....[91]....
        /*0d44*/ 	.word	0xffffffff


	//   ....[92]....
        /*0d48*/ 	.word	0xffffffff


	//   ....[93]....
        /*0d4c*/ 	.word	0xffffffff


	//   ....[94]....
        /*0d50*/ 	.word	0xffffffff


	//   ....[95]....
        /*0d54*/ 	.word	0xffffffff


	//   ....[96]....
        /*0d58*/ 	.word	0xffffffff


	//   ....[97]....
        /*0d5c*/ 	.word	0xffffffff


	//   ....[98]....
        /*0d60*/ 	.word	0xffffffff


	//   ....[99]....
        /*0d64*/ 	.word	0xffffffff


	//   ....[100]....
        /*0d68*/ 	.word	0xffffffff


	//   ....[101]....
        /*0d6c*/ 	.word	0xffffffff


	//   ....[102]....
        /*0d70*/ 	.word	0xffffffff


	//   ....[103]....
        /*0d74*/ 	.word	0xffffffff


	//   ....[104]....
        /*0d78*/ 	.word	0xffffffff


	//   ....[105]....
        /*0d7c*/ 	.word	0xffffffff


	//   ....[106]....
        /*0d80*/ 	.word	0xffffffff


	//   ....[107]....
        /*0d84*/ 	.word	0xffffffff


	//   ....[108]....
        /*0d88*/ 	.word	0xffffffff


	//   ....[109]....
        /*0d8c*/ 	.word	0xffffffff


	//   ....[110]....
        /*0d90*/ 	.word	0xffffffff


	//   ....[111]....
        /*0d94*/ 	.word	0xffffffff


	//   ....[112]....
        /*0d98*/ 	.word	0xffffffff


	//   ....[113]....
        /*0d9c*/ 	.word	0xffffffff


	//   ....[114]....
        /*0da0*/ 	.word	0xffffffff


	//   ....[115]....
        /*0da4*/ 	.word	0xffffffff


	//   ....[116]....
        /*0da8*/ 	.word	0xffffffff


	//   ....[117]....
        /*0dac*/ 	.word	0xffffffff


	//   ....[118]....
        /*0db0*/ 	.word	0xffffffff


	//   ....[119]....
        /*0db4*/ 	.word	0xffffffff


	//   ....[120]....
        /*0db8*/ 	.word	0xffffffff


	//   ....[121]....
        /*0dbc*/ 	.word	0xffffffff


	//   ....[122]....
        /*0dc0*/ 	.word	0xffffffff


	//   ....[123]....
        /*0dc4*/ 	.word	0xffffffff


	//   ....[124]....
        /*0dc8*/ 	.word	0xffffffff


	//   ....[125]....
        /*0dcc*/ 	.word	0xffffffff


	//   ....[126]....
        /*0dd0*/ 	.word	0xffffffff


	//   ....[127]....
        /*0dd4*/ 	.word	0xffffffff


	//   ....[128]....
        /*0dd8*/ 	.word	0xffffffff


	//   ....[129]....
        /*0ddc*/ 	.word	0xffffffff


	//   ....[130]....
        /*0de0*/ 	.word	0xffffffff


	//   ....[131]....
        /*0de4*/ 	.word	0xffffffff


	//   ....[132]....
        /*0de8*/ 	.word	0xffffffff


	//   ....[133]....
        /*0dec*/ 	.word	0xffffffff


	//   ....[134]....
        /*0df0*/ 	.word	0xffffffff


	//   ....[135]....
        /*0df4*/ 	.word	0xffffffff


	//   ....[136]....
        /*0df8*/ 	.word	0xffffffff


	//   ....[137]....
        /*0dfc*/ 	.word	0xffffffff


	//   ....[138]....
        /*0e00*/ 	.word	0xffffffff


	//   ....[139]....
        /*0e04*/ 	.word	0xffffffff


	//   ....[140]....
        /*0e08*/ 	.word	0xffffffff


	//   ....[141]....
        /*0e0c*/ 	.word	0xffffffff


	//   ....[142]....
        /*0e10*/ 	.word	0xffffffff


	//   ....[143]....
        /*0e14*/ 	.word	0xffffffff


	//   ....[144]....
        /*0e18*/ 	.word	0xffffffff


	//   ....[145]....
        /*0e1c*/ 	.word	0xffffffff


	//   ....[146]....
        /*0e20*/ 	.word	0xffffffff


	//   ....[147]....
        /*0e24*/ 	.word	0xffffffff


	//   ....[148]....
        /*0e28*/ 	.word	0xffffffff


	//   ....[149]....
        /*0e2c*/ 	.word	0xffffffff


	//   ....[150]....
        /*0e30*/ 	.word	0xffffffff


	//   ....[151]....
        /*0e34*/ 	.word	0xffffffff


	//   ....[152]....
        /*0e38*/ 	.word	0xffffffff


	//   ....[153]....
        /*0e3c*/ 	.word	0xffffffff


	//   ....[154]....
        /*0e40*/ 	.word	0xffffffff


	//   ....[155]....
        /*0e44*/ 	.word	0xffffffff


	//   ....[156]....
        /*0e48*/ 	.word	0xffffffff


	//   ....[157]....
        /*0e4c*/ 	.word	0xffffffff


	//   ....[158]....
        /*0e50*/ 	.word	0xffffffff


	//   ....[159]....
        /*0e54*/ 	.word	0xffffffff


	//   ....[160]....
        /*0e58*/ 	.word	0xffffffff


	//   ....[161]....
        /*0e5c*/ 	.word	0xffffffff


	//   ....[162]....
        /*0e60*/ 	.word	0xffffffff


	//   ....[163]....
        /*0e64*/ 	.word	0xffffffff


	//   ....[164]....
        /*0e68*/ 	.word	0xffffffff


	//   ....[165]....
        /*0e6c*/ 	.word	0xffffffff


	//   ....[166]....
        /*0e70*/ 	.word	0xffffffff


	//   ....[167]....
        /*0e74*/ 	.word	0xffffffff


	//   ....[168]....
        /*0e78*/ 	.word	0xffffffff


	//   ....[169]....
        /*0e7c*/ 	.word	0xffffffff


	//   ....[170]....
        /*0e80*/ 	.word	0xffffffff


	//   ....[171]....
        /*0e84*/ 	.word	0xffffffff


	//   ....[172]....
        /*0e88*/ 	.word	0xffffffff


	//   ....[173]....
        /*0e8c*/ 	.word	0xffffffff


	//   ....[174]....
        /*0e90*/ 	.word	0xffffffff


	//   ....[175]....
        /*0e94*/ 	.word	0xffffffff


	//   ....[176]....
        /*0e98*/ 	.word	0xffffffff


	//   ....[177]....
        /*0e9c*/ 	.word	0xffffffff


	//   ....[178]....
        /*0ea0*/ 	.word	0xffffffff


	//   ....[179]....
        /*0ea4*/ 	.word	0xffffffff


	//   ....[180]....
        /*0ea8*/ 	.word	0xffffffff


	//   ....[181]....
        /*0eac*/ 	.word	0xffffffff


	//   ....[182]....
        /*0eb0*/ 	.word	0xffffffff


	//   ....[183]....
        /*0eb4*/ 	.word	0xffffffff


	//   ....[184]....
        /*0eb8*/ 	.word	0xffffffff


	//   ....[185]....
        /*0ebc*/ 	.word	0x0500000f


	//   ....[186]....
        /*0ec0*/ 	.word	0x0500000f


	//   ....[187]....
        /*0ec4*/ 	.word	0x0500000f


	//   ....[188]....
        /*0ec8*/ 	.word	0x0500000f


	//   ....[189]....
        /*0ecc*/ 	.word	0x0500000f


	//   ....[190]....
        /*0ed0*/ 	.word	0x0500000f


	//   ....[191]....
        /*0ed4*/ 	.word	0x0500000f


	//   ....[192]....
        /*0ed8*/ 	.word	0x0500000f


	//   ....[193]....
        /*0edc*/ 	.word	0x0500000f


	//   ....[194]....
        /*0ee0*/ 	.word	0x0500000f


	//   ....[195]....
        /*0ee4*/ 	.word	0x0500000f


	//   ....[196]....
        /*0ee8*/ 	.word	0x0500000f


	//   ....[197]....
        /*0eec*/ 	.word	0x0500000f


	//   ....[198]....
        /*0ef0*/ 	.word	0x0500000f


	//   ....[199]....
        /*0ef4*/ 	.word	0x0500000f


	//   ....[200]....
        /*0ef8*/ 	.word	0x0500000f


	//   ....[201]....
        /*0efc*/ 	.word	0x0500000f


	//   ....[202]....
        /*0f00*/ 	.word	0x0500000f


	//   ....[203]....
        /*0f04*/ 	.word	0x0500000f


	//   ....[204]....
        /*0f08*/ 	.word	0x0500000f


	//   ....[205]....
        /*0f0c*/ 	.word	0x0500000f


	//   ....[206]....
        /*0f10*/ 	.word	0x0500000f


	//   ....[207]....
        /*0f14*/ 	.word	0x0500000f


	//   ....[208]....
        /*0f18*/ 	.word	0x0500000f


	//   ....[209]....
        /*0f1c*/ 	.word	0x0500000f


	//   ....[210]....
        /*0f20*/ 	.word	0x0500000f


	//   ....[211]....
        /*0f24*/ 	.word	0x0500000f


	//   ....[212]....
        /*0f28*/ 	.word	0x0500000f


	//   ....[213]....
        /*0f2c*/ 	.word	0x0500000f


	//   ....[214]....
        /*0f30*/ 	.word	0x0500000f


	//   ....[215]....
        /*0f34*/ 	.word	0x0500000f


	//   ....[216]....
        /*0f38*/ 	.word	0x0500000f


	//   ....[217]....
        /*0f3c*/ 	.word	0x0500000f


	//   ....[218]....
        /*0f40*/ 	.word	0x0500000f


	//   ....[219]....
        /*0f44*/ 	.word	0x0500000f


	//   ....[220]....
        /*0f48*/ 	.word	0x0500000f


	//   ....[221]....
        /*0f4c*/ 	.word	0x0500000f


	//   ....[222]....
        /*0f50*/ 	.word	0x0500000f


	//   ....[223]....
        /*0f54*/ 	.word	0x0500000f


	//   ....[224]....
        /*0f58*/ 	.word	0x0500000f


	//   ....[225]....
        /*0f5c*/ 	.word	0x0500000f


	//   ....[226]....
        /*0f60*/ 	.word	0x0500000f


	//   ....[227]....
        /*0f64*/ 	.word	0x0500000f


	//   ....[228]....
        /*0f68*/ 	.word	0x0500000f


	//   ....[229]....
        /*0f6c*/ 	.word	0x0500000f


	//   ....[230]....
        /*0f70*/ 	.word	0x0500000f


	//   ....[231]....
        /*0f74*/ 	.word	0x0500000f


	//   ....[232]....
        /*0f78*/ 	.word	0x0500000f


	//   ....[233]....
        /*0f7c*/ 	.word	0x0500000f


	//   ....[234]....
        /*0f80*/ 	.word	0x0500000f


	//   ....[235]....
        /*0f84*/ 	.word	0x0500000f


	//   ....[236]....
        /*0f88*/ 	.word	0x0500000f


	//   ....[237]....
        /*0f8c*/ 	.word	0x0500000f


	//   ....[238]....
        /*0f90*/ 	.word	0x0500000f


	//   ....[239]....
        /*0f94*/ 	.word	0x0500000f


	//   ....[240]....
        /*0f98*/ 	.word	0x0500000f


	//   ....[241]....
        /*0f9c*/ 	.word	0x0500000f


	//   ....[242]....
        /*0fa0*/ 	.word	0x0500000f


	//   ....[243]....
        /*0fa4*/ 	.word	0x0500000f


	//   ....[244]....
        /*0fa8*/ 	.word	0x0500000f


	//   ....[245]....
        /*0fac*/ 	.word	0x0500000f


	//   ....[246]....
        /*0fb0*/ 	.word	0x0500000f


	//   ....[247]....
        /*0fb4*/ 	.word	0x0500000f


	//   ....[248]....
        /*0fb8*/ 	.word	0x0500000f


	//   ....[249]....
        /*0fbc*/ 	.word	0x0500000f


	//   ....[250]....
        /*0fc0*/ 	.word	0x0500000f


	//   ....[251]....
        /*0fc4*/ 	.word	0x0500000f


	//   ....[252]....
        /*0fc8*/ 	.word	0x0500000f


	//   ....[253]....
        /*0fcc*/ 	.word	0x0500000f


	//   ....[254]....
        /*0fd0*/ 	.word	0x0500000f


	//   ....[255]....
        /*0fd4*/ 	.word	0x0500000f


	//   ....[0]....
        /*0fd8*/ 	.word	0x0500000f


	//   ....[1]....
        /*0fdc*/ 	.word	0x0500000f


	//   ....[2]....
        /*0fe0*/ 	.word	0x0500000f


	//   ....[3]....
        /*0fe4*/ 	.word	0x0500000f


	//   ....[4]....
        /*0fe8*/ 	.word	0x0500000f


	//   ....[5]....
        /*0fec*/ 	.word	0x0500000f


	//   ....[6]....
        /*0ff0*/ 	.word	0x0500000f


	//   ....[7]....
        /*0ff4*/ 	.word	0x0500000f


	//   ....[8]....
        /*0ff8*/ 	.word	0x0500000f


	//   ....[9]....
        /*0ffc*/ 	.word	0x0500000f


	//   ....[10]....
        /*1000*/ 	.word	0x0500000f


	//   ....[11]....
        /*1004*/ 	.word	0x0500000f


	//   ....[12]....
        /*1008*/ 	.word	0x0500000f


	//   ....[13]....
        /*100c*/ 	.word	0x0500000f


	//   ....[14]....
        /*1010*/ 	.word	0x0500000f


	//   ....[15]....
        /*1014*/ 	.word	0x0500000f


	//   ....[16]....
        /*1018*/ 	.word	0x0500000f


	//   ....[17]....
        /*101c*/ 	.word	0x0500000f


	//   ....[18]....
        /*1020*/ 	.word	0x0500000f


	//   ....[19]....
        /*1024*/ 	.word	0x0500000f


	//   ....[20]....
        /*1028*/ 	.word	0x0500000f


	//   ....[21]....
        /*102c*/ 	.word	0x0500000f


	//   ....[22]....
        /*1030*/ 	.word	0x0500000f


	//   ....[23]....
        /*1034*/ 	.word	0x0500000f


	//   ....[24]....
        /*1038*/ 	.word	0x0500000f


	//   ....[25]....
        /*103c*/ 	.word	0x0500000f


	//   ....[26]....
        /*1040*/ 	.word	0x0500000f


	//   ....[27]....
        /*1044*/ 	.word	0x0500000f


	//   ....[28]....
        /*1048*/ 	.word	0x0500000f


	//   ....[29]....
        /*104c*/ 	.word	0x0500000f


	//   ....[30]....
        /*1050*/ 	.word	0x0500000f


	//   ....[31]....
        /*1054*/ 	.word	0x0500000f


	//   ....[32]....
        /*1058*/ 	.word	0x0500000f


	//   ....[33]....
        /*105c*/ 	.word	0x0500000f


	//   ....[34]....
        /*1060*/ 	.word	0x0500000f


	//   ....[35]....
        /*1064*/ 	.word	0x0500000f


	//   ....[36]....
        /*1068*/ 	.word	0x0500000f


	//   ....[37]....
        /*106c*/ 	.word	0x0500000f


	//   ....[38]....
        /*1070*/ 	.word	0x0500000f


	//   ....[39]....
        /*1074*/ 	.word	0x0500000f


	//   ....[40]....
        /*1078*/ 	.word	0x0500000f


	//   ....[41]....
        /*107c*/ 	.word	0x0500000f


	//   ....[42]....
        /*1080*/ 	.word	0x0500000f


	//   ....[43]....
        /*1084*/ 	.word	0x0500000f


	//   ....[44]....
        /*1088*/ 	.word	0x0500000f


	//   ....[45]....
        /*108c*/ 	.word	0x0500000f


	//   ....[46]....
        /*1090*/ 	.word	0x0500000f


	//   ....[47]....
        /*1094*/ 	.word	0x0500000f


	//   ....[48]....
        /*1098*/ 	.word	0x0500000f


	//   ....[49]....
        /*109c*/ 	.word	0x0500000f


	//   ....[50]....
        /*10a0*/ 	.word	0x0500000f


	//   ....[51]....
        /*10a4*/ 	.word	0x0500000f


	//   ....[52]....
        /*10a8*/ 	.word	0x0500000f


	//   ....[53]....
        /*10ac*/ 	.word	0x0500000f


	//   ....[54]....
        /*10b0*/ 	.word	0x0500000f


	//   ....[55]....
        /*10b4*/ 	.word	0x0500000f


	//   ....[56]....
        /*10b8*/ 	.word	0x0500000f


	//   ....[57]....
        /*10bc*/ 	.word	0x0500000f


	//   ....[58]....
        /*10c0*/ 	.word	0x0500000f


	//   ....[59]....
        /*10c4*/ 	.word	0x0500000f


	//   ....[60]....
        /*10c8*/ 	.word	0x0500000f


	//   ....[61]....
        /*10cc*/ 	.word	0x0500000f


	//   ....[62]....
        /*10d0*/ 	.word	0x0500000f


	//   ....[63]....
        /*10d4*/ 	.word	0x0500000f


	//   ....[64]....
        /*10d8*/ 	.word	0x0500000f


	//   ....[65]....
        /*10dc*/ 	.word	0x0500000f


	//   ....[66]....
        /*10e0*/ 	.word	0x0500000f


	//   ....[67]....
        /*10e4*/ 	.word	0x0500000f


	//   ....[68]....
        /*10e8*/ 	.word	0x0500000f


	//   ....[69]....
        /*10ec*/ 	.word	0x0500000f


	//   ....[70]....
        /*10f0*/ 	.word	0x0500000f


	//----- nvinfo : EIATTR_COOP_GROUP_INSTR_OFFSETS
	.align		4
.L_291:
        /*10f4*/ 	.byte	0x04, 0x28
        /*10f6*/ 	.short	(.L_293 - .L_292)


	//   ....[0]....
.L_292:
        /*10f8*/ 	.word	0x00000060


	//   ....[1]....
        /*10fc*/ 	.word	0x00000130


	//   ....[2]....
        /*1100*/ 	.word	0x000001f0


	//   ....[3]....
        /*1104*/ 	.word	0x000003c0


	//   ....[4]....
        /*1108*/ 	.word	0x00000520


	//   ....[5]....
        /*110c*/ 	.word	0x00000640


	//   ....[6]....
        /*1110*/ 	.word	0x000007a0


	//   ....[7]....
        /*1114*/ 	.word	0x00003810


	//   ....[8]....
        /*1118*/ 	.word	0x00003820


	//   ....[9]....
        /*111c*/ 	.word	0x00003fb0


	//   ....[10]....
        /*1120*/ 	.word	0x00003fc0


	//   ....[11]....
        /*1124*/ 	.word	0x00004bf0


	//   ....[12]....
        /*1128*/ 	.word	0x00004c00


	//   ....[13]....
        /*112c*/ 	.word	0x000053e0


	//   ....[14]....
        /*1130*/ 	.word	0x000053f0


	//   ....[15]....
        /*1134*/ 	.word	0x00005e10


	//   ....[16]....
        /*1138*/ 	.word	0x00005e20


	//   ....[17]....
        /*113c*/ 	.word	0x00005f30


	//   ....[18]....
        /*1140*/ 	.word	0x00005f40


	//   ....[19]....
        /*1144*/ 	.word	0x000062e0


	//   ....[20]....
        /*1148*/ 	.word	0x00006310


	//   ....[21]....
        /*114c*/ 	.word	0x000065e0


	//   ....[22]....
        /*1150*/ 	.word	0x00006600


	//   ....[23]....
        /*1154*/ 	.word	0x000071b0


	//   ....[24]....
        /*1158*/ 	.word	0x000077b0


	//   ....[25]....
        /*115c*/ 	.word	0x000077c0


	//   ....[26]....
        /*1160*/ 	.word	0x000077d0


	//   ....[27]....
        /*1164*/ 	.word	0x000077e0


	//   ....[28]....
        /*1168*/ 	.word	0x000087e0


	//   ....[29]....
        /*116c*/ 	.word	0x000087f0


	//   ....[30]....
        /*1170*/ 	.word	0x00008800


	//   ....[31]....
        /*1174*/ 	.word	0x00008810


	//   ....[32]....
        /*1178*/ 	.word	0x0000b590


	//   ....[33]....
        /*117c*/ 	.word	0x0000b5e0


	//   ....[34]....
        /*1180*/ 	.word	0x0000b9b0


	//   ....[35]....
        /*1184*/ 	.word	0x0000ba20


	//   ....[36]....
        /*1188*/ 	.word	0x0000da10


	//   ....[37]....
        /*118c*/ 	.word	0x0000da70


	//   ....[38]....
        /*1190*/ 	.word	0x0000e490


	//   ....[39]....
        /*1194*/ 	.word	0x0000e4f0


	//   ....[40]....
        /*1198*/ 	.word	0x0000f530


	//   ....[41]....
        /*119c*/ 	.word	0x0000f5c0


	//   ....[42]....
        /*11a0*/ 	.word	0x0000f710


	//   ....[43]....
        /*11a4*/ 	.word	0x0000f8e0


	//   ....[44]....
        /*11a8*/ 	.word	0x00011060


	//   ....[45]....
        /*11ac*/ 	.word	0x00011070


	//   ....[46]....
        /*11b0*/ 	.word	0x00011080


	//   ....[47]....
        /*11b4*/ 	.word	0x00011090


	//   ....[48]....
        /*11b8*/ 	.word	0x00011ac0


	//   ....[49]....
        /*11bc*/ 	.word	0x00011ad0


	//   ....[50]....
        /*11c0*/ 	.word	0x00011d00


	//   ....[51]....
        /*11c4*/ 	.word	0x00011d10


	//   ....[52]....
        /*11c8*/ 	.word	0x00011f40


	//   ....[53]....
        /*11cc*/ 	.word	0x00011f50


	//   ....[54]....
        /*11d0*/ 	.word	0x00012180


	//   ....[55]....
        /*11d4*/ 	.word	0x00012190


	//   ....[56]....
        /*11d8*/ 	.word	0x00012660


	//   ....[57]....
        /*11dc*/ 	.word	0x00012670


	//   ....[58]....
        /*11e0*/ 	.word	0x000132f0


	//   ....[59]....
        /*11e4*/ 	.word	0x00013300


	//   ....[60]....
        /*11e8*/ 	.word	0x000148c0


	//   ....[61]....
        /*11ec*/ 	.word	0x000148d0


	//   ....[62]....
        /*11f0*/ 	.word	0x00014b10


	//   ....[63]....
        /*11f4*/ 	.word	0x00014b20


	//   ....[64]....
        /*11f8*/ 	.word	0x00014d50


	//   ....[65]....
        /*11fc*/ 	.word	0x00014d60


	//   ....[66]....
        /*1200*/ 	.word	0x00014f90


	//   ....[67]....
        /*1204*/ 	.word	0x00014fa0


	//   ....[68]....
        /*1208*/ 	.word	0x00015230


	//   ....[69]....
        /*120c*/ 	.word	0x00015440


	//   ....[70]....
        /*1210*/ 	.word	0x00015470


	//   ....[71]....
        /*1214*/ 	.word	0x000154a0


	//   ....[72]....
        /*1218*/ 	.word	0x000154d0


	//   ....[73]....
        /*121c*/ 	.word	0x00015500


	//   ....[74]....
        /*1220*/ 	.word	0x00015530


	//   ....[75]....
        /*1224*/ 	.word	0x000156c0


	//   ....[76]....
        /*1228*/ 	.word	0x000156f0


	//   ....[77]....
        /*122c*/ 	.word	0x00015720


	//   ....[78]....
        /*1230*/ 	.word	0x00015750


	//   ....[79]....
        /*1234*/ 	.word	0x00015780


	//   ....[80]....
        /*1238*/ 	.word	0x000157b0


	//   ....[81]....
        /*123c*/ 	.word	0x00015840


	//   ....[82]....
        /*1240*/ 	.word	0x00015870


	//   ....[83]....
        /*1244*/ 	.word	0x00015880


	//   ....[84]....
        /*1248*/ 	.word	0x00015910


	//   ....[85]....
        /*124c*/ 	.word	0x000168b0


	//   ....[86]....
        /*1250*/ 	.word	0x00018940


	//   ....[87]....
        /*1254*/ 	.word	0x00018960


	//   ....[88]....
        /*1258*/ 	.word	0x000189f0


	//   ....[89]....
        /*125c*/ 	.word	0x00018a10


	//   ....[90]....
        /*1260*/ 	.word	0x00018a90


	//   ....[91]....
        /*1264*/ 	.word	0x00018ab0


	//   ....[92]....
        /*1268*/ 	.word	0x00018b30


	//   ....[93]....
        /*126c*/ 	.word	0x00018b50


	//   ....[94]....
        /*1270*/ 	.word	0x00018bd0


	//   ....[95]....
        /*1274*/ 	.word	0x00018bf0


	//   ....[96]....
        /*1278*/ 	.word	0x00018c00


	//   ....[97]....
        /*127c*/ 	.word	0x00018c10


	//   ....[98]....
        /*1280*/ 	.word	0x000193b0


	//   ....[99]....
        /*1284*/ 	.word	0x000193e0


	//   ....[100]....
        /*1288*/ 	.word	0x000194e0


	//   ....[101]....
        /*128c*/ 	.word	0x000194f0


	//   ....[102]....
        /*1290*/ 	.word	0x00019570


	//   ....[103]....
        /*1294*/ 	.word	0x00019580


	//   ....[104]....
        /*1298*/ 	.word	0x00019590


	//   ....[105]....
        /*129c*/ 	.word	0x00019630


	//   ....[106]....
        /*12a0*/ 	.word	0x00019660


	//   ....[107]....
        /*12a4*/ 	.word	0x000196e0


	//   ....[108]....
        /*12a8*/ 	.word	0x00019710


	//   ....[109]....
        /*12ac*/ 	.word	0x00019790


	//   ....[110]....
        /*12b0*/ 	.word	0x000197c0


	//   ....[111]....
        /*12b4*/ 	.word	0x000197e0


	//   ....[112]....
        /*12b8*/ 	.word	0x00019830


	//   ....[113]....
        /*12bc*/ 	.word	0x00019840


	//   ....[114]....
        /*12c0*/ 	.word	0x00019f00


	//   ....[115]....
        /*12c4*/ 	.word	0x00019f30


	//   ....[116]....
        /*12c8*/ 	.word	0x00019f50


	//   ....[117]....
        /*12cc*/ 	.word	0x0001a020


	//   ....[118]....
        /*12d0*/ 	.word	0x0001a050


	//   ....[119]....
        /*12d4*/ 	.word	0x0001a0c0


	//   ....[120]....
        /*12d8*/ 	.word	0x0001a130


	//   ....[121]....
        /*12dc*/ 	.word	0x0001a140


	//   ....[122]....
        /*12e0*/ 	.word	0x0001a1c0


	//   ....[123]....
        /*12e4*/ 	.word	0x0001a1d0


	//   ....[124]....
        /*12e8*/ 	.word	0x0001a250


	//   ....[125]....
        /*12ec*/ 	.word	0x0001a260


	//   ....[126]....
        /*12f0*/ 	.word	0x0001a2e0


	//   ....[127]....
        /*12f4*/ 	.word	0x0001a2f0


	//   ....[128]....
        /*12f8*/ 	.word	0x0001a370


	//   ....[129]....
        /*12fc*/ 	.word	0x0001a380


	//   ....[130]....
        /*1300*/ 	.word	0x0001a890


	//   ....[131]....
        /*1304*/ 	.word	0x0001a8b0


	//   ....[132]....
        /*1308*/ 	.word	0x0001a910


	//   ....[133]....
        /*130c*/ 	.word	0x0001a9c0


	//   ....[134]....
        /*1310*/ 	.word	0x0001a9d0


	//   ....[135]....
        /*1314*/ 	.word	0x0001aa00


	//   ....[136]....
        /*1318*/ 	.word	0x0001aa90


	//   ....[137]....
        /*131c*/ 	.word	0x0001ab40


	//   ....[138]....
        /*1320*/ 	.word	0x0001ab50


	//   ....[139]....
        /*1324*/ 	.word	0x0001ab80


	//   ....[140]....
        /*1328*/ 	.word	0x0001ab90


	//   ....[141]....
        /*132c*/ 	.word	0x0001ac20


	//   ....[142]....
        /*1330*/ 	.word	0x0001b340


	//   ....[143]....
        /*1334*/ 	.word	0x0001b360


	//   ....[144]....
        /*1338*/ 	.word	0x0001b3b0


	//   ....[145]....
        /*133c*/ 	.word	0x0001b3c0


	//   ....[146]....
        /*1340*/ 	.word	0x0001b400


	//   ....[147]....
        /*1344*/ 	.word	0x0001b410


	//   ....[148]....
        /*1348*/ 	.word	0x0001b450


	//   ....[149]....
        /*134c*/ 	.word	0x0001b460


	//   ....[150]....
        /*1350*/ 	.word	0x0001b4a0


	//   ....[151]....
        /*1354*/ 	.word	0x0001b4b0


	//   ....[152]....
        /*1358*/ 	.word	0x0001b4c0


	//   ....[153]....
        /*135c*/ 	.word	0x0001b500


	//   ....[154]....
        /*1360*/ 	.word	0x0001b830


	//   ....[155]....
        /*1364*/ 	.word	0x0001b850


	//   ....[156]....
        /*1368*/ 	.word	0x0001b860


	//   ....[157]....
        /*136c*/ 	.word	0x0001b880


	//   ....[158]....
        /*1370*/ 	.word	0x0001b8f0


	//   ....[159]....
        /*1374*/ 	.word	0x0001b910


	//   ....[160]....
        /*1378*/ 	.word	0x0001b970


	//   ....[161]....
        /*137c*/ 	.word	0x0001b990


	//   ....[162]....
        /*1380*/ 	.word	0x0001b9f0


	//   ....[163]....
        /*1384*/ 	.word	0x0001ba10


	//   ....[164]....
        /*1388*/ 	.word	0x0001ba70


	//   ....[165]....
        /*138c*/ 	.word	0x0001ba90


	//   ....[166]....
        /*1390*/ 	.word	0x0001bfd0


	//   ....[167]....
        /*1394*/ 	.word	0x0001c000


	//   ....[168]....
        /*1398*/ 	.word	0x0001c060


	//   ....[169]....
        /*139c*/ 	.word	0x0001c090


	//   ....[170]....
        /*13a0*/ 	.word	0x0001c0c0


	//   ....[171]....
        /*13a4*/ 	.word	0x0001c0f0


	//   ....[172]....
        /*13a8*/ 	.word	0x0001c120


	//   ....[173]....
        /*13ac*/ 	.word	0x0001c150


	//   ....[174]....
        /*13b0*/ 	.word	0x0001c2f0


	//   ....[175]....
        /*13b4*/ 	.word	0x0001c320


	//   ....[176]....
        /*13b8*/ 	.word	0x0001c350


	//   ....[177]....
        /*13bc*/ 	.word	0x0001c380


	//   ....[178]....
        /*13c0*/ 	.word	0x0001c3b0


	//   ....[179]....
        /*13c4*/ 	.word	0x0001c3e0


	//   ....[180]....
        /*13c8*/ 	.word	0x0001c4a0


	//   ....[181]....
        /*13cc*/ 	.word	0x0001c4c0


	//   ....[182]....
        /*13d0*/ 	.word	0x0001c4d0


	//   ....[183]....
        /*13d4*/ 	.word	0x0001c530


	//   ....[184]....
        /*13d8*/ 	.word	0x0001cb50


	//   ....[185]....
        /*13dc*/ 	.word	0x0001ce70


	//   ....[186]....
        /*13e0*/ 	.word	0x0001cf00


	//   ....[187]....
        /*13e4*/ 	.word	0x0001cfa0


	//   ....[188]....
        /*13e8*/ 	.word	0x0001d030


	//   ....[189]....
        /*13ec*/ 	.word	0x0001d120


	//   ....[190]....
        /*13f0*/ 	.word	0x0001d1b0


	//   ....[191]....
        /*13f4*/ 	.word	0x0001d250


	//   ....[192]....
        /*13f8*/ 	.word	0x0001d2e0


	//   ....[193]....
        /*13fc*/ 	.word	0x0001d3d0


	//   ....[194]....
        /*1400*/ 	.word	0x0001d460


	//   ....[195]....
        /*1404*/ 	.word	0x0001d4f0


	//   ....[196]....
        /*1408*/ 	.word	0x0001d580


	//   ....[197]....
        /*140c*/ 	.word	0x0001d650


	//   ....[198]....
        /*1410*/ 	.word	0x0001d6f0


	//   ....[199]....
        /*1414*/ 	.word	0x0001d780


	//   ....[200]....
        /*1418*/ 	.word	0x0001d7d0


	//   ....[201]....
        /*141c*/ 	.word	0x0001d820


	//   ....[202]....
        /*1420*/ 	.word	0x0001d910


	//   ....[203]....
        /*1424*/ 	.word	0x0001d9a0


	//   ....[204]....
        /*1428*/ 	.word	0x0001d9f0


	//   ....[205]....
        /*142c*/ 	.word	0x0001da40


	//   ....[206]....
        /*1430*/ 	.word	0x0001dca0


	//   ....[207]....
        /*1434*/ 	.word	0x0001dcf0


	//   ....[208]....
        /*1438*/ 	.word	0x0001dd80


	//   ....[209]....
        /*143c*/ 	.word	0x0001de10


	//   ....[210]....
        /*1440*/ 	.word	0x0001dea0


	//   ....[211]....
        /*1444*/ 	.word	0x0001df30


	//   ....[212]....
        /*1448*/ 	.word	0x0001dfc0


	//   ....[213]....
        /*144c*/ 	.word	0x0001e050


	//   ....[214]....
        /*1450*/ 	.word	0x0001e0d0


	//   ....[215]....
        /*1454*/ 	.word	0x0001e120


	//   ....[216]....
        /*1458*/ 	.word	0x0001e1c0


	//   ....[217]....
        /*145c*/ 	.word	0x0001e250


	//   ....[218]....
        /*1460*/ 	.word	0x0001e2e0


	//   ....[219]....
        /*1464*/ 	.word	0x0001e330


	//   ....[220]....
        /*1468*/ 	.word	0x0001e3c0


	//   ....[221]....
        /*146c*/ 	.word	0x0001e450


	//   ....[222]....
        /*1470*/ 	.word	0x0001e4e0


	//   ....[223]....
        /*1474*/ 	.word	0x0001e570


	//   ....[224]....
        /*1478*/ 	.word	0x0001e600


	//   ....[225]....
        /*147c*/ 	.word	0x0001e690


	//   ....[226]....
        /*1480*/ 	.word	0x0001e750


	//   ....[227]....
        /*1484*/ 	.word	0x0001ea30


	//   ....[228]....
        /*1488*/ 	.word	0x0001eb20


	//   ....[229]....
        /*148c*/ 	.word	0x0001ebc0


	//   ....[230]....
        /*1490*/ 	.word	0x0001ec20


	//   ....[231]....
        /*1494*/ 	.word	0x0001ed10


	//   ....[232]....
        /*1498*/ 	.word	0x0001ed80


	//   ....[233]....
        /*149c*/ 	.word	0x0001ee70


	//   ....[234]....
        /*14a0*/ 	.word	0x0001eee0


	//   ....[235]....
        /*14a4*/ 	.word	0x0001efd0


	//   ....[236]....
        /*14a8*/ 	.word	0x0001f040


	//   ....[237]....
        /*14ac*/ 	.word	0x0001f130


	//   ....[238]....
        /*14b0*/ 	.word	0x0001f1a0


	//   ....[239]....
        /*14b4*/ 	.word	0x0001f240


	//   ....[240]....
        /*14b8*/ 	.word	0x0001f330


	//   ....[241]....
        /*14bc*/ 	.word	0x0001f3f0


	//   ....[242]....
        /*14c0*/ 	.word	0x0001f450


	//   ....[243]....
        /*14c4*/ 	.word	0x0001f540


	//   ....[244]....
        /*14c8*/ 	.word	0x0001f5a0


	//   ....[245]....
        /*14cc*/ 	.word	0x0001f690


	//   ....[246]....
        /*14d0*/ 	.word	0x0001f6f0


	//   ....[247]....
        /*14d4*/ 	.word	0x0001f790


	//   ....[248]....
        /*14d8*/ 	.word	0x0001f860


	//   ....[249]....
        /*14dc*/ 	.word	0x0001f900


	//   ....[250]....
        /*14e0*/ 	.word	0x0001f9d0


	//   ....[251]....
        /*14e4*/ 	.word	0x0001fa70


	//   ....[252]....
        /*14e8*/ 	.word	0x0001fb40


	//   ....[253]....
        /*14ec*/ 	.word	0x0001fbe0


	//   ....[254]....
        /*14f0*/ 	.word	0x0001fc90


	//   ....[255]....
        /*14f4*/ 	.word	0x0001fd30


	//   ....[0]....
        /*14f8*/ 	.word	0x0001ffc0


	//   ....[1]....
        /*14fc*/ 	.word	0x00020080


	//   ....[2]....
        /*1500*/ 	.word	0x00020150


	//   ....[3]....
        /*1504*/ 	.word	0x00020240


	//   ....[4]....
        /*1508*/ 	.word	0x00020300


	//   ....[5]....
        /*150c*/ 	.word	0x000203c0


	//   ....[6]....
        /*1510*/ 	.word	0x00020480


	//   ....[7]....
        /*1514*/ 	.word	0x00020540


	//   ....[8]....
        /*1518*/ 	.word	0x00020600


	//   ....[9]....
        /*151c*/ 	.word	0x000206c0


	//   ....[10]....
        /*1520*/ 	.word	0x00020780


	//   ....[11]....
        /*1524*/ 	.word	0x00020840


	//   ....[12]....
        /*1528*/ 	.word	0x00020900


	//   ....[13]....
        /*152c*/ 	.word	0x000209b0


	//   ....[14]....
        /*1530*/ 	.word	0x00020a10


	//   ....[15]....
        /*1534*/ 	.word	0x00020af0


	//   ....[16]....
        /*1538*/ 	.word	0x00020c30


	//   ....[17]....
        /*153c*/ 	.word	0x00020d10


	//   ....[18]....
        /*1540*/ 	.word	0x00020da0


	//   ....[19]....
        /*1544*/ 	.word	0x00020eb0


	//   ....[20]....
        /*1548*/ 	.word	0x00020f10


	//   ....[21]....
        /*154c*/ 	.word	0x00021020


	//   ....[22]....
        /*1550*/ 	.word	0x00021080


	//   ....[23]....
        /*1554*/ 	.word	0x00021190


	//   ....[24]....
        /*1558*/ 	.word	0x000211f0


	//   ....[25]....
        /*155c*/ 	.word	0x00021300


	//   ....[26]....
        /*1560*/ 	.word	0x00021360


	//   ....[27]....
        /*1564*/ 	.word	0x00021420


	//   ....[28]....
        /*1568*/ 	.word	0x00021580


	//   ....[29]....
        /*156c*/ 	.word	0x00021620


	//   ....[30]....
        /*1570*/ 	.word	0x00021680


	//   ....[31]....
        /*1574*/ 	.word	0x00021730


	//   ....[32]....
        /*1578*/ 	.word	0x00021790


	//   ....[33]....
        /*157c*/ 	.word	0x00021840


	//   ....[34]....
        /*1580*/ 	.word	0x000218a0


	//   ....[35]....
        /*1584*/ 	.word	0x00021950


	//   ....[36]....
        /*1588*/ 	.word	0x000219b0


	//   ....[37]....
        /*158c*/ 	.word	0x00021a60


	//   ....[38]....
        /*1590*/ 	.word	0x00021ac0


	//   ....[39]....
        /*1594*/ 	.word	0x00021b70


	//   ....[40]....
        /*1598*/ 	.word	0x00021c60


	//   ....[41]....
        /*159c*/ 	.word	0x00021d00


	//   ....[42]....
        /*15a0*/ 	.word	0x00021d60


	//   ....[43]....
        /*15a4*/ 	.word	0x00021e30


	//   ....[44]....
        /*15a8*/ 	.word	0x00021e90


	//   ....[45]....
        /*15ac*/ 	.word	0x00021f60


	//   ....[46]....
        /*15b0*/ 	.word	0x00021fc0


	//   ....[47]....
        /*15b4*/ 	.word	0x00022090


	//   ....[48]....
        /*15b8*/ 	.word	0x000220f0


	//   ....[49]....
        /*15bc*/ 	.word	0x000221c0


	//   ....[50]....
        /*15c0*/ 	.word	0x00022220


	//   ....[51]....
        /*15c4*/ 	.word	0x000222f0


	//   ....[52]....
        /*15c8*/ 	.word	0x00022380


	//   ....[53]....
        /*15cc*/ 	.word	0x00022420


	//   ....[54]....
        /*15d0*/ 	.word	0x000225a0


	//   ....[55]....
        /*15d4*/ 	.word	0x00022610


	//   ....[56]....
        /*15d8*/ 	.word	0x00022680


	//   ....[57]....
        /*15dc*/ 	.word	0x000226f0


	//   ....[58]....
        /*15e0*/ 	.word	0x00022760


	//   ....[59]....
        /*15e4*/ 	.word	0x000227e0


	//   ....[60]....
        /*15e8*/ 	.word	0x00022860


	//   ....[61]....
        /*15ec*/ 	.word	0x000228f0


	//   ....[62]....
        /*15f0*/ 	.word	0x00022960


	//   ....[63]....
        /*15f4*/ 	.word	0x000229d0


	//   ....[64]....
        /*15f8*/ 	.word	0x00022a40


	//   ....[65]....
        /*15fc*/ 	.word	0x00022ac0


	//   ....[66]....
        /*1600*/ 	.word	0x00022b30


	//   ....[67]....
        /*1604*/ 	.word	0x00022bd0


	//   ....[68]....
        /*1608*/ 	.word	0x00022c20


	//   ....[69]....
        /*160c*/ 	.word	0x00022cb0


	//   ....[70]....
        /*1610*/ 	.word	0x00022de0


	//----- nvinfo : EIATTR_REG_RECONFIG
	.align		4
.L_293:
        /*1614*/ 	.byte	0x01, 0x54
	.zero		2


	//----- nvinfo : EIATTR_SYSCALL_OFFSETS
	.align		4
        /*1618*/ 	.byte	0x04, 0x46
        /*161a*/ 	.short	(.L_295 - .L_294)


	//   ....[0]....
.L_294:
        /*161c*/ 	.word	0x00002360


	//   ....[1]....
        /*1620*/ 	.word	0x000024b0


	//   ....[2]....
        /*1624*/ 	.word	0x00007350


	//   ....[3]....
        /*1628*/ 	.word	0x000076d0


	//   ....[4]....
        /*162c*/ 	.word	0x00017f20


	//   ....[5]....
        /*1630*/ 	.word	0x00018070


	//   ....[6]....
        /*1634*/ 	.word	0x00018160


	//   ....[7]....
        /*1638*/ 	.word	0x00018fd0


	//   ....[8]....
        /*163c*/ 	.word	0x00019b10


	//----- nvinfo : EIATTR_MBARRIER_INSTR_OFFSETS
	.align		4
.L_295:
        /*1640*/ 	.byte	0x04, 0x39
        /*1642*/ 	.short	(.L_297 - .L_296)


	//   ....[0]....
.L_296:
        /*1644*/ 	.word	0x00000260
        /*1648*/ 	.word	0x000000ff
        /*164c*/ 	.word	0x00032400
        /*1650*/ 	.short	0x0100
        /*1652*/ 	.byte	0x08
	.zero		1


	//   ....[1]....
        /*1654*/ 	.word	0x00000270
        /*1658*/ 	.word	0x000000ff
        /*165c*/ 	.word	0x00032410
        /*1660*/ 	.short	0x0100
        /*1662*/ 	.byte	0x08
	.zero		1


	//   ....[2]....
        /*1664*/ 	.word	0x00000280
        /*1668*/ 	.word	0x000000ff
        /*166c*/ 	.word	0x00032420
        /*1670*/ 	.short	0x0100
        /*1672*/ 	.byte	0x08
	.zero		1


	//   ....[3]....
        /*1674*/ 	.word	0x00000370
        /*1678*/ 	.word	0x000000ff
        /*167c*/ 	.word	0x00032430
        /*1680*/ 	.short	0x0100
        /*1682*/ 	.byte	0x08
	.zero		1


	//   ....[4]....
        /*1684*/ 	.word	0x00000380
        /*1688*/ 	.word	0x000000ff
        /*168c*/ 	.word	0x00032440
        /*1690*/ 	.short	0x0100
        /*1692*/ 	.byte	0x08
	.zero		1


	//   ....[5]....
        /*1694*/ 	.word	0x00000390
        /*1698*/ 	.word	0x000000ff
        /*169c*/ 	.word	0x00032438
        /*16a0*/ 	.short	0x0100
        /*16a2*/ 	.byte	0x08
	.zero		1


	//   ....[6]....
        /*16a4*/ 	.word	0x000003a0
        /*16a8*/ 	.word	0x000000ff
        /*16ac*/ 	.word	0x00032448
        /*16b0*/ 	.short	0x0100
        /*16b2*/ 	.byte	0x08
	.zero		1


	//   ....[7]....
        /*16b4*/ 	.word	0x000004d0
        /*16b8*/ 	.word	0x000000ff
        /*16bc*/ 	.word	0x00032450
        /*16c0*/ 	.short	0x0100
        /*16c2*/ 	.byte	0x08
	.zero		1


	//   ....[8]....
        /*16c4*/ 	.word	0x000004e0
        /*16c8*/ 	.word	0x000000ff
        /*16cc*/ 	.word	0x00032460
        /*16d0*/ 	.short	0x0100
        /*16d2*/ 	.byte	0x08
	.zero		1


	//   ....[9]....
        /*16d4*/ 	.word	0x000004f0
        /*16d8*/ 	.word	0x000000ff
        /*16dc*/ 	.word	0x00032458
        /*16e0*/ 	.short	0x0100
        /*16e2*/ 	.byte	0x08
	.zero		1


	//   ....[10]....
        /*16e4*/ 	.word	0x00000500
        /*16e8*/ 	.word	0x000000ff
        /*16ec*/ 	.word	0x00032468
        /*16f0*/ 	.short	0x0100
        /*16f2*/ 	.byte	0x08
	.zero		1


	//   ....[11]....
        /*16f4*/ 	.word	0x000005f0
        /*16f8*/ 	.word	0x000000ff
        /*16fc*/ 	.word	0x00032470
        /*1700*/ 	.short	0x0100
        /*1702*/ 	.byte	0x06
	.zero		1


	//   ....[12]....
        /*1704*/ 	.word	0x00000600
        /*1708*/ 	.word	0x000000ff
        /*170c*/ 	.word	0x00032480
        /*1710*/ 	.short	0x0100
        /*1712*/ 	.byte	0x06
	.zero		1


	//   ....[13]....
        /*1714*/ 	.word	0x00000610
        /*1718*/ 	.word	0x000000ff
        /*171c*/ 	.word	0x00032478
        /*1720*/ 	.short	0x0100
        /*1722*/ 	.byte	0x06
	.zero		1


	//   ....[14]....
        /*1724*/ 	.word	0x00000620
        /*1728*/ 	.word	0x000000ff
        /*172c*/ 	.word	0x00032488
        /*1730*/ 	.short	0x0100
        /*1732*/ 	.byte	0x06
	.zero		1


	//   ....[15]....
        /*1734*/ 	.word	0x00000750
        /*1738*/ 	.word	0x000000ff
        /*173c*/ 	.word	0x00032490
        /*1740*/ 	.short	0x0100
        /*1742*/ 	.byte	0x08
	.zero		1


	//   ....[16]....
        /*1744*/ 	.word	0x00000760
        /*1748*/ 	.word	0x000000ff
        /*174c*/ 	.word	0x000324a0
        /*1750*/ 	.short	0x0100
        /*1752*/ 	.byte	0x08
	.zero		1


	//   ....[17]....
        /*1754*/ 	.word	0x00000770
        /*1758*/ 	.word	0x000000ff
        /*175c*/ 	.word	0x00032498
        /*1760*/ 	.short	0x0100
        /*1762*/ 	.byte	0x08
	.zero		1


	//   ....[18]....
        /*1764*/ 	.word	0x00000780
        /*1768*/ 	.word	0x000000ff
        /*176c*/ 	.word	0x000324a8
        /*1770*/ 	.short	0x0100
        /*1772*/ 	.byte	0x08
	.zero		1


	//   ....[19]....
        /*1774*/ 	.word	0x000008b0
        /*1778*/ 	.word	0x000000ff
        /*177c*/ 	.word	0x000324b0
        /*1780*/ 	.short	0x0100
        /*1782*/ 	.byte	0x08
	.zero		1


	//   ....[20]....
        /*1784*/ 	.word	0x000008c0
        /*1788*/ 	.word	0x000000ff
        /*178c*/ 	.word	0x000324c0
        /*1790*/ 	.short	0x0100
        /*1792*/ 	.byte	0x08
	.zero		1


	//   ....[21]....
        /*1794*/ 	.word	0x000008d0
        /*1798*/ 	.word	0x000000ff
        /*179c*/ 	.word	0x000324b8
        /*17a0*/ 	.short	0x0100
        /*17a2*/ 	.byte	0x08
	.zero		1


	//   ....[22]....
        /*17a4*/ 	.word	0x000008e0
        /*17a8*/ 	.word	0x000000ff
        /*17ac*/ 	.word	0x000324c8
        /*17b0*/ 	.short	0x0100
        /*17b2*/ 	.byte	0x08
	.zero		1


	//   ....[23]....
        /*17b4*/ 	.word	0x000037c0
        /*17b8*/ 	.word	0x00000000
        /*17bc*/ 	.word	0x00032490
        /*17c0*/ 	.short	0x010a
        /*17c2*/ 	.byte	0x3f
	.zero		1


	//   ....[24]....
        /*17c4*/ 	.word	0x00004b90
        /*17c8*/ 	.word	0x00000000
        /*17cc*/ 	.word	0x00032490
        /*17d0*/ 	.short	0x010a
        /*17d2*/ 	.byte	0x3f
	.zero		1


	//   ....[25]....
        /*17d4*/ 	.word	0x00005c70
        /*17d8*/ 	.word	0x00000000
        /*17dc*/ 	.word	0x00032490
        /*17e0*/ 	.short	0x010a
        /*17e2*/ 	.byte	0x3f
	.zero		1


	//   ....[26]....
        /*17e4*/ 	.word	0x00006110
        /*17e8*/ 	.word	0x0000000b
        /*17ec*/ 	.word	0x00000000
        /*17f0*/ 	.short	0x0101
        /*17f2*/ 	.byte	0x3f
	.zero		1


	//   ....[27]....
        /*17f4*/ 	.word	0x00006150
        /*17f8*/ 	.word	0x00000000
        /*17fc*/ 	.word	0x000324b0
        /*1800*/ 	.short	0x010a
        /*1802*/ 	.byte	0x3f
	.zero		1


	//   ....[28]....
        /*1804*/ 	.word	0x00006970
        /*1808*/ 	.word	0x00000000
        /*180c*/ 	.word	0x00000000
        /*1810*/ 	.short	0x0101
        /*1812*/ 	.byte	0x3f
	.zero		1


	//   ....[29]....
        /*1814*/ 	.word	0x000073f0
        /*1818*/ 	.word	0x00000013
        /*181c*/ 	.word	0x00032400
        /*1820*/ 	.short	0x010a
        /*1822*/ 	.byte	0x3f
	.zero		1


	//   ....[30]....
        /*1824*/ 	.word	0x00007440
        /*1828*/ 	.word	0x00000013
        /*182c*/ 	.word	0x00032400
        /*1830*/ 	.short	0x010a
        /*1832*/ 	.byte	0x3f
	.zero		1


	//   ....[31]....
        /*1834*/ 	.word	0x00007a70
        /*1838*/ 	.word	0x00000013
        /*183c*/ 	.word	0x00032400
        /*1840*/ 	.short	0x010a
        /*1842*/ 	.byte	0x3f
	.zero		1


	//   ....[32]....
        /*1844*/ 	.word	0x000089e0
        /*1848*/ 	.word	0x00000013
        /*184c*/ 	.word	0x00032400
        /*1850*/ 	.short	0x010a
        /*1852*/ 	.byte	0x3f
	.zero		1


	//   ....[33]....
        /*1854*/ 	.word	0x000098a0
        /*1858*/ 	.word	0x00000000
        /*185c*/ 	.word	0x00032430
        /*1860*/ 	.short	0x010a
        /*1862*/ 	.byte	0x3f
	.zero		1


	//   ....[34]....
        /*1864*/ 	.word	0x00009950
        /*1868*/ 	.word	0x00000000
        /*186c*/ 	.word	0x00032430
        /*1870*/ 	.short	0x010a
        /*1872*/ 	.byte	0x3f
	.zero		1


	//   ....[35]....
        /*1874*/ 	.word	0x00009c50
        /*1878*/ 	.word	0x00000013
        /*187c*/ 	.word	0x00032410
        /*1880*/ 	.short	0x010a
        /*1882*/ 	.byte	0x3f
	.zero		1


	//   ....[36]....
        /*1884*/ 	.word	0x00009ca0
        /*1888*/ 	.word	0x00000000
        /*188c*/ 	.word	0x00032450
        /*1890*/ 	.short	0x010a
        /*1892*/ 	.byte	0x3f
	.zero		1


	//   ....[37]....
        /*1894*/ 	.word	0x00009ce0
        /*1898*/ 	.word	0x00000000
        /*189c*/ 	.word	0x00032450
        /*18a0*/ 	.short	0x010a
        /*18a2*/ 	.byte	0x3f
	.zero		1


	//   ....[38]....
        /*18a4*/ 	.word	0x0000bb60
        /*18a8*/ 	.word	0x00000005
        /*18ac*/ 	.word	0x00000000
        /*18b0*/ 	.short	0x0101
        /*18b2*/ 	.byte	0x3f
	.zero		1


	//   ....[39]....
        /*18b4*/ 	.word	0x0000c620
        /*18b8*/ 	.word	0x00000000
        /*18bc*/ 	.word	0x00000000
        /*18c0*/ 	.short	0x0101
        /*18c2*/ 	.byte	0x3f
	.zero		1


	//   ....[40]....
        /*18c4*/ 	.word	0x0000c750
        /*18c8*/ 	.word	0x00000000
        /*18cc*/ 	.word	0x00032430
        /*18d0*/ 	.short	0x010a
        /*18d2*/ 	.byte	0x3f
	.zero		1


	//   ....[41]....
        /*18d4*/ 	.word	0x0000c7c0
        /*18d8*/ 	.word	0x00000000
        /*18dc*/ 	.word	0x00032430
        /*18e0*/ 	.short	0x010a
        /*18e2*/ 	.byte	0x3f
	.zero		1


	//   ....[42]....
        /*18e4*/ 	.word	0x0000ca30
        /*18e8*/ 	.word	0x00000000
        /*18ec*/ 	.word	0x00032450
        /*18f0*/ 	.short	0x010a
        /*18f2*/ 	.byte	0x3f
	.zero		1


	//   ....[43]....
        /*18f4*/ 	.word	0x0000ca70
        /*18f8*/ 	.word	0x00000000
        /*18fc*/ 	.word	0x00032450
        /*1900*/ 	.short	0x010a
        /*1902*/ 	.byte	0x3f
	.zero		1


	//   ....[44]....
        /*1904*/ 	.word	0x0000e7f0
        /*1908*/ 	.word	0x00000005
        /*190c*/ 	.word	0x00000000
        /*1910*/ 	.short	0x0101
        /*1912*/ 	.byte	0x3f
	.zero		1


	//   ....[45]....
        /*1914*/ 	.word	0x0000f4f0
        /*1918*/ 	.word	0x00000000
        /*191c*/ 	.word	0x00000000
        /*1920*/ 	.short	0x0101
        /*1922*/ 	.byte	0x3f
	.zero		1


	//   ....[46]....
        /*1924*/ 	.word	0x00011a60
        /*1928*/ 	.word	0x00000003
        /*192c*/ 	.word	0x00000000
        /*1930*/ 	.short	0x0101
        /*1932*/ 	.byte	0x3f
	.zero		1


	//   ....[47]....
        /*1934*/ 	.word	0x000125c0
        /*1938*/ 	.word	0x00000006
        /*193c*/ 	.word	0x00000000
        /*1940*/ 	.short	0x0101
        /*1942*/ 	.byte	0x3f
	.zero		1


	//   ....[48]....
        /*1944*/ 	.word	0x00016990
        /*1948*/ 	.word	0x00000016
        /*194c*/ 	.word	0x00032420
        /*1950*/ 	.short	0x010a
        /*1952*/ 	.byte	0x3f
	.zero		1


	//   ....[49]....
        /*1954*/ 	.word	0x00016a20
        /*1958*/ 	.word	0x00000007
        /*195c*/ 	.word	0x000324a0
        /*1960*/ 	.short	0x010a
        /*1962*/ 	.byte	0x3f
	.zero		1


	//   ....[50]....
        /*1964*/ 	.word	0x00016c70
        /*1968*/ 	.word	0x00000007
        /*196c*/ 	.word	0x000324c0
        /*1970*/ 	.short	0x010a
        /*1972*/ 	.byte	0x3f
	.zero		1


	//   ....[51]....
        /*1974*/ 	.word	0x00017280
        /*1978*/ 	.word	0x00000006
        /*197c*/ 	.word	0x000324a0
        /*1980*/ 	.short	0x010a
        /*1982*/ 	.byte	0x3f
	.zero		1


	//   ....[52]....
        /*1984*/ 	.word	0x000174c0
        /*1988*/ 	.word	0x00000006
        /*198c*/ 	.word	0x000324c0
        /*1990*/ 	.short	0x010a
        /*1992*/ 	.byte	0x3f
	.zero		1


	//   ....[53]....
        /*1994*/ 	.word	0x000186b0
        /*1998*/ 	.word	0x0000001d
        /*199c*/ 	.word	0x00032440
        /*19a0*/ 	.short	0x010a
        /*19a2*/ 	.byte	0x3f
	.zero		1


	//   ....[54]....
        /*19a4*/ 	.word	0x00018d10
        /*19a8*/ 	.word	0x0000001d
        /*19ac*/ 	.word	0x00032430
        /*19b0*/ 	.short	0x0107
        /*19b2*/ 	.byte	0x3f
	.zero		1


	//   ....[55]....
        /*19b4*/ 	.word	0x00018de0
        /*19b8*/ 	.word	0x0000001d
        /*19bc*/ 	.word	0x00032430
        /*19c0*/ 	.short	0x0101
        /*19c2*/ 	.byte	0x3f
	.zero		1


	//   ....[56]....
        /*19c4*/ 	.word	0x00019950
        /*19c8*/ 	.word	0x00000016
        /*19cc*/ 	.word	0x00032400
        /*19d0*/ 	.short	0x0107
        /*19d2*/ 	.byte	0x3f
	.zero		1


	//   ....[57]....
        /*19d4*/ 	.word	0x000199e0
        /*19d8*/ 	.word	0x00000016
        /*19dc*/ 	.word	0x00032400
        /*19e0*/ 	.short	0x0101
        /*19e2*/ 	.byte	0x3f
	.zero		1


	//   ....[58]....
        /*19e4*/ 	.word	0x0001a470
        /*19e8*/ 	.word	0x00000016
        /*19ec*/ 	.word	0x00032410
        /*19f0*/ 	.short	0x0107
        /*19f2*/ 	.byte	0x3f
	.zero		1


	//   ....[59]....
        /*19f4*/ 	.word	0x0001a570
        /*19f8*/ 	.word	0x00000016
        /*19fc*/ 	.word	0x00032410
        /*1a00*/ 	.short	0x0101
        /*1a02*/ 	.byte	0x3f
	.zero		1


	//   ....[60]....
        /*1a04*/ 	.word	0x0001a590
        /*1a08*/ 	.word	0x00000016
        /*1a0c*/ 	.word	0x00032420
        /*1a10*/ 	.short	0x010a
        /*1a12*/ 	.byte	0x3f
	.zero		1


	//   ....[61]....
        /*1a14*/ 	.word	0x0001a620
        /*1a18*/ 	.word	0x0000001d
        /*1a1c*/ 	.word	0x00032460
        /*1a20*/ 	.short	0x010a
        /*1a22*/ 	.byte	0x3f
	.zero		1


	//   ....[62]....
        /*1a24*/ 	.word	0x0001ada0
        /*1a28*/ 	.word	0x0000001d
        /*1a2c*/ 	.word	0x00032450
        /*1a30*/ 	.short	0x0107
        /*1a32*/ 	.byte	0x3f
	.zero		1


	//   ....[63]....
        /*1a34*/ 	.word	0x0001ae70
        /*1a38*/ 	.word	0x0000001d
        /*1a3c*/ 	.word	0x00032450
        /*1a40*/ 	.short	0x0101
        /*1a42*/ 	.byte	0x3f
	.zero		1


	//   ....[64]....
        /*1a44*/ 	.word	0x0001b1b0
        /*1a48*/ 	.word	0x00000004
        /*1a4c*/ 	.word	0x00032440
        /*1a50*/ 	.short	0x010a
        /*1a52*/ 	.byte	0x3f
	.zero		1


	//   ....[65]....
        /*1a54*/ 	.word	0x0001b580
        /*1a58*/ 	.word	0x00000004
        /*1a5c*/ 	.word	0x00032430
        /*1a60*/ 	.short	0x0107
        /*1a62*/ 	.byte	0x3f
	.zero		1


	//   ....[66]....
        /*1a64*/ 	.word	0x0001b640
        /*1a68*/ 	.word	0x00000004
        /*1a6c*/ 	.word	0x00032430
        /*1a70*/ 	.short	0x0101
        /*1a72*/ 	.byte	0x3f
	.zero		1


	//   ....[67]....
        /*1a74*/ 	.word	0x0001b670
        /*1a78*/ 	.word	0x00000004
        /*1a7c*/ 	.word	0x00032460
        /*1a80*/ 	.short	0x010a
        /*1a82*/ 	.byte	0x3f
	.zero		1


	//   ....[68]....
        /*1a84*/ 	.word	0x0001bb80
        /*1a88*/ 	.word	0x00000004
        /*1a8c*/ 	.word	0x00032450
        /*1a90*/ 	.short	0x0107
        /*1a92*/ 	.byte	0x3f
	.zero		1


	//   ....[69]....
        /*1a94*/ 	.word	0x0001bc40
        /*1a98*/ 	.word	0x00000004
        /*1a9c*/ 	.word	0x00032450
        /*1aa0*/ 	.short	0x0101
        /*1aa2*/ 	.byte	0x3f
	.zero		1


	//   ....[70]....
        /*1aa4*/ 	.word	0x0001cad0
        /*1aa8*/ 	.word	0x00000007
        /*1aac*/ 	.word	0x00032420
        /*1ab0*/ 	.short	0x010a
        /*1ab2*/ 	.byte	0x3f
	.zero		1


	//   ....[71]....
        /*1ab4*/ 	.word	0x0001cc40
        /*1ab8*/ 	.word	0x00000005
        /*1abc*/ 	.word	0x00032440
        /*1ac0*/ 	.short	0x010a
        /*1ac2*/ 	.byte	0x3f
	.zero		1


	//   ....[72]....
        /*1ac4*/ 	.word	0x0001cce0
        /*1ac8*/ 	.word	0x00000003
        /*1acc*/ 	.word	0x00032440
        /*1ad0*/ 	.short	0x010a
        /*1ad2*/ 	.byte	0x3f
	.zero		1


	//   ....[73]....
        /*1ad4*/ 	.word	0x0001cd20
        /*1ad8*/ 	.word	0x00000005
        /*1adc*/ 	.word	0x00032460
        /*1ae0*/ 	.short	0x010a
        /*1ae2*/ 	.byte	0x3f
	.zero		1


	//   ....[74]....
        /*1ae4*/ 	.word	0x0001cd60
        /*1ae8*/ 	.word	0x00000003
        /*1aec*/ 	.word	0x00032460
        /*1af0*/ 	.short	0x010a
        /*1af2*/ 	.byte	0x3f
	.zero		1


	//   ....[75]....
        /*1af4*/ 	.word	0x0001cdc0
        /*1af8*/ 	.word	0x00000000
        /*1afc*/ 	.word	0x00032490
        /*1b00*/ 	.short	0x010a
        /*1b02*/ 	.byte	0x3f
	.zero		1


	//   ....[76]....
        /*1b04*/ 	.word	0x0001d070
        /*1b08*/ 	.word	0x00000000
        /*1b0c*/ 	.word	0x00032490
        /*1b10*/ 	.short	0x010a
        /*1b12*/ 	.byte	0x3f
	.zero		1


	//   ....[77]....
        /*1b14*/ 	.word	0x0001d320
        /*1b18*/ 	.word	0x00000000
        /*1b1c*/ 	.word	0x00032490
        /*1b20*/ 	.short	0x010a
        /*1b22*/ 	.byte	0x3f
	.zero		1


	//   ....[78]....
        /*1b24*/ 	.word	0x0001d5b0
        /*1b28*/ 	.word	0x00000000
        /*1b2c*/ 	.word	0x000324b0
        /*1b30*/ 	.short	0x010a
        /*1b32*/ 	.byte	0x3f
	.zero		1


	//   ....[79]....
        /*1b34*/ 	.word	0x0001d860
        /*1b38*/ 	.word	0x00000013
        /*1b3c*/ 	.word	0x00032400
        /*1b40*/ 	.short	0x010a
        /*1b42*/ 	.byte	0x3f
	.zero		1


	//   ....[80]....
        /*1b44*/ 	.word	0x0001da70
        /*1b48*/ 	.word	0x00000013
        /*1b4c*/ 	.word	0x00032400
        /*1b50*/ 	.short	0x010a
        /*1b52*/ 	.byte	0x3f
	.zero		1


	//   ....[81]....
        /*1b54*/ 	.word	0x0001dac0
        /*1b58*/ 	.word	0x00000000
        /*1b5c*/ 	.word	0x00032430
        /*1b60*/ 	.short	0x010a
        /*1b62*/ 	.byte	0x3f
	.zero		1


	//   ....[82]....
        /*1b64*/ 	.word	0x0001db10
        /*1b68*/ 	.word	0x00000013
        /*1b6c*/ 	.word	0x00032410
        /*1b70*/ 	.short	0x010a
        /*1b72*/ 	.byte	0x3f
	.zero		1


	//   ....[83]....
        /*1b74*/ 	.word	0x0001db60
        /*1b78*/ 	.word	0x00000000
        /*1b7c*/ 	.word	0x00032450
        /*1b80*/ 	.short	0x010a
        /*1b82*/ 	.byte	0x3f
	.zero		1


	//   ....[84]....
        /*1b84*/ 	.word	0x0001dbb0
        /*1b88*/ 	.word	0x00000000
        /*1b8c*/ 	.word	0x00032430
        /*1b90*/ 	.short	0x010a
        /*1b92*/ 	.byte	0x3f
	.zero		1


	//   ....[85]....
        /*1b94*/ 	.word	0x0001dc00
        /*1b98*/ 	.word	0x00000000
        /*1b9c*/ 	.word	0x00032450
        /*1ba0*/ 	.short	0x010a
        /*1ba2*/ 	.byte	0x3f
	.zero		1


	//   ....[86]....
        /*1ba4*/ 	.word	0x0001e810
        /*1ba8*/ 	.word	0x00000016
        /*1bac*/ 	.word	0x00032420
        /*1bb0*/ 	.short	0x010a
        /*1bb2*/ 	.byte	0x3f
	.zero		1


	//   ....[87]....
        /*1bb4*/ 	.word	0x0001e860
        /*1bb8*/ 	.word	0x00000007
        /*1bbc*/ 	.word	0x000324a0
        /*1bc0*/ 	.short	0x010a
        /*1bc2*/ 	.byte	0x3f
	.zero		1


	//   ....[88]....
        /*1bc4*/ 	.word	0x0001e8b0
        /*1bc8*/ 	.word	0x00000007
        /*1bcc*/ 	.word	0x000324c0
        /*1bd0*/ 	.short	0x010a
        /*1bd2*/ 	.byte	0x3f
	.zero		1


	//   ....[89]....
        /*1bd4*/ 	.word	0x0001e900
        /*1bd8*/ 	.word	0x00000006
        /*1bdc*/ 	.word	0x000324a0
        /*1be0*/ 	.short	0x010a
        /*1be2*/ 	.byte	0x3f
	.zero		1


	//   ....[90]....
        /*1be4*/ 	.word	0x0001e950
        /*1be8*/ 	.word	0x00000006
        /*1bec*/ 	.word	0x000324c0
        /*1bf0*/ 	.short	0x010a
        /*1bf2*/ 	.byte	0x3f
	.zero		1


	//   ....[91]....
        /*1bf4*/ 	.word	0x0001ea70
        /*1bf8*/ 	.word	0x0000001d
        /*1bfc*/ 	.word	0x00032440
        /*1c00*/ 	.short	0x010a
        /*1c02*/ 	.byte	0x3f
	.zero		1


	//   ....[92]....
        /*1c04*/ 	.word	0x00020b30
        /*1c08*/ 	.word	0x00000016
        /*1c0c*/ 	.word	0x00032420
        /*1c10*/ 	.short	0x010a
        /*1c12*/ 	.byte	0x3f
	.zero		1


	//   ....[93]....
        /*1c14*/ 	.word	0x00020b80
        /*1c18*/ 	.word	0x0000001d
        /*1c1c*/ 	.word	0x00032460
        /*1c20*/ 	.short	0x010a
        /*1c22*/ 	.byte	0x3f
	.zero		1


	//   ....[94]....
        /*1c24*/ 	.word	0x000214d0
        /*1c28*/ 	.word	0x00000004
        /*1c2c*/ 	.word	0x00032440
        /*1c30*/ 	.short	0x010a
        /*1c32*/ 	.byte	0x3f
	.zero		1


	//   ....[95]....
        /*1c34*/ 	.word	0x00021bb0
        /*1c38*/ 	.word	0x00000004
        /*1c3c*/ 	.word	0x00032460
        /*1c40*/ 	.short	0x010a
        /*1c42*/ 	.byte	0x3f
	.zero		1


	//   ....[96]....
        /*1c44*/ 	.word	0x00022d00
        /*1c48*/ 	.word	0x00000007
        /*1c4c*/ 	.word	0x00032420
        /*1c50*/ 	.short	0x010a
        /*1c52*/ 	.byte	0x3f
	.zero		1


	//   ....[97]....
        /*1c54*/ 	.word	0x00022ea0
        /*1c58*/ 	.word	0x00000005
        /*1c5c*/ 	.word	0x00032440
        /*1c60*/ 	.short	0x010a
        /*1c62*/ 	.byte	0x3f
	.zero		1


	//   ....[98]....
        /*1c64*/ 	.word	0x00022ef0
        /*1c68*/ 	.word	0x00000003
        /*1c6c*/ 	.word	0x00032440
        /*1c70*/ 	.short	0x010a
        /*1c72*/ 	.byte	0x3f
	.zero		1


	//   ....[99]....
        /*1c74*/ 	.word	0x00022f40
        /*1c78*/ 	.word	0x00000005
        /*1c7c*/ 	.word	0x00032460
        /*1c80*/ 	.short	0x010a
        /*1c82*/ 	.byte	0x3f
	.zero		1


	//----- nvinfo : EIATTR_NUM_MBARRIERS
	.align		4
.L_297:
        /*1c84*/ 	.byte	0x03, 0x38
        /*1c86*/ 	.short	0x0017


	//----- nvinfo : EIATTR_EXIT_INSTR_OFFSETS
	.align		4
        /*1c88*/ 	.byte	0x04, 0x1c
        /*1c8a*/ 	.short	(.L_299 - .L_298)


	//   ....[0]....
.L_298:
        /*1c8c*/ 	.word	0x0001cdb0


	//----- nvinfo : EIATTR_MAX_THREADS
	.align		4
.L_299:
        /*1c90*/ 	.byte	0x04, 0x05
        /*1c92*/ 	.short	(.L_301 - .L_300)
.L_300:
        /*1c94*/ 	.word	0x00000180
        /*1c98*/ 	.word	0x00000001
        /*1c9c*/ 	.word	0x00000001


	//----- nvinfo : EIATTR_CRS_STACK_SIZE
	.align		4
.L_301:
        /*1ca0*/ 	.byte	0x04, 0x1e
        /*1ca2*/ 	.short	(.L_303 - .L_302)
.L_302:
        /*1ca4*/ 	.word	0x00000000


	//----- nvinfo : EIATTR_CBANK_PARAM_SIZE
	.align		4
.L_303:
        /*1ca8*/ 	.byte	0x03, 0x19
        /*1caa*/ 	.short	0x0bf0


	//----- nvinfo : EIATTR_PARAM_CBANK
	.align		4
        /*1cac*/ 	.byte	0x04, 0x0a
        /*1cae*/ 	.short	(.L_305 - .L_304)
	.align		4
.L_304:
        /*1cb0*/ 	.word	index@(.nv.constant0._ZN7cutlass13device_kernelIN5flash11enable_sm90INS1_16FlashAttnFwdSm90INS1_25CollectiveMainloopFwdSm90ILi2EN4cute5tupleIJNS5_1CILi1EEES8_S8_EEENS6_IJNS7_ILi128EEENS7_ILi96EEENS7_ILi64EEEEEELi256ENS_10bfloat16_tEfNS_4arch4Sm90ELb0ELb0ELb1ELb1ELb1ELb1ELb1ELb1ELb0ELb1ELb1ELb0EEENS1_21CollectiveEpilogueFwdINS6_IJSA_NS7_ILi256EEESB_EEES9_SE_SG_Li256ELb1ELb1ELb1ELb0EEENS1_36VarlenDynamicPersistentTileSchedulerILi128ELi96ELi256ELi128ELb1ELb1ELb1ELb0ELb1ELb1EEEEEEEEEvNT_6ParamsE)
        /*1cb4*/ 	.short	0x0210
        /*1cb6*/ 	.short	0x0bf0


	//----- nvinfo : EIATTR_SW_WAR
	.align		4
.L_305:
        /*1cb8*/ 	.byte	0x04, 0x36
        /*1cba*/ 	.short	(.L_307 - .L_306)
.L_306:
        /*1cbc*/ 	.word	0x00000008
.L_307:


//--------------------- .nv.info._ZN7cutlass13device_kernelIN5flash11enable_sm90INS1_16FlashAttnFwdSm90INS1_25CollectiveMainloopFwdSm90ILi2EN4cute5tupleIJNS5_1CILi1EEES8_S8_EEENS6_IJNS7_ILi128EEENS7_ILi96EEENS7_ILi64EEEEEELi256ENS_10bfloat16_tEfNS_4arch4Sm90ELb0ELb1ELb1ELb0ELb1ELb0ELb0ELb1ELb0ELb1ELb1ELb0EEENS1_21CollectiveEpilogueFwdINS6_IJSA_NS7_ILi256EEESB_EEES9_SE_SG_Li256ELb0ELb1ELb1ELb0EEENS1_19SingleTileSchedulerILb0ELb1ELb1ELi128EEEEEEEEEvNT_6ParamsE --------------------------
	.section	.nv.info._ZN7cutlass13device_kernelIN5flash11enable_sm90INS1_16FlashAttnFwdSm90INS1_25CollectiveMainloopFwdSm90ILi2EN4cute5tupleIJNS5_1CILi1EEES8_S8_EEENS6_IJNS7_ILi128EEENS7_ILi96EEENS7_ILi64EEEEEELi256ENS_10bfloat16_tEfNS_4arch4Sm90ELb0ELb1ELb1ELb0ELb1ELb0ELb0ELb1ELb0ELb1ELb1ELb0EEENS1_21CollectiveEpilogueFwdINS6_IJSA_NS7_ILi256EEESB_EEES9_SE_SG_Li256ELb0ELb1ELb1ELb0EEENS1_19SingleTileSchedulerILb0ELb1ELb1ELi128EEEEEEEEEvNT_6ParamsE,"",@"SHT_CUDA_INFO"
	.sectionflags	@""
	.align	4


	//----- nvinfo : EIATTR_CUDA_API_VERSION
	.align		4
        /*0000*/ 	.byte	0x04, 0x37
        /*0002*/ 	.short	(.L_309 - .L_308)
.L_308:
        /*0004*/ 	.word	0x00000082


	//----- nvinfo : EIATTR_KPARAM_INFO
	.align		4
.L_309:
        /*0008*/ 	.byte	0x04, 0x17
        /*000a*/ 	.short	(.L_311 - .L_310)
.L_310:
        /*000c*/ 	.word	0x00000000
        /*0010*/ 	.short	0x0000
        /*0012*/ 	.short	0x0070
        /*0014*/ 	.byte	0x00, 0xf0, 0x01, 0x28


	//----- nvinfo : EIATTR_SPARSE_MMA_MASK
	.align		4
.L_311:
        /*0018*/ 	.byte	0x03, 0x50
        /*001a*/ 	.short	0x0000


	//----- nvinfo : EIATTR_MAXREG_COUNT
	.align		4
        /*001c*/ 	.byte	0x03, 0x1b
        /*001e*/ 	.short	0x00a8


	//----- nvinfo : EIATTR_NUM_BARRIERS
	.align		4
        /*0020*/ 	.byte	0x02, 0x4c
        /*0022*/ 	.byte	0x10
	.zero		1


	//----- nvinfo : EIATTR_EXTERNS
	.align		4
        /*0024*/ 	.byte	0x04, 0x0f
        /*0026*/ 	.short	(.L_313 - .L_312)


	//   ....[0]....
	.align		4
.L_312:
        /*0028*/ 	.word	index@(__assertfail)


	//----- nvinfo : EIATTR_MERCURY_ISA_VERSION
	.align		4
.L_313:
        /*002c*/ 	.byte	0x03, 0x5f
        /*002e*/ 	.short	0x0101


	//----- nvinfo : EIATTR_INT_WARP_WIDE_INSTR_OFFSETS
	.align		4
        /*0030*/ 	.byte	0x04, 0x31
        /*0032*/ 	.short	(.L_315 - .L_314)


	//   ....[0]....
.L_314:
        /*0034*/ 	.word	0x000000b0


	//   ....[1]....
        /*0038*/ 	.word	0x000000c0


	//   ....[2]....
        /*003c*/ 	.word	0x00000160


	//----- nvinfo : EIATTR_COOP_GROUP_MASK_REGIDS
	.align		4
.L_315:
        /*0040*/ 	.byte	0x04, 0x29
        /*0042*/ 	.short	(.L_317 - .L_316)


	//   ....[0]....
.L_316:
        /*0044*/ 	.word	0xffffffff


	//   ....[1]....
        /*0048*/ 	.word	0xffffffff


	//   ....[2]....
        /*004c*/ 	.word	0xffffffff


	//   ....[3]....
        /*0050*/ 	.word	0xffffffff


	//   ....[4]....
        /*0054*/ 	.word	0xffffffff


	//   ....[5]....
        /*0058*/ 	.word	0xffffffff


	//   ....[6]....
        /*005c*/ 	.word	0xffffffff


	//   ....[7]....
        /*0060*/ 	.word	0xffffffff


	//   ....[8]....
        /*0064*/ 	.word	0xffffffff


	//   ....[9]....
        /*0068*/ 	.word	0xffffffff


	//   ....[10]....
        /*006c*/ 	.word	0xffffffff


	//   ....[11]....
        /*0070*/ 	.word	0xffffffff


	//   ....[12]....
        /*0074*/ 	.word	0xffffffff


	//   ....[13]....
        /*0078*/ 	.word	0xffffffff


	//   ....[14]....
        /*007c*/ 	.word	0xffffffff


	//   ....[15]....
        /*0080*/ 	.word	0xffffffff


	//   ....[16]....
        /*0084*/ 	.word	0xffffffff


	//   ....[17]....
        /*0088*/ 	.word	0xffffffff


	//   ....[18]....
        /*008c*/ 	.word	0xffffffff


	//   ....[19]....
        /*0090*/ 	.word	0xffffffff


	//   ....[20]....
        /*0094*/ 	.word	0xffffffff


	//   ....[21]....
        /*0098*/ 	.word	0xffffffff


	//   ....[22]....
        /*009c*/ 	.word	0xffffffff


	//   ....[23]....
        /*00a0*/ 	.word	0xffffffff


	//   ....[24]....
        /*00a4*/ 	.word	0xffffffff


	//   ....[25]....
        /*00a8*/ 	.word	0xffffffff


	//   ....[26]....
        /*00ac*/ 	.word	0xffffffff


	//   ....[27]....
        /*00b0*/ 	.word	0xffffffff


	//   ....[28]....
        /*00b4*/ 	.word	0xffffffff


	//   ....[29]....
        /*00b8*/ 	.word	0xffffffff


	//   ....[30]....
        /*00bc*/ 	.word	0xffffffff


	//   ....[31]....
        /*00c0*/ 	.word	0xffffffff


	//   ....[32]....
        /*00c4*/ 	.word	0xffffffff


	//   ....[33]....
        /*00c8*/ 	.word	0xffffffff


	//   ....[34]....
        /*00cc*/ 	.word	0xffffffff


	//   ....[35]....
        /*00d0*/ 	.word	0xffffffff


	//   ....[36]....
        /*00d4*/ 	.word	0xffffffff


	//   ....[37]....
        /*00d8*/ 	.word	0xffffffff


	//   ....[38]....
        /*00dc*/ 	.word	0xffffffff


	//   ....[39]....
        /*00e0*/ 	.word	0xffffffff


	//   ....[40]....
        /*00e4*/ 	.word	0xffffffff


	//   ....[41]....
        /*00e8*/ 	.word	0xffffffff


	//   ....[42]....
        /*00ec*/ 	.word	0xffffffff


	//   ....[43]....
        /*00f0*/ 	.word	0xffffffff


	//   ....[44]....
        /*00f4*/ 	.word	0xffffffff


	//   ....[45]....
        /*00f8*/ 	.word	0xffffffff


	//   ....[46]....
        /*00fc*/ 	.word	0xffffffff


	//   ....[47]....
        /*0100*/ 	.word	0xffffffff


	//   ....[48]....
        /*0104*/ 	.word	0xffffffff


	//   ....[49]....
        /*0108*/ 	.word	0xffffffff


	//   ....[50]....
        /*010c*/ 	.word	0xffffffff


	//   ....[51]....
        /*0110*/ 	.word	0xffffffff


	//   ....[52]....
        /*0114*/ 	.word	0xffffffff


	//   ....[53]....
        /*0118*/ 	.word	0xffffffff


	//   ....[54]....
        /*011c*/ 	.word	0xffffffff


	//   ....[55]....
        /*0120*/ 	.word	0xffffffff


	//   ....[56]....
        /*0124*/ 	.word	0xffffffff


	//   ....[57]....
        /*0128*/ 	.word	0xffffffff


	//   ....[58]....
        /*012c*/ 	.word	0xffffffff


	//   ....[59]....
        /*0130*/ 	.word	0xffffffff


	//   ....[60]....
        /*0134*/ 	.word	0xffffffff


	//   ....[61]....
        /*0138*/ 	.word	0xffffffff


	//   ....[62]....
        /*013c*/ 	.word	0xffffffff


	//   ....[63]....
        /*0140*/ 	.word	0xffffffff


	//   ....[64]....
        /*0144*/ 	.word	0xffffffff


	//   ....[65]....
        /*0148*/ 	.word	0xffffffff


	//   ....[66]....
        /*014c*/ 	.word	0xffffffff


	//   ....[67]....
        /*0150*/ 	.word	0xffffffff


	//   ....[68]....
        /*0154*/ 	.word	0xffffffff


	//   ....[69]....
        /*0158*/ 	.word	0xffffffff


	//   ....[70]....
        /*015c*/ 	.word	0xffffffff


	//   ....[71]....
        /*0160*/ 	.word	0xffffffff


	//   ....[72]....
        /*0164*/ 	.word	0xffffffff


	//   ....[73]....
        /*0168*/ 	.word	0xffffffff


	//   ....[74]....
        /*016c*/ 	.word	0xffffffff


	//   ....[75]....
        /*0170*/ 	.word	0xffffffff


	//   ....[76]....
        /*0174*/ 	.word	0xffffffff


	//   ....[77]....
        /*0178*/ 	.word	0xffffffff


	//   ....[78]....
        /*017c*/ 	.word	0xffffffff


	//   ....[79]....
        /*0180*/ 	.word	0xffffffff


	//   ....[80]....
        /*0184*/ 	.word	0xffffffff


	//   ....[81]....
        /*0188*/ 	.word	0xffffffff


	//   ....[82]....
        /*018c*/ 	.word	0xffffffff


	//   ....[83]....
        /*0190*/ 	.word	0xffffffff


	//   ....[84]....
        /*0194*/ 	.word	0xffffffff


	//   ....[85]....
        /*0198*/ 	.word	0xffffffff


	//   ....[86]....
        /*019c*/ 	.word	0xffffffff


	//   ....[87]....
        /*01a0*/ 	.word	0xffffffff


	//   ....[88]....
        /*01a4*/ 	.word	0xffffffff


	//   ....[89]....
        /*01a8*/ 	.word	0xffffffff


	//   ....[90]....
        /*01ac*/ 	.word	0xffffffff


	//   ....[91]....
        /*01b0*/ 	.word	0xffffffff


	//   ....[92]....
        /*01b4*/ 	.word	0xffffffff


	//   ....[93]....
        /*01b8*/ 	.word	0xffffffff


	//   ....[94]....
        /*01bc*/ 	.word	0xffffffff


	//   ....[95]....
        /*01c0*/ 	.word	0xffffffff


	//   ....[96]....
        /*01c4*/ 	.word	0xffffffff


	//   ....[97]....
        /*01c8*/ 	.word	0xffffffff


	//   ....[98]....
        /*01cc*/ 	.word	0xffffffff


	//   ....[99]....
        /*01d0*/ 	.word	0xffffffff


	//   ....[100]....
        /*01d4*/ 	.word	0xffffffff


	//   ....[101]....
        /*01d8*/ 	.word	0xffffffff


	//   ....[102]....
        /*01dc*/ 	.word	0xffffffff


	//   ....[103]....
        /*01e0*/ 	.word	0xffffffff


	//   ....[104]....
        /*01e4*/ 	.word	0xffffffff


	//   ....[105]....
        /*01e8*/ 	.word	0xffffffff


	//   ....[106]....
        /*01ec*/ 	.word	0xffffffff


	//   ....[107]....
        /*01f0*/ 	.word	0x0500000f


	//   ....[108]....
        /*01f4*/ 	.word	0x0500000f


	//   ....[109]....
        /*01f8*/ 	.word	0x0500000f


	//   ....[110]....
        /*01fc*/ 	.word	0x0500000f


	//   ....[111]....
        /*0200*/ 	.word	0x0500000f


	//   ....[112]....
        /*0204*/ 	.word	0x0500000f


	//   ....[113]....
        /*0208*/ 	.word	0x0500000f


	//   ....[114]....
        /*020c*/ 	.word	0x0500000f


	//   ....[115]....
        /*0210*/ 	.word	0x0500000f


	//   ....[116]....
        /*0214*/ 	.word	0x0500000f


	//   ....[117]....
        /*0218*/ 	.word	0x0500000f


	//   ....[118]....
        /*021c*/ 	.word	0x0500000f


	//   ....[119]....
        /*0220*/ 	.word	0x0500000f


	//   ....[120]....
        /*0224*/ 	.word	0x0500000f


	//   ....[121]....
        /*0228*/ 	.word	0x0500000f


	//   ....[122]....
        /*022c*/ 	.word	0x0500000f


	//   ....[123]....
        /*0230*/ 	.word	0x0500000f


	//   ....[124]....
        /*0234*/ 	.word	0x0500000f


	//   ....[125]....
        /*0238*/ 	.word	0x0500000f


	//   ....[126]....
        /*023c*/ 	.word	0x0500000f


	//   ....[127]....
        /*0240*/ 	.word	0x0500000f


	//   ....[128]....
        /*0244*/ 	.word	0x0500000f


	//   ....[129]....
        /*0248*/ 	.word	0x0500000f


	//   ....[130]....
        /*024c*/ 	.word	0x0500000f


	//   ....[131]....
        /*0250*/ 	.word	0x0500000f


	//   ....[132]....
        /*0254*/ 	.word	0x0500000f


	//   ....[133]....
        /*0258*/ 	.word	0x0500000f


	//   ....[134]....
        /*025c*/ 	.word	0x0500000f


	//   ....[135]....
        /*0260*/ 	.word	0x0500000f


	//   ....[136]....
        /*0264*/ 	.word	0x0500000f


	//   ....[137]....
        /*0268*/ 	.word	0x0500000f


	//   ....[138]....
        /*026c*/ 	.word	0x0500000f


	//   ....[139]....
        /*0270*/ 	.word	0x0500000f


	//   ....[140]....
        /*0274*/ 	.word	0x0500000f


	//   ....[141]....
        /*0278*/ 	.word	0x0500000f


	//   ....[142]....
        /*027c*/ 	.word	0x0500000f


	//   ....[143]....
        /*0280*/ 	.word	0x0500000f


	//   ....[144]....
        /*0284*/ 	.word	0x0500000f


	//   ....[145]....
        /*0288*/ 	.word	0x0500000f


	//   ....[146]....
        /*028c*/ 	.word	0x0500000f


	//   ....[147]....
        /*0290*/ 	.word	0x0500000f


	//   ....[148]....
        /*0294*/ 	.word	0x0500000f


	//   ....[149]....
        /*0298*/ 	.word	0x0500000f


	//   ....[150]....
        /*029c*/ 	.word	0x0500000f


	//   ....[151]....
        /*02a0*/ 	.word	0x0500000f


	//   ....[152]....
        /*02a4*/ 	.word	0x0500000f


	//   ....[153]....
        /*02a8*/ 	.word	0x0500000f


	//   ....[154]....
        /*02ac*/ 	.word	0x0500000f


	//   ....[155]....
        /*02b0*/ 	.word	0x0500000f


	//   ....[156]....
        /*02b4*/ 	.word	0x0500000f


	//   ....[157]....
        /*02b8*/ 	.word	0x0500000f


	//   ....[158]....
        /*02bc*/ 	.word	0x0500000f


	//   ....[159]....
        /*02c0*/ 	.word	0x0500000f


	//   ....[160]....
        /*02c4*/ 	.word	0x0500000f


	//   ....[161]....
        /*02c8*/ 	.word	0x0500000f


	//   ....[162]....
        /*02cc*/ 	.word	0x0500000f


	//   ....[163]....
        /*02d0*/ 	.word	0x0500000f


	//   ....[164]....
        /*02d4*/ 	.word	0x0500000f


	//   ....[165]....
        /*02d8*/ 	.word	0x0500000f


	//   ....[166]....
        /*02dc*/ 	.word	0x0500000f


	//   ....[167]....
        /*02e0*/ 	.word	0x0500000f


	//   ....[168]....
        /*02e4*/ 	.word	0x0500000f


	//   ....[169]....
        /*02e8*/ 	.word	0x0500000f


	//   ....[170]....
        /*02ec*/ 	.word	0x0500000f


	//   ....[171]....
        /*02f0*/ 	.word	0x0500000f


	//   ....[172]....
        /*02f4*/ 	.word	0x0500000f


	//----- nvinfo : EIATTR_COOP_GROUP_INSTR_OFFSETS
	.align		4
.L_317:
        /*02f8*/ 	.byte	0x04, 0x28
        /*02fa*/ 	.short	(.L_319 - .L_318)


	//   ....[0]....
.L_318:
        /*02fc*/ 	.word	0x00000070


	//   ....[1]....
        /*0300*/ 	.word	0x00000080


	//   ....[2]....
        /*0304*/ 	.word	0x000002c0


	//   ....[3]....
        /*0308*/ 	.word	0x00000420


	//   ....[4]....
        /*030c*/ 	.word	0x00000540


	//   ....[5]....
        /*0310*/ 	.word	0x000006a0


	//   ....[6]....
        /*0314*/ 	.word	0x000016f0


	//   ....[7]....
        /*0318*/ 	.word	0x00002020


	//   ....[8]....
        /*031c*/ 	.word	0x00002770


	//   ....[9]....
        /*0320*/ 	.word	0x00003420


	//   ....[10]....
        /*0324*/ 	.word	0x00003540


	//   ....[11]....
        /*0328*/ 	.word	0x00003b60


	//   ....[12]....
        /*032c*/ 	.word	0x00003c00


	//   ....[13]....
        /*0330*/ 	.word	0x00004f70


	//   ....[14]....
        /*0334*/ 	.word	0x000056b0


	//   ....[15]....
        /*0338*/ 	.word	0x000064b0


	//   ....[16]....
        /*033c*/ 	.word	0x000065c0


	//   ....[17]....
        /*0340*/ 	.word	0x00006bc0


	//   ....[18]....
        /*0344*/ 	.word	0x00006c30


	//   ....[19]....
        /*0348*/ 	.word	0x00008d10


	//   ....[20]....
        /*034c*/ 	.word	0x00008da0


	//   ....[21]....
        /*0350*/ 	.word	0x00009210


	//   ....[22]....
        /*0354*/ 	.word	0x000093d0


	//   ....[23]....
        /*0358*/ 	.word	0x0000ac00


	//   ....[24]....
        /*035c*/ 	.word	0x0000b320


	//   ....[25]....
        /*0360*/ 	.word	0x0000c0e0


	//   ....[26]....
        /*0364*/ 	.word	0x0000c200


	//   ....[27]....
        /*0368*/ 	.word	0x0000c870


	//   ....[28]....
        /*036c*/ 	.word	0x0000c940


	//   ....[29]....
        /*0370*/ 	.word	0x0000dd40


	//   ....[30]....
        /*0374*/ 	.word	0x0000dd70


	//   ....[31]....
        /*0378*/ 	.word	0x0000ddd0


	//   ....[32]....
        /*037c*/ 	.word	0x0000ddf0


	//   ....[33]....
        /*0380*/ 	.word	0x0000eea0


	//   ....[34]....
        /*0384*/ 	.word	0x0000ef00


	//   ....[35]....
        /*0388*/ 	.word	0x0000ef40


	//   ....[36]....
        /*038c*/ 	.word	0x0000ef70


	//   ....[37]....
        /*0390*/ 	.word	0x0000efa0


	//   ....[38]....
        /*0394*/ 	.word	0x0000efc0


	//   ....[39]....
        /*0398*/ 	.word	0x0000fc30


	//   ....[40]....
        /*039c*/ 	.word	0x0000fc40


	//   ....[41]....
        /*03a0*/ 	.word	0x00010c70


	//   ....[42]....
        /*03a4*/ 	.word	0x000121c0


	//   ....[43]....
        /*03a8*/ 	.word	0x000121e0


	//   ....[44]....
        /*03ac*/ 	.word	0x000121f0


	//   ....[45]....
        /*03b0*/ 	.word	0x00012230


	//   ....[46]....
        /*03b4*/ 	.word	0x00012280


	//   ....[47]....
        /*03b8*/ 	.word	0x000122a0


	//   ....[48]....
        /*03bc*/ 	.word	0x000122f0


	//   ....[49]....
        /*03c0*/ 	.word	0x00012310


	//   ....[50]....
        /*03c4*/ 	.word	0x00012360


	//   ....[51]....
        /*03c8*/ 	.word	0x00012380


	//   ....[52]....
        /*03cc*/ 	.word	0x000123d0


	//   ....[53]....
        /*03d0*/ 	.word	0x000123f0


	//   ....[54]....
        /*03d4*/ 	.word	0x00012960


	//   ....[55]....
        /*03d8*/ 	.word	0x00012990


	//   ....[56]....
        /*03dc*/ 	.word	0x000129c0


	//   ....[57]....
        /*03e0*/ 	.word	0x00012a20


	//   ....[58]....
        /*03e4*/ 	.word	0x00012a80


	//   ....[59]....
        /*03e8*/ 	.word	0x00012aa0


	//   ....[60]....
        /*03ec*/ 	.word	0x00012b00


	//   ....[61]....
        /*03f0*/ 	.word	0x00012b20


	//   ....[62]....
        /*03f4*/ 	.word	0x00012b80


	//   ....[63]....
        /*03f8*/ 	.word	0x00012ba0


	//   ....[64]....
        /*03fc*/ 	.word	0x00012c00


	//   ....[65]....
        /*0400*/ 	.word	0x00012c20


	//   ....[66]....
        /*0404*/ 	.word	0x00012c80


	//   ....[67]....
        /*0408*/ 	.word	0x00012ca0


	//   ....[68]....
        /*040c*/ 	.word	0x00012cf0


	//   ....[69]....
        /*0410*/ 	.word	0x00012d10


	//   ....[70]....
        /*0414*/ 	.word	0x00013090


	//   ....[71]....
        /*0418*/ 	.word	0x000130c0


	//   ....[72]....
        /*041c*/ 	.word	0x00013100


	//   ....[73]....
        /*0420*/ 	.word	0x00013120


	//   ....[74]....
        /*0424*/ 	.word	0x00013140


	//   ....[75]....
        /*0428*/ 	.word	0x00013170


	//   ....[76]....
        /*042c*/ 	.word	0x00013210


	//   ....[77]....
        /*0430*/ 	.word	0x00013240


	//   ....[78]....
        /*0434*/ 	.word	0x000132d0


	//   ....[79]....
        /*0438*/ 	.word	0x00013300


	//   ....[80]....
        /*043c*/ 	.word	0x00013310


	//   ....[81]....
        /*0440*/ 	.word	0x000133a0


	//   ....[82]....
        /*0444*/ 	.word	0x00013b20


	//   ....[83]....
        /*0448*/ 	.word	0x00013b40


	//   ....[84]....
        /*044c*/ 	.word	0x00013b50


	//   ....[85]....
        /*0450*/ 	.word	0x00013b60


	//   ....[86]....
        /*0454*/ 	.word	0x00013b70


	//   ....[87]....
        /*0458*/ 	.word	0x00013b80


	//   ....[88]....
        /*045c*/ 	.word	0x00013ba0


	//   ....[89]....
        /*0460*/ 	.word	0x00013bc0


	//   ....[90]....
        /*0464*/ 	.word	0x00013bf0


	//   ....[91]....
        /*0468*/ 	.word	0x00013c30


	//   ....[92]....
        /*046c*/ 	.word	0x00013c70


	//   ....[93]....
        /*0470*/ 	.word	0x00013cc0


	//   ....[94]....
        /*0474*/ 	.word	0x00014010


	//   ....[95]....
        /*0478*/ 	.word	0x00014030


	//   ....[96]....
        /*047c*/ 	.word	0x00014040


	//   ....[97]....
        /*0480*/ 	.word	0x00014050


	//   ....[98]....
        /*0484*/ 	.word	0x00014060


	//   ....[99]....
        /*0488*/ 	.word	0x00014080


	//   ....[100]....
        /*048c*/ 	.word	0x000140f0


	//   ....[101]....
        /*0490*/ 	.word	0x00014110


	//   ....[102]....
        /*0494*/ 	.word	0x00014170


	//   ....[103]....
        /*0498*/ 	.word	0x00014180


	//   ....[104]....
        /*049c*/ 	.word	0x000141f0


	//   ....[105]....
        /*04a0*/ 	.word	0x00014270


	//   ....[106]....
        /*04a4*/ 	.word	0x00014570


	//   ....[107]....
        /*04a8*/ 	.word	0x00014b90


	//   ....[108]....
        /*04ac*/ 	.word	0x00014c80


	//   ....[109]....
        /*04b0*/ 	.word	0x00014d20


	//   ....[110]....
        /*04b4*/ 	.word	0x00014da0


	//   ....[111]....
        /*04b8*/ 	.word	0x00014e50


	//   ....[112]....
        /*04bc*/ 	.word	0x00014eb0


	//   ....[113]....
        /*04c0*/ 	.word	0x00014f70


	//   ....[114]....
        /*04c4*/ 	.word	0x00014fd0


	//   ....[115]....
        /*04c8*/ 	.word	0x00015090


	//   ....[116]....
        /*04cc*/ 	.word	0x000150f0


	//   ....[117]....
        /*04d0*/ 	.word	0x000151b0


	//   ....[118]....
        /*04d4*/ 	.word	0x00015210


	//   ....[119]....
        /*04d8*/ 	.word	0x000152b0


	//   ....[120]....
        /*04dc*/ 	.word	0x00015340


	//   ....[121]....
        /*04e0*/ 	.word	0x000153a0


	//   ....[122]....
        /*04e4*/ 	.word	0x00015460


	//   ....[123]....
        /*04e8*/ 	.word	0x00015510


	//   ....[124]....
        /*04ec*/ 	.word	0x00015570


	//   ....[125]....
        /*04f0*/ 	.word	0x00015640


	//   ....[126]....
        /*04f4*/ 	.word	0x000156a0


	//   ....[127]....
        /*04f8*/ 	.word	0x00015770


	//   ....[128]....
        /*04fc*/ 	.word	0x000157d0


	//   ....[129]....
        /*0500*/ 	.word	0x000158a0


	//   ....[130]....
        /*0504*/ 	.word	0x00015900


	//   ....[131]....
        /*0508*/ 	.word	0x000159d0


	//   ....[132]....
        /*050c*/ 	.word	0x00015a30


	//   ....[133]....
        /*0510*/ 	.word	0x00015af0


	//   ....[134]....
        /*0514*/ 	.word	0x00015b60


	//   ....[135]....
        /*0518*/ 	.word	0x00015c00


	//   ....[136]....
        /*051c*/ 	.word	0x00015d50


	//   ....[137]....
        /*0520*/ 	.word	0x00015e30


	//   ....[138]....
        /*0524*/ 	.word	0x00015e90


	//   ....[139]....
        /*0528*/ 	.word	0x00015f50


	//   ....[140]....
        /*052c*/ 	.word	0x00016040


	//   ....[141]....
        /*0530*/ 	.word	0x00016100


	//   ....[142]....
        /*0534*/ 	.word	0x000161e0


	//   ....[143]....
        /*0538*/ 	.word	0x000162a0


	//   ....[144]....
        /*053c*/ 	.word	0x00016380


	//   ....[145]....
        /*0540*/ 	.word	0x00016440


	//   ....[146]....
        /*0544*/ 	.word	0x00016520


	//   ....[147]....
        /*0548*/ 	.word	0x000165f0


	//   ....[148]....
        /*054c*/ 	.word	0x00016750


	//   ....[149]....
        /*0550*/ 	.word	0x000167f0


	//   ....[150]....
        /*0554*/ 	.word	0x00016850


	//   ....[151]....
        /*0558*/ 	.word	0x000168f0


	//   ....[152]....
        /*055c*/ 	.word	0x00016950


	//   ....[153]....
        /*0560*/ 	.word	0x000169f0


	//   ....[154]....
        /*0564*/ 	.word	0x00016a50


	//   ....[155]....
        /*0568*/ 	.word	0x00016af0


	//   ....[156]....
        /*056c*/ 	.word	0x00016b50


	//   ....[157]....
        /*0570*/ 	.word	0x00016bf0


	//   ....[158]....
        /*0574*/ 	.word	0x00016c50


	//   ....[159]....
        /*0578*/ 	.word	0x00016cf0


	//   ....[160]....
        /*057c*/ 	.word	0x00016de0


	//   ....[161]....
        /*0580*/ 	.word	0x00016e80


	//   ....[162]....
        /*0584*/ 	.word	0x00016ef0


	//   ....[163]....
        /*0588*/ 	.word	0x00016fc0


	//   ....[164]....
        /*058c*/ 	.word	0x00017020


	//   ....[165]....
        /*0590*/ 	.word	0x000170f0


	//   ....[166]....
        /*0594*/ 	.word	0x00017150


	//   ....[167]....
        /*0598*/ 	.word	0x00017220


	//   ....[168]....
        /*059c*/ 	.word	0x00017280


	//   ....[169]....
        /*05a0*/ 	.word	0x00017350


	//   ....[170]....
        /*05a4*/ 	.word	0x000173b0


	//   ....[171]....
        /*05a8*/ 	.word	0x00017480


	//   ....[172]....
        /*05ac*/ 	.word	0x00017560


	//----- nvinfo : EIATTR_REG_RECONFIG
	.align		4
.L_319:
        /*05b0*/ 	.byte	0x01, 0x54
	.zero		2


	//----- nvinfo : EIATTR_SYSCALL_OFFSETS
	.align		4
        /*05b4*/ 	.byte	0x04, 0x46
        /*05b6*/ 	.short	(.L_321 - .L_320)


	//   ....[0]....
.L_320:
        /*05b8*/ 	.word	0x000018b0


	//   ....[1]....
        /*05bc*/ 	.word	0x00011830


	//   ....[2]....
        /*05c0*/ 	.word	0x00011970


	//   ....[3]....
        /*05c4*/ 	.word	0x00011a60


	//   ....[4]....
        /*05c8*/ 	.word	0x00012660


	//----- nvinfo : EIATTR_MBARRIER_INSTR_OFFSETS
	.align		4
.L_321:
        /*05cc*/ 	.byte	0x04, 0x39
        /*05ce*/ 	.short	(.L_323 - .L_322)


	//   ....[0]....
.L_322:
        /*05d0*/ 	.word	0x00000170
        /*05d4*/ 	.word	0x000000ff
        /*05d8*/ 	.word	0x00022800
        /*05dc*/ 	.short	0x0100
        /*05de*/ 	.byte	0x08
	.zero		1


	//   ....[1]....
        /*05e0*/ 	.word	0x00000180
        /*05e4*/ 	.word	0x000000ff
        /*05e8*/ 	.word	0x00022820
        /*05ec*/ 	.short	0x0100
        /*05ee*/ 	.byte	0x08
	.zero		1


	//   ....[2]....
        /*05f0*/ 	.word	0x00000270
        /*05f4*/ 	.word	0x000000ff
        /*05f8*/ 	.word	0x00022830
        /*05fc*/ 	.short	0x0100
        /*05fe*/ 	.byte	0x08
	.zero		1


	//   ....[3]....
        /*0600*/ 	.word	0x00000280
        /*0604*/ 	.word	0x000000ff
        /*0608*/ 	.word	0x00022840
        /*060c*/ 	.short	0x0100
        /*060e*/ 	.byte	0x08
	.zero		1


	//   ....[4]....
        /*0610*/ 	.word	0x00000290
        /*0614*/ 	.word	0x000000ff
        /*0618*/ 	.word	0x00022838
        /*061c*/ 	.short	0x0100
        /*061e*/ 	.byte	0x08
	.zero		1


	//   ....[5]....
        /*0620*/ 	.word	0x000002a0
        /*0624*/ 	.word	0x000000ff
        /*0628*/ 	.word	0x00022848
        /*062c*/ 	.short	0x0100
        /*062e*/ 	.byte	0x08
	.zero		1


	//   ....[6]....
        /*0630*/ 	.word	0x000003d0
        /*0634*/ 	.word	0x000000ff
        /*0638*/ 	.word	0x00022850
        /*063c*/ 	.short	0x0100
        /*063e*/ 	.byte	0x08
	.zero		1


	//   ....[7]....
        /*0640*/ 	.word	0x000003e0
        /*0644*/ 	.word	0x000000ff
        /*0648*/ 	.word	0x00022860
        /*064c*/ 	.short	0x0100
        /*064e*/ 	.byte	0x08
	.zero		1


	//   ....[8]....
        /*0650*/ 	.word	0x000003f0
        /*0654*/ 	.word	0x000000ff
        /*0658*/ 	.word	0x00022858
        /*065c*/ 	.short	0x0100
        /*065e*/ 	.byte	0x08
	.zero		1


	//   ....[9]....
        /*0660*/ 	.word	0x00000400
        /*0664*/ 	.word	0x000000ff
        /*0668*/ 	.word	0x00022868
        /*066c*/ 	.short	0x0100
        /*066e*/ 	.byte	0x08
	.zero		1


	//   ....[10]....
        /*0670*/ 	.word	0x000004f0
        /*0674*/ 	.word	0x000000ff
        /*0678*/ 	.word	0x00022870
        /*067c*/ 	.short	0x0100
        /*067e*/ 	.byte	0x06
	.zero		1


	//   ....[11]....
        /*0680*/ 	.word	0x00000500
        /*0684*/ 	.word	0x000000ff
        /*0688*/ 	.word	0x00022880
        /*068c*/ 	.short	0x0100
        /*068e*/ 	.byte	0x06
	.zero		1


	//   ....[12]....
        /*0690*/ 	.word	0x00000510
        /*0694*/ 	.word	0x000000ff
        /*0698*/ 	.word	0x00022878
        /*069c*/ 	.short	0x0100
        /*069e*/ 	.byte	0x06
	.zero		1


	//   ....[13]....
        /*06a0*/ 	.word	0x00000520
        /*06a4*/ 	.word	0x000000ff
        /*06a8*/ 	.word	0x00022888
        /*06ac*/ 	.short	0x0100
        /*06ae*/ 	.byte	0x06
	.zero		1


	//   ....[14]....
        /*06b0*/ 	.word	0x00000650
        /*06b4*/ 	.word	0x000000ff
        /*06b8*/ 	.word	0x00022890
        /*06bc*/ 	.short	0x0100
        /*06be*/ 	.byte	0x08
	.zero		1


	//   ....[15]....
        /*06c0*/ 	.word	0x00000660
        /*06c4*/ 	.word	0x000000ff
        /*06c8*/ 	.word	0x000228a0
        /*06cc*/ 	.short	0x0100
        /*06ce*/ 	.byte	0x08
	.zero		1


	//   ....[16]....
        /*06d0*/ 	.word	0x00000670
        /*06d4*/ 	.word	0x000000ff
        /*06d8*/ 	.word	0x00022898
        /*06dc*/ 	.short	0x0100
        /*06de*/ 	.byte	0x08
	.zero		1


	//   ....[17]....
        /*06e0*/ 	.word	0x00000680
        /*06e4*/ 	.word	0x000000ff
        /*06e8*/ 	.word	0x000228a8
        /*06ec*/ 	.short	0x0100
        /*06ee*/ 	.byte	0x08
	.zero		1


	//   ....[18]....
        /*06f0*/ 	.word	0x000007c0
        /*06f4*/ 	.word	0x000000ff
        /*06f8*/ 	.word	0x000228b0
        /*06fc*/ 	.short	0x0100
        /*06fe*/ 	.byte	0x08
	.zero		1


	//   ....[19]....
        /*0700*/ 	.word	0x000007d0
        /*0704*/ 	.word	0x000000ff
        /*0708*/ 	.word	0x000228c0
        /*070c*/ 	.short	0x0100
        /*070e*/ 	.byte	0x08
	.zero		1


	//   ....[20]....
        /*0710*/ 	.word	0x000007e0
        /*0714*/ 	.word	0x000000ff
        /*0718*/ 	.word	0x000228b8
        /*071c*/ 	.short	0x0100
        /*071e*/ 	.byte	0x08
	.zero		1


	//   ....[21]....
        /*0720*/ 	.word	0x000007f0
        /*0724*/ 	.word	0x000000ff
        /*0728*/ 	.word	0x000228c8
        /*072c*/ 	.short	0x0100
        /*072e*/ 	.byte	0x08
	.zero		1


	//   ....[22]....
        /*0730*/ 	.word	0x000018e0
        /*0734*/ 	.word	0x000000ff
        /*0738*/ 	.word	0x00022800
        /*073c*/ 	.short	0x010a
        /*073e*/ 	.byte	0x26
	.zero		1


	//   ....[23]....
        /*0740*/ 	.word	0x00001980
        /*0744*/ 	.word	0x000000ff
        /*0748*/ 	.word	0x00022830
        /*074c*/ 	.short	0x010a
        /*074e*/ 	.byte	0x26
	.zero		1


	//   ....[24]....
        /*0750*/ 	.word	0x000019c0
        /*0754*/ 	.word	0x000000ff
        /*0758*/ 	.word	0x00022830
        /*075c*/ 	.short	0x010a
        /*075e*/ 	.byte	0x26
	.zero		1


	//   ....[25]....
        /*0760*/ 	.word	0x000022a0
        /*0764*/ 	.word	0x000000ff
        /*0768*/ 	.word	0x00000000
        /*076c*/ 	.short	0x0101
        /*076e*/ 	.byte	0x06
	.zero		1


	//   ....[26]....
        /*0770*/ 	.word	0x00004460
        /*0774*/ 	.word	0x000000ff
        /*0778*/ 	.word	0x00022850
        /*077c*/ 	.short	0x010a
        /*077e*/ 	.byte	0x26
	.zero		1


	//   ....[27]....
        /*0780*/ 	.word	0x000044a0
        /*0784*/ 	.word	0x000000ff
        /*0788*/ 	.word	0x00022850
        /*078c*/ 	.short	0x010a
        /*078e*/ 	.byte	0x26
	.zero		1


	//   ....[28]....
        /*0790*/ 	.word	0x00004860
        /*0794*/ 	.word	0x000000ff
        /*0798*/ 	.word	0x00000000
        /*079c*/ 	.short	0x0101
        /*079e*/ 	.byte	0x07
	.zero		1


	//   ....[29]....
        /*07a0*/ 	.word	0x00004bb0
        /*07a4*/ 	.word	0x000000ff
        /*07a8*/ 	.word	0x00022830
        /*07ac*/ 	.short	0x010a
        /*07ae*/ 	.byte	0x1c
	.zero		1


	//   ....[30]....
        /*07b0*/ 	.word	0x00004bf0
        /*07b4*/ 	.word	0x000000ff
        /*07b8*/ 	.word	0x00022830
        /*07bc*/ 	.short	0x010a
        /*07be*/ 	.byte	0x1c
	.zero		1


	//   ....[31]....
        /*07c0*/ 	.word	0x00005210
        /*07c4*/ 	.word	0x000000ff
        /*07c8*/ 	.word	0x00000000
        /*07cc*/ 	.short	0x0101
        /*07ce*/ 	.byte	0x0a
	.zero		1


	//   ....[32]....
        /*07d0*/ 	.word	0x00007d80
        /*07d4*/ 	.word	0x000000ff
        /*07d8*/ 	.word	0x00022850
        /*07dc*/ 	.short	0x010a
        /*07de*/ 	.byte	0x1c
	.zero		1


	//   ....[33]....
        /*07e0*/ 	.word	0x00007dc0
        /*07e4*/ 	.word	0x000000ff
        /*07e8*/ 	.word	0x00022850
        /*07ec*/ 	.short	0x010a
        /*07ee*/ 	.byte	0x1c
	.zero		1


	//   ....[34]....
        /*07f0*/ 	.word	0x000080c0
        /*07f4*/ 	.word	0x000000ff
        /*07f8*/ 	.word	0x00000000
        /*07fc*/ 	.short	0x0101
        /*07fe*/ 	.byte	0x1c
	.zero		1


	//   ....[35]....
        /*0800*/ 	.word	0x000084c0
        /*0804*/ 	.word	0x000000ff
        /*0808*/ 	.word	0x00022830
        /*080c*/ 	.short	0x010a
        /*080e*/ 	.byte	0x1c
	.zero		1


	//   ....[36]....
        /*0810*/ 	.word	0x00008500
        /*0814*/ 	.word	0x000000ff
        /*0818*/ 	.word	0x00022830
        /*081c*/ 	.short	0x010a
        /*081e*/ 	.byte	0x1c
	.zero		1


	//   ....[37]....
        /*0820*/ 	.word	0x00008a40
        /*0824*/ 	.word	0x000000ff
        /*0828*/ 	.word	0x00000000
        /*082c*/ 	.short	0x0101
        /*082e*/ 	.byte	0x0a
	.zero		1


	//   ....[38]....
        /*0830*/ 	.word	0x0000a3b0
        /*0834*/ 	.word	0x000000ff
        /*0838*/ 	.word	0x00022850
        /*083c*/ 	.short	0x010a
        /*083e*/ 	.byte	0x1c
	.zero		1


	//   ....[39]....
        /*0840*/ 	.word	0x0000a3f0
        /*0844*/ 	.word	0x000000ff
        /*0848*/ 	.word	0x00022850
        /*084c*/ 	.short	0x010a
        /*084e*/ 	.byte	0x1c
	.zero		1


	//   ....[40]....
        /*0850*/ 	.word	0x0000a6d0
        /*0854*/ 	.word	0x000000ff
        /*0858*/ 	.word	0x00000000
        /*085c*/ 	.short	0x0101
        /*085e*/ 	.byte	0x1c
	.zero		1


	//   ....[41]....
        /*0860*/ 	.word	0x0000a850
        /*0864*/ 	.word	0x000000ff
        /*0868*/ 	.word	0x00022830
        /*086c*/ 	.short	0x010a
        /*086e*/ 	.byte	0x1a
	.zero		1


	//   ....[42]....
        /*0870*/ 	.word	0x0000a890
        /*0874*/ 	.word	0x000000ff
        /*0878*/ 	.word	0x00022830
        /*087c*/ 	.short	0x010a
        /*087e*/ 	.byte	0x1a
	.zero		1


	//   ....[43]....
        /*0880*/ 	.word	0x0000ae80
        /*0884*/ 	.word	0x000000ff
        /*0888*/ 	.word	0x00000000
        /*088c*/ 	.short	0x0101
        /*088e*/ 	.byte	0x0a
	.zero		1


	//   ....[44]....
        /*0890*/ 	.word	0x0000d9e0
        /*0894*/ 	.word	0x000000ff
        /*0898*/ 	.word	0x00022850
        /*089c*/ 	.short	0x010a
        /*089e*/ 	.byte	0x1a
	.zero		1


	//   ....[45]....
        /*08a0*/ 	.word	0x0000da20
        /*08a4*/ 	.word	0x000000ff
        /*08a8*/ 	.word	0x00022850
        /*08ac*/ 	.short	0x010a
        /*08ae*/ 	.byte	0x1a
	.zero		1


	//   ....[46]....
        /*08b0*/ 	.word	0x0000dd20
        /*08b4*/ 	.word	0x000000ff
        /*08b8*/ 	.word	0x00000000
        /*08bc*/ 	.short	0x0101
        /*08be*/ 	.byte	0x1a
	.zero		1


	//   ....[47]....
        /*08c0*/ 	.word	0x0000efd0
        /*08c4*/ 	.word	0x000000ff
        /*08c8*/ 	.word	0x00000000
        /*08cc*/ 	.short	0x0101
        /*08ce*/ 	.byte	0x04
	.zero		1


	//   ....[48]....
        /*08d0*/ 	.word	0x00011f60
        /*08d4*/ 	.word	0x000000ff
        /*08d8*/ 	.word	0x00022840
        /*08dc*/ 	.short	0x010a
        /*08de*/ 	.byte	0x2f
	.zero		1


	//   ....[49]....
        /*08e0*/ 	.word	0x00012490
        /*08e4*/ 	.word	0x000000ff
        /*08e8*/ 	.word	0x00022830
        /*08ec*/ 	.short	0x0107
        /*08ee*/ 	.byte	0x2f
	.zero		1


	//   ....[50]....
        /*08f0*/ 	.word	0x00012500
        /*08f4*/ 	.word	0x000000ff
        /*08f8*/ 	.word	0x00022830
        /*08fc*/ 	.short	0x0101
        /*08fe*/ 	.byte	0x2f
	.zero		1


	//   ....[51]....
        /*0900*/ 	.word	0x00012de0
        /*0904*/ 	.word	0x000000ff
        /*0908*/ 	.word	0x00022800
        /*090c*/ 	.short	0x0107
        /*090e*/ 	.byte	0x2f
	.zero		1


	//   ....[52]....
        /*0910*/ 	.word	0x00012e20
        /*0914*/ 	.word	0x000000ff
        /*0918*/ 	.word	0x00022800
        /*091c*/ 	.short	0x0101
        /*091e*/ 	.byte	0x2f
	.zero		1


	//   ....[53]....
        /*0920*/ 	.word	0x00012e30
        /*0924*/ 	.word	0x000000ff
        /*0928*/ 	.word	0x00022820
        /*092c*/ 	.short	0x010a
        /*092e*/ 	.byte	0x2f
	.zero		1


	//   ....[54]....
        /*0930*/ 	.word	0x00012e80
        /*0934*/ 	.word	0x000000ff
        /*0938*/ 	.word	0x00022860
        /*093c*/ 	.short	0x010a
        /*093e*/ 	.byte	0x2f
	.zero		1


	//   ....[55]....
        /*0940*/ 	.word	0x000135b0
        /*0944*/ 	.word	0x000000ff
        /*0948*/ 	.word	0x00022850
        /*094c*/ 	.short	0x0107
        /*094e*/ 	.byte	0x2f
	.zero		1


	//   ....[56]....
        /*0950*/ 	.word	0x00013630
        /*0954*/ 	.word	0x000000ff
        /*0958*/ 	.word	0x00022850
        /*095c*/ 	.short	0x0101
        /*095e*/ 	.byte	0x2f
	.zero		1


	//   ....[57]....
        /*0960*/ 	.word	0x00013920
        /*0964*/ 	.word	0x00000020
        /*0968*/ 	.word	0x00022840
        /*096c*/ 	.short	0x010a
        /*096e*/ 	.byte	0x3f
	.zero		1


	//   ....[58]....
        /*0970*/ 	.word	0x00013d50
        /*0974*/ 	.word	0x00000020
        /*0978*/ 	.word	0x00022830
        /*097c*/ 	.short	0x0107
        /*097e*/ 	.byte	0x3f
	.zero		1


	//   ....[59]....
        /*0980*/ 	.word	0x00013e00
        /*0984*/ 	.word	0x00000020
        /*0988*/ 	.word	0x00022830
        /*098c*/ 	.short	0x0101
        /*098e*/ 	.byte	0x3f
	.zero		1


	//   ....[60]....
        /*0990*/ 	.word	0x00013e30
        /*0994*/ 	.word	0x00000020
        /*0998*/ 	.word	0x00022860
        /*099c*/ 	.short	0x010a
        /*099e*/ 	.byte	0x3f
	.zero		1


	//   ....[61]....
        /*09a0*/ 	.word	0x00014370
        /*09a4*/ 	.word	0x00000020
        /*09a8*/ 	.word	0x00022850
        /*09ac*/ 	.short	0x0107
        /*09ae*/ 	.byte	0x3f
	.zero		1


	//   ....[62]....
        /*09b0*/ 	.word	0x00014440
        /*09b4*/ 	.word	0x00000020
        /*09b8*/ 	.word	0x00022850
        /*09bc*/ 	.short	0x0101
        /*09be*/ 	.byte	0x3f
	.zero		1


	//   ....[63]....
        /*09c0*/ 	.word	0x00014520
        /*09c4*/ 	.word	0x00000004
        /*09c8*/ 	.word	0x00022820
        /*09cc*/ 	.short	0x010a
        /*09ce*/ 	.byte	0x3f
	.zero		1


	//   ....[64]....
        /*09d0*/ 	.word	0x00014660
        /*09d4*/ 	.word	0x00000005
        /*09d8*/ 	.word	0x00022840
        /*09dc*/ 	.short	0x010a
        /*09de*/ 	.byte	0x3f
	.zero		1


	//   ....[65]....
        /*09e0*/ 	.word	0x00014700
        /*09e4*/ 	.word	0x00000015
        /*09e8*/ 	.word	0x00022840
        /*09ec*/ 	.short	0x010a
        /*09ee*/ 	.byte	0x3f
	.zero		1


	//   ....[66]....
        /*09f0*/ 	.word	0x00014740
        /*09f4*/ 	.word	0x00000005
        /*09f8*/ 	.word	0x00022860
        /*09fc*/ 	.short	0x010a
        /*09fe*/ 	.byte	0x3f
	.zero		1


	//   ....[67]....
        /*0a00*/ 	.word	0x00014780
        /*0a04*/ 	.word	0x00000015
        /*0a08*/ 	.word	0x00022860
        /*0a0c*/ 	.short	0x010a
        /*0a0e*/ 	.byte	0x3f
	.zero		1


	//   ....[68]....
        /*0a10*/ 	.word	0x000147f0
        /*0a14*/ 	.word	0x00000005
        /*0a18*/ 	.word	0x00022800
        /*0a1c*/ 	.short	0x010a
        /*0a1e*/ 	.byte	0x3f
	.zero		1


	//   ....[69]....
        /*0a20*/ 	.word	0x00014850
        /*0a24*/ 	.word	0x00000005
        /*0a28*/ 	.word	0x00022830
        /*0a2c*/ 	.short	0x010a
        /*0a2e*/ 	.byte	0x3f
	.zero		1


	//   ....[70]....
        /*0a30*/ 	.word	0x000148b0
        /*0a34*/ 	.word	0x00000009
        /*0a38*/ 	.word	0x00022850
        /*0a3c*/ 	.short	0x010a
        /*0a3e*/ 	.byte	0x3f
	.zero		1


	//   ....[71]....
        /*0a40*/ 	.word	0x00014910
        /*0a44*/ 	.word	0x0000000d
        /*0a48*/ 	.word	0x00022830
        /*0a4c*/ 	.short	0x010a
        /*0a4e*/ 	.byte	0x3f
	.zero		1


	//   ....[72]....
        /*0a50*/ 	.word	0x00014970
        /*0a54*/ 	.word	0x0000000b
        /*0a58*/ 	.word	0x00022850
        /*0a5c*/ 	.short	0x010a
        /*0a5e*/ 	.byte	0x3f
	.zero		1


	//   ....[73]....
        /*0a60*/ 	.word	0x000149d0
        /*0a64*/ 	.word	0x0000000d
        /*0a68*/ 	.word	0x00022830
        /*0a6c*/ 	.short	0x010a
        /*0a6e*/ 	.byte	0x3f
	.zero		1


	//   ....[74]....
        /*0a70*/ 	.word	0x00014a30
        /*0a74*/ 	.word	0x0000000b
        /*0a78*/ 	.word	0x00022850
        /*0a7c*/ 	.short	0x010a
        /*0a7e*/ 	.byte	0x3f
	.zero		1


	//   ....[75]....
        /*0a80*/ 	.word	0x00014a90
        /*0a84*/ 	.word	0x0000000d
        /*0a88*/ 	.word	0x00022830
        /*0a8c*/ 	.short	0x010a
        /*0a8e*/ 	.byte	0x3f
	.zero		1


	//   ....[76]....
        /*0a90*/ 	.word	0x00014af0
        /*0a94*/ 	.word	0x0000000b
        /*0a98*/ 	.word	0x00022850
        /*0a9c*/ 	.short	0x010a
        /*0a9e*/ 	.byte	0x3f
	.zero		1


	//   ....[77]....
        /*0aa0*/ 	.word	0x00014bd0
        /*0aa4*/ 	.word	0x00000003
        /*0aa8*/ 	.word	0x00022840
        /*0aac*/ 	.short	0x010a
        /*0aae*/ 	.byte	0x3f
	.zero		1


	//   ....[78]....
        /*0ab0*/ 	.word	0x00015c40
        /*0ab4*/ 	.word	0x00000003
        /*0ab8*/ 	.word	0x00022820
        /*0abc*/ 	.short	0x010a
        /*0abe*/ 	.byte	0x3f
	.zero		1


	//   ....[79]....
        /*0ac0*/ 	.word	0x00015ca0
        /*0ac4*/ 	.word	0x00000003
        /*0ac8*/ 	.word	0x00022860
        /*0acc*/ 	.short	0x010a
        /*0ace*/ 	.byte	0x3f
	.zero		1


	//   ....[80]....
        /*0ad0*/ 	.word	0x000166a0
        /*0ad4*/ 	.word	0x00000020
        /*0ad8*/ 	.word	0x00022840
        /*0adc*/ 	.short	0x010a
        /*0ade*/ 	.byte	0x3f
	.zero		1


	//   ....[81]....
        /*0ae0*/ 	.word	0x00016d30
        /*0ae4*/ 	.word	0x00000020
        /*0ae8*/ 	.word	0x00022860
        /*0aec*/ 	.short	0x010a
        /*0aee*/ 	.byte	0x3f
	.zero		1


	//   ....[82]....
        /*0af0*/ 	.word	0x000174b0
        /*0af4*/ 	.word	0x00000004
        /*0af8*/ 	.word	0x00022820
        /*0afc*/ 	.short	0x010a
        /*0afe*/ 	.byte	0x3f
	.zero		1


	//   ....[83]....
        /*0b00*/ 	.word	0x00017620
        /*0b04*/ 	.word	0x00000005
        /*0b08*/ 	.word	0x00022840
        /*0b0c*/ 	.short	0x010a
        /*0b0e*/ 	.byte	0x3f
	.zero		1


	//   ....[84]....
        /*0b10*/ 	.word	0x00017670
        /*0b14*/ 	.word	0x00000015
        /*0b18*/ 	.word	0x00022840
        /*0b1c*/ 	.short	0x010a
        /*0b1e*/ 	.byte	0x3f
	.zero		1


	//   ....[85]....
        /*0b20*/ 	.word	0x000176c0
        /*0b24*/ 	.word	0x00000005
        /*0b28*/ 	.word	0x00022860
        /*0b2c*/ 	.short	0x010a
        /*0b2e*/ 	.byte	0x3f
	.zero		1


	//----- nvinfo : EIATTR_NUM_MBARRIERS
	.align		4
.L_323:
        /*0b30*/ 	.byte	0x03, 0x38
        /*0b32*/ 	.short	0x0016


	//----- nvinfo : EIATTR_EXIT_INSTR_OFFSETS
	.align		4
        /*0b34*/ 	.byte	0x04, 0x1c
        /*0b36*/ 	.short	(.L_325 - .L_324)


	//   ....[0]....
.L_324:
        /*0b38*/ 	.word	0x000147d0


	//----- nvinfo : EIATTR_MAX_THREADS
	.align		4
.L_325:
        /*0b3c*/ 	.byte	0x04, 0x05
        /*0b3e*/ 	.short	(.L_327 - .L_326)
.L_326:
        /*0b40*/ 	.word	0x00000180
        /*0b44*/ 	.word	0x00000001
        /*0b48*/ 	.word	0x00000001


	//----- nvinfo : EIATTR_CRS_STACK_SIZE
	.align		4
.L_327:
        /*0b4c*/ 	.byte	0x04, 0x1e
        /*0b4e*/ 	.short	(.L_329 - .L_328)
.L_328:
        /*0b50*/ 	.word	0x00000000


	//----- nvinfo : EIATTR_CBANK_PARAM_SIZE
	.align		4
.L_329:
        /*0b54*/ 	.byte	0x03, 0x19
        /*0b56*/ 	.short	0x0a70


	//----- nvinfo : EIATTR_PARAM_CBANK
	.align		4
        /*0b58*/ 	.byte	0x04, 0x0a
        /*0b5a*/ 	.short	(.L_331 - .L_330)
	.align		4
.L_330:
        /*0b5c*/ 	.word	index@(.nv.constant0._ZN7cutlass13device_kernelIN5flash11enable_sm90INS1_16FlashAttnFwdSm90INS1_25CollectiveMainloopFwdSm90ILi2EN4cute5tupleIJNS5_1CILi1EEES8_S8_EEENS6_IJNS7_ILi128EEENS7_ILi96EEENS7_ILi64EEEEEELi256ENS_10bfloat16_tEfNS_4arch4Sm90ELb0ELb1ELb1ELb0ELb1ELb0ELb0ELb1ELb0ELb1ELb1ELb0EEENS1_21CollectiveEpilogueFwdINS6_IJSA_NS7_ILi256EEESB_EEES9_SE_SG_Li256ELb0ELb1ELb1ELb0EEENS1_19SingleTileSchedulerILb0ELb1ELb1ELi128EEEEEEEEEvNT_6ParamsE)
        /*0b60*/ 	.short	0x0210
        /*0b62*/ 	.short	0x0a70


	//----- nvinfo : EIATTR_SW_WAR
	.align		4
.L_331:
        /*0b64*/ 	.byte	0x04, 0x36
        /*0b66*/ 	.short	(.L_333 - .L_332)
.L_332:
        /*0b68*/ 	.word	0x00000008
.L_333:


//--------------------- .nv.info._ZN7cutlass13device_kernelIN5flash11enable_sm90INS1_16FlashAttnFwdSm90INS1_25CollectiveMainloopFwdSm90ILi2EN4cute5tupleIJNS5_1CILi1EEES8_S8_EEENS6_IJNS7_ILi128EEENS7_ILi96EEENS7_ILi64EEEEEELi256ENS_10bfloat16_tEfNS_4arch4Sm90ELb0ELb1ELb1ELb0ELb1ELb0ELb1ELb1ELb0ELb1ELb1ELb0EEENS1_21CollectiveEpilogueFwdINS6_IJSA_NS7_ILi256EEESB_EEES9_SE_SG_Li256ELb0ELb1ELb1ELb0EEENS1_19SingleTileSchedulerILb0ELb1ELb1ELi128EEEEEEEEEvNT_6ParamsE --------------------------
	.section	.nv.info._ZN7cutlass13device_kernelIN5flash11enable_sm90INS1_16FlashAttnFwdSm90INS1_25CollectiveMainloopFwdSm90ILi2EN4cute5tupleIJNS5_1CILi1EEES8_S8_EEENS6_IJNS7_ILi128EEENS7_ILi96EEENS7_ILi64EEEEEELi256ENS_10bfloat16_tEfNS_4arch4Sm90ELb0ELb1ELb1ELb0ELb1ELb0ELb1ELb1ELb0ELb1ELb1ELb0EEENS1_21CollectiveEpilogueFwdINS6_IJSA_NS7_ILi256EEESB_EEES9_SE_SG_Li256ELb0ELb1ELb1ELb0EEENS1_19SingleTileSchedulerILb0ELb1ELb1ELi128EEEEEEEEEvNT_6ParamsE,"",@"SHT_CUDA_INFO"
	.sectionflags	@""
	.align	4


	//----- nvinfo : EIATTR_CUDA_API_VERSION
	.align		4
        /*0000*/ 	.byte	0x04, 0x37
        /*0002*/ 	.short	(.L_335 - .L_334)
.L_334:
        /*0004*/ 	.word	0x00000082


	//----- nvinfo : EIATTR_KPARAM_INFO
	.align		4
.L_335:
        /*0008*/ 	.byte	0x04, 0x17
        /*000a*/ 	.short	(.L_337 - .L_336)
.L_336:
        /*000c*/ 	.word	0x00000000
        /*0010*/ 	.short	0x0000
        /*0012*/ 	.short	0x0070
        /*0014*/ 	.byte	0x00, 0xf0, 0x01, 0x2c


	//----- nvinfo : EIATTR_SPARSE_MMA_MASK
	.align		4
.L_337:
        /*0018*/ 	.byte	0x03, 0x50
        /*001a*/ 	.short	0x0000


	//----- nvinfo : EIATTR_MAXREG_COUNT
	.align		4
        /*001c*/ 	.byte	0x03, 0x1b
        /*001e*/ 	.short	0x00a8


	//----- nvinfo : EIATTR_NUM_BARRIERS
	.align		4
        /*0020*/ 	.byte	0x02, 0x4c
        /*0022*/ 	.byte	0x10
	.zero		1


	//----- nvinfo : EIATTR_EXTERNS
	.align		4
        /*0024*/ 	.byte	0x04, 0x0f
        /*0026*/ 	.short	(.L_339 - .L_338)


	//   ....[0]....
	.align		4
.L_338:
        /*0028*/ 	.word	index@(__assertfail)


	//----- nvinfo : EIATTR_ANNOTATIONS
	.align		4
.L_339:
        /*002c*/ 	.byte	0x04, 0x55
        /*002e*/ 	.short	(.L_341 - .L_340)


	//   ....[0]....
.L_340:
        /* <DEDUP_REMOVED lines=1853> */


	//----- nvinfo : EIATTR_MERCURY_ISA_VERSION
	.align		4
.L_341:
        /*73f0*/ 	.byte	0x03, 0x5f
        /*73f2*/ 	.short	0x0101


	//----- nvinfo : EIATTR_INT_WARP_WIDE_INSTR_OFFSETS
	.align		4
        /*73f4*/ 	.byte	0x04, 0x31
        /*73f6*/ 	.short	(.L_343 - .L_342)


	//   ....[0]....
.L_342:
        /*73f8*/ 	.word	0x000000c0


	//   ....[1]....
        /*73fc*/ 	.word	0x000000d0


	//   ....[2]....
        /*7400*/ 	.word	0x000000e0


	//   ....[3]....
        /*7404*/ 	.word	0x00000180


	//----- nvinfo : EIATTR_COOP_GROUP_MASK_REGIDS
	.align		4
.L_343:
        /*7408*/ 	.byte	0x04, 0x29
        /*740a*/ 	.short	(.L_345 - .L_344)


	//   ....[0]....
.L_344:
        /*740c*/ 	.word	0xffffffff


	//   ....[1]....
        /*7410*/ 	.word	0xffffffff


	//   ....[2]....
        /*7414*/ 	.word	0xffffffff


	//   ....[3]....
        /*7418*/ 	.word	0xffffffff


	//   ....[4]....
        /*741c*/ 	.word	0xffffffff


	//   ....[5]....
        /*7420*/ 	.word	0xffffffff


	//   ....[6]....
        /*7424*/ 	.word	0xffffffff


	//   ....[7]....
        /*7428*/ 	.word	0xffffffff


	//   ....[8]....
        /*742c*/ 	.word	0xffffffff


	//   ....[9]....
        /*7430*/ 	.word	0xffffffff


	//   ....[10]....
        /*7434*/ 	.word	0xffffffff


	//   ....[11]....
        /*7438*/ 	.word	0xffffffff


	//   ....[12]....
        /*743c*/ 	.word	0xffffffff


	//   ....[13]....
        /*7440*/ 	.word	0xffffffff


	//   ....[14]....
        /*7444*/ 	.word	0xffffffff


	//   ....[15]....
        /*7448*/ 	.word	0xffffffff


	//   ....[16]....
        /*744c*/ 	.word	0xffffffff


	//   ....[17]....
        /*7450*/ 	.word	0xffffffff


	//   ....[18]....
        /*7454*/ 	.word	0xffffffff


	//   ....[19]....
        /*7458*/ 	.word	0xffffffff


	//   ....[20]....
        /*745c*/ 	.word	0xffffffff


	//   ....[21]....
        /*7460*/ 	.word	0xffffffff


	//   ....[22]....
        /*7464*/ 	.word	0xffffffff


	//   ....[23]....
        /*7468*/ 	.word	0xffffffff


	//   ....[24]....
        /*746c*/ 	.word	0xffffffff


	//   ....[25]....
        /*7470*/ 	.word	0xffffffff


	//   ....[26]....
        /*7474*/ 	.word	0xffffffff


	//   ....[27]....
        /*7478*/ 	.word	0xffffffff


	//   ....[28]....
        /*747c*/ 	.word	0xffffffff


	//   ....[29]....
        /*7480*/ 	.word	0xffffffff


	//   ....[30]....
        /*7484*/ 	.word	0xffffffff


	//   ....[31]....
        /*7488*/ 	.word	0xffffffff


	//   ....[32]....
        /*748c*/ 	.word	0xffffffff


	//   ....[33]....
        /*7490*/ 	.word	0xffffffff


	//   ....[34]....
        /*7494*/ 	.word	0xffffffff


	//   ....[35]....
        /*7498*/ 	.word	0xffffffff


	//   ....[36]....
        /*749c*/ 	.word	0xffffffff


	//   ....[37]....
        /*74a0*/ 	.word	0xffffffff


	//   ....[38]....
        /*74a4*/ 	.word	0xffffffff


	//   ....[39]....
        /*74a8*/ 	.word	0xffffffff


	//   ....[40]....
        /*74ac*/ 	.word	0xffffffff


	//   ....[41]....
        /*74b0*/ 	.word	0xffffffff


	//   ....[42]....
        /*74b4*/ 	.word	0xffffffff


	//   ....[43]....
        /*74b8*/ 	.word	0xffffffff


	//   ....[44]....
        /*74bc*/ 	.word	0xffffffff


	//   ....[45]....
        /*74c0*/ 	.word	0xffffffff


	//   ....[46]....
        /*74c4*/ 	.word	0xffffffff


	//   ....[47]....
        /*74c8*/ 	.word	0xffffffff


	//   ....[48]....
        /*74cc*/ 	.word	0xffffffff


	//   ....[49]....
        /*74d0*/ 	.word	0xffffffff


	//   ....[50]....
        /*74d4*/ 	.word	0xffffffff


	//   ....[51]....
        /*74d8*/ 	.word	0xffffffff


	//   ....[52]....
        /*74dc*/ 	.word	0xffffffff


	//   ....[53]....
        /*74e0*/ 	.word	0xffffffff


	//   ....[54]....
        /*74e4*/ 	.word	0xffffffff


	//   ....[55]....
        /*74e8*/ 	.word	0xffffffff


	//   ....[56]....
        /*74ec*/ 	.word	0xffffffff


	//   ....[57]....
        /*74f0*/ 	.word	0xffffffff


	//   ....[58]....
        /*74f4*/ 	.word	0xffffffff


	//   ....[59]....
        /*74f8*/ 	.word	0xffffffff


	//   ....[60]....
        /*74fc*/ 	.word	0xffffffff


	//   ....[61]....
        /*7500*/ 	.word	0xffffffff


	//   ....[62]....
        /*7504*/ 	.word	0xffffffff


	//   ....[63]....
        /*7508*/ 	.word	0xffffffff


	//   ....[64]....
        /*750c*/ 	.word	0xffffffff


	//   ....[65]....
        /*7510*/ 	.word	0xffffffff


	//   ....[66]....
        /*7514*/ 	.word	0xffffffff


	//   ....[67]....
        /*7518*/ 	.word	0xffffffff


	//   ....[68]....
        /*751c*/ 	.word	0xffffffff


	//   ....[69]....
        /*7520*/ 	.word	0xffffffff


	//   ....[70]....
        /*7524*/ 	.word	0xffffffff


	//   ....[71]....
        /*7528*/ 	.word	0xffffffff


	//   ....[72]....
        /*752c*/ 	.word	0xffffffff


	//   ....[73]....
        /*7530*/ 	.word	0xffffffff


	//   ....[74]....
        /*7534*/ 	.word	0xffffffff


	//   ....[75]....
        /*7538*/ 	.word	0xffffffff


	//   ....[76]....
        /*753c*/ 	.word	0xffffffff


	//   ....[77]....
        /*7540*/ 	.word	0xffffffff


	//   ....[78]....
        /*7544*/ 	.word	0xffffffff


	//   ....[79]....
        /*7548*/ 	.word	0xffffffff


	//   ....[80]....
        /*754c*/ 	.word	0xffffffff


	//   ....[81]....
        /*7550*/ 	.word	0xffffffff


	//   ....[82]....
        /*7554*/ 	.word	0xffffffff


	//   ....[83]....
        /*7558*/ 	.word	0xffffffff


	//   ....[84]....
        /*755c*/ 	.word	0xffffffff


	//   ....[85]....
        /*7560*/ 	.word	0xffffffff


	//   ....[86]....
        /*7564*/ 	.word	0xffffffff


	//   ....[87]....
        /*7568*/ 	.word	0xffffffff


	//   ....[88]....
        /*756c*/ 	.word	0xffffffff


	//   ....[89]....
        /*7570*/ 	.word	0xffffffff


	//   ....[90]....
        /*7574*/ 	.word	0xffffffff


	//   ....[91]....
        /*7578*/ 	.word	0xffffffff


	//   ....[92]....
        /*757c*/ 	.word	0xffffffff


	//   ....[93]....
        /*7580*/ 	.word	0xffffffff


	//   ....[94]....
        /*7584*/ 	.word	0xffffffff


	//   ....[95]....
        /*7588*/ 	.word	0xffffffff


	//   ....[96]....
        /*758c*/ 	.word	0xffffffff


	//   ....[97]....
        /*7590*/ 	.word	0xffffffff


	//   ....[98]....
        /*7594*/ 	.word	0xffffffff


	//   ....[99]....
        /*7598*/ 	.word	0xffffffff


	//   ....[100]....
        /*759c*/ 	.word	0xffffffff


	//   ....[101]....
        /*75a0*/ 	.word	0xffffffff


	//   ....[102]....
        /*75a4*/ 	.word	0xffffffff


	//   ....[103]....
        /*75a8*/ 	.word	0xffffffff


	//   ....[104]....
        /*75ac*/ 	.word	0xffffffff


	//   ....[105]....
        /*75b0*/ 	.word	0xffffffff


	//   ....[106]....
        /*75b4*/ 	.word	0xffffffff


	//   ....[107]....
        /*75b8*/ 	.word	0xffffffff


	//   ....[108]....
        /*75bc*/ 	.word	0xffffffff


	//   ....[109]....
        /*75c0*/ 	.word	0xffffffff


	//   ....[110]....
        /*75c4*/ 	.word	0xffffffff


	//   ....[111]....
        /*75c8*/ 	.word	0xffffffff


	//   ....[112]....
        /*75cc*/ 	.word	0xffffffff


	//   ....[113]....
        /*75d0*/ 	.word	0xffffffff


	//   ....[114]....
        /*75d4*/ 	.word	0xffffffff


	//   ....[115]....
        /*75d8*/ 	.word	0xffffffff


	//   ....[116]....
        /*75dc*/ 	.word	0xffffffff


	//   ....[117]....
        /*75e0*/ 	.word	0x0500000f


	//   ....[118]....
        /*75e4*/ 	.word	0x0500000f


	//   ....[119]....
        /*75e8*/ 	.word	0x0500000f


	//   ....[120]....
        /*75ec*/ 	.word	0x0500000f


	//   ....[121]....
        /*75f0*/ 	.word	0x0500000f


	//   ....[122]....
        /*75f4*/ 	.word	0x0500000f


	//   ....[123]....
        /*75f8*/ 	.word	0x0500000f


	//   ....[124]....
        /*75fc*/ 	.word	0x0500000f


	//   ....[125]....
        /*7600*/ 	.word	0x0500000f


	//   ....[126]....
        /*7604*/ 	.word	0x0500000f


	//   ....[127]....
        /*7608*/ 	.word	0x0500000f


	//   ....[128]....
        /*760c*/ 	.word	0x0500000f


	//   ....[129]....
        /*7610*/ 	.word	0x0500000f


	//   ....[130]....
        /*7614*/ 	.word	0x0500000f


	//   ....[131]....
        /*7618*/ 	.word	0x0500000f


	//   ....[132]....
        /*761c*/ 	.word	0x0500000f


	//   ....[133]....
        /*7620*/ 	.word	0x0500000f


	//   ....[134]....
        /*7624*/ 	.word	0x0500000f


	//   ....[135]....
        /*7628*/ 	.word	0x0500000f


	//   ....[136]....
        /*762c*/ 	.word	0x0500000f


	//   ....[137]....
        /*7630*/ 	.word	0x0500000f


	//   ....[138]....
        /*7634*/ 	.word	0x0500000f


	//   ....[139]....
        /*7638*/ 	.word	0x0500000f


	//   ....[140]....
        /*763c*/ 	.word	0x0500000f


	//   ....[141]....
        /*7640*/ 	.word	0x0500000f


	//   ....[142]....
        /*7644*/ 	.word	0x0500000f


	//   ....[143]....
        /*7648*/ 	.word	0x0500000f


	//   ....[144]....
        /*764c*/ 	.word	0x0500000f


	//   ....[145]....
        /*7650*/ 	.word	0x0500000f


	//   ....[146]....
        /*7654*/ 	.word	0x0500000f


	//   ....[147]....
        /*7658*/ 	.word	0x0500000f


	//   ....[148]....
        /*765c*/ 	.word	0x0500000f


	//   ....[149]....
        /*7660*/ 	.word	0x0500000f


	//   ....[150]....
        /*7664*/ 	.word	0x0500000f


	//   ....[151]....
        /*7668*/ 	.word	0x0500000f


	//   ....[152]....
        /*766c*/ 	.word	0x0500000f


	//   ....[153]....
        /*7670*/ 	.word	0x0500000f


	//   ....[154]....
        /*7674*/ 	.word	0x0500000f


	//   ....[155]....
        /*7678*/ 	.word	0x0500000f


	//   ....[156]....
        /*767c*/ 	.word	0x0500000f


	//   ....[157]....
        /*7680*/ 	.word	0x0500000f


	//   ....[158]....
        /*7684*/ 	.word	0x0500000f


	//   ....[159]....
        /*7688*/ 	.word	0x0500000f


	//   ....[160]....
        /*768c*/ 	.word	0x0500000f


	//   ....[161]....
        /*7690*/ 	.word	0x0500000f


	//   ....[162]....
        /*7694*/ 	.word	0x0500000f


	//   ....[163]....
        /*7698*/ 	.word	0x0500000f


	//   ....[164]....
        /*769c*/ 	.word	0x0500000f


	//   ....[165]....
        /*76a0*/ 	.word	0x0500000f


	//   ....[166]....
        /*76a4*/ 	.word	0x0500000f


	//   ....[167]....
        /*76a8*/ 	.word	0x0500000f


	//   ....[168]....
        /*76ac*/ 	.word	0x0500000f


	//   ....[169]....
        /*76b0*/ 	.word	0x0500000f


	//   ....[170]....
        /*76b4*/ 	.word	0x0500000f


	//   ....[171]....
        /*76b8*/ 	.word	0x0500000f


	//   ....[172]....
        /*76bc*/ 	.word	0x0500000f


	//   ....[173]....
        /*76c0*/ 	.word	0x0500000f


	//   ....[174]....
        /*76c4*/ 	.word	0x0500000f


	//   ....[175]....
        /*76c8*/ 	.word	0x0500000f


	//   ....[176]....
        /*76cc*/ 	.word	0x0500000f


	//   ....[177]....
        /*76d0*/ 	.word	0x0500000f


	//   ....[178]....
        /*76d4*/ 	.word	0x0500000f


	//   ....[179]....
        /*76d8*/ 	.word	0x0500000f


	//   ....[180]....
        /*76dc*/ 	.word	0x0500000f


	//   ....[181]....
        /*76e0*/ 	.word	0x0500000f


	//   ....[182]....
        /*76e4*/ 	.word	0x0500000f


	//   ....[183]....
        /*76e8*/ 	.word	0x0500000f


	//   ....[184]....
        /*76ec*/ 	.word	0x0500000f


	//   ....[185]....
        /*76f0*/ 	.word	0x0500000f


	//   ....[186]....
        /*76f4*/ 	.word	0x0500000f


	//   ....[187]....
        /*76f8*/ 	.word	0x0500000f


	//   ....[188]....
        /*76fc*/ 	.word	0x0500000f


	//   ....[189]....
        /*7700*/ 	.word	0x0500000f


	//   ....[190]....
        /*7704*/ 	.word	0x0500000f


	//   ....[191]....
        /*7708*/ 	.word	0x0500000f


	//   ....[192]....
        /*770c*/ 	.word	0x0500000f


	//   ....[193]....
        /*7710*/ 	.word	0x0500000f


	//   ....[194]....
        /*7714*/ 	.word	0x0500000f


	//   ....[195]....
        /*7718*/ 	.word	0x0500000f


	//   ....[196]....
        /*771c*/ 	.word	0x0500000f


	//   ....[197]....
        /*7720*/ 	.word	0x0500000f


	//   ....[198]....
        /*7724*/ 	.word	0x0500000f


	//   ....[199]....
        /*7728*/ 	.word	0xffffffff


	//   ....[200]....
        /*772c*/ 	.word	0xffffffff


	//   ....[201]....
        /*7730*/ 	.word	0xffffffff


	//   ....[202]....
        /*7734*/ 	.word	0xffffffff


	//   ....[203]....
        /*7738*/ 	.word	0xffffffff


	//   ....[204]....
        /*773c*/ 	.word	0xffffffff


	//----- nvinfo : EIATTR_COOP_GROUP_INSTR_OFFSETS
	.align		4
.L_345:
        /*7740*/ 	.byte	0x04, 0x28
        /*7742*/ 	.short	(.L_347 - .L_346)


	//   ....[0]....
.L_346:
        /*7744*/ 	.word	0x00000080


	//   ....[1]....
        /*7748*/ 	.word	0x00000090


	//   ....[2]....
        /*774c*/ 	.word	0x000002f0


	//   ....[3]....
        /*7750*/ 	.word	0x00000450


	//   ....[4]....
        /*7754*/ 	.word	0x00000570


	//   ....[5]....
        /*7758*/ 	.word	0x000006d0


	//   ....[6]....
        /*775c*/ 	.word	0x00001ba0


	//   ....[7]....
        /*7760*/ 	.word	0x00003c20


	//   ....[8]....
        /*7764*/ 	.word	0x000043c0


	//   ....[9]....
        /*7768*/ 	.word	0x00005970


	//   ....[10]....
        /*776c*/ 	.word	0x00005a00


	//   ....[11]....
        /*7770*/ 	.word	0x00005d80


	//   ....[12]....
        /*7774*/ 	.word	0x00005da0


	//   ....[13]....
        /*7778*/ 	.word	0x0000b8d0


	//   ....[14]....
        /*777c*/ 	.word	0x0000b920


	//   ....[15]....
        /*7780*/ 	.word	0x0000b960


	//   ....[16]....
        /*7784*/ 	.word	0x0000b980


	//   ....[17]....
        /*7788*/ 	.word	0x00025d90


	//   ....[18]....
        /*778c*/ 	.word	0x00026400


	//   ....[19]....
        /*7790*/ 	.word	0x00027360


	//   ....[20]....
        /*7794*/ 	.word	0x00027440


	//   ....[21]....
        /*7798*/ 	.word	0x000275d0


	//   ....[22]....
        /*779c*/ 	.word	0x000275f0


	//   ....[23]....
        /*77a0*/ 	.word	0x0002fad0


	//   ....[24]....
        /*77a4*/ 	.word	0x0002faf0


	//   ....[25]....
        /*77a8*/ 	.word	0x0002fb50


	//   ....[26]....
        /*77ac*/ 	.word	0x0002fb90


	//   ....[27]....
        /*77b0*/ 	.word	0x00030f60


	//   ....[28]....
        /*77b4*/ 	.word	0x00030fa0


	//   ....[29]....
        /*77b8*/ 	.word	0x00031220


	//   ....[30]....
        /*77bc*/ 	.word	0x00031260


	//   ....[31]....
        /*77c0*/ 	.word	0x00031280


	//   ....[32]....
        /*77c4*/ 	.word	0x00031290


	//   ....[33]....
        /*77c8*/ 	.word	0x000320c0


	//   ....[34]....
        /*77cc*/ 	.word	0x000320d0


	//   ....[35]....
        /*77d0*/ 	.word	0x000332b0


	//   ....[36]....
        /*77d4*/ 	.word	0x00034810


	//   ....[37]....
        /*77d8*/ 	.word	0x00034830


	//   ....[38]....
        /*77dc*/ 	.word	0x00034850


	//   ....[39]....
        /*77e0*/ 	.word	0x00034870


	//   ....[40]....
        /*77e4*/ 	.word	0x000348c0


	//   ....[41]....
        /*77e8*/ 	.word	0x000348e0


	//   ....[42]....
        /*77ec*/ 	.word	0x00034930


	//   ....[43]....
        /*77f0*/ 	.word	0x00034950


	//   ....[44]....
        /*77f4*/ 	.word	0x000349a0


	//   ....[45]....
        /*77f8*/ 	.word	0x000349c0


	//   ....[46]....
        /*77fc*/ 	.word	0x00034a10


	//   ....[47]....
        /*7800*/ 	.word	0x00034a30


	//   ....[48]....
        /*7804*/ 	.word	0x00034ff0


	//   ....[49]....
        /*7808*/ 	.word	0x00035040


	//   ....[50]....
        /*780c*/ 	.word	0x00035080


	//   ....[51]....
        /*7810*/ 	.word	0x000350b0


	//   ....[52]....
        /*7814*/ 	.word	0x000350f0


	//   ....[53]....
        /*7818*/ 	.word	0x00035190


	//   ....[54]....
        /*781c*/ 	.word	0x000351c0


	//   ....[55]....
        /*7820*/ 	.word	0x00035260


	//   ....[56]....
        /*7824*/ 	.word	0x00035290


	//   ....[57]....
        /*7828*/ 	.word	0x000352f0


	//   ....[58]....
        /*782c*/ 	.word	0x00035320


	//   ....[59]....
        /*7830*/ 	.word	0x00035370


	//   ....[60]....
        /*7834*/ 	.word	0x000353c0


	//   ....[61]....
        /*7838*/ 	.word	0x00035430


	//   ....[62]....
        /*783c*/ 	.word	0x00035470


	//   ....[63]....
        /*7840*/ 	.word	0x000354a0


	//   ....[64]....
        /*7844*/ 	.word	0x00035ac0


	//   ....[65]....
        /*7848*/ 	.word	0x00035af0


	//   ....[66]....
        /*784c*/ 	.word	0x00035b70


	//   ....[67]....
        /*7850*/ 	.word	0x00035bd0


	//   ....[68]....
        /*7854*/ 	.word	0x00035c10


	//   ....[69]....
        /*7858*/ 	.word	0x00035c40


	//   ....[70]....
        /*785c*/ 	.word	0x00035cf0


	//   ....[71]....
        /*7860*/ 	.word	0x00035d10


	//   ....[72]....
        /*7864*/ 	.word	0x00035dc0


	//   ....[73]....
        /*7868*/ 	.word	0x00035df0


	//   ....[74]....
        /*786c*/ 	.word	0x00035e90


	//   ....[75]....
        /*7870*/ 	.word	0x00035eb0


	//   ....[76]....
        /*7874*/ 	.word	0x00035f50


	//   ....[77]....
        /*7878*/ 	.word	0x00035f80


	//   ....[78]....
        /*787c*/ 	.word	0x00036010


	//   ....[79]....
        /*7880*/ 	.word	0x00036060


	//   ....[80]....
        /*7884*/ 	.word	0x00036420


	//   ....[81]....
        /*7888*/ 	.word	0x00036450


	//   ....[82]....
        /*788c*/ 	.word	0x00036480


	//   ....[83]....
        /*7890*/ 	.word	0x000364b0


	//   ....[84]....
        /*7894*/ 	.word	0x000364e0


	//   ....[85]....
        /*7898*/ 	.word	0x00036570


	//   ....[86]....
        /*789c*/ 	.word	0x000365b0


	//   ....[87]....
        /*78a0*/ 	.word	0x000365e0


	//   ....[88]....
        /*78a4*/ 	.word	0x00036670


	//   ....[89]....
        /*78a8*/ 	.word	0x000366a0


	//   ....[90]....
        /*78ac*/ 	.word	0x000366b0


	//   ....[91]....
        /*78b0*/ 	.word	0x00036740


	//   ....[92]....
        /*78b4*/ 	.word	0x00036f20


	//   ....[93]....
        /*78b8*/ 	.word	0x00036f40


	//   ....[94]....
        /*78bc*/ 	.word	0x00036f50


	//   ....[95]....
        /*78c0*/ 	.word	0x00036f60


	//   ....[96]....
        /*78c4*/ 	.word	0x00036f80


	//   ....[97]....
        /*78c8*/ 	.word	0x00036fa0


	//   ....[98]....
        /*78cc*/ 	.word	0x00036fd0


	//   ....[99]....
        /*78d0*/ 	.word	0x00037010


	//   ....[100]....
        /*78d4*/ 	.word	0x00037030


	//   ....[101]....
        /*78d8*/ 	.word	0x00037060


	//   ....[102]....
        /*78dc*/ 	.word	0x00037080


	//   ....[103]....
        /*78e0*/ 	.word	0x000370b0


	//   ....[104]....
        /*78e4*/ 	.word	0x00037410


	//   ....[105]....
        /*78e8*/ 	.word	0x00037430


	//   ....[106]....
        /*78ec*/ 	.word	0x00037440


	//   ....[107]....
        /*78f0*/ 	.word	0x00037450


	//   ....[108]....
        /*78f4*/ 	.word	0x00037460


	//   ....[109]....
        /*78f8*/ 	.word	0x00037480


	//   ....[110]....
        /*78fc*/ 	.word	0x000374f0


	//   ....[111]....
        /*7900*/ 	.word	0x00037510


	//   ....[112]....
        /*7904*/ 	.word	0x00037570


	//   ....[113]....
        /*7908*/ 	.word	0x00037580


	//   ....[114]....
        /*790c*/ 	.word	0x00037600


	//   ....[115]....
        /*7910*/ 	.word	0x00037670


	//   ....[116]....
        /*7914*/ 	.word	0x000379a0


	//   ....[117]....
        /*7918*/ 	.word	0x00037ee0


	//   ....[118]....
        /*791c*/ 	.word	0x00037fd0


	//   ....[119]....
        /*7920*/ 	.word	0x00038070


	//   ....[120]....
        /*7924*/ 	.word	0x000380d0


	//   ....[121]....
        /*7928*/ 	.word	0x00038190


	//   ....[122]....
        /*792c*/ 	.word	0x000381f0


	//   ....[123]....
        /*7930*/ 	.word	0x000382b0


	//   ....[124]....
        /*7934*/ 	.word	0x00038310


	//   ....[125]....
        /*7938*/ 	.word	0x000383d0


	//   ....[126]....
        /*793c*/ 	.word	0x00038430


	//   ....[127]....
        /*7940*/ 	.word	0x000384f0


	//   ....[128]....
        /*7944*/ 	.word	0x00038550


	//   ....[129]....
        /*7948*/ 	.word	0x000385f0


	//   ....[130]....
        /*794c*/ 	.word	0x00038690


	//   ....[131]....
        /*7950*/ 	.word	0x000386f0


	//   ....[132]....
        /*7954*/ 	.word	0x000387a0


	//   ....[133]....
        /*7958*/ 	.word	0x00038880


	//   ....[134]....
        /*795c*/ 	.word	0x000389a0


	//   ....[135]....
        /*7960*/ 	.word	0x00038a00


	//   ....[136]....
        /*7964*/ 	.word	0x00038b10


	//   ....[137]....
        /*7968*/ 	.word	0x00038b70


	//   ....[138]....
        /*796c*/ 	.word	0x00038c90


	//   ....[139]....
        /*7970*/ 	.word	0x00038cf0


	//   ....[140]....
        /*7974*/ 	.word	0x00038e10


	//   ....[141]....
        /*7978*/ 	.word	0x00038e70


	//   ....[142]....
        /*797c*/ 	.word	0x00038f60


	//   ....[143]....
        /*7980*/ 	.word	0x00038fd0


	//   ....[144]....
        /*7984*/ 	.word	0x00039030


	//   ....[145]....
        /*7988*/ 	.word	0x000390f0


	//   ....[146]....
        /*798c*/ 	.word	0x00039180


	//   ....[147]....
        /*7990*/ 	.word	0x00039220


	//   ....[148]....
        /*7994*/ 	.word	0x000392b0


	//   ....[149]....
        /*7998*/ 	.word	0x00039380


	//   ....[150]....
        /*799c*/ 	.word	0x000394b0


	//   ....[151]....
        /*79a0*/ 	.word	0x00039500


	//   ....[152]....
        /*79a4*/ 	.word	0x00039570


	//   ....[153]....
        /*79a8*/ 	.word	0x00039660


	//   ....[154]....
        /*79ac*/ 	.word	0x00039790


	//   ....[155]....
        /*79b0*/ 	.word	0x000397e0


	//   ....[156]....
        /*79b4*/ 	.word	0x00039850


	//   ....[157]....
        /*79b8*/ 	.word	0x00039940


	//   ....[158]....
        /*79bc*/ 	.word	0x00039a70


	//   ....[159]....
        /*79c0*/ 	.word	0x00039ac0


	//   ....[160]....
        /*79c4*/ 	.word	0x00039b30


	//   ....[161]....
        /*79c8*/ 	.word	0x00039c10


	//   ....[162]....
        /*79cc*/ 	.word	0x00039d60


	//   ....[163]....
        /*79d0*/ 	.word	0x00039e40


	//   ....[164]....
        /*79d4*/ 	.word	0x00039eb0


	//   ....[165]....
        /*79d8*/ 	.word	0x00039f70


	//   ....[166]....
        /*79dc*/ 	.word	0x0003a050


	//   ....[167]....
        /*79e0*/ 	.word	0x0003a110


	//   ....[168]....
        /*79e4*/ 	.word	0x0003a1f0


	//   ....[169]....
        /*79e8*/ 	.word	0x0003a2b0


	//   ....[170]....
        /*79ec*/ 	.word	0x0003a390


	//   ....[171]....
        /*79f0*/ 	.word	0x0003a450


	//   ....[172]....
        /*79f4*/ 	.word	0x0003a530


	//   ....[173]....
        /*79f8*/ 	.word	0x0003a600


	//   ....[174]....
        /*79fc*/ 	.word	0x0003a760


	//   ....[175]....
        /*7a00*/ 	.word	0x0003a800


	//   ....[176]....
        /*7a04*/ 	.word	0x0003a860


	//   ....[177]....
        /*7a08*/ 	.word	0x0003a900


	//   ....[178]....
        /*7a0c*/ 	.word	0x0003a960


	//   ....[179]....
        /*7a10*/ 	.word	0x0003aa00


	//   ....[180]....
        /*7a14*/ 	.word	0x0003aa60


	//   ....[181]....
        /*7a18*/ 	.word	0x0003ab00


	//   ....[182]....
        /*7a1c*/ 	.word	0x0003ab60


	//   ....[183]....
        /*7a20*/ 	.word	0x0003ac00


	//   ....[184]....
        /*7a24*/ 	.word	0x0003ac60


	//   ....[185]....
        /*7a28*/ 	.word	0x0003ad00


	//   ....[186]....
        /*7a2c*/ 	.word	0x0003ade0


	//   ....[187]....
        /*7a30*/ 	.word	0x0003ae80


	//   ....[188]....
        /*7a34*/ 	.word	0x0003aef0


	//   ....[189]....
        /*7a38*/ 	.word	0x0003afc0


	//   ....[190]....
        /*7a3c*/ 	.word	0x0003b020


	//   ....[191]....
        /*7a40*/ 	.word	0x0003b0f0


	//   ....[192]....
        /*7a44*/ 	.word	0x0003b150


	//   ....[193]....
        /*7a48*/ 	.word	0x0003b220


	//   ....[194]....
        /*7a4c*/ 	.word	0x0003b280


	//   ....[195]....
        /*7a50*/ 	.word	0x0003b350


	//   ....[196]....
        /*7a54*/ 	.word	0x0003b3b0


	//   ....[197]....
        /*7a58*/ 	.word	0x0003b480


	//   ....[198]....
        /*7a5c*/ 	.word	0x0003b590


	//   ....[199]....
        /*7a60*/ 	.word	0x0003db00


	//   ....[200]....
        /*7a64*/ 	.word	0x0003e2c0


	//   ....[201]....
        /*7a68*/ 	.word	0x0003f560


	//   ....[202]....
        /*7a6c*/ 	.word	0x0003f5c0


	//   ....[203]....
        /*7a70*/ 	.word	0x0003f620


	//   ....[204]....
        /*7a74*/ 	.word	0x0003f640


	//----- nvinfo : EIATTR_REG_RECONFIG
	.align		4
.L_347:
        /*7a78*/ 	.byte	0x01, 0x54
	.zero		2


	//----- nvinfo : EIATTR_SYSCALL_OFFSETS
	.align		4
        /*7a7c*/ 	.byte	0x04, 0x46
        /*7a7e*/ 	.short	(.L_349 - .L_348)


	//   ....[0]....
.L_348:
        /*7a80*/ 	.word	0x00001ef0


	//   ....[1]....
        /*7a84*/ 	.word	0x00033e70


	//   ....[2]....
        /*7a88*/ 	.word	0x00033fb0


	//   ....[3]....
        /*7a8c*/ 	.word	0x000340a0


	//   ....[4]....
        /*7a90*/ 	.word	0x00034ca0


	//   ....[5]....
        /*7a94*/ 	.word	0x00035780


	//----- nvinfo : EIATTR_MBARRIER_INSTR_OFFSETS
	.align		4
.L_349:
        /*7a98*/ 	.byte	0x04, 0x39
        /*7a9a*/ 	.short	(.L_351 - .L_350)


	//   ....[0]....
.L_350:
        /*7a9c*/ 	.word	0x00000190
        /*7aa0*/ 	.word	0x000000ff
        /*7aa4*/ 	.word	0x00032400
        /*7aa8*/ 	.short	0x0100
        /*7aaa*/ 	.byte	0x08
	.zero		1


	//   ....[1]....
        /*7aac*/ 	.word	0x000001a0
        /*7ab0*/ 	.word	0x000000ff
        /*7ab4*/ 	.word	0x00032410
        /*7ab8*/ 	.short	0x0100
        /*7aba*/ 	.byte	0x08
	.zero		1


	//   ....[2]....
        /*7abc*/ 	.word	0x000001b0
        /*7ac0*/ 	.word	0x000000ff
        /*7ac4*/ 	.word	0x00032420
        /*7ac8*/ 	.short	0x0100
        /*7aca*/ 	.byte	0x08
	.zero		1


	//   ....[3]....
        /*7acc*/ 	.word	0x000002a0
        /*7ad0*/ 	.word	0x000000ff
        /*7ad4*/ 	.word	0x00032430
        /*7ad8*/ 	.short	0x0100
        /*7ada*/ 	.byte	0x08
	.zero		1


	//   ....[4]....
        /*7adc*/ 	.word	0x000002b0
        /*7ae0*/ 	.word	0x000000ff
        /*7ae4*/ 	.word	0x00032440
        /*7ae8*/ 	.short	0x0100
        /*7aea*/ 	.byte	0x08
	.zero		1


	//   ....[5]....
        /*7aec*/ 	.word	0x000002c0
        /*7af0*/ 	.word	0x000000ff
        /*7af4*/ 	.word	0x00032438
        /*7af8*/ 	.short	0x0100
        /*7afa*/ 	.byte	0x08
	.zero		1


	//   ....[6]....
        /*7afc*/ 	.word	0x000002d0
        /*7b00*/ 	.word	0x000000ff
        /*7b04*/ 	.word	0x00032448
        /*7b08*/ 	.short	0x0100
        /*7b0a*/ 	.byte	0x08
	.zero		1


	//   ....[7]....
        /*7b0c*/ 	.word	0x00000400
        /*7b10*/ 	.word	0x000000ff
        /*7b14*/ 	.word	0x00032450
        /*7b18*/ 	.short	0x0100
        /*7b1a*/ 	.byte	0x08
	.zero		1


	//   ....[8]....
        /*7b1c*/ 	.word	0x00000410
        /*7b20*/ 	.word	0x000000ff
        /*7b24*/ 	.word	0x00032460
        /*7b28*/ 	.short	0x0100
        /*7b2a*/ 	.byte	0x08
	.zero		1


	//   ....[9]....
        /*7b2c*/ 	.word	0x00000420
        /*7b30*/ 	.word	0x000000ff
        /*7b34*/ 	.word	0x00032458
        /*7b38*/ 	.short	0x0100
        /*7b3a*/ 	.byte	0x08
	.zero		1


	//   ....[10]....
        /*7b3c*/ 	.word	0x00000430
        /*7b40*/ 	.word	0x000000ff
        /*7b44*/ 	.word	0x00032468
        /*7b48*/ 	.short	0x0100
        /*7b4a*/ 	.byte	0x08
	.zero		1


	//   ....[11]....
        /*7b4c*/ 	.word	0x00000520
        /*7b50*/ 	.word	0x000000ff
        /*7b54*/ 	.word	0x00032470
        /*7b58*/ 	.short	0x0100
        /*7b5a*/ 	.byte	0x06
	.zero		1


	//   ....[12]....
        /*7b5c*/ 	.word	0x00000530
        /*7b60*/ 	.word	0x000000ff
        /*7b64*/ 	.word	0x00032480
        /*7b68*/ 	.short	0x0100
        /*7b6a*/ 	.byte	0x06
	.zero		1


	//   ....[13]....
        /*7b6c*/ 	.word	0x00000540
        /*7b70*/ 	.word	0x000000ff
        /*7b74*/ 	.word	0x00032478
        /*7b78*/ 	.short	0x0100
        /*7b7a*/ 	.byte	0x06
	.zero		1


	//   ....[14]....
        /*7b7c*/ 	.word	0x00000550
        /*7b80*/ 	.word	0x000000ff
        /*7b84*/ 	.word	0x00032488
        /*7b88*/ 	.short	0x0100
        /*7b8a*/ 	.byte	0x06
	.zero		1


	//   ....[15]....
        /*7b8c*/ 	.word	0x00000680
        /*7b90*/ 	.word	0x000000ff
        /*7b94*/ 	.word	0x00032490
        /*7b98*/ 	.short	0x0100
        /*7b9a*/ 	.byte	0x08
	.zero		1


	//   ....[16]....
        /*7b9c*/ 	.word	0x00000690
        /*7ba0*/ 	.word	0x000000ff
        /*7ba4*/ 	.word	0x000324a0
        /*7ba8*/ 	.short	0x0100
        /*7baa*/ 	.byte	0x08
	.zero		1


	//   ....[17]....
        /*7bac*/ 	.word	0x000006a0
        /*7bb0*/ 	.word	0x000000ff
        /*7bb4*/ 	.word	0x00032498
        /*7bb8*/ 	.short	0x0100
        /*7bba*/ 	.byte	0x08
	.zero		1


	//   ....[18]....
        /*7bbc*/ 	.word	0x000006b0
        /*7bc0*/ 	.word	0x000000ff
        /*7bc4*/ 	.word	0x000324a8
        /*7bc8*/ 	.short	0x0100
        /*7bca*/ 	.byte	0x08
	.zero		1


	//   ....[19]....
        /*7bcc*/ 	.word	0x000007f0
        /*7bd0*/ 	.word	0x000000ff
        /*7bd4*/ 	.word	0x000324b0
        /*7bd8*/ 	.short	0x0100
        /*7bda*/ 	.byte	0x08
	.zero		1


	//   ....[20]....
        /*7bdc*/ 	.word	0x00000800
        /*7be0*/ 	.word	0x000000ff
        /*7be4*/ 	.word	0x000324c0
        /*7be8*/ 	.short	0x0100
        /*7bea*/ 	.byte	0x08
	.zero		1


	//   ....[21]....
        /*7bec*/ 	.word	0x00000810
        /*7bf0*/ 	.word	0x000000ff
        /*7bf4*/ 	.word	0x000324b8
        /*7bf8*/ 	.short	0x0100
        /*7bfa*/ 	.byte	0x08
	.zero		1


	//   ....[22]....
        /*7bfc*/ 	.word	0x00000820
        /*7c00*/ 	.word	0x000000ff
        /*7c04*/ 	.word	0x000324c8
        /*7c08*/ 	.short	0x0100
        /*7c0a*/ 	.byte	0x08
	.zero		1


	//   ....[23]....
        /*7c0c*/ 	.word	0x00002210
        /*7c10*/ 	.word	0x00000012
        /*7c14*/ 	.word	0x00032400
        /*7c18*/ 	.short	0x010a
        /*7c1a*/ 	.byte	0x3f
	.zero		1


	//   ....[24]....
        /*7c1c*/ 	.word	0x000025f0
        /*7c20*/ 	.word	0x0000000a
        /*7c24*/ 	.word	0x00000000
        /*7c28*/ 	.short	0x010a
        /*7c2a*/ 	.byte	0x3f
	.zero		1


	//   ....[25]....
        /*7c2c*/ 	.word	0x00002650
        /*7c30*/ 	.word	0x0000000a
        /*7c34*/ 	.word	0x00000000
        /*7c38*/ 	.short	0x010a
        /*7c3a*/ 	.byte	0x3f
	.zero		1


	//   ....[26]....
        /*7c3c*/ 	.word	0x00002a00
        /*7c40*/ 	.word	0x00000012
        /*7c44*/ 	.word	0x00032410
        /*7c48*/ 	.short	0x010a
        /*7c4a*/ 	.byte	0x3f
	.zero		1


	//   ....[27]....
        /*7c4c*/ 	.word	0x00002b00
        /*7c50*/ 	.word	0x0000000a
        /*7c54*/ 	.word	0x00000000
        /*7c58*/ 	.short	0x010a
        /*7c5a*/ 	.byte	0x3f
	.zero		1


	//   ....[28]....
        /*7c5c*/ 	.word	0x00002b60
        /*7c60*/ 	.word	0x0000000a
        /*7c64*/ 	.word	0x00000000
        /*7c68*/ 	.short	0x010a
        /*7c6a*/ 	.byte	0x3f
	.zero		1


	//   ....[29]....
        /*7c6c*/ 	.word	0x000038b0
        /*7c70*/ 	.word	0x00000000
        /*7c74*/ 	.word	0x00000000
        /*7c78*/ 	.short	0x0101
        /*7c7a*/ 	.byte	0x3f
	.zero		1


	//   ....[30]....
        /*7c7c*/ 	.word	0x00009090
        /*7c80*/ 	.word	0x00000000
        /*7c84*/ 	.word	0x00000000
        /*7c88*/ 	.short	0x0101
        /*7c8a*/ 	.byte	0x3f
	.zero		1


	//   ....[31]....
        /*7c8c*/ 	.word	0x00009830
        /*7c90*/ 	.word	0x00000002
        /*7c94*/ 	.word	0x00000000
        /*7c98*/ 	.short	0x010a
        /*7c9a*/ 	.byte	0x3f
	.zero		1


	//   ....[32]....
        /*7c9c*/ 	.word	0x000098d0
        /*7ca0*/ 	.word	0x00000008
        /*7ca4*/ 	.word	0x00000000
        /*7ca8*/ 	.short	0x010a
        /*7caa*/ 	.byte	0x3f
	.zero		1


	//   ....[33]....
        /*7cac*/ 	.word	0x00009ce0
        /*7cb0*/ 	.word	0x00000000
        /*7cb4*/ 	.word	0x00000000
        /*7cb8*/ 	.short	0x010a
        /*7cba*/ 	.byte	0x3f
	.zero		1


	//   ....[34]....
        /*7cbc*/ 	.word	0x00009db0
        /*7cc0*/ 	.word	0x0000000e
        /*7cc4*/ 	.word	0x00000000
        /*7cc8*/ 	.short	0x010a
        /*7cca*/ 	.byte	0x3f
	.zero		1


	//   ....[35]....
        /*7ccc*/ 	.word	0x0000ab80
        /*7cd0*/ 	.word	0x00000000
        /*7cd4*/ 	.word	0x00000000
        /*7cd8*/ 	.short	0x0101
        /*7cda*/ 	.byte	0x3f
	.zero		1


	//   ....[36]....
        /*7cdc*/ 	.word	0x000243e0
        /*7ce0*/ 	.word	0x00000003
        /*7ce4*/ 	.word	0x00000000
        /*7ce8*/ 	.short	0x0101
        /*7cea*/ 	.byte	0x3f
	.zero		1


	//   ....[37]....
        /*7cec*/ 	.word	0x000245d0
        /*7cf0*/ 	.word	0x00000003
        /*7cf4*/ 	.word	0x00000000
        /*7cf8*/ 	.short	0x010a
        /*7cfa*/ 	.byte	0x3f
	.zero		1


	//   ....[38]....
        /*7cfc*/ 	.word	0x000246d0
        /*7d00*/ 	.word	0x00000000
        /*7d04*/ 	.word	0x00000000
        /*7d08*/ 	.short	0x010a
        /*7d0a*/ 	.byte	0x3f
	.zero		1


	//   ....[39]....
        /*7d0c*/ 	.word	0x00024b00
        /*7d10*/ 	.word	0x00000000
        /*7d14*/ 	.word	0x00000000
        /*7d18*/ 	.short	0x010a
        /*7d1a*/ 	.byte	0x3f
	.zero		1


	//   ....[40]....
        /*7d1c*/ 	.word	0x00024c00
        /*7d20*/ 	.word	0x00000002
        /*7d24*/ 	.word	0x00000000
        /*7d28*/ 	.short	0x010a
        /*7d2a*/ 	.byte	0x3f
	.zero		1


	//   ....[41]....
        /*7d2c*/ 	.word	0x00025950
        /*7d30*/ 	.word	0x00000003
        /*7d34*/ 	.word	0x00000000
        /*7d38*/ 	.short	0x0101
        /*7d3a*/ 	.byte	0x3f
	.zero		1


	//   ....[42]....
        /*7d3c*/ 	.word	0x0002f690
        /*7d40*/ 	.word	0x00000003
        /*7d44*/ 	.word	0x00000000
        /*7d48*/ 	.short	0x0101
        /*7d4a*/ 	.byte	0x3f
	.zero		1


	//   ....[43]....
        /*7d4c*/ 	.word	0x00030b10
        /*7d50*/ 	.word	0x000000ff
        /*7d54*/ 	.word	0x00000000
        /*7d58*/ 	.short	0x0101
        /*7d5a*/ 	.byte	0x04
	.zero		1


	//   ....[44]....
        /*7d5c*/ 	.word	0x000345a0
        /*7d60*/ 	.word	0x000000ff
        /*7d64*/ 	.word	0x00032440
        /*7d68*/ 	.short	0x010a
        /*7d6a*/ 	.byte	0x2e
	.zero		1


	//   ....[45]....
        /*7d6c*/ 	.word	0x00034ad0
        /*7d70*/ 	.word	0x000000ff
        /*7d74*/ 	.word	0x00032430
        /*7d78*/ 	.short	0x0107
        /*7d7a*/ 	.byte	0x2e
	.zero		1


	//   ....[46]....
        /*7d7c*/ 	.word	0x00034b40
        /*7d80*/ 	.word	0x000000ff
        /*7d84*/ 	.word	0x00032430
        /*7d88*/ 	.short	0x0101
        /*7d8a*/ 	.byte	0x2e
	.zero		1


	//   ....[47]....
        /*7d8c*/ 	.word	0x00035600
        /*7d90*/ 	.word	0x000000ff
        /*7d94*/ 	.word	0x00032400
        /*7d98*/ 	.short	0x0107
        /*7d9a*/ 	.byte	0x2e
	.zero		1


	//   ....[48]....
        /*7d9c*/ 	.word	0x00035650
        /*7da0*/ 	.word	0x000000ff
        /*7da4*/ 	.word	0x00032400
        /*7da8*/ 	.short	0x0101
        /*7daa*/ 	.byte	0x2e
	.zero		1


	//   ....[49]....
        /*7dac*/ 	.word	0x00036150
        /*7db0*/ 	.word	0x000000ff
        /*7db4*/ 	.word	0x00032410
        /*7db8*/ 	.short	0x0107
        /*7dba*/ 	.byte	0x2e
	.zero		1


	//   ....[50]....
        /*7dbc*/ 	.word	0x000361b0
        /*7dc0*/ 	.word	0x000000ff
        /*7dc4*/ 	.word	0x00032410
        /*7dc8*/ 	.short	0x0101
        /*7dca*/ 	.byte	0x2e
	.zero		1


	//   ....[51]....
        /*7dcc*/ 	.word	0x000361c0
        /*7dd0*/ 	.word	0x000000ff
        /*7dd4*/ 	.word	0x00032420
        /*7dd8*/ 	.short	0x010a
        /*7dda*/ 	.byte	0x2e
	.zero		1


	//   ....[52]....
        /*7ddc*/ 	.word	0x00036210
        /*7de0*/ 	.word	0x000000ff
        /*7de4*/ 	.word	0x00032460
        /*7de8*/ 	.short	0x010a
        /*7dea*/ 	.byte	0x2e
	.zero		1


	//   ....[53]....
        /*7dec*/ 	.word	0x00036940
        /*7df0*/ 	.word	0x000000ff
        /*7df4*/ 	.word	0x00032450
        /*7df8*/ 	.short	0x0107
        /*7dfa*/ 	.byte	0x2e
	.zero		1


	//   ....[54]....
        /*7dfc*/ 	.word	0x000369c0
        /*7e00*/ 	.word	0x000000ff
        /*7e04*/ 	.word	0x00032450
        /*7e08*/ 	.short	0x0101
        /*7e0a*/ 	.byte	0x2e
	.zero		1


	//   ....[55]....
        /*7e0c*/ 	.word	0x00036d20
        /*7e10*/ 	.word	0x00000013
        /*7e14*/ 	.word	0x00032440
        /*7e18*/ 	.short	0x010a
        /*7e1a*/ 	.byte	0x3f
	.zero		1


	//   ....[56]....
        /*7e1c*/ 	.word	0x00037150
        /*7e20*/ 	.word	0x00000013
        /*7e24*/ 	.word	0x00032430
        /*7e28*/ 	.short	0x0107
        /*7e2a*/ 	.byte	0x3f
	.zero		1


	//   ....[57]....
        /*7e2c*/ 	.word	0x00037200
        /*7e30*/ 	.word	0x00000013
        /*7e34*/ 	.word	0x00032430
        /*7e38*/ 	.short	0x0101
        /*7e3a*/ 	.byte	0x3f
	.zero		1


	//   ....[58]....
        /*7e3c*/ 	.word	0x00037230
        /*7e40*/ 	.word	0x00000013
        /*7e44*/ 	.word	0x00032460
        /*7e48*/ 	.short	0x010a
        /*7e4a*/ 	.byte	0x3f
	.zero		1


	//   ....[59]....
        /*7e4c*/ 	.word	0x00037770
        /*7e50*/ 	.word	0x00000013
        /*7e54*/ 	.word	0x00032450
        /*7e58*/ 	.short	0x0107
        /*7e5a*/ 	.byte	0x3f
	.zero		1


	//   ....[60]....
        /*7e5c*/ 	.word	0x00037830
        /*7e60*/ 	.word	0x00000013
        /*7e64*/ 	.word	0x00032450
        /*7e68*/ 	.short	0x0101
        /*7e6a*/ 	.byte	0x3f
	.zero		1


	//   ....[61]....
        /*7e6c*/ 	.word	0x00037920
        /*7e70*/ 	.word	0x00000004
        /*7e74*/ 	.word	0x00032420
        /*7e78*/ 	.short	0x010a
        /*7e7a*/ 	.byte	0x3f
	.zero		1


	//   ....[62]....
        /*7e7c*/ 	.word	0x00037a90
        /*7e80*/ 	.word	0x00000005
        /*7e84*/ 	.word	0x00032440
        /*7e88*/ 	.short	0x010a
        /*7e8a*/ 	.byte	0x3f
	.zero		1


	//   ....[63]....
        /*7e8c*/ 	.word	0x00037b30
        /*7e90*/ 	.word	0x00000011
        /*7e94*/ 	.word	0x00032440
        /*7e98*/ 	.short	0x010a
        /*7e9a*/ 	.byte	0x3f
	.zero		1


	//   ....[64]....
        /*7e9c*/ 	.word	0x00037b70
        /*7ea0*/ 	.word	0x00000005
        /*7ea4*/ 	.word	0x00032460
        /*7ea8*/ 	.short	0x010a
        /*7eaa*/ 	.byte	0x3f
	.zero		1


	//   ....[65]....
        /*7eac*/ 	.word	0x00037bb0
        /*7eb0*/ 	.word	0x00000011
        /*7eb4*/ 	.word	0x00032460
        /*7eb8*/ 	.short	0x010a
        /*7eba*/ 	.byte	0x3f
	.zero		1


	//   ....[66]....
        /*7ebc*/ 	.word	0x00037c10
        /*7ec0*/ 	.word	0x00000012
        /*7ec4*/ 	.word	0x00032400
        /*7ec8*/ 	.short	0x010a
        /*7eca*/ 	.byte	0x3f
	.zero		1


	//   ....[67]....
        /*7ecc*/ 	.word	0x00037c60
        /*7ed0*/ 	.word	0x0000000a
        /*7ed4*/ 	.word	0x00000000
        /*7ed8*/ 	.short	0x010a
        /*7eda*/ 	.byte	0x3f
	.zero		1


	//   ....[68]....
        /*7edc*/ 	.word	0x00037cb0
        /*7ee0*/ 	.word	0x00000012
        /*7ee4*/ 	.word	0x00032410
        /*7ee8*/ 	.short	0x010a
        /*7eea*/ 	.byte	0x3f
	.zero		1


	//   ....[69]....
        /*7eec*/ 	.word	0x00037d00
        /*7ef0*/ 	.word	0x0000000a
        /*7ef4*/ 	.word	0x00000000
        /*7ef8*/ 	.short	0x010a
        /*7efa*/ 	.byte	0x3f
	.zero		1


	//   ....[70]....
        /*7efc*/ 	.word	0x00037d50
        /*7f00*/ 	.word	0x00000008
        /*7f04*/ 	.word	0x00000000
        /*7f08*/ 	.short	0x010a
        /*7f0a*/ 	.byte	0x3f
	.zero		1


	//   ....[71]....
        /*7f0c*/ 	.word	0x00037da0
        /*7f10*/ 	.word	0x0000000e
        /*7f14*/ 	.word	0x00000000
        /*7f18*/ 	.short	0x010a
        /*7f1a*/ 	.byte	0x3f
	.zero		1


	//   ....[72]....
        /*7f1c*/ 	.word	0x00037df0
        /*7f20*/ 	.word	0x00000000
        /*7f24*/ 	.word	0x00000000
        /*7f28*/ 	.short	0x010a
        /*7f2a*/ 	.byte	0x3f
	.zero		1


	//   ....[73]....
        /*7f2c*/ 	.word	0x00037e40
        /*7f30*/ 	.word	0x00000002
        /*7f34*/ 	.word	0x00000000
        /*7f38*/ 	.short	0x010a
        /*7f3a*/ 	.byte	0x3f
	.zero		1


	//   ....[74]....
        /*7f3c*/ 	.word	0x00037f20
        /*7f40*/ 	.word	0x00000003
        /*7f44*/ 	.word	0x00032440
        /*7f48*/ 	.short	0x010a
        /*7f4a*/ 	.byte	0x3f
	.zero		1


	//   ....[75]....
        /*7f4c*/ 	.word	0x00039c50
        /*7f50*/ 	.word	0x00000003
        /*7f54*/ 	.word	0x00032420
        /*7f58*/ 	.short	0x010a
        /*7f5a*/ 	.byte	0x3f
	.zero		1


	//   ....[76]....
        /*7f5c*/ 	.word	0x00039cb0
        /*7f60*/ 	.word	0x00000003
        /*7f64*/ 	.word	0x00032460
        /*7f68*/ 	.short	0x010a
        /*7f6a*/ 	.byte	0x3f
	.zero		1


	//   ....[77]....
        /*7f6c*/ 	.word	0x0003a6b0
        /*7f70*/ 	.word	0x00000013
        /*7f74*/ 	.word	0x00032440
        /*7f78*/ 	.short	0x010a
        /*7f7a*/ 	.byte	0x3f
	.zero		1


	//   ....[78]....
        /*7f7c*/ 	.word	0x0003ad30
        /*7f80*/ 	.word	0x00000013
        /*7f84*/ 	.word	0x00032460
        /*7f88*/ 	.short	0x010a
        /*7f8a*/ 	.byte	0x3f
	.zero		1


	//   ....[79]....
        /*7f8c*/ 	.word	0x0003b4b0
        /*7f90*/ 	.word	0x00000004
        /*7f94*/ 	.word	0x00032420
        /*7f98*/ 	.short	0x010a
        /*7f9a*/ 	.byte	0x3f
	.zero		1


	//   ....[80]....
        /*7f9c*/ 	.word	0x0003b650
        /*7fa0*/ 	.word	0x00000005
        /*7fa4*/ 	.word	0x00032440
        /*7fa8*/ 	.short	0x010a
        /*7faa*/ 	.byte	0x3f
	.zero		1


	//   ....[81]....
        /*7fac*/ 	.word	0x0003b6a0
        /*7fb0*/ 	.word	0x00000011
        /*7fb4*/ 	.word	0x00032440
        /*7fb8*/ 	.short	0x010a
        /*7fba*/ 	.byte	0x3f
	.zero		1


	//   ....[82]....
        /*7fbc*/ 	.word	0x0003b6f0
        /*7fc0*/ 	.word	0x00000005
        /*7fc4*/ 	.word	0x00032460
        /*7fc8*/ 	.short	0x010a
        /*7fca*/ 	.byte	0x3f
	.zero		1


	//   ....[83]....
        /*7fcc*/ 	.word	0x0003bab0
        /*7fd0*/ 	.word	0x00000000
        /*7fd4*/ 	.word	0x00000000
        /*7fd8*/ 	.short	0x010a
        /*7fda*/ 	.byte	0x3f
	.zero		1


	//   ....[84]....
        /*7fdc*/ 	.word	0x0003bbf0
        /*7fe0*/ 	.word	0x0000000a
        /*7fe4*/ 	.word	0x00000000
        /*7fe8*/ 	.short	0x010a
        /*7fea*/ 	.byte	0x3f
	.zero		1


	//   ....[85]....
        /*7fec*/ 	.word	0x0003c250
        /*7ff0*/ 	.word	0x00000000
        /*7ff4*/ 	.word	0x00000000
        /*7ff8*/ 	.short	0x010a
        /*7ffa*/ 	.byte	0x3f
	.zero		1


	//   ....[86]....
        /*7ffc*/ 	.word	0x0003c390
        /*8000*/ 	.word	0x0000000a
        /*8004*/ 	.word	0x00000000
        /*8008*/ 	.short	0x010a
        /*800a*/ 	.byte	0x3f
	.zero		1


	//   ....[87]....
        /*800c*/ 	.word	0x0003d590
        /*8010*/ 	.word	0x00000000
        /*8014*/ 	.word	0x00000000
        /*8018*/ 	.short	0x0101
        /*801a*/ 	.byte	0x3f
	.zero		1


	//   ....[88]....
        /*801c*/ 	.word	0x00057330
        /*8020*/ 	.word	0x00000000
        /*8024*/ 	.word	0x00000000
        /*8028*/ 	.short	0x0101
        /*802a*/ 	.byte	0x3f
	.zero		1


	//   ....[89]....
        /*802c*/ 	.word	0x00057350
        /*8030*/ 	.word	0x0000000a
        /*8034*/ 	.word	0x00000000
        /*8038*/ 	.short	0x010a
        /*803a*/ 	.byte	0x3f
	.zero		1


	//   ....[90]....
        /*803c*/ 	.word	0x000573a0
        /*8040*/ 	.word	0x0000000a
        /*8044*/ 	.word	0x00000000
        /*8048*/ 	.short	0x010a
        /*804a*/ 	.byte	0x3f
	.zero		1


	//----- nvinfo : EIATTR_NUM_MBARRIERS
	.align		4
.L_351:
        /*804c*/ 	.byte	0x03, 0x38
        /*804e*/ 	.short	0x0017


	//----- nvinfo : EIATTR_EXIT_INSTR_OFFSETS
	.align		4
        /*8050*/ 	.byte	0x04, 0x1c
        /*8052*/ 	.short	(.L_353 - .L_352)


	//   ....[0]....
.L_352:
        /*8054*/ 	.word	0x00037c00


	//----- nvinfo : EIATTR_MAX_THREADS
	.align		4
.L_353:
        /*8058*/ 	.byte	0x04, 0x05
        /*805a*/ 	.short	(.L_355 - .L_354)
.L_354:
        /*805c*/ 	.word	0x00000180
        /*8060*/ 	.word	0x00000001
        /*8064*/ 	.word	0x00000001


	//----- nvinfo : EIATTR_CRS_STACK_SIZE
	.align		4
.L_355:
        /*8068*/ 	.byte	0x04, 0x1e
        /*806a*/ 	.short	(.L_357 - .L_356)
.L_356:
        /*806c*/ 	.word	0x00000000


	//----- nvinfo : EIATTR_CBANK_PARAM_SIZE
	.align		4
.L_357:
        /*8070*/ 	.byte	0x03, 0x19
        /*8072*/ 	.short	0x0b70


	//----- nvinfo : EIATTR_PARAM_CBANK
	.align		4
        /*8074*/ 	.byte	0x04, 0x0a
        /*8076*/ 	.short	(.L_359 - .L_358)
	.align		4
.L_358:
        /*8078*/ 	.word	index@(.nv.constant0._ZN7cutlass13device_kernelIN5flash11enable_sm90INS1_16FlashAttnFwdSm90INS1_25CollectiveMainloopFwdSm90ILi2EN4cute5tupleIJNS5_1CILi1EEES8_S8_EEENS6_IJNS7_ILi128EEENS7_ILi96EEENS7_ILi64EEEEEELi256ENS_10bfloat16_tEfNS_4arch4Sm90ELb0ELb1ELb1ELb0ELb1ELb0ELb1ELb1ELb0ELb1ELb1ELb0EEENS1_21CollectiveEpilogueFwdINS6_IJSA_NS7_ILi256EEESB_EEES9_SE_SG_Li256ELb0ELb1ELb1ELb0EEENS1_19SingleTileSchedulerILb0ELb1ELb1ELi128EEEEEEEEEvNT_6ParamsE)
        /*807c*/ 	.short	0x0210
        /*807e*/ 	.short	0x0b70


	//----- nvinfo : EIATTR_SW_WAR
	.align		4
.L_359:
        /*8080*/ 	.byte	0x04, 0x36
        /*8082*/ 	.short	(.L_361 - .L_360)
.L_360:
        /*8084*/ 	.word	0x00000008
.L_361:


//--------------------- .nv.info._ZN7cutlass13device_kernelIN5flash11enable_sm90INS1_16FlashAttnFwdSm90INS1_25CollectiveMainloopFwdSm90ILi2EN4cute5tupleIJNS5_1CILi1EEES8_S8_EEENS6_IJNS7_ILi128EEENS7_ILi96EEENS7_ILi64EEEEEELi256ENS_10bfloat16_tEfNS_4arch4Sm90ELb0ELb1ELb1ELb1ELb1ELb0ELb0ELb1ELb0ELb1ELb1ELb0EEENS1_21CollectiveEpilogueFwdINS6_IJSA_NS7_ILi256EEESB_EEES9_SE_SG_Li256ELb1ELb1ELb1ELb0EEENS1_36VarlenDynamicPersistentTileSchedulerILi128ELi96ELi256ELi128ELb1ELb1ELb1ELb1ELb0ELb1EEEEEEEEEvNT_6ParamsE --------------------------
	.section	.nv.info._ZN7cutlass13device_kernelIN5flash11enable_sm90INS1_16FlashAttnFwdSm90INS1_25CollectiveMainloopFwdSm90ILi2EN4cute5tupleIJNS5_1CILi1EEES8_S8_EEENS6_IJNS7_ILi128EEENS7_ILi96EEENS7_ILi64EEEEEELi256ENS_10bfloat16_tEfNS_4arch4Sm90ELb0ELb1ELb1ELb1ELb1ELb0ELb0ELb1ELb0ELb1ELb1ELb0EEENS1_21CollectiveEpilogueFwdINS6_IJSA_NS7_ILi256EEESB_EEES9_SE_SG_Li256ELb1ELb1ELb1ELb0EEENS1_36VarlenDynamicPersistentTileSchedulerILi128ELi96ELi256ELi128ELb1ELb1ELb1ELb1ELb0ELb1EEEEEEEEEvNT_6ParamsE,"",@"SHT_CUDA_INFO"
	.sectionflags	@""
	.align	4


	//----- nvinfo : EIATTR_CUDA_API_VERSION
	.align		4
        /*0000*/ 	.byte	0x04, 0x37
        /*0002*/ 	.short	(.L_363 - .L_362)
.L_362:
        /*0004*/ 	.word	0x00000082


	//----- nvinfo : EIATTR_KPARAM_INFO
	.align		4
.L_363:
        /*0008*/ 	.byte	0x04, 0x17
        /*000a*/ 	.short	(.L_365 - .L_364)
.L_364:
        /*000c*/ 	.word	0x00000000
        /*0010*/ 	.short	0x0000
        /*0012*/ 	.short	0x0070
        /*0014*/ 	.byte	0x00, 0xf0, 0x01, 0x2a


	//----- nvinfo : EIATTR_SPARSE_MMA_MASK
	.align		4
.L_365:
        /*0018*/ 	.byte	0x03, 0x50
        /*001a*/ 	.short	0x0000


	//----- nvinfo : EIATTR_MAXREG_COUNT
	.align		4
        /*001c*/ 	.byte	0x03, 0x1b
        /*001e*/ 	.short	0x00a8


	//----- nvinfo : EIATTR_NUM_BARRIERS
	.align		4
        /*0020*/ 	.byte	0x02, 0x4c
        /*0022*/ 	.byte	0x10
	.zero		1


	//----- nvinfo : EIATTR_EXTERNS
	.align		4
        /*0024*/ 	.byte	0x04, 0x0f
        /*0026*/ 	.short	(.L_367 - .L_366)


	//   ....[0]....
	.align		4
.L_366:
        /*0028*/ 	.word	index@(__assertfail)


	//----- nvinfo : EIATTR_ANNOTATIONS
	.align		4
.L_367:
        /*002c*/ 	.byte	0x04, 0x55
        /*002e*/ 	.short	(.L_369 - .L_368)


	//   ....[0]....
.L_368:
        /* <DEDUP_REMOVED lines=10> */


	//----- nvinfo : EIATTR_MERCURY_ISA_VERSION
	.align		4
.L_369:
        /*00b8*/ 	.byte	0x03, 0x5f
        /*00ba*/ 	.short	0x0101


	//----- nvinfo : EIATTR_UNUSED_LOAD_BYTE_OFFSET
	.align		4
        /*00bc*/ 	.byte	0x04, 0x44
        /*00be*/ 	.short	(.L_371 - .L_370)


	//   ....[0]....
.L_370:
        /*00c0*/ 	.word	0x00000960
        /*00c4*/ 	.word	0x0000fff0


	//   ....[1]....
        /*00c8*/ 	.word	0x0000f110
        /*00cc*/ 	.word	0x0000fff0


	//----- nvinfo : EIATTR_INT_WARP_WIDE_INSTR_OFFSETS
	.align		4
.L_371:
        /*00d0*/ 	.byte	0x04, 0x31
        /*00d2*/ 	.short	(.L_373 - .L_372)


	//   ....[0]....
.L_372:
        /*00d4*/ 	.word	0x000000c0


	//   ....[1]....
        /*00d8*/ 	.word	0x000000d0


	//   ....[2]....
        /*00dc*/ 	.word	0x00000170


	//   ....[3]....
        /*00e0*/ 	.word	0x00015580


	//   ....[4]....
        /*00e4*/ 	.word	0x00015610


	//   ....[5]....
        /*00e8*/ 	.word	0x00018880


	//   ....[6]....
        /*00ec*/ 	.word	0x00018910


	//----- nvinfo : EIATTR_COOP_GROUP_MASK_REGIDS
	.align		4
.L_373:
        /*00f0*/ 	.byte	0x04, 0x29
        /*00f2*/ 	.short	(.L_375 - .L_374)


	//   ....[0]....
.L_374:
        /*00f4*/ 	.word	0xffffffff


	//   ....[1]....
        /*00f8*/ 	.word	0xffffffff


	//   ....[2]....
        /*00fc*/ 	.word	0xffffffff


	//   ....[3]....
        /*0100*/ 	.word	0xffffffff


	//   ....[4]....
        /*0104*/ 	.word	0xffffffff


	//   ....[5]....
        /*0108*/ 	.word	0xffffffff


	//   ....[6]....
        /*010c*/ 	.word	0xffffffff


	//   ....[7]....
        /*0110*/ 	.word	0xffffffff


	//   ....[8]....
        /*0114*/ 	.word	0xffffffff


	//   ....[9]....
        /*0118*/ 	.word	0xffffffff


	//   ....[10]....
        /*011c*/ 	.word	0xffffffff


	//   ....[11]....
        /*0120*/ 	.word	0xffffffff


	//   ....[12]....
        /*0124*/ 	.word	0xffffffff


	//   ....[13]....
        /*0128*/ 	.word	0xffffffff


	//   ....[14]....
        /*012c*/ 	.word	0xffffffff


	//   ....[15]....
        /*0130*/ 	.word	0xffffffff


	//   ....[16]....
        /*0134*/ 	.word	0xffffffff


	//   ....[17]....
        /*0138*/ 	.word	0xffffffff


	//   ....[18]....
        /*013c*/ 	.word	0xffffffff


	//   ....[19]....
        /*0140*/ 	.word	0xffffffff


	//   ....[20]....
        /*0144*/ 	.word	0xffffffff


	//   ....[21]....
        /*0148*/ 	.word	0xffffffff


	//   ....[22]....
        /*014c*/ 	.word	0xffffffff


	//   ....[23]....
        /*0150*/ 	.word	0xffffffff


	//   ....[24]....
        /*0154*/ 	.word	0xffffffff


	//   ....[25]....
        /*0158*/ 	.word	0xffffffff


	//   ....[26]....
        /*015c*/ 	.word	0xffffffff


	//   ....[27]....
        /*0160*/ 	.word	0xffffffff


	//   ....[28]....
        /*0164*/ 	.word	0xffffffff


	//   ....[29]....
        /*0168*/ 	.word	0xffffffff


	//   ....[30]....
        /*016c*/ 	.word	0xffffffff


	//   ....[31]....
        /*0170*/ 	.word	0xffffffff


	//   ....[32]....
        /*0174*/ 	.word	0xffffffff


	//   ....[33]....
        /*0178*/ 	.word	0xffffffff


	//   ....[34]....
        /*017c*/ 	.word	0xffffffff


	//   ....[35]....
        /*0180*/ 	.word	0xffffffff


	//   ....[36]....
        /*0184*/ 	.word	0xffffffff


	//   ....[37]....
        /*0188*/ 	.word	0xffffffff


	//   ....[38]....
        /*018c*/ 	.word	0xffffffff


	//   ....[39]....
        /*0190*/ 	.word	0xffffffff


	//   ....[40]....
        /*0194*/ 	.word	0xffffffff


	//   ....[41]....
        /*0198*/ 	.word	0xffffffff


	//   ....[42]....
        /*019c*/ 	.word	0xffffffff


	//   ....[43]....
        /*01a0*/ 	.word	0xffffffff


	//   ....[44]....
        /*01a4*/ 	.word	0xffffffff


	//   ....[45]....
        /*01a8*/ 	.word	0xffffffff


	//   ....[46]....
        /*01ac*/ 	.word	0xffffffff


	//   ....[47]....
        /*01b0*/ 	.word	0xffffffff


	//   ....[48]....
        /*01b4*/ 	.word	0xffffffff


	//   ....[49]....
        /*01b8*/ 	.word	0xffffffff


	//   ....[50]....
        /*01bc*/ 	.word	0xffffffff


	//   ....[51]....
        /*01c0*/ 	.word	0xffffffff


	//   ....[52]....
        /*01c4*/ 	.word	0xffffffff


	//   ....[53]....
        /*01c8*/ 	.word	0xffffffff


	//   ....[54]....
        /*01cc*/ 	.word	0xffffffff


	//   ....[55]....
        /*01d0*/ 	.word	0xffffffff


	//   ....[56]....
        /*01d4*/ 	.word	0xffffffff


	//   ....[57]....
        /*01d8*/ 	.word	0xffffffff


	//   ....[58]....
        /*01dc*/ 	.word	0xffffffff


	//   ....[59]....
        /*01e0*/ 	.word	0xffffffff


	//   ....[60]....
        /*01e4*/ 	.word	0xffffffff


	//   ....[61]....
        /*01e8*/ 	.word	0xffffffff


	//   ....[62]....
        /*01ec*/ 	.word	0xffffffff


	//   ....[63]....
        /*01f0*/ 	.word	0xffffffff


	//   ....[64]....
        /*01f4*/ 	.word	0xffffffff


	//   ....[65]....
        /*01f8*/ 	.word	0xffffffff


	//   ....[66]....
        /*01fc*/ 	.word	0xffffffff


	//   ....[67]....
        /*0200*/ 	.word	0xffffffff


	//   ....[68]....
        /*0204*/ 	.word	0xffffffff


	//   ....[69]....
        /*0208*/ 	.word	0xffffffff


	//   ....[70]....
        /*020c*/ 	.word	0xffffffff


	//   ....[71]....
        /*0210*/ 	.word	0xffffffff


	//   ....[72]....
        /*0214*/ 	.word	0xffffffff


	//   ....[73]....
        /*0218*/ 	.word	0xffffffff


	//   ....[74]....
        /*021c*/ 	.word	0xffffffff


	//   ....[75]....
        /*0220*/ 	.word	0xffffffff


	//   ....[76]....
        /*0224*/ 	.word	0xffffffff


	//   ....[77]....
        /*0228*/ 	.word	0xffffffff


	//   ....[78]....
        /*022c*/ 	.word	0xffffffff


	//   ....[79]....
        /*0230*/ 	.word	0xffffffff


	//   ....[80]....
        /*0234*/ 	.word	0xffffffff


	//   ....[81]....
        /*0238*/ 	.word	0xffffffff


	//   ....[82]....
        /*023c*/ 	.word	0xffffffff


	//   ....[83]....
        /*0240*/ 	.word	0xffffffff


	//   ....[84]....
        /*0244*/ 	.word	0xffffffff


	//   ....[85]....
        /*0248*/ 	.word	0xffffffff


	//   ....[86]....
        /*024c*/ 	.word	0xffffffff


	//   ....[87]....
        /*0250*/ 	.word	0xffffffff


	//   ....[88]....
        /*0254*/ 	.word	0xffffffff


	//   ....[89]....
        /*0258*/ 	.word	0xffffffff


	//   ....[90]....
        /*025c*/ 	.word	0xffffffff


	//   ....[91]....
        /*0260*/ 	.word	0xffffffff


	//   ....[92]....
        /*0264*/ 	.word	0xffffffff


	//   ....[93]....
        /*0268*/ 	.word	0xffffffff


	//   ....[94]....
        /*026c*/ 	.word	0xffffffff


	//   ....[95]....
        /*0270*/ 	.word	0xffffffff


	//   ....[96]....
        /*0274*/ 	.word	0xffffffff


	//   ....[97]....
        /*0278*/ 	.word	0xffffffff


	//   ....[98]....
        /*027c*/ 	.word	0xffffffff


	//   ....[99]....
        /*0280*/ 	.word	0xffffffff


	//   ....[100]....
        /*0284*/ 	.word	0xffffffff


	//   ....[101]....
        /*0288*/ 	.word	0xffffffff


	//   ....[102]....
        /*028c*/ 	.word	0xffffffff


	//   ....[103]....
        /*0290*/ 	.word	0xffffffff


	//   ....[104]....
        /*0294*/ 	.word	0xffffffff


	//   ....[105]....
        /*0298*/ 	.word	0xffffffff


	//   ....[106]....
        /*029c*/ 	.word	0xffffffff


	//   ....[107]....
        /*02a0*/ 	.word	0xffffffff


	//   ....[108]....
        /*02a4*/ 	.word	0xffffffff


	//   ....[109]....
        /*02a8*/ 	.word	0xffffffff


	//   ....[110]....
        /*02ac*/ 	.word	0xffffffff


	//   ....[111]....
        /*02b0*/ 	.word	0xffffffff


	//   ....[112]....
        /*02b4*/ 	.word	0xffffffff


	//   ....[113]....
        /*02b8*/ 	.word	0xffffffff


	//   ....[114]....
        /*02bc*/ 	.word	0xffffffff


	//   ....[115]....
        /*02c0*/ 	.word	0xffffffff


	//   ....[116]....
        /*02c4*/ 	.word	0xffffffff


	//   ....[117]....
        /*02c8*/ 	.word	0xffffffff


	//   ....[118]....
        /*02cc*/ 	.word	0xffffffff


	//   ....[119]....
        /*02d0*/ 	.word	0xffffffff


	//   ....[120]....
        /*02d4*/ 	.word	0xffffffff


	//   ....[121]....
        /*02d8*/ 	.word	0xffffffff


	//   ....[122]....
        /*02dc*/ 	.word	0xffffffff


	//   ....[123]....
        /*02e0*/ 	.word	0xffffffff


	//   ....[124]....
        /*02e4*/ 	.word	0xffffffff


	//   ....[125]....
        /*02e8*/ 	.word	0xffffffff


	//   ....[126]....
        /*02ec*/ 	.word	0xffffffff


	//   ....[127]....
        /*02f0*/ 	.word	0xffffffff


	//   ....[128]....
        /*02f4*/ 	.word	0xffffffff


	//   ....[129]....
        /*02f8*/ 	.word	0xffffffff


	//   ....[130]....
        /*02fc*/ 	.word	0xffffffff


	//   ....[131]....
        /*0300*/ 	.word	0xffffffff


	//   ....[132]....
        /*0304*/ 	.word	0xffffffff


	//   ....[133]....
        /*0308*/ 	.word	0xffffffff


	//   ....[134]....
        /*030c*/ 	.word	0xffffffff


	//   ....[135]....
        /*0310*/ 	.word	0xffffffff


	//   ....[136]....
        /*0314*/ 	.word	0xffffffff


	//   ....[137]....
        /*0318*/ 	.word	0xffffffff


	//   ....[138]....
        /*031c*/ 	.word	0xffffffff


	//   ....[139]....
        /*0320*/ 	.word	0xffffffff


	//   ....[140]....
        /*0324*/ 	.word	0xffffffff


	//   ....[141]....
        /*0328*/ 	.word	0xffffffff


	//   ....[142]....
        /*032c*/ 	.word	0xffffffff


	//   ....[143]....
        /*0330*/ 	.word	0xffffffff


	//   ....[144]....
        /*0334*/ 	.word	0xffffffff


	//   ....[145]....
        /*0338*/ 	.word	0xffffffff


	//   ....[146]....
        /*033c*/ 	.word	0xffffffff


	//   ....[147]....
        /*0340*/ 	.word	0xffffffff


	//   ....[148]....
        /*0344*/ 	.word	0xffffffff


	//   ....[149]....
        /*0348*/ 	.word	0xffffffff


	//   ....[150]....
        /*034c*/ 	.word	0xffffffff


	//   ....[151]....
        /*0350*/ 	.word	0xffffffff


	//   ....[152]....
        /*0354*/ 	.word	0xffffffff


	//   ....[153]....
        /*0358*/ 	.word	0xffffffff


	//   ....[154]....
        /*035c*/ 	.word	0xffffffff


	//   ....[155]....
        /*0360*/ 	.word	0xffffffff


	//   ....[156]....
        /*0364*/ 	.word	0xffffffff


	//   ....[157]....
        /*0368*/ 	.word	0x0500000f


	//   ....[158]....
        /*036c*/ 	.word	0x0500000f


	//   ....[159]....
        /*0370*/ 	.word	0x0500000f


	//   ....[160]....
        /*0374*/ 	.word	0x0500000f


	//   ....[161]....
        /*0378*/ 	.word	0x0500000f


	//   ....[162]....
        /*037c*/ 	.word	0x0500000f


	//   ....[163]....
        /*0380*/ 	.word	0x0500000f


	//   ....[164]....
        /*0384*/ 	.word	0x0500000f


	//   ....[165]....
        /*0388*/ 	.word	0x0500000f


	//   ....[166]....
        /*038c*/ 	.word	0x0500000f


	//   ....[167]....
        /*0390*/ 	.word	0x0500000f


	//   ....[168]....
        /*0394*/ 	.word	0x0500000f


	//   ....[169]....
        /*0398*/ 	.word	0x0500000f


	//   ....[170]....
        /*039c*/ 	.word	0x0500000f


	//   ....[171]....
        /*03a0*/ 	.word	0x0500000f


	//   ....[172]....
        /*03a4*/ 	.word	0x0500000f


	//   ....[173]....
        /*03a8*/ 	.word	0x0500000f


	//   ....[174]....
        /*03ac*/ 	.word	0x0500000f


	//   ....[175]....
        /*03b0*/ 	.word	0x0500000f


	//   ....[176]....
        /*03b4*/ 	.word	0x0500000f


	//   ....[177]....
        /*03b8*/ 	.word	0x0500000f


	//   ....[178]....
        /*03bc*/ 	.word	0x0500000f


	//   ....[179]....
        /*03c0*/ 	.word	0x0500000f


	//   ....[180]....
        /*03c4*/ 	.word	0x0500000f


	//   ....[181]....
        /*03c8*/ 	.word	0x0500000f


	//   ....[182]....
        /*03cc*/ 	.word	0x0500000f


	//   ....[183]....
        /*03d0*/ 	.word	0x0500000f


	//   ....[184]....
        /*03d4*/ 	.word	0x0500000f


	//   ....[185]....
        /*03d8*/ 	.word	0x0500000f


	//   ....[186]....
        /*03dc*/ 	.word	0x0500000f


	//   ....[187]....
        /*03e0*/ 	.word	0x0500000f


	//   ....[188]....
        /*03e4*/ 	.word	0x0500000f


	//   ....[189]....
        /*03e8*/ 	.word	0x0500000f


	//   ....[190]....
        /*03ec*/ 	.word	0x0500000f


	//   ....[191]....
        /*03f0*/ 	.word	0x0500000f


	//   ....[192]....
        /*03f4*/ 	.word	0x0500000f


	//   ....[193]....
        /*03f8*/ 	.word	0x0500000f


	//   ....[194]....
        /*03fc*/ 	.word	0x0500000f


	//   ....[195]....
        /*0400*/ 	.word	0x0500000f


	//   ....[196]....
        /*0404*/ 	.word	0x0500000f


	//   ....[197]....
        /*0408*/ 	.word	0x0500000f


	//   ....[198]....
        /*040c*/ 	.word	0x0500000f


	//   ....[199]....
        /*0410*/ 	.word	0x0500000f


	//   ....[200]....
        /*0414*/ 	.word	0x0500000f


	//   ....[201]....
        /*0418*/ 	.word	0x0500000f


	//   ....[202]....
        /*041c*/ 	.word	0x0500000f


	//   ....[203]....
        /*0420*/ 	.word	0x0500000f


	//   ....[204]....
        /*0424*/ 	.word	0x0500000f


	//   ....[205]....
        /*0428*/ 	.word	0x0500000f


	//   ....[206]....
        /*042c*/ 	.word	0x0500000f


	//   ....[207]....
        /*0430*/ 	.word	0x0500000f


	//   ....[208]....
        /*0434*/ 	.word	0x0500000f


	//   ....[209]....
        /*0438*/ 	.word	0x0500000f


	//   ....[210]....
        /*043c*/ 	.word	0x0500000f


	//   ....[211]....
        /*0440*/ 	.word	0x0500000f


	//   ....[212]....
        /*0444*/ 	.word	0x0500000f


	//   ....[213]....
        /*0448*/ 	.word	0x0500000f


	//   ....[214]....
        /*044c*/ 	.word	0x0500000f


	//   ....[215]....
        /*0450*/ 	.word	0x0500000f


	//   ....[216]....
        /*0454*/ 	.word	0x0500000f


	//   ....[217]....
        /*0458*/ 	.word	0x0500000f


	//   ....[218]....
        /*045c*/ 	.word	0x0500000f


	//   ....[219]....
        /*0460*/ 	.word	0x0500000f


	//   ....[220]....
        /*0464*/ 	.word	0x0500000f


	//   ....[221]....
        /*0468*/ 	.word	0x0500000f


	//   ....[222]....
        /*046c*/ 	.word	0x0500000f


	//   ....[223]....
        /*0470*/ 	.word	0x0500000f


	//   ....[224]....
        /*0474*/ 	.word	0x0500000f


	//   ....[225]....
        /*0478*/ 	.word	0x0500000f


	//   ....[226]....
        /*047c*/ 	.word	0x0500000f


	//   ....[227]....
        /*0480*/ 	.word	0x0500000f


	//   ....[228]....
        /*0484*/ 	.word	0x0500000f


	//   ....[229]....
        /*0488*/ 	.word	0x0500000f


	//   ....[230]....
        /*048c*/ 	.word	0x0500000f


	//   ....[231]....
        /*0490*/ 	.word	0x0500000f


	//   ....[232]....
        /*0494*/ 	.word	0x0500000f


	//   ....[233]....
        /*0498*/ 	.word	0x0500000f


	//   ....[234]....
        /*049c*/ 	.word	0x0500000f


	//   ....[235]....
        /*04a0*/ 	.word	0x0500000f


	//   ....[236]....
        /*04a4*/ 	.word	0x0500000f


	//   ....[237]....
        /*04a8*/ 	.word	0x0500000f


	//   ....[238]....
        /*04ac*/ 	.word	0x0500000f


	//   ....[239]....
        /*04b0*/ 	.word	0x0500000f


	//   ....[240]....
        /*04b4*/ 	.word	0x0500000f


	//----- nvinfo : EIATTR_COOP_GROUP_INSTR_OFFSETS
	.align		4
.L_375:
        /*04b8*/ 	.byte	0x04, 0x28
        /*04ba*/ 	.short	(.L_377 - .L_376)


	//   ....[0]....
.L_376:
        /*04bc*/ 	.word	0x00000080


	//   ....[1]....
        /*04c0*/ 	.word	0x00000090


	//   ....[2]....
        /*04c4*/ 	.word	0x000002d0


	//   ....[3]....
        /*04c8*/ 	.word	0x00000430


	//   ....[4]....
        /*04cc*/ 	.word	0x00000550


	//   ....[5]....
        /*04d0*/ 	.word	0x000006b0


	//   ....[6]....
        /*04d4*/ 	.word	0x00002140


	//   ....[7]....
        /*04d8*/ 	.word	0x00002bb0


	//   ....[8]....
        /*04dc*/ 	.word	0x00003080


	//   ....[9]....
        /*04e0*/ 	.word	0x00003ff0


	//   ....[10]....
        /*04e4*/ 	.word	0x00004020


	//   ....[11]....
        /*04e8*/ 	.word	0x00004480


	//   ....[12]....
        /*04ec*/ 	.word	0x000044e0


	//   ....[13]....
        /*04f0*/ 	.word	0x00005ac0


	//   ....[14]....
        /*04f4*/ 	.word	0x00005f90


	//   ....[15]....
        /*04f8*/ 	.word	0x00006d70


	//   ....[16]....
        /*04fc*/ 	.word	0x00006e90


	//   ....[17]....
        /*0500*/ 	.word	0x000078f0


	//   ....[18]....
        /*0504*/ 	.word	0x00007ac0


	//   ....[19]....
        /*0508*/ 	.word	0x00009550


	//   ....[20]....
        /*050c*/ 	.word	0x000095b0


	//   ....[21]....
        /*0510*/ 	.word	0x00009fd0


	//   ....[22]....
        /*0514*/ 	.word	0x0000a030


	//   ....[23]....
        /*0518*/ 	.word	0x0000b770


	//   ....[24]....
        /*051c*/ 	.word	0x0000bc40


	//   ....[25]....
        /*0520*/ 	.word	0x0000ca20


	//   ....[26]....
        /*0524*/ 	.word	0x0000cb40


	//   ....[27]....
        /*0528*/ 	.word	0x0000d5a0


	//   ....[28]....
        /*052c*/ 	.word	0x0000d6e0


	//   ....[29]....
        /*0530*/ 	.word	0x0000e690


	//   ....[30]....
        /*0534*/ 	.word	0x0000e700


	//   ....[31]....
        /*0538*/ 	.word	0x0000e760


	//   ....[32]....
        /*053c*/ 	.word	0x0000e790


	//   ....[33]....
        /*0540*/ 	.word	0x00010200


	//   ....[34]....
        /*0544*/ 	.word	0x00010210


	//   ....[35]....
        /*0548*/ 	.word	0x00010220


	//   ....[36]....
        /*054c*/ 	.word	0x00010230


	//   ....[37]....
        /*0550*/ 	.word	0x00010d00


	//   ....[38]....
        /*0554*/ 	.word	0x00010d20


	//   ....[39]....
        /*0558*/ 	.word	0x00010ec0


	//   ....[40]....
        /*055c*/ 	.word	0x00010ee0


	//   ....[41]....
        /*0560*/ 	.word	0x00011020


	//   ....[42]....
        /*0564*/ 	.word	0x00011040


	//   ....[43]....
        /*0568*/ 	.word	0x00011190


	//   ....[44]....
        /*056c*/ 	.word	0x000111b0


	//   ....[45]....
        /*0570*/ 	.word	0x00011740


	//   ....[46]....
        /*0574*/ 	.word	0x00011760


	//   ....[47]....
        /*0578*/ 	.word	0x00012020


	//   ....[48]....
        /*057c*/ 	.word	0x00012030


	//   ....[49]....
        /*0580*/ 	.word	0x00013310


	//   ....[50]....
        /*0584*/ 	.word	0x00013340


	//   ....[51]....
        /*0588*/ 	.word	0x000134b0


	//   ....[52]....
        /*058c*/ 	.word	0x000134d0


	//   ....[53]....
        /*0590*/ 	.word	0x00013610


	//   ....[54]....
        /*0594*/ 	.word	0x00013630


	//   ....[55]....
        /*0598*/ 	.word	0x00013780


	//   ....[56]....
        /*059c*/ 	.word	0x000137a0


	//   ....[57]....
        /*05a0*/ 	.word	0x00013980


	//   ....[58]....
        /*05a4*/ 	.word	0x00013b70


	//   ....[59]....
        /*05a8*/ 	.word	0x00013ba0


	//   ....[60]....
        /*05ac*/ 	.word	0x00013bd0


	//   ....[61]....
        /*05b0*/ 	.word	0x00013c00


	//   ....[62]....
        /*05b4*/ 	.word	0x00013c30


	//   ....[63]....
        /*05b8*/ 	.word	0x00013c60


	//   ....[64]....
        /*05bc*/ 	.word	0x00013dd0


	//   ....[65]....
        /*05c0*/ 	.word	0x00013e00


	//   ....[66]....
        /*05c4*/ 	.word	0x00013e30


	//   ....[67]....
        /*05c8*/ 	.word	0x00013e60


	//   ....[68]....
        /*05cc*/ 	.word	0x00013e90


	//   ....[69]....
        /*05d0*/ 	.word	0x00013ec0


	//   ....[70]....
        /*05d4*/ 	.word	0x00013f50


	//   ....[71]....
        /*05d8*/ 	.word	0x00013f80


	//   ....[72]....
        /*05dc*/ 	.word	0x00013f90


	//   ....[73]....
        /*05e0*/ 	.word	0x00013fd0


	//   ....[74]....
        /*05e4*/ 	.word	0x00016150


	//   ....[75]....
        /*05e8*/ 	.word	0x00016170


	//   ....[76]....
        /*05ec*/ 	.word	0x00016200


	//   ....[77]....
        /*05f0*/ 	.word	0x00016220


	//   ....[78]....
        /*05f4*/ 	.word	0x000162a0


	//   ....[79]....
        /*05f8*/ 	.word	0x000162c0


	//   ....[80]....
        /*05fc*/ 	.word	0x00016340


	//   ....[81]....
        /*0600*/ 	.word	0x00016360


	//   ....[82]....
        /*0604*/ 	.word	0x000163e0


	//   ....[83]....
        /*0608*/ 	.word	0x00016400


	//   ....[84]....
        /*060c*/ 	.word	0x00016410


	//   ....[85]....
        /*0610*/ 	.word	0x00016420


	//   ....[86]....
        /*0614*/ 	.word	0x00016b20


	//   ....[87]....
        /*0618*/ 	.word	0x00016b50


	//   ....[88]....
        /*061c*/ 	.word	0x00016b80


	//   ....[89]....
        /*0620*/ 	.word	0x00016c10


	//   ....[90]....
        /*0624*/ 	.word	0x00016c20


	//   ....[91]....
        /*0628*/ 	.word	0x00016cb0


	//   ....[92]....
        /*062c*/ 	.word	0x00016cc0


	//   ....[93]....
        /*0630*/ 	.word	0x00016d50


	//   ....[94]....
        /*0634*/ 	.word	0x00016d60


	//   ....[95]....
        /*0638*/ 	.word	0x00016df0


	//   ....[96]....
        /*063c*/ 	.word	0x00016e00


	//   ....[97]....
        /*0640*/ 	.word	0x00016e90


	//   ....[98]....
        /*0644*/ 	.word	0x00016ea0


	//   ....[99]....
        /*0648*/ 	.word	0x00016f20


	//   ....[100]....
        /*064c*/ 	.word	0x00016f30


	//   ....[101]....
        /*0650*/ 	.word	0x00016f40


	//   ....[102]....
        /*0654*/ 	.word	0x00017430


	//   ....[103]....
        /*0658*/ 	.word	0x00017450


	//   ....[104]....
        /*065c*/ 	.word	0x000174a0


	//   ....[105]....
        /*0660*/ 	.word	0x00017550


	//   ....[106]....
        /*0664*/ 	.word	0x00017570


	//   ....[107]....
        /*0668*/ 	.word	0x00017620


	//   ....[108]....
        /*066c*/ 	.word	0x00017630


	//   ....[109]....
        /*0670*/ 	.word	0x00017660


	//   ....[110]....
        /*0674*/ 	.word	0x000176f0


	//   ....[111]....
        /*0678*/ 	.word	0x00017790


	//   ....[112]....
        /*067c*/ 	.word	0x000177b0


	//   ....[113]....
        /*0680*/ 	.word	0x000177c0


	//   ....[114]....
        /*0684*/ 	.word	0x00017ee0


	//   ....[115]....
        /*0688*/ 	.word	0x00017f00


	//   ....[116]....
        /*068c*/ 	.word	0x00017f10


	//   ....[117]....
        /*0690*/ 	.word	0x00017f50


	//   ....[118]....
        /*0694*/ 	.word	0x00017f60


	//   ....[119]....
        /*0698*/ 	.word	0x00017fa0


	//   ....[120]....
        /*069c*/ 	.word	0x00017fb0


	//   ....[121]....
        /*06a0*/ 	.word	0x00017ff0


	//   ....[122]....
        /*06a4*/ 	.word	0x00018000


	//   ....[123]....
        /*06a8*/ 	.word	0x00018040


	//   ....[124]....
        /*06ac*/ 	.word	0x00018050


	//   ....[125]....
        /*06b0*/ 	.word	0x00018060


	//   ....[126]....
        /*06b4*/ 	.word	0x000183b0


	//   ....[127]....
        /*06b8*/ 	.word	0x000183d0


	//   ....[128]....
        /*06bc*/ 	.word	0x000183e0


	//   ....[129]....
        /*06c0*/ 	.word	0x000183f0


	//   ....[130]....
        /*06c4*/ 	.word	0x00018400


	//   ....[131]....
        /*06c8*/ 	.word	0x00018420


	//   ....[132]....
        /*06cc*/ 	.word	0x00018490


	//   ....[133]....
        /*06d0*/ 	.word	0x000184c0


	//   ....[134]....
        /*06d4*/ 	.word	0x000184d0


	//   ....[135]....
        /*06d8*/ 	.word	0x00018540


	//   ....[136]....
        /*06dc*/ 	.word	0x00018550


	//   ....[137]....
        /*06e0*/ 	.word	0x00018650


	//   ....[138]....
        /*06e4*/ 	.word	0x00018b40


	//   ....[139]....
        /*06e8*/ 	.word	0x00018b70


	//   ....[140]....
        /*06ec*/ 	.word	0x00018bd0


	//   ....[141]....
        /*06f0*/ 	.word	0x00018c00


	//   ....[142]....
        /*06f4*/ 	.word	0x00018c30


	//   ....[143]....
        /*06f8*/ 	.word	0x00018c60


	//   ....[144]....
        /*06fc*/ 	.word	0x00018c90


	//   ....[145]....
        /*0700*/ 	.word	0x00018cc0


	//   ....[146]....
        /*0704*/ 	.word	0x00018e60


	//   ....[147]....
        /*0708*/ 	.word	0x00018e90


	//   ....[148]....
        /*070c*/ 	.word	0x00018ec0


	//   ....[149]....
        /*0710*/ 	.word	0x00018ef0


	//   ....[150]....
        /*0714*/ 	.word	0x00018f20


	//   ....[151]....
        /*0718*/ 	.word	0x00018f50


	//   ....[152]....
        /*071c*/ 	.word	0x00019010


	//   ....[153]....
        /*0720*/ 	.word	0x00019030


	//   ....[154]....
        /*0724*/ 	.word	0x00019050


	//   ....[155]....
        /*0728*/ 	.word	0x000190b0


	//   ....[156]....
        /*072c*/ 	.word	0x00019ad0


	//   ....[157]....
        /*0730*/ 	.word	0x0001a130


	//   ....[158]....
        /*0734*/ 	.word	0x0001a220


	//   ....[159]....
        /*0738*/ 	.word	0x0001a2c0


	//   ....[160]....
        /*073c*/ 	.word	0x0001a320


	//   ....[161]....
        /*0740*/ 	.word	0x0001a410


	//   ....[162]....
        /*0744*/ 	.word	0x0001a480


	//   ....[163]....
        /*0748*/ 	.word	0x0001a570


	//   ....[164]....
        /*074c*/ 	.word	0x0001a5e0


	//   ....[165]....
        /*0750*/ 	.word	0x0001a6d0


	//   ....[166]....
        /*0754*/ 	.word	0x0001a740


	//   ....[167]....
        /*0758*/ 	.word	0x0001a830


	//   ....[168]....
        /*075c*/ 	.word	0x0001a8a0


	//   ....[169]....
        /*0760*/ 	.word	0x0001a940


	//   ....[170]....
        /*0764*/ 	.word	0x0001aa30


	//   ....[171]....
        /*0768*/ 	.word	0x0001aaa0


	//   ....[172]....
        /*076c*/ 	.word	0x0001ab00


	//   ....[173]....
        /*0770*/ 	.word	0x0001abf0


	//   ....[174]....
        /*0774*/ 	.word	0x0001ac50


	//   ....[175]....
        /*0778*/ 	.word	0x0001ad50


	//   ....[176]....
        /*077c*/ 	.word	0x0001adb0


	//   ....[177]....
        /*0780*/ 	.word	0x0001aeb0


	//   ....[178]....
        /*0784*/ 	.word	0x0001af10


	//   ....[179]....
        /*0788*/ 	.word	0x0001b010


	//   ....[180]....
        /*078c*/ 	.word	0x0001b070


	//   ....[181]....
        /*0790*/ 	.word	0x0001b170


	//   ....[182]....
        /*0794*/ 	.word	0x0001b1d0


	//   ....[183]....
        /*0798*/ 	.word	0x0001b2d0


	//   ....[184]....
        /*079c*/ 	.word	0x0001b330


	//   ....[185]....
        /*07a0*/ 	.word	0x0001b410


	//   ....[186]....
        /*07a4*/ 	.word	0x0001b540


	//   ....[187]....
        /*07a8*/ 	.word	0x0001b620


	//   ....[188]....
        /*07ac*/ 	.word	0x0001b6b0


	//   ....[189]....
        /*07b0*/ 	.word	0x0001b7c0


	//   ....[190]....
        /*07b4*/ 	.word	0x0001b820


	//   ....[191]....
        /*07b8*/ 	.word	0x0001b930


	//   ....[192]....
        /*07bc*/ 	.word	0x0001b990


	//   ....[193]....
        /*07c0*/ 	.word	0x0001baa0


	//   ....[194]....
        /*07c4*/ 	.word	0x0001bb00


	//   ....[195]....
        /*07c8*/ 	.word	0x0001bc10


	//   ....[196]....
        /*07cc*/ 	.word	0x0001bc70


	//   ....[197]....
        /*07d0*/ 	.word	0x0001bd30


	//   ....[198]....
        /*07d4*/ 	.word	0x0001be90


	//   ....[199]....
        /*07d8*/ 	.word	0x0001bf30


	//   ....[200]....
        /*07dc*/ 	.word	0x0001bf90


	//   ....[201]....
        /*07e0*/ 	.word	0x0001c040


	//   ....[202]....
        /*07e4*/ 	.word	0x0001c0a0


	//   ....[203]....
        /*07e8*/ 	.word	0x0001c150


	//   ....[204]....
        /*07ec*/ 	.word	0x0001c1b0


	//   ....[205]....
        /*07f0*/ 	.word	0x0001c260


	//   ....[206]....
        /*07f4*/ 	.word	0x0001c2c0


	//   ....[207]....
        /*07f8*/ 	.word	0x0001c370


	//   ....[208]....
        /*07fc*/ 	.word	0x0001c3d0


	//   ....[209]....
        /*0800*/ 	.word	0x0001c480


	//   ....[210]....
        /*0804*/ 	.word	0x0001c560


	//   ....[211]....
        /*0808*/ 	.word	0x0001c600


	//   ....[212]....
        /*080c*/ 	.word	0x0001c660


	//   ....[213]....
        /*0810*/ 	.word	0x0001c730


	//   ....[214]....
        /*0814*/ 	.word	0x0001c790


	//   ....[215]....
        /*0818*/ 	.word	0x0001c860


	//   ....[216]....
        /*081c*/ 	.word	0x0001c8c0


	//   ....[217]....
        /*0820*/ 	.word	0x0001c9a0


	//   ....[218]....
        /*0824*/ 	.word	0x0001ca00


	//   ....[219]....
        /*0828*/ 	.word	0x0001cad0


	//   ....[220]....
        /*082c*/ 	.word	0x0001cb30


	//   ....[221]....
        /*0830*/ 	.word	0x0001cc00


	//   ....[222]....
        /*0834*/ 	.word	0x0001cc90


	//   ....[223]....
        /*0838*/ 	.word	0x0001cd30


	//   ....[224]....
        /*083c*/ 	.word	0x0001ceb0


	//   ....[225]....
        /*0840*/ 	.word	0x0001cf20


	//   ....[226]....
        /*0844*/ 	.word	0x0001cf90


	//   ....[227]....
        /*0848*/ 	.word	0x0001d000


	//   ....[228]....
        /*084c*/ 	.word	0x0001d070


	//   ....[229]....
        /*0850*/ 	.word	0x0001d0f0


	//   ....[230]....
        /*0854*/ 	.word	0x0001d170


	//   ....[231]....
        /*0858*/ 	.word	0x0001d200


	//   ....[232]....
        /*085c*/ 	.word	0x0001d270


	//   ....[233]....
        /*0860*/ 	.word	0x0001d2e0


	//   ....[234]....
        /*0864*/ 	.word	0x0001d350


	//   ....[235]....
        /*0868*/ 	.word	0x0001d3d0


	//   ....[236]....
        /*086c*/ 	.word	0x0001d440


	//   ....[237]....
        /*0870*/ 	.word	0x0001d4d0


	//   ....[238]....
        /*0874*/ 	.word	0x0001d530


	//   ....[239]....
        /*0878*/ 	.word	0x0001d5c0


	//   ....[240]....
        /*087c*/ 	.word	0x0001d6f0


	//----- nvinfo : EIATTR_REG_RECONFIG
	.align		4
.L_377:
        /*0880*/ 	.byte	0x01, 0x54
	.zero		2


	//----- nvinfo : EIATTR_SYSCALL_OFFSETS
	.align		4
        /*0884*/ 	.byte	0x04, 0x46
        /*0886*/ 	.short	(.L_379 - .L_378)


	//   ....[0]....
.L_378:
        /*0888*/ 	.word	0x000022c0


	//   ....[1]....
        /*088c*/ 	.word	0x00015770


	//   ....[2]....
        /*0890*/ 	.word	0x000158c0


	//   ....[3]....
        /*0894*/ 	.word	0x000159b0


	//   ....[4]....
        /*0898*/ 	.word	0x00016740


	//----- nvinfo : EIATTR_MBARRIER_INSTR_OFFSETS
	.align		4
.L_379:
        /*089c*/ 	.byte	0x04, 0x39
        /*089e*/ 	.short	(.L_381 - .L_380)


	//   ....[0]....
.L_380:
        /*08a0*/ 	.word	0x00000180
        /*08a4*/ 	.word	0x000000ff
        /*08a8*/ 	.word	0x00022800
        /*08ac*/ 	.short	0x0100
        /*08ae*/ 	.byte	0x08
	.zero		1


	//   ....[1]....
        /*08b0*/ 	.word	0x00000190
        /*08b4*/ 	.word	0x000000ff
        /*08b8*/ 	.word	0x00022820
        /*08bc*/ 	.short	0x0100
        /*08be*/ 	.byte	0x08
	.zero		1


	//   ....[2]....
        /*08c0*/ 	.word	0x00000280
        /*08c4*/ 	.word	0x000000ff
        /*08c8*/ 	.word	0x00022830
        /*08cc*/ 	.short	0x0100
        /*08ce*/ 	.byte	0x08
	.zero		1


	//   ....[3]....
        /*08d0*/ 	.word	0x00000290
        /*08d4*/ 	.word	0x000000ff
        /*08d8*/ 	.word	0x00022840
        /*08dc*/ 	.short	0x0100
        /*08de*/ 	.byte	0x08
	.zero		1


	//   ....[4]....
        /*08e0*/ 	.word	0x000002a0
        /*08e4*/ 	.word	0x000000ff
        /*08e8*/ 	.word	0x00022838
        /*08ec*/ 	.short	0x0100
        /*08ee*/ 	.byte	0x08
	.zero		1


	//   ....[5]....
        /*08f0*/ 	.word	0x000002b0
        /*08f4*/ 	.word	0x000000ff
        /*08f8*/ 	.word	0x00022848
        /*08fc*/ 	.short	0x0100
        /*08fe*/ 	.byte	0x08
	.zero		1


	//   ....[6]....
        /*0900*/ 	.word	0x000003e0
        /*0904*/ 	.word	0x000000ff
        /*0908*/ 	.word	0x00022850
        /*090c*/ 	.short	0x0100
        /*090e*/ 	.byte	0x08
	.zero		1


	//   ....[7]....
        /*0910*/ 	.word	0x000003f0
        /*0914*/ 	.word	0x000000ff
        /*0918*/ 	.word	0x00022860
        /*091c*/ 	.short	0x0100
        /*091e*/ 	.byte	0x08
	.zero		1


	//   ....[8]....
        /*0920*/ 	.word	0x00000400
        /*0924*/ 	.word	0x000000ff
        /*0928*/ 	.word	0x00022858
        /*092c*/ 	.short	0x0100
        /*092e*/ 	.byte	0x08
	.zero		1


	//   ....[9]....
        /*0930*/ 	.word	0x00000410
        /*0934*/ 	.word	0x000000ff
        /*0938*/ 	.word	0x00022868
        /*093c*/ 	.short	0x0100
        /*093e*/ 	.byte	0x08
	.zero		1


	//   ....[10]....
        /*0940*/ 	.word	0x00000500
        /*0944*/ 	.word	0x000000ff
        /*0948*/ 	.word	0x00022870
        /*094c*/ 	.short	0x0100
        /*094e*/ 	.byte	0x06
	.zero		1


	//   ....[11]....
        /*0950*/ 	.word	0x00000510
        /*0954*/ 	.word	0x000000ff
        /*0958*/ 	.word	0x00022880
        /*095c*/ 	.short	0x0100
        /*095e*/ 	.byte	0x06
	.zero		1


	//   ....[12]....
        /*0960*/ 	.word	0x00000520
        /*0964*/ 	.word	0x000000ff
        /*0968*/ 	.word	0x00022878
        /*096c*/ 	.short	0x0100
        /*096e*/ 	.byte	0x06
	.zero		1


	//   ....[13]....
        /*0970*/ 	.word	0x00000530
        /*0974*/ 	.word	0x000000ff
        /*0978*/ 	.word	0x00022888
        /*097c*/ 	.short	0x0100
        /*097e*/ 	.byte	0x06
	.zero		1


	//   ....[14]....
        /*0980*/ 	.word	0x00000660
        /*0984*/ 	.word	0x000000ff
        /*0988*/ 	.word	0x00022890
        /*098c*/ 	.short	0x0100
        /*098e*/ 	.byte	0x08
	.zero		1


	//   ....[15]....
        /*0990*/ 	.word	0x00000670
        /*0994*/ 	.word	0x000000ff
        /*0998*/ 	.word	0x000228a0
        /*099c*/ 	.short	0x0100
        /*099e*/ 	.byte	0x08
	.zero		1


	//   ....[16]....
        /*09a0*/ 	.word	0x00000680
        /*09a4*/ 	.word	0x000000ff
        /*09a8*/ 	.word	0x00022898
        /*09ac*/ 	.short	0x0100
        /*09ae*/ 	.byte	0x08
	.zero		1


	//   ....[17]....
        /*09b0*/ 	.word	0x00000690
        /*09b4*/ 	.word	0x000000ff
        /*09b8*/ 	.word	0x000228a8
        /*09bc*/ 	.short	0x0100
        /*09be*/ 	.byte	0x08
	.zero		1


	//   ....[18]....
        /*09c0*/ 	.word	0x000007d0
        /*09c4*/ 	.word	0x000000ff
        /*09c8*/ 	.word	0x000228b0
        /*09cc*/ 	.short	0x0100
        /*09ce*/ 	.byte	0x08
	.zero		1


	//   ....[19]....
        /*09d0*/ 	.word	0x000007e0
        /*09d4*/ 	.word	0x000000ff
        /*09d8*/ 	.word	0x000228c0
        /*09dc*/ 	.short	0x0100
        /*09de*/ 	.byte	0x08
	.zero		1


	//   ....[20]....
        /*09e0*/ 	.word	0x000007f0
        /*09e4*/ 	.word	0x000000ff
        /*09e8*/ 	.word	0x000228b8
        /*09ec*/ 	.short	0x0100
        /*09ee*/ 	.byte	0x08
	.zero		1


	//   ....[21]....
        /*09f0*/ 	.word	0x00000800
        /*09f4*/ 	.word	0x000000ff
        /*09f8*/ 	.word	0x000228c8
        /*09fc*/ 	.short	0x0100
        /*09fe*/ 	.byte	0x08
	.zero		1


	//   ....[22]....
        /*0a00*/ 	.word	0x00002370
        /*0a04*/ 	.word	0x00000008
        /*0a08*/ 	.word	0x00022800
        /*0a0c*/ 	.short	0x010a
        /*0a0e*/ 	.byte	0x3f
	.zero		1


	//   ....[23]....
        /*0a10*/ 	.word	0x00002440
        /*0a14*/ 	.word	0x000000ff
        /*0a18*/ 	.word	0x00022830
        /*0a1c*/ 	.short	0x010a
        /*0a1e*/ 	.byte	0x16
	.zero		1


	//   ....[24]....
        /*0a20*/ 	.word	0x00002480
        /*0a24*/ 	.word	0x000000ff
        /*0a28*/ 	.word	0x00022830
        /*0a2c*/ 	.short	0x010a
        /*0a2e*/ 	.byte	0x16
	.zero		1


	//   ....[25]....
        /*0a30*/ 	.word	0x00002ac0
        /*0a34*/ 	.word	0x000000ff
        /*0a38*/ 	.word	0x00000000
        /*0a3c*/ 	.short	0x0101
        /*0a3e*/ 	.byte	0x06
	.zero		1


	//   ....[26]....
        /*0a40*/ 	.word	0x00004d70
        /*0a44*/ 	.word	0x000000ff
        /*0a48*/ 	.word	0x00022850
        /*0a4c*/ 	.short	0x010a
        /*0a4e*/ 	.byte	0x16
	.zero		1


	//   ....[27]....
        /*0a50*/ 	.word	0x00004db0
        /*0a54*/ 	.word	0x000000ff
        /*0a58*/ 	.word	0x00022850
        /*0a5c*/ 	.short	0x010a
        /*0a5e*/ 	.byte	0x16
	.zero		1


	//   ....[28]....
        /*0a60*/ 	.word	0x00005110
        /*0a64*/ 	.word	0x000000ff
        /*0a68*/ 	.word	0x00000000
        /*0a6c*/ 	.short	0x0101
        /*0a6e*/ 	.byte	0x16
	.zero		1


	//   ....[29]....
        /*0a70*/ 	.word	0x000054c0
        /*0a74*/ 	.word	0x000000ff
        /*0a78*/ 	.word	0x00022830
        /*0a7c*/ 	.short	0x010a
        /*0a7e*/ 	.byte	0x1a
	.zero		1


	//   ....[30]....
        /*0a80*/ 	.word	0x00005500
        /*0a84*/ 	.word	0x000000ff
        /*0a88*/ 	.word	0x00022830
        /*0a8c*/ 	.short	0x010a
        /*0a8e*/ 	.byte	0x1a
	.zero		1


	//   ....[31]....
        /*0a90*/ 	.word	0x000059f0
        /*0a94*/ 	.word	0x000000ff
        /*0a98*/ 	.word	0x00000000
        /*0a9c*/ 	.short	0x0101
        /*0a9e*/ 	.byte	0x06
	.zero		1


	//   ....[32]....
        /*0aa0*/ 	.word	0x00008660
        /*0aa4*/ 	.word	0x000000ff
        /*0aa8*/ 	.word	0x00022850
        /*0aac*/ 	.short	0x010a
        /*0aae*/ 	.byte	0x1a
	.zero		1


	//   ....[33]....
        /*0ab0*/ 	.word	0x000086a0
        /*0ab4*/ 	.word	0x000000ff
        /*0ab8*/ 	.word	0x00022850
        /*0abc*/ 	.short	0x010a
        /*0abe*/ 	.byte	0x1a
	.zero		1


	//   ....[34]....
        /*0ac0*/ 	.word	0x000089c0
        /*0ac4*/ 	.word	0x000000ff
        /*0ac8*/ 	.word	0x00000000
        /*0acc*/ 	.short	0x0101
        /*0ace*/ 	.byte	0x1a
	.zero		1


	//   ....[35]....
        /*0ad0*/ 	.word	0x00008dd0
        /*0ad4*/ 	.word	0x000000ff
        /*0ad8*/ 	.word	0x00022830
        /*0adc*/ 	.short	0x010a
        /*0ade*/ 	.byte	0x18
	.zero		1


	//   ....[36]....
        /*0ae0*/ 	.word	0x00008e10
        /*0ae4*/ 	.word	0x000000ff
        /*0ae8*/ 	.word	0x00022830
        /*0aec*/ 	.short	0x010a
        /*0aee*/ 	.byte	0x18
	.zero		1


	//   ....[37]....
        /*0af0*/ 	.word	0x000092e0
        /*0af4*/ 	.word	0x000000ff
        /*0af8*/ 	.word	0x00000000
        /*0afc*/ 	.short	0x0101
        /*0afe*/ 	.byte	0x06
	.zero		1


	//   ....[38]....
        /*0b00*/ 	.word	0x0000acb0
        /*0b04*/ 	.word	0x000000ff
        /*0b08*/ 	.word	0x00022850
        /*0b0c*/ 	.short	0x010a
        /*0b0e*/ 	.byte	0x18
	.zero		1


	//   ....[39]....
        /*0b10*/ 	.word	0x0000acf0
        /*0b14*/ 	.word	0x000000ff
        /*0b18*/ 	.word	0x00022850
        /*0b1c*/ 	.short	0x010a
        /*0b1e*/ 	.byte	0x18
	.zero		1


	//   ....[40]....
        /*0b20*/ 	.word	0x0000aff0
        /*0b24*/ 	.word	0x000000ff
        /*0b28*/ 	.word	0x00000000
        /*0b2c*/ 	.short	0x0101
        /*0b2e*/ 	.byte	0x18
	.zero		1


	//   ....[41]....
        /*0b30*/ 	.word	0x0000b170
        /*0b34*/ 	.word	0x000000ff
        /*0b38*/ 	.word	0x00022830
        /*0b3c*/ 	.short	0x010a
        /*0b3e*/ 	.byte	0x1a
	.zero		1


	//   ....[42]....
        /*0b40*/ 	.word	0x0000b1b0
        /*0b44*/ 	.word	0x000000ff
        /*0b48*/ 	.word	0x00022830
        /*0b4c*/ 	.short	0x010a
        /*0b4e*/ 	.byte	0x1a
	.zero		1


	//   ....[43]....
        /*0b50*/ 	.word	0x0000b6a0
        /*0b54*/ 	.word	0x000000ff
        /*0b58*/ 	.word	0x00000000
        /*0b5c*/ 	.short	0x0101
        /*0b5e*/ 	.byte	0x06
	.zero		1


	//   ....[44]....
        /*0b60*/ 	.word	0x0000e310
        /*0b64*/ 	.word	0x000000ff
        /*0b68*/ 	.word	0x00022850
        /*0b6c*/ 	.short	0x010a
        /*0b6e*/ 	.byte	0x1a
	.zero		1


	//   ....[45]....
        /*0b70*/ 	.word	0x0000e350
        /*0b74*/ 	.word	0x000000ff
        /*0b78*/ 	.word	0x00022850
        /*0b7c*/ 	.short	0x010a
        /*0b7e*/ 	.byte	0x1a
	.zero		1


	//   ....[46]....
        /*0b80*/ 	.word	0x0000e670
        /*0b84*/ 	.word	0x000000ff
        /*0b88*/ 	.word	0x00000000
        /*0b8c*/ 	.short	0x0101
        /*0b8e*/ 	.byte	0x1a
	.zero		1


	//   ....[47]....
        /*0b90*/ 	.word	0x00010cf0
        /*0b94*/ 	.word	0x000000ff
        /*0b98*/ 	.word	0x00000000
        /*0b9c*/ 	.short	0x0101
        /*0b9e*/ 	.byte	0x08
	.zero		1


	//   ....[48]....
        /*0ba0*/ 	.word	0x00011590
        /*0ba4*/ 	.word	0x000000ff
        /*0ba8*/ 	.word	0x00000000
        /*0bac*/ 	.short	0x0101
        /*0bae*/ 	.byte	0x08
	.zero		1


	//   ....[49]....
        /*0bb0*/ 	.word	0x00015ef0
        /*0bb4*/ 	.word	0x00000013
        /*0bb8*/ 	.word	0x00022840
        /*0bbc*/ 	.short	0x010a
        /*0bbe*/ 	.byte	0x3f
	.zero		1


	//   ....[50]....
        /*0bc0*/ 	.word	0x00016520
        /*0bc4*/ 	.word	0x00000013
        /*0bc8*/ 	.word	0x00022830
        /*0bcc*/ 	.short	0x0107
        /*0bce*/ 	.byte	0x3f
	.zero		1


	//   ....[51]....
        /*0bd0*/ 	.word	0x000165f0
        /*0bd4*/ 	.word	0x00000013
        /*0bd8*/ 	.word	0x00022830
        /*0bdc*/ 	.short	0x0101
        /*0bde*/ 	.byte	0x3f
	.zero		1


	//   ....[52]....
        /*0be0*/ 	.word	0x00017040
        /*0be4*/ 	.word	0x00000011
        /*0be8*/ 	.word	0x00022800
        /*0bec*/ 	.short	0x0107
        /*0bee*/ 	.byte	0x3f
	.zero		1


	//   ....[53]....
        /*0bf0*/ 	.word	0x00017130
        /*0bf4*/ 	.word	0x00000011
        /*0bf8*/ 	.word	0x00022800
        /*0bfc*/ 	.short	0x0101
        /*0bfe*/ 	.byte	0x3f
	.zero		1


	//   ....[54]....
        /*0c00*/ 	.word	0x00017150
        /*0c04*/ 	.word	0x00000011
        /*0c08*/ 	.word	0x00022820
        /*0c0c*/ 	.short	0x010a
        /*0c0e*/ 	.byte	0x3f
	.zero		1


	//   ....[55]....
        /*0c10*/ 	.word	0x000171e0
        /*0c14*/ 	.word	0x00000013
        /*0c18*/ 	.word	0x00022860
        /*0c1c*/ 	.short	0x010a
        /*0c1e*/ 	.byte	0x3f
	.zero		1


	//   ....[56]....
        /*0c20*/ 	.word	0x00017940
        /*0c24*/ 	.word	0x00000013
        /*0c28*/ 	.word	0x00022850
        /*0c2c*/ 	.short	0x0107
        /*0c2e*/ 	.byte	0x3f
	.zero		1


	//   ....[57]....
        /*0c30*/ 	.word	0x00017a10
        /*0c34*/ 	.word	0x00000013
        /*0c38*/ 	.word	0x00022850
        /*0c3c*/ 	.short	0x0101
        /*0c3e*/ 	.byte	0x3f
	.zero		1


	//   ....[58]....
        /*0c40*/ 	.word	0x00017d60
        /*0c44*/ 	.word	0x0000000a
        /*0c48*/ 	.word	0x00022840
        /*0c4c*/ 	.short	0x010a
        /*0c4e*/ 	.byte	0x3f
	.zero		1


	//   ....[59]....
        /*0c50*/ 	.word	0x00018110
        /*0c54*/ 	.word	0x0000000a
        /*0c58*/ 	.word	0x00022830
        /*0c5c*/ 	.short	0x0107
        /*0c5e*/ 	.byte	0x3f
	.zero		1


	//   ....[60]....
        /*0c60*/ 	.word	0x000181d0
        /*0c64*/ 	.word	0x0000000a
        /*0c68*/ 	.word	0x00022830
        /*0c6c*/ 	.short	0x0101
        /*0c6e*/ 	.byte	0x3f
	.zero		1


	//   ....[61]....
        /*0c70*/ 	.word	0x00018200
        /*0c74*/ 	.word	0x0000000a
        /*0c78*/ 	.word	0x00022860
        /*0c7c*/ 	.short	0x010a
        /*0c7e*/ 	.byte	0x3f
	.zero		1


	//   ....[62]....
        /*0c80*/ 	.word	0x00018700
        /*0c84*/ 	.word	0x0000000a
        /*0c88*/ 	.word	0x00022850
        /*0c8c*/ 	.short	0x0107
        /*0c8e*/ 	.byte	0x3f
	.zero		1


	//   ....[63]....
        /*0c90*/ 	.word	0x000187c0
        /*0c94*/ 	.word	0x0000000a
        /*0c98*/ 	.word	0x00022850
        /*0c9c*/ 	.short	0x0101
        /*0c9e*/ 	.byte	0x3f
	.zero		1


	//   ....[64]....
        /*0ca0*/ 	.word	0x00019a50
        /*0ca4*/ 	.word	0x00000005
        /*0ca8*/ 	.word	0x00022820
        /*0cac*/ 	.short	0x010a
        /*0cae*/ 	.byte	0x3f
	.zero		1


	//   ....[65]....
        /*0cb0*/ 	.word	0x00019bd0
        /*0cb4*/ 	.word	0x00000003
        /*0cb8*/ 	.word	0x00022840
        /*0cbc*/ 	.short	0x010a
        /*0cbe*/ 	.byte	0x3f
	.zero		1


	//   ....[66]....
        /*0cc0*/ 	.word	0x00019c70
        /*0cc4*/ 	.word	0x00000005
        /*0cc8*/ 	.word	0x00022840
        /*0ccc*/ 	.short	0x010a
        /*0cce*/ 	.byte	0x3f
	.zero		1


	//   ....[67]....
        /*0cd0*/ 	.word	0x00019cb0
        /*0cd4*/ 	.word	0x00000003
        /*0cd8*/ 	.word	0x00022860
        /*0cdc*/ 	.short	0x010a
        /*0cde*/ 	.byte	0x3f
	.zero		1


	//   ....[68]....
        /*0ce0*/ 	.word	0x00019cf0
        /*0ce4*/ 	.word	0x00000005
        /*0ce8*/ 	.word	0x00022860
        /*0cec*/ 	.short	0x010a
        /*0cee*/ 	.byte	0x3f
	.zero		1


	//   ....[69]....
        /*0cf0*/ 	.word	0x00019d50
        /*0cf4*/ 	.word	0x00000008
        /*0cf8*/ 	.word	0x00022800
        /*0cfc*/ 	.short	0x010a
        /*0cfe*/ 	.byte	0x3f
	.zero		1


	//   ....[70]....
        /*0d00*/ 	.word	0x00019db0
        /*0d04*/ 	.word	0x00000003
        /*0d08*/ 	.word	0x00022830
        /*0d0c*/ 	.short	0x010a
        /*0d0e*/ 	.byte	0x3f
	.zero		1


	//   ....[71]....
        /*0d10*/ 	.word	0x00019e10
        /*0d14*/ 	.word	0x00000009
        /*0d18*/ 	.word	0x00022850
        /*0d1c*/ 	.short	0x010a
        /*0d1e*/ 	.byte	0x3f
	.zero		1


	//   ....[72]....
        /*0d20*/ 	.word	0x00019e70
        /*0d24*/ 	.word	0x00000004
        /*0d28*/ 	.word	0x00022830
        /*0d2c*/ 	.short	0x010a
        /*0d2e*/ 	.byte	0x3f
	.zero		1


	//   ....[73]....
        /*0d30*/ 	.word	0x00019ed0
        /*0d34*/ 	.word	0x00000008
        /*0d38*/ 	.word	0x00022850
        /*0d3c*/ 	.short	0x010a
        /*0d3e*/ 	.byte	0x3f
	.zero		1


	//   ....[74]....
        /*0d40*/ 	.word	0x00019f30
        /*0d44*/ 	.word	0x00000003
        /*0d48*/ 	.word	0x00022830
        /*0d4c*/ 	.short	0x010a
        /*0d4e*/ 	.byte	0x3f
	.zero		1


	//   ....[75]....
        /*0d50*/ 	.word	0x00019f90
        /*0d54*/ 	.word	0x00000009
        /*0d58*/ 	.word	0x00022850
        /*0d5c*/ 	.short	0x010a
        /*0d5e*/ 	.byte	0x3f
	.zero		1


	//   ....[76]....
        /*0d60*/ 	.word	0x00019ff0
        /*0d64*/ 	.word	0x00000003
        /*0d68*/ 	.word	0x00022830
        /*0d6c*/ 	.short	0x010a
        /*0d6e*/ 	.byte	0x3f
	.zero		1


	//   ....[77]....
        /*0d70*/ 	.word	0x0001a050
        /*0d74*/ 	.word	0x00000009
        /*0d78*/ 	.word	0x00022850
        /*0d7c*/ 	.short	0x010a
        /*0d7e*/ 	.byte	0x3f
	.zero		1


	//   ....[78]....
        /*0d80*/ 	.word	0x0001a170
        /*0d84*/ 	.word	0x00000013
        /*0d88*/ 	.word	0x00022840
        /*0d8c*/ 	.short	0x010a
        /*0d8e*/ 	.byte	0x3f
	.zero		1


	//   ....[79]....
        /*0d90*/ 	.word	0x0001b440
        /*0d94*/ 	.word	0x00000011
        /*0d98*/ 	.word	0x00022820
        /*0d9c*/ 	.short	0x010a
        /*0d9e*/ 	.byte	0x3f
	.zero		1


	//   ....[80]....
        /*0da0*/ 	.word	0x0001b490
        /*0da4*/ 	.word	0x00000013
        /*0da8*/ 	.word	0x00022860
        /*0dac*/ 	.short	0x010a
        /*0dae*/ 	.byte	0x3f
	.zero		1


	//   ....[81]....
        /*0db0*/ 	.word	0x0001bde0
        /*0db4*/ 	.word	0x0000000a
        /*0db8*/ 	.word	0x00022840
        /*0dbc*/ 	.short	0x010a
        /*0dbe*/ 	.byte	0x3f
	.zero		1


	//   ....[82]....
        /*0dc0*/ 	.word	0x0001c4b0
        /*0dc4*/ 	.word	0x0000000a
        /*0dc8*/ 	.word	0x00022860
        /*0dcc*/ 	.short	0x010a
        /*0dce*/ 	.byte	0x3f
	.zero		1


	//   ....[83]....
        /*0dd0*/ 	.word	0x0001d610
        /*0dd4*/ 	.word	0x00000005
        /*0dd8*/ 	.word	0x00022820
        /*0ddc*/ 	.short	0x010a
        /*0dde*/ 	.byte	0x3f
	.zero		1


	//   ....[84]....
        /*0de0*/ 	.word	0x0001d7b0
        /*0de4*/ 	.word	0x00000003
        /*0de8*/ 	.word	0x00022840
        /*0dec*/ 	.short	0x010a
        /*0dee*/ 	.byte	0x3f
	.zero		1


	//   ....[85]....
        /*0df0*/ 	.word	0x0001d800
        /*0df4*/ 	.word	0x00000005
        /*0df8*/ 	.word	0x00022840
        /*0dfc*/ 	.short	0x010a
        /*0dfe*/ 	.byte	0x3f
	.zero		1


	//   ....[86]....
        /*0e00*/ 	.word	0x0001d850
        /*0e04*/ 	.word	0x00000003
        /*0e08*/ 	.word	0x00022860
        /*0e0c*/ 	.short	0x010a
        /*0e0e*/ 	.byte	0x3f
	.zero		1


	//----- nvinfo : EIATTR_NUM_MBARRIERS
	.align		4
.L_381:
        /*0e10*/ 	.byte	0x03, 0x38
        /*0e12*/ 	.short	0x0016


	//----- nvinfo : EIATTR_EXIT_INSTR_OFFSETS
	.align		4
        /*0e14*/ 	.byte	0x04, 0x1c
        /*0e16*/ 	.short	(.L_383 - .L_382)


	//   ....[0]....
.L_382:
        /*0e18*/ 	.word	0x000009a0


	//   ....[1]....
        /*0e1c*/ 	.word	0x00013920


	//   ....[2]....
        /*0e20*/ 	.word	0x00019d40


	//----- nvinfo : EIATTR_MAX_THREADS
	.align		4
.L_383:
        /*0e24*/ 	.byte	0x04, 0x05
        /*0e26*/ 	.short	(.L_385 - .L_384)
.L_384:
        /*0e28*/ 	.word	0x00000180
        /*0e2c*/ 	.word	0x00000001
        /*0e30*/ 	.word	0x00000001


	//----- nvinfo : EIATTR_CRS_STACK_SIZE
	.align		4
.L_385:
        /*0e34*/ 	.byte	0x04, 0x1e
        /*0e36*/ 	.short	(.L_387 - .L_386)
.L_386:
        /*0e38*/ 	.word	0x00000000


	//----- nvinfo : EIATTR_CBANK_PARAM_SIZE
	.align		4
.L_387:
        /*0e3c*/ 	.byte	0x03, 0x19
        /*0e3e*/ 	.short	0x0af0


	//----- nvinfo : EIATTR_PARAM_CBANK
	.align		4
        /*0e40*/ 	.byte	0x04, 0x0a
        /*0e42*/ 	.short	(.L_389 - .L_388)
	.align		4
.L_388:
        /*0e44*/ 	.word	index@(.nv.constant0._ZN7cutlass13device_kernelIN5flash11enable_sm90INS1_16FlashAttnFwdSm90INS1_25CollectiveMainloopFwdSm90ILi2EN4cute5tupleIJNS5_1CILi1EEES8_S8_EEENS6_IJNS7_ILi128EEENS7_ILi96EEENS7_ILi64EEEEEELi256ENS_10bfloat16_tEfNS_4arch4Sm90ELb0ELb1ELb1ELb1ELb1ELb0ELb0ELb1ELb0ELb1ELb1ELb0EEENS1_21CollectiveEpilogueFwdINS6_IJSA_NS7_ILi256EEESB_EEES9_SE_SG_Li256ELb1ELb1ELb1ELb0EEENS1_36VarlenDynamicPersistentTileSchedulerILi128ELi96ELi256ELi128ELb1ELb1ELb1ELb1ELb0ELb1EEEEEEEEEvNT_6ParamsE)
        /*0e48*/ 	.short	0x0210
        /*0e4a*/ 	.short	0x0af0


	//----- nvinfo : EIATTR_SW_WAR
	.align		4
.L_389:
        /*0e4c*/ 	.byte	0x04, 0x36
        /*0e4e*/ 	.short	(.L_391 - .L_390)
.L_390:
        /*0e50*/ 	.word	0x00000008
.L_391:


//--------------------- .nv.info._ZN7cutlass13device_kernelIN5flash11enable_sm90INS1_16FlashAttnFwdSm90INS1_25CollectiveMainloopFwdSm90ILi2EN4cute5tupleIJNS5_1CILi1EEES8_S8_EEENS6_IJNS7_ILi128EEENS7_ILi96EEENS7_ILi64EEEEEELi256ENS_10bfloat16_tEfNS_4arch4Sm90ELb0ELb1ELb1ELb1ELb1ELb1ELb0ELb1ELb0ELb1ELb1ELb0EEENS1_21CollectiveEpilogueFwdINS6_IJSA_NS7_ILi256EEESB_EEES9_SE_SG_Li256ELb1ELb1ELb1ELb0EEENS1_36VarlenDynamicPersistentTileSchedulerILi128ELi96ELi256ELi128ELb1ELb1ELb1ELb1ELb0ELb1EEEEEEEEEvNT_6ParamsE --------------------------
	.section	.nv.info._ZN7cutlass13device_kernelIN5flash11enable_sm90INS1_16FlashAttnFwdSm90INS1_25CollectiveMainloopFwdSm90ILi2EN4cute5tupleIJNS5_1CILi1EEES8_S8_EEENS6_IJNS7_ILi128EEENS7_ILi96EEENS7_ILi64EEEEEELi256ENS_10bfloat16_tEfNS_4arch4Sm90ELb0ELb1ELb1ELb1ELb1ELb1ELb0ELb1ELb0ELb1ELb1ELb0EEENS1_21CollectiveEpilogueFwdINS6_IJSA_NS7_ILi256EEESB_EEES9_SE_SG_Li256ELb1ELb1ELb1ELb0EEENS1_36VarlenDynamicPersistentTileSchedulerILi128ELi96ELi256ELi128ELb1ELb1ELb1ELb1ELb0ELb1EEEEEEEEEvNT_6ParamsE,"",@"SHT_CUDA_INFO"
	.sectionflags	@""
	.align	4


	//----- nvinfo : EIATTR_CUDA_API_VERSION
	.align		4
        /*0000*/ 	.byte	0x04, 0x37
        /*0002*/ 	.short	(.L_393 - .L_392)
.L_392:
        /*0004*/ 	.word	0x00000082


	//----- nvinfo : EIATTR_KPARAM_INFO
	.align		4
.L_393:
        /*0008*/ 	.byte	0x04, 0x17
        /*000a*/ 	.short	(.L_395 - .L_394)
.L_394:
        /*000c*/ 	.word	0x00000000
        /*0010*/ 	.short	0x0000
        /*0012*/ 	.short	0x0070
        /*0014*/ 	.byte	0x00, 0xf0, 0x01, 0x2a


	//----- nvinfo : EIATTR_SPARSE_MMA_MASK
	.align		4
.L_395:
        /*0018*/ 	.byte	0x03, 0x50
        /*001a*/ 	.short	0x0000


	//----- nvinfo : EIATTR_MAXREG_COUNT
	.align		4
        /*001c*/ 	.byte	0x03, 0x1b
        /*001e*/ 	.short	0x00a8


	//----- nvinfo : EIATTR_NUM_BARRIERS
	.align		4
        /*0020*/ 	.byte	0x02, 0x4c
        /*0022*/ 	.byte	0x10
	.zero		1


	//----- nvinfo : EIATTR_EXTERNS
	.align		4
        /*0024*/ 	.byte	0x04, 0x0f
        /*0026*/ 	.short	(.L_397 - .L_396)


	//   ....[0]....
	.align		4
.L_396:
        /*0028*/ 	.word	index@(__assertfail)


	//----- nvinfo : EIATTR_ANNOTATIONS
	.align		4
.L_397:
        /*002c*/ 	.byte	0x04, 0x55
        /*002e*/ 	.short	(.L_399 - .L_398)


	//   ....[0]....
.L_398:
        /* <DEDUP_REMOVED lines=44> */


	//----- nvinfo : EIATTR_MERCURY_ISA_VERSION
	.align		4
.L_399:
        /*02e0*/ 	.byte	0x03, 0x5f
        /*02e2*/ 	.short	0x0101


	//----- nvinfo : EIATTR_UNUSED_LOAD_BYTE_OFFSET
	.align		4
        /*02e4*/ 	.byte	0x04, 0x44
        /*02e6*/ 	.short	(.L_401 - .L_400)


	//   ....[0]....
.L_400:
        /*02e8*/ 	.word	0x00000a80
        /*02ec*/ 	.word	0x0000fff0


	//   ....[1]....
        /*02f0*/ 	.word	0x00017e50
        /*02f4*/ 	.word	0x0000fff0


	//----- nvinfo : EIATTR_INT_WARP_WIDE_INSTR_OFFSETS
	.align		4
.L_401:
        /*02f8*/ 	.byte	0x04, 0x31
        /*02fa*/ 	.short	(.L_403 - .L_402)


	//   ....[0]....
.L_402:
        /*02fc*/ 	.word	0x00000130


	//   ....[1]....
        /*0300*/ 	.word	0x00000170


	//   ....[2]....
        /*0304*/ 	.word	0x000001e0


	//   ....[3]....
        /*0308*/ 	.word	0x00020a10


	//   ....[4]....
        /*030c*/ 	.word	0x00020aa0


	//   ....[5]....
        /*0310*/ 	.word	0x00023d80


	//   ....[6]....
        /*0314*/ 	.word	0x00023e10


	//----- nvinfo : EIATTR_COOP_GROUP_MASK_REGIDS
	.align		4
.L_403:
        /*0318*/ 	.byte	0x04, 0x29
        /*031a*/ 	.short	(.L_405 - .L_404)


	//   ....[0]....
.L_404:
        /*031c*/ 	.word	0xffffffff


	//   ....[1]....
        /*0320*/ 	.word	0xffffffff


	//   ....[2]....
        /*0324*/ 	.word	0xffffffff


	//   ....[3]....
        /*0328*/ 	.word	0xffffffff


	//   ....[4]....
        /*032c*/ 	.word	0xffffffff


	//   ....[5]....
        /*0330*/ 	.word	0xffffffff


	//   ....[6]....
        /*0334*/ 	.word	0xffffffff


	//   ....[7]....
        /*0338*/ 	.word	0xffffffff


	//   ....[8]....
        /*033c*/ 	.word	0xffffffff


	//   ....[9]....
        /*0340*/ 	.word	0xffffffff


	//   ....[10]....
        /*0344*/ 	.word	0xffffffff


	//   ....[11]....
        /*0348*/ 	.word	0xffffffff


	//   ....[12]....
        /*034c*/ 	.word	0xffffffff


	//   ....[13]....
        /*0350*/ 	.word	0xffffffff


	//   ....[14]....
        /*0354*/ 	.word	0xffffffff


	//   ....[15]....
        /*0358*/ 	.word	0xffffffff


	//   ....[16]....
        /*035c*/ 	.word	0xffffffff


	//   ....[17]....
        /*0360*/ 	.word	0xffffffff


	//   ....[18]....
        /*0364*/ 	.word	0xffffffff


	//   ....[19]....
        /*0368*/ 	.word	0xffffffff


	//   ....[20]....
        /*036c*/ 	.word	0xffffffff


	//   ....[21]....
        /*0370*/ 	.word	0xffffffff


	//   ....[22]....
        /*0374*/ 	.word	0xffffffff


	//   ....[23]....
        /*0378*/ 	.word	0xffffffff


	//   ....[24]....
        /*037c*/ 	.word	0xffffffff


	//   ....[25]....
        /*0380*/ 	.word	0xffffffff


	//   ....[26]....
        /*0384*/ 	.word	0xffffffff


	//   ....[27]....
        /*0388*/ 	.word	0xffffffff


	//   ....[28]....
        /*038c*/ 	.word	0xffffffff


	//   ....[29]....
        /*0390*/ 	.word	0xffffffff


	//   ....[30]....
        /*0394*/ 	.word	0xffffffff


	//   ....[31]....
        /*0398*/ 	.word	0xffffffff


	//   ....[32]....
        /*039c*/ 	.word	0xffffffff


	//   ....[33]....
        /*03a0*/ 	.word	0xffffffff


	//   ....[34]....
        /*03a4*/ 	.word	0xffffffff


	//   ....[35]....
        /*03a8*/ 	.word	0xffffffff


	//   ....[36]....
        /*03ac*/ 	.word	0xffffffff


	//   ....[37]....
        /*03b0*/ 	.word	0xffffffff


	//   ....[38]....
        /*03b4*/ 	.word	0xffffffff


	//   ....[39]....
        /*03b8*/ 	.word	0xffffffff


	//   ....[40]....
        /*03bc*/ 	.word	0xffffffff


	//   ....[41]....
        /*03c0*/ 	.word	0xffffffff


	//   ....[42]....
        /*03c4*/ 	.word	0xffffffff


	//   ....[43]....
        /*03c8*/ 	.word	0xffffffff


	//   ....[44]....
        /*03cc*/ 	.word	0xffffffff


	//   ....[45]....
        /*03d0*/ 	.word	0xffffffff


	//   ....[46]....
        /*03d4*/ 	.word	0xffffffff


	//   ....[47]....
        /*03d8*/ 	.word	0xffffffff


	//   ....[48]....
        /*03dc*/ 	.word	0xffffffff


	//   ....[49]....
        /*03e0*/ 	.word	0xffffffff


	//   ....[50]....
        /*03e4*/ 	.word	0xffffffff


	//   ....[51]....
        /*03e8*/ 	.word	0xffffffff


	//   ....[52]....
        /*03ec*/ 	.word	0xffffffff


	//   ....[53]....
        /*03f0*/ 	.word	0xffffffff


	//   ....[54]....
        /*03f4*/ 	.word	0xffffffff


	//   ....[55]....
        /*03f8*/ 	.word	0xffffffff


	//   ....[56]....
        /*03fc*/ 	.word	0xffffffff


	//   ....[57]....
        /*0400*/ 	.word	0xffffffff


	//   ....[58]....
        /*0404*/ 	.word	0xffffffff


	//   ....[59]....
        /*0408*/ 	.word	0xffffffff


	//   ....[60]....
        /*040c*/ 	.word	0xffffffff


	//   ....[61]....
        /*0410*/ 	.word	0xffffffff


	//   ....[62]....
        /*0414*/ 	.word	0xffffffff


	//   ....[63]....
        /*0418*/ 	.word	0xffffffff


	//   ....[64]....
        /*041c*/ 	.word	0xffffffff


	//   ....[65]....
        /*0420*/ 	.word	0xffffffff


	//   ....[66]....
        /*0424*/ 	.word	0xffffffff


	//   ....[67]....
        /*0428*/ 	.word	0xffffffff


	//   ....[68]....
        /*042c*/ 	.word	0xffffffff


	//   ....[69]....
        /*0430*/ 	.word	0xffffffff


	//   ....[70]....
        /*0434*/ 	.word	0xffffffff


	//   ....[71]....
        /*0438*/ 	.word	0xffffffff


	//   ....[72]....
        /*043c*/ 	.word	0xffffffff


	//   ....[73]....
        /*0440*/ 	.word	0xffffffff


	//   ....[74]....
        /*0444*/ 	.word	0xffffffff


	//   ....[75]....
        /*0448*/ 	.word	0xffffffff


	//   ....[76]....
        /*044c*/ 	.word	0xffffffff


	//   ....[77]....
        /*0450*/ 	.word	0xffffffff


	//   ....[78]....
        /*0454*/ 	.word	0xffffffff


	//   ....[79]....
        /*0458*/ 	.word	0xffffffff


	//   ....[80]....
        /*045c*/ 	.word	0xffffffff


	//   ....[81]....
        /*0460*/ 	.word	0xffffffff


	//   ....[82]....
        /*0464*/ 	.word	0xffffffff


	//   ....[83]....
        /*0468*/ 	.word	0xffffffff


	//   ....[84]....
        /*046c*/ 	.word	0xffffffff


	//   ....[85]....
        /*0470*/ 	.word	0xffffffff


	//   ....[86]....
        /*0474*/ 	.word	0xffffffff


	//   ....[87]....
        /*0478*/ 	.word	0xffffffff


	//   ....[88]....
        /*047c*/ 	.word	0xffffffff


	//   ....[89]....
        /*0480*/ 	.word	0xffffffff


	//   ....[90]....
        /*0484*/ 	.word	0xffffffff


	//   ....[91]....
        /*0488*/ 	.word	0xffffffff


	//   ....[92]....
        /*048c*/ 	.word	0xffffffff


	//   ....[93]....
        /*0490*/ 	.word	0xffffffff


	//   ....[94]....
        /*0494*/ 	.word	0xffffffff


	//   ....[95]....
        /*0498*/ 	.word	0xffffffff


	//   ....[96]....
        /*049c*/ 	.word	0xffffffff


	//   ....[97]....
        /*04a0*/ 	.word	0xffffffff


	//   ....[98]....
        /*04a4*/ 	.word	0xffffffff


	//   ....[99]....
        /*04a8*/ 	.word	0xffffffff


	//   ....[100]....
        /*04ac*/ 	.word	0xffffffff


	//   ....[101]....
        /*04b0*/ 	.word	0xffffffff


	//   ....[102]....
        /*04b4*/ 	.word	0xffffffff


	//   ....[103]....
        /*04b8*/ 	.word	0xffffffff


	//   ....[104]....
        /*04bc*/ 	.word	0xffffffff


	//   ....[105]....
        /*04c0*/ 	.word	0xffffffff


	//   ....[106]....
        /*04c4*/ 	.word	0xffffffff


	//   ....[107]....
        /*04c8*/ 	.word	0xffffffff


	//   ....[108]....
        /*04cc*/ 	.word	0xffffffff


	//   ....[109]....
        /*04d0*/ 	.word	0xffffffff


	//   ....[110]....
        /*04d4*/ 	.word	0xffffffff


	//   ....[111]....
        /*04d8*/ 	.word	0xffffffff


	//   ....[112]....
        /*04dc*/ 	.word	0xffffffff


	//   ....[113]....
        /*04e0*/ 	.word	0xffffffff


	//   ....[114]....
        /*04e4*/ 	.word	0xffffffff


	//   ....[115]....
        /*04e8*/ 	.word	0xffffffff


	//   ....[116]....
        /*04ec*/ 	.word	0xffffffff


	//   ....[117]....
        /*04f0*/ 	.word	0xffffffff


	//   ....[118]....
        /*04f4*/ 	.word	0xffffffff


	//   ....[119]....
        /*04f8*/ 	.word	0xffffffff


	//   ....[120]....
        /*04fc*/ 	.word	0xffffffff


	//   ....[121]....
        /*0500*/ 	.word	0xffffffff


	//   ....[122]....
        /*0504*/ 	.word	0xffffffff


	//   ....[123]....
        /*0508*/ 	.word	0xffffffff


	//   ....[124]....
        /*050c*/ 	.word	0xffffffff


	//   ....[125]....
        /*0510*/ 	.word	0xffffffff


	//   ....[126]....
        /*0514*/ 	.word	0xffffffff


	//   ....[127]....
        /*0518*/ 	.word	0xffffffff


	//   ....[128]....
        /*051c*/ 	.word	0xffffffff


	//   ....[129]....
        /*0520*/ 	.word	0xffffffff


	//   ....[130]....
        /*0524*/ 	.word	0xffffffff


	//   ....[131]....
        /*0528*/ 	.word	0xffffffff


	//   ....[132]....
        /*052c*/ 	.word	0xffffffff


	//   ....[133]....
        /*0530*/ 	.word	0xffffffff


	//   ....[134]....
        /*0534*/ 	.word	0xffffffff


	//   ....[135]....
        /*0538*/ 	.word	0xffffffff


	//   ....[136]....
        /*053c*/ 	.word	0xffffffff


	//   ....[137]....
        /*0540*/ 	.word	0xffffffff


	//   ....[138]....
        /*0544*/ 	.word	0xffffffff


	//   ....[139]....
        /*0548*/ 	.word	0xffffffff


	//   ....[140]....
        /*054c*/ 	.word	0xffffffff


	//   ....[141]....
        /*0550*/ 	.word	0xffffffff


	//   ....[142]....
        /*0554*/ 	.word	0xffffffff


	//   ....[143]....
        /*0558*/ 	.word	0xffffffff


	//   ....[144]....
        /*055c*/ 	.word	0xffffffff


	//   ....[145]....
        /*0560*/ 	.word	0xffffffff


	//   ....[146]....
        /*0564*/ 	.word	0xffffffff


	//   ....[147]....
        /*0568*/ 	.word	0xffffffff


	//   ....[148]....
        /*056c*/ 	.word	0xffffffff


	//   ....[149]....
        /*0570*/ 	.word	0xffffffff


	//   ....[150]....
        /*0574*/ 	.word	0xffffffff


	//   ....[151]....
        /*0578*/ 	.word	0xffffffff


	//   ....[152]....
        /*057c*/ 	.word	0xffffffff


	//   ....[153]....
        /*0580*/ 	.word	0xffffffff


	//   ....[154]....
        /*0584*/ 	.word	0xffffffff


	//   ....[155]....
        /*0588*/ 	.word	0xffffffff


	//   ....[156]....
        /*058c*/ 	.word	0xffffffff


	//   ....[157]....
        /*0590*/ 	.word	0xffffffff


	//   ....[158]....
        /*0594*/ 	.word	0xffffffff


	//   ....[159]....
        /*0598*/ 	.word	0xffffffff


	//   ....[160]....
        /*059c*/ 	.word	0xffffffff


	//   ....[161]....
        /*05a0*/ 	.word	0xffffffff


	//   ....[162]....
        /*05a4*/ 	.word	0xffffffff


	//   ....[163]....
        /*05a8*/ 	.word	0xffffffff


	//   ....[164]....
        /*05ac*/ 	.word	0xffffffff


	//   ....[165]....
        /*05b0*/ 	.word	0xffffffff


	//   ....[166]....
        /*05b4*/ 	.word	0xffffffff


	//   ....[167]....
        /*05b8*/ 	.word	0xffffffff


	//   ....[168]....
        /*05bc*/ 	.word	0xffffffff


	//   ....[169]....
        /*05c0*/ 	.word	0xffffffff


	//   ....[170]....
        /*05c4*/ 	.word	0xffffffff


	//   ....[171]....
        /*05c8*/ 	.word	0xffffffff


	//   ....[172]....
        /*05cc*/ 	.word	0xffffffff


	//   ....[173]....
        /*05d0*/ 	.word	0xffffffff


	//   ....[174]....
        /*05d4*/ 	.word	0xffffffff


	//   ....[175]....
        /*05d8*/ 	.word	0xffffffff


	//   ....[176]....
        /*05dc*/ 	.word	0xffffffff


	//   ....[177]....
        /*05e0*/ 	.word	0xffffffff


	//   ....[178]....
        /*05e4*/ 	.word	0xffffffff


	//   ....[179]....
        /*05e8*/ 	.word	0xffffffff


	//   ....[180]....
        /*05ec*/ 	.word	0xffffffff


	//   ....[181]....
        /*05f0*/ 	.word	0xffffffff


	//   ....[182]....
        /*05f4*/ 	.word	0xffffffff


	//   ....[183]....
        /*05f8*/ 	.word	0xffffffff


	//   ....[184]....
        /*05fc*/ 	.word	0xffffffff


	//   ....[185]....
        /*0600*/ 	.word	0xffffffff


	//   ....[186]....
        /*0604*/ 	.word	0xffffffff


	//   ....[187]....
        /*0608*/ 	.word	0xffffffff


	//   ....[188]....
        /*060c*/ 	.word	0xffffffff


	//   ....[189]....
        /*0610*/ 	.word	0xffffffff


	//   ....[190]....
        /*0614*/ 	.word	0xffffffff


	//   ....[191]....
        /*0618*/ 	.word	0x0500000f


	//   ....[192]....
        /*061c*/ 	.word	0x0500000f


	//   ....[193]....
        /*0620*/ 	.word	0x0500000f


	//   ....[194]....
        /*0624*/ 	.word	0x0500000f


	//   ....[195]....
        /*0628*/ 	.word	0x0500000f


	//   ....[196]....
        /*062c*/ 	.word	0x0500000f


	//   ....[197]....
        /*0630*/ 	.word	0x0500000f


	//   ....[198]....
        /*0634*/ 	.word	0x0500000f


	//   ....[199]....
        /*0638*/ 	.word	0x0500000f


	//   ....[200]....
        /*063c*/ 	.word	0x0500000f


	//   ....[201]....
        /*0640*/ 	.word	0x0500000f


	//   ....[202]....
        /*0644*/ 	.word	0x0500000f


	//   ....[203]....
        /*0648*/ 	.word	0x0500000f


	//   ....[204]....
        /*064c*/ 	.word	0x0500000f


	//   ....[205]....
        /*0650*/ 	.word	0x0500000f


	//   ....[206]....
        /*0654*/ 	.word	0x0500000f


	//   ....[207]....
        /*0658*/ 	.word	0x0500000f


	//   ....[208]....
        /*065c*/ 	.word	0x0500000f


	//   ....[209]....
        /*0660*/ 	.word	0x0500000f


	//   ....[210]....
        /*0664*/ 	.word	0x0500000f


	//   ....[211]....
        /*0668*/ 	.word	0x0500000f


	//   ....[212]....
        /*066c*/ 	.word	0x0500000f


	//   ....[213]....
        /*0670*/ 	.word	0x0500000f


	//   ....[214]....
        /*0674*/ 	.word	0x0500000f


	//   ....[215]....
        /*0678*/ 	.word	0x0500000f


	//   ....[216]....
        /*067c*/ 	.word	0x0500000f


	//   ....[217]....
        /*0680*/ 	.word	0x0500000f


	//   ....[218]....
        /*0684*/ 	.word	0x0500000f


	//   ....[219]....
        /*0688*/ 	.word	0x0500000f


	//   ....[220]....
        /*068c*/ 	.word	0x0500000f


	//   ....[221]....
        /*0690*/ 	.word	0x0500000f


	//   ....[222]....
        /*0694*/ 	.word	0x0500000f


	//   ....[223]....
        /*0698*/ 	.word	0x0500000f


	//   ....[224]....
        /*069c*/ 	.word	0x0500000f


	//   ....[225]....
        /*06a0*/ 	.word	0x0500000f


	//   ....[226]....
        /*06a4*/ 	.word	0x0500000f


	//   ....[227]....
        /*06a8*/ 	.word	0x0500000f


	//   ....[228]....
        /*06ac*/ 	.word	0x0500000f


	//   ....[229]....
        /*06b0*/ 	.word	0x0500000f


	//   ....[230]....
        /*06b4*/ 	.word	0x0500000f


	//   ....[231]....
        /*06b8*/ 	.word	0x0500000f


	//   ....[232]....
        /*06bc*/ 	.word	0x0500000f


	//   ....[233]....
        /*06c0*/ 	.word	0x0500000f


	//   ....[234]....
        /*06c4*/ 	.word	0x0500000f


	//   ....[235]....
        /*06c8*/ 	.word	0x0500000f


	//   ....[236]....
        /*06cc*/ 	.word	0x0500000f


	//   ....[237]....
        /*06d0*/ 	.word	0x0500000f


	//   ....[238]....
        /*06d4*/ 	.word	0x0500000f


	//   ....[239]....
        /*06d8*/ 	.word	0x0500000f


	//   ....[240]....
        /*06dc*/ 	.word	0x0500000f


	//   ....[241]....
        /*06e0*/ 	.word	0x0500000f


	//   ....[242]....
        /*06e4*/ 	.word	0x0500000f


	//   ....[243]....
        /*06e8*/ 	.word	0x0500000f


	//   ....[244]....
        /*06ec*/ 	.word	0x0500000f


	//   ....[245]....
        /*06f0*/ 	.word	0x0500000f


	//   ....[246]....
        /*06f4*/ 	.word	0x0500000f


	//   ....[247]....
        /*06f8*/ 	.word	0x0500000f


	//   ....[248]....
        /*06fc*/ 	.word	0x0500000f


	//   ....[249]....
        /*0700*/ 	.word	0x0500000f


	//   ....[250]....
        /*0704*/ 	.word	0x0500000f


	//   ....[251]....
        /*0708*/ 	.word	0x0500000f


	//   ....[252]....
        /*070c*/ 	.word	0x0500000f


	//   ....[253]....
        /*0710*/ 	.word	0x0500000f


	//   ....[254]....
        /*0714*/ 	.word	0x0500000f


	//   ....[255]....
        /*0718*/ 	.word	0x0500000f


	//   ....[0]....
        /*071c*/ 	.word	0x0500000f


	//   ....[1]....
        /*0720*/ 	.word	0x0500000f


	//   ....[2]....
        /*0724*/ 	.word	0x0500000f


	//   ....[3]....
        /*0728*/ 	.word	0x0500000f


	//   ....[4]....
        /*072c*/ 	.word	0x0500000f


	//   ....[5]....
        /*0730*/ 	.word	0x0500000f


	//   ....[6]....
        /*0734*/ 	.word	0x0500000f


	//   ....[7]....
        /*0738*/ 	.word	0x0500000f


	//   ....[8]....
        /*073c*/ 	.word	0x0500000f


	//   ....[9]....
        /*0740*/ 	.word	0x0500000f


	//   ....[10]....
        /*0744*/ 	.word	0x0500000f


	//   ....[11]....
        /*0748*/ 	.word	0x0500000f


	//   ....[12]....
        /*074c*/ 	.word	0x0500000f


	//   ....[13]....
        /*0750*/ 	.word	0x0500000f


	//   ....[14]....
        /*0754*/ 	.word	0x0500000f


	//   ....[15]....
        /*0758*/ 	.word	0x0500000f


	//   ....[16]....
        /*075c*/ 	.word	0x0500000f


	//   ....[17]....
        /*0760*/ 	.word	0x0500000f


	//   ....[18]....
        /*0764*/ 	.word	0x0500000f


	//   ....[19]....
        /*0768*/ 	.word	0x0500000f


	//   ....[20]....
        /*076c*/ 	.word	0x0500000f


	//   ....[21]....
        /*0770*/ 	.word	0x0500000f


	//   ....[22]....
        /*0774*/ 	.word	0x0500000f


	//   ....[23]....
        /*0778*/ 	.word	0x0500000f


	//   ....[24]....
        /*077c*/ 	.word	0x0500000f


	//   ....[25]....
        /*0780*/ 	.word	0x0500000f


	//   ....[26]....
        /*0784*/ 	.word	0x0500000f


	//   ....[27]....
        /*0788*/ 	.word	0x0500000f


	//   ....[28]....
        /*078c*/ 	.word	0x0500000f


	//   ....[29]....
        /*0790*/ 	.word	0x0500000f


	//   ....[30]....
        /*0794*/ 	.word	0x0500000f


	//   ....[31]....
        /*0798*/ 	.word	0x0500000f


	//   ....[32]....
        /*079c*/ 	.word	0x0500000f


	//   ....[33]....
        /*07a0*/ 	.word	0x0500000f


	//   ....[34]....
        /*07a4*/ 	.word	0x0500000f


	//   ....[35]....
        /*07a8*/ 	.word	0x0500000f


	//   ....[36]....
        /*07ac*/ 	.word	0x0500000f


	//   ....[37]....
        /*07b0*/ 	.word	0x0500000f


	//   ....[38]....
        /*07b4*/ 	.word	0x0500000f


	//   ....[39]....
        /*07b8*/ 	.word	0x0500000f


	//   ....[40]....
        /*07bc*/ 	.word	0x0500000f


	//   ....[41]....
        /*07c0*/ 	.word	0x0500000f


	//   ....[42]....
        /*07c4*/ 	.word	0x0500000f


	//   ....[43]....
        /*07c8*/ 	.word	0x0500000f


	//   ....[44]....
        /*07cc*/ 	.word	0x0500000f


	//   ....[45]....
        /*07d0*/ 	.word	0x0500000f


	//   ....[46]....
        /*07d4*/ 	.word	0x0500000f


	//   ....[47]....
        /*07d8*/ 	.word	0x0500000f


	//   ....[48]....
        /*07dc*/ 	.word	0x0500000f


	//   ....[49]....
        /*07e0*/ 	.word	0x0500000f


	//   ....[50]....
        /*07e4*/ 	.word	0x0500000f


	//   ....[51]....
        /*07e8*/ 	.word	0x0500000f


	//   ....[52]....
        /*07ec*/ 	.word	0x0500000f


	//   ....[53]....
        /*07f0*/ 	.word	0x0500000f


	//   ....[54]....
        /*07f4*/ 	.word	0x0500000f


	//   ....[55]....
        /*07f8*/ 	.word	0x0500000f


	//   ....[56]....
        /*07fc*/ 	.word	0x0500000f


	//   ....[57]....
        /*0800*/ 	.word	0x0500000f


	//   ....[58]....
        /*0804*/ 	.word	0x0500000f


	//   ....[59]....
        /*0808*/ 	.word	0x0500000f


	//   ....[60]....
        /*080c*/ 	.word	0x0500000f


	//   ....[61]....
        /*0810*/ 	.word	0x0500000f


	//   ....[62]....
        /*0814*/ 	.word	0x0500000f


	//   ....[63]....
        /*0818*/ 	.word	0x0500000f


	//   ....[64]....
        /*081c*/ 	.word	0x0500000f


	//   ....[65]....
        /*0820*/ 	.word	0x0500000f


	//   ....[66]....
        /*0824*/ 	.word	0x0500000f


	//   ....[67]....
        /*0828*/ 	.word	0x0500000f


	//   ....[68]....
        /*082c*/ 	.word	0x0500000f


	//----- nvinfo : EIATTR_COOP_GROUP_INSTR_OFFSETS
	.align		4
.L_405:
        /*0830*/ 	.byte	0x04, 0x28
        /*0832*/ 	.short	(.L_407 - .L_406)


	//   ....[0]....
.L_406:
        /*0834*/ 	.word	0x00000070


	//   ....[1]....
        /*0838*/ 	.word	0x00000140


	//   ....[2]....
        /*083c*/ 	.word	0x00000190


	//   ....[3]....
        /*0840*/ 	.word	0x000003c0


	//   ....[4]....
        /*0844*/ 	.word	0x00000520


	//   ....[5]....
        /*0848*/ 	.word	0x00000640


	//   ....[6]....
        /*084c*/ 	.word	0x000007a0


	//   ....[7]....
        /*0850*/ 	.word	0x000037b0


	//   ....[8]....
        /*0854*/ 	.word	0x000037c0


	//   ....[9]....
        /*0858*/ 	.word	0x00003f00


	//   ....[10]....
        /*085c*/ 	.word	0x00003f10


	//   ....[11]....
        /*0860*/ 	.word	0x00004b60


	//   ....[12]....
        /*0864*/ 	.word	0x00004b70


	//   ....[13]....
        /*0868*/ 	.word	0x00005340


	//   ....[14]....
        /*086c*/ 	.word	0x00005350


	//   ....[15]....
        /*0870*/ 	.word	0x00005db0


	//   ....[16]....
        /*0874*/ 	.word	0x00005dc0


	//   ....[17]....
        /*0878*/ 	.word	0x00005ed0


	//   ....[18]....
        /*087c*/ 	.word	0x00005ee0


	//   ....[19]....
        /*0880*/ 	.word	0x000062e0


	//   ....[20]....
        /*0884*/ 	.word	0x00006310


	//   ....[21]....
        /*0888*/ 	.word	0x000065e0


	//   ....[22]....
        /*088c*/ 	.word	0x00006600


	//   ....[23]....
        /*0890*/ 	.word	0x000075e0


	//   ....[24]....
        /*0894*/ 	.word	0x00007d50


	//   ....[25]....
        /*0898*/ 	.word	0x00007d60


	//   ....[26]....
        /*089c*/ 	.word	0x00007d70


	//   ....[27]....
        /*08a0*/ 	.word	0x00007d80


	//   ....[28]....
        /*08a4*/ 	.word	0x00008070


	//   ....[29]....
        /*08a8*/ 	.word	0x00008080


	//   ....[30]....
        /*08ac*/ 	.word	0x00008090


	//   ....[31]....
        /*08b0*/ 	.word	0x000080a0


	//   ....[32]....
        /*08b4*/ 	.word	0x000093a0


	//   ....[33]....
        /*08b8*/ 	.word	0x000093c0


	//   ....[34]....
        /*08bc*/ 	.word	0x000093d0


	//   ....[35]....
        /*08c0*/ 	.word	0x000093e0


	//   ....[36]....
        /*08c4*/ 	.word	0x000094d0


	//   ....[37]....
        /*08c8*/ 	.word	0x000094f0


	//   ....[38]....
        /*08cc*/ 	.word	0x00009570


	//   ....[39]....
        /*08d0*/ 	.word	0x000095c0


	//   ....[40]....
        /*08d4*/ 	.word	0x0000b2f0


	//   ....[41]....
        /*08d8*/ 	.word	0x0000b5d0


	//   ....[42]....
        /*08dc*/ 	.word	0x0000c370


	//   ....[43]....
        /*08e0*/ 	.word	0x0000c480


	//   ....[44]....
        /*08e4*/ 	.word	0x0000c990


	//   ....[45]....
        /*08e8*/ 	.word	0x0000c9f0


	//   ....[46]....
        /*08ec*/ 	.word	0x0000e350


	//   ....[47]....
        /*08f0*/ 	.word	0x0000ef30


	//   ....[48]....
        /*08f4*/ 	.word	0x0000f630


	//   ....[49]....
        /*08f8*/ 	.word	0x0000f750


	//   ....[50]....
        /*08fc*/ 	.word	0x0000fc50


	//   ....[51]....
        /*0900*/ 	.word	0x0000fe40


	//   ....[52]....
        /*0904*/ 	.word	0x00011ee0


	//   ....[53]....
        /*0908*/ 	.word	0x00011f40


	//   ....[54]....
        /*090c*/ 	.word	0x00012970


	//   ....[55]....
        /*0910*/ 	.word	0x000129c0


	//   ....[56]....
        /*0914*/ 	.word	0x00014420


	//   ....[57]....
        /*0918*/ 	.word	0x00014840


	//   ....[58]....
        /*091c*/ 	.word	0x00015770


	//   ....[59]....
        /*0920*/ 	.word	0x000158a0


	//   ....[60]....
        /*0924*/ 	.word	0x00015cf0


	//   ....[61]....
        /*0928*/ 	.word	0x00015d70


	//   ....[62]....
        /*092c*/ 	.word	0x000173a0


	//   ....[63]....
        /*0930*/ 	.word	0x00017420


	//   ....[64]....
        /*0934*/ 	.word	0x000174d0


	//   ....[65]....
        /*0938*/ 	.word	0x000176a0


	//   ....[66]....
        /*093c*/ 	.word	0x00018ed0


	//   ....[67]....
        /*0940*/ 	.word	0x00018ef0


	//   ....[68]....
        /*0944*/ 	.word	0x00018f00


	//   ....[69]....
        /*0948*/ 	.word	0x00018f10


	//   ....[70]....
        /*094c*/ 	.word	0x00019930


	//   ....[71]....
        /*0950*/ 	.word	0x00019940


	//   ....[72]....
        /*0954*/ 	.word	0x00019b70


	//   ....[73]....
        /*0958*/ 	.word	0x00019b80


	//   ....[74]....
        /*095c*/ 	.word	0x00019db0


	//   ....[75]....
        /*0960*/ 	.word	0x00019dc0


	//   ....[76]....
        /*0964*/ 	.word	0x00019ff0


	//   ....[77]....
        /*0968*/ 	.word	0x0001a000


	//   ....[78]....
        /*096c*/ 	.word	0x0001a4d0


	//   ....[79]....
        /*0970*/ 	.word	0x0001a4e0


	//   ....[80]....
        /*0974*/ 	.word	0x0001b340


	//   ....[81]....
        /*0978*/ 	.word	0x0001b350


	//   ....[82]....
        /*097c*/ 	.word	0x0001c9f0


	//   ....[83]....
        /*0980*/ 	.word	0x0001ca00


	//   ....[84]....
        /*0984*/ 	.word	0x0001cc40


	//   ....[85]....
        /*0988*/ 	.word	0x0001cc50


	//   ....[86]....
        /*098c*/ 	.word	0x0001ce80


	//   ....[87]....
        /*0990*/ 	.word	0x0001ce90


	//   ....[88]....
        /*0994*/ 	.word	0x0001d0c0


	//   ....[89]....
        /*0998*/ 	.word	0x0001d0d0


	//   ....[90]....
        /*099c*/ 	.word	0x0001d360


	//   ....[91]....
        /*09a0*/ 	.word	0x0001d550


	//   ....[92]....
        /*09a4*/ 	.word	0x0001d580


	//   ....[93]....
        /*09a8*/ 	.word	0x0001d5b0


	//   ....[94]....
        /*09ac*/ 	.word	0x0001d5e0


	//   ....[95]....
        /*09b0*/ 	.word	0x0001d610


	//   ....[96]....
        /*09b4*/ 	.word	0x0001d640


	//   ....[97]....
        /*09b8*/ 	.word	0x0001d7d0


	//   ....[98]....
        /*09bc*/ 	.word	0x0001d800


	//   ....[99]....
        /*09c0*/ 	.word	0x0001d830


	//   ....[100]....
        /*09c4*/ 	.word	0x0001d860


	//   ....[101]....
        /*09c8*/ 	.word	0x0001d890


	//   ....[102]....
        /*09cc*/ 	.word	0x0001d8c0


	//   ....[103]....
        /*09d0*/ 	.word	0x0001d950


	//   ....[104]....
        /*09d4*/ 	.word	0x0001d980


	//   ....[105]....
        /*09d8*/ 	.word	0x0001d990


	//   ....[106]....
        /*09dc*/ 	.word	0x0001d9d0


	//   ....[107]....
        /*09e0*/ 	.word	0x0001f160


	//   ....[108]....
        /*09e4*/ 	.word	0x00021570


	//   ....[109]....
        /*09e8*/ 	.word	0x00021590


	//   ....[110]....
        /*09ec*/ 	.word	0x00021620


	//   ....[111]....
        /*09f0*/ 	.word	0x00021640


	//   ....[112]....
        /*09f4*/ 	.word	0x000216c0


	//   ....[113]....
        /*09f8*/ 	.word	0x000216e0


	//   ....[114]....
        /*09fc*/ 	.word	0x00021760


	//   ....[115]....
        /*0a00*/ 	.word	0x00021780


	//   ....[116]....
        /*0a04*/ 	.word	0x00021800


	//   ....[117]....
        /*0a08*/ 	.word	0x00021820


	//   ....[118]....
        /*0a0c*/ 	.word	0x00021830


	//   ....[119]....
        /*0a10*/ 	.word	0x00021840


	//   ....[120]....
        /*0a14*/ 	.word	0x00022090


	//   ....[121]....
        /*0a18*/ 	.word	0x000220c0


	//   ....[122]....
        /*0a1c*/ 	.word	0x00022180


	//   ....[123]....
        /*0a20*/ 	.word	0x00022190


	//   ....[124]....
        /*0a24*/ 	.word	0x00022220


	//   ....[125]....
        /*0a28*/ 	.word	0x00022230


	//   ....[126]....
        /*0a2c*/ 	.word	0x000222c0


	//   ....[127]....
        /*0a30*/ 	.word	0x000222d0


	//   ....[128]....
        /*0a34*/ 	.word	0x00022360


	//   ....[129]....
        /*0a38*/ 	.word	0x00022370


	//   ....[130]....
        /*0a3c*/ 	.word	0x00022400


	//   ....[131]....
        /*0a40*/ 	.word	0x00022410


	//   ....[132]....
        /*0a44*/ 	.word	0x00022490


	//   ....[133]....
        /*0a48*/ 	.word	0x000224a0


	//   ....[134]....
        /*0a4c*/ 	.word	0x000224b0


	//   ....[135]....
        /*0a50*/ 	.word	0x000224c0


	//   ....[136]....
        /*0a54*/ 	.word	0x00022920


	//   ....[137]....
        /*0a58*/ 	.word	0x00022950


	//   ....[138]....
        /*0a5c*/ 	.word	0x000229a0


	//   ....[139]....
        /*0a60*/ 	.word	0x00022a60


	//   ....[140]....
        /*0a64*/ 	.word	0x00022a70


	//   ....[141]....
        /*0a68*/ 	.word	0x00022aa0


	//   ....[142]....
        /*0a6c*/ 	.word	0x00022b30


	//   ....[143]....
        /*0a70*/ 	.word	0x00022be0


	//   ....[144]....
        /*0a74*/ 	.word	0x00022bf0


	//   ....[145]....
        /*0a78*/ 	.word	0x00022c20


	//   ....[146]....
        /*0a7c*/ 	.word	0x00022c30


	//   ....[147]....
        /*0a80*/ 	.word	0x00022cc0


	//   ....[148]....
        /*0a84*/ 	.word	0x000233d0


	//   ....[149]....
        /*0a88*/ 	.word	0x000233f0


	//   ....[150]....
        /*0a8c*/ 	.word	0x00023440


	//   ....[151]....
        /*0a90*/ 	.word	0x00023450


	//   ....[152]....
        /*0a94*/ 	.word	0x00023490


	//   ....[153]....
        /*0a98*/ 	.word	0x000234a0


	//   ....[154]....
        /*0a9c*/ 	.word	0x000234e0


	//   ....[155]....
        /*0aa0*/ 	.word	0x000234f0


	//   ....[156]....
        /*0aa4*/ 	.word	0x00023530


	//   ....[157]....
        /*0aa8*/ 	.word	0x00023540


	//   ....[158]....
        /*0aac*/ 	.word	0x00023550


	//   ....[159]....
        /*0ab0*/ 	.word	0x00023590


	//   ....[160]....
        /*0ab4*/ 	.word	0x000238b0


	//   ....[161]....
        /*0ab8*/ 	.word	0x000238d0


	//   ....[162]....
        /*0abc*/ 	.word	0x000238e0


	//   ....[163]....
        /*0ac0*/ 	.word	0x000238f0


	//   ....[164]....
        /*0ac4*/ 	.word	0x00023910


	//   ....[165]....
        /*0ac8*/ 	.word	0x00023980


	//   ....[166]....
        /*0acc*/ 	.word	0x000239f0


	//   ....[167]....
        /*0ad0*/ 	.word	0x00023a10


	//   ....[168]....
        /*0ad4*/ 	.word	0x00023a20


	//   ....[169]....
        /*0ad8*/ 	.word	0x00023a80


	//   ....[170]....
        /*0adc*/ 	.word	0x00023aa0


	//   ....[171]....
        /*0ae0*/ 	.word	0x00023b00


	//   ....[172]....
        /*0ae4*/ 	.word	0x00024040


	//   ....[173]....
        /*0ae8*/ 	.word	0x00024070


	//   ....[174]....
        /*0aec*/ 	.word	0x000240d0


	//   ....[175]....
        /*0af0*/ 	.word	0x00024100


	//   ....[176]....
        /*0af4*/ 	.word	0x00024130


	//   ....[177]....
        /*0af8*/ 	.word	0x00024160


	//   ....[178]....
        /*0afc*/ 	.word	0x00024190


	//   ....[179]....
        /*0b00*/ 	.word	0x000241c0


	//   ....[180]....
        /*0b04*/ 	.word	0x00024360


	//   ....[181]....
        /*0b08*/ 	.word	0x00024390


	//   ....[182]....
        /*0b0c*/ 	.word	0x000243c0


	//   ....[183]....
        /*0b10*/ 	.word	0x000243f0


	//   ....[184]....
        /*0b14*/ 	.word	0x00024420


	//   ....[185]....
        /*0b18*/ 	.word	0x00024450


	//   ....[186]....
        /*0b1c*/ 	.word	0x00024510


	//   ....[187]....
        /*0b20*/ 	.word	0x00024530


	//   ....[188]....
        /*0b24*/ 	.word	0x00024550


	//   ....[189]....
        /*0b28*/ 	.word	0x000245b0


	//   ....[190]....
        /*0b2c*/ 	.word	0x00024fd0


	//   ....[191]....
        /*0b30*/ 	.word	0x000252f0


	//   ....[192]....
        /*0b34*/ 	.word	0x00025380


	//   ....[193]....
        /*0b38*/ 	.word	0x00025410


	//   ....[194]....
        /*0b3c*/ 	.word	0x000254a0


	//   ....[195]....
        /*0b40*/ 	.word	0x00025580


	//   ....[196]....
        /*0b44*/ 	.word	0x00025610


	//   ....[197]....
        /*0b48*/ 	.word	0x000256b0


	//   ....[198]....
        /*0b4c*/ 	.word	0x00025740


	//   ....[199]....
        /*0b50*/ 	.word	0x00025830


	//   ....[200]....
        /*0b54*/ 	.word	0x000258c0


	//   ....[201]....
        /*0b58*/ 	.word	0x00025960


	//   ....[202]....
        /*0b5c*/ 	.word	0x000259f0


	//   ....[203]....
        /*0b60*/ 	.word	0x00025ad0


	//   ....[204]....
        /*0b64*/ 	.word	0x00025b70


	//   ....[205]....
        /*0b68*/ 	.word	0x00025c00


	//   ....[206]....
        /*0b6c*/ 	.word	0x00025c50


	//   ....[207]....
        /*0b70*/ 	.word	0x00025ca0


	//   ....[208]....
        /*0b74*/ 	.word	0x00025d40


	//   ....[209]....
        /*0b78*/ 	.word	0x00025dd0


	//   ....[210]....
        /*0b7c*/ 	.word	0x00025e20


	//   ....[211]....
        /*0b80*/ 	.word	0x00025e70


	//   ....[212]....
        /*0b84*/ 	.word	0x00025f70


	//   ....[213]....
        /*0b88*/ 	.word	0x00026020


	//   ....[214]....
        /*0b8c*/ 	.word	0x000260a0


	//   ....[215]....
        /*0b90*/ 	.word	0x00026110


	//   ....[216]....
        /*0b94*/ 	.word	0x00026230


	//   ....[217]....
        /*0b98*/ 	.word	0x00026350


	//   ....[218]....
        /*0b9c*/ 	.word	0x00026410


	//   ....[219]....
        /*0ba0*/ 	.word	0x00026460


	//   ....[220]....
        /*0ba4*/ 	.word	0x000267b0


	//   ....[221]....
        /*0ba8*/ 	.word	0x00026800


	//   ....[222]....
        /*0bac*/ 	.word	0x00026890


	//   ....[223]....
        /*0bb0*/ 	.word	0x00026920


	//   ....[224]....
        /*0bb4*/ 	.word	0x000269b0


	//   ....[225]....
        /*0bb8*/ 	.word	0x00026a40


	//   ....[226]....
        /*0bbc*/ 	.word	0x00026ad0


	//   ....[227]....
        /*0bc0*/ 	.word	0x00026b60


	//   ....[228]....
        /*0bc4*/ 	.word	0x00026be0


	//   ....[229]....
        /*0bc8*/ 	.word	0x00026c30


	//   ....[230]....
        /*0bcc*/ 	.word	0x00026cd0


	//   ....[231]....
        /*0bd0*/ 	.word	0x00026d60


	//   ....[232]....
        /*0bd4*/ 	.word	0x00026df0


	//   ....[233]....
        /*0bd8*/ 	.word	0x00026e40


	//   ....[234]....
        /*0bdc*/ 	.word	0x00026ed0


	//   ....[235]....
        /*0be0*/ 	.word	0x00026f60


	//   ....[236]....
        /*0be4*/ 	.word	0x00026ff0


	//   ....[237]....
        /*0be8*/ 	.word	0x00027080


	//   ....[238]....
        /*0bec*/ 	.word	0x00027110


	//   ....[239]....
        /*0bf0*/ 	.word	0x000271a0


	//   ....[240]....
        /*0bf4*/ 	.word	0x00027260


	//   ....[241]....
        /*0bf8*/ 	.word	0x00027540


	//   ....[242]....
        /*0bfc*/ 	.word	0x00027630


	//   ....[243]....
        /*0c00*/ 	.word	0x000276d0


	//   ....[244]....
        /*0c04*/ 	.word	0x00027730


	//   ....[245]....
        /*0c08*/ 	.word	0x00027820


	//   ....[246]....
        /*0c0c*/ 	.word	0x00027890


	//   ....[247]....
        /*0c10*/ 	.word	0x00027980


	//   ....[248]....
        /*0c14*/ 	.word	0x000279f0


	//   ....[249]....
        /*0c18*/ 	.word	0x00027ae0


	//   ....[250]....
        /*0c1c*/ 	.word	0x00027b50


	//   ....[251]....
        /*0c20*/ 	.word	0x00027c40


	//   ....[252]....
        /*0c24*/ 	.word	0x00027cb0


	//   ....[253]....
        /*0c28*/ 	.word	0x00027d50


	//   ....[254]....
        /*0c2c*/ 	.word	0x00027e40


	//   ....[255]....
        /*0c30*/ 	.word	0x00027eb0


	//   ....[0]....
        /*0c34*/ 	.word	0x00027f10


	//   ....[1]....
        /*0c38*/ 	.word	0x00028000


	//   ....[2]....
        /*0c3c*/ 	.word	0x00028060


	//   ....[3]....
        /*0c40*/ 	.word	0x00028160


	//   ....[4]....
        /*0c44*/ 	.word	0x000281c0


	//   ....[5]....
        /*0c48*/ 	.word	0x000282c0


	//   ....[6]....
        /*0c4c*/ 	.word	0x00028320


	//   ....[7]....
        /*0c50*/ 	.word	0x00028420


	//   ....[8]....
        /*0c54*/ 	.word	0x00028480


	//   ....[9]....
        /*0c58*/ 	.word	0x00028580


	//   ....[10]....
        /*0c5c*/ 	.word	0x000285e0


	//   ....[11]....
        /*0c60*/ 	.word	0x000286e0


	//   ....[12]....
        /*0c64*/ 	.word	0x00028740


	//   ....[13]....
        /*0c68*/ 	.word	0x000287e0


	//   ....[14]....
        /*0c6c*/ 	.word	0x00028960


	//   ....[15]....
        /*0c70*/ 	.word	0x00028a40


	//   ....[16]....
        /*0c74*/ 	.word	0x00028af0


	//   ....[17]....
        /*0c78*/ 	.word	0x00028c00


	//   ....[18]....
        /*0c7c*/ 	.word	0x00028c60


	//   ....[19]....
        /*0c80*/ 	.word	0x00028d70


	//   ....[20]....
        /*0c84*/ 	.word	0x00028dd0


	//   ....[21]....
        /*0c88*/ 	.word	0x00028ee0


	//   ....[22]....
        /*0c8c*/ 	.word	0x00028f40


	//   ....[23]....
        /*0c90*/ 	.word	0x00029050


	//   ....[24]....
        /*0c94*/ 	.word	0x000290b0


	//   ....[25]....
        /*0c98*/ 	.word	0x00029170


	//   ....[26]....
        /*0c9c*/ 	.word	0x000292d0


	//   ....[27]....
        /*0ca0*/ 	.word	0x00029370


	//   ....[28]....
        /*0ca4*/ 	.word	0x000293d0


	//   ....[29]....
        /*0ca8*/ 	.word	0x00029480


	//   ....[30]....
        /*0cac*/ 	.word	0x000294e0


	//   ....[31]....
        /*0cb0*/ 	.word	0x00029590


	//   ....[32]....
        /*0cb4*/ 	.word	0x000295f0


	//   ....[33]....
        /*0cb8*/ 	.word	0x000296a0


	//   ....[34]....
        /*0cbc*/ 	.word	0x00029700


	//   ....[35]....
        /*0cc0*/ 	.word	0x000297b0


	//   ....[36]....
        /*0cc4*/ 	.word	0x00029810


	//   ....[37]....
        /*0cc8*/ 	.word	0x000298c0


	//   ....[38]....
        /*0ccc*/ 	.word	0x000299b0


	//   ....[39]....
        /*0cd0*/ 	.word	0x00029a50


	//   ....[40]....
        /*0cd4*/ 	.word	0x00029ab0


	//   ....[41]....
        /*0cd8*/ 	.word	0x00029b80


	//   ....[42]....
        /*0cdc*/ 	.word	0x00029be0


	//   ....[43]....
        /*0ce0*/ 	.word	0x00029cb0


	//   ....[44]....
        /*0ce4*/ 	.word	0x00029d10


	//   ....[45]....
        /*0ce8*/ 	.word	0x00029de0


	//   ....[46]....
        /*0cec*/ 	.word	0x00029e40


	//   ....[47]....
        /*0cf0*/ 	.word	0x00029f10


	//   ....[48]....
        /*0cf4*/ 	.word	0x00029f70


	//   ....[49]....
        /*0cf8*/ 	.word	0x0002a040


	//   ....[50]....
        /*0cfc*/ 	.word	0x0002a0d0


	//   ....[51]....
        /*0d00*/ 	.word	0x0002a170


	//   ....[52]....
        /*0d04*/ 	.word	0x0002a2f0


	//   ....[53]....
        /*0d08*/ 	.word	0x0002a360


	//   ....[54]....
        /*0d0c*/ 	.word	0x0002a3d0


	//   ....[55]....
        /*0d10*/ 	.word	0x0002a440


	//   ....[56]....
        /*0d14*/ 	.word	0x0002a4b0


	//   ....[57]....
        /*0d18*/ 	.word	0x0002a530


	//   ....[58]....
        /*0d1c*/ 	.word	0x0002a5b0


	//   ....[59]....
        /*0d20*/ 	.word	0x0002a640


	//   ....[60]....
        /*0d24*/ 	.word	0x0002a6b0


	//   ....[61]....
        /*0d28*/ 	.word	0x0002a720


	//   ....[62]....
        /*0d2c*/ 	.word	0x0002a790


	//   ....[63]....
        /*0d30*/ 	.word	0x0002a810


	//   ....[64]....
        /*0d34*/ 	.word	0x0002a880


	//   ....[65]....
        /*0d38*/ 	.word	0x0002a910


	//   ....[66]....
        /*0d3c*/ 	.word	0x0002a970


	//   ....[67]....
        /*0d40*/ 	.word	0x0002aa00


	//   ....[68]....
        /*0d44*/ 	.word	0x0002ab30


	//----- nvinfo : EIATTR_REG_RECONFIG
	.align		4
.L_407:
        /*0d48*/ 	.byte	0x01, 0x54
	.zero		2


	//----- nvinfo : EIATTR_SYSCALL_OFFSETS
	.align		4
        /*0d4c*/ 	.byte	0x04, 0x46
        /*0d4e*/ 	.short	(.L_409 - .L_408)


	//   ....[0]....
.L_408:
        /*0d50*/ 	.word	0x00002320


	//   ....[1]....
        /*0d54*/ 	.word	0x00002470


	//   ....[2]....
        /*0d58*/ 	.word	0x00007780


	//   ....[3]....
        /*0d5c*/ 	.word	0x00007aa0


	//   ....[4]....
        /*0d60*/ 	.word	0x00020c00


	//   ....[5]....
        /*0d64*/ 	.word	0x00020d50


	//   ....[6]....
        /*0d68*/ 	.word	0x00020e40


	//   ....[7]....
        /*0d6c*/ 	.word	0x00021cf0


	//----- nvinfo : EIATTR_MBARRIER_INSTR_OFFSETS
	.align		4
.L_409:
        /*0d70*/ 	.byte	0x04, 0x39
        /*0d72*/ 	.short	(.L_411 - .L_410)


	//   ....[0]....
.L_410:
        /*0d74*/ 	.word	0x00000270
        /*0d78*/ 	.word	0x000000ff
        /*0d7c*/ 	.word	0x00022800
        /*0d80*/ 	.short	0x0100
        /*0d82*/ 	.byte	0x08
	.zero		1


	//   ....[1]....
        /*0d84*/ 	.word	0x00000280
        /*0d88*/ 	.word	0x000000ff
        /*0d8c*/ 	.word	0x00022820
        /*0d90*/ 	.short	0x0100
        /*0d92*/ 	.byte	0x08
	.zero		1


	//   ....[2]....
        /*0d94*/ 	.word	0x00000370
        /*0d98*/ 	.word	0x000000ff
        /*0d9c*/ 	.word	0x00022830
        /*0da0*/ 	.short	0x0100
        /*0da2*/ 	.byte	0x08
	.zero		1


	//   ....[3]....
        /*0da4*/ 	.word	0x00000380
        /*0da8*/ 	.word	0x000000ff
        /*0dac*/ 	.word	0x00022840
        /*0db0*/ 	.short	0x0100
        /*0db2*/ 	.byte	0x08
	.zero		1


	//   ....[4]....
        /*0db4*/ 	.word	0x00000390
        /*0db8*/ 	.word	0x000000ff
        /*0dbc*/ 	.word	0x00022838
        /*0dc0*/ 	.short	0x0100
        /*0dc2*/ 	.byte	0x08
	.zero		1


	//   ....[5]....
        /*0dc4*/ 	.word	0x000003a0
        /*0dc8*/ 	.word	0x000000ff
        /*0dcc*/ 	.word	0x00022848
        /*0dd0*/ 	.short	0x0100
        /*0dd2*/ 	.byte	0x08
	.zero		1


	//   ....[6]....
        /*0dd4*/ 	.word	0x000004d0
        /*0dd8*/ 	.word	0x000000ff
        /*0ddc*/ 	.word	0x00022850
        /*0de0*/ 	.short	0x0100
        /*0de2*/ 	.byte	0x08
	.zero		1


	//   ....[7]....
        /*0de4*/ 	.word	0x000004e0
        /*0de8*/ 	.word	0x000000ff
        /*0dec*/ 	.word	0x00022860
        /*0df0*/ 	.short	0x0100
        /*0df2*/ 	.byte	0x08
	.zero		1


	//   ....[8]....
        /*0df4*/ 	.word	0x000004f0
        /*0df8*/ 	.word	0x000000ff
        /*0dfc*/ 	.word	0x00022858
        /*0e00*/ 	.short	0x0100
        /*0e02*/ 	.byte	0x08
	.zero		1


	//   ....[9]....
        /*0e04*/ 	.word	0x00000500
        /*0e08*/ 	.word	0x000000ff
        /*0e0c*/ 	.word	0x00022868
        /*0e10*/ 	.short	0x0100
        /*0e12*/ 	.byte	0x08
	.zero		1


	//   ....[10]....
        /*0e14*/ 	.word	0x000005f0
        /*0e18*/ 	.word	0x000000ff
        /*0e1c*/ 	.word	0x00022870
        /*0e20*/ 	.short	0x0100
        /*0e22*/ 	.byte	0x06
	.zero		1


	//   ....[11]....
        /*0e24*/ 	.word	0x00000600
        /*0e28*/ 	.word	0x000000ff
        /*0e2c*/ 	.word	0x00022880
        /*0e30*/ 	.short	0x0100
        /*0e32*/ 	.byte	0x06
	.zero		1


	//   ....[12]....
        /*0e34*/ 	.word	0x00000610
        /*0e38*/ 	.word	0x000000ff
        /*0e3c*/ 	.word	0x00022878
        /*0e40*/ 	.short	0x0100
        /*0e42*/ 	.byte	0x06
	.zero		1


	//   ....[13]....
        /*0e44*/ 	.word	0x00000620
        /*0e48*/ 	.word	0x000000ff
        /*0e4c*/ 	.word	0x00022888
        /*0e50*/ 	.short	0x0100
        /*0e52*/ 	.byte	0x06
	.zero		1


	//   ....[14]....
        /*0e54*/ 	.word	0x00000750
        /*0e58*/ 	.word	0x000000ff
        /*0e5c*/ 	.word	0x00022890
        /*0e60*/ 	.short	0x0100
        /*0e62*/ 	.byte	0x08
	.zero		1


	//   ....[15]....
        /*0e64*/ 	.word	0x00000760
        /*0e68*/ 	.word	0x000000ff
        /*0e6c*/ 	.word	0x000228a0
        /*0e70*/ 	.short	0x0100
        /*0e72*/ 	.byte	0x08
	.zero		1


	//   ....[16]....
        /*0e74*/ 	.word	0x00000770
        /*0e78*/ 	.word	0x000000ff
        /*0e7c*/ 	.word	0x00022898
        /*0e80*/ 	.short	0x0100
        /*0e82*/ 	.byte	0x08
	.zero		1


	//   ....[17]....
        /*0e84*/ 	.word	0x00000780
        /*0e88*/ 	.word	0x000000ff
        /*0e8c*/ 	.word	0x000228a8
        /*0e90*/ 	.short	0x0100
        /*0e92*/ 	.byte	0x08
	.zero		1


	//   ....[18]....
        /*0e94*/ 	.word	0x000008b0
        /*0e98*/ 	.word	0x000000ff
        /*0e9c*/ 	.word	0x000228b0
        /*0ea0*/ 	.short	0x0100
        /*0ea2*/ 	.byte	0x08
	.zero		1


	//   ....[19]....
        /*0ea4*/ 	.word	0x000008c0
        /*0ea8*/ 	.word	0x000000ff
        /*0eac*/ 	.word	0x000228c0
        /*0eb0*/ 	.short	0x0100
        /*0eb2*/ 	.byte	0x08
	.zero		1


	//   ....[20]....
        /*0eb4*/ 	.word	0x000008d0
        /*0eb8*/ 	.word	0x000000ff
        /*0ebc*/ 	.word	0x000228b8
        /*0ec0*/ 	.short	0x0100
        /*0ec2*/ 	.byte	0x08
	.zero		1


	//   ....[21]....
        /*0ec4*/ 	.word	0x000008e0
        /*0ec8*/ 	.word	0x000000ff
        /*0ecc*/ 	.word	0x000228c8
        /*0ed0*/ 	.short	0x0100
        /*0ed2*/ 	.byte	0x08
	.zero		1


	//   ....[22]....
        /*0ed4*/ 	.word	0x00003760
        /*0ed8*/ 	.word	0x00000057
        /*0edc*/ 	.word	0x00022890
        /*0ee0*/ 	.short	0x010a
        /*0ee2*/ 	.byte	0x3f
	.zero		1


	//   ....[23]....
        /*0ee4*/ 	.word	0x00004b00
        /*0ee8*/ 	.word	0x00000057
        /*0eec*/ 	.word	0x00022890
        /*0ef0*/ 	.short	0x010a
        /*0ef2*/ 	.byte	0x3f
	.zero		1


	//   ....[24]....
        /*0ef4*/ 	.word	0x00005c10
        /*0ef8*/ 	.word	0x00000057
        /*0efc*/ 	.word	0x00022890
        /*0f00*/ 	.short	0x010a
        /*0f02*/ 	.byte	0x3f
	.zero		1


	//   ....[25]....
        /*0f04*/ 	.word	0x000060b0
        /*0f08*/ 	.word	0x00000004
        /*0f0c*/ 	.word	0x00000000
        /*0f10*/ 	.short	0x0101
        /*0f12*/ 	.byte	0x3f
	.zero		1


	//   ....[26]....
        /*0f14*/ 	.word	0x000060f0
        /*0f18*/ 	.word	0x00000057
        /*0f1c*/ 	.word	0x000228b0
        /*0f20*/ 	.short	0x010a
        /*0f22*/ 	.byte	0x3f
	.zero		1


	//   ....[27]....
        /*0f24*/ 	.word	0x00006970
        /*0f28*/ 	.word	0x00000057
        /*0f2c*/ 	.word	0x00000000
        /*0f30*/ 	.short	0x0101
        /*0f32*/ 	.byte	0x3f
	.zero		1


	//   ....[28]....
        /*0f34*/ 	.word	0x00007820
        /*0f38*/ 	.word	0x00000017
        /*0f3c*/ 	.word	0x00022800
        /*0f40*/ 	.short	0x010a
        /*0f42*/ 	.byte	0x3f
	.zero		1


	//   ....[29]....
        /*0f44*/ 	.word	0x00007870
        /*0f48*/ 	.word	0x00000017
        /*0f4c*/ 	.word	0x00022800
        /*0f50*/ 	.short	0x010a
        /*0f52*/ 	.byte	0x3f
	.zero		1


	//   ....[30]....
        /*0f54*/ 	.word	0x00008300
        /*0f58*/ 	.word	0x00000017
        /*0f5c*/ 	.word	0x00022800
        /*0f60*/ 	.short	0x010a
        /*0f62*/ 	.byte	0x3f
	.zero		1


	//   ....[31]....
        /*0f64*/ 	.word	0x00009820
        /*0f68*/ 	.word	0x00000017
        /*0f6c*/ 	.word	0x00022800
        /*0f70*/ 	.short	0x010a
        /*0f72*/ 	.byte	0x3f
	.zero		1


	//   ....[32]....
        /*0f74*/ 	.word	0x0000a860
        /*0f78*/ 	.word	0x00000000
        /*0f7c*/ 	.word	0x00022830
        /*0f80*/ 	.short	0x010a
        /*0f82*/ 	.byte	0x3f
	.zero		1


	//   ....[33]....
        /*0f84*/ 	.word	0x0000a900
        /*0f88*/ 	.word	0x00000000
        /*0f8c*/ 	.word	0x00022830
        /*0f90*/ 	.short	0x010a
        /*0f92*/ 	.byte	0x3f
	.zero		1


	//   ....[34]....
        /*0f94*/ 	.word	0x0000b330
        /*0f98*/ 	.word	0x00000026
        /*0f9c*/ 	.word	0x00000000
        /*0fa0*/ 	.short	0x0101
        /*0fa2*/ 	.byte	0x3f
	.zero		1


	//   ....[35]....
        /*0fa4*/ 	.word	0x0000d2b0
        /*0fa8*/ 	.word	0x00000000
        /*0fac*/ 	.word	0x00022850
        /*0fb0*/ 	.short	0x010a
        /*0fb2*/ 	.byte	0x3f
	.zero		1


	//   ....[36]....
        /*0fb4*/ 	.word	0x0000d300
        /*0fb8*/ 	.word	0x00000000
        /*0fbc*/ 	.word	0x00022850
        /*0fc0*/ 	.short	0x010a
        /*0fc2*/ 	.byte	0x3f
	.zero		1


	//   ....[37]....
        /*0fc4*/ 	.word	0x0000d730
        /*0fc8*/ 	.word	0x00000000
        /*0fcc*/ 	.word	0x00000000
        /*0fd0*/ 	.short	0x0101
        /*0fd2*/ 	.byte	0x3f
	.zero		1


	//   ....[38]....
        /*0fd4*/ 	.word	0x0000db00
        /*0fd8*/ 	.word	0x00000009
        /*0fdc*/ 	.word	0x00022830
        /*0fe0*/ 	.short	0x010a
        /*0fe2*/ 	.byte	0x3f
	.zero		1


	//   ....[39]....
        /*0fe4*/ 	.word	0x0000db60
        /*0fe8*/ 	.word	0x00000009
        /*0fec*/ 	.word	0x00022830
        /*0ff0*/ 	.short	0x010a
        /*0ff2*/ 	.byte	0x3f
	.zero		1


	//   ....[40]....
        /*0ff4*/ 	.word	0x0000e550
        /*0ff8*/ 	.word	0x000000aa
        /*0ffc*/ 	.word	0x00000000
        /*1000*/ 	.short	0x0101
        /*1002*/ 	.byte	0x3f
	.zero		1


	//   ....[41]....
        /*1004*/ 	.word	0x00010dd0
        /*1008*/ 	.word	0x00000009
        /*100c*/ 	.word	0x00022850
        /*1010*/ 	.short	0x010a
        /*1012*/ 	.byte	0x3f
	.zero		1


	//   ....[42]....
        /*1014*/ 	.word	0x00010e20
        /*1018*/ 	.word	0x00000009
        /*101c*/ 	.word	0x00022850
        /*1020*/ 	.short	0x010a
        /*1022*/ 	.byte	0x3f
	.zero		1


	//   ....[43]....
        /*1024*/ 	.word	0x00011210
        /*1028*/ 	.word	0x00000006
        /*102c*/ 	.word	0x00000000
        /*1030*/ 	.short	0x0101
        /*1032*/ 	.byte	0x3f
	.zero		1


	//   ....[44]....
        /*1034*/ 	.word	0x00011660
        /*1038*/ 	.word	0x00000000
        /*103c*/ 	.word	0x00022830
        /*1040*/ 	.short	0x010a
        /*1042*/ 	.byte	0x3f
	.zero		1


	//   ....[45]....
        /*1044*/ 	.word	0x000116c0
        /*1048*/ 	.word	0x00000000
        /*104c*/ 	.word	0x00022830
        /*1050*/ 	.short	0x010a
        /*1052*/ 	.byte	0x3f
	.zero		1


	//   ....[46]....
        /*1054*/ 	.word	0x00013300
        /*1058*/ 	.word	0x00000099
        /*105c*/ 	.word	0x00000000
        /*1060*/ 	.short	0x0101
        /*1062*/ 	.byte	0x3f
	.zero		1


	//   ....[47]....
        /*1064*/ 	.word	0x00013680
        /*1068*/ 	.word	0x00000000
        /*106c*/ 	.word	0x00022850
        /*1070*/ 	.short	0x010a
        /*1072*/ 	.byte	0x3f
	.zero		1


	//   ....[48]....
        /*1074*/ 	.word	0x000136d0
        /*1078*/ 	.word	0x00000000
        /*107c*/ 	.word	0x00022850
        /*1080*/ 	.short	0x010a
        /*1082*/ 	.byte	0x3f
	.zero		1


	//   ....[49]....
        /*1084*/ 	.word	0x00013ad0
        /*1088*/ 	.word	0x00000000
        /*108c*/ 	.word	0x00000000
        /*1090*/ 	.short	0x0101
        /*1092*/ 	.byte	0x3f
	.zero		1


	//   ....[50]....
        /*1094*/ 	.word	0x00013c10
        /*1098*/ 	.word	0x00000009
        /*109c*/ 	.word	0x00022830
        /*10a0*/ 	.short	0x010a
        /*10a2*/ 	.byte	0x3f
	.zero		1


	//   ....[51]....
        /*10a4*/ 	.word	0x00013c70
        /*10a8*/ 	.word	0x00000009
        /*10ac*/ 	.word	0x00022830
        /*10b0*/ 	.short	0x010a
        /*10b2*/ 	.byte	0x3f
	.zero		1


	//   ....[52]....
        /*10b4*/ 	.word	0x00014550
        /*10b8*/ 	.word	0x000000aa
        /*10bc*/ 	.word	0x00000000
        /*10c0*/ 	.short	0x0101
        /*10c2*/ 	.byte	0x3f
	.zero		1


	//   ....[53]....
        /*10c4*/ 	.word	0x00016ee0
        /*10c8*/ 	.word	0x00000009
        /*10cc*/ 	.word	0x00022850
        /*10d0*/ 	.short	0x010a
        /*10d2*/ 	.byte	0x3f
	.zero		1


	//   ....[54]....
        /*10d4*/ 	.word	0x00016f30
        /*10d8*/ 	.word	0x00000009
        /*10dc*/ 	.word	0x00022850
        /*10e0*/ 	.short	0x010a
        /*10e2*/ 	.byte	0x3f
	.zero		1


	//   ....[55]....
        /*10e4*/ 	.word	0x00017340
        /*10e8*/ 	.word	0x00000009
        /*10ec*/ 	.word	0x00000000
        /*10f0*/ 	.short	0x0101
        /*10f2*/ 	.byte	0x3f
	.zero		1


	//   ....[56]....
        /*10f4*/ 	.word	0x00019860
        /*10f8*/ 	.word	0x00000008
        /*10fc*/ 	.word	0x00000000
        /*1100*/ 	.short	0x0101
        /*1102*/ 	.byte	0x3f
	.zero		1


	//   ....[57]....
        /*1104*/ 	.word	0x0001a430
        /*1108*/ 	.word	0x00000003
        /*110c*/ 	.word	0x00000000
        /*1110*/ 	.short	0x0101
        /*1112*/ 	.byte	0x3f
	.zero		1


	//   ....[58]....
        /*1114*/ 	.word	0x0001f240
        /*1118*/ 	.word	0x00000011
        /*111c*/ 	.word	0x00022820
        /*1120*/ 	.short	0x010a
        /*1122*/ 	.byte	0x3f
	.zero		1


	//   ....[59]....
        /*1124*/ 	.word	0x0001f2d0
        /*1128*/ 	.word	0x0000000c
        /*112c*/ 	.word	0x000228a0
        /*1130*/ 	.short	0x010a
        /*1132*/ 	.byte	0x3f
	.zero		1


	//   ....[60]....
        /*1134*/ 	.word	0x0001f520
        /*1138*/ 	.word	0x0000000c
        /*113c*/ 	.word	0x000228c0
        /*1140*/ 	.short	0x010a
        /*1142*/ 	.byte	0x3f
	.zero		1


	//   ....[61]....
        /*1144*/ 	.word	0x0001fb30
        /*1148*/ 	.word	0x0000000a
        /*114c*/ 	.word	0x000228a0
        /*1150*/ 	.short	0x010a
        /*1152*/ 	.byte	0x3f
	.zero		1


	//   ....[62]....
        /*1154*/ 	.word	0x0001fd70
        /*1158*/ 	.word	0x0000000a
        /*115c*/ 	.word	0x000228c0
        /*1160*/ 	.short	0x010a
        /*1162*/ 	.byte	0x3f
	.zero		1


	//   ....[63]....
        /*1164*/ 	.word	0x00021310
        /*1168*/ 	.word	0x00000021
        /*116c*/ 	.word	0x00022840
        /*1170*/ 	.short	0x010a
        /*1172*/ 	.byte	0x3f
	.zero		1


	//   ....[64]....
        /*1174*/ 	.word	0x00021940
        /*1178*/ 	.word	0x00000021
        /*117c*/ 	.word	0x00022830
        /*1180*/ 	.short	0x0107
        /*1182*/ 	.byte	0x3f
	.zero		1


	//   ....[65]....
        /*1184*/ 	.word	0x00021a20
        /*1188*/ 	.word	0x00000021
        /*118c*/ 	.word	0x00022830
        /*1190*/ 	.short	0x0101
        /*1192*/ 	.byte	0x3f
	.zero		1


	//   ....[66]....
        /*1194*/ 	.word	0x000225c0
        /*1198*/ 	.word	0x00000011
        /*119c*/ 	.word	0x00022800
        /*11a0*/ 	.short	0x0107
        /*11a2*/ 	.byte	0x3f
	.zero		1


	//   ....[67]....
        /*11a4*/ 	.word	0x000226b0
        /*11a8*/ 	.word	0x00000011
        /*11ac*/ 	.word	0x00022800
        /*11b0*/ 	.short	0x0101
        /*11b2*/ 	.byte	0x3f
	.zero		1


	//   ....[68]....
        /*11b4*/ 	.word	0x000226d0
        /*11b8*/ 	.word	0x00000011
        /*11bc*/ 	.word	0x00022820
        /*11c0*/ 	.short	0x010a
        /*11c2*/ 	.byte	0x3f
	.zero		1


	//   ....[69]....
        /*11c4*/ 	.word	0x00022760
        /*11c8*/ 	.word	0x00000021
        /*11cc*/ 	.word	0x00022860
        /*11d0*/ 	.short	0x010a
        /*11d2*/ 	.byte	0x3f
	.zero		1


	//   ....[70]....
        /*11d4*/ 	.word	0x00022e40
        /*11d8*/ 	.word	0x00000021
        /*11dc*/ 	.word	0x00022850
        /*11e0*/ 	.short	0x0107
        /*11e2*/ 	.byte	0x3f
	.zero		1


	//   ....[71]....
        /*11e4*/ 	.word	0x00022f10
        /*11e8*/ 	.word	0x00000021
        /*11ec*/ 	.word	0x00022850
        /*11f0*/ 	.short	0x0101
        /*11f2*/ 	.byte	0x3f
	.zero		1


	//   ....[72]....
        /*11f4*/ 	.word	0x00023250
        /*11f8*/ 	.word	0x00000006
        /*11fc*/ 	.word	0x00022840
        /*1200*/ 	.short	0x010a
        /*1202*/ 	.byte	0x3f
	.zero		1


	//   ....[73]....
        /*1204*/ 	.word	0x00023610
        /*1208*/ 	.word	0x00000006
        /*120c*/ 	.word	0x00022830
        /*1210*/ 	.short	0x0107
        /*1212*/ 	.byte	0x3f
	.zero		1


	//   ....[74]....
        /*1214*/ 	.word	0x000236d0
        /*1218*/ 	.word	0x00000006
        /*121c*/ 	.word	0x00022830
        /*1220*/ 	.short	0x0101
        /*1222*/ 	.byte	0x3f
	.zero		1


	//   ....[75]....
        /*1224*/ 	.word	0x00023700
        /*1228*/ 	.word	0x00000006
        /*122c*/ 	.word	0x00022860
        /*1230*/ 	.short	0x010a
        /*1232*/ 	.byte	0x3f
	.zero		1


	//   ....[76]....
        /*1234*/ 	.word	0x00023c00
        /*1238*/ 	.word	0x00000006
        /*123c*/ 	.word	0x00022850
        /*1240*/ 	.short	0x0107
        /*1242*/ 	.byte	0x3f
	.zero		1


	//   ....[77]....
        /*1244*/ 	.word	0x00023cc0
        /*1248*/ 	.word	0x00000006
        /*124c*/ 	.word	0x00022850
        /*1250*/ 	.short	0x0101
        /*1252*/ 	.byte	0x3f
	.zero		1


	//   ....[78]....
        /*1254*/ 	.word	0x00024f50
        /*1258*/ 	.word	0x00000005
        /*125c*/ 	.word	0x00022820
        /*1260*/ 	.short	0x010a
        /*1262*/ 	.byte	0x3f
	.zero		1


	//   ....[79]....
        /*1264*/ 	.word	0x000250c0
        /*1268*/ 	.word	0x00000003
        /*126c*/ 	.word	0x00022840
        /*1270*/ 	.short	0x010a
        /*1272*/ 	.byte	0x3f
	.zero		1


	//   ....[80]....
        /*1274*/ 	.word	0x00025160
        /*1278*/ 	.word	0x00000013
        /*127c*/ 	.word	0x00022840
        /*1280*/ 	.short	0x010a
        /*1282*/ 	.byte	0x3f
	.zero		1


	//   ....[81]....
        /*1284*/ 	.word	0x000251a0
        /*1288*/ 	.word	0x00000003
        /*128c*/ 	.word	0x00022860
        /*1290*/ 	.short	0x010a
        /*1292*/ 	.byte	0x3f
	.zero		1


	//   ....[82]....
        /*1294*/ 	.word	0x000251e0
        /*1298*/ 	.word	0x00000013
        /*129c*/ 	.word	0x00022860
        /*12a0*/ 	.short	0x010a
        /*12a2*/ 	.byte	0x3f
	.zero		1


	//   ....[83]....
        /*12a4*/ 	.word	0x00025240
        /*12a8*/ 	.word	0x00000057
        /*12ac*/ 	.word	0x00022890
        /*12b0*/ 	.short	0x010a
        /*12b2*/ 	.byte	0x3f
	.zero		1


	//   ....[84]....
        /*12b4*/ 	.word	0x000254d0
        /*12b8*/ 	.word	0x00000057
        /*12bc*/ 	.word	0x00022890
        /*12c0*/ 	.short	0x010a
        /*12c2*/ 	.byte	0x3f
	.zero		1


	//   ....[85]....
        /*12c4*/ 	.word	0x00025780
        /*12c8*/ 	.word	0x00000057
        /*12cc*/ 	.word	0x00022890
        /*12d0*/ 	.short	0x010a
        /*12d2*/ 	.byte	0x3f
	.zero		1


	//   ....[86]....
        /*12d4*/ 	.word	0x00025a30
        /*12d8*/ 	.word	0x00000057
        /*12dc*/ 	.word	0x000228b0
        /*12e0*/ 	.short	0x010a
        /*12e2*/ 	.byte	0x3f
	.zero		1


	//   ....[87]....
        /*12e4*/ 	.word	0x00025eb0
        /*12e8*/ 	.word	0x00000017
        /*12ec*/ 	.word	0x00022800
        /*12f0*/ 	.short	0x010a
        /*12f2*/ 	.byte	0x3f
	.zero		1


	//   ....[88]....
        /*12f4*/ 	.word	0x00026490
        /*12f8*/ 	.word	0x00000017
        /*12fc*/ 	.word	0x00022800
        /*1300*/ 	.short	0x010a
        /*1302*/ 	.byte	0x3f
	.zero		1


	//   ....[89]....
        /*1304*/ 	.word	0x000264e0
        /*1308*/ 	.word	0x00000000
        /*130c*/ 	.word	0x00022830
        /*1310*/ 	.short	0x010a
        /*1312*/ 	.byte	0x3f
	.zero		1


	//   ....[90]....
        /*1314*/ 	.word	0x00026530
        /*1318*/ 	.word	0x00000000
        /*131c*/ 	.word	0x00022850
        /*1320*/ 	.short	0x010a
        /*1322*/ 	.byte	0x3f
	.zero		1


	//   ....[91]....
        /*1324*/ 	.word	0x00026580
        /*1328*/ 	.word	0x00000009
        /*132c*/ 	.word	0x00022830
        /*1330*/ 	.short	0x010a
        /*1332*/ 	.byte	0x3f
	.zero		1


	//   ....[92]....
        /*1334*/ 	.word	0x000265d0
        /*1338*/ 	.word	0x00000009
        /*133c*/ 	.word	0x00022850
        /*1340*/ 	.short	0x010a
        /*1342*/ 	.byte	0x3f
	.zero		1


	//   ....[93]....
        /*1344*/ 	.word	0x00026620
        /*1348*/ 	.word	0x00000000
        /*134c*/ 	.word	0x00022830
        /*1350*/ 	.short	0x010a
        /*1352*/ 	.byte	0x3f
	.zero		1


	//   ....[94]....
        /*1354*/ 	.word	0x00026670
        /*1358*/ 	.word	0x00000000
        /*135c*/ 	.word	0x00022850
        /*1360*/ 	.short	0x010a
        /*1362*/ 	.byte	0x3f
	.zero		1


	//   ....[95]....
        /*1364*/ 	.word	0x000266c0
        /*1368*/ 	.word	0x00000009
        /*136c*/ 	.word	0x00022830
        /*1370*/ 	.short	0x010a
        /*1372*/ 	.byte	0x3f
	.zero		1


	//   ....[96]....
        /*1374*/ 	.word	0x00026710
        /*1378*/ 	.word	0x00000009
        /*137c*/ 	.word	0x00022850
        /*1380*/ 	.short	0x010a
        /*1382*/ 	.byte	0x3f
	.zero		1


	//   ....[97]....
        /*1384*/ 	.word	0x00027320
        /*1388*/ 	.word	0x00000011
        /*138c*/ 	.word	0x00022820
        /*1390*/ 	.short	0x010a
        /*1392*/ 	.byte	0x3f
	.zero		1


	//   ....[98]....
        /*1394*/ 	.word	0x00027370
        /*1398*/ 	.word	0x0000000c
        /*139c*/ 	.word	0x000228a0
        /*13a0*/ 	.short	0x010a
        /*13a2*/ 	.byte	0x3f
	.zero		1


	//   ....[99]....
        /*13a4*/ 	.word	0x000273c0
        /*13a8*/ 	.word	0x0000000c
        /*13ac*/ 	.word	0x000228c0
        /*13b0*/ 	.short	0x010a
        /*13b2*/ 	.byte	0x3f
	.zero		1


	//   ....[100]....
        /*13b4*/ 	.word	0x00027410
        /*13b8*/ 	.word	0x0000000a
        /*13bc*/ 	.word	0x000228a0
        /*13c0*/ 	.short	0x010a
        /*13c2*/ 	.byte	0x3f
	.zero		1


	//   ....[101]....
        /*13c4*/ 	.word	0x00027460
        /*13c8*/ 	.word	0x0000000a
        /*13cc*/ 	.word	0x000228c0
        /*13d0*/ 	.short	0x010a
        /*13d2*/ 	.byte	0x3f
	.zero		1


	//   ....[102]....
        /*13d4*/ 	.word	0x00027580
        /*13d8*/ 	.word	0x00000021
        /*13dc*/ 	.word	0x00022840
        /*13e0*/ 	.short	0x010a
        /*13e2*/ 	.byte	0x3f
	.zero		1


	//   ....[103]....
        /*13e4*/ 	.word	0x00028860
        /*13e8*/ 	.word	0x00000011
        /*13ec*/ 	.word	0x00022820
        /*13f0*/ 	.short	0x010a
        /*13f2*/ 	.byte	0x3f
	.zero		1


	//   ....[104]....
        /*13f4*/ 	.word	0x000288b0
        /*13f8*/ 	.word	0x00000021
        /*13fc*/ 	.word	0x00022860
        /*1400*/ 	.short	0x010a
        /*1402*/ 	.byte	0x3f
	.zero		1


	//   ....[105]....
        /*1404*/ 	.word	0x00029220
        /*1408*/ 	.word	0x00000006
        /*140c*/ 	.word	0x00022840
        /*1410*/ 	.short	0x010a
        /*1412*/ 	.byte	0x3f
	.zero		1


	//   ....[106]....
        /*1414*/ 	.word	0x00029900
        /*1418*/ 	.word	0x00000006
        /*141c*/ 	.word	0x00022860
        /*1420*/ 	.short	0x010a
        /*1422*/ 	.byte	0x3f
	.zero		1


	//   ....[107]....
        /*1424*/ 	.word	0x0002aa50
        /*1428*/ 	.word	0x00000005
        /*142c*/ 	.word	0x00022820
        /*1430*/ 	.short	0x010a
        /*1432*/ 	.byte	0x3f
	.zero		1


	//   ....[108]....
        /*1434*/ 	.word	0x0002abf0
        /*1438*/ 	.word	0x00000003
        /*143c*/ 	.word	0x00022840
        /*1440*/ 	.short	0x010a
        /*1442*/ 	.byte	0x3f
	.zero		1


	//   ....[109]....
        /*1444*/ 	.word	0x0002ac40
        /*1448*/ 	.word	0x00000013
        /*144c*/ 	.word	0x00022840
        /*1450*/ 	.short	0x010a
        /*1452*/ 	.byte	0x3f
	.zero		1


	//   ....[110]....
        /*1454*/ 	.word	0x0002ac90
        /*1458*/ 	.word	0x00000003
        /*145c*/ 	.word	0x00022860
        /*1460*/ 	.short	0x010a
        /*1462*/ 	.byte	0x3f
	.zero		1


	//----- nvinfo : EIATTR_NUM_MBARRIERS
	.align		4
.L_411:
        /*1464*/ 	.byte	0x03, 0x38
        /*1466*/ 	.short	0x0016


	//----- nvinfo : EIATTR_EXIT_INSTR_OFFSETS
	.align		4
        /*1468*/ 	.byte	0x04, 0x1c
        /*146a*/ 	.short	(.L_413 - .L_412)


	//   ....[0]....
.L_412:
        /*146c*/ 	.word	0x00025230


	//----- nvinfo : EIATTR_MAX_THREADS
	.align		4
.L_413:
        /*1470*/ 	.byte	0x04, 0x05
        /*1472*/ 	.short	(.L_415 - .L_414)
.L_414:
        /*1474*/ 	.word	0x00000180
        /*1478*/ 	.word	0x00000001
        /*147c*/ 	.word	0x00000001


	//----- nvinfo : EIATTR_CRS_STACK_SIZE
	.align		4
.L_415:
        /*1480*/ 	.byte	0x04, 0x1e
        /*1482*/ 	.short	(.L_417 - .L_416)
.L_416:
        /*1484*/ 	.word	0x00000000


	//----- nvinfo : EIATTR_CBANK_PARAM_SIZE
	.align		4
.L_417:
        /*1488*/ 	.byte	0x03, 0x19
        /*148a*/ 	.short	0x0af0


	//----- nvinfo : EIATTR_PARAM_CBANK
	.align		4
        /*148c*/ 	.byte	0x04, 0x0a
        /*148e*/ 	.short	(.L_419 - .L_418)
	.align		4
.L_418:
        /*1490*/ 	.word	index@(.nv.constant0._ZN7cutlass13device_kernelIN5flash11enable_sm90INS1_16FlashAttnFwdSm90INS1_25CollectiveMainloopFwdSm90ILi2EN4cute5tupleIJNS5_1CILi1EEES8_S8_EEENS6_IJNS7_ILi128EEENS7_ILi96EEENS7_ILi64EEEEEELi256ENS_10bfloat16_tEfNS_4arch4Sm90ELb0ELb1ELb1ELb1ELb1ELb1ELb0ELb1ELb0ELb1ELb1ELb0EEENS1_21CollectiveEpilogueFwdINS6_IJSA_NS7_ILi256EEESB_EEES9_SE_SG_Li256ELb1ELb1ELb1ELb0EEENS1_36VarlenDynamicPersistentTileSchedulerILi128ELi96ELi256ELi128ELb1ELb1ELb1ELb1ELb0ELb1EEEEEEEEEvNT_6ParamsE)
        /*1494*/ 	.short	0x0210
        /*1496*/ 	.short	0x0af0


	//----- nvinfo : EIATTR_SW_WAR
	.align		4
.L_419:
        /*1498*/ 	.byte	0x04, 0x36
        /*149a*/ 	.short	(.L_421 - .L_420)
.L_420:
        /*149c*/ 	.word	0x00000008
.L_421:


//--------------------- .nv.info._ZN7cutlass13device_kernelIN5flash11enable_sm90INS1_16FlashAttnFwdSm90INS1_25CollectiveMainloopFwdSm90ILi2EN4cute5tupleIJNS5_1CILi1EEES8_S8_EEENS6_IJNS7_ILi128EEENS7_ILi96EEENS7_ILi64EEEEEELi256ENS_10bfloat16_tEfNS_4arch4Sm90ELb0ELb1ELb1ELb1ELb1ELb0ELb1ELb1ELb0ELb1ELb1ELb0EEENS1_21CollectiveEpilogueFwdINS6_IJSA_NS7_ILi256EEESB_EEES9_SE_SG_Li256ELb1ELb1ELb1ELb0EEENS1_36VarlenDynamicPersistentTileSchedulerILi128ELi96ELi256ELi128ELb1ELb1ELb1ELb1ELb0ELb1EEEEEEEEEvNT_6ParamsE --------------------------
	.section	.nv.info._ZN7cutlass13device_kernelIN5flash11enable_sm90INS1_16FlashAttnFwdSm90INS1_25CollectiveMainloopFwdSm90ILi2EN4cute5tupleIJNS5_1CILi1EEES8_S8_EEENS6_IJNS7_ILi128EEENS7_ILi96EEENS7_ILi64EEEEEELi256ENS_10bfloat16_tEfNS_4arch4Sm90ELb0ELb1ELb1ELb1ELb1ELb0ELb1ELb1ELb0ELb1ELb1ELb0EEENS1_21CollectiveEpilogueFwdINS6_IJSA_NS7_ILi256EEESB_EEES9_SE_SG_Li256ELb1ELb1ELb1ELb0EEENS1_36VarlenDynamicPersistentTileSchedulerILi128ELi96ELi256ELi128ELb1ELb1ELb1ELb1ELb0ELb1EEEEEEEEEvNT_6ParamsE,"",@"SHT_CUDA_INFO"
	.sectionflags	@""
	.align	4


	//----- nvinfo : EIATTR_CUDA_API_VERSION
	.align		4
        /*0000*/ 	.byte	0x04, 0x37
        /*0002*/ 	.short	(.L_423 - .L_422)
.L_422:
        /*0004*/ 	.word	0x00000082


	//----- nvinfo : EIATTR_KPARAM_INFO
	.align		4
.L_423:
        /*0008*/ 	.byte	0x04, 0x17
        /*000a*/ 	.short	(.L_425 - .L_424)
.L_424:
        /*000c*/ 	.word	0x00000000
        /*0010*/ 	.short	0x0000
        /*0012*/ 	.short	0x0070
        /*0014*/ 	.byte	0x00, 0xf0, 0x01, 0x2e


	//----- nvinfo : EIATTR_SPARSE_MMA_MASK
	.align		4
.L_425:
        /*0018*/ 	.byte	0x03, 0x50
        /*001a*/ 	.short	0x0000


	//----- nvinfo : EIATTR_MAXREG_COUNT
	.align		4
        /*001c*/ 	.byte	0x03, 0x1b
        /*001e*/ 	.short	0x00a8


	//----- nvinfo : EIATTR_NUM_BARRIERS
	.align		4
        /*0020*/ 	.byte	0x02, 0x4c
        /*0022*/ 	.byte	0x10
	.zero		1


	//----- nvinfo : EIATTR_EXTERNS
	.align		4
        /*0024*/ 	.byte	0x04, 0x0f
        /*0026*/ 	.short	(.L_427 - .L_426)


	//   ....[0]....
	.align		4
.L_426:
        /*0028*/ 	.word	index@(__assertfail)


	//----- nvinfo : EIATTR_ANNOTATIONS
	.align		4
.L_427:
        /*002c*/ 	.byte	0x04, 0x55
        /*002e*/ 	.short	(.L_429 - .L_428)


	//   ....[0]....
.L_428:
        /* <DEDUP_REMOVED lines=49> */


	//----- nvinfo : EIATTR_MERCURY_ISA_VERSION
	.align		4
.L_429:
        /*0330*/ 	.byte	0x03, 0x5f
        /*0332*/ 	.short	0x0101


	//----- nvinfo : EIATTR_UNUSED_LOAD_BYTE_OFFSET
	.align		4
        /*0334*/ 	.byte	0x04, 0x44
        /*0336*/ 	.short	(.L_431 - .L_430)


	//   ....[0]....
.L_430:
        /*0338*/ 	.word	0x00000a60
        /*033c*/ 	.word	0x0000fff0


	//   ....[1]....
        /*0340*/ 	.word	0x000207b0
        /*0344*/ 	.word	0x0000fff0


	//----- nvinfo : EIATTR_INT_WARP_WIDE_INSTR_OFFSETS
	.align		4
.L_431:
        /*0348*/ 	.byte	0x04, 0x31
        /*034a*/ 	.short	(.L_433 - .L_432)


	//   ....[0]....
.L_432:
        /*034c*/ 	.word	0x000000c0


	//   ....[1]....
        /*0350*/ 	.word	0x000000d0


	//   ....[2]....
        /*0354*/ 	.word	0x000000e0


	//   ....[3]....
        /*0358*/ 	.word	0x00000180


	//   ....[4]....
        /*035c*/ 	.word	0x00026fc0


	//   ....[5]....
        /*0360*/ 	.word	0x00027050


	//   ....[6]....
        /*0364*/ 	.word	0x0002af10


	//   ....[7]....
        /*0368*/ 	.word	0x0002afa0


	//----- nvinfo : EIATTR_COOP_GROUP_MASK_REGIDS
	.align		4
.L_433:
        /*036c*/ 	.byte	0x04, 0x29
        /*036e*/ 	.short	(.L_435 - .L_434)


	//   ....[0]....
.L_434:
        /*0370*/ 	.word	0xffffffff


	//   ....[1]....
        /*0374*/ 	.word	0xffffffff


	//   ....[2]....
        /*0378*/ 	.word	0xffffffff


	//   ....[3]....
        /*037c*/ 	.word	0xffffffff


	//   ....[4]....
        /*0380*/ 	.word	0xffffffff


	//   ....[5]....
        /*0384*/ 	.word	0xffffffff


	//   ....[6]....
        /*0388*/ 	.word	0xffffffff


	//   ....[7]....
        /*038c*/ 	.word	0xffffffff


	//   ....[8]....
        /*0390*/ 	.word	0xffffffff


	//   ....[9]....
        /*0394*/ 	.word	0xffffffff


	//   ....[10]....
        /*0398*/ 	.word	0xffffffff


	//   ....[11]....
        /*039c*/ 	.word	0xffffffff


	//   ....[12]....
        /*03a0*/ 	.word	0xffffffff


	//   ....[13]....
        /*03a4*/ 	.word	0xffffffff


	//   ....[14]....
        /*03a8*/ 	.word	0xffffffff


	//   ....[15]....
        /*03ac*/ 	.word	0xffffffff


	//   ....[16]....
        /*03b0*/ 	.word	0xffffffff


	//   ....[17]....
        /*03b4*/ 	.word	0xffffffff


	//   ....[18]....
        /*03b8*/ 	.word	0xffffffff


	//   ....[19]....
        /*03bc*/ 	.word	0xffffffff


	//   ....[20]....
        /*03c0*/ 	.word	0xffffffff


	//   ....[21]....
        /*03c4*/ 	.word	0xffffffff


	//   ....[22]....
        /*03c8*/ 	.word	0xffffffff


	//   ....[23]....
        /*03cc*/ 	.word	0xffffffff


	//   ....[24]....
        /*03d0*/ 	.word	0xffffffff


	//   ....[25]....
        /*03d4*/ 	.word	0xffffffff


	//   ....[26]....
        /*03d8*/ 	.word	0xffffffff


	//   ....[27]....
        /*03dc*/ 	.word	0xffffffff


	//   ....[28]....
        /*03e0*/ 	.word	0xffffffff


	//   ....[29]....
        /*03e4*/ 	.word	0xffffffff


	//   ....[30]....
        /*03e8*/ 	.word	0xffffffff


	//   ....[31]....
        /*03ec*/ 	.word	0xffffffff


	//   ....[32]....
        /*03f0*/ 	.word	0xffffffff


	//   ....[33]....
        /*03f4*/ 	.word	0xffffffff


	//   ....[34]....
        /*03f8*/ 	.word	0xffffffff


	//   ....[35]....
        /*03fc*/ 	.word	0xffffffff


	//   ....[36]....
        /*0400*/ 	.word	0xffffffff


	//   ....[37]....
        /*0404*/ 	.word	0xffffffff


	//   ....[38]....
        /*0408*/ 	.word	0xffffffff


	//   ....[39]....
        /*040c*/ 	.word	0xffffffff


	//   ....[40]....
        /*0410*/ 	.word	0xffffffff


	//   ....[41]....
        /*0414*/ 	.word	0xffffffff


	//   ....[42]....
        /*0418*/ 	.word	0xffffffff


	//   ....[43]....
        /*041c*/ 	.word	0xffffffff


	//   ....[44]....
        /*0420*/ 	.word	0xffffffff


	//   ....[45]....
        /*0424*/ 	.word	0xffffffff


	//   ....[46]....
        /*0428*/ 	.word	0xffffffff


	//   ....[47]....
        /*042c*/ 	.word	0xffffffff


	//   ....[48]....
        /*0430*/ 	.word	0xffffffff


	//   ....[49]....
        /*0434*/ 	.word	0xffffffff


	//   ....[50]....
        /*0438*/ 	.word	0xffffffff


	//   ....[51]....
        /*043c*/ 	.word	0xffffffff


	//   ....[52]....
        /*0440*/ 	.word	0xffffffff


	//   ....[53]....
        /*0444*/ 	.word	0xffffffff


	//   ....[54]....
        /*0448*/ 	.word	0xffffffff


	//   ....[55]....
        /*044c*/ 	.word	0xffffffff


	//   ....[56]....
        /*0450*/ 	.word	0xffffffff


	//   ....[57]....
        /*0454*/ 	.word	0xffffffff


	//   ....[58]....
        /*0458*/ 	.word	0xffffffff


	//   ....[59]....
        /*045c*/ 	.word	0xffffffff


	//   ....[60]....
        /*0460*/ 	.word	0xffffffff


	//   ....[61]....
        /*0464*/ 	.word	0xffffffff


	//   ....[62]....
        /*0468*/ 	.word	0xffffffff


	//   ....[63]....
        /*046c*/ 	.word	0xffffffff


	//   ....[64]....
        /*0470*/ 	.word	0xffffffff


	//   ....[65]....
        /*0474*/ 	.word	0xffffffff


	//   ....[66]....
        /*0478*/ 	.word	0xffffffff


	//   ....[67]....
        /*047c*/ 	.word	0xffffffff


	//   ....[68]....
        /*0480*/ 	.word	0xffffffff


	//   ....[69]....
        /*0484*/ 	.word	0xffffffff


	//   ....[70]....
        /*0488*/ 	.word	0xffffffff


	//   ....[71]....
        /*048c*/ 	.word	0xffffffff


	//   ....[72]....
        /*0490*/ 	.word	0xffffffff


	//   ....[73]....
        /*0494*/ 	.word	0xffffffff


	//   ....[74]....
        /*0498*/ 	.word	0xffffffff


	//   ....[75]....
        /*049c*/ 	.word	0xffffffff


	//   ....[76]....
        /*04a0*/ 	.word	0xffffffff


	//   ....[77]....
        /*04a4*/ 	.word	0xffffffff


	//   ....[78]....
        /*04a8*/ 	.word	0xffffffff


	//   ....[79]....
        /*04ac*/ 	.word	0xffffffff


	//   ....[80]....
        /*04b0*/ 	.word	0xffffffff


	//   ....[81]....
        /*04b4*/ 	.word	0xffffffff


	//   ....[82]....
        /*04b8*/ 	.word	0xffffffff


	//   ....[83]....
        /*04bc*/ 	.word	0xffffffff


	//   ....[84]....
        /*04c0*/ 	.word	0xffffffff


	//   ....[85]....
        /*04c4*/ 	.word	0xffffffff


	//   ....[86]....
        /*04c8*/ 	.word	0xffffffff


	//   ....[87]....
        /*04cc*/ 	.word	0xffffffff


	//   ....[88]....
        /*04d0*/ 	.word	0xffffffff


	//   ....[89]....
        /*04d4*/ 	.word	0xffffffff


	//   ....[90]....
        /*04d8*/ 	.word	0xffffffff


	//   ....[91]....
        /*04dc*/ 	.word	0xffffffff


	//   ....[92]....
        /*04e0*/ 	.word	0xffffffff


	//   ....[93]....
        /*04e4*/ 	.word	0xffffffff


	//   ....[94]....
        /*04e8*/ 	.word	0xffffffff


	//   ....[95]....
        /*04ec*/ 	.word	0xffffffff


	//   ....[96]....
        /*04f0*/ 	.word	0xffffffff


	//   ....[97]....
        /*04f4*/ 	.word	0xffffffff


	//   ....[98]....
        /*04f8*/ 	.word	0xffffffff


	//   ....[99]....
        /*04fc*/ 	.word	0xffffffff


	//   ....[100]....
        /*0500*/ 	.word	0xffffffff


	//   ....[101]....
        /*0504*/ 	.word	0xffffffff


	//   ....[102]....
        /*0508*/ 	.word	0xffffffff


	//   ....[103]....
        /*050c*/ 	.word	0xffffffff


	//   ....[104]....
        /*0510*/ 	.word	0xffffffff


	//   ....[105]....
        /*0514*/ 	.word	0xffffffff


	//   ....[106]....
        /*0518*/ 	.word	0xffffffff


	//   ....[107]....
        /*051c*/ 	.word	0xffffffff


	//   ....[108]....
        /*0520*/ 	.word	0xffffffff


	//   ....[109]....
        /*0524*/ 	.word	0xffffffff


	//   ....[110]....
        /*0528*/ 	.word	0xffffffff


	//   ....[111]....
        /*052c*/ 	.word	0xffffffff


	//   ....[112]....
        /*0530*/ 	.word	0xffffffff


	//   ....[113]....
        /*0534*/ 	.word	0xffffffff


	//   ....[114]....
        /*0538*/ 	.word	0xffffffff


	//   ....[115]....
        /*053c*/ 	.word	0xffffffff


	//   ....[116]....
        /*0540*/ 	.word	0xffffffff


	//   ....[117]....
        /*0544*/ 	.word	0xffffffff


	//   ....[118]....
        /*0548*/ 	.word	0xffffffff


	//   ....[119]....
        /*054c*/ 	.word	0xffffffff


	//   ....[120]....
        /*0550*/ 	.word	0xffffffff


	//   ....[121]....
        /*0554*/ 	.word	0xffffffff


	//   ....[122]....
        /*0558*/ 	.word	0xffffffff


	//   ....[123]....
        /*055c*/ 	.word	0xffffffff


	//   ....[124]....
        /*0560*/ 	.word	0xffffffff


	//   ....[125]....
        /*0564*/ 	.word	0xffffffff


	//   ....[126]....
        /*0568*/ 	.word	0xffffffff


	//   ....[127]....
        /*056c*/ 	.word	0xffffffff


	//   ....[128]....
        /*0570*/ 	.word	0xffffffff


	//   ....[129]....
        /*0574*/ 	.word	0xffffffff


	//   ....[130]....
        /*0578*/ 	.word	0xffffffff


	//   ....[131]....
        /*057c*/ 	.word	0xffffffff


	//   ....[132]....
        /*0580*/ 	.word	0xffffffff


	//   ....[133]....
        /*0584*/ 	.word	0xffffffff


	//   ....[134]....
        /*0588*/ 	.word	0xffffffff


	//   ....[135]....
        /*058c*/ 	.word	0xffffffff


	//   ....[136]....
        /*0590*/ 	.word	0xffffffff


	//   ....[137]....
        /*0594*/ 	.word	0xffffffff


	//   ....[138]....
        /*0598*/ 	.word	0xffffffff


	//   ....[139]....
        /*059c*/ 	.word	0xffffffff


	//   ....[140]....
        /*05a0*/ 	.word	0xffffffff


	//   ....[141]....
        /*05a4*/ 	.word	0xffffffff


	//   ....[142]....
        /*05a8*/ 	.word	0xffffffff


	//   ....[143]....
        /*05ac*/ 	.word	0xffffffff


	//   ....[144]....
        /*05b0*/ 	.word	0xffffffff


	//   ....[145]....
        /*05b4*/ 	.word	0xffffffff


	//   ....[146]....
        /*05b8*/ 	.word	0xffffffff


	//   ....[147]....
        /*05bc*/ 	.word	0xffffffff


	//   ....[148]....
        /*05c0*/ 	.word	0xffffffff


	//   ....[149]....
        /*05c4*/ 	.word	0xffffffff


	//   ....[150]....
        /*05c8*/ 	.word	0xffffffff


	//   ....[151]....
        /*05cc*/ 	.word	0xffffffff


	//   ....[152]....
        /*05d0*/ 	.word	0xffffffff


	//   ....[153]....
        /*05d4*/ 	.word	0xffffffff


	//   ....[154]....
        /*05d8*/ 	.word	0xffffffff


	//   ....[155]....
        /*05dc*/ 	.word	0xffffffff


	//   ....[156]....
        /*05e0*/ 	.word	0xffffffff


	//   ....[157]....
        /*05e4*/ 	.word	0xffffffff


	//   ....[158]....
        /*05e8*/ 	.word	0xffffffff


	//   ....[159]....
        /*05ec*/ 	.word	0xffffffff


	//   ....[160]....
        /*05f0*/ 	.word	0xffffffff


	//   ....[161]....
        /*05f4*/ 	.word	0xffffffff


	//   ....[162]....
        /*05f8*/ 	.word	0xffffffff


	//   ....[163]....
        /*05fc*/ 	.word	0xffffffff


	//   ....[164]....
        /*0600*/ 	.word	0xffffffff


	//   ....[165]....
        /*0604*/ 	.word	0xffffffff


	//   ....[166]....
        /*0608*/ 	.word	0xffffffff


	//   ....[167]....
        /*060c*/ 	.word	0x0500000f


	//   ....[168]....
        /*0610*/ 	.word	0x0500000f


	//   ....[169]....
        /*0614*/ 	.word	0x0500000f


	//   ....[170]....
        /*0618*/ 	.word	0x0500000f


	//   ....[171]....
        /*061c*/ 	.word	0x0500000f


	//   ....[172]....
        /*0620*/ 	.word	0x0500000f


	//   ....[173]....
        /*0624*/ 	.word	0x0500000f


	//   ....[174]....
        /*0628*/ 	.word	0x0500000f


	//   ....[175]....
        /*062c*/ 	.word	0x0500000f


	//   ....[176]....
        /*0630*/ 	.word	0x0500000f


	//   ....[177]....
        /*0634*/ 	.word	0x0500000f


	//   ....[178]....
        /*0638*/ 	.word	0x0500000f


	//   ....[179]....
        /*063c*/ 	.word	0x0500000f


	//   ....[180]....
        /*0640*/ 	.word	0x0500000f


	//   ....[181]....
        /*0644*/ 	.word	0x0500000f


	//   ....[182]....
        /*0648*/ 	.word	0x0500000f


	//   ....[183]....
        /*064c*/ 	.word	0x0500000f


	//   ....[184]....
        /*0650*/ 	.word	0x0500000f


	//   ....[185]....
        /*0654*/ 	.word	0x0500000f


	//   ....[186]....
        /*0658*/ 	.word	0x0500000f


	//   ....[187]....
        /*065c*/ 	.word	0x0500000f


	//   ....[188]....
        /*0660*/ 	.word	0x0500000f


	//   ....[189]....
        /*0664*/ 	.word	0x0500000f


	//   ....[190]....
        /*0668*/ 	.word	0x0500000f


	//   ....[191]....
        /*066c*/ 	.word	0x0500000f


	//   ....[192]....
        /*0670*/ 	.word	0x0500000f


	//   ....[193]....
        /*0674*/ 	.word	0x0500000f


	//   ....[194]....
        /*0678*/ 	.word	0x0500000f


	//   ....[195]....
        /*067c*/ 	.word	0x0500000f


	//   ....[196]....
        /*0680*/ 	.word	0x0500000f


	//   ....[197]....
        /*0684*/ 	.word	0x0500000f


	//   ....[198]....
        /*0688*/ 	.word	0x0500000f


	//   ....[199]....
        /*068c*/ 	.word	0x0500000f


	//   ....[200]....
        /*0690*/ 	.word	0x0500000f


	//   ....[201]....
        /*0694*/ 	.word	0x0500000f


	//   ....[202]....
        /*0698*/ 	.word	0x0500000f


	//   ....[203]....
        /*069c*/ 	.word	0x0500000f


	//   ....[204]....
        /*06a0*/ 	.word	0x0500000f


	//   ....[205]....
        /*06a4*/ 	.word	0x0500000f


	//   ....[206]....
        /*06a8*/ 	.word	0x0500000f


	//   ....[207]....
        /*06ac*/ 	.word	0x0500000f


	//   ....[208]....
        /*06b0*/ 	.word	0x0500000f


	//   ....[209]....
        /*06b4*/ 	.word	0x0500000f


	//   ....[210]....
        /*06b8*/ 	.word	0x0500000f


	//   ....[211]....
        /*06bc*/ 	.word	0x0500000f


	//   ....[212]....
        /*06c0*/ 	.word	0x0500000f


	//   ....[213]....
        /*06c4*/ 	.word	0x0500000f


	//   ....[214]....
        /*06c8*/ 	.word	0x0500000f


	//   ....[215]....
        /*06cc*/ 	.word	0x0500000f


	//   ....[216]....
        /*06d0*/ 	.word	0x0500000f


	//   ....[217]....
        /*06d4*/ 	.word	0x0500000f


	//   ....[218]....
        /*06d8*/ 	.word	0x0500000f


	//   ....[219]....
        /*06dc*/ 	.word	0x0500000f


	//   ....[220]....
        /*06e0*/ 	.word	0x0500000f


	//   ....[221]....
        /*06e4*/ 	.word	0x0500000f


	//   ....[222]....
        /*06e8*/ 	.word	0x0500000f


	//   ....[223]....
        /*06ec*/ 	.word	0x0500000f


	//   ....[224]....
        /*06f0*/ 	.word	0x0500000f


	//   ....[225]....
        /*06f4*/ 	.word	0x0500000f


	//   ....[226]....
        /*06f8*/ 	.word	0x0500000f


	//   ....[227]....
        /*06fc*/ 	.word	0x0500000f


	//   ....[228]....
        /*0700*/ 	.word	0x0500000f


	//   ....[229]....
        /*0704*/ 	.word	0x0500000f


	//   ....[230]....
        /*0708*/ 	.word	0x0500000f


	//   ....[231]....
        /*070c*/ 	.word	0x0500000f


	//   ....[232]....
        /*0710*/ 	.word	0x0500000f


	//   ....[233]....
        /*0714*/ 	.word	0x0500000f


	//   ....[234]....
        /*0718*/ 	.word	0x0500000f


	//   ....[235]....
        /*071c*/ 	.word	0x0500000f


	//   ....[236]....
        /*0720*/ 	.word	0x0500000f


	//   ....[237]....
        /*0724*/ 	.word	0x0500000f


	//   ....[238]....
        /*0728*/ 	.word	0x0500000f


	//   ....[239]....
        /*072c*/ 	.word	0x0500000f


	//   ....[240]....
        /*0730*/ 	.word	0x0500000f


	//   ....[241]....
        /*0734*/ 	.word	0x0500000f


	//   ....[242]....
        /*0738*/ 	.word	0x0500000f


	//   ....[243]....
        /*073c*/ 	.word	0x0500000f


	//   ....[244]....
        /*0740*/ 	.word	0x0500000f


	//   ....[245]....
        /*0744*/ 	.word	0x0500000f


	//   ....[246]....
        /*0748*/ 	.word	0x0500000f


	//   ....[247]....
        /*074c*/ 	.word	0x0500000f


	//   ....[248]....
        /*0750*/ 	.word	0x0500000f


	//   ....[249]....
        /*0754*/ 	.word	0x0500000f


	//   ....[250]....
        /*0758*/ 	.word	0x0500000f


	//   ....[251]....
        /*075c*/ 	.word	0x0500000f


	//   ....[252]....
        /*0760*/ 	.word	0x0500000f


	//   ....[253]....
        /*0764*/ 	.word	0x0500000f


	//   ....[254]....
        /*0768*/ 	.word	0x0500000f


	//   ....[255]....
        /*076c*/ 	.word	0x0500000f


	//   ....[0]....
        /*0770*/ 	.word	0x0500000f


	//   ....[1]....
        /*0774*/ 	.word	0x0500000f


	//   ....[2]....
        /*0778*/ 	.word	0x0500000f


	//   ....[3]....
        /*077c*/ 	.word	0x0500000f


	//   ....[4]....
        /*0780*/ 	.word	0x0500000f


	//   ....[5]....
        /*0784*/ 	.word	0x0500000f


	//   ....[6]....
        /*0788*/ 	.word	0x0500000f


	//   ....[7]....
        /*078c*/ 	.word	0x0500000f


	//   ....[8]....
        /*0790*/ 	.word	0x0500000f


	//   ....[9]....
        /*0794*/ 	.word	0x0500000f


	//   ....[10]....
        /*0798*/ 	.word	0x0500000f


	//   ....[11]....
        /*079c*/ 	.word	0xffffffff


	//   ....[12]....
        /*07a0*/ 	.word	0xffffffff


	//   ....[13]....
        /*07a4*/ 	.word	0xffffffff


	//   ....[14]....
        /*07a8*/ 	.word	0xffffffff


	//   ....[15]....
        /*07ac*/ 	.word	0xffffffff


	//   ....[16]....
        /*07b0*/ 	.word	0xffffffff


	//----- nvinfo : EIATTR_COOP_GROUP_INSTR_OFFSETS
	.align		4
.L_435:
        /*07b4*/ 	.byte	0x04, 0x28
        /*07b6*/ 	.short	(.L_437 - .L_436)


	//   ....[0]....
.L_436:
        /*07b8*/ 	.word	0x00000080


	//   ....[1]....
        /*07bc*/ 	.word	0x00000090


	//   ....[2]....
        /*07c0*/ 	.word	0x000002f0


	//   ....[3]....
        /*07c4*/ 	.word	0x00000450


	//   ....[4]....
        /*07c8*/ 	.word	0x00000570


	//   ....[5]....
        /*07cc*/ 	.word	0x000006d0


	//   ....[6]....
        /*07d0*/ 	.word	0x000028b0


	//   ....[7]....
        /*07d4*/ 	.word	0x000048a0


	//   ....[8]....
        /*07d8*/ 	.word	0x00005070


	//   ....[9]....
        /*07dc*/ 	.word	0x00006400


	//   ....[10]....
        /*07e0*/ 	.word	0x000065f0


	//   ....[11]....
        /*07e4*/ 	.word	0x00006950


	//   ....[12]....
        /*07e8*/ 	.word	0x00006970


	//   ....[13]....
        /*07ec*/ 	.word	0x0000bec0


	//   ....[14]....
        /*07f0*/ 	.word	0x0000bf60


	//   ....[15]....
        /*07f4*/ 	.word	0x0000c140


	//   ....[16]....
        /*07f8*/ 	.word	0x0000c160


	//   ....[17]....
        /*07fc*/ 	.word	0x00015ba0


	//   ....[18]....
        /*0800*/ 	.word	0x00016140


	//   ....[19]....
        /*0804*/ 	.word	0x00017080


	//   ....[20]....
        /*0808*/ 	.word	0x00017190


	//   ....[21]....
        /*080c*/ 	.word	0x00017320


	//   ....[22]....
        /*0810*/ 	.word	0x00017340


	//   ....[23]....
        /*0814*/ 	.word	0x0001f850


	//   ....[24]....
        /*0818*/ 	.word	0x0001f870


	//   ....[25]....
        /*081c*/ 	.word	0x0001f8b0


	//   ....[26]....
        /*0820*/ 	.word	0x0001f8f0


	//   ....[27]....
        /*0824*/ 	.word	0x00021b20


	//   ....[28]....
        /*0828*/ 	.word	0x00021b40


	//   ....[29]....
        /*082c*/ 	.word	0x00021b90


	//   ....[30]....
        /*0830*/ 	.word	0x00021ba0


	//   ....[31]....
        /*0834*/ 	.word	0x00022550


	//   ....[32]....
        /*0838*/ 	.word	0x00022580


	//   ....[33]....
        /*083c*/ 	.word	0x000226c0


	//   ....[34]....
        /*0840*/ 	.word	0x000226e0


	//   ....[35]....
        /*0844*/ 	.word	0x00022820


	//   ....[36]....
        /*0848*/ 	.word	0x00022840


	//   ....[37]....
        /*084c*/ 	.word	0x00022990


	//   ....[38]....
        /*0850*/ 	.word	0x000229b0


	//   ....[39]....
        /*0854*/ 	.word	0x00022f70


	//   ....[40]....
        /*0858*/ 	.word	0x00022fa0


	//   ....[41]....
        /*085c*/ 	.word	0x000239d0


	//   ....[42]....
        /*0860*/ 	.word	0x000239e0


	//   ....[43]....
        /*0864*/ 	.word	0x00024d50


	//   ....[44]....
        /*0868*/ 	.word	0x00024d70


	//   ....[45]....
        /*086c*/ 	.word	0x00024eb0


	//   ....[46]....
        /*0870*/ 	.word	0x00024ed0


	//   ....[47]....
        /*0874*/ 	.word	0x00025010


	//   ....[48]....
        /*0878*/ 	.word	0x00025030


	//   ....[49]....
        /*087c*/ 	.word	0x00025180


	//   ....[50]....
        /*0880*/ 	.word	0x000251a0


	//   ....[51]....
        /*0884*/ 	.word	0x00025370


	//   ....[52]....
        /*0888*/ 	.word	0x00025580


	//   ....[53]....
        /*088c*/ 	.word	0x000255b0


	//   ....[54]....
        /*0890*/ 	.word	0x000255e0


	//   ....[55]....
        /*0894*/ 	.word	0x00025610


	//   ....[56]....
        /*0898*/ 	.word	0x00025640


	//   ....[57]....
        /*089c*/ 	.word	0x00025670


	//   ....[58]....
        /*08a0*/ 	.word	0x000257e0


	//   ....[59]....
        /*08a4*/ 	.word	0x00025810


	//   ....[60]....
        /*08a8*/ 	.word	0x00025840


	//   ....[61]....
        /*08ac*/ 	.word	0x00025870


	//   ....[62]....
        /*08b0*/ 	.word	0x000258a0


	//   ....[63]....
        /*08b4*/ 	.word	0x000258d0


	//   ....[64]....
        /*08b8*/ 	.word	0x00025960


	//   ....[65]....
        /*08bc*/ 	.word	0x00025990


	//   ....[66]....
        /*08c0*/ 	.word	0x000259a0


	//   ....[67]....
        /*08c4*/ 	.word	0x000259e0


	//   ....[68]....
        /*08c8*/ 	.word	0x00027ba0


	//   ....[69]....
        /*08cc*/ 	.word	0x00027bc0


	//   ....[70]....
        /*08d0*/ 	.word	0x00027c50


	//   ....[71]....
        /*08d4*/ 	.word	0x00027c70


	//   ....[72]....
        /*08d8*/ 	.word	0x00027cf0


	//   ....[73]....
        /*08dc*/ 	.word	0x00027d10


	//   ....[74]....
        /*08e0*/ 	.word	0x00027d90


	//   ....[75]....
        /*08e4*/ 	.word	0x00027db0


	//   ....[76]....
        /*08e8*/ 	.word	0x00027e30


	//   ....[77]....
        /*08ec*/ 	.word	0x00027e50


	//   ....[78]....
        /*08f0*/ 	.word	0x00027e60


	//   ....[79]....
        /*08f4*/ 	.word	0x00027e70


	//   ....[80]....
        /*08f8*/ 	.word	0x000285c0


	//   ....[81]....
        /*08fc*/ 	.word	0x00028600


	//   ....[82]....
        /*0900*/ 	.word	0x00028620


	//   ....[83]....
        /*0904*/ 	.word	0x00028630


	//   ....[84]....
        /*0908*/ 	.word	0x00028640


	//   ....[85]....
        /*090c*/ 	.word	0x00028650


	//   ....[86]....
        /*0910*/ 	.word	0x00028680


	//   ....[87]....
        /*0914*/ 	.word	0x00028760


	//   ....[88]....
        /*0918*/ 	.word	0x000287b0


	//   ....[89]....
        /*091c*/ 	.word	0x00028810


	//   ....[90]....
        /*0920*/ 	.word	0x00028880


	//   ....[91]....
        /*0924*/ 	.word	0x000288c0


	//   ....[92]....
        /*0928*/ 	.word	0x00028900


	//   ....[93]....
        /*092c*/ 	.word	0x00028920


	//   ....[94]....
        /*0930*/ 	.word	0x000289a0


	//   ....[95]....
        /*0934*/ 	.word	0x000289e0


	//   ....[96]....
        /*0938*/ 	.word	0x000290d0


	//   ....[97]....
        /*093c*/ 	.word	0x00029100


	//   ....[98]....
        /*0940*/ 	.word	0x00029120


	//   ....[99]....
        /*0944*/ 	.word	0x00029150


	//   ....[100]....
        /*0948*/ 	.word	0x000291c0


	//   ....[101]....
        /*094c*/ 	.word	0x000291f0


	//   ....[102]....
        /*0950*/ 	.word	0x00029300


	//   ....[103]....
        /*0954*/ 	.word	0x00029320


	//   ....[104]....
        /*0958*/ 	.word	0x000293b0


	//   ....[105]....
        /*095c*/ 	.word	0x000293d0


	//   ....[106]....
        /*0960*/ 	.word	0x00029440


	//   ....[107]....
        /*0964*/ 	.word	0x00029460


	//   ....[108]....
        /*0968*/ 	.word	0x000294c0


	//   ....[109]....
        /*096c*/ 	.word	0x000294f0


	//   ....[110]....
        /*0970*/ 	.word	0x00029570


	//   ....[111]....
        /*0974*/ 	.word	0x000295d0


	//   ....[112]....
        /*0978*/ 	.word	0x00029b10


	//   ....[113]....
        /*097c*/ 	.word	0x00029b30


	//   ....[114]....
        /*0980*/ 	.word	0x00029b80


	//   ....[115]....
        /*0984*/ 	.word	0x00029c40


	//   ....[116]....
        /*0988*/ 	.word	0x00029c50


	//   ....[117]....
        /*098c*/ 	.word	0x00029c80


	//   ....[118]....
        /*0990*/ 	.word	0x00029d10


	//   ....[119]....
        /*0994*/ 	.word	0x00029dc0


	//   ....[120]....
        /*0998*/ 	.word	0x00029dd0


	//   ....[121]....
        /*099c*/ 	.word	0x00029e00


	//   ....[122]....
        /*09a0*/ 	.word	0x00029e10


	//   ....[123]....
        /*09a4*/ 	.word	0x00029ea0


	//   ....[124]....
        /*09a8*/ 	.word	0x0002a590


	//   ....[125]....
        /*09ac*/ 	.word	0x0002a5b0


	//   ....[126]....
        /*09b0*/ 	.word	0x0002a5c0


	//   ....[127]....
        /*09b4*/ 	.word	0x0002a600


	//   ....[128]....
        /*09b8*/ 	.word	0x0002a610


	//   ....[129]....
        /*09bc*/ 	.word	0x0002a650


	//   ....[130]....
        /*09c0*/ 	.word	0x0002a660


	//   ....[131]....
        /*09c4*/ 	.word	0x0002a6a0


	//   ....[132]....
        /*09c8*/ 	.word	0x0002a6b0


	//   ....[133]....
        /*09cc*/ 	.word	0x0002a6f0


	//   ....[134]....
        /*09d0*/ 	.word	0x0002a700


	//   ....[135]....
        /*09d4*/ 	.word	0x0002a710


	//   ....[136]....
        /*09d8*/ 	.word	0x0002aa50


	//   ....[137]....
        /*09dc*/ 	.word	0x0002aa70


	//   ....[138]....
        /*09e0*/ 	.word	0x0002aa80


	//   ....[139]....
        /*09e4*/ 	.word	0x0002aa90


	//   ....[140]....
        /*09e8*/ 	.word	0x0002aaa0


	//   ....[141]....
        /*09ec*/ 	.word	0x0002aac0


	//   ....[142]....
        /*09f0*/ 	.word	0x0002ab30


	//   ....[143]....
        /*09f4*/ 	.word	0x0002ab60


	//   ....[144]....
        /*09f8*/ 	.word	0x0002ab70


	//   ....[145]....
        /*09fc*/ 	.word	0x0002abe0


	//   ....[146]....
        /*0a00*/ 	.word	0x0002abf0


	//   ....[147]....
        /*0a04*/ 	.word	0x0002acf0


	//   ....[148]....
        /*0a08*/ 	.word	0x0002b1d0


	//   ....[149]....
        /*0a0c*/ 	.word	0x0002b200


	//   ....[150]....
        /*0a10*/ 	.word	0x0002b260


	//   ....[151]....
        /*0a14*/ 	.word	0x0002b290


	//   ....[152]....
        /*0a18*/ 	.word	0x0002b2c0


	//   ....[153]....
        /*0a1c*/ 	.word	0x0002b2f0


	//   ....[154]....
        /*0a20*/ 	.word	0x0002b320


	//   ....[155]....
        /*0a24*/ 	.word	0x0002b350


	//   ....[156]....
        /*0a28*/ 	.word	0x0002b4f0


	//   ....[157]....
        /*0a2c*/ 	.word	0x0002b520


	//   ....[158]....
        /*0a30*/ 	.word	0x0002b550


	//   ....[159]....
        /*0a34*/ 	.word	0x0002b580


	//   ....[160]....
        /*0a38*/ 	.word	0x0002b5b0


	//   ....[161]....
        /*0a3c*/ 	.word	0x0002b5e0


	//   ....[162]....
        /*0a40*/ 	.word	0x0002b6a0


	//   ....[163]....
        /*0a44*/ 	.word	0x0002b6c0


	//   ....[164]....
        /*0a48*/ 	.word	0x0002b6e0


	//   ....[165]....
        /*0a4c*/ 	.word	0x0002b740


	//   ....[166]....
        /*0a50*/ 	.word	0x0002c160


	//   ....[167]....
        /*0a54*/ 	.word	0x0002c700


	//   ....[168]....
        /*0a58*/ 	.word	0x0002c7f0


	//   ....[169]....
        /*0a5c*/ 	.word	0x0002c890


	//   ....[170]....
        /*0a60*/ 	.word	0x0002c8f0


	//   ....[171]....
        /*0a64*/ 	.word	0x0002c9e0


	//   ....[172]....
        /*0a68*/ 	.word	0x0002ca50


	//   ....[173]....
        /*0a6c*/ 	.word	0x0002cb40


	//   ....[174]....
        /*0a70*/ 	.word	0x0002cbb0


	//   ....[175]....
        /*0a74*/ 	.word	0x0002cca0


	//   ....[176]....
        /*0a78*/ 	.word	0x0002cd10


	//   ....[177]....
        /*0a7c*/ 	.word	0x0002ce00


	//   ....[178]....
        /*0a80*/ 	.word	0x0002ce70


	//   ....[179]....
        /*0a84*/ 	.word	0x0002cf10


	//   ....[180]....
        /*0a88*/ 	.word	0x0002d010


	//   ....[181]....
        /*0a8c*/ 	.word	0x0002d090


	//   ....[182]....
        /*0a90*/ 	.word	0x0002d0f0


	//   ....[183]....
        /*0a94*/ 	.word	0x0002d1c0


	//   ....[184]....
        /*0a98*/ 	.word	0x0002d2a0


	//   ....[185]....
        /*0a9c*/ 	.word	0x0002d360


	//   ....[186]....
        /*0aa0*/ 	.word	0x0002d3e0


	//   ....[187]....
        /*0aa4*/ 	.word	0x0002d4d0


	//   ....[188]....
        /*0aa8*/ 	.word	0x0002d590


	//   ....[189]....
        /*0aac*/ 	.word	0x0002d640


	//   ....[190]....
        /*0ab0*/ 	.word	0x0002d700


	//   ....[191]....
        /*0ab4*/ 	.word	0x0002d7b0


	//   ....[192]....
        /*0ab8*/ 	.word	0x0002d830


	//   ....[193]....
        /*0abc*/ 	.word	0x0002d920


	//   ....[194]....
        /*0ac0*/ 	.word	0x0002d990


	//   ....[195]....
        /*0ac4*/ 	.word	0x0002da60


	//   ....[196]....
        /*0ac8*/ 	.word	0x0002db00


	//   ....[197]....
        /*0acc*/ 	.word	0x0002dba0


	//   ....[198]....
        /*0ad0*/ 	.word	0x0002dc00


	//   ....[199]....
        /*0ad4*/ 	.word	0x0002dcf0


	//   ....[200]....
        /*0ad8*/ 	.word	0x0002de00


	//   ....[201]....
        /*0adc*/ 	.word	0x0002de50


	//   ....[202]....
        /*0ae0*/ 	.word	0x0002deb0


	//   ....[203]....
        /*0ae4*/ 	.word	0x0002dfb0


	//   ....[204]....
        /*0ae8*/ 	.word	0x0002e0c0


	//   ....[205]....
        /*0aec*/ 	.word	0x0002e110


	//   ....[206]....
        /*0af0*/ 	.word	0x0002e170


	//   ....[207]....
        /*0af4*/ 	.word	0x0002e270


	//   ....[208]....
        /*0af8*/ 	.word	0x0002e380


	//   ....[209]....
        /*0afc*/ 	.word	0x0002e3d0


	//   ....[210]....
        /*0b00*/ 	.word	0x0002e430


	//   ....[211]....
        /*0b04*/ 	.word	0x0002e520


	//   ....[212]....
        /*0b08*/ 	.word	0x0002e650


	//   ....[213]....
        /*0b0c*/ 	.word	0x0002e730


	//   ....[214]....
        /*0b10*/ 	.word	0x0002e7c0


	//   ....[215]....
        /*0b14*/ 	.word	0x0002e8d0


	//   ....[216]....
        /*0b18*/ 	.word	0x0002e930


	//   ....[217]....
        /*0b1c*/ 	.word	0x0002ea40


	//   ....[218]....
        /*0b20*/ 	.word	0x0002eaa0


	//   ....[219]....
        /*0b24*/ 	.word	0x0002ebb0


	//   ....[220]....
        /*0b28*/ 	.word	0x0002ec10


	//   ....[221]....
        /*0b2c*/ 	.word	0x0002ed20


	//   ....[222]....
        /*0b30*/ 	.word	0x0002ed80


	//   ....[223]....
        /*0b34*/ 	.word	0x0002ee40


	//   ....[224]....
        /*0b38*/ 	.word	0x0002efa0


	//   ....[225]....
        /*0b3c*/ 	.word	0x0002f040


	//   ....[226]....
        /*0b40*/ 	.word	0x0002f0a0


	//   ....[227]....
        /*0b44*/ 	.word	0x0002f150


	//   ....[228]....
        /*0b48*/ 	.word	0x0002f1b0


	//   ....[229]....
        /*0b4c*/ 	.word	0x0002f260


	//   ....[230]....
        /*0b50*/ 	.word	0x0002f2c0


	//   ....[231]....
        /*0b54*/ 	.word	0x0002f370


	//   ....[232]....
        /*0b58*/ 	.word	0x0002f3d0


	//   ....[233]....
        /*0b5c*/ 	.word	0x0002f480


	//   ....[234]....
        /*0b60*/ 	.word	0x0002f4e0


	//   ....[235]....
        /*0b64*/ 	.word	0x0002f590


	//   ....[236]....
        /*0b68*/ 	.word	0x0002f670


	//   ....[237]....
        /*0b6c*/ 	.word	0x0002f710


	//   ....[238]....
        /*0b70*/ 	.word	0x0002f770


	//   ....[239]....
        /*0b74*/ 	.word	0x0002f840


	//   ....[240]....
        /*0b78*/ 	.word	0x0002f8a0


	//   ....[241]....
        /*0b7c*/ 	.word	0x0002f970


	//   ....[242]....
        /*0b80*/ 	.word	0x0002f9d0


	//   ....[243]....
        /*0b84*/ 	.word	0x0002fab0


	//   ....[244]....
        /*0b88*/ 	.word	0x0002fb10


	//   ....[245]....
        /*0b8c*/ 	.word	0x0002fbe0


	//   ....[246]....
        /*0b90*/ 	.word	0x0002fc40


	//   ....[247]....
        /*0b94*/ 	.word	0x0002fd10


	//   ....[248]....
        /*0b98*/ 	.word	0x0002fda0


	//   ....[249]....
        /*0b9c*/ 	.word	0x0002fe40


	//   ....[250]....
        /*0ba0*/ 	.word	0x0002ffc0


	//   ....[251]....
        /*0ba4*/ 	.word	0x00030030


	//   ....[252]....
        /*0ba8*/ 	.word	0x000300a0


	//   ....[253]....
        /*0bac*/ 	.word	0x00030110


	//   ....[254]....
        /*0bb0*/ 	.word	0x00030180


	//   ....[255]....
        /*0bb4*/ 	.word	0x00030200


	//   ....[0]....
        /*0bb8*/ 	.word	0x00030280


	//   ....[1]....
        /*0bbc*/ 	.word	0x00030310


	//   ....[2]....
        /*0bc0*/ 	.word	0x00030380


	//   ....[3]....
        /*0bc4*/ 	.word	0x000303f0


	//   ....[4]....
        /*0bc8*/ 	.word	0x00030460


	//   ....[5]....
        /*0bcc*/ 	.word	0x000304e0


	//   ....[6]....
        /*0bd0*/ 	.word	0x00030550


	//   ....[7]....
        /*0bd4*/ 	.word	0x000305e0


	//   ....[8]....
        /*0bd8*/ 	.word	0x00030640


	//   ....[9]....
        /*0bdc*/ 	.word	0x000306d0


	//   ....[10]....
        /*0be0*/ 	.word	0x00030800


	//   ....[11]....
        /*0be4*/ 	.word	0x00032ec0


	//   ....[12]....
        /*0be8*/ 	.word	0x000335c0


	//   ....[13]....
        /*0bec*/ 	.word	0x00034860


	//   ....[14]....
        /*0bf0*/ 	.word	0x000348b0


	//   ....[15]....
        /*0bf4*/ 	.word	0x00034920


	//   ....[16]....
        /*0bf8*/ 	.word	0x00034940


	//----- nvinfo : EIATTR_REG_RECONFIG
	.align		4
.L_437:
        /*0bfc*/ 	.byte	0x01, 0x54
	.zero		2


	//----- nvinfo : EIATTR_SYSCALL_OFFSETS
	.align		4
        /*0c00*/ 	.byte	0x04, 0x46
        /*0c02*/ 	.short	(.L_439 - .L_438)


	//   ....[0]....
.L_438:
        /*0c04*/ 	.word	0x00002b30


	//   ....[1]....
        /*0c08*/ 	.word	0x000271b0


	//   ....[2]....
        /*0c0c*/ 	.word	0x00027300


	//   ....[3]....
        /*0c10*/ 	.word	0x000273f0


	//   ....[4]....
        /*0c14*/ 	.word	0x00028200


	//   ....[5]....
        /*0c18*/ 	.word	0x00028d30


	//----- nvinfo : EIATTR_MBARRIER_INSTR_OFFSETS
	.align		4
.L_439:
        /*0c1c*/ 	.byte	0x04, 0x39
        /*0c1e*/ 	.short	(.L_441 - .L_440)


	//   ....[0]....
.L_440:
        /*0c20*/ 	.word	0x00000190
        /*0c24*/ 	.word	0x000000ff
        /*0c28*/ 	.word	0x00032400
        /*0c2c*/ 	.short	0x0100
        /*0c2e*/ 	.byte	0x08
	.zero		1


	//   ....[1]....
        /*0c30*/ 	.word	0x000001a0
        /*0c34*/ 	.word	0x000000ff
        /*0c38*/ 	.word	0x00032410
        /*0c3c*/ 	.short	0x0100
        /*0c3e*/ 	.byte	0x08
	.zero		1


	//   ....[2]....
        /*0c40*/ 	.word	0x000001b0
        /*0c44*/ 	.word	0x000000ff
        /*0c48*/ 	.word	0x00032420
        /*0c4c*/ 	.short	0x0100
        /*0c4e*/ 	.byte	0x08
	.zero		1


	//   ....[3]....
        /*0c50*/ 	.word	0x000002a0
        /*0c54*/ 	.word	0x000000ff
        /*0c58*/ 	.word	0x00032430
        /*0c5c*/ 	.short	0x0100
        /*0c5e*/ 	.byte	0x08
	.zero		1


	//   ....[4]....
        /*0c60*/ 	.word	0x000002b0
        /*0c64*/ 	.word	0x000000ff
        /*0c68*/ 	.word	0x00032440
        /*0c6c*/ 	.short	0x0100
        /*0c6e*/ 	.byte	0x08
	.zero		1


	//   ....[5]....
        /*0c70*/ 	.word	0x000002c0
        /*0c74*/ 	.word	0x000000ff
        /*0c78*/ 	.word	0x00032438
        /*0c7c*/ 	.short	0x0100
        /*0c7e*/ 	.byte	0x08
	.zero		1


	//   ....[6]....
        /*0c80*/ 	.word	0x000002d0
        /*0c84*/ 	.word	0x000000ff
        /*0c88*/ 	.word	0x00032448
        /*0c8c*/ 	.short	0x0100
        /*0c8e*/ 	.byte	0x08
	.zero		1


	//   ....[7]....
        /*0c90*/ 	.word	0x00000400
        /*0c94*/ 	.word	0x000000ff
        /*0c98*/ 	.word	0x00032450
        /*0c9c*/ 	.short	0x0100
        /*0c9e*/ 	.byte	0x08
	.zero		1


	//   ....[8]....
        /*0ca0*/ 	.word	0x00000410
        /*0ca4*/ 	.word	0x000000ff
        /*0ca8*/ 	.word	0x00032460
        /*0cac*/ 	.short	0x0100
        /*0cae*/ 	.byte	0x08
	.zero		1


	//   ....[9]....
        /*0cb0*/ 	.word	0x00000420
        /*0cb4*/ 	.word	0x000000ff
        /*0cb8*/ 	.word	0x00032458
        /*0cbc*/ 	.short	0x0100
        /*0cbe*/ 	.byte	0x08
	.zero		1


	//   ....[10]....
        /*0cc0*/ 	.word	0x00000430
        /*0cc4*/ 	.word	0x000000ff
        /*0cc8*/ 	.word	0x00032468
        /*0ccc*/ 	.short	0x0100
        /*0cce*/ 	.byte	0x08
	.zero		1


	//   ....[11]....
        /*0cd0*/ 	.word	0x00000520
        /*0cd4*/ 	.word	0x000000ff
        /*0cd8*/ 	.word	0x00032470
        /*0cdc*/ 	.short	0x0100
        /*0cde*/ 	.byte	0x06
	.zero		1


	//   ....[12]....
        /*0ce0*/ 	.word	0x00000530
        /*0ce4*/ 	.word	0x000000ff
        /*0ce8*/ 	.word	0x00032480
        /*0cec*/ 	.short	0x0100
        /*0cee*/ 	.byte	0x06
	.zero		1


	//   ....[13]....
        /*0cf0*/ 	.word	0x00000540
        /*0cf4*/ 	.word	0x000000ff
        /*0cf8*/ 	.word	0x00032478
        /*0cfc*/ 	.short	0x0100
        /*0cfe*/ 	.byte	0x06
	.zero		1


	//   ....[14]....
        /*0d00*/ 	.word	0x00000550
        /*0d04*/ 	.word	0x000000ff
        /*0d08*/ 	.word	0x00032488
        /*0d0c*/ 	.short	0x0100
        /*0d0e*/ 	.byte	0x06
	.zero		1


	//   ....[15]....
        /*0d10*/ 	.word	0x00000680
        /*0d14*/ 	.word	0x000000ff
        /*0d18*/ 	.word	0x00032490
        /*0d1c*/ 	.short	0x0100
        /*0d1e*/ 	.byte	0x08
	.zero		1


	//   ....[16]....
        /*0d20*/ 	.word	0x00000690
        /*0d24*/ 	.word	0x000000ff
        /*0d28*/ 	.word	0x000324a0
        /*0d2c*/ 	.short	0x0100
        /*0d2e*/ 	.byte	0x08
	.zero		1


	//   ....[17]....
        /*0d30*/ 	.word	0x000006a0
        /*0d34*/ 	.word	0x000000ff
        /*0d38*/ 	.word	0x00032498
        /*0d3c*/ 	.short	0x0100
        /*0d3e*/ 	.byte	0x08
	.zero		1


	//   ....[18]....
        /*0d40*/ 	.word	0x000006b0
        /*0d44*/ 	.word	0x000000ff
        /*0d48*/ 	.word	0x000324a8
        /*0d4c*/ 	.short	0x0100
        /*0d4e*/ 	.byte	0x08
	.zero		1


	//   ....[19]....
        /*0d50*/ 	.word	0x000007f0
        /*0d54*/ 	.word	0x000000ff
        /*0d58*/ 	.word	0x000324b0
        /*0d5c*/ 	.short	0x0100
        /*0d5e*/ 	.byte	0x08
	.zero		1


	//   ....[20]....
        /*0d60*/ 	.word	0x00000800
        /*0d64*/ 	.word	0x000000ff
        /*0d68*/ 	.word	0x000324c0
        /*0d6c*/ 	.short	0x0100
        /*0d6e*/ 	.byte	0x08
	.zero		1


	//   ....[21]....
        /*0d70*/ 	.word	0x00000810
        /*0d74*/ 	.word	0x000000ff
        /*0d78*/ 	.word	0x000324b8
        /*0d7c*/ 	.short	0x0100
        /*0d7e*/ 	.byte	0x08
	.zero		1


	//   ....[22]....
        /*0d80*/ 	.word	0x00000820
        /*0d84*/ 	.word	0x000000ff
        /*0d88*/ 	.word	0x000324c8
        /*0d8c*/ 	.short	0x0100
        /*0d8e*/ 	.byte	0x08
	.zero		1


	//   ....[23]....
        /*0d90*/ 	.word	0x00002d70
        /*0d94*/ 	.word	0x00000048
        /*0d98*/ 	.word	0x00032400
        /*0d9c*/ 	.short	0x010a
        /*0d9e*/ 	.byte	0x3f
	.zero		1


	//   ....[24]....
        /*0da0*/ 	.word	0x00003200
        /*0da4*/ 	.word	0x0000000a
        /*0da8*/ 	.word	0x00000000
        /*0dac*/ 	.short	0x010a
        /*0dae*/ 	.byte	0x3f
	.zero		1


	//   ....[25]....
        /*0db0*/ 	.word	0x00003260
        /*0db4*/ 	.word	0x0000000a
        /*0db8*/ 	.word	0x00000000
        /*0dbc*/ 	.short	0x010a
        /*0dbe*/ 	.byte	0x3f
	.zero		1


	//   ....[26]....
        /*0dc0*/ 	.word	0x00003610
        /*0dc4*/ 	.word	0x00000048
        /*0dc8*/ 	.word	0x00032410
        /*0dcc*/ 	.short	0x010a
        /*0dce*/ 	.byte	0x3f
	.zero		1


	//   ....[27]....
        /*0dd0*/ 	.word	0x00003710
        /*0dd4*/ 	.word	0x0000000a
        /*0dd8*/ 	.word	0x00000000
        /*0ddc*/ 	.short	0x010a
        /*0dde*/ 	.byte	0x3f
	.zero		1


	//   ....[28]....
        /*0de0*/ 	.word	0x00003770
        /*0de4*/ 	.word	0x0000000a
        /*0de8*/ 	.word	0x00000000
        /*0dec*/ 	.short	0x010a
        /*0dee*/ 	.byte	0x3f
	.zero		1


	//   ....[29]....
        /*0df0*/ 	.word	0x000044e0
        /*0df4*/ 	.word	0x00000007
        /*0df8*/ 	.word	0x00000000
        /*0dfc*/ 	.short	0x0101
        /*0dfe*/ 	.byte	0x3f
	.zero		1


	//   ....[30]....
        /*0e00*/ 	.word	0x00009cd0
        /*0e04*/ 	.word	0x00000000
        /*0e08*/ 	.word	0x00000000
        /*0e0c*/ 	.short	0x0101
        /*0e0e*/ 	.byte	0x3f
	.zero		1


	//   ....[31]....
        /*0e10*/ 	.word	0x0000a440
        /*0e14*/ 	.word	0x00000004
        /*0e18*/ 	.word	0x00000000
        /*0e1c*/ 	.short	0x010a
        /*0e1e*/ 	.byte	0x3f
	.zero		1


	//   ....[32]....
        /*0e20*/ 	.word	0x0000a4e0
        /*0e24*/ 	.word	0x00000006
        /*0e28*/ 	.word	0x00000000
        /*0e2c*/ 	.short	0x010a
        /*0e2e*/ 	.byte	0x3f
	.zero		1


	//   ....[33]....
        /*0e30*/ 	.word	0x0000a8f0
        /*0e34*/ 	.word	0x00000003
        /*0e38*/ 	.word	0x00000000
        /*0e3c*/ 	.short	0x010a
        /*0e3e*/ 	.byte	0x3f
	.zero		1


	//   ....[34]....
        /*0e40*/ 	.word	0x0000a9c0
        /*0e44*/ 	.word	0x00000006
        /*0e48*/ 	.word	0x00000000
        /*0e4c*/ 	.short	0x010a
        /*0e4e*/ 	.byte	0x3f
	.zero		1


	//   ....[35]....
        /*0e50*/ 	.word	0x0000b730
        /*0e54*/ 	.word	0x00000003
        /*0e58*/ 	.word	0x00000000
        /*0e5c*/ 	.short	0x0101
        /*0e5e*/ 	.byte	0x3f
	.zero		1


	//   ....[36]....
        /*0e60*/ 	.word	0x00014140
        /*0e64*/ 	.word	0x00000000
        /*0e68*/ 	.word	0x00000000
        /*0e6c*/ 	.short	0x0101
        /*0e6e*/ 	.byte	0x3f
	.zero		1


	//   ....[37]....
        /*0e70*/ 	.word	0x00014340
        /*0e74*/ 	.word	0x00000007
        /*0e78*/ 	.word	0x00000000
        /*0e7c*/ 	.short	0x010a
        /*0e7e*/ 	.byte	0x3f
	.zero		1


	//   ....[38]....
        /*0e80*/ 	.word	0x000143f0
        /*0e84*/ 	.word	0x00000000
        /*0e88*/ 	.word	0x00000000
        /*0e8c*/ 	.short	0x010a
        /*0e8e*/ 	.byte	0x3f
	.zero		1


	//   ....[39]....
        /*0e90*/ 	.word	0x00014820
        /*0e94*/ 	.word	0x0000000b
        /*0e98*/ 	.word	0x00000000
        /*0e9c*/ 	.short	0x010a
        /*0e9e*/ 	.byte	0x3f
	.zero		1


	//   ....[40]....
        /*0ea0*/ 	.word	0x00014920
        /*0ea4*/ 	.word	0x00000006
        /*0ea8*/ 	.word	0x00000000
        /*0eac*/ 	.short	0x010a
        /*0eae*/ 	.byte	0x3f
	.zero		1


	//   ....[41]....
        /*0eb0*/ 	.word	0x00015690
        /*0eb4*/ 	.word	0x00000006
        /*0eb8*/ 	.word	0x00000000
        /*0ebc*/ 	.short	0x0101
        /*0ebe*/ 	.byte	0x3f
	.zero		1


	//   ....[42]....
        /*0ec0*/ 	.word	0x0001f3c0
        /*0ec4*/ 	.word	0x00000007
        /*0ec8*/ 	.word	0x00000000
        /*0ecc*/ 	.short	0x0101
        /*0ece*/ 	.byte	0x3f
	.zero		1


	//   ....[43]....
        /*0ed0*/ 	.word	0x00022540
        /*0ed4*/ 	.word	0x00000000
        /*0ed8*/ 	.word	0x00000000
        /*0edc*/ 	.short	0x0101
        /*0ede*/ 	.byte	0x3f
	.zero		1


	//   ....[44]....
        /*0ee0*/ 	.word	0x00022f90
        /*0ee4*/ 	.word	0x00000004
        /*0ee8*/ 	.word	0x00000000
        /*0eec*/ 	.short	0x0101
        /*0eee*/ 	.byte	0x3f
	.zero		1


	//   ....[45]....
        /*0ef0*/ 	.word	0x00027930
        /*0ef4*/ 	.word	0x00000011
        /*0ef8*/ 	.word	0x00032440
        /*0efc*/ 	.short	0x010a
        /*0efe*/ 	.byte	0x3f
	.zero		1


	//   ....[46]....
        /*0f00*/ 	.word	0x00027f70
        /*0f04*/ 	.word	0x00000011
        /*0f08*/ 	.word	0x00032430
        /*0f0c*/ 	.short	0x0107
        /*0f0e*/ 	.byte	0x3f
	.zero		1


	//   ....[47]....
        /*0f10*/ 	.word	0x00028040
        /*0f14*/ 	.word	0x00000011
        /*0f18*/ 	.word	0x00032430
        /*0f1c*/ 	.short	0x0101
        /*0f1e*/ 	.byte	0x3f
	.zero		1


	//   ....[48]....
        /*0f20*/ 	.word	0x00028b70
        /*0f24*/ 	.word	0x00000016
        /*0f28*/ 	.word	0x00032400
        /*0f2c*/ 	.short	0x0107
        /*0f2e*/ 	.byte	0x3f
	.zero		1


	//   ....[49]....
        /*0f30*/ 	.word	0x00028c00
        /*0f34*/ 	.word	0x00000016
        /*0f38*/ 	.word	0x00032400
        /*0f3c*/ 	.short	0x0101
        /*0f3e*/ 	.byte	0x3f
	.zero		1


	//   ....[50]....
        /*0f40*/ 	.word	0x00029710
        /*0f44*/ 	.word	0x00000016
        /*0f48*/ 	.word	0x00032410
        /*0f4c*/ 	.short	0x0107
        /*0f4e*/ 	.byte	0x3f
	.zero		1


	//   ....[51]....
        /*0f50*/ 	.word	0x00029810
        /*0f54*/ 	.word	0x00000016
        /*0f58*/ 	.word	0x00032410
        /*0f5c*/ 	.short	0x0101
        /*0f5e*/ 	.byte	0x3f
	.zero		1


	//   ....[52]....
        /*0f60*/ 	.word	0x00029830
        /*0f64*/ 	.word	0x00000016
        /*0f68*/ 	.word	0x00032420
        /*0f6c*/ 	.short	0x010a
        /*0f6e*/ 	.byte	0x3f
	.zero		1


	//   ....[53]....
        /*0f70*/ 	.word	0x000298b0
        /*0f74*/ 	.word	0x00000011
        /*0f78*/ 	.word	0x00032460
        /*0f7c*/ 	.short	0x010a
        /*0f7e*/ 	.byte	0x3f
	.zero		1


	//   ....[54]....
        /*0f80*/ 	.word	0x0002a020
        /*0f84*/ 	.word	0x00000011
        /*0f88*/ 	.word	0x00032450
        /*0f8c*/ 	.short	0x0107
        /*0f8e*/ 	.byte	0x3f
	.zero		1


	//   ....[55]....
        /*0f90*/ 	.word	0x0002a0e0
        /*0f94*/ 	.word	0x00000011
        /*0f98*/ 	.word	0x00032450
        /*0f9c*/ 	.short	0x0101
        /*0f9e*/ 	.byte	0x3f
	.zero		1


	//   ....[56]....
        /*0fa0*/ 	.word	0x0002a410
        /*0fa4*/ 	.word	0x0000000a
        /*0fa8*/ 	.word	0x00032440
        /*0fac*/ 	.short	0x010a
        /*0fae*/ 	.byte	0x3f
	.zero		1


	//   ....[57]....
        /*0fb0*/ 	.word	0x0002a7c0
        /*0fb4*/ 	.word	0x0000000a
        /*0fb8*/ 	.word	0x00032430
        /*0fbc*/ 	.short	0x0107
        /*0fbe*/ 	.byte	0x3f
	.zero		1


	//   ....[58]....
        /*0fc0*/ 	.word	0x0002a870
        /*0fc4*/ 	.word	0x0000000a
        /*0fc8*/ 	.word	0x00032430
        /*0fcc*/ 	.short	0x0101
        /*0fce*/ 	.byte	0x3f
	.zero		1


	//   ....[59]....
        /*0fd0*/ 	.word	0x0002a8a0
        /*0fd4*/ 	.word	0x0000000a
        /*0fd8*/ 	.word	0x00032460
        /*0fdc*/ 	.short	0x010a
        /*0fde*/ 	.byte	0x3f
	.zero		1


	//   ....[60]....
        /*0fe0*/ 	.word	0x0002ada0
        /*0fe4*/ 	.word	0x0000000a
        /*0fe8*/ 	.word	0x00032450
        /*0fec*/ 	.short	0x0107
        /*0fee*/ 	.byte	0x3f
	.zero		1


	//   ....[61]....
        /*0ff0*/ 	.word	0x0002ae50
        /*0ff4*/ 	.word	0x0000000a
        /*0ff8*/ 	.word	0x00032450
        /*0ffc*/ 	.short	0x0101
        /*0ffe*/ 	.byte	0x3f
	.zero		1


	//   ....[62]....
        /*1000*/ 	.word	0x0002c0e0
        /*1004*/ 	.word	0x00000005
        /*1008*/ 	.word	0x00032420
        /*100c*/ 	.short	0x010a
        /*100e*/ 	.byte	0x3f
	.zero		1


	//   ....[63]....
        /*1010*/ 	.word	0x0002c280
        /*1014*/ 	.word	0x00000003
        /*1018*/ 	.word	0x00032440
        /*101c*/ 	.short	0x010a
        /*101e*/ 	.byte	0x3f
	.zero		1


	//   ....[64]....
        /*1020*/ 	.word	0x0002c320
        /*1024*/ 	.word	0x00000005
        /*1028*/ 	.word	0x00032440
        /*102c*/ 	.short	0x010a
        /*102e*/ 	.byte	0x3f
	.zero		1


	//   ....[65]....
        /*1030*/ 	.word	0x0002c360
        /*1034*/ 	.word	0x00000003
        /*1038*/ 	.word	0x00032460
        /*103c*/ 	.short	0x010a
        /*103e*/ 	.byte	0x3f
	.zero		1


	//   ....[66]....
        /*1040*/ 	.word	0x0002c3a0
        /*1044*/ 	.word	0x00000005
        /*1048*/ 	.word	0x00032460
        /*104c*/ 	.short	0x010a
        /*104e*/ 	.byte	0x3f
	.zero		1


	//   ....[67]....
        /*1050*/ 	.word	0x0002c400
        /*1054*/ 	.word	0x00000048
        /*1058*/ 	.word	0x00032400
        /*105c*/ 	.short	0x010a
        /*105e*/ 	.byte	0x3f
	.zero		1


	//   ....[68]....
        /*1060*/ 	.word	0x0002c450
        /*1064*/ 	.word	0x0000000a
        /*1068*/ 	.word	0x00000000
        /*106c*/ 	.short	0x010a
        /*106e*/ 	.byte	0x3f
	.zero		1


	//   ....[69]....
        /*1070*/ 	.word	0x0002c4a0
        /*1074*/ 	.word	0x00000048
        /*1078*/ 	.word	0x00032410
        /*107c*/ 	.short	0x010a
        /*107e*/ 	.byte	0x3f
	.zero		1


	//   ....[70]....
        /*1080*/ 	.word	0x0002c4f0
        /*1084*/ 	.word	0x0000000a
        /*1088*/ 	.word	0x00000000
        /*108c*/ 	.short	0x010a
        /*108e*/ 	.byte	0x3f
	.zero		1


	//   ....[71]....
        /*1090*/ 	.word	0x0002c540
        /*1094*/ 	.word	0x00000006
        /*1098*/ 	.word	0x00000000
        /*109c*/ 	.short	0x010a
        /*109e*/ 	.byte	0x3f
	.zero		1


	//   ....[72]....
        /*10a0*/ 	.word	0x0002c590
        /*10a4*/ 	.word	0x00000006
        /*10a8*/ 	.word	0x00000000
        /*10ac*/ 	.short	0x010a
        /*10ae*/ 	.byte	0x3f
	.zero		1


	//   ....[73]....
        /*10b0*/ 	.word	0x0002c5e0
        /*10b4*/ 	.word	0x00000000
        /*10b8*/ 	.word	0x00000000
        /*10bc*/ 	.short	0x010a
        /*10be*/ 	.byte	0x3f
	.zero		1


	//   ....[74]....
        /*10c0*/ 	.word	0x0002c630
        /*10c4*/ 	.word	0x00000006
        /*10c8*/ 	.word	0x00000000
        /*10cc*/ 	.short	0x010a
        /*10ce*/ 	.byte	0x3f
	.zero		1


	//   ....[75]....
        /*10d0*/ 	.word	0x0002c740
        /*10d4*/ 	.word	0x00000011
        /*10d8*/ 	.word	0x00032440
        /*10dc*/ 	.short	0x010a
        /*10de*/ 	.byte	0x3f
	.zero		1


	//   ....[76]....
        /*10e0*/ 	.word	0x0002e550
        /*10e4*/ 	.word	0x00000016
        /*10e8*/ 	.word	0x00032420
        /*10ec*/ 	.short	0x010a
        /*10ee*/ 	.byte	0x3f
	.zero		1


	//   ....[77]....
        /*10f0*/ 	.word	0x0002e5a0
        /*10f4*/ 	.word	0x00000011
        /*10f8*/ 	.word	0x00032460
        /*10fc*/ 	.short	0x010a
        /*10fe*/ 	.byte	0x3f
	.zero		1


	//   ....[78]....
        /*1100*/ 	.word	0x0002eef0
        /*1104*/ 	.word	0x0000000a
        /*1108*/ 	.word	0x00032440
        /*110c*/ 	.short	0x010a
        /*110e*/ 	.byte	0x3f
	.zero		1


	//   ....[79]....
        /*1110*/ 	.word	0x0002f5c0
        /*1114*/ 	.word	0x0000000a
        /*1118*/ 	.word	0x00032460
        /*111c*/ 	.short	0x010a
        /*111e*/ 	.byte	0x3f
	.zero		1


	//   ....[80]....
        /*1120*/ 	.word	0x00030720
        /*1124*/ 	.word	0x00000005
        /*1128*/ 	.word	0x00032420
        /*112c*/ 	.short	0x010a
        /*112e*/ 	.byte	0x3f
	.zero		1


	//   ....[81]....
        /*1130*/ 	.word	0x000308c0
        /*1134*/ 	.word	0x00000003
        /*1138*/ 	.word	0x00032440
        /*113c*/ 	.short	0x010a
        /*113e*/ 	.byte	0x3f
	.zero		1


	//   ....[82]....
        /*1140*/ 	.word	0x00030910
        /*1144*/ 	.word	0x00000005
        /*1148*/ 	.word	0x00032440
        /*114c*/ 	.short	0x010a
        /*114e*/ 	.byte	0x3f
	.zero		1


	//   ....[83]....
        /*1150*/ 	.word	0x00030960
        /*1154*/ 	.word	0x00000003
        /*1158*/ 	.word	0x00032460
        /*115c*/ 	.short	0x010a
        /*115e*/ 	.byte	0x3f
	.zero		1


	//   ....[84]....
        /*1160*/ 	.word	0x00030d20
        /*1164*/ 	.word	0x00000012
        /*1168*/ 	.word	0x00000000
        /*116c*/ 	.short	0x010a
        /*116e*/ 	.byte	0x3f
	.zero		1


	//   ....[85]....
        /*1170*/ 	.word	0x00030e60
        /*1174*/ 	.word	0x00000006
        /*1178*/ 	.word	0x00000000
        /*117c*/ 	.short	0x010a
        /*117e*/ 	.byte	0x3f
	.zero		1


	//   ....[86]....
        /*1180*/ 	.word	0x000314c0
        /*1184*/ 	.word	0x0000000d
        /*1188*/ 	.word	0x00000000
        /*118c*/ 	.short	0x010a
        /*118e*/ 	.byte	0x3f
	.zero		1


	//   ....[87]....
        /*1190*/ 	.word	0x00031600
        /*1194*/ 	.word	0x00000012
        /*1198*/ 	.word	0x00000000
        /*119c*/ 	.short	0x010a
        /*119e*/ 	.byte	0x3f
	.zero		1


	//   ....[88]....
        /*11a0*/ 	.word	0x000328b0
        /*11a4*/ 	.word	0x00000007
        /*11a8*/ 	.word	0x00000000
        /*11ac*/ 	.short	0x0101
        /*11ae*/ 	.byte	0x3f
	.zero		1


	//   ....[89]....
        /*11b0*/ 	.word	0x0004c630
        /*11b4*/ 	.word	0x00000000
        /*11b8*/ 	.word	0x00000000
        /*11bc*/ 	.short	0x0101
        /*11be*/ 	.byte	0x3f
	.zero		1


	//   ....[90]....
        /*11c0*/ 	.word	0x0004c650
        /*11c4*/ 	.word	0x00000006
        /*11c8*/ 	.word	0x00000000
        /*11cc*/ 	.short	0x010a
        /*11ce*/ 	.byte	0x3f
	.zero		1


	//   ....[91]....
        /*11d0*/ 	.word	0x0004c6a0
        /*11d4*/ 	.word	0x00000012
        /*11d8*/ 	.word	0x00000000
        /*11dc*/ 	.short	0x010a
        /*11de*/ 	.byte	0x3f
	.zero		1


	//----- nvinfo : EIATTR_NUM_MBARRIERS
	.align		4
.L_441:
        /*11e0*/ 	.byte	0x03, 0x38
        /*11e2*/ 	.short	0x0017


	//----- nvinfo : EIATTR_EXIT_INSTR_OFFSETS
	.align		4
        /*11e4*/ 	.byte	0x04, 0x1c
        /*11e6*/ 	.short	(.L_443 - .L_442)


	//   ....[0]....
.L_442:
        /*11e8*/ 	.word	0x00000ad0


	//   ....[1]....
        /*11ec*/ 	.word	0x00025320


	//   ....[2]....
        /*11f0*/ 	.word	0x0002c3f0


	//----- nvinfo : EIATTR_MAX_THREADS
	.align		4
.L_443:
        /*11f4*/ 	.byte	0x04, 0x05
        /*11f6*/ 	.short	(.L_445 - .L_444)
.L_444:
        /*11f8*/ 	.word	0x00000180
        /*11fc*/ 	.word	0x00000001
        /*1200*/ 	.word	0x00000001


	//----- nvinfo : EIATTR_CRS_STACK_SIZE
	.align		4
.L_445:
        /*1204*/ 	.byte	0x04, 0x1e
        /*1206*/ 	.short	(.L_447 - .L_446)
.L_446:
        /*1208*/ 	.word	0x00000000


	//----- nvinfo : EIATTR_CBANK_PARAM_SIZE
	.align		4
.L_447:
        /*120c*/ 	.byte	0x03, 0x19
        /*120e*/ 	.short	0x0bf0


	//----- nvinfo : EIATTR_PARAM_CBANK
	.align		4
        /*1210*/ 	.byte	0x04, 0x0a
        /*1212*/ 	.short	(.L_449 - .L_448)
	.align		4
.L_448:
        /*1214*/ 	.word	index@(.nv.constant0._ZN7cutlass13device_kernelIN5flash11enable_sm90INS1_16FlashAttnFwdSm90INS1_25CollectiveMainloopFwdSm90ILi2EN4cute5tupleIJNS5_1CILi1EEES8_S8_EEENS6_IJNS7_ILi128EEENS7_ILi96EEENS7_ILi64EEEEEELi256ENS_10bfloat16_tEfNS_4arch4Sm90ELb0ELb1ELb1ELb1ELb1ELb0ELb1ELb1ELb0ELb1ELb1ELb0EEENS1_21CollectiveEpilogueFwdINS6_IJSA_NS7_ILi256EEESB_EEES9_SE_SG_Li256ELb1ELb1ELb1ELb0EEENS1_36VarlenDynamicPersistentTileSchedulerILi128ELi96ELi256ELi128ELb1ELb1ELb1ELb1ELb0ELb1EEEEEEEEEvNT_6ParamsE)
        /*1218*/ 	.short	0x0210
        /*121a*/ 	.short	0x0bf0


	//----- nvinfo : EIATTR_SW_WAR
	.align		4
.L_449:
        /*121c*/ 	.byte	0x04, 0x36
        /*121e*/ 	.short	(.L_451 - .L_450)
.L_450:
        /*1220*/ 	.word	0x00000008
.L_451:


//--------------------- .nv.info._ZN7cutlass13device_kernelIN5flash11enable_sm90INS1_16FlashAttnFwdSm90INS1_25CollectiveMainloopFwdSm90ILi2EN4cute5tupleIJNS5_1CILi1EEES8_S8_EEENS6_IJNS7_ILi128EEENS7_ILi96EEENS7_ILi64EEEEEELi256ENS_10bfloat16_tEfNS_4arch4Sm90ELb0ELb1ELb1ELb1ELb1ELb1ELb1ELb1ELb0ELb1ELb1ELb0EEENS1_21CollectiveEpilogueFwdINS6_IJSA_NS7_ILi256EEESB_EEES9_SE_SG_Li256ELb1ELb1ELb1ELb0EEENS1_36VarlenDynamicPersistentTileSchedulerILi128ELi96ELi256ELi128ELb1ELb1ELb1ELb1ELb0ELb1EEEEEEEEEvNT_6ParamsE --------------------------
	.section	.nv.info._ZN7cutlass13device_kernelIN5flash11enable_sm90INS1_16FlashAttnFwdSm90INS1_25CollectiveMainloopFwdSm90ILi2EN4cute5tupleIJNS5_1CILi1EEES8_S8_EEENS6_IJNS7_ILi128EEENS7_ILi96EEENS7_ILi64EEEEEELi256ENS_10bfloat16_tEfNS_4arch4Sm90ELb0ELb1ELb1ELb1ELb1ELb1ELb1ELb1ELb0ELb1ELb1ELb0EEENS1_21CollectiveEpilogueFwdINS6_IJSA_NS7_ILi256EEESB_EEES9_SE_SG_Li256ELb1ELb1ELb1ELb0EEENS1_36VarlenDynamicPersistentTileSchedulerILi128ELi96ELi256ELi128ELb1ELb1ELb1ELb1ELb0ELb1EEEEEEEEEvNT_6ParamsE,"",@"SHT_CUDA_INFO"
	.sectionflags	@""
	.align	4


	//----- nvinfo : EIATTR_CUDA_API_VERSION
	.align		4
        /*0000*/ 	.byte	0x04, 0x37
        /*0002*/ 	.short	(.L_453 - .L_452)
.L_452:
        /*0004*/ 	.word	0x00000082


	//----- nvinfo : EIATTR_KPARAM_INFO
	.align		4
.L_453:
        /*0008*/ 	.byte	0x04, 0x17
        /*000a*/ 	.short	(.L_455 - .L_454)
.L_454:
        /*000c*/ 	.word	0x00000000
        /*0010*/ 	.short	0x0000
        /*0012*/ 	.short	0x0070
        /*0014*/ 	.byte	0x00, 0xf0, 0x01, 0x2e


	//----- nvinfo : EIATTR_SPARSE_MMA_MASK
	.align		4
.L_455:
        /*0018*/ 	.byte	0x03, 0x50
        /*001a*/ 	.short	0x0000


	//----- nvinfo : EIATTR_MAXREG_COUNT
	.align		4
        /*001c*/ 	.byte	0x03, 0x1b
        /*001e*/ 	.short	0x00a8


	//----- nvinfo : EIATTR_NUM_BARRIERS
	.align		4
        /*0020*/ 	.byte	0x02, 0x4c
        /*0022*/ 	.byte	0x10
	.zero		1


	//----- nvinfo : EIATTR_EXTERNS
	.align		4
        /*0024*/ 	.byte	0x04, 0x0f
        /*0026*/ 	.short	(.L_457 - .L_456)


	//   ....[0]....
	.align		4
.L_456:
        /*0028*/ 	.word	index@(__assertfail)


	//----- nvinfo : EIATTR_ANNOTATIONS
	.align		4
.L_457:
        /*002c*/ 	.byte	0x04, 0x55
        /*002e*/ 	.short	(.L_459 - .L_458)


	//   ....[0]....
.L_458:
        /* <DEDUP_REMOVED lines=116> */


	//----- nvinfo : EIATTR_MERCURY_ISA_VERSION
	.align		4
.L_459:
        /*0758*/ 	.byte	0x03, 0x5f
        /*075a*/ 	.short	0x0101


	//----- nvinfo : EIATTR_UNUSED_LOAD_BYTE_OFFSET
	.align		4
        /*075c*/ 	.byte	0x04, 0x44
        /*075e*/ 	.short	(.L_461 - .L_460)


	//   ....[0]....
.L_460:
        /*0760*/ 	.word	0x00000b70
        /*0764*/ 	.word	0x0000fff0


	//   ....[1]....
        /*0768*/ 	.word	0x0002d3f0
        /*076c*/ 	.word	0x0000fff0


	//----- nvinfo : EIATTR_INT_WARP_WIDE_INSTR_OFFSETS
	.align		4
.L_461:
        /*0770*/ 	.byte	0x04, 0x31
        /*0772*/ 	.short	(.L_463 - .L_462)


	//   ....[0]....
.L_462:
        /*0774*/ 	.word	0x00000180


	//   ....[1]....
        /*0778*/ 	.word	0x000001c0


	//   ....[2]....
        /*077c*/ 	.word	0x00000230


	//   ....[3]....
        /*0780*/ 	.word	0x00000240


	//   ....[4]....
        /*0784*/ 	.word	0x00035c90


	//   ....[5]....
        /*0788*/ 	.word	0x00035d20


	//   ....[6]....
        /*078c*/ 	.word	0x00039bc0


	//   ....[7]....
        /*0790*/ 	.word	0x00039c50


	//----- nvinfo : EIATTR_COOP_GROUP_MASK_REGIDS
	.align		4
.L_463:
        /*0794*/ 	.byte	0x04, 0x29
        /*0796*/ 	.short	(.L_465 - .L_464)


	//   ....[0]....
.L_464:
        /*0798*/ 	.word	0xffffffff


	//   ....[1]....
        /*079c*/ 	.word	0xffffffff


	//   ....[2]....
        /*07a0*/ 	.word	0xffffffff


	//   ....[3]....
        /*07a4*/ 	.word	0xffffffff


	//   ....[4]....
        /*07a8*/ 	.word	0xffffffff


	//   ....[5]....
        /*07ac*/ 	.word	0xffffffff


	//   ....[6]....
        /*07b0*/ 	.word	0xffffffff


	//   ....[7]....
        /*07b4*/ 	.word	0xffffffff


	//   ....[8]....
        /*07b8*/ 	.word	0xffffffff


	//   ....[9]....
        /*07bc*/ 	.word	0xffffffff


	//   ....[10]....
        /*07c0*/ 	.word	0xffffffff


	//   ....[11]....
        /*07c4*/ 	.word	0xffffffff


	//   ....[12]....
        /*07c8*/ 	.word	0xffffffff


	//   ....[13]....
        /*07cc*/ 	.word	0xffffffff


	//   ....[14]....
        /*07d0*/ 	.word	0xffffffff


	//   ....[15]....
        /*07d4*/ 	.word	0xffffffff


	//   ....[16]....
        /*07d8*/ 	.word	0xffffffff


	//   ....[17]....
        /*07dc*/ 	.word	0xffffffff


	//   ....[18]....
        /*07e0*/ 	.word	0xffffffff


	//   ....[19]....
        /*07e4*/ 	.word	0xffffffff


	//   ....[20]....
        /*07e8*/ 	.word	0xffffffff


	//   ....[21]....
        /*07ec*/ 	.word	0xffffffff


	//   ....[22]....
        /*07f0*/ 	.word	0xffffffff


	//   ....[23]....
        /*07f4*/ 	.word	0xffffffff


	//   ....[24]....
        /*07f8*/ 	.word	0xffffffff


	//   ....[25]....
        /*07fc*/ 	.word	0xffffffff


	//   ....[26]....
        /*0800*/ 	.word	0xffffffff


	//   ....[27]....
        /*0804*/ 	.word	0xffffffff


	//   ....[28]....
        /*0808*/ 	.word	0xffffffff


	//   ....[29]....
        /*080c*/ 	.word	0xffffffff


	//   ....[30]....
        /*0810*/ 	.word	0xffffffff


	//   ....[31]....
        /*0814*/ 	.word	0xffffffff


	//   ....[32]....
        /*0818*/ 	.word	0xffffffff


	//   ....[33]....
        /*081c*/ 	.word	0xffffffff


	//   ....[34]....
        /*0820*/ 	.word	0xffffffff


	//   ....[35]....
        /*0824*/ 	.word	0xffffffff


	//   ....[36]....
        /*0828*/ 	.word	0xffffffff


	//   ....[37]....
        /*082c*/ 	.word	0xffffffff


	//   ....[38]....
        /*0830*/ 	.word	0xffffffff


	//   ....[39]....
        /*0834*/ 	.word	0xffffffff


	//   ....[40]....
        /*0838*/ 	.word	0xffffffff


	//   ....[41]....
        /*083c*/ 	.word	0xffffffff


	//   ....[42]....
        /*0840*/ 	.word	0xffffffff


	//   ....[43]....
        /*0844*/ 	.word	0xffffffff


	//   ....[44]....
        /*0848*/ 	.word	0xffffffff


	//   ....[45]....
        /*084c*/ 	.word	0xffffffff


	//   ....[46]....
        /*0850*/ 	.word	0xffffffff


	//   ....[47]....
        /*0854*/ 	.word	0xffffffff


	//   ....[48]....
        /*0858*/ 	.word	0xffffffff


	//   ....[49]....
        /*085c*/ 	.word	0xffffffff


	//   ....[50]....
        /*0860*/ 	.word	0xffffffff


	//   ....[51]....
        /*0864*/ 	.word	0xffffffff


	//   ....[52]....
        /*0868*/ 	.word	0xffffffff


	//   ....[53]....
        /*086c*/ 	.word	0xffffffff


	//   ....[54]....
        /*0870*/ 	.word	0xffffffff


	//   ....[55]....
        /*0874*/ 	.word	0xffffffff


	//   ....[56]....
        /*0878*/ 	.word	0xffffffff


	//   ....[57]....
        /*087c*/ 	.word	0xffffffff


	//   ....[58]....
        /*0880*/ 	.word	0xffffffff


	//   ....[59]....
        /*0884*/ 	.word	0xffffffff


	//   ....[60]....
        /*0888*/ 	.word	0xffffffff


	//   ....[61]....
        /*088c*/ 	.word	0xffffffff


	//   ....[62]....
        /*0890*/ 	.word	0xffffffff


	//   ....[63]....
        /*0894*/ 	.word	0xffffffff


	//   ....[64]....
        /*0898*/ 	.word	0xffffffff


	//   ....[65]....
        /*089c*/ 	.word	0xffffffff


	//   ....[66]....
        /*08a0*/ 	.word	0xffffffff


	//   ....[67]....
        /*08a4*/ 	.word	0xffffffff


	//   ....[68]....
        /*08a8*/ 	.word	0xffffffff


	//   ....[69]....
        /*08ac*/ 	.word	0xffffffff


	//   ....[70]....
        /*08b0*/ 	.word	0xffffffff


	//   ....[71]....
        /*08b4*/ 	.word	0xffffffff


	//   ....[72]....
        /*08b8*/ 	.word	0xffffffff


	//   ....[73]....
        /*08bc*/ 	.word	0xffffffff


	//   ....[74]....
        /*08c0*/ 	.word	0xffffffff


	//   ....[75]....
        /*08c4*/ 	.word	0xffffffff


	//   ....[76]....
        /*08c8*/ 	.word	0xffffffff


	//   ....[77]....
        /*08cc*/ 	.word	0xffffffff


	//   ....[78]....
        /*08d0*/ 	.word	0xffffffff


	//   ....[79]....
        /*08d4*/ 	.word	0xffffffff


	//   ....[80]....
        /*08d8*/ 	.word	0xffffffff


	//   ....[81]....
        /*08dc*/ 	.word	0xffffffff


	//   ....[82]....
        /*08e0*/ 	.word	0xffffffff


	//   ....[83]....
        /*08e4*/ 	.word	0xffffffff


	//   ....[84]....
        /*08e8*/ 	.word	0xffffffff


	//   ....[85]....
        /*08ec*/ 	.word	0xffffffff


	//   ....[86]....
        /*08f0*/ 	.word	0xffffffff


	//   ....[87]....
        /*08f4*/ 	.word	0xffffffff


	//   ....[88]....
        /*08f8*/ 	.word	0xffffffff


	//   ....[89]....
        /*08fc*/ 	.word	0xffffffff


	//   ....[90]....
        /*0900*/ 	.word	0xffffffff


	//   ....[91]....
        /*0904*/ 	.word	0xffffffff


	//   ....[92]....
        /*0908*/ 	.word	0xffffffff


	//   ....[93]....
        /*090c*/ 	.word	0xffffffff


	//   ....[94]....
        /*0910*/ 	.word	0xffffffff


	//   ....[95]....
        /*0914*/ 	.word	0xffffffff


	//   ....[96]....
        /*0918*/ 	.word	0xffffffff


	//   ....[97]....
        /*091c*/ 	.word	0xffffffff


	//   ....[98]....
        /*0920*/ 	.word	0xffffffff


	//   ....[99]....
        /*0924*/ 	.word	0xffffffff


	//   ....[100]....
        /*0928*/ 	.word	0xffffffff


	//   ....[101]....
        /*092c*/ 	.word	0xffffffff


	//   ....[102]....
        /*0930*/ 	.word	0xffffffff


	//   ....[103]....
        /*0934*/ 	.word	0xffffffff


	//   ....[104]....
        /*0938*/ 	.word	0xffffffff


	//   ....[105]....
        /*093c*/ 	.word	0xffffffff


	//   ....[106]....
        /*0940*/ 	.word	0xffffffff


	//   ....[107]....
        /*0944*/ 	.word	0xffffffff


	//   ....[108]....
        /*0948*/ 	.word	0xffffffff


	//   ....[109]....
        /*094c*/ 	.word	0xffffffff


	//   ....[110]....
        /*0950*/ 	.word	0xffffffff


	//   ....[111]....
        /*0954*/ 	.word	0xffffffff


	//   ....[112]....
        /*0958*/ 	.word	0xffffffff


	//   ....[113]....
        /*095c*/ 	.word	0xffffffff


	//   ....[114]....
        /*0960*/ 	.word	0xffffffff


	//   ....[115]....
        /*0964*/ 	.word	0xffffffff


	//   ....[116]....
        /*0968*/ 	.word	0xffffffff


	//   ....[117]....
        /*096c*/ 	.word	0xffffffff


	//   ....[118]....
        /*0970*/ 	.word	0xffffffff


	//   ....[119]....
        /*0974*/ 	.word	0xffffffff


	//   ....[120]....
        /*0978*/ 	.word	0xffffffff


	//   ....[121]....
        /*097c*/ 	.word	0xffffffff


	//   ....[122]....
        /*0980*/ 	.word	0xffffffff


	//   ....[123]....
        /*0984*/ 	.word	0xffffffff


	//   ....[124]....
        /*0988*/ 	.word	0xffffffff


	//   ....[125]....
        /*098c*/ 	.word	0xffffffff


	//   ....[126]....
        /*0990*/ 	.word	0xffffffff


	//   ....[127]....
        /*0994*/ 	.word	0xffffffff


	//   ....[128]....
        /*0998*/ 	.word	0xffffffff


	//   ....[129]....
        /*099c*/ 	.word	0xffffffff


	//   ....[130]....
        /*09a0*/ 	.word	0xffffffff


	//   ....[131]....
        /*09a4*/ 	.word	0xffffffff


	//   ....[132]....
        /*09a8*/ 	.word	0xffffffff


	//   ....[133]....
        /*09ac*/ 	.word	0xffffffff


	//   ....[134]....
        /*09b0*/ 	.word	0xffffffff


	//   ....[135]....
        /*09b4*/ 	.word	0xffffffff


	//   ....[136]....
        /*09b8*/ 	.word	0xffffffff


	//   ....[137]....
        /*09bc*/ 	.word	0xffffffff


	//   ....[138]....
        /*09c0*/ 	.word	0xffffffff


	//   ....[139]....
        /*09c4*/ 	.word	0xffffffff


	//   ....[140]....
        /*09c8*/ 	.word	0xffffffff


	//   ....[141]....
        /*09cc*/ 	.word	0xffffffff


	//   ....[142]....
        /*09d0*/ 	.word	0xffffffff


	//   ....[143]....
        /*09d4*/ 	.word	0xffffffff


	//   ....[144]....
        /*09d8*/ 	.word	0xffffffff


	//   ....[145]....
        /*09dc*/ 	.word	0xffffffff


	//   ....[146]....
        /*09e0*/ 	.word	0xffffffff


	//   ....[147]....
        /*09e4*/ 	.word	0xffffffff


	//   ....[148]....
        /*09e8*/ 	.word	0xffffffff


	//   ....[149]....
        /*09ec*/ 	.word	0xffffffff


	//   ....[150]....
        /*09f0*/ 	.word	0xffffffff


	//   ....[151]....
        /*09f4*/ 	.word	0xffffffff


	//   ....[152]....
        /*09f8*/ 	.word	0xffffffff


	//   ....[153]....
        /*09fc*/ 	.word	0xffffffff


	//   ....[154]....
        /*0a00*/ 	.word	0xffffffff


	//   ....[155]....
        /*0a04*/ 	.word	0xffffffff


	//   ....[156]....
        /*0a08*/ 	.word	0xffffffff


	//   ....[157]....
        /*0a0c*/ 	.word	0xffffffff


	//   ....[158]....
        /*0a10*/ 	.word	0xffffffff


	//   ....[159]....
        /*0a14*/ 	.word	0xffffffff


	//   ....[160]....
        /*0a18*/ 	.word	0xffffffff


	//   ....[161]....
        /*0a1c*/ 	.word	0xffffffff


	//   ....[162]....
        /*0a20*/ 	.word	0xffffffff


	//   ....[163]....
        /*0a24*/ 	.word	0xffffffff


	//   ....[164]....
        /*0a28*/ 	.word	0xffffffff


	//   ....[165]....
        /*0a2c*/ 	.word	0xffffffff


	//   ....[166]....
        /*0a30*/ 	.word	0xffffffff


	//   ....[167]....
        /*0a34*/ 	.word	0xffffffff


	//   ....[168]....
        /*0a38*/ 	.word	0xffffffff


	//   ....[169]....
        /*0a3c*/ 	.word	0xffffffff


	//   ....[170]....
        /*0a40*/ 	.word	0xffffffff


	//   ....[171]....
        /*0a44*/ 	.word	0xffffffff


	//   ....[172]....
        /*0a48*/ 	.word	0xffffffff


	//   ....[173]....
        /*0a4c*/ 	.word	0xffffffff


	//   ....[174]....
        /*0a50*/ 	.word	0xffffffff


	//   ....[175]....
        /*0a54*/ 	.word	0xffffffff


	//   ....[176]....
        /*0a58*/ 	.word	0xffffffff


	//   ....[177]....
        /*0a5c*/ 	.word	0xffffffff


	//   ....[178]....
        /*0a60*/ 	.word	0xffffffff


	//   ....[179]....
        /*0a64*/ 	.word	0xffffffff


	//   ....[180]....
        /*0a68*/ 	.word	0xffffffff


	//   ....[181]....
        /*0a6c*/ 	.word	0xffffffff


	//   ....[182]....
        /*0a70*/ 	.word	0xffffffff


	//   ....[183]....
        /*0a74*/ 	.word	0xffffffff


	//   ....[184]....
        /*0a78*/ 	.word	0xffffffff


	//   ....[185]....
        /*0a7c*/ 	.word	0xffffffff


	//   ....[186]....
        /*0a80*/ 	.word	0xffffffff


	//   ....[187]....
        /*0a84*/ 	.word	0xffffffff


	//   ....[188]....
        /*0a88*/ 	.word	0xffffffff


	//   ....[189]....
        /*0a8c*/ 	.word	0xffffffff


	//   ....[190]....
        /*0a90*/ 	.word	0xffffffff


	//   ....[191]....
        /*0a94*/ 	.word	0xffffffff


	//   ....[192]....
        /*0a98*/ 	.word	0xffffffff


	//   ....[193]....
        /*0a9c*/ 	.word	0xffffffff


	//   ....[194]....
        /*0aa0*/ 	.word	0xffffffff


	//   ....[195]....
        /*0aa4*/ 	.word	0xffffffff


	//   ....[196]....
        /*0aa8*/ 	.word	0xffffffff


	//   ....[197]....
        /*0aac*/ 	.word	0xffffffff


	//   ....[198]....
        /*0ab0*/ 	.word	0xffffffff


	//   ....[199]....
        /*0ab4*/ 	.word	0xffffffff


	//   ....[200]....
        /*0ab8*/ 	.word	0xffffffff


	//   ....[201]....
        /*0abc*/ 	.word	0x0500000f


	//   ....[202]....
        /*0ac0*/ 	.word	0x0500000f


	//   ....[203]....
        /*0ac4*/ 	.word	0x0500000f


	//   ....[204]....
        /*0ac8*/ 	.word	0x0500000f


	//   ....[205]....
        /*0acc*/ 	.word	0x0500000f


	//   ....[206]....
        /*0ad0*/ 	.word	0x0500000f


	//   ....[207]....
        /*0ad4*/ 	.word	0x0500000f


	//   ....[208]....
        /*0ad8*/ 	.word	0x0500000f


	//   ....[209]....
        /*0adc*/ 	.word	0x0500000f


	//   ....[210]....
        /*0ae0*/ 	.word	0x0500000f


	//   ....[211]....
        /*0ae4*/ 	.word	0x0500000f


	//   ....[212]....
        /*0ae8*/ 	.word	0x0500000f


	//   ....[213]....
        /*0aec*/ 	.word	0x0500000f


	//   ....[214]....
        /*0af0*/ 	.word	0x0500000f


	//   ....[215]....
        /*0af4*/ 	.word	0x0500000f


	//   ....[216]....
        /*0af8*/ 	.word	0x0500000f


	//   ....[217]....
        /*0afc*/ 	.word	0x0500000f


	//   ....[218]....
        /*0b00*/ 	.word	0x0500000f


	//   ....[219]....
        /*0b04*/ 	.word	0x0500000f


	//   ....[220]....
        /*0b08*/ 	.word	0x0500000f


	//   ....[221]....
        /*0b0c*/ 	.word	0x0500000f


	//   ....[222]....
        /*0b10*/ 	.word	0x0500000f


	//   ....[223]....
        /*0b14*/ 	.word	0x0500000f


	//   ....[224]....
        /*0b18*/ 	.word	0x0500000f


	//   ....[225]....
        /*0b1c*/ 	.word	0x0500000f


	//   ....[226]....
        /*0b20*/ 	.word	0x0500000f


	//   ....[227]....
        /*0b24*/ 	.word	0x0500000f


	//   ....[228]....
        /*0b28*/ 	.word	0x0500000f


	//   ....[229]....
        /*0b2c*/ 	.word	0x0500000f


	//   ....[230]....
        /*0b30*/ 	.word	0x0500000f


	//   ....[231]....
        /*0b34*/ 	.word	0x0500000f


	//   ....[232]....
        /*0b38*/ 	.word	0x0500000f


	//   ....[233]....
        /*0b3c*/ 	.word	0x0500000f


	//   ....[234]....
        /*0b40*/ 	.word	0x0500000f


	//   ....[235]....
        /*0b44*/ 	.word	0x0500000f


	//   ....[236]....
        /*0b48*/ 	.word	0x0500000f


	//   ....[237]....
        /*0b4c*/ 	.word	0x0500000f


	//   ....[238]....
        /*0b50*/ 	.word	0x0500000f


	//   ....[239]....
        /*0b54*/ 	.word	0x0500000f


	//   ....[240]....
        /*0b58*/ 	.word	0x0500000f


	//   ....[241]....
        /*0b5c*/ 	.word	0x0500000f


	//   ....[242]....
        /*0b60*/ 	.word	0x0500000f


	//   ....[243]....
        /*0b64*/ 	.word	0x0500000f


	//   ....[244]....
        /*0b68*/ 	.word	0x0500000f


	//   ....[245]....
        /*0b6c*/ 	.word	0x0500000f


	//   ....[246]....
        /*0b70*/ 	.word	0x0500000f


	//   ....[247]....
        /*0b74*/ 	.word	0x0500000f


	//   ....[248]....
        /*0b78*/ 	.word	0x0500000f


	//   ....[249]....
        /*0b7c*/ 	.word	0x0500000f


	//   ....[250]....
        /*0b80*/ 	.word	0x0500000f


	//   ....[251]....
        /*0b84*/ 	.word	0x0500000f


	//   ....[252]....
        /*0b88*/ 	.word	0x0500000f


	//   ....[253]....
        /*0b8c*/ 	.word	0x0500000f


	//   ....[254]....
        /*0b90*/ 	.word	0x0500000f


	//   ....[255]....
        /*0b94*/ 	.word	0x0500000f


	//   ....[0]....
        /*0b98*/ 	.word	0x0500000f


	//   ....[1]....
        /*0b9c*/ 	.word	0x0500000f


	//   ....[2]....
        /*0ba0*/ 	.word	0x0500000f


	//   ....[3]....
        /*0ba4*/ 	.word	0x0500000f


	//   ....[4]....
        /*0ba8*/ 	.word	0x0500000f


	//   ....[5]....
        /*0bac*/ 	.word	0x0500000f


	//   ....[6]....
        /*0bb0*/ 	.word	0x0500000f


	//   ....[7]....
        /*0bb4*/ 	.word	0x0500000f


	//   ....[8]....
        /*0bb8*/ 	.word	0x0500000f


	//   ....[9]....
        /*0bbc*/ 	.word	0x0500000f


	//   ....[10]....
        /*0bc0*/ 	.word	0x0500000f


	//   ....[11]....
        /*0bc4*/ 	.word	0x0500000f


	//   ....[12]....
        /*0bc8*/ 	.word	0x0500000f


	//   ....[13]....
        /*0bcc*/ 	.word	0x0500000f


	//   ....[14]....
        /*0bd0*/ 	.word	0x0500000f


	//   ....[15]....
        /*0bd4*/ 	.word	0x0500000f


	//   ....[16]....
        /*0bd8*/ 	.word	0x0500000f


	//   ....[17]....
        /*0bdc*/ 	.word	0x0500000f


	//   ....[18]....
        /*0be0*/ 	.word	0x0500000f


	//   ....[19]....
        /*0be4*/ 	.word	0x0500000f


	//   ....[20]....
        /*0be8*/ 	.word	0x0500000f


	//   ....[21]....
        /*0bec*/ 	.word	0x0500000f


	//   ....[22]....
        /*0bf0*/ 	.word	0x0500000f


	//   ....[23]....
        /*0bf4*/ 	.word	0x0500000f


	//   ....[24]....
        /*0bf8*/ 	.word	0x0500000f


	//   ....[25]....
        /*0bfc*/ 	.word	0x0500000f


	//   ....[26]....
        /*0c00*/ 	.word	0x0500000f


	//   ....[27]....
        /*0c04*/ 	.word	0x0500000f


	//   ....[28]....
        /*0c08*/ 	.word	0x0500000f


	//   ....[29]....
        /*0c0c*/ 	.word	0x0500000f


	//   ....[30]....
        /*0c10*/ 	.word	0x0500000f


	//   ....[31]....
        /*0c14*/ 	.word	0x0500000f


	//   ....[32]....
        /*0c18*/ 	.word	0x0500000f


	//   ....[33]....
        /*0c1c*/ 	.word	0x0500000f


	//   ....[34]....
        /*0c20*/ 	.word	0x0500000f


	//   ....[35]....
        /*0c24*/ 	.word	0x0500000f


	//   ....[36]....
        /*0c28*/ 	.word	0x0500000f


	//   ....[37]....
        /*0c2c*/ 	.word	0x0500000f


	//   ....[38]....
        /*0c30*/ 	.word	0x0500000f


	//   ....[39]....
        /*0c34*/ 	.word	0x0500000f


	//   ....[40]....
        /*0c38*/ 	.word	0x0500000f


	//   ....[41]....
        /*0c3c*/ 	.word	0x0500000f


	//   ....[42]....
        /*0c40*/ 	.word	0x0500000f


	//   ....[43]....
        /*0c44*/ 	.word	0x0500000f


	//   ....[44]....
        /*0c48*/ 	.word	0x0500000f


	//   ....[45]....
        /*0c4c*/ 	.word	0x0500000f


	//   ....[46]....
        /*0c50*/ 	.word	0x0500000f


	//   ....[47]....
        /*0c54*/ 	.word	0x0500000f


	//   ....[48]....
        /*0c58*/ 	.word	0x0500000f


	//   ....[49]....
        /*0c5c*/ 	.word	0x0500000f


	//   ....[50]....
        /*0c60*/ 	.word	0x0500000f


	//   ....[51]....
        /*0c64*/ 	.word	0x0500000f


	//   ....[52]....
        /*0c68*/ 	.word	0x0500000f


	//   ....[53]....
        /*0c6c*/ 	.word	0x0500000f


	//   ....[54]....
        /*0c70*/ 	.word	0x0500000f


	//   ....[55]....
        /*0c74*/ 	.word	0x0500000f


	//   ....[56]....
        /*0c78*/ 	.word	0x0500000f


	//   ....[57]....
        /*0c7c*/ 	.word	0x0500000f


	//   ....[58]....
        /*0c80*/ 	.word	0x0500000f


	//   ....[59]....
        /*0c84*/ 	.word	0x0500000f


	//   ....[60]....
        /*0c88*/ 	.word	0x0500000f


	//   ....[61]....
        /*0c8c*/ 	.word	0x0500000f


	//   ....[62]....
        /*0c90*/ 	.word	0x0500000f


	//   ....[63]....
        /*0c94*/ 	.word	0x0500000f


	//   ....[64]....
        /*0c98*/ 	.word	0x0500000f


	//   ....[65]....
        /*0c9c*/ 	.word	0x0500000f


	//   ....[66]....
        /*0ca0*/ 	.word	0x0500000f


	//   ....[67]....
        /*0ca4*/ 	.word	0x0500000f


	//   ....[68]....
        /*0ca8*/ 	.word	0x0500000f


	//   ....[69]....
        /*0cac*/ 	.word	0x0500000f


	//   ....[70]....
        /*0cb0*/ 	.word	0x0500000f


	//   ....[71]....
        /*0cb4*/ 	.word	0x0500000f


	//   ....[72]....
        /*0cb8*/ 	.word	0x0500000f


	//   ....[73]....
        /*0cbc*/ 	.word	0x0500000f


	//   ....[74]....
        /*0cc0*/ 	.word	0x0500000f


	//   ....[75]....
        /*0cc4*/ 	.word	0x0500000f


	//   ....[76]....
        /*0cc8*/ 	.word	0x0500000f


	//   ....[77]....
        /*0ccc*/ 	.word	0x0500000f


	//   ....[78]....
        /*0cd0*/ 	.word	0x0500000f


	//   ....[79]....
        /*0cd4*/ 	.word	0x0500000f


	//   ....[80]....
        /*0cd8*/ 	.word	0x0500000f


	//   ....[81]....
        /*0cdc*/ 	.word	0x0500000f


	//   ....[82]....
        /*0ce0*/ 	.word	0x0500000f


	//   ....[83]....
        /*0ce4*/ 	.word	0x0500000f


	//   ....[84]....
        /*0ce8*/ 	.word	0x0500000f


	//   ....[85]....
        /*0cec*/ 	.word	0x0500000f


	//   ....[86]....
        /*0cf0*/ 	.word	0x0500000f


	//   ....[87]....
        /*0cf4*/ 	.word	0x0500000f


	//   ....[88]....
        /*0cf8*/ 	.word	0x0500000f


	//   ....[89]....
        /*0cfc*/ 	.word	0x0500000f


	//   ....[90]....
        /*0d00*/ 	.word	0x0500000f


	//   ....[91]....
        /*0d04*/ 	.word	0x0500000f


	//   ....[92]....
        /*0d08*/ 	.word	0x0500000f


	//   ....[93]....
        /*0d0c*/ 	.word	0x0500000f


	//   ....[94]....
        /*0d10*/ 	.word	0x0500000f


	//   ....[95]....
        /*0d14*/ 	.word	0xffffffff


	//   ....[96]....
        /*0d18*/ 	.word	0xffffffff


	//   ....[97]....
        /*0d1c*/ 	.word	0xffffffff


	//   ....[98]....
        /*0d20*/ 	.word	0xffffffff


	//   ....[99]....
        /*0d24*/ 	.word	0xffffffff


	//   ....[100]....
        /*0d28*/ 	.word	0xffffffff


	//----- nvinfo : EIATTR_COOP_GROUP_INSTR_OFFSETS
	.align		4
.L_465:
        /*0d2c*/ 	.byte	0x04, 0x28
        /*0d2e*/ 	.short	(.L_467 - .L_466)


	//   ....[0]....
.L_466:
        /*0d30*/ 	.word	0x000000c0


	//   ....[1]....
        /*0d34*/ 	.word	0x00000190


	//   ....[2]....
        /*0d38*/ 	.word	0x000001e0


	//   ....[3]....
        /*0d3c*/ 	.word	0x00000430


	//   ....[4]....
        /*0d40*/ 	.word	0x00000590


	//   ....[5]....
        /*0d44*/ 	.word	0x000006b0


	//   ....[6]....
        /*0d48*/ 	.word	0x00000810


	//   ....[7]....
        /*0d4c*/ 	.word	0x00003970


	//   ....[8]....
        /*0d50*/ 	.word	0x00003980


	//   ....[9]....
        /*0d54*/ 	.word	0x00004100


	//   ....[10]....
        /*0d58*/ 	.word	0x00004110


	//   ....[11]....
        /*0d5c*/ 	.word	0x00004ec0


	//   ....[12]....
        /*0d60*/ 	.word	0x00004ed0


	//   ....[13]....
        /*0d64*/ 	.word	0x000056b0


	//   ....[14]....
        /*0d68*/ 	.word	0x000056c0


	//   ....[15]....
        /*0d6c*/ 	.word	0x000060a0


	//   ....[16]....
        /*0d70*/ 	.word	0x000060b0


	//   ....[17]....
        /*0d74*/ 	.word	0x000061c0


	//   ....[18]....
        /*0d78*/ 	.word	0x000061d0


	//   ....[19]....
        /*0d7c*/ 	.word	0x00006570


	//   ....[20]....
        /*0d80*/ 	.word	0x00006590


	//   ....[21]....
        /*0d84*/ 	.word	0x00006870


	//   ....[22]....
        /*0d88*/ 	.word	0x00006890


	//   ....[23]....
        /*0d8c*/ 	.word	0x000078d0


	//   ....[24]....
        /*0d90*/ 	.word	0x00008610


	//   ....[25]....
        /*0d94*/ 	.word	0x00008620


	//   ....[26]....
        /*0d98*/ 	.word	0x00008630


	//   ....[27]....
        /*0d9c*/ 	.word	0x00008640


	//   ....[28]....
        /*0da0*/ 	.word	0x00008970


	//   ....[29]....
        /*0da4*/ 	.word	0x00008980


	//   ....[30]....
        /*0da8*/ 	.word	0x00008990


	//   ....[31]....
        /*0dac*/ 	.word	0x000089a0


	//   ....[32]....
        /*0db0*/ 	.word	0x00009ce0


	//   ....[33]....
        /*0db4*/ 	.word	0x00009d00


	//   ....[34]....
        /*0db8*/ 	.word	0x00009d10


	//   ....[35]....
        /*0dbc*/ 	.word	0x00009d20


	//   ....[36]....
        /*0dc0*/ 	.word	0x00009e00


	//   ....[37]....
        /*0dc4*/ 	.word	0x00009e20


	//   ....[38]....
        /*0dc8*/ 	.word	0x00009e30


	//   ....[39]....
        /*0dcc*/ 	.word	0x00009e40


	//   ....[40]....
        /*0dd0*/ 	.word	0x0000d0f0


	//   ....[41]....
        /*0dd4*/ 	.word	0x0000d710


	//   ....[42]....
        /*0dd8*/ 	.word	0x0000e720


	//   ....[43]....
        /*0ddc*/ 	.word	0x0000e8a0


	//   ....[44]....
        /*0de0*/ 	.word	0x0000e8f0


	//   ....[45]....
        /*0de4*/ 	.word	0x0000e910


	//   ....[46]....
        /*0de8*/ 	.word	0x00018960


	//   ....[47]....
        /*0dec*/ 	.word	0x00018a10


	//   ....[48]....
        /*0df0*/ 	.word	0x00018bd0


	//   ....[49]....
        /*0df4*/ 	.word	0x00018bf0


	//   ....[50]....
        /*0df8*/ 	.word	0x00022720


	//   ....[51]....
        /*0dfc*/ 	.word	0x00022cc0


	//   ....[52]....
        /*0e00*/ 	.word	0x00023c50


	//   ....[53]....
        /*0e04*/ 	.word	0x00023d00


	//   ....[54]....
        /*0e08*/ 	.word	0x00023ed0


	//   ....[55]....
        /*0e0c*/ 	.word	0x00023ef0


	//   ....[56]....
        /*0e10*/ 	.word	0x0002c390


	//   ....[57]....
        /*0e14*/ 	.word	0x0002c3c0


	//   ....[58]....
        /*0e18*/ 	.word	0x0002c400


	//   ....[59]....
        /*0e1c*/ 	.word	0x0002c430


	//   ....[60]....
        /*0e20*/ 	.word	0x0002e680


	//   ....[61]....
        /*0e24*/ 	.word	0x0002e6b0


	//   ....[62]....
        /*0e28*/ 	.word	0x0002e6e0


	//   ....[63]....
        /*0e2c*/ 	.word	0x0002e6f0


	//   ....[64]....
        /*0e30*/ 	.word	0x0002f060


	//   ....[65]....
        /*0e34*/ 	.word	0x0002f070


	//   ....[66]....
        /*0e38*/ 	.word	0x0002f200


	//   ....[67]....
        /*0e3c*/ 	.word	0x0002f210


	//   ....[68]....
        /*0e40*/ 	.word	0x0002f3a0


	//   ....[69]....
        /*0e44*/ 	.word	0x0002f3b0


	//   ....[70]....
        /*0e48*/ 	.word	0x0002f540


	//   ....[71]....
        /*0e4c*/ 	.word	0x0002f550


	//   ....[72]....
        /*0e50*/ 	.word	0x0002fa30


	//   ....[73]....
        /*0e54*/ 	.word	0x0002fa40


	//   ....[74]....
        /*0e58*/ 	.word	0x000307b0


	//   ....[75]....
        /*0e5c*/ 	.word	0x000307c0


	//   ....[76]....
        /*0e60*/ 	.word	0x00031ef0


	//   ....[77]....
        /*0e64*/ 	.word	0x00031f00


	//   ....[78]....
        /*0e68*/ 	.word	0x000320a0


	//   ....[79]....
        /*0e6c*/ 	.word	0x000320b0


	//   ....[80]....
        /*0e70*/ 	.word	0x00032240


	//   ....[81]....
        /*0e74*/ 	.word	0x00032250


	//   ....[82]....
        /*0e78*/ 	.word	0x000323e0


	//   ....[83]....
        /*0e7c*/ 	.word	0x000323f0


	//   ....[84]....
        /*0e80*/ 	.word	0x000325d0


	//   ....[85]....
        /*0e84*/ 	.word	0x000327e0


	//   ....[86]....
        /*0e88*/ 	.word	0x00032810


	//   ....[87]....
        /*0e8c*/ 	.word	0x00032840


	//   ....[88]....
        /*0e90*/ 	.word	0x00032870


	//   ....[89]....
        /*0e94*/ 	.word	0x000328a0


	//   ....[90]....
        /*0e98*/ 	.word	0x000328d0


	//   ....[91]....
        /*0e9c*/ 	.word	0x00032a60


	//   ....[92]....
        /*0ea0*/ 	.word	0x00032a90


	//   ....[93]....
        /*0ea4*/ 	.word	0x00032ac0


	//   ....[94]....
        /*0ea8*/ 	.word	0x00032af0


	//   ....[95]....
        /*0eac*/ 	.word	0x00032b20


	//   ....[96]....
        /*0eb0*/ 	.word	0x00032b50


	//   ....[97]....
        /*0eb4*/ 	.word	0x00032be0


	//   ....[98]....
        /*0eb8*/ 	.word	0x00032c10


	//   ....[99]....
        /*0ebc*/ 	.word	0x00032c20


	//   ....[100]....
        /*0ec0*/ 	.word	0x00032c60


	//   ....[101]....
        /*0ec4*/ 	.word	0x000343e0


	//   ....[102]....
        /*0ec8*/ 	.word	0x00036840


	//   ....[103]....
        /*0ecc*/ 	.word	0x00036860


	//   ....[104]....
        /*0ed0*/ 	.word	0x000368f0


	//   ....[105]....
        /*0ed4*/ 	.word	0x00036910


	//   ....[106]....
        /*0ed8*/ 	.word	0x00036990


	//   ....[107]....
        /*0edc*/ 	.word	0x000369b0


	//   ....[108]....
        /*0ee0*/ 	.word	0x00036a30


	//   ....[109]....
        /*0ee4*/ 	.word	0x00036a50


	//   ....[110]....
        /*0ee8*/ 	.word	0x00036ad0


	//   ....[111]....
        /*0eec*/ 	.word	0x00036af0


	//   ....[112]....
        /*0ef0*/ 	.word	0x00036b00


	//   ....[113]....
        /*0ef4*/ 	.word	0x00036b10


	//   ....[114]....
        /*0ef8*/ 	.word	0x00037290


	//   ....[115]....
        /*0efc*/ 	.word	0x000372c0


	//   ....[116]....
        /*0f00*/ 	.word	0x000373c0


	//   ....[117]....
        /*0f04*/ 	.word	0x000373d0


	//   ....[118]....
        /*0f08*/ 	.word	0x00037470


	//   ....[119]....
        /*0f0c*/ 	.word	0x00037480


	//   ....[120]....
        /*0f10*/ 	.word	0x00037500


	//   ....[121]....
        /*0f14*/ 	.word	0x00037510


	//   ....[122]....
        /*0f18*/ 	.word	0x00037520


	//   ....[123]....
        /*0f1c*/ 	.word	0x000375c0


	//   ....[124]....
        /*0f20*/ 	.word	0x000375f0


	//   ....[125]....
        /*0f24*/ 	.word	0x00037670


	//   ....[126]....
        /*0f28*/ 	.word	0x000376a0


	//   ....[127]....
        /*0f2c*/ 	.word	0x000376c0


	//   ....[128]....
        /*0f30*/ 	.word	0x00037710


	//   ....[129]....
        /*0f34*/ 	.word	0x00037720


	//   ....[130]....
        /*0f38*/ 	.word	0x00037dd0


	//   ....[131]....
        /*0f3c*/ 	.word	0x00037e00


	//   ....[132]....
        /*0f40*/ 	.word	0x00037ef0


	//   ....[133]....
        /*0f44*/ 	.word	0x00037f00


	//   ....[134]....
        /*0f48*/ 	.word	0x00037f90


	//   ....[135]....
        /*0f4c*/ 	.word	0x00037fa0


	//   ....[136]....
        /*0f50*/ 	.word	0x00038010


	//   ....[137]....
        /*0f54*/ 	.word	0x00038020


	//   ....[138]....
        /*0f58*/ 	.word	0x000380a0


	//   ....[139]....
        /*0f5c*/ 	.word	0x000380b0


	//   ....[140]....
        /*0f60*/ 	.word	0x00038130


	//   ....[141]....
        /*0f64*/ 	.word	0x00038140


	//   ....[142]....
        /*0f68*/ 	.word	0x000381c0


	//   ....[143]....
        /*0f6c*/ 	.word	0x000381d0


	//   ....[144]....
        /*0f70*/ 	.word	0x00038250


	//   ....[145]....
        /*0f74*/ 	.word	0x00038260


	//   ....[146]....
        /*0f78*/ 	.word	0x00038770


	//   ....[147]....
        /*0f7c*/ 	.word	0x00038790


	//   ....[148]....
        /*0f80*/ 	.word	0x000387e0


	//   ....[149]....
        /*0f84*/ 	.word	0x000388a0


	//   ....[150]....
        /*0f88*/ 	.word	0x000388b0


	//   ....[151]....
        /*0f8c*/ 	.word	0x000388e0


	//   ....[152]....
        /*0f90*/ 	.word	0x00038970


	//   ....[153]....
        /*0f94*/ 	.word	0x00038a20


	//   ....[154]....
        /*0f98*/ 	.word	0x00038a30


	//   ....[155]....
        /*0f9c*/ 	.word	0x00038a60


	//   ....[156]....
        /*0fa0*/ 	.word	0x00038a70


	//   ....[157]....
        /*0fa4*/ 	.word	0x00038b00


	//   ....[158]....
        /*0fa8*/ 	.word	0x00039210


	//   ....[159]....
        /*0fac*/ 	.word	0x00039230


	//   ....[160]....
        /*0fb0*/ 	.word	0x00039280


	//   ....[161]....
        /*0fb4*/ 	.word	0x00039290


	//   ....[162]....
        /*0fb8*/ 	.word	0x000392d0


	//   ....[163]....
        /*0fbc*/ 	.word	0x000392e0


	//   ....[164]....
        /*0fc0*/ 	.word	0x00039320


	//   ....[165]....
        /*0fc4*/ 	.word	0x00039330


	//   ....[166]....
        /*0fc8*/ 	.word	0x00039370


	//   ....[167]....
        /*0fcc*/ 	.word	0x00039380


	//   ....[168]....
        /*0fd0*/ 	.word	0x00039390


	//   ....[169]....
        /*0fd4*/ 	.word	0x000393d0


	//   ....[170]....
        /*0fd8*/ 	.word	0x000396f0


	//   ....[171]....
        /*0fdc*/ 	.word	0x00039710


	//   ....[172]....
        /*0fe0*/ 	.word	0x00039720


	//   ....[173]....
        /*0fe4*/ 	.word	0x00039730


	//   ....[174]....
        /*0fe8*/ 	.word	0x00039750


	//   ....[175]....
        /*0fec*/ 	.word	0x000397c0


	//   ....[176]....
        /*0ff0*/ 	.word	0x00039830


	//   ....[177]....
        /*0ff4*/ 	.word	0x00039850


	//   ....[178]....
        /*0ff8*/ 	.word	0x00039860


	//   ....[179]....
        /*0ffc*/ 	.word	0x000398c0


	//   ....[180]....
        /*1000*/ 	.word	0x000398e0


	//   ....[181]....
        /*1004*/ 	.word	0x00039940


	//   ....[182]....
        /*1008*/ 	.word	0x00039e80


	//   ....[183]....
        /*100c*/ 	.word	0x00039eb0


	//   ....[184]....
        /*1010*/ 	.word	0x00039f10


	//   ....[185]....
        /*1014*/ 	.word	0x00039f40


	//   ....[186]....
        /*1018*/ 	.word	0x00039f70


	//   ....[187]....
        /*101c*/ 	.word	0x00039fa0


	//   ....[188]....
        /*1020*/ 	.word	0x00039fd0


	//   ....[189]....
        /*1024*/ 	.word	0x0003a000


	//   ....[190]....
        /*1028*/ 	.word	0x0003a1a0


	//   ....[191]....
        /*102c*/ 	.word	0x0003a1d0


	//   ....[192]....
        /*1030*/ 	.word	0x0003a200


	//   ....[193]....
        /*1034*/ 	.word	0x0003a230


	//   ....[194]....
        /*1038*/ 	.word	0x0003a260


	//   ....[195]....
        /*103c*/ 	.word	0x0003a290


	//   ....[196]....
        /*1040*/ 	.word	0x0003a350


	//   ....[197]....
        /*1044*/ 	.word	0x0003a370


	//   ....[198]....
        /*1048*/ 	.word	0x0003a390


	//   ....[199]....
        /*104c*/ 	.word	0x0003a3f0


	//   ....[200]....
        /*1050*/ 	.word	0x0003ae10


	//   ....[201]....
        /*1054*/ 	.word	0x0003b130


	//   ....[202]....
        /*1058*/ 	.word	0x0003b1c0


	//   ....[203]....
        /*105c*/ 	.word	0x0003b250


	//   ....[204]....
        /*1060*/ 	.word	0x0003b2e0


	//   ....[205]....
        /*1064*/ 	.word	0x0003b3c0


	//   ....[206]....
        /*1068*/ 	.word	0x0003b450


	//   ....[207]....
        /*106c*/ 	.word	0x0003b4f0


	//   ....[208]....
        /*1070*/ 	.word	0x0003b580


	//   ....[209]....
        /*1074*/ 	.word	0x0003b660


	//   ....[210]....
        /*1078*/ 	.word	0x0003b6f0


	//   ....[211]....
        /*107c*/ 	.word	0x0003b780


	//   ....[212]....
        /*1080*/ 	.word	0x0003b810


	//   ....[213]....
        /*1084*/ 	.word	0x0003b8f0


	//   ....[214]....
        /*1088*/ 	.word	0x0003b990


	//   ....[215]....
        /*108c*/ 	.word	0x0003ba20


	//   ....[216]....
        /*1090*/ 	.word	0x0003ba70


	//   ....[217]....
        /*1094*/ 	.word	0x0003bac0


	//   ....[218]....
        /*1098*/ 	.word	0x0003bb60


	//   ....[219]....
        /*109c*/ 	.word	0x0003bbf0


	//   ....[220]....
        /*10a0*/ 	.word	0x0003bc40


	//   ....[221]....
        /*10a4*/ 	.word	0x0003bc90


	//   ....[222]....
        /*10a8*/ 	.word	0x0003bd80


	//   ....[223]....
        /*10ac*/ 	.word	0x0003be30


	//   ....[224]....
        /*10b0*/ 	.word	0x0003beb0


	//   ....[225]....
        /*10b4*/ 	.word	0x0003bf20


	//   ....[226]....
        /*10b8*/ 	.word	0x0003c090


	//   ....[227]....
        /*10bc*/ 	.word	0x0003c1d0


	//   ....[228]....
        /*10c0*/ 	.word	0x0003c220


	//   ....[229]....
        /*10c4*/ 	.word	0x0003c280


	//   ....[230]....
        /*10c8*/ 	.word	0x0003c530


	//   ....[231]....
        /*10cc*/ 	.word	0x0003c580


	//   ....[232]....
        /*10d0*/ 	.word	0x0003c610


	//   ....[233]....
        /*10d4*/ 	.word	0x0003c6a0


	//   ....[234]....
        /*10d8*/ 	.word	0x0003c730


	//   ....[235]....
        /*10dc*/ 	.word	0x0003c7c0


	//   ....[236]....
        /*10e0*/ 	.word	0x0003c850


	//   ....[237]....
        /*10e4*/ 	.word	0x0003c8e0


	//   ....[238]....
        /*10e8*/ 	.word	0x0003c960


	//   ....[239]....
        /*10ec*/ 	.word	0x0003c9b0


	//   ....[240]....
        /*10f0*/ 	.word	0x0003ca50


	//   ....[241]....
        /*10f4*/ 	.word	0x0003cae0


	//   ....[242]....
        /*10f8*/ 	.word	0x0003cb60


	//   ....[243]....
        /*10fc*/ 	.word	0x0003cbb0


	//   ....[244]....
        /*1100*/ 	.word	0x0003cc40


	//   ....[245]....
        /*1104*/ 	.word	0x0003ccd0


	//   ....[246]....
        /*1108*/ 	.word	0x0003cd60


	//   ....[247]....
        /*110c*/ 	.word	0x0003cdf0


	//   ....[248]....
        /*1110*/ 	.word	0x0003ce80


	//   ....[249]....
        /*1114*/ 	.word	0x0003cf10


	//   ....[250]....
        /*1118*/ 	.word	0x0003cfd0


	//   ....[251]....
        /*111c*/ 	.word	0x0003d2b0


	//   ....[252]....
        /*1120*/ 	.word	0x0003d3a0


	//   ....[253]....
        /*1124*/ 	.word	0x0003d440


	//   ....[254]....
        /*1128*/ 	.word	0x0003d4a0


	//   ....[255]....
        /*112c*/ 	.word	0x0003d590


	//   ....[0]....
        /*1130*/ 	.word	0x0003d600


	//   ....[1]....
        /*1134*/ 	.word	0x0003d6f0


	//   ....[2]....
        /*1138*/ 	.word	0x0003d760


	//   ....[3]....
        /*113c*/ 	.word	0x0003d850


	//   ....[4]....
        /*1140*/ 	.word	0x0003d8c0


	//   ....[5]....
        /*1144*/ 	.word	0x0003d9b0


	//   ....[6]....
        /*1148*/ 	.word	0x0003da20


	//   ....[7]....
        /*114c*/ 	.word	0x0003dac0


	//   ....[8]....
        /*1150*/ 	.word	0x0003dbb0


	//   ....[9]....
        /*1154*/ 	.word	0x0003dc70


	//   ....[10]....
        /*1158*/ 	.word	0x0003dcd0


	//   ....[11]....
        /*115c*/ 	.word	0x0003ddc0


	//   ....[12]....
        /*1160*/ 	.word	0x0003de20


	//   ....[13]....
        /*1164*/ 	.word	0x0003df30


	//   ....[14]....
        /*1168*/ 	.word	0x0003df90


	//   ....[15]....
        /*116c*/ 	.word	0x0003e080


	//   ....[16]....
        /*1170*/ 	.word	0x0003e0e0


	//   ....[17]....
        /*1174*/ 	.word	0x0003e180


	//   ....[18]....
        /*1178*/ 	.word	0x0003e250


	//   ....[19]....
        /*117c*/ 	.word	0x0003e2f0


	//   ....[20]....
        /*1180*/ 	.word	0x0003e3c0


	//   ....[21]....
        /*1184*/ 	.word	0x0003e460


	//   ....[22]....
        /*1188*/ 	.word	0x0003e510


	//   ....[23]....
        /*118c*/ 	.word	0x0003e5b0


	//   ....[24]....
        /*1190*/ 	.word	0x0003e820


	//   ....[25]....
        /*1194*/ 	.word	0x0003e8e0


	//   ....[26]....
        /*1198*/ 	.word	0x0003e9a0


	//   ....[27]....
        /*119c*/ 	.word	0x0003ea90


	//   ....[28]....
        /*11a0*/ 	.word	0x0003eb50


	//   ....[29]....
        /*11a4*/ 	.word	0x0003ec10


	//   ....[30]....
        /*11a8*/ 	.word	0x0003ecd0


	//   ....[31]....
        /*11ac*/ 	.word	0x0003ed90


	//   ....[32]....
        /*11b0*/ 	.word	0x0003ee50


	//   ....[33]....
        /*11b4*/ 	.word	0x0003ef10


	//   ....[34]....
        /*11b8*/ 	.word	0x0003efd0


	//   ....[35]....
        /*11bc*/ 	.word	0x0003f090


	//   ....[36]....
        /*11c0*/ 	.word	0x0003f150


	//   ....[37]....
        /*11c4*/ 	.word	0x0003f200


	//   ....[38]....
        /*11c8*/ 	.word	0x0003f260


	//   ....[39]....
        /*11cc*/ 	.word	0x0003f340


	//   ....[40]....
        /*11d0*/ 	.word	0x0003f480


	//   ....[41]....
        /*11d4*/ 	.word	0x0003f560


	//   ....[42]....
        /*11d8*/ 	.word	0x0003f5f0


	//   ....[43]....
        /*11dc*/ 	.word	0x0003f700


	//   ....[44]....
        /*11e0*/ 	.word	0x0003f760


	//   ....[45]....
        /*11e4*/ 	.word	0x0003f870


	//   ....[46]....
        /*11e8*/ 	.word	0x0003f8d0


	//   ....[47]....
        /*11ec*/ 	.word	0x0003f9e0


	//   ....[48]....
        /*11f0*/ 	.word	0x0003fa40


	//   ....[49]....
        /*11f4*/ 	.word	0x0003fb50


	//   ....[50]....
        /*11f8*/ 	.word	0x0003fbb0


	//   ....[51]....
        /*11fc*/ 	.word	0x0003fc70


	//   ....[52]....
        /*1200*/ 	.word	0x0003fdd0


	//   ....[53]....
        /*1204*/ 	.word	0x0003fe70


	//   ....[54]....
        /*1208*/ 	.word	0x0003fed0


	//   ....[55]....
        /*120c*/ 	.word	0x0003ff80


	//   ....[56]....
        /*1210*/ 	.word	0x0003ffe0


	//   ....[57]....
        /*1214*/ 	.word	0x00040090


	//   ....[58]....
        /*1218*/ 	.word	0x000400f0


	//   ....[59]....
        /*121c*/ 	.word	0x000401a0


	//   ....[60]....
        /*1220*/ 	.word	0x00040200


	//   ....[61]....
        /*1224*/ 	.word	0x000402b0


	//   ....[62]....
        /*1228*/ 	.word	0x00040310


	//   ....[63]....
        /*122c*/ 	.word	0x000403c0


	//   ....[64]....
        /*1230*/ 	.word	0x000404b0


	//   ....[65]....
        /*1234*/ 	.word	0x00040550


	//   ....[66]....
        /*1238*/ 	.word	0x000405b0


	//   ....[67]....
        /*123c*/ 	.word	0x00040680


	//   ....[68]....
        /*1240*/ 	.word	0x000406e0


	//   ....[69]....
        /*1244*/ 	.word	0x000407b0


	//   ....[70]....
        /*1248*/ 	.word	0x00040810


	//   ....[71]....
        /*124c*/ 	.word	0x000408e0


	//   ....[72]....
        /*1250*/ 	.word	0x00040940


	//   ....[73]....
        /*1254*/ 	.word	0x00040a10


	//   ....[74]....
        /*1258*/ 	.word	0x00040a70


	//   ....[75]....
        /*125c*/ 	.word	0x00040b40


	//   ....[76]....
        /*1260*/ 	.word	0x00040bd0


	//   ....[77]....
        /*1264*/ 	.word	0x00040c70


	//   ....[78]....
        /*1268*/ 	.word	0x00040df0


	//   ....[79]....
        /*126c*/ 	.word	0x00040e60


	//   ....[80]....
        /*1270*/ 	.word	0x00040ed0


	//   ....[81]....
        /*1274*/ 	.word	0x00040f40


	//   ....[82]....
        /*1278*/ 	.word	0x00040fb0


	//   ....[83]....
        /*127c*/ 	.word	0x00041030


	//   ....[84]....
        /*1280*/ 	.word	0x000410b0


	//   ....[85]....
        /*1284*/ 	.word	0x00041140


	//   ....[86]....
        /*1288*/ 	.word	0x000411b0


	//   ....[87]....
        /*128c*/ 	.word	0x00041220


	//   ....[88]....
        /*1290*/ 	.word	0x00041290


	//   ....[89]....
        /*1294*/ 	.word	0x00041310


	//   ....[90]....
        /*1298*/ 	.word	0x00041380


	//   ....[91]....
        /*129c*/ 	.word	0x00041410


	//   ....[92]....
        /*12a0*/ 	.word	0x00041470


	//   ....[93]....
        /*12a4*/ 	.word	0x00041500


	//   ....[94]....
        /*12a8*/ 	.word	0x00041630


	//   ....[95]....
        /*12ac*/ 	.word	0x000432e0


	//   ....[96]....
        /*12b0*/ 	.word	0x000440f0


	//   ....[97]....
        /*12b4*/ 	.word	0x00044ba0


	//   ....[98]....
        /*12b8*/ 	.word	0x00044bc0


	//   ....[99]....
        /*12bc*/ 	.word	0x00044c00


	//   ....[100]....
        /*12c0*/ 	.word	0x00044c20


	//----- nvinfo : EIATTR_REG_RECONFIG
	.align		4
.L_467:
        /*12c4*/ 	.byte	0x01, 0x54
	.zero		2


	//----- nvinfo : EIATTR_SYSCALL_OFFSETS
	.align		4
        /*12c8*/ 	.byte	0x04, 0x46
        /*12ca*/ 	.short	(.L_469 - .L_468)


	//   ....[0]....
.L_468:
        /*12cc*/ 	.word	0x00002630


	//   ....[1]....
        /*12d0*/ 	.word	0x00002780


	//   ....[2]....
        /*12d4*/ 	.word	0x00007de0


	//   ....[3]....
        /*12d8*/ 	.word	0x000083c0


	//   ....[4]....
        /*12dc*/ 	.word	0x00035e80


	//   ....[5]....
        /*12e0*/ 	.word	0x00035fd0


	//   ....[6]....
        /*12e4*/ 	.word	0x000360c0


	//   ....[7]....
        /*12e8*/ 	.word	0x00036ed0


	//   ....[8]....
        /*12ec*/ 	.word	0x000379f0


	//----- nvinfo : EIATTR_MBARRIER_INSTR_OFFSETS
	.align		4
.L_469:
        /*12f0*/ 	.byte	0x04, 0x39
        /*12f2*/ 	.short	(.L_471 - .L_470)


	//   ....[0]....
.L_470:
        /*12f4*/ 	.word	0x000002d0
        /*12f8*/ 	.word	0x000000ff
        /*12fc*/ 	.word	0x00032400
        /*1300*/ 	.short	0x0100
        /*1302*/ 	.byte	0x08
	.zero		1


	//   ....[1]....
        /*1304*/ 	.word	0x000002e0
        /*1308*/ 	.word	0x000000ff
        /*130c*/ 	.word	0x00032410
        /*1310*/ 	.short	0x0100
        /*1312*/ 	.byte	0x08
	.zero		1


	//   ....[2]....
        /*1314*/ 	.word	0x000002f0
        /*1318*/ 	.word	0x000000ff
        /*131c*/ 	.word	0x00032420
        /*1320*/ 	.short	0x0100
        /*1322*/ 	.byte	0x08
	.zero		1


	//   ....[3]....
        /*1324*/ 	.word	0x000003e0
        /*1328*/ 	.word	0x000000ff
        /*132c*/ 	.word	0x00032430
        /*1330*/ 	.short	0x0100
        /*1332*/ 	.byte	0x08
	.zero		1


	//   ....[4]....
        /*1334*/ 	.word	0x000003f0
        /*1338*/ 	.word	0x000000ff
        /*133c*/ 	.word	0x00032440
        /*1340*/ 	.short	0x0100
        /*1342*/ 	.byte	0x08
	.zero		1


	//   ....[5]....
        /*1344*/ 	.word	0x00000400
        /*1348*/ 	.word	0x000000ff
        /*134c*/ 	.word	0x00032438
        /*1350*/ 	.short	0x0100
        /*1352*/ 	.byte	0x08
	.zero		1


	//   ....[6]....
        /*1354*/ 	.word	0x00000410
        /*1358*/ 	.word	0x000000ff
        /*135c*/ 	.word	0x00032448
        /*1360*/ 	.short	0x0100
        /*1362*/ 	.byte	0x08
	.zero		1


	//   ....[7]....
        /*1364*/ 	.word	0x00000540
        /*1368*/ 	.word	0x000000ff
        /*136c*/ 	.word	0x00032450
        /*1370*/ 	.short	0x0100
        /*1372*/ 	.byte	0x08
	.zero		1


	//   ....[8]....
        /*1374*/ 	.word	0x00000550
        /*1378*/ 	.word	0x000000ff
        /*137c*/ 	.word	0x00032460
        /*1380*/ 	.short	0x0100
        /*1382*/ 	.byte	0x08
	.zero		1


	//   ....[9]....
        /*1384*/ 	.word	0x00000560
        /*1388*/ 	.word	0x000000ff
        /*138c*/ 	.word	0x00032458
        /*1390*/ 	.short	0x0100
        /*1392*/ 	.byte	0x08
	.zero		1


	//   ....[10]....
        /*1394*/ 	.word	0x00000570
        /*1398*/ 	.word	0x000000ff
        /*139c*/ 	.word	0x00032468
        /*13a0*/ 	.short	0x0100
        /*13a2*/ 	.byte	0x08
	.zero		1


	//   ....[11]....
        /*13a4*/ 	.word	0x00000660
        /*13a8*/ 	.word	0x000000ff
        /*13ac*/ 	.word	0x00032470
        /*13b0*/ 	.short	0x0100
        /*13b2*/ 	.byte	0x06
	.zero		1


	//   ....[12]....
        /*13b4*/ 	.word	0x00000670
        /*13b8*/ 	.word	0x000000ff
        /*13bc*/ 	.word	0x00032480
        /*13c0*/ 	.short	0x0100
        /*13c2*/ 	.byte	0x06
	.zero		1


	//   ....[13]....
        /*13c4*/ 	.word	0x00000680
        /*13c8*/ 	.word	0x000000ff
        /*13cc*/ 	.word	0x00032478
        /*13d0*/ 	.short	0x0100
        /*13d2*/ 	.byte	0x06
	.zero		1


	//   ....[14]....
        /*13d4*/ 	.word	0x00000690
        /*13d8*/ 	.word	0x000000ff
        /*13dc*/ 	.word	0x00032488
        /*13e0*/ 	.short	0x0100
        /*13e2*/ 	.byte	0x06
	.zero		1


	//   ....[15]....
        /*13e4*/ 	.word	0x000007c0
        /*13e8*/ 	.word	0x000000ff
        /*13ec*/ 	.word	0x00032490
        /*13f0*/ 	.short	0x0100
        /*13f2*/ 	.byte	0x08
	.zero		1


	//   ....[16]....
        /*13f4*/ 	.word	0x000007d0
        /*13f8*/ 	.word	0x000000ff
        /*13fc*/ 	.word	0x000324a0
        /*1400*/ 	.short	0x0100
        /*1402*/ 	.byte	0x08
	.zero		1


	//   ....[17]....
        /*1404*/ 	.word	0x000007e0
        /*1408*/ 	.word	0x000000ff
        /*140c*/ 	.word	0x00032498
        /*1410*/ 	.short	0x0100
        /*1412*/ 	.byte	0x08
	.zero		1


	//   ....[18]....
        /*1414*/ 	.word	0x000007f0
        /*1418*/ 	.word	0x000000ff
        /*141c*/ 	.word	0x000324a8
        /*1420*/ 	.short	0x0100
        /*1422*/ 	.byte	0x08
	.zero		1


	//   ....[19]....
        /*1424*/ 	.word	0x00000920
        /*1428*/ 	.word	0x000000ff
        /*142c*/ 	.word	0x000324b0
        /*1430*/ 	.short	0x0100
        /*1432*/ 	.byte	0x08
	.zero		1


	//   ....[20]....
        /*1434*/ 	.word	0x00000930
        /*1438*/ 	.word	0x000000ff
        /*143c*/ 	.word	0x000324c0
        /*1440*/ 	.short	0x0100
        /*1442*/ 	.byte	0x08
	.zero		1


	//   ....[21]....
        /*1444*/ 	.word	0x00000940
        /*1448*/ 	.word	0x000000ff
        /*144c*/ 	.word	0x000324b8
        /*1450*/ 	.short	0x0100
        /*1452*/ 	.byte	0x08
	.zero		1


	//   ....[22]....
        /*1454*/ 	.word	0x00000950
        /*1458*/ 	.word	0x000000ff
        /*145c*/ 	.word	0x000324c8
        /*1460*/ 	.short	0x0100
        /*1462*/ 	.byte	0x08
	.zero		1


	//   ....[23]....
        /*1464*/ 	.word	0x00003920
        /*1468*/ 	.word	0x00000045
        /*146c*/ 	.word	0x00032490
        /*1470*/ 	.short	0x010a
        /*1472*/ 	.byte	0x3f
	.zero		1


	//   ....[24]....
        /*1474*/ 	.word	0x00004e60
        /*1478*/ 	.word	0x00000045
        /*147c*/ 	.word	0x00032490
        /*1480*/ 	.short	0x010a
        /*1482*/ 	.byte	0x3f
	.zero		1


	//   ....[25]....
        /*1484*/ 	.word	0x00005f00
        /*1488*/ 	.word	0x00000045
        /*148c*/ 	.word	0x00032490
        /*1490*/ 	.short	0x010a
        /*1492*/ 	.byte	0x3f
	.zero		1


	//   ....[26]....
        /*1494*/ 	.word	0x00006390
        /*1498*/ 	.word	0x00000004
        /*149c*/ 	.word	0x00000000
        /*14a0*/ 	.short	0x0101
        /*14a2*/ 	.byte	0x3f
	.zero		1


	//   ....[27]....
        /*14a4*/ 	.word	0x000063d0
        /*14a8*/ 	.word	0x00000045
        /*14ac*/ 	.word	0x000324b0
        /*14b0*/ 	.short	0x010a
        /*14b2*/ 	.byte	0x3f
	.zero		1


	//   ....[28]....
        /*14b4*/ 	.word	0x00006c00
        /*14b8*/ 	.word	0x00000045
        /*14bc*/ 	.word	0x00000000
        /*14c0*/ 	.short	0x0101
        /*14c2*/ 	.byte	0x3f
	.zero		1


	//   ....[29]....
        /*14c4*/ 	.word	0x00008140
        /*14c8*/ 	.word	0x00000002
        /*14cc*/ 	.word	0x00032400
        /*14d0*/ 	.short	0x010a
        /*14d2*/ 	.byte	0x3f
	.zero		1


	//   ....[30]....
        /*14d4*/ 	.word	0x00008190
        /*14d8*/ 	.word	0x00000002
        /*14dc*/ 	.word	0x00032400
        /*14e0*/ 	.short	0x010a
        /*14e2*/ 	.byte	0x3f
	.zero		1


	//   ....[31]....
        /*14e4*/ 	.word	0x00008c00
        /*14e8*/ 	.word	0x00000002
        /*14ec*/ 	.word	0x00032400
        /*14f0*/ 	.short	0x010a
        /*14f2*/ 	.byte	0x3f
	.zero		1


	//   ....[32]....
        /*14f4*/ 	.word	0x0000a170
        /*14f8*/ 	.word	0x00000002
        /*14fc*/ 	.word	0x00032400
        /*1500*/ 	.short	0x010a
        /*1502*/ 	.byte	0x3f
	.zero		1


	//   ....[33]....
        /*1504*/ 	.word	0x0000b920
        /*1508*/ 	.word	0x00000004
        /*150c*/ 	.word	0x00000000
        /*1510*/ 	.short	0x010a
        /*1512*/ 	.byte	0x3f
	.zero		1


	//   ....[34]....
        /*1514*/ 	.word	0x0000ba10
        /*1518*/ 	.word	0x00000002
        /*151c*/ 	.word	0x00000000
        /*1520*/ 	.short	0x010a
        /*1522*/ 	.byte	0x3f
	.zero		1


	//   ....[35]....
        /*1524*/ 	.word	0x0000be20
        /*1528*/ 	.word	0x00000004
        /*152c*/ 	.word	0x00000000
        /*1530*/ 	.short	0x010a
        /*1532*/ 	.byte	0x3f
	.zero		1


	//   ....[36]....
        /*1534*/ 	.word	0x0000bef0
        /*1538*/ 	.word	0x00000006
        /*153c*/ 	.word	0x00000000
        /*1540*/ 	.short	0x010a
        /*1542*/ 	.byte	0x3f
	.zero		1


	//   ....[37]....
        /*1544*/ 	.word	0x0000cc60
        /*1548*/ 	.word	0x00000006
        /*154c*/ 	.word	0x00000000
        /*1550*/ 	.short	0x0101
        /*1552*/ 	.byte	0x3f
	.zero		1


	//   ....[38]....
        /*1554*/ 	.word	0x000169a0
        /*1558*/ 	.word	0x00000002
        /*155c*/ 	.word	0x00000000
        /*1560*/ 	.short	0x0101
        /*1562*/ 	.byte	0x3f
	.zero		1


	//   ....[39]....
        /*1564*/ 	.word	0x00016e20
        /*1568*/ 	.word	0x00000005
        /*156c*/ 	.word	0x00000000
        /*1570*/ 	.short	0x010a
        /*1572*/ 	.byte	0x3f
	.zero		1


	//   ....[40]....
        /*1574*/ 	.word	0x00016f20
        /*1578*/ 	.word	0x0000000a
        /*157c*/ 	.word	0x00000000
        /*1580*/ 	.short	0x010a
        /*1582*/ 	.byte	0x3f
	.zero		1


	//   ....[41]....
        /*1584*/ 	.word	0x00017350
        /*1588*/ 	.word	0x00000048
        /*158c*/ 	.word	0x00000000
        /*1590*/ 	.short	0x010a
        /*1592*/ 	.byte	0x3f
	.zero		1


	//   ....[42]....
        /*1594*/ 	.word	0x00017450
        /*1598*/ 	.word	0x00000008
        /*159c*/ 	.word	0x00000000
        /*15a0*/ 	.short	0x010a
        /*15a2*/ 	.byte	0x3f
	.zero		1


	//   ....[43]....
        /*15a4*/ 	.word	0x000181c0
        /*15a8*/ 	.word	0x00000008
        /*15ac*/ 	.word	0x00000000
        /*15b0*/ 	.short	0x0101
        /*15b2*/ 	.byte	0x3f
	.zero		1


	//   ....[44]....
        /*15b4*/ 	.word	0x00020c80
        /*15b8*/ 	.word	0x00000005
        /*15bc*/ 	.word	0x00000000
        /*15c0*/ 	.short	0x0101
        /*15c2*/ 	.byte	0x3f
	.zero		1


	//   ....[45]....
        /*15c4*/ 	.word	0x00020e70
        /*15c8*/ 	.word	0x00000005
        /*15cc*/ 	.word	0x00000000
        /*15d0*/ 	.short	0x010a
        /*15d2*/ 	.byte	0x3f
	.zero		1


	//   ....[46]....
        /*15d4*/ 	.word	0x00020f70
        /*15d8*/ 	.word	0x00000008
        /*15dc*/ 	.word	0x00000000
        /*15e0*/ 	.short	0x010a
        /*15e2*/ 	.byte	0x3f
	.zero		1


	//   ....[47]....
        /*15e4*/ 	.word	0x000213a0
        /*15e8*/ 	.word	0x00000005
        /*15ec*/ 	.word	0x00000000
        /*15f0*/ 	.short	0x010a
        /*15f2*/ 	.byte	0x3f
	.zero		1


	//   ....[48]....
        /*15f4*/ 	.word	0x000214a0
        /*15f8*/ 	.word	0x00000008
        /*15fc*/ 	.word	0x00000000
        /*1600*/ 	.short	0x010a
        /*1602*/ 	.byte	0x3f
	.zero		1


	//   ....[49]....
        /*1604*/ 	.word	0x00022210
        /*1608*/ 	.word	0x00000005
        /*160c*/ 	.word	0x00000000
        /*1610*/ 	.short	0x0101
        /*1612*/ 	.byte	0x3f
	.zero		1


	//   ....[50]....
        /*1614*/ 	.word	0x0002bfe0
        /*1618*/ 	.word	0x00000004
        /*161c*/ 	.word	0x00000000
        /*1620*/ 	.short	0x0101
        /*1622*/ 	.byte	0x3f
	.zero		1


	//   ....[51]....
        /*1624*/ 	.word	0x0002ef80
        /*1628*/ 	.word	0x0000000a
        /*162c*/ 	.word	0x00000000
        /*1630*/ 	.short	0x0101
        /*1632*/ 	.byte	0x3f
	.zero		1


	//   ....[52]....
        /*1634*/ 	.word	0x0002f9f0
        /*1638*/ 	.word	0x00000008
        /*163c*/ 	.word	0x00000000
        /*1640*/ 	.short	0x0101
        /*1642*/ 	.byte	0x3f
	.zero		1


	//   ....[53]....
        /*1644*/ 	.word	0x000344c0
        /*1648*/ 	.word	0x00000017
        /*164c*/ 	.word	0x00032420
        /*1650*/ 	.short	0x010a
        /*1652*/ 	.byte	0x3f
	.zero		1


	//   ....[54]....
        /*1654*/ 	.word	0x00034570
        /*1658*/ 	.word	0x00000003
        /*165c*/ 	.word	0x000324a0
        /*1660*/ 	.short	0x010a
        /*1662*/ 	.byte	0x3f
	.zero		1


	//   ....[55]....
        /*1664*/ 	.word	0x000347a0
        /*1668*/ 	.word	0x00000003
        /*166c*/ 	.word	0x000324c0
        /*1670*/ 	.short	0x010a
        /*1672*/ 	.byte	0x3f
	.zero		1


	//   ....[56]....
        /*1674*/ 	.word	0x00034dd0
        /*1678*/ 	.word	0x00000009
        /*167c*/ 	.word	0x000324a0
        /*1680*/ 	.short	0x010a
        /*1682*/ 	.byte	0x3f
	.zero		1


	//   ....[57]....
        /*1684*/ 	.word	0x00034ff0
        /*1688*/ 	.word	0x00000009
        /*168c*/ 	.word	0x000324c0
        /*1690*/ 	.short	0x010a
        /*1692*/ 	.byte	0x3f
	.zero		1


	//   ....[58]....
        /*1694*/ 	.word	0x000365c0
        /*1698*/ 	.word	0x00000011
        /*169c*/ 	.word	0x00032440
        /*16a0*/ 	.short	0x010a
        /*16a2*/ 	.byte	0x3f
	.zero		1


	//   ....[59]....
        /*16a4*/ 	.word	0x00036c10
        /*16a8*/ 	.word	0x00000011
        /*16ac*/ 	.word	0x00032430
        /*16b0*/ 	.short	0x0107
        /*16b2*/ 	.byte	0x3f
	.zero		1


	//   ....[60]....
        /*16b4*/ 	.word	0x00036cd0
        /*16b8*/ 	.word	0x00000011
        /*16bc*/ 	.word	0x00032430
        /*16c0*/ 	.short	0x0101
        /*16c2*/ 	.byte	0x3f
	.zero		1


	//   ....[61]....
        /*16c4*/ 	.word	0x00037830
        /*16c8*/ 	.word	0x00000017
        /*16cc*/ 	.word	0x00032400
        /*16d0*/ 	.short	0x0107
        /*16d2*/ 	.byte	0x3f
	.zero		1


	//   ....[62]....
        /*16d4*/ 	.word	0x000378c0
        /*16d8*/ 	.word	0x00000017
        /*16dc*/ 	.word	0x00032400
        /*16e0*/ 	.short	0x0101
        /*16e2*/ 	.byte	0x3f
	.zero		1


	//   ....[63]....
        /*16e4*/ 	.word	0x00038350
        /*16e8*/ 	.word	0x00000017
        /*16ec*/ 	.word	0x00032410
        /*16f0*/ 	.short	0x0107
        /*16f2*/ 	.byte	0x3f
	.zero		1


	//   ....[64]....
        /*16f4*/ 	.word	0x00038450
        /*16f8*/ 	.word	0x00000017
        /*16fc*/ 	.word	0x00032410
        /*1700*/ 	.short	0x0101
        /*1702*/ 	.byte	0x3f
	.zero		1


	//   ....[65]....
        /*1704*/ 	.word	0x00038470
        /*1708*/ 	.word	0x00000017
        /*170c*/ 	.word	0x00032420
        /*1710*/ 	.short	0x010a
        /*1712*/ 	.byte	0x3f
	.zero		1


	//   ....[66]....
        /*1714*/ 	.word	0x00038500
        /*1718*/ 	.word	0x00000011
        /*171c*/ 	.word	0x00032460
        /*1720*/ 	.short	0x010a
        /*1722*/ 	.byte	0x3f
	.zero		1


	//   ....[67]....
        /*1724*/ 	.word	0x00038c80
        /*1728*/ 	.word	0x00000011
        /*172c*/ 	.word	0x00032450
        /*1730*/ 	.short	0x0107
        /*1732*/ 	.byte	0x3f
	.zero		1


	//   ....[68]....
        /*1734*/ 	.word	0x00038d50
        /*1738*/ 	.word	0x00000011
        /*173c*/ 	.word	0x00032450
        /*1740*/ 	.short	0x0101
        /*1742*/ 	.byte	0x3f
	.zero		1


	//   ....[69]....
        /*1744*/ 	.word	0x00039090
        /*1748*/ 	.word	0x00000006
        /*174c*/ 	.word	0x00032440
        /*1750*/ 	.short	0x010a
        /*1752*/ 	.byte	0x3f
	.zero		1


	//   ....[70]....
        /*1754*/ 	.word	0x00039450
        /*1758*/ 	.word	0x00000006
        /*175c*/ 	.word	0x00032430
        /*1760*/ 	.short	0x0107
        /*1762*/ 	.byte	0x3f
	.zero		1


	//   ....[71]....
        /*1764*/ 	.word	0x00039510
        /*1768*/ 	.word	0x00000006
        /*176c*/ 	.word	0x00032430
        /*1770*/ 	.short	0x0101
        /*1772*/ 	.byte	0x3f
	.zero		1


	//   ....[72]....
        /*1774*/ 	.word	0x00039540
        /*1778*/ 	.word	0x00000006
        /*177c*/ 	.word	0x00032460
        /*1780*/ 	.short	0x010a
        /*1782*/ 	.byte	0x3f
	.zero		1


	//   ....[73]....
        /*1784*/ 	.word	0x00039a40
        /*1788*/ 	.word	0x00000006
        /*178c*/ 	.word	0x00032450
        /*1790*/ 	.short	0x0107
        /*1792*/ 	.byte	0x3f
	.zero		1


	//   ....[74]....
        /*1794*/ 	.word	0x00039b00
        /*1798*/ 	.word	0x00000006
        /*179c*/ 	.word	0x00032450
        /*17a0*/ 	.short	0x0101
        /*17a2*/ 	.byte	0x3f
	.zero		1


	//   ....[75]....
        /*17a4*/ 	.word	0x0003ad90
        /*17a8*/ 	.word	0x00000005
        /*17ac*/ 	.word	0x00032420
        /*17b0*/ 	.short	0x010a
        /*17b2*/ 	.byte	0x3f
	.zero		1


	//   ....[76]....
        /*17b4*/ 	.word	0x0003af00
        /*17b8*/ 	.word	0x00000003
        /*17bc*/ 	.word	0x00032440
        /*17c0*/ 	.short	0x010a
        /*17c2*/ 	.byte	0x3f
	.zero		1


	//   ....[77]....
        /*17c4*/ 	.word	0x0003afa0
        /*17c8*/ 	.word	0x00000019
        /*17cc*/ 	.word	0x00032440
        /*17d0*/ 	.short	0x010a
        /*17d2*/ 	.byte	0x3f
	.zero		1


	//   ....[78]....
        /*17d4*/ 	.word	0x0003afe0
        /*17d8*/ 	.word	0x00000003
        /*17dc*/ 	.word	0x00032460
        /*17e0*/ 	.short	0x010a
        /*17e2*/ 	.byte	0x3f
	.zero		1


	//   ....[79]....
        /*17e4*/ 	.word	0x0003b020
        /*17e8*/ 	.word	0x00000019
        /*17ec*/ 	.word	0x00032460
        /*17f0*/ 	.short	0x010a
        /*17f2*/ 	.byte	0x3f
	.zero		1


	//   ....[80]....
        /*17f4*/ 	.word	0x0003b080
        /*17f8*/ 	.word	0x00000045
        /*17fc*/ 	.word	0x00032490
        /*1800*/ 	.short	0x010a
        /*1802*/ 	.byte	0x3f
	.zero		1


	//   ....[81]....
        /*1804*/ 	.word	0x0003b310
        /*1808*/ 	.word	0x00000045
        /*180c*/ 	.word	0x00032490
        /*1810*/ 	.short	0x010a
        /*1812*/ 	.byte	0x3f
	.zero		1


	//   ....[82]....
        /*1814*/ 	.word	0x0003b5b0
        /*1818*/ 	.word	0x00000045
        /*181c*/ 	.word	0x00032490
        /*1820*/ 	.short	0x010a
        /*1822*/ 	.byte	0x3f
	.zero		1


	//   ....[83]....
        /*1824*/ 	.word	0x0003b840
        /*1828*/ 	.word	0x00000045
        /*182c*/ 	.word	0x000324b0
        /*1830*/ 	.short	0x010a
        /*1832*/ 	.byte	0x3f
	.zero		1


	//   ....[84]....
        /*1834*/ 	.word	0x0003bcc0
        /*1838*/ 	.word	0x00000002
        /*183c*/ 	.word	0x00032400
        /*1840*/ 	.short	0x010a
        /*1842*/ 	.byte	0x3f
	.zero		1


	//   ....[85]....
        /*1844*/ 	.word	0x0003c2b0
        /*1848*/ 	.word	0x00000002
        /*184c*/ 	.word	0x00032400
        /*1850*/ 	.short	0x010a
        /*1852*/ 	.byte	0x3f
	.zero		1


	//   ....[86]....
        /*1854*/ 	.word	0x0003c300
        /*1858*/ 	.word	0x00000002
        /*185c*/ 	.word	0x00000000
        /*1860*/ 	.short	0x010a
        /*1862*/ 	.byte	0x3f
	.zero		1


	//   ....[87]....
        /*1864*/ 	.word	0x0003c350
        /*1868*/ 	.word	0x00000006
        /*186c*/ 	.word	0x00000000
        /*1870*/ 	.short	0x010a
        /*1872*/ 	.byte	0x3f
	.zero		1


	//   ....[88]....
        /*1874*/ 	.word	0x0003c3a0
        /*1878*/ 	.word	0x0000000a
        /*187c*/ 	.word	0x00000000
        /*1880*/ 	.short	0x010a
        /*1882*/ 	.byte	0x3f
	.zero		1


	//   ....[89]....
        /*1884*/ 	.word	0x0003c3f0
        /*1888*/ 	.word	0x00000008
        /*188c*/ 	.word	0x00000000
        /*1890*/ 	.short	0x010a
        /*1892*/ 	.byte	0x3f
	.zero		1


	//   ....[90]....
        /*1894*/ 	.word	0x0003c440
        /*1898*/ 	.word	0x00000008
        /*189c*/ 	.word	0x00000000
        /*18a0*/ 	.short	0x010a
        /*18a2*/ 	.byte	0x3f
	.zero		1


	//   ....[91]....
        /*18a4*/ 	.word	0x0003c490
        /*18a8*/ 	.word	0x00000008
        /*18ac*/ 	.word	0x00000000
        /*18b0*/ 	.short	0x010a
        /*18b2*/ 	.byte	0x3f
	.zero		1


	//   ....[92]....
        /*18b4*/ 	.word	0x0003d090
        /*18b8*/ 	.word	0x00000017
        /*18bc*/ 	.word	0x00032420
        /*18c0*/ 	.short	0x010a
        /*18c2*/ 	.byte	0x3f
	.zero		1


	//   ....[93]....
        /*18c4*/ 	.word	0x0003d0e0
        /*18c8*/ 	.word	0x00000003
        /*18cc*/ 	.word	0x000324a0
        /*18d0*/ 	.short	0x010a
        /*18d2*/ 	.byte	0x3f
	.zero		1


	//   ....[94]....
        /*18d4*/ 	.word	0x0003d130
        /*18d8*/ 	.word	0x00000003
        /*18dc*/ 	.word	0x000324c0
        /*18e0*/ 	.short	0x010a
        /*18e2*/ 	.byte	0x3f
	.zero		1


	//   ....[95]....
        /*18e4*/ 	.word	0x0003d180
        /*18e8*/ 	.word	0x00000009
        /*18ec*/ 	.word	0x000324a0
        /*18f0*/ 	.short	0x010a
        /*18f2*/ 	.byte	0x3f
	.zero		1


	//   ....[96]....
        /*18f4*/ 	.word	0x0003d1d0
        /*18f8*/ 	.word	0x00000009
        /*18fc*/ 	.word	0x000324c0
        /*1900*/ 	.short	0x010a
        /*1902*/ 	.byte	0x3f
	.zero		1


	//   ....[97]....
        /*1904*/ 	.word	0x0003d2f0
        /*1908*/ 	.word	0x00000011
        /*190c*/ 	.word	0x00032440
        /*1910*/ 	.short	0x010a
        /*1912*/ 	.byte	0x3f
	.zero		1


	//   ....[98]....
        /*1914*/ 	.word	0x0003f380
        /*1918*/ 	.word	0x00000017
        /*191c*/ 	.word	0x00032420
        /*1920*/ 	.short	0x010a
        /*1922*/ 	.byte	0x3f
	.zero		1


	//   ....[99]....
        /*1924*/ 	.word	0x0003f3d0
        /*1928*/ 	.word	0x00000011
        /*192c*/ 	.word	0x00032460
        /*1930*/ 	.short	0x010a
        /*1932*/ 	.byte	0x3f
	.zero		1


	//   ....[100]....
        /*1934*/ 	.word	0x0003fd20
        /*1938*/ 	.word	0x00000006
        /*193c*/ 	.word	0x00032440
        /*1940*/ 	.short	0x010a
        /*1942*/ 	.byte	0x3f
	.zero		1


	//   ....[101]....
        /*1944*/ 	.word	0x00040400
        /*1948*/ 	.word	0x00000006
        /*194c*/ 	.word	0x00032460
        /*1950*/ 	.short	0x010a
        /*1952*/ 	.byte	0x3f
	.zero		1


	//   ....[102]....
        /*1954*/ 	.word	0x00041550
        /*1958*/ 	.word	0x00000005
        /*195c*/ 	.word	0x00032420
        /*1960*/ 	.short	0x010a
        /*1962*/ 	.byte	0x3f
	.zero		1


	//   ....[103]....
        /*1964*/ 	.word	0x000416f0
        /*1968*/ 	.word	0x00000003
        /*196c*/ 	.word	0x00032440
        /*1970*/ 	.short	0x010a
        /*1972*/ 	.byte	0x3f
	.zero		1


	//   ....[104]....
        /*1974*/ 	.word	0x00041740
        /*1978*/ 	.word	0x00000019
        /*197c*/ 	.word	0x00032440
        /*1980*/ 	.short	0x010a
        /*1982*/ 	.byte	0x3f
	.zero		1


	//   ....[105]....
        /*1984*/ 	.word	0x00041790
        /*1988*/ 	.word	0x00000003
        /*198c*/ 	.word	0x00032460
        /*1990*/ 	.short	0x010a
        /*1992*/ 	.byte	0x3f
	.zero		1


	//   ....[106]....
        /*1994*/ 	.word	0x00041920
        /*1998*/ 	.word	0x0000000a
        /*199c*/ 	.word	0x00000000
        /*19a0*/ 	.short	0x010a
        /*19a2*/ 	.byte	0x3f
	.zero		1


	//   ....[107]....
        /*19a4*/ 	.word	0x00041a20
        /*19a8*/ 	.word	0x00000008
        /*19ac*/ 	.word	0x00000000
        /*19b0*/ 	.short	0x010a
        /*19b2*/ 	.byte	0x3f
	.zero		1


	//   ....[108]....
        /*19b4*/ 	.word	0x00041e40
        /*19b8*/ 	.word	0x00000008
        /*19bc*/ 	.word	0x00032410
        /*19c0*/ 	.short	0x010a
        /*19c2*/ 	.byte	0x3f
	.zero		1


	//   ....[109]....
        /*19c4*/ 	.word	0x00041f60
        /*19c8*/ 	.word	0x0000000a
        /*19cc*/ 	.word	0x00000000
        /*19d0*/ 	.short	0x010a
        /*19d2*/ 	.byte	0x3f
	.zero		1


	//   ....[110]....
        /*19d4*/ 	.word	0x00042060
        /*19d8*/ 	.word	0x00000008
        /*19dc*/ 	.word	0x00000000
        /*19e0*/ 	.short	0x010a
        /*19e2*/ 	.byte	0x3f
	.zero		1


	//   ....[111]....
        /*19e4*/ 	.word	0x00042e30
        /*19e8*/ 	.word	0x00000008
        /*19ec*/ 	.word	0x00000000
        /*19f0*/ 	.short	0x0101
        /*19f2*/ 	.byte	0x3f
	.zero		1


	//   ....[112]....
        /*19f4*/ 	.word	0x0004d3e0
        /*19f8*/ 	.word	0x00000000
        /*19fc*/ 	.word	0x00000000
        /*1a00*/ 	.short	0x0101
        /*1a02*/ 	.byte	0x3f
	.zero		1


	//   ....[113]....
        /*1a04*/ 	.word	0x0004d400
        /*1a08*/ 	.word	0x00000008
        /*1a0c*/ 	.word	0x00000000
        /*1a10*/ 	.short	0x010a
        /*1a12*/ 	.byte	0x3f
	.zero		1


	//   ....[114]....
        /*1a14*/ 	.word	0x0004d450
        /*1a18*/ 	.word	0x00000008
        /*1a1c*/ 	.word	0x00032410
        /*1a20*/ 	.short	0x010a
        /*1a22*/ 	.byte	0x3f
	.zero		1


	//   ....[115]....
        /*1a24*/ 	.word	0x0004d4a0
        /*1a28*/ 	.word	0x00000008
        /*1a2c*/ 	.word	0x00000000
        /*1a30*/ 	.short	0x010a
        /*1a32*/ 	.byte	0x3f
	.zero		1


	//----- nvinfo : EIATTR_NUM_MBARRIERS
	.align		4
.L_471:
        /*1a34*/ 	.byte	0x03, 0x38
        /*1a36*/ 	.short	0x0017


	//----- nvinfo : EIATTR_EXIT_INSTR_OFFSETS
	.align		4
        /*1a38*/ 	.byte	0x04, 0x1c
        /*1a3a*/ 	.short	(.L_473 - .L_472)


	//   ....[0]....
.L_472:
        /*1a3c*/ 	.word	0x0003b070


	//----- nvinfo : EIATTR_MAX_THREADS
	.align		4
.L_473:
        /*1a40*/ 	.byte	0x04, 0x05
        /*1a42*/ 	.short	(.L_475 - .L_474)
.L_474:
        /*1a44*/ 	.word	0x00000180
        /*1a48*/ 	.word	0x00000001
        /*1a4c*/ 	.word	0x00000001


	//----- nvinfo : EIATTR_CRS_STACK_SIZE
	.align		4
.L_475:
        /*1a50*/ 	.byte	0x04, 0x1e
        /*1a52*/ 	.short	(.L_477 - .L_476)
.L_476:
        /*1a54*/ 	.word	0x00000000


	//----- nvinfo : EIATTR_CBANK_PARAM_SIZE
	.align		4
.L_477:
        /*1a58*/ 	.byte	0x03, 0x19
        /*1a5a*/ 	.short	0x0bf0


	//----- nvinfo : EIATTR_PARAM_CBANK
	.align		4
        /*1a5c*/ 	.byte	0x04, 0x0a
        /*1a5e*/ 	.short	(.L_479 - .L_478)
	.align		4
.L_478:
        /*1a60*/ 	.word	index@(.nv.constant0._ZN7cutlass13device_kernelIN5flash11enable_sm90INS1_16FlashAttnFwdSm90INS1_25CollectiveMainloopFwdSm90ILi2EN4cute5tupleIJNS5_1CILi1EEES8_S8_EEENS6_IJNS7_ILi128EEENS7_ILi96EEENS7_ILi64EEEEEELi256ENS_10bfloat16_tEfNS_4arch4Sm90ELb0ELb1ELb1ELb1ELb1ELb1ELb1ELb1ELb0ELb1ELb1ELb0EEENS1_21CollectiveEpilogueFwdINS6_IJSA_NS7_ILi256EEESB_EEES9_SE_SG_Li256ELb1ELb1ELb1ELb0EEENS1_36VarlenDynamicPersistentTileSchedulerILi128ELi96ELi256ELi128ELb1ELb1ELb1ELb1ELb0ELb1EEEEEEEEEvNT_6ParamsE)
        /*1a64*/ 	.short	0x0210
        /*1a66*/ 	.short	0x0bf0


	//----- nvinfo : EIATTR_SW_WAR
	.align		4
.L_479:
        /*1a68*/ 	.byte	0x04, 0x36
        /*1a6a*/ 	.short	(.L_481 - .L_480)
.L_480:
        /*1a6c*/ 	.word	0x00000008
.L_481:


//--------------------- .nv.info._ZN7cutlass13device_kernelIN5flash11enable_sm90INS1_16FlashAttnFwdSm90INS1_25CollectiveMainloopFwdSm90ILi2EN4cute5tupleIJNS5_1CILi1EEES8_S8_EEENS6_IJNS7_ILi128EEENS7_ILi96EEENS7_ILi64EEEEEELi256ENS_10bfloat16_tEfNS_4arch4Sm90ELb1ELb0ELb1ELb0ELb1ELb0ELb0ELb1ELb0ELb1ELb1ELb0EEENS1_21CollectiveEpilogueFwdINS6_IJSA_NS7_ILi256EEESB_EEES9_SE_SG_Li256ELb0ELb1ELb1ELb0EEENS1_19SingleTileSchedulerILb0ELb1ELb1ELi128EEEEEEEEEvNT_6ParamsE --------------------------
	.section	.nv.info._ZN7cutlass13device_kernelIN5flash11enable_sm90INS1_16FlashAttnFwdSm90INS1_25CollectiveMainloopFwdSm90ILi2EN4cute5tupleIJNS5_1CILi1EEES8_S8_EEENS6_IJNS7_ILi128EEENS7_ILi96EEENS7_ILi64EEEEEELi256ENS_10bfloat16_tEfNS_4arch4Sm90ELb1ELb0ELb1ELb0ELb1ELb0ELb0ELb1ELb0ELb1ELb1ELb0EEENS1_21CollectiveEpilogueFwdINS6_IJSA_NS7_ILi256EEESB_EEES9_SE_SG_Li256ELb0ELb1ELb1ELb0EEENS1_19SingleTileSchedulerILb0ELb1ELb1ELi128EEEEEEEEEvNT_6ParamsE,"",@"SHT_CUDA_INFO"
	.sectionflags	@""
	.align	4


	//----- nvinfo : EIATTR_CUDA_API_VERSION
	.align		4
        /*0000*/ 	.byte	0x04, 0x37
        /*0002*/ 	.short	(.L_483 - .L_482)
.L_482:
        /*0004*/ 	.word	0x00000082


	//----- nvinfo : EIATTR_KPARAM_INFO
	.align		4
.L_483:
        /*0008*/ 	.byte	0x04, 0x17
        /*000a*/ 	.short	(.L_485 - .L_484)
.L_484:
        /*000c*/ 	.word	0x00000000
        /*0010*/ 	.short	0x0000
        /*0012*/ 	.short	0x0070
        /*0014*/ 	.byte	0x00, 0xf0, 0x01, 0x28


	//----- nvinfo : EIATTR_SPARSE_MMA_MASK
	.align		4
.L_485:
        /*0018*/ 	.byte	0x03, 0x50
        /*001a*/ 	.short	0x0000


	//----- nvinfo : EIATTR_MAXREG_COUNT
	.align		4
        /*001c*/ 	.byte	0x03, 0x1b
        /*001e*/ 	.short	0x00a8


	//----- nvinfo : EIATTR_NUM_BARRIERS
	.align		4
        /*0020*/ 	.byte	0x02, 0x4c
        /*0022*/ 	.byte	0x10
	.zero		1


	//----- nvinfo : EIATTR_EXTERNS
	.align		4
        /*0024*/ 	.byte	0x04, 0x0f
        /*0026*/ 	.short	(.L_487 - .L_486)


	//   ....[0]....
	.align		4
.L_486:
        /*0028*/ 	.word	index@(__assertfail)


	//----- nvinfo : EIATTR_MERCURY_ISA_VERSION
	.align		4
.L_487:
        /*002c*/ 	.byte	0x03, 0x5f
        /*002e*/ 	.short	0x0101


	//----- nvinfo : EIATTR_INT_WARP_WIDE_INSTR_OFFSETS
	.align		4
        /*0030*/ 	.byte	0x04, 0x31
        /*0032*/ 	.short	(.L_489 - .L_488)


	//   ....[0]....
.L_488:
        /*0034*/ 	.word	0x000000b0


	//   ....[1]....
        /*0038*/ 	.word	0x000000c0


	//   ....[2]....
        /*003c*/ 	.word	0x00000160


	//----- nvinfo : EIATTR_COOP_GROUP_MASK_REGIDS
	.align		4
.L_489:
        /*0040*/ 	.byte	0x04, 0x29
        /*0042*/ 	.short	(.L_491 - .L_490)


	//   ....[0]....
.L_490:
        /*0044*/ 	.word	0xffffffff


	//   ....[1]....
        /*0048*/ 	.word	0xffffffff


	//   ....[2]....
        /*004c*/ 	.word	0xffffffff


	//   ....[3]....
        /*0050*/ 	.word	0xffffffff


	//   ....[4]....
        /*0054*/ 	.word	0xffffffff


	//   ....[5]....
        /*0058*/ 	.word	0xffffffff


	//   ....[6]....
        /*005c*/ 	.word	0xffffffff


	//   ....[7]....
        /*0060*/ 	.word	0xffffffff


	//   ....[8]....
        /*0064*/ 	.word	0xffffffff


	//   ....[9]....
        /*0068*/ 	.word	0xffffffff


	//   ....[10]....
        /*006c*/ 	.word	0xffffffff


	//   ....[11]....
        /*0070*/ 	.word	0xffffffff


	//   ....[12]....
        /*0074*/ 	.word	0xffffffff


	//   ....[13]....
        /*0078*/ 	.word	0xffffffff


	//   ....[14]....
        /*007c*/ 	.word	0xffffffff


	//   ....[15]....
        /*0080*/ 	.word	0xffffffff


	//   ....[16]....
        /*0084*/ 	.word	0xffffffff


	//   ....[17]....
        /*0088*/ 	.word	0xffffffff


	//   ....[18]....
        /*008c*/ 	.word	0xffffffff


	//   ....[19]....
        /*0090*/ 	.word	0xffffffff


	//   ....[20]....
        /*0094*/ 	.word	0xffffffff


	//   ....[21]....
        /*0098*/ 	.word	0xffffffff


	//   ....[22]....
        /*009c*/ 	.word	0xffffffff


	//   ....[23]....
        /*00a0*/ 	.word	0xffffffff


	//   ....[24]....
        /*00a4*/ 	.word	0xffffffff


	//   ....[25]....
        /*00a8*/ 	.word	0xffffffff


	//   ....[26]....
        /*00ac*/ 	.word	0xffffffff


	//   ....[27]....
        /*00b0*/ 	.word	0xffffffff


	//   ....[28]....
        /*00b4*/ 	.word	0xffffffff


	//   ....[29]....
        /*00b8*/ 	.word	0xffffffff


	//   ....[30]....
        /*00bc*/ 	.word	0xffffffff


	//   ....[31]....
        /*00c0*/ 	.word	0xffffffff


	//   ....[32]....
        /*00c4*/ 	.word	0xffffffff


	//   ....[33]....
        /*00c8*/ 	.word	0xffffffff


	//   ....[34]....
        /*00cc*/ 	.word	0xffffffff


	//   ....[35]....
        /*00d0*/ 	.word	0xffffffff


	//   ....[36]....
        /*00d4*/ 	.word	0xffffffff


	//   ....[37]....
        /*00d8*/ 	.word	0xffffffff


	//   ....[38]....
        /*00dc*/ 	.word	0xffffffff


	//   ....[39]....
        /*00e0*/ 	.word	0xffffffff


	//   ....[40]....
        /*00e4*/ 	.word	0xffffffff


	//   ....[41]....
        /*00e8*/ 	.word	0xffffffff


	//   ....[42]....
        /*00ec*/ 	.word	0xffffffff


	//   ....[43]....
        /*00f0*/ 	.word	0xffffffff


	//   ....[44]....
        /*00f4*/ 	.word	0xffffffff


	//   ....[45]....
        /*00f8*/ 	.word	0xffffffff


	//   ....[46]....
        /*00fc*/ 	.word	0xffffffff


	//   ....[47]....
        /*0100*/ 	.word	0xffffffff


	//   ....[48]....
        /*0104*/ 	.word	0xffffffff


	//   ....[49]....
        /*0108*/ 	.word	0xffffffff


	//   ....[50]....
        /*010c*/ 	.word	0xffffffff


	//   ....[51]....
        /*0110*/ 	.word	0xffffffff


	//   ....[52]....
        /*0114*/ 	.word	0xffffffff


	//   ....[53]....
        /*0118*/ 	.word	0xffffffff


	//   ....[54]....
        /*011c*/ 	.word	0xffffffff


	//   ....[55]....
        /*0120*/ 	.word	0xffffffff


	//   ....[56]....
        /*0124*/ 	.word	0xffffffff


	//   ....[57]....
        /*0128*/ 	.word	0xffffffff


	//   ....[58]....
        /*012c*/ 	.word	0xffffffff


	//   ....[59]....
        /*0130*/ 	.word	0xffffffff


	//   ....[60]....
        /*0134*/ 	.word	0xffffffff


	//   ....[61]....
        /*0138*/ 	.word	0xffffffff


	//   ....[62]....
        /*013c*/ 	.word	0xffffffff


	//   ....[63]....
        /*0140*/ 	.word	0xffffffff


	//   ....[64]....
        /*0144*/ 	.word	0xffffffff


	//   ....[65]....
        /*0148*/ 	.word	0xffffffff


	//   ....[66]....
        /*014c*/ 	.word	0xffffffff


	//   ....[67]....
        /*0150*/ 	.word	0xffffffff


	//   ....[68]....
        /*0154*/ 	.word	0xffffffff


	//   ....[69]....
        /*0158*/ 	.word	0xffffffff


	//   ....[70]....
        /*015c*/ 	.word	0xffffffff


	//   ....[71]....
        /*0160*/ 	.word	0xffffffff


	//   ....[72]....
        /*0164*/ 	.word	0xffffffff


	//   ....[73]....
        /*0168*/ 	.word	0xffffffff


	//   ....[74]....
        /*016c*/ 	.word	0xffffffff


	//   ....[75]....
        /*0170*/ 	.word	0xffffffff


	//   ....[76]....
        /*0174*/ 	.word	0xffffffff


	//   ....[77]....
        /*0178*/ 	.word	0xffffffff


	//   ....[78]....
        /*017c*/ 	.word	0xffffffff


	//   ....[79]....
        /*0180*/ 	.word	0xffffffff


	//   ....[80]....
        /*0184*/ 	.word	0xffffffff


	//   ....[81]....
        /*0188*/ 	.word	0xffffffff


	//   ....[82]....
        /*018c*/ 	.word	0xffffffff


	//   ....[83]....
        /*0190*/ 	.word	0xffffffff


	//   ....[84]....
        /*0194*/ 	.word	0xffffffff


	//   ....[85]....
        /*0198*/ 	.word	0xffffffff


	//   ....[86]....
        /*019c*/ 	.word	0xffffffff


	//   ....[87]....
        /*01a0*/ 	.word	0xffffffff


	//   ....[88]....
        /*01a4*/ 	.word	0xffffffff


	//   ....[89]....
        /*01a8*/ 	.word	0xffffffff


	//   ....[90]....
        /*01ac*/ 	.word	0xffffffff


	//   ....[91]....
        /*01b0*/ 	.word	0xffffffff


	//   ....[92]....
        /*01b4*/ 	.word	0xffffffff


	//   ....[93]....
        /*01b8*/ 	.word	0xffffffff


	//   ....[94]....
        /*01bc*/ 	.word	0xffffffff


	//   ....[95]....
        /*01c0*/ 	.word	0xffffffff


	//   ....[96]....
        /*01c4*/ 	.word	0xffffffff


	//   ....[97]....
        /*01c8*/ 	.word	0xffffffff


	//   ....[98]....
        /*01cc*/ 	.word	0xffffffff


	//   ....[99]....
        /*01d0*/ 	.word	0xffffffff


	//   ....[100]....
        /*01d4*/ 	.word	0xffffffff


	//   ....[101]....
        /*01d8*/ 	.word	0x0500000f


	//   ....[102]....
        /*01dc*/ 	.word	0x0500000f


	//   ....[103]....
        /*01e0*/ 	.word	0x0500000f


	//   ....[104]....
        /*01e4*/ 	.word	0x0500000f


	//   ....[105]....
        /*01e8*/ 	.word	0x0500000f


	//   ....[106]....
        /*01ec*/ 	.word	0x0500000f


	//   ....[107]....
        /*01f0*/ 	.word	0x0500000f


	//   ....[108]....
        /*01f4*/ 	.word	0x0500000f


	//   ....[109]....
        /*01f8*/ 	.word	0x0500000f


	//   ....[110]....
        /*01fc*/ 	.word	0x0500000f


	//   ....[111]....
        /*0200*/ 	.word	0x0500000f


	//   ....[112]....
        /*0204*/ 	.word	0x0500000f


	//   ....[113]....
        /*0208*/ 	.word	0x0500000f


	//   ....[114]....
        /*020c*/ 	.word	0x0500000f


	//   ....[115]....
        /*0210*/ 	.word	0x0500000f


	//   ....[116]....
        /*0214*/ 	.word	0x0500000f


	//   ....[117]....
        /*0218*/ 	.word	0x0500000f


	//   ....[118]....
        /*021c*/ 	.word	0x0500000f


	//   ....[119]....
        /*0220*/ 	.word	0x0500000f


	//   ....[120]....
        /*0224*/ 	.word	0x0500000f


	//   ....[121]....
        /*0228*/ 	.word	0x0500000f


	//   ....[122]....
        /*022c*/ 	.word	0x0500000f


	//   ....[123]....
        /*0230*/ 	.word	0x0500000f


	//   ....[124]....
        /*0234*/ 	.word	0x0500000f


	//   ....[125]....
        /*0238*/ 	.word	0x0500000f


	//   ....[126]....
        /*023c*/ 	.word	0x0500000f


	//   ....[127]....
        /*0240*/ 	.word	0x0500000f


	//   ....[128]....
        /*0244*/ 	.word	0x0500000f


	//   ....[129]....
        /*0248*/ 	.word	0x0500000f


	//   ....[130]....
        /*024c*/ 	.word	0x0500000f


	//   ....[131]....
        /*0250*/ 	.word	0x0500000f


	//   ....[132]....
        /*0254*/ 	.word	0x0500000f


	//   ....[133]....
        /*0258*/ 	.word	0x0500000f


	//   ....[134]....
        /*025c*/ 	.word	0x0500000f


	//   ....[135]....
        /*0260*/ 	.word	0x0500000f


	//   ....[136]....
        /*0264*/ 	.word	0x0500000f


	//   ....[137]....
        /*0268*/ 	.word	0x0500000f


	//   ....[138]....
        /*026c*/ 	.word	0x0500000f


	//   ....[139]....
        /*0270*/ 	.word	0x0500000f


	//   ....[140]....
        /*0274*/ 	.word	0x0500000f


	//   ....[141]....
        /*0278*/ 	.word	0x0500000f


	//   ....[142]....
        /*027c*/ 	.word	0x0500000f


	//   ....[143]....
        /*0280*/ 	.word	0x0500000f


	//   ....[144]....
        /*0284*/ 	.word	0x0500000f


	//   ....[145]....
        /*0288*/ 	.word	0x0500000f


	//   ....[146]....
        /*028c*/ 	.word	0x0500000f


	//   ....[147]....
        /*0290*/ 	.word	0x0500000f


	//   ....[148]....
        /*0294*/ 	.word	0x0500000f


	//   ....[149]....
        /*0298*/ 	.word	0x0500000f


	//   ....[150]....
        /*029c*/ 	.word	0x0500000f


	//   ....[151]....
        /*02a0*/ 	.word	0x0500000f


	//   ....[152]....
        /*02a4*/ 	.word	0x0500000f


	//   ....[153]....
        /*02a8*/ 	.word	0x0500000f


	//   ....[154]....
        /*02ac*/ 	.word	0x0500000f


	//   ....[155]....
        /*02b0*/ 	.word	0x0500000f


	//   ....[156]....
        /*02b4*/ 	.word	0x0500000f


	//   ....[157]....
        /*02b8*/ 	.word	0x0500000f


	//   ....[158]....
        /*02bc*/ 	.word	0x0500000f


	//   ....[159]....
        /*02c0*/ 	.word	0x0500000f


	//   ....[160]....
        /*02c4*/ 	.word	0x0500000f


	//   ....[161]....
        /*02c8*/ 	.word	0x0500000f


	//   ....[162]....
        /*02cc*/ 	.word	0x0500000f


	//   ....[163]....
        /*02d0*/ 	.word	0x0500000f


	//   ....[164]....
        /*02d4*/ 	.word	0x0500000f


	//   ....[165]....
        /*02d8*/ 	.word	0x0500000f


	//   ....[166]....
        /*02dc*/ 	.word	0x0500000f


	//----- nvinfo : EIATTR_COOP_GROUP_INSTR_OFFSETS
	.align		4
.L_491:
        /*02e0*/ 	.byte	0x04, 0x28
        /*02e2*/ 	.short	(.L_493 - .L_492)


	//   ....[0]....
.L_492:
        /*02e4*/ 	.word	0x00000060


	//   ....[1]....
        /*02e8*/ 	.word	0x000000a0


	//   ....[2]....
        /*02ec*/ 	.word	0x000002c0


	//   ....[3]....
        /*02f0*/ 	.word	0x00000420


	//   ....[4]....
        /*02f4*/ 	.word	0x00000540


	//   ....[5]....
        /*02f8*/ 	.word	0x000006a0


	//   ....[6]....
        /*02fc*/ 	.word	0x00001350


	//   ....[7]....
        /*0300*/ 	.word	0x00001c40


	//   ....[8]....
        /*0304*/ 	.word	0x00001d90


	//   ....[9]....
        /*0308*/ 	.word	0x00002570


	//   ....[10]....
        /*030c*/ 	.word	0x00002600


	//   ....[11]....
        /*0310*/ 	.word	0x00002d10


	//   ....[12]....
        /*0314*/ 	.word	0x00002d70


	//   ....[13]....
        /*0318*/ 	.word	0x00003f60


	//   ....[14]....
        /*031c*/ 	.word	0x00004560


	//   ....[15]....
        /*0320*/ 	.word	0x00004840


	//   ....[16]....
        /*0324*/ 	.word	0x00004940


	//   ....[17]....
        /*0328*/ 	.word	0x00005000


	//   ....[18]....
        /*032c*/ 	.word	0x00005080


	//   ....[19]....
        /*0330*/ 	.word	0x00006e60


	//   ....[20]....
        /*0334*/ 	.word	0x00006ed0


	//   ....[21]....
        /*0338*/ 	.word	0x00007340


	//   ....[22]....
        /*033c*/ 	.word	0x00007490


	//   ....[23]....
        /*0340*/ 	.word	0x00008850


	//   ....[24]....
        /*0344*/ 	.word	0x00008870


	//   ....[25]....
        /*0348*/ 	.word	0x000088b0


	//   ....[26]....
        /*034c*/ 	.word	0x000088d0


	//   ....[27]....
        /*0350*/ 	.word	0x000099b0


	//   ....[28]....
        /*0354*/ 	.word	0x00009a00


	//   ....[29]....
        /*0358*/ 	.word	0x00009a40


	//   ....[30]....
        /*035c*/ 	.word	0x00009a70


	//   ....[31]....
        /*0360*/ 	.word	0x00009ab0


	//   ....[32]....
        /*0364*/ 	.word	0x00009ad0


	//   ....[33]....
        /*0368*/ 	.word	0x0000a740


	//   ....[34]....
        /*036c*/ 	.word	0x0000a750


	//   ....[35]....
        /*0370*/ 	.word	0x0000b780


	//   ....[36]....
        /*0374*/ 	.word	0x0000c930


	//   ....[37]....
        /*0378*/ 	.word	0x0000c950


	//   ....[38]....
        /*037c*/ 	.word	0x0000c960


	//   ....[39]....
        /*0380*/ 	.word	0x0000c9a0


	//   ....[40]....
        /*0384*/ 	.word	0x0000c9f0


	//   ....[41]....
        /*0388*/ 	.word	0x0000ca10


	//   ....[42]....
        /*038c*/ 	.word	0x0000ca60


	//   ....[43]....
        /*0390*/ 	.word	0x0000ca80


	//   ....[44]....
        /*0394*/ 	.word	0x0000cad0


	//   ....[45]....
        /*0398*/ 	.word	0x0000caf0


	//   ....[46]....
        /*039c*/ 	.word	0x0000cb40


	//   ....[47]....
        /*03a0*/ 	.word	0x0000cb60


	//   ....[48]....
        /*03a4*/ 	.word	0x0000d0e0


	//   ....[49]....
        /*03a8*/ 	.word	0x0000d110


	//   ....[50]....
        /*03ac*/ 	.word	0x0000d140


	//   ....[51]....
        /*03b0*/ 	.word	0x0000d1b0


	//   ....[52]....
        /*03b4*/ 	.word	0x0000d210


	//   ....[53]....
        /*03b8*/ 	.word	0x0000d230


	//   ....[54]....
        /*03bc*/ 	.word	0x0000d290


	//   ....[55]....
        /*03c0*/ 	.word	0x0000d2b0


	//   ....[56]....
        /*03c4*/ 	.word	0x0000d310


	//   ....[57]....
        /*03c8*/ 	.word	0x0000d330


	//   ....[58]....
        /*03cc*/ 	.word	0x0000d390


	//   ....[59]....
        /*03d0*/ 	.word	0x0000d3b0


	//   ....[60]....
        /*03d4*/ 	.word	0x0000d410


	//   ....[61]....
        /*03d8*/ 	.word	0x0000d430


	//   ....[62]....
        /*03dc*/ 	.word	0x0000d480


	//   ....[63]....
        /*03e0*/ 	.word	0x0000d4a0


	//   ....[64]....
        /*03e4*/ 	.word	0x0000d820


	//   ....[65]....
        /*03e8*/ 	.word	0x0000d850


	//   ....[66]....
        /*03ec*/ 	.word	0x0000d890


	//   ....[67]....
        /*03f0*/ 	.word	0x0000d8b0


	//   ....[68]....
        /*03f4*/ 	.word	0x0000d8d0


	//   ....[69]....
        /*03f8*/ 	.word	0x0000d900


	//   ....[70]....
        /*03fc*/ 	.word	0x0000d9a0


	//   ....[71]....
        /*0400*/ 	.word	0x0000d9d0


	//   ....[72]....
        /*0404*/ 	.word	0x0000da60


	//   ....[73]....
        /*0408*/ 	.word	0x0000da90


	//   ....[74]....
        /*040c*/ 	.word	0x0000daa0


	//   ....[75]....
        /*0410*/ 	.word	0x0000db30


	//   ....[76]....
        /*0414*/ 	.word	0x0000e2a0


	//   ....[77]....
        /*0418*/ 	.word	0x0000e2c0


	//   ....[78]....
        /*041c*/ 	.word	0x0000e2d0


	//   ....[79]....
        /*0420*/ 	.word	0x0000e2e0


	//   ....[80]....
        /*0424*/ 	.word	0x0000e2f0


	//   ....[81]....
        /*0428*/ 	.word	0x0000e300


	//   ....[82]....
        /*042c*/ 	.word	0x0000e320


	//   ....[83]....
        /*0430*/ 	.word	0x0000e340


	//   ....[84]....
        /*0434*/ 	.word	0x0000e370


	//   ....[85]....
        /*0438*/ 	.word	0x0000e3b0


	//   ....[86]....
        /*043c*/ 	.word	0x0000e3f0


	//   ....[87]....
        /*0440*/ 	.word	0x0000e440


	//   ....[88]....
        /*0444*/ 	.word	0x0000e790


	//   ....[89]....
        /*0448*/ 	.word	0x0000e7b0


	//   ....[90]....
        /*044c*/ 	.word	0x0000e7c0


	//   ....[91]....
        /*0450*/ 	.word	0x0000e7d0


	//   ....[92]....
        /*0454*/ 	.word	0x0000e7e0


	//   ....[93]....
        /*0458*/ 	.word	0x0000e810


	//   ....[94]....
        /*045c*/ 	.word	0x0000e870


	//   ....[95]....
        /*0460*/ 	.word	0x0000e890


	//   ....[96]....
        /*0464*/ 	.word	0x0000e8f0


	//   ....[97]....
        /*0468*/ 	.word	0x0000e900


	//   ....[98]....
        /*046c*/ 	.word	0x0000e970


	//   ....[99]....
        /*0470*/ 	.word	0x0000e990


	//   ....[100]....
        /*0474*/ 	.word	0x0000ecf0


	//   ....[101]....
        /*0478*/ 	.word	0x0000f250


	//   ....[102]....
        /*047c*/ 	.word	0x0000f340


	//   ....[103]....
        /*0480*/ 	.word	0x0000f3e0


	//   ....[104]....
        /*0484*/ 	.word	0x0000f460


	//   ....[105]....
        /*0488*/ 	.word	0x0000f510


	//   ....[106]....
        /*048c*/ 	.word	0x0000f570


	//   ....[107]....
        /*0490*/ 	.word	0x0000f630


	//   ....[108]....
        /*0494*/ 	.word	0x0000f690


	//   ....[109]....
        /*0498*/ 	.word	0x0000f750


	//   ....[110]....
        /*049c*/ 	.word	0x0000f7b0


	//   ....[111]....
        /*04a0*/ 	.word	0x0000f870


	//   ....[112]....
        /*04a4*/ 	.word	0x0000f8d0


	//   ....[113]....
        /*04a8*/ 	.word	0x0000f970


	//   ....[114]....
        /*04ac*/ 	.word	0x0000fa00


	//   ....[115]....
        /*04b0*/ 	.word	0x0000fa70


	//   ....[116]....
        /*04b4*/ 	.word	0x0000fb30


	//   ....[117]....
        /*04b8*/ 	.word	0x0000fbe0


	//   ....[118]....
        /*04bc*/ 	.word	0x0000fc40


	//   ....[119]....
        /*04c0*/ 	.word	0x0000fd10


	//   ....[120]....
        /*04c4*/ 	.word	0x0000fd70


	//   ....[121]....
        /*04c8*/ 	.word	0x0000fe40


	//   ....[122]....
        /*04cc*/ 	.word	0x0000fea0


	//   ....[123]....
        /*04d0*/ 	.word	0x0000ff70


	//   ....[124]....
        /*04d4*/ 	.word	0x0000ffd0


	//   ....[125]....
        /*04d8*/ 	.word	0x000100a0


	//   ....[126]....
        /*04dc*/ 	.word	0x00010100


	//   ....[127]....
        /*04e0*/ 	.word	0x000101b0


	//   ....[128]....
        /*04e4*/ 	.word	0x00010230


	//   ....[129]....
        /*04e8*/ 	.word	0x000102d0


	//   ....[130]....
        /*04ec*/ 	.word	0x00010420


	//   ....[131]....
        /*04f0*/ 	.word	0x000104d0


	//   ....[132]....
        /*04f4*/ 	.word	0x00010560


	//   ....[133]....
        /*04f8*/ 	.word	0x00010620


	//   ....[134]....
        /*04fc*/ 	.word	0x00010710


	//   ....[135]....
        /*0500*/ 	.word	0x000107d0


	//   ....[136]....
        /*0504*/ 	.word	0x000108b0


	//   ....[137]....
        /*0508*/ 	.word	0x00010970


	//   ....[138]....
        /*050c*/ 	.word	0x00010a50


	//   ....[139]....
        /*0510*/ 	.word	0x00010b10


	//   ....[140]....
        /*0514*/ 	.word	0x00010bf0


	//   ....[141]....
        /*0518*/ 	.word	0x00010cc0


	//   ....[142]....
        /*051c*/ 	.word	0x00010e20


	//   ....[143]....
        /*0520*/ 	.word	0x00010ec0


	//   ....[144]....
        /*0524*/ 	.word	0x00010f20


	//   ....[145]....
        /*0528*/ 	.word	0x00010fc0


	//   ....[146]....
        /*052c*/ 	.word	0x00011020


	//   ....[147]....
        /*0530*/ 	.word	0x000110c0


	//   ....[148]....
        /*0534*/ 	.word	0x00011120


	//   ....[149]....
        /*0538*/ 	.word	0x000111c0


	//   ....[150]....
        /*053c*/ 	.word	0x00011220


	//   ....[151]....
        /*0540*/ 	.word	0x000112c0


	//   ....[152]....
        /*0544*/ 	.word	0x00011320


	//   ....[153]....
        /*0548*/ 	.word	0x000113c0


	//   ....[154]....
        /*054c*/ 	.word	0x000114b0


	//   ....[155]....
        /*0550*/ 	.word	0x00011560


	//   ....[156]....
        /*0554*/ 	.word	0x000115c0


	//   ....[157]....
        /*0558*/ 	.word	0x00011690


	//   ....[158]....
        /*055c*/ 	.word	0x000116f0


	//   ....[159]....
        /*0560*/ 	.word	0x000117d0


	//   ....[160]....
        /*0564*/ 	.word	0x00011830


	//   ....[161]....
        /*0568*/ 	.word	0x00011910


	//   ....[162]....
        /*056c*/ 	.word	0x00011970


	//   ....[163]....
        /*0570*/ 	.word	0x00011a50


	//   ....[164]....
        /*0574*/ 	.word	0x00011ab0


	//   ....[165]....
        /*0578*/ 	.word	0x00011b90


	//   ....[166]....
        /*057c*/ 	.word	0x00011c80


	//----- nvinfo : EIATTR_REG_RECONFIG
	.align		4
.L_493:
        /*0580*/ 	.byte	0x01, 0x54
	.zero		2


	//----- nvinfo : EIATTR_SYSCALL_OFFSETS
	.align		4
        /*0584*/ 	.byte	0x04, 0x46
        /*0586*/ 	.short	(.L_495 - .L_494)


	//   ....[0]....
.L_494:
        /*0588*/ 	.word	0x00001510


	//   ....[1]....
        /*058c*/ 	.word	0x0000bfa0


	//   ....[2]....
        /*0590*/ 	.word	0x0000c0e0


	//   ....[3]....
        /*0594*/ 	.word	0x0000c1d0


	//   ....[4]....
        /*0598*/ 	.word	0x0000cdd0


	//----- nvinfo : EIATTR_MBARRIER_INSTR_OFFSETS
	.align		4
.L_495:
        /*059c*/ 	.byte	0x04, 0x39
        /*059e*/ 	.short	(.L_497 - .L_496)


	//   ....[0]....
.L_496:
        /*05a0*/ 	.word	0x00000170
        /*05a4*/ 	.word	0x000000ff
        /*05a8*/ 	.word	0x00022800
        /*05ac*/ 	.short	0x0100
        /*05ae*/ 	.byte	0x08
	.zero		1


	//   ....[1]....
        /*05b0*/ 	.word	0x00000180
        /*05b4*/ 	.word	0x000000ff
        /*05b8*/ 	.word	0x00022820
        /*05bc*/ 	.short	0x0100
        /*05be*/ 	.byte	0x08
	.zero		1


	//   ....[2]....
        /*05c0*/ 	.word	0x00000270
        /*05c4*/ 	.word	0x000000ff
        /*05c8*/ 	.word	0x00022830
        /*05cc*/ 	.short	0x0100
        /*05ce*/ 	.byte	0x08
	.zero		1


	//   ....[3]....
        /*05d0*/ 	.word	0x00000280
        /*05d4*/ 	.word	0x000000ff
        /*05d8*/ 	.word	0x00022840
        /*05dc*/ 	.short	0x0100
        /*05de*/ 	.byte	0x08
	.zero		1


	//   ....[4]....
        /*05e0*/ 	.word	0x00000290
        /*05e4*/ 	.word	0x000000ff
        /*05e8*/ 	.word	0x00022838
        /*05ec*/ 	.short	0x0100
        /*05ee*/ 	.byte	0x08
	.zero		1


	//   ....[5]....
        /*05f0*/ 	.word	0x000002a0
        /*05f4*/ 	.word	0x000000ff
        /*05f8*/ 	.word	0x00022848
        /*05fc*/ 	.short	0x0100
        /*05fe*/ 	.byte	0x08
	.zero		1


	//   ....[6]....
        /*0600*/ 	.word	0x000003d0
        /*0604*/ 	.word	0x000000ff
        /*0608*/ 	.word	0x00022850
        /*060c*/ 	.short	0x0100
        /*060e*/ 	.byte	0x08
	.zero		1


	//   ....[7]....
        /*0610*/ 	.word	0x000003e0
        /*0614*/ 	.word	0x000000ff
        /*0618*/ 	.word	0x00022860
        /*061c*/ 	.short	0x0100
        /*061e*/ 	.byte	0x08
	.zero		1


	//   ....[8]....
        /*0620*/ 	.word	0x000003f0
        /*0624*/ 	.word	0x000000ff
        /*0628*/ 	.word	0x00022858
        /*062c*/ 	.short	0x0100
        /*062e*/ 	.byte	0x08
	.zero		1


	//   ....[9]....
        /*0630*/ 	.word	0x00000400
        /*0634*/ 	.word	0x000000ff
        /*0638*/ 	.word	0x00022868
        /*063c*/ 	.short	0x0100
        /*063e*/ 	.byte	0x08
	.zero		1


	//   ....[10]....
        /*0640*/ 	.word	0x000004f0
        /*0644*/ 	.word	0x000000ff
        /*0648*/ 	.word	0x00022870
        /*064c*/ 	.short	0x0100
        /*064e*/ 	.byte	0x06
	.zero		1


	//   ....[11]....
        /*0650*/ 	.word	0x00000500
        /*0654*/ 	.word	0x000000ff
        /*0658*/ 	.word	0x00022880
        /*065c*/ 	.short	0x0100
        /*065e*/ 	.byte	0x06
	.zero		1


	//   ....[12]....
        /*0660*/ 	.word	0x00000510
        /*0664*/ 	.word	0x000000ff
        /*0668*/ 	.word	0x00022878
        /*066c*/ 	.short	0x0100
        /*066e*/ 	.byte	0x06
	.zero		1


	//   ....[13]....
        /*0670*/ 	.word	0x00000520
        /*0674*/ 	.word	0x000000ff
        /*0678*/ 	.word	0x00022888
        /*067c*/ 	.short	0x0100
        /*067e*/ 	.byte	0x06
	.zero		1


	//   ....[14]....
        /*0680*/ 	.word	0x00000650
        /*0684*/ 	.word	0x000000ff
        /*0688*/ 	.word	0x00022890
        /*068c*/ 	.short	0x0100
        /*068e*/ 	.byte	0x08
	.zero		1


	//   ....[15]....
        /*0690*/ 	.word	0x00000660
        /*0694*/ 	.word	0x000000ff
        /*0698*/ 	.word	0x000228a0
        /*069c*/ 	.short	0x0100
        /*069e*/ 	.byte	0x08
	.zero		1


	//   ....[16]....
        /*06a0*/ 	.word	0x00000670
        /*06a4*/ 	.word	0x000000ff
        /*06a8*/ 	.word	0x00022898
        /*06ac*/ 	.short	0x0100
        /*06ae*/ 	.byte	0x08
	.zero		1


	//   ....[17]....
        /*06b0*/ 	.word	0x00000680
        /*06b4*/ 	.word	0x000000ff
        /*06b8*/ 	.word	0x000228a8
        /*06bc*/ 	.short	0x0100
        /*06be*/ 	.byte	0x08
	.zero		1


	//   ....[18]....
        /*06c0*/ 	.word	0x000007c0
        /*06c4*/ 	.word	0x000000ff
        /*06c8*/ 	.word	0x000228b0
        /*06cc*/ 	.short	0x0100
        /*06ce*/ 	.byte	0x08
	.zero		1


	//   ....[19]....
        /*06d0*/ 	.word	0x000007d0
        /*06d4*/ 	.word	0x000000ff
        /*06d8*/ 	.word	0x000228c0
        /*06dc*/ 	.short	0x0100
        /*06de*/ 	.byte	0x08
	.zero		1


	//   ....[20]....
        /*06e0*/ 	.word	0x000007e0
        /*06e4*/ 	.word	0x000000ff
        /*06e8*/ 	.word	0x000228b8
        /*06ec*/ 	.short	0x0100
        /*06ee*/ 	.byte	0x08
	.zero		1


	//   ....[21]....
        /*06f0*/ 	.word	0x000007f0
        /*06f4*/ 	.word	0x000000ff
        /*06f8*/ 	.word	0x000228c8
        /*06fc*/ 	.short	0x0100
        /*06fe*/ 	.byte	0x08
	.zero		1


	//   ....[22]....
        /*0700*/ 	.word	0x00001540
        /*0704*/ 	.word	0x000000ff
        /*0708*/ 	.word	0x00022800
        /*070c*/ 	.short	0x010a
        /*070e*/ 	.byte	0x2a
	.zero		1


	//   ....[23]....
        /*0710*/ 	.word	0x000015d0
        /*0714*/ 	.word	0x000000ff
        /*0718*/ 	.word	0x00022830
        /*071c*/ 	.short	0x010a
        /*071e*/ 	.byte	0x2a
	.zero		1


	//   ....[24]....
        /*0720*/ 	.word	0x00001610
        /*0724*/ 	.word	0x000000ff
        /*0728*/ 	.word	0x00022830
        /*072c*/ 	.short	0x010a
        /*072e*/ 	.byte	0x2a
	.zero		1


	//   ....[25]....
        /*0730*/ 	.word	0x00002150
        /*0734*/ 	.word	0x000000ff
        /*0738*/ 	.word	0x00000000
        /*073c*/ 	.short	0x0101
        /*073e*/ 	.byte	0x04
	.zero		1


	//   ....[26]....
        /*0740*/ 	.word	0x000035e0
        /*0744*/ 	.word	0x000000ff
        /*0748*/ 	.word	0x00022850
        /*074c*/ 	.short	0x010a
        /*074e*/ 	.byte	0x2a
	.zero		1


	//   ....[27]....
        /*0750*/ 	.word	0x00003620
        /*0754*/ 	.word	0x000000ff
        /*0758*/ 	.word	0x00022850
        /*075c*/ 	.short	0x010a
        /*075e*/ 	.byte	0x2a
	.zero		1


	//   ....[28]....
        /*0760*/ 	.word	0x00003a10
        /*0764*/ 	.word	0x000000ff
        /*0768*/ 	.word	0x00000000
        /*076c*/ 	.short	0x0101
        /*076e*/ 	.byte	0x0a
	.zero		1


	//   ....[29]....
        /*0770*/ 	.word	0x00003bb0
        /*0774*/ 	.word	0x000000ff
        /*0778*/ 	.word	0x00022830
        /*077c*/ 	.short	0x010a
        /*077e*/ 	.byte	0x1c
	.zero		1


	//   ....[30]....
        /*0780*/ 	.word	0x00003bf0
        /*0784*/ 	.word	0x000000ff
        /*0788*/ 	.word	0x00022830
        /*078c*/ 	.short	0x010a
        /*078e*/ 	.byte	0x1c
	.zero		1


	//   ....[31]....
        /*0790*/ 	.word	0x00004280
        /*0794*/ 	.word	0x000000ff
        /*0798*/ 	.word	0x00000000
        /*079c*/ 	.short	0x0101
        /*079e*/ 	.byte	0x0a
	.zero		1


	//   ....[32]....
        /*07a0*/ 	.word	0x000061e0
        /*07a4*/ 	.word	0x000000ff
        /*07a8*/ 	.word	0x00022850
        /*07ac*/ 	.short	0x010a
        /*07ae*/ 	.byte	0x1c
	.zero		1


	//   ....[33]....
        /*07b0*/ 	.word	0x00006220
        /*07b4*/ 	.word	0x000000ff
        /*07b8*/ 	.word	0x00022850
        /*07bc*/ 	.short	0x010a
        /*07be*/ 	.byte	0x1c
	.zero		1


	//   ....[34]....
        /*07c0*/ 	.word	0x00006520
        /*07c4*/ 	.word	0x000000ff
        /*07c8*/ 	.word	0x00000000
        /*07cc*/ 	.short	0x0101
        /*07ce*/ 	.byte	0x1c
	.zero		1


	//   ....[35]....
        /*07d0*/ 	.word	0x00006650
        /*07d4*/ 	.word	0x000000ff
        /*07d8*/ 	.word	0x00022830
        /*07dc*/ 	.short	0x010a
        /*07de*/ 	.byte	0x1a
	.zero		1


	//   ....[36]....
        /*07e0*/ 	.word	0x00006690
        /*07e4*/ 	.word	0x000000ff
        /*07e8*/ 	.word	0x00022830
        /*07ec*/ 	.short	0x010a
        /*07ee*/ 	.byte	0x1a
	.zero		1


	//   ....[37]....
        /*07f0*/ 	.word	0x00006be0
        /*07f4*/ 	.word	0x000000ff
        /*07f8*/ 	.word	0x00000000
        /*07fc*/ 	.short	0x0101
        /*07fe*/ 	.byte	0x0a
	.zero		1


	//   ....[38]....
        /*0800*/ 	.word	0x000084f0
        /*0804*/ 	.word	0x000000ff
        /*0808*/ 	.word	0x00022850
        /*080c*/ 	.short	0x010a
        /*080e*/ 	.byte	0x1a
	.zero		1


	//   ....[39]....
        /*0810*/ 	.word	0x00008530
        /*0814*/ 	.word	0x000000ff
        /*0818*/ 	.word	0x00022850
        /*081c*/ 	.short	0x010a
        /*081e*/ 	.byte	0x1a
	.zero		1


	//   ....[40]....
        /*0820*/ 	.word	0x00008830
        /*0824*/ 	.word	0x000000ff
        /*0828*/ 	.word	0x00000000
        /*082c*/ 	.short	0x0101
        /*082e*/ 	.byte	0x1a
	.zero		1


	//   ....[41]....
        /*0830*/ 	.word	0x00009ae0
        /*0834*/ 	.word	0x000000ff
        /*0838*/ 	.word	0x00000000
        /*083c*/ 	.short	0x0101
        /*083e*/ 	.byte	0x04
	.zero		1


	//   ....[42]....
        /*0840*/ 	.word	0x0000c6d0
        /*0844*/ 	.word	0x000000ff
        /*0848*/ 	.word	0x00022840
        /*084c*/ 	.short	0x010a
        /*084e*/ 	.byte	0x2d
	.zero		1


	//   ....[43]....
        /*0850*/ 	.word	0x0000cc00
        /*0854*/ 	.word	0x000000ff
        /*0858*/ 	.word	0x00022830
        /*085c*/ 	.short	0x0107
        /*085e*/ 	.byte	0x2d
	.zero		1


	//   ....[44]....
        /*0860*/ 	.word	0x0000cc70
        /*0864*/ 	.word	0x000000ff
        /*0868*/ 	.word	0x00022830
        /*086c*/ 	.short	0x0101
        /*086e*/ 	.byte	0x2d
	.zero		1


	//   ....[45]....
        /*0870*/ 	.word	0x0000d570
        /*0874*/ 	.word	0x000000ff
        /*0878*/ 	.word	0x00022800
        /*087c*/ 	.short	0x0107
        /*087e*/ 	.byte	0x2d
	.zero		1


	//   ....[46]....
        /*0880*/ 	.word	0x0000d5b0
        /*0884*/ 	.word	0x000000ff
        /*0888*/ 	.word	0x00022800
        /*088c*/ 	.short	0x0101
        /*088e*/ 	.byte	0x2d
	.zero		1


	//   ....[47]....
        /*0890*/ 	.word	0x0000d5c0
        /*0894*/ 	.word	0x000000ff
        /*0898*/ 	.word	0x00022820
        /*089c*/ 	.short	0x010a
        /*089e*/ 	.byte	0x2d
	.zero		1


	//   ....[48]....
        /*08a0*/ 	.word	0x0000d610
        /*08a4*/ 	.word	0x000000ff
        /*08a8*/ 	.word	0x00022860
        /*08ac*/ 	.short	0x010a
        /*08ae*/ 	.byte	0x2d
	.zero		1


	//   ....[49]....
        /*08b0*/ 	.word	0x0000dd40
        /*08b4*/ 	.word	0x000000ff
        /*08b8*/ 	.word	0x00022850
        /*08bc*/ 	.short	0x0107
        /*08be*/ 	.byte	0x2d
	.zero		1


	//   ....[50]....
        /*08c0*/ 	.word	0x0000ddc0
        /*08c4*/ 	.word	0x000000ff
        /*08c8*/ 	.word	0x00022850
        /*08cc*/ 	.short	0x0101
        /*08ce*/ 	.byte	0x2d
	.zero		1


	//   ....[51]....
        /*08d0*/ 	.word	0x0000e0a0
        /*08d4*/ 	.word	0x00000020
        /*08d8*/ 	.word	0x00022840
        /*08dc*/ 	.short	0x010a
        /*08de*/ 	.byte	0x3f
	.zero		1


	//   ....[52]....
        /*08e0*/ 	.word	0x0000e4d0
        /*08e4*/ 	.word	0x00000020
        /*08e8*/ 	.word	0x00022830
        /*08ec*/ 	.short	0x0107
        /*08ee*/ 	.byte	0x3f
	.zero		1


	//   ....[53]....
        /*08f0*/ 	.word	0x0000e580
        /*08f4*/ 	.word	0x00000020
        /*08f8*/ 	.word	0x00022830
        /*08fc*/ 	.short	0x0101
        /*08fe*/ 	.byte	0x3f
	.zero		1


	//   ....[54]....
        /*0900*/ 	.word	0x0000e5b0
        /*0904*/ 	.word	0x00000020
        /*0908*/ 	.word	0x00022860
        /*090c*/ 	.short	0x010a
        /*090e*/ 	.byte	0x3f
	.zero		1


	//   ....[55]....
        /*0910*/ 	.word	0x0000eaf0
        /*0914*/ 	.word	0x00000020
        /*0918*/ 	.word	0x00022850
        /*091c*/ 	.short	0x0107
        /*091e*/ 	.byte	0x3f
	.zero		1


	//   ....[56]....
        /*0920*/ 	.word	0x0000ebb0
        /*0924*/ 	.word	0x00000020
        /*0928*/ 	.word	0x00022850
        /*092c*/ 	.short	0x0101
        /*092e*/ 	.byte	0x3f
	.zero		1


	//   ....[57]....
        /*0930*/ 	.word	0x0000eca0
        /*0934*/ 	.word	0x00000004
        /*0938*/ 	.word	0x00022820
        /*093c*/ 	.short	0x010a
        /*093e*/ 	.byte	0x3f
	.zero		1


	//   ....[58]....
        /*0940*/ 	.word	0x0000ede0
        /*0944*/ 	.word	0x00000005
        /*0948*/ 	.word	0x00022840
        /*094c*/ 	.short	0x010a
        /*094e*/ 	.byte	0x3f
	.zero		1


	//   ....[59]....
        /*0950*/ 	.word	0x0000ee80
        /*0954*/ 	.word	0x00000015
        /*0958*/ 	.word	0x00022840
        /*095c*/ 	.short	0x010a
        /*095e*/ 	.byte	0x3f
	.zero		1


	//   ....[60]....
        /*0960*/ 	.word	0x0000eec0
        /*0964*/ 	.word	0x00000005
        /*0968*/ 	.word	0x00022860
        /*096c*/ 	.short	0x010a
        /*096e*/ 	.byte	0x3f
	.zero		1


	//   ....[61]....
        /*0970*/ 	.word	0x0000ef00
        /*0974*/ 	.word	0x00000015
        /*0978*/ 	.word	0x00022860
        /*097c*/ 	.short	0x010a
        /*097e*/ 	.byte	0x3f
	.zero		1


	//   ....[62]....
        /*0980*/ 	.word	0x0000ef70
        /*0984*/ 	.word	0x00000005
        /*0988*/ 	.word	0x00022800
        /*098c*/ 	.short	0x010a
        /*098e*/ 	.byte	0x3f
	.zero		1


	//   ....[63]....
        /*0990*/ 	.word	0x0000efd0
        /*0994*/ 	.word	0x00000005
        /*0998*/ 	.word	0x00022830
        /*099c*/ 	.short	0x010a
        /*099e*/ 	.byte	0x3f
	.zero		1


	//   ....[64]....
        /*09a0*/ 	.word	0x0000f030
        /*09a4*/ 	.word	0x0000000b
        /*09a8*/ 	.word	0x00022850
        /*09ac*/ 	.short	0x010a
        /*09ae*/ 	.byte	0x3f
	.zero		1


	//   ....[65]....
        /*09b0*/ 	.word	0x0000f090
        /*09b4*/ 	.word	0x00000009
        /*09b8*/ 	.word	0x00022830
        /*09bc*/ 	.short	0x010a
        /*09be*/ 	.byte	0x3f
	.zero		1


	//   ....[66]....
        /*09c0*/ 	.word	0x0000f0f0
        /*09c4*/ 	.word	0x0000000b
        /*09c8*/ 	.word	0x00022850
        /*09cc*/ 	.short	0x010a
        /*09ce*/ 	.byte	0x3f
	.zero		1


	//   ....[67]....
        /*09d0*/ 	.word	0x0000f150
        /*09d4*/ 	.word	0x00000007
        /*09d8*/ 	.word	0x00022830
        /*09dc*/ 	.short	0x010a
        /*09de*/ 	.byte	0x3f
	.zero		1


	//   ....[68]....
        /*09e0*/ 	.word	0x0000f1b0
        /*09e4*/ 	.word	0x00000007
        /*09e8*/ 	.word	0x00022850
        /*09ec*/ 	.short	0x010a
        /*09ee*/ 	.byte	0x3f
	.zero		1


	//   ....[69]....
        /*09f0*/ 	.word	0x0000f290
        /*09f4*/ 	.word	0x00000003
        /*09f8*/ 	.word	0x00022840
        /*09fc*/ 	.short	0x010a
        /*09fe*/ 	.byte	0x3f
	.zero		1


	//   ....[70]....
        /*0a00*/ 	.word	0x00010310
        /*0a04*/ 	.word	0x00000003
        /*0a08*/ 	.word	0x00022820
        /*0a0c*/ 	.short	0x010a
        /*0a0e*/ 	.byte	0x3f
	.zero		1


	//   ....[71]....
        /*0a10*/ 	.word	0x00010370
        /*0a14*/ 	.word	0x00000003
        /*0a18*/ 	.word	0x00022860
        /*0a1c*/ 	.short	0x010a
        /*0a1e*/ 	.byte	0x3f
	.zero		1


	//   ....[72]....
        /*0a20*/ 	.word	0x00010d70
        /*0a24*/ 	.word	0x00000020
        /*0a28*/ 	.word	0x00022840
        /*0a2c*/ 	.short	0x010a
        /*0a2e*/ 	.byte	0x3f
	.zero		1


	//   ....[73]....
        /*0a30*/ 	.word	0x00011400
        /*0a34*/ 	.word	0x00000020
        /*0a38*/ 	.word	0x00022860
        /*0a3c*/ 	.short	0x010a
        /*0a3e*/ 	.byte	0x3f
	.zero		1


	//   ....[74]....
        /*0a40*/ 	.word	0x00011bd0
        /*0a44*/ 	.word	0x00000004
        /*0a48*/ 	.word	0x00022820
        /*0a4c*/ 	.short	0x010a
        /*0a4e*/ 	.byte	0x3f
	.zero		1


	//   ....[75]....
        /*0a50*/ 	.word	0x00011d40
        /*0a54*/ 	.word	0x00000005
        /*0a58*/ 	.word	0x00022840
        /*0a5c*/ 	.short	0x010a
        /*0a5e*/ 	.byte	0x3f
	.zero		1


	//   ....[76]....
        /*0a60*/ 	.word	0x00011d90
        /*0a64*/ 	.word	0x00000015
        /*0a68*/ 	.word	0x00022840
        /*0a6c*/ 	.short	0x010a
        /*0a6e*/ 	.byte	0x3f
	.zero		1


	//   ....[77]....
        /*0a70*/ 	.word	0x00011de0
        /*0a74*/ 	.word	0x00000005
        /*0a78*/ 	.word	0x00022860
        /*0a7c*/ 	.short	0x010a
        /*0a7e*/ 	.byte	0x3f
	.zero		1


	//----- nvinfo : EIATTR_NUM_MBARRIERS
	.align		4
.L_497:
        /*0a80*/ 	.byte	0x03, 0x38
        /*0a82*/ 	.short	0x0016


	//----- nvinfo : EIATTR_EXIT_INSTR_OFFSETS
	.align		4
        /*0a84*/ 	.byte	0x04, 0x1c
        /*0a86*/ 	.short	(.L_499 - .L_498)


	//   ....[0]....
.L_498:
        /*0a88*/ 	.word	0x0000ef50


	//----- nvinfo : EIATTR_MAX_THREADS
	.align		4
.L_499:
        /*0a8c*/ 	.byte	0x04, 0x05
        /*0a8e*/ 	.short	(.L_501 - .L_500)
.L_500:
        /*0a90*/ 	.word	0x00000180
        /*0a94*/ 	.word	0x00000001
        /*0a98*/ 	.word	0x00000001


	//----- nvinfo : EIATTR_CRS_STACK_SIZE
	.align		4
.L_501:
        /*0a9c*/ 	.byte	0x04, 0x1e
        /*0a9e*/ 	.short	(.L_503 - .L_502)
.L_502:
        /*0aa0*/ 	.word	0x00000000


	//----- nvinfo : EIATTR_CBANK_PARAM_SIZE
	.align		4
.L_503:
        /*0aa4*/ 	.byte	0x03, 0x19
        /*0aa6*/ 	.short	0x0a70


	//----- nvinfo : EIATTR_PARAM_CBANK
	.align		4
        /*0aa8*/ 	.byte	0x04, 0x0a
        /*0aaa*/ 	.short	(.L_505 - .L_504)
	.align		4
.L_504:
        /*0aac*/ 	.word	index@(.nv.constant0._ZN7cutlass13device_kernelIN5flash11enable_sm90INS1_16FlashAttnFwdSm90INS1_25CollectiveMainloopFwdSm90ILi2EN4cute5tupleIJNS5_1CILi1EEES8_S8_EEENS6_IJNS7_ILi128EEENS7_ILi96EEENS7_ILi64EEEEEELi256ENS_10bfloat16_tEfNS_4arch4Sm90ELb1ELb0ELb1ELb0ELb1ELb0ELb0ELb1ELb0ELb1ELb1ELb0EEENS1_21CollectiveEpilogueFwdINS6_IJSA_NS7_ILi256EEESB_EEES9_SE_SG_Li256ELb0ELb1ELb1ELb0EEENS1_19SingleTileSchedulerILb0ELb1ELb1ELi128EEEEEEEEEvNT_6ParamsE)
        /*0ab0*/ 	.short	0x0210
        /*0ab2*/ 	.short	0x0a70


	//----- nvinfo : EIATTR_SW_WAR
	.align		4
.L_505:
        /*0ab4*/ 	.byte	0x04, 0x36
        /*0ab6*/ 	.short	(.L_507 - .L_506)
.L_506:
        /*0ab8*/ 	.word	0x00000008
.L_507:


//--------------------- .nv.info._ZN7cutlass13device_kernelIN5flash11enable_sm90INS1_16FlashAttnFwdSm90INS1_25CollectiveMainloopFwdSm90ILi2EN4cute5tupleIJNS5_1CILi1EEES8_S8_EEENS6_IJNS7_ILi128EEENS7_ILi96EEENS7_ILi64EEEEEELi256ENS_10bfloat16_tEfNS_4arch4Sm90ELb1ELb0ELb1ELb0ELb1ELb0ELb1ELb1ELb0ELb1ELb1ELb0EEENS1_21CollectiveEpilogueFwdINS6_IJSA_NS7_ILi256EEESB_EEES9_SE_SG_Li256ELb0ELb1ELb1ELb0EEENS1_19SingleTileSchedulerILb0ELb1ELb1ELi128EEEEEEEEEvNT_6ParamsE --------------------------
	.section	.nv.info._ZN7cutlass13device_kernelIN5flash11enable_sm90INS1_16FlashAttnFwdSm90INS1_25CollectiveMainloopFwdSm90ILi2EN4cute5tupleIJNS5_1CILi1EEES8_S8_EEENS6_IJNS7_ILi128EEENS7_ILi96EEENS7_ILi64EEEEEELi256ENS_10bfloat16_tEfNS_4arch4Sm90ELb1ELb0ELb1ELb0ELb1ELb0ELb1ELb1ELb0ELb1ELb1ELb0EEENS1_21CollectiveEpilogueFwdINS6_IJSA_NS7_ILi256EEESB_EEES9_SE_SG_Li256ELb0ELb1ELb1ELb0EEENS1_19SingleTileSchedulerILb0ELb1ELb1ELi128EEEEEEEEEvNT_6ParamsE,"",@"SHT_CUDA_INFO"
	.sectionflags	@""
	.align	4


	//----- nvinfo : EIATTR_CUDA_API_VERSION
	.align		4
        /*0000*/ 	.byte	0x04, 0x37
        /*0002*/ 	.short	(.L_509 - .L_508)
.L_508:
        /*0004*/ 	.word	0x00000082


	//----- nvinfo : EIATTR_KPARAM_INFO
	.align		4
.L_509:
        /*0008*/ 	.byte	0x04, 0x17
        /*000a*/ 	.short	(.L_511 - .L_510)
.L_510:
        /*000c*/ 	.word	0x00000000
        /*0010*/ 	.short	0x0000
        /*0012*/ 	.short	0x0070
        /*0014*/ 	.byte	0x00, 0xf0, 0x01, 0x2c


	//----- nvinfo : EIATTR_SPARSE_MMA_MASK
	.align		4
.L_511:
        /*0018*/ 	.byte	0x03, 0x50
        /*001a*/ 	.short	0x0000


	//----- nvinfo : EIATTR_MAXREG_COUNT
	.align		4
        /*001c*/ 	.byte	0x03, 0x1b
        /*001e*/ 	.short	0x00a8


	//----- nvinfo : EIATTR_NUM_BARRIERS
	.align		4
        /*0020*/ 	.byte	0x02, 0x4c
        /*0022*/ 	.byte	0x10
	.zero		1


	//----- nvinfo : EIATTR_EXTERNS
	.align		4
        /*0024*/ 	.byte	0x04, 0x0f
        /*0026*/ 	.short	(.L_513 - .L_512)


	//   ....[0]....
	.align		4
.L_512:
        /*0028*/ 	.word	index@(__assertfail)


	//----- nvinfo : EIATTR_ANNOTATIONS
	.align		4
.L_513:
        /*002c*/ 	.byte	0x04, 0x55
        /*002e*/ 	.short	(.L_515 - .L_514)


	//   ....[0]....
.L_514:
        /*0030*/ 	.word	0x00000001
        /*0034*/ 	.byte	0x00, 0x0a, 0x00, 0x00, 0x01, 0x00, 0x00, 0x00, 0x90, 0xac, 0x00, 0x00, 0x01, 0x00, 0x00, 0x00
        /*0044*/ 	.byte	0xa0, 0xce, 0x00, 0x00, 0x01, 0x00, 0x00, 0x00, 0x60, 0xe1, 0x00, 0x00, 0x01, 0x00, 0x00, 0x00
        /*0054*/ 	.byte	0xf0, 0xfd, 0x00, 0x00


	//----- nvinfo : EIATTR_MERCURY_ISA_VERSION
	.align		4
.L_515:
        /*0058*/ 	.byte	0x03, 0x5f
        /*005a*/ 	.short	0x0101


	//----- nvinfo : EIATTR_INT_WARP_WIDE_INSTR_OFFSETS
	.align		4
        /*005c*/ 	.byte	0x04, 0x31
        /*005e*/ 	.short	(.L_517 - .L_516)


	//   ....[0]....
.L_516:
        /*0060*/ 	.word	0x000000c0


	//   ....[1]....
        /*0064*/ 	.word	0x000000d0


	//   ....[2]....
        /*0068*/ 	.word	0x000000e0


	//   ....[3]....
        /*006c*/ 	.word	0x00000180


	//----- nvinfo : EIATTR_COOP_GROUP_MASK_REGIDS
	.align		4
.L_517:
        /*0070*/ 	.byte	0x04, 0x29
        /*0072*/ 	.short	(.L_519 - .L_518)


	//   ....[0]....
.L_518:
        /*0074*/ 	.word	0xffffffff


	//   ....[1]....
        /*0078*/ 	.word	0xffffffff


	//   ....[2]....
        /*007c*/ 	.word	0xffffffff


	//   ....[3]....
        /*0080*/ 	.word	0xffffffff


	//   ....[4]....
        /*0084*/ 	.word	0xffffffff


	//   ....[5]....
        /*0088*/ 	.word	0xffffffff


	//   ....[6]....
        /*008c*/ 	.word	0xffffffff


	//   ....[7]....
        /*0090*/ 	.word	0xffffffff


	//   ....[8]....
        /*0094*/ 	.word	0xffffffff


	//   ....[9]....
        /*0098*/ 	.word	0xffffffff


	//   ....[10]....
        /*009c*/ 	.word	0xffffffff


	//   ....[11]....
        /*00a0*/ 	.word	0xffffffff


	//   ....[12]....
        /*00a4*/ 	.word	0xffffffff


	//   ....[13]....
        /*00a8*/ 	.word	0xffffffff


	//   ....[14]....
        /*00ac*/ 	.word	0xffffffff


	//   ....[15]....
        /*00b0*/ 	.word	0xffffffff


	//   ....[16]....
        /*00b4*/ 	.word	0xffffffff


	//   ....[17]....
        /*00b8*/ 	.word	0xffffffff


	//   ....[18]....
        /*00bc*/ 	.word	0xffffffff


	//   ....[19]....
        /*00c0*/ 	.word	0xffffffff


	//   ....[20]....
        /*00c4*/ 	.word	0xffffffff


	//   ....[21]....
        /*00c8*/ 	.word	0xffffffff


	//   ....[22]....
        /*00cc*/ 	.word	0xffffffff


	//   ....[23]....
        /*00d0*/ 	.word	0xffffffff


	//   ....[24]....
        /*00d4*/ 	.word	0xffffffff


	//   ....[25]....
        /*00d8*/ 	.word	0xffffffff


	//   ....[26]....
        /*00dc*/ 	.word	0xffffffff


	//   ....[27]....
        /*00e0*/ 	.word	0xffffffff


	//   ....[28]....
        /*00e4*/ 	.word	0xffffffff


	//   ....[29]....
        /*00e8*/ 	.word	0xffffffff


	//   ....[30]....
        /*00ec*/ 	.word	0xffffffff


	//   ....[31]....
        /*00f0*/ 	.word	0xffffffff


	//   ....[32]....
        /*00f4*/ 	.word	0xffffffff


	//   ....[33]....
        /*00f8*/ 	.word	0xffffffff


	//   ....[34]....
        /*00fc*/ 	.word	0xffffffff


	//   ....[35]....
        /*0100*/ 	.word	0xffffffff


	//   ....[36]....
        /*0104*/ 	.word	0xffffffff


	//   ....[37]....
        /*0108*/ 	.word	0xffffffff


	//   ....[38]....
        /*010c*/ 	.word	0xffffffff


	//   ....[39]....
        /*0110*/ 	.word	0xffffffff


	//   ....[40]....
        /*0114*/ 	.word	0xffffffff


	//   ....[41]....
        /*0118*/ 	.word	0xffffffff


	//   ....[42]....
        /*011c*/ 	.word	0xffffffff


	//   ....[43]....
        /*0120*/ 	.word	0xffffffff


	//   ....[44]....
        /*0124*/ 	.word	0xffffffff


	//   ....[45]....
        /*0128*/ 	.word	0xffffffff


	//   ....[46]....
        /*012c*/ 	.word	0xffffffff


	//   ....[47]....
        /*0130*/ 	.word	0xffffffff


	//   ....[48]....
        /*0134*/ 	.word	0xffffffff


	//   ....[49]....
        /*0138*/ 	.word	0xffffffff


	//   ....[50]....
        /*013c*/ 	.word	0xffffffff


	//   ....[51]....
        /*0140*/ 	.word	0xffffffff


	//   ....[52]....
        /*0144*/ 	.word	0xffffffff


	//   ....[53]....
        /*0148*/ 	.word	0xffffffff


	//   ....[54]....
        /*014c*/ 	.word	0xffffffff


	//   ....[55]....
        /*0150*/ 	.word	0xffffffff


	//   ....[56]....
        /*0154*/ 	.word	0xffffffff


	//   ....[57]....
        /*0158*/ 	.word	0xffffffff


	//   ....[58]....
        /*015c*/ 	.word	0xffffffff


	//   ....[59]....
        /*0160*/ 	.word	0xffffffff


	//   ....[60]....
        /*0164*/ 	.word	0xffffffff


	//   ....[61]....
        /*0168*/ 	.word	0xffffffff


	//   ....[62]....
        /*016c*/ 	.word	0xffffffff


	//   ....[63]....
        /*0170*/ 	.word	0xffffffff


	//   ....[64]....
        /*0174*/ 	.word	0xffffffff


	//   ....[65]....
        /*0178*/ 	.word	0xffffffff


	//   ....[66]....
        /*017c*/ 	.word	0xffffffff


	//   ....[67]....
        /*0180*/ 	.word	0xffffffff


	//   ....[68]....
        /*0184*/ 	.word	0xffffffff


	//   ....[69]....
        /*0188*/ 	.word	0xffffffff


	//   ....[70]....
        /*018c*/ 	.word	0xffffffff


	//   ....[71]....
        /*0190*/ 	.word	0xffffffff


	//   ....[72]....
        /*0194*/ 	.word	0xffffffff


	//   ....[73]....
        /*0198*/ 	.word	0xffffffff


	//   ....[74]....
        /*019c*/ 	.word	0xffffffff


	//   ....[75]....
        /*01a0*/ 	.word	0xffffffff


	//   ....[76]....
        /*01a4*/ 	.word	0xffffffff


	//   ....[77]....
        /*01a8*/ 	.word	0xffffffff


	//   ....[78]....
        /*01ac*/ 	.word	0xffffffff


	//   ....[79]....
        /*01b0*/ 	.word	0xffffffff


	//   ....[80]....
        /*01b4*/ 	.word	0xffffffff


	//   ....[81]....
        /*01b8*/ 	.word	0xffffffff


	//   ....[82]....
        /*01bc*/ 	.word	0xffffffff


	//   ....[83]....
        /*01c0*/ 	.word	0xffffffff


	//   ....[84]....
        /*01c4*/ 	.word	0xffffffff


	//   ....[85]....
        /*01c8*/ 	.word	0xffffffff


	//   ....[86]....
        /*01cc*/ 	.word	0xffffffff


	//   ....[87]....
        /*01d0*/ 	.word	0xffffffff


	//   ....[88]....
        /*01d4*/ 	.word	0xffffffff


	//   ....[89]....
        /*01d8*/ 	.word	0xffffffff


	//   ....[90]....
        /*01dc*/ 	.word	0xffffffff


	//   ....[91]....
        /*01e0*/ 	.word	0xffffffff


	//   ....[92]....
        /*01e4*/ 	.word	0xffffffff


	//   ....[93]....
        /*01e8*/ 	.word	0xffffffff


	//   ....[94]....
        /*01ec*/ 	.word	0xffffffff


	//   ....[95]....
        /*01f0*/ 	.word	0xffffffff


	//   ....[96]....
        /*01f4*/ 	.word	0xffffffff


	//   ....[97]....
        /*01f8*/ 	.word	0xffffffff


	//   ....[98]....
        /*01fc*/ 	.word	0xffffffff


	//   ....[99]....
        /*0200*/ 	.word	0xffffffff


	//   ....[100]....
        /*0204*/ 	.word	0xffffffff


	//   ....[101]....
        /*0208*/ 	.word	0xffffffff


	//   ....[102]....
        /*020c*/ 	.word	0xffffffff


	//   ....[103]....
        /*0210*/ 	.word	0xffffffff


	//   ....[104]....
        /*0214*/ 	.word	0xffffffff


	//   ....[105]....
        /*0218*/ 	.word	0xffffffff


	//   ....[106]....
        /*021c*/ 	.word	0xffffffff


	//   ....[107]....
        /*0220*/ 	.word	0xffffffff


	//   ....[108]....
        /*0224*/ 	.word	0xffffffff


	//   ....[109]....
        /*0228*/ 	.word	0xffffffff


	//   ....[110]....
        /*022c*/ 	.word	0xffffffff


	//   ....[111]....
        /*0230*/ 	.word	0xffffffff


	//   ....[112]....
        /*0234*/ 	.word	0xffffffff


	//   ....[113]....
        /*0238*/ 	.word	0xffffffff


	//   ....[114]....
        /*023c*/ 	.word	0xffffffff


	//   ....[115]....
        /*0240*/ 	.word	0xffffffff


	//   ....[116]....
        /*0244*/ 	.word	0xffffffff


	//   ....[117]....
        /*0248*/ 	.word	0x0500000f


	//   ....[118]....
        /*024c*/ 	.word	0x0500000f


	//   ....[119]....
        /*0250*/ 	.word	0x0500000f


	//   ....[120]....
        /*0254*/ 	.word	0x0500000f


	//   ....[121]....
        /*0258*/ 	.word	0x0500000f


	//   ....[122]....
        /*025c*/ 	.word	0x0500000f


	//   ....[123]....
        /*0260*/ 	.word	0x0500000f


	//   ....[124]....
        /*0264*/ 	.word	0x0500000f


	//   ....[125]....
        /*0268*/ 	.word	0x0500000f


	//   ....[126]....
        /*026c*/ 	.word	0x0500000f


	//   ....[127]....
        /*0270*/ 	.word	0x0500000f


	//   ....[128]....
        /*0274*/ 	.word	0x0500000f


	//   ....[129]....
        /*0278*/ 	.word	0x0500000f


	//   ....[130]....
        /*027c*/ 	.word	0x0500000f


	//   ....[131]....
        /*0280*/ 	.word	0x0500000f


	//   ....[132]....
        /*0284*/ 	.word	0x0500000f


	//   ....[133]....
        /*0288*/ 	.word	0x0500000f


	//   ....[134]....
        /*028c*/ 	.word	0x0500000f


	//   ....[135]....
        /*0290*/ 	.word	0x0500000f


	//   ....[136]....
        /*0294*/ 	.word	0x0500000f


	//   ....[137]....
        /*0298*/ 	.word	0x0500000f


	//   ....[138]....
        /*029c*/ 	.word	0x0500000f


	//   ....[139]....
        /*02a0*/ 	.word	0x0500000f


	//   ....[140]....
        /*02a4*/ 	.word	0x0500000f


	//   ....[141]....
        /*02a8*/ 	.word	0x0500000f


	//   ....[142]....
        /*02ac*/ 	.word	0x0500000f


	//   ....[143]....
        /*02b0*/ 	.word	0x0500000f


	//   ....[144]....
        /*02b4*/ 	.word	0x0500000f


	//   ....[145]....
        /*02b8*/ 	.word	0x0500000f


	//   ....[146]....
        /*02bc*/ 	.word	0x0500000f


	//   ....[147]....
        /*02c0*/ 	.word	0x0500000f


	//   ....[148]....
        /*02c4*/ 	.word	0x0500000f


	//   ....[149]....
        /*02c8*/ 	.word	0x0500000f


	//   ....[150]....
        /*02cc*/ 	.word	0x0500000f


	//   ....[151]....
        /*02d0*/ 	.word	0x0500000f


	//   ....[152]....
        /*02d4*/ 	.word	0x0500000f


	//   ....[153]....
        /*02d8*/ 	.word	0x0500000f


	//   ....[154]....
        /*02dc*/ 	.word	0x0500000f


	//   ....[155]....
        /*02e0*/ 	.word	0x0500000f


	//   ....[156]....
        /*02e4*/ 	.word	0x0500000f


	//   ....[157]....
        /*02e8*/ 	.word	0x0500000f


	//   ....[158]....
        /*02ec*/ 	.word	0x0500000f


	//   ....[159]....
        /*02f0*/ 	.word	0x0500000f


	//   ....[160]....
        /*02f4*/ 	.word	0x0500000f


	//   ....[161]....
        /*02f8*/ 	.word	0x0500000f


	//   ....[162]....
        /*02fc*/ 	.word	0x0500000f


	//   ....[163]....
        /*0300*/ 	.word	0x0500000f


	//   ....[164]....
        /*0304*/ 	.word	0x0500000f


	//   ....[165]....
        /*0308*/ 	.word	0x0500000f


	//   ....[166]....
        /*030c*/ 	.word	0x0500000f


	//   ....[167]....
        /*0310*/ 	.word	0x0500000f


	//   ....[168]....
        /*0314*/ 	.word	0x0500000f


	//   ....[169]....
        /*0318*/ 	.word	0x0500000f


	//   ....[170]....
        /*031c*/ 	.word	0x0500000f


	//   ....[171]....
        /*0320*/ 	.word	0x0500000f


	//   ....[172]....
        /*0324*/ 	.word	0x0500000f


	//   ....[173]....
        /*0328*/ 	.word	0x0500000f


	//   ....[174]....
        /*032c*/ 	.word	0x0500000f


	//   ....[175]....
        /*0330*/ 	.word	0x0500000f


	//   ....[176]....
        /*0334*/ 	.word	0x0500000f


	//   ....[177]....
        /*0338*/ 	.word	0x0500000f


	//   ....[178]....
        /*033c*/ 	.word	0x0500000f


	//   ....[179]....
        /*0340*/ 	.word	0x0500000f


	//   ....[180]....
        /*0344*/ 	.word	0x0500000f


	//   ....[181]....
        /*0348*/ 	.word	0x0500000f


	//   ....[182]....
        /*034c*/ 	.word	0x0500000f


	//   ....[183]....
        /*0350*/ 	.word	0x0500000f


	//   ....[184]....
        /*0354*/ 	.word	0x0500000f


	//   ....[185]....
        /*0358*/ 	.word	0x0500000f


	//   ....[186]....
        /*035c*/ 	.word	0x0500000f


	//   ....[187]....
        /*0360*/ 	.word	0x0500000f


	//   ....[188]....
        /*0364*/ 	.word	0x0500000f


	//   ....[189]....
        /*0368*/ 	.word	0x0500000f


	//   ....[190]....
        /*036c*/ 	.word	0x0500000f


	//   ....[191]....
        /*0370*/ 	.word	0x0500000f


	//   ....[192]....
        /*0374*/ 	.word	0x0500000f


	//   ....[193]....
        /*0378*/ 	.word	0x0500000f


	//   ....[194]....
        /*037c*/ 	.word	0x0500000f


	//   ....[195]....
        /*0380*/ 	.word	0x0500000f


	//   ....[196]....
        /*0384*/ 	.word	0x0500000f


	//   ....[197]....
        /*0388*/ 	.word	0x0500000f


	//   ....[198]....
        /*038c*/ 	.word	0x0500000f


	//----- nvinfo : EIATTR_COOP_GROUP_INSTR_OFFSETS
	.align		4
.L_519:
        /*0390*/ 	.byte	0x04, 0x28
        /*0392*/ 	.short	(.L_521 - .L_520)


	//   ....[0]....
.L_520:
        /*0394*/ 	.word	0x00000080


	//   ....[1]....
        /*0398*/ 	.word	0x000000b0


	//   ....[2]....
        /*039c*/ 	.word	0x000002f0


	//   ....[3]....
        /*03a0*/ 	.word	0x00000450


	//   ....[4]....
        /*03a4*/ 	.word	0x00000570


	//   ....[5]....
        /*03a8*/ 	.word	0x000006d0


	//   ....[6]....
        /*03ac*/ 	.word	0x000013a0


	//   ....[7]....
        /*03b0*/ 	.word	0x00002980


	//   ....[8]....
        /*03b4*/ 	.word	0x000029c0


	//   ....[9]....
        /*03b8*/ 	.word	0x00003700


	//   ....[10]....
        /*03bc*/ 	.word	0x00003740


	//   ....[11]....
        /*03c0*/ 	.word	0x00003760


	//   ....[12]....
        /*03c4*/ 	.word	0x00003780


	//   ....[13]....
        /*03c8*/ 	.word	0x000053c0


	//   ....[14]....
        /*03cc*/ 	.word	0x00005400


	//   ....[15]....
        /*03d0*/ 	.word	0x000062b0


	//   ....[16]....
        /*03d4*/ 	.word	0x000062e0


	//   ....[17]....
        /*03d8*/ 	.word	0x00006310


	//   ....[18]....
        /*03dc*/ 	.word	0x00006320


	//   ....[19]....
        /*03e0*/ 	.word	0x00008c20


	//   ....[20]....
        /*03e4*/ 	.word	0x00008c70


	//   ....[21]....
        /*03e8*/ 	.word	0x00008c90


	//   ....[22]....
        /*03ec*/ 	.word	0x00008cb0


	//   ....[23]....
        /*03f0*/ 	.word	0x0000a280


	//   ....[24]....
        /*03f4*/ 	.word	0x0000a2b0


	//   ....[25]....
        /*03f8*/ 	.word	0x0000a300


	//   ....[26]....
        /*03fc*/ 	.word	0x0000a310


	//   ....[27]....
        /*0400*/ 	.word	0x0000b420


	//   ....[28]....
        /*0404*/ 	.word	0x0000b470


	//   ....[29]....
        /*0408*/ 	.word	0x0000b4b0


	//   ....[30]....
        /*040c*/ 	.word	0x0000b4e0


	//   ....[31]....
        /*0410*/ 	.word	0x0000b520


	//   ....[32]....
        /*0414*/ 	.word	0x0000b540


	//   ....[33]....
        /*0418*/ 	.word	0x0000c1b0


	//   ....[34]....
        /*041c*/ 	.word	0x0000c1c0


	//   ....[35]....
        /*0420*/ 	.word	0x0000d200


	//   ....[36]....
        /*0424*/ 	.word	0x0000e420


	//   ....[37]....
        /*0428*/ 	.word	0x0000e440


	//   ....[38]....
        /*042c*/ 	.word	0x0000e460


	//   ....[39]....
        /*0430*/ 	.word	0x0000e480


	//   ....[40]....
        /*0434*/ 	.word	0x0000e4d0


	//   ....[41]....
        /*0438*/ 	.word	0x0000e4f0


	//   ....[42]....
        /*043c*/ 	.word	0x0000e540


	//   ....[43]....
        /*0440*/ 	.word	0x0000e560


	//   ....[44]....
        /*0444*/ 	.word	0x0000e5b0


	//   ....[45]....
        /*0448*/ 	.word	0x0000e5d0


	//   ....[46]....
        /*044c*/ 	.word	0x0000e620


	//   ....[47]....
        /*0450*/ 	.word	0x0000e640


	//   ....[48]....
        /*0454*/ 	.word	0x0000ebf0


	//   ....[49]....
        /*0458*/ 	.word	0x0000ec40


	//   ....[50]....
        /*045c*/ 	.word	0x0000ec60


	//   ....[51]....
        /*0460*/ 	.word	0x0000ec90


	//   ....[52]....
        /*0464*/ 	.word	0x0000ece0


	//   ....[53]....
        /*0468*/ 	.word	0x0000ed10


	//   ....[54]....
        /*046c*/ 	.word	0x0000eda0


	//   ....[55]....
        /*0470*/ 	.word	0x0000edc0


	//   ....[56]....
        /*0474*/ 	.word	0x0000ee20


	//   ....[57]....
        /*0478*/ 	.word	0x0000ee70


	//   ....[58]....
        /*047c*/ 	.word	0x0000eeb0


	//   ....[59]....
        /*0480*/ 	.word	0x0000ef10


	//   ....[60]....
        /*0484*/ 	.word	0x0000efd0


	//   ....[61]....
        /*0488*/ 	.word	0x0000eff0


	//   ....[62]....
        /*048c*/ 	.word	0x0000f020


	//   ....[63]....
        /*0490*/ 	.word	0x0000f150


	//   ....[64]....
        /*0494*/ 	.word	0x0000f680


	//   ....[65]....
        /*0498*/ 	.word	0x0000f6b0


	//   ....[66]....
        /*049c*/ 	.word	0x0000f730


	//   ....[67]....
        /*04a0*/ 	.word	0x0000f790


	//   ....[68]....
        /*04a4*/ 	.word	0x0000f7c0


	//   ....[69]....
        /*04a8*/ 	.word	0x0000f800


	//   ....[70]....
        /*04ac*/ 	.word	0x0000f8c0


	//   ....[71]....
        /*04b0*/ 	.word	0x0000f8d0


	//   ....[72]....
        /*04b4*/ 	.word	0x0000f980


	//   ....[73]....
        /*04b8*/ 	.word	0x0000f9b0


	//   ....[74]....
        /*04bc*/ 	.word	0x0000fa50


	//   ....[75]....
        /*04c0*/ 	.word	0x0000fa70


	//   ....[76]....
        /*04c4*/ 	.word	0x0000fb10


	//   ....[77]....
        /*04c8*/ 	.word	0x0000fb40


	//   ....[78]....
        /*04cc*/ 	.word	0x0000fbd0


	//   ....[79]....
        /*04d0*/ 	.word	0x0000fc20


	//   ....[80]....
        /*04d4*/ 	.word	0x0000fff0


	//   ....[81]....
        /*04d8*/ 	.word	0x00010020


	//   ....[82]....
        /*04dc*/ 	.word	0x00010050


	//   ....[83]....
        /*04e0*/ 	.word	0x00010070


	//   ....[84]....
        /*04e4*/ 	.word	0x00010090


	//   ....[85]....
        /*04e8*/ 	.word	0x000100c0


	//   ....[86]....
        /*04ec*/ 	.word	0x000100f0


	//   ....[87]....
        /*04f0*/ 	.word	0x00010160


	//   ....[88]....
        /*04f4*/ 	.word	0x00010180


	//   ....[89]....
        /*04f8*/ 	.word	0x000101b0


	//   ....[90]....
        /*04fc*/ 	.word	0x00010260


	//   ....[91]....
        /*0500*/ 	.word	0x00010310


	//   ....[92]....
        /*0504*/ 	.word	0x00010ae0


	//   ....[93]....
        /*0508*/ 	.word	0x00010b00


	//   ....[94]....
        /*050c*/ 	.word	0x00010b10


	//   ....[95]....
        /*0510*/ 	.word	0x00010b30


	//   ....[96]....
        /*0514*/ 	.word	0x00010b50


	//   ....[97]....
        /*0518*/ 	.word	0x00010b80


	//   ....[98]....
        /*051c*/ 	.word	0x00010ba0


	//   ....[99]....
        /*0520*/ 	.word	0x00010bd0


	//   ....[100]....
        /*0524*/ 	.word	0x00010bf0


	//   ....[101]....
        /*0528*/ 	.word	0x00010c20


	//   ....[102]....
        /*052c*/ 	.word	0x00010c40


	//   ....[103]....
        /*0530*/ 	.word	0x00010c70


	//   ....[104]....
        /*0534*/ 	.word	0x00010fd0


	//   ....[105]....
        /*0538*/ 	.word	0x00010ff0


	//   ....[106]....
        /*053c*/ 	.word	0x00011000


	//   ....[107]....
        /*0540*/ 	.word	0x00011010


	//   ....[108]....
        /*0544*/ 	.word	0x00011030


	//   ....[109]....
        /*0548*/ 	.word	0x00011050


	//   ....[110]....
        /*054c*/ 	.word	0x000110b0


	//   ....[111]....
        /*0550*/ 	.word	0x000110d0


	//   ....[112]....
        /*0554*/ 	.word	0x00011130


	//   ....[113]....
        /*0558*/ 	.word	0x00011140


	//   ....[114]....
        /*055c*/ 	.word	0x000111c0


	//   ....[115]....
        /*0560*/ 	.word	0x00011230


	//   ....[116]....
        /*0564*/ 	.word	0x00011560


	//   ....[117]....
        /*0568*/ 	.word	0x00011b10


	//   ....[118]....
        /*056c*/ 	.word	0x00011c00


	//   ....[119]....
        /*0570*/ 	.word	0x00011ca0


	//   ....[120]....
        /*0574*/ 	.word	0x00011d00


	//   ....[121]....
        /*0578*/ 	.word	0x00011dc0


	//   ....[122]....
        /*057c*/ 	.word	0x00011e20


	//   ....[123]....
        /*0580*/ 	.word	0x00011ee0


	//   ....[124]....
        /*0584*/ 	.word	0x00011f40


	//   ....[125]....
        /*0588*/ 	.word	0x00012000


	//   ....[126]....
        /*058c*/ 	.word	0x00012060


	//   ....[127]....
        /*0590*/ 	.word	0x00012120


	//   ....[128]....
        /*0594*/ 	.word	0x00012180


	//   ....[129]....
        /*0598*/ 	.word	0x00012220


	//   ....[130]....
        /*059c*/ 	.word	0x000122d0


	//   ....[131]....
        /*05a0*/ 	.word	0x00012330


	//   ....[132]....
        /*05a4*/ 	.word	0x000123e0


	//   ....[133]....
        /*05a8*/ 	.word	0x000124d0


	//   ....[134]....
        /*05ac*/ 	.word	0x00012610


	//   ....[135]....
        /*05b0*/ 	.word	0x00012670


	//   ....[136]....
        /*05b4*/ 	.word	0x00012780


	//   ....[137]....
        /*05b8*/ 	.word	0x000127e0


	//   ....[138]....
        /*05bc*/ 	.word	0x00012930


	//   ....[139]....
        /*05c0*/ 	.word	0x00012990


	//   ....[140]....
        /*05c4*/ 	.word	0x000129f0


	//   ....[141]....
        /*05c8*/ 	.word	0x00012ae0


	//   ....[142]....
        /*05cc*/ 	.word	0x00012c10


	//   ....[143]....
        /*05d0*/ 	.word	0x00012c80


	//   ....[144]....
        /*05d4*/ 	.word	0x00012d20


	//   ....[145]....
        /*05d8*/ 	.word	0x00012db0


	//   ....[146]....
        /*05dc*/ 	.word	0x00012e40


	//   ....[147]....
        /*05e0*/ 	.word	0x00012ee0


	//   ....[148]....
        /*05e4*/ 	.word	0x00012f70


	//   ....[149]....
        /*05e8*/ 	.word	0x00013040


	//   ....[150]....
        /*05ec*/ 	.word	0x00013170


	//   ....[151]....
        /*05f0*/ 	.word	0x000131c0


	//   ....[152]....
        /*05f4*/ 	.word	0x00013240


	//   ....[153]....
        /*05f8*/ 	.word	0x00013320


	//   ....[154]....
        /*05fc*/ 	.word	0x00013450


	//   ....[155]....
        /*0600*/ 	.word	0x000134a0


	//   ....[156]....
        /*0604*/ 	.word	0x00013510


	//   ....[157]....
        /*0608*/ 	.word	0x00013600


	//   ....[158]....
        /*060c*/ 	.word	0x00013730


	//   ....[159]....
        /*0610*/ 	.word	0x00013780


	//   ....[160]....
        /*0614*/ 	.word	0x00013800


	//   ....[161]....
        /*0618*/ 	.word	0x000138d0


	//   ....[162]....
        /*061c*/ 	.word	0x00013a20


	//   ....[163]....
        /*0620*/ 	.word	0x00013ae0


	//   ....[164]....
        /*0624*/ 	.word	0x00013b70


	//   ....[165]....
        /*0628*/ 	.word	0x00013c30


	//   ....[166]....
        /*062c*/ 	.word	0x00013d10


	//   ....[167]....
        /*0630*/ 	.word	0x00013dd0


	//   ....[168]....
        /*0634*/ 	.word	0x00013eb0


	//   ....[169]....
        /*0638*/ 	.word	0x00013f70


	//   ....[170]....
        /*063c*/ 	.word	0x00014050


	//   ....[171]....
        /*0640*/ 	.word	0x00014110


	//   ....[172]....
        /*0644*/ 	.word	0x000141f0


	//   ....[173]....
        /*0648*/ 	.word	0x000142c0


	//   ....[174]....
        /*064c*/ 	.word	0x00014420


	//   ....[175]....
        /*0650*/ 	.word	0x000144c0


	//   ....[176]....
        /*0654*/ 	.word	0x00014520


	//   ....[177]....
        /*0658*/ 	.word	0x000145c0


	//   ....[178]....
        /*065c*/ 	.word	0x00014620


	//   ....[179]....
        /*0660*/ 	.word	0x000146c0


	//   ....[180]....
        /*0664*/ 	.word	0x00014720


	//   ....[181]....
        /*0668*/ 	.word	0x000147c0


	//   ....[182]....
        /*066c*/ 	.word	0x00014820


	//   ....[183]....
        /*0670*/ 	.word	0x000148c0


	//   ....[184]....
        /*0674*/ 	.word	0x00014920


	//   ....[185]....
        /*0678*/ 	.word	0x000149c0


	//   ....[186]....
        /*067c*/ 	.word	0x00014aa0


	//   ....[187]....
        /*0680*/ 	.word	0x00014b40


	//   ....[188]....
        /*0684*/ 	.word	0x00014bb0


	//   ....[189]....
        /*0688*/ 	.word	0x00014c80


	//   ....[190]....
        /*068c*/ 	.word	0x00014ce0


	//   ....[191]....
        /*0690*/ 	.word	0x00014db0


	//   ....[192]....
        /*0694*/ 	.word	0x00014e10


	//   ....[193]....
        /*0698*/ 	.word	0x00014ee0


	//   ....[194]....
        /*069c*/ 	.word	0x00014f40


	//   ....[195]....
        /*06a0*/ 	.word	0x00015010


	//   ....[196]....
        /*06a4*/ 	.word	0x00015070


	//   ....[197]....
        /*06a8*/ 	.word	0x00015140


	//   ....[198]....
        /*06ac*/ 	.word	0x00015250


	//----- nvinfo : EIATTR_REG_RECONFIG
	.align		4
.L_521:
        /*06b0*/ 	.byte	0x01, 0x54
	.zero		2


	//----- nvinfo : EIATTR_SYSCALL_OFFSETS
	.align		4
        /*06b4*/ 	.byte	0x04, 0x46
        /*06b6*/ 	.short	(.L_523 - .L_522)


	//   ....[0]....
.L_522:
        /*06b8*/ 	.word	0x000015e0


	//   ....[1]....
        /*06bc*/ 	.word	0x0000da60


	//   ....[2]....
        /*06c0*/ 	.word	0x0000dba0


	//   ....[3]....
        /*06c4*/ 	.word	0x0000dc90


	//   ....[4]....
        /*06c8*/ 	.word	0x0000e8c0


	//   ....[5]....
        /*06cc*/ 	.word	0x0000f3a0


	//----- nvinfo : EIATTR_MBARRIER_INSTR_OFFSETS
	.align		4
.L_523:
        /*06d0*/ 	.byte	0x04, 0x39
        /*06d2*/ 	.short	(.L_525 - .L_524)


	//   ....[0]....
.L_524:
        /*06d4*/ 	.word	0x00000190
        /*06d8*/ 	.word	0x000000ff
        /*06dc*/ 	.word	0x00032400
        /*06e0*/ 	.short	0x0100
        /*06e2*/ 	.byte	0x08
	.zero		1


	//   ....[1]....
        /*06e4*/ 	.word	0x000001a0
        /*06e8*/ 	.word	0x000000ff
        /*06ec*/ 	.word	0x00032410
        /*06f0*/ 	.short	0x0100
        /*06f2*/ 	.byte	0x08
	.zero		1


	//   ....[2]....
        /*06f4*/ 	.word	0x000001b0
        /*06f8*/ 	.word	0x000000ff
        /*06fc*/ 	.word	0x00032420
        /*0700*/ 	.short	0x0100
        /*0702*/ 	.byte	0x08
	.zero		1


	//   ....[3]....
        /*0704*/ 	.word	0x000002a0
        /*0708*/ 	.word	0x000000ff
        /*070c*/ 	.word	0x00032430
        /*0710*/ 	.short	0x0100
        /*0712*/ 	.byte	0x08
	.zero		1


	//   ....[4]....
        /*0714*/ 	.word	0x000002b0
        /*0718*/ 	.word	0x000000ff
        /*071c*/ 	.word	0x00032440
        /*0720*/ 	.short	0x0100
        /*0722*/ 	.byte	0x08
	.zero		1


	//   ....[5]....
        /*0724*/ 	.word	0x000002c0
        /*0728*/ 	.word	0x000000ff
        /*072c*/ 	.word	0x00032438
        /*0730*/ 	.short	0x0100
        /*0732*/ 	.byte	0x08
	.zero		1


	//   ....[6]....
        /*0734*/ 	.word	0x000002d0
        /*0738*/ 	.word	0x000000ff
        /*073c*/ 	.word	0x00032448
        /*0740*/ 	.short	0x0100
        /*0742*/ 	.byte	0x08
	.zero		1


	//   ....[7]....
        /*0744*/ 	.word	0x00000400
        /*0748*/ 	.word	0x000000ff
        /*074c*/ 	.word	0x00032450
        /*0750*/ 	.short	0x0100
        /*0752*/ 	.byte	0x08
	.zero		1


	//   ....[8]....
        /*0754*/ 	.word	0x00000410
        /*0758*/ 	.word	0x000000ff
        /*075c*/ 	.word	0x00032460
        /*0760*/ 	.short	0x0100
        /*0762*/ 	.byte	0x08
	.zero		1


	//   ....[9]....
        /*0764*/ 	.word	0x00000420
        /*0768*/ 	.word	0x000000ff
        /*076c*/ 	.word	0x00032458
        /*0770*/ 	.short	0x0100
        /*0772*/ 	.byte	0x08
	.zero		1


	//   ....[10]....
        /*0774*/ 	.word	0x00000430
        /*0778*/ 	.word	0x000000ff
        /*077c*/ 	.word	0x00032468
        /*0780*/ 	.short	0x0100
        /*0782*/ 	.byte	0x08
	.zero		1


	//   ....[11]....
        /*0784*/ 	.word	0x00000520
        /*0788*/ 	.word	0x000000ff
        /*078c*/ 	.word	0x00032470
        /*0790*/ 	.short	0x0100
        /*0792*/ 	.byte	0x06
	.zero		1


	//   ....[12]....
        /*0794*/ 	.word	0x00000530
        /*0798*/ 	.word	0x000000ff
        /*079c*/ 	.word	0x00032480
        /*07a0*/ 	.short	0x0100
        /*07a2*/ 	.byte	0x06
	.zero		1


	//   ....[13]....
        /*07a4*/ 	.word	0x00000540
        /*07a8*/ 	.word	0x000000ff
        /*07ac*/ 	.word	0x00032478
        /*07b0*/ 	.short	0x0100
        /*07b2*/ 	.byte	0x06
	.zero		1


	//   ....[14]....
        /*07b4*/ 	.word	0x00000550
        /*07b8*/ 	.word	0x000000ff
        /*07bc*/ 	.word	0x00032488
        /*07c0*/ 	.short	0x0100
        /*07c2*/ 	.byte	0x06
	.zero		1


	//   ....[15]....
        /*07c4*/ 	.word	0x00000680
        /*07c8*/ 	.word	0x000000ff
        /*07cc*/ 	.word	0x00032490
        /*07d0*/ 	.short	0x0100
        /*07d2*/ 	.byte	0x08
	.zero		1


	//   ....[16]....
        /*07d4*/ 	.word	0x00000690
        /*07d8*/ 	.word	0x000000ff
        /*07dc*/ 	.word	0x000324a0
        /*07e0*/ 	.short	0x0100
        /*07e2*/ 	.byte	0x08
	.zero		1


	//   ....[17]....
        /*07e4*/ 	.word	0x000006a0
        /*07e8*/ 	.word	0x000000ff
        /*07ec*/ 	.word	0x00032498
        /*07f0*/ 	.short	0x0100
        /*07f2*/ 	.byte	0x08
	.zero		1


	//   ....[18]....
        /*07f4*/ 	.word	0x000006b0
        /*07f8*/ 	.word	0x000000ff
        /*07fc*/ 	.word	0x000324a8
        /*0800*/ 	.short	0x0100
        /*0802*/ 	.byte	0x08
	.zero		1


	//   ....[19]....
        /*0804*/ 	.word	0x000007e0
        /*0808*/ 	.word	0x000000ff
        /*080c*/ 	.word	0x000324b0
        /*0810*/ 	.short	0x0100
        /*0812*/ 	.byte	0x08
	.zero		1


	//   ....[20]....
        /*0814*/ 	.word	0x000007f0
        /*0818*/ 	.word	0x000000ff
        /*081c*/ 	.word	0x000324c0
        /*0820*/ 	.short	0x0100
        /*0822*/ 	.byte	0x08
	.zero		1


	//   ....[21]....
        /*0824*/ 	.word	0x00000800
        /*0828*/ 	.word	0x000000ff
        /*082c*/ 	.word	0x000324b8
        /*0830*/ 	.short	0x0100
        /*0832*/ 	.byte	0x08
	.zero		1


	//   ....[22]....
        /*0834*/ 	.word	0x00000810
        /*0838*/ 	.word	0x000000ff
        /*083c*/ 	.word	0x000324c8
        /*0840*/ 	.short	0x0100
        /*0842*/ 	.byte	0x08
	.zero		1


	//   ....[23]....
        /*0844*/ 	.word	0x00001610
        /*0848*/ 	.word	0x000000ff
        /*084c*/ 	.word	0x00032400
        /*0850*/ 	.short	0x010a
        /*0852*/ 	.byte	0x3d
	.zero		1


	//   ....[24]....
        /*0854*/ 	.word	0x00001690
        /*0858*/ 	.word	0x000000ff
        /*085c*/ 	.word	0x00032430
        /*0860*/ 	.short	0x010a
        /*0862*/ 	.byte	0x3d
	.zero		1


	//   ....[25]....
        /*0864*/ 	.word	0x000016d0
        /*0868*/ 	.word	0x000000ff
        /*086c*/ 	.word	0x00032430
        /*0870*/ 	.short	0x010a
        /*0872*/ 	.byte	0x3d
	.zero		1


	//   ....[26]....
        /*0874*/ 	.word	0x000019d0
        /*0878*/ 	.word	0x000000ff
        /*087c*/ 	.word	0x00032410
        /*0880*/ 	.short	0x010a
        /*0882*/ 	.byte	0x3d
	.zero		1


	//   ....[27]....
        /*0884*/ 	.word	0x00001a10
        /*0888*/ 	.word	0x000000ff
        /*088c*/ 	.word	0x00032450
        /*0890*/ 	.short	0x010a
        /*0892*/ 	.byte	0x3d
	.zero		1


	//   ....[28]....
        /*0894*/ 	.word	0x00001a50
        /*0898*/ 	.word	0x000000ff
        /*089c*/ 	.word	0x00032450
        /*08a0*/ 	.short	0x010a
        /*08a2*/ 	.byte	0x3d
	.zero		1


	//   ....[29]....
        /*08a4*/ 	.word	0x00002d90
        /*08a8*/ 	.word	0x000000ff
        /*08ac*/ 	.word	0x00000000
        /*08b0*/ 	.short	0x0101
        /*08b2*/ 	.byte	0x04
	.zero		1


	//   ....[30]....
        /*08b4*/ 	.word	0x00004540
        /*08b8*/ 	.word	0x000000ff
        /*08bc*/ 	.word	0x00000000
        /*08c0*/ 	.short	0x0101
        /*08c2*/ 	.byte	0x06
	.zero		1


	//   ....[31]....
        /*08c4*/ 	.word	0x00004690
        /*08c8*/ 	.word	0x000000ff
        /*08cc*/ 	.word	0x00032430
        /*08d0*/ 	.short	0x010a
        /*08d2*/ 	.byte	0x05
	.zero		1


	//   ....[32]....
        /*08d4*/ 	.word	0x000046d0
        /*08d8*/ 	.word	0x000000ff
        /*08dc*/ 	.word	0x00032430
        /*08e0*/ 	.short	0x010a
        /*08e2*/ 	.byte	0x05
	.zero		1


	//   ....[33]....
        /*08e4*/ 	.word	0x00004a20
        /*08e8*/ 	.word	0x000000ff
        /*08ec*/ 	.word	0x00032450
        /*08f0*/ 	.short	0x010a
        /*08f2*/ 	.byte	0x05
	.zero		1


	//   ....[34]....
        /*08f4*/ 	.word	0x00004a60
        /*08f8*/ 	.word	0x000000ff
        /*08fc*/ 	.word	0x00032450
        /*0900*/ 	.short	0x010a
        /*0902*/ 	.byte	0x05
	.zero		1


	//   ....[35]....
        /*0904*/ 	.word	0x000058e0
        /*0908*/ 	.word	0x000000ff
        /*090c*/ 	.word	0x00000000
        /*0910*/ 	.short	0x0101
        /*0912*/ 	.byte	0x0b
	.zero		1


	//   ....[36]....
        /*0914*/ 	.word	0x00007910
        /*0918*/ 	.word	0x000000ff
        /*091c*/ 	.word	0x00000000
        /*0920*/ 	.short	0x0101
        /*0922*/ 	.byte	0x05
	.zero		1


	//   ....[37]....
        /*0924*/ 	.word	0x00007a40
        /*0928*/ 	.word	0x000000ff
        /*092c*/ 	.word	0x00032430
        /*0930*/ 	.short	0x010a
        /*0932*/ 	.byte	0x07
	.zero		1


	//   ....[38]....
        /*0934*/ 	.word	0x00007a80
        /*0938*/ 	.word	0x000000ff
        /*093c*/ 	.word	0x00032430
        /*0940*/ 	.short	0x010a
        /*0942*/ 	.byte	0x07
	.zero		1


	//   ....[39]....
        /*0944*/ 	.word	0x00007ca0
        /*0948*/ 	.word	0x000000ff
        /*094c*/ 	.word	0x00032450
        /*0950*/ 	.short	0x010a
        /*0952*/ 	.byte	0x07
	.zero		1


	//   ....[40]....
        /*0954*/ 	.word	0x00007ce0
        /*0958*/ 	.word	0x000000ff
        /*095c*/ 	.word	0x00032450
        /*0960*/ 	.short	0x010a
        /*0962*/ 	.byte	0x07
	.zero		1


	//   ....[41]....
        /*0964*/ 	.word	0x00008740
        /*0968*/ 	.word	0x000000ff
        /*096c*/ 	.word	0x00000000
        /*0970*/ 	.short	0x0101
        /*0972*/ 	.byte	0x0b
	.zero		1


	//   ....[42]....
        /*0974*/ 	.word	0x0000a260
        /*0978*/ 	.word	0x000000ff
        /*097c*/ 	.word	0x00000000
        /*0980*/ 	.short	0x0101
        /*0982*/ 	.byte	0x07
	.zero		1


	//   ....[43]....
        /*0984*/ 	.word	0x0000b550
        /*0988*/ 	.word	0x000000ff
        /*098c*/ 	.word	0x00000000
        /*0990*/ 	.short	0x0101
        /*0992*/ 	.byte	0x04
	.zero		1


	//   ....[44]....
        /*0994*/ 	.word	0x0000e1b0
        /*0998*/ 	.word	0x000000ff
        /*099c*/ 	.word	0x00032440
        /*09a0*/ 	.short	0x010a
        /*09a2*/ 	.byte	0x2c
	.zero		1


	//   ....[45]....
        /*09a4*/ 	.word	0x0000e6e0
        /*09a8*/ 	.word	0x000000ff
        /*09ac*/ 	.word	0x00032430
        /*09b0*/ 	.short	0x0107
        /*09b2*/ 	.byte	0x2c
	.zero		1


	//   ....[46]....
        /*09b4*/ 	.word	0x0000e750
        /*09b8*/ 	.word	0x000000ff
        /*09bc*/ 	.word	0x00032430
        /*09c0*/ 	.short	0x0101
        /*09c2*/ 	.byte	0x2c
	.zero		1


	//   ....[47]....
        /*09c4*/ 	.word	0x0000f220
        /*09c8*/ 	.word	0x000000ff
        /*09cc*/ 	.word	0x00032400
        /*09d0*/ 	.short	0x0107
        /*09d2*/ 	.byte	0x2c
	.zero		1


	//   ....[48]....
        /*09d4*/ 	.word	0x0000f270
        /*09d8*/ 	.word	0x000000ff
        /*09dc*/ 	.word	0x00032400
        /*09e0*/ 	.short	0x0101
        /*09e2*/ 	.byte	0x2c
	.zero		1


	//   ....[49]....
        /*09e4*/ 	.word	0x0000fd10
        /*09e8*/ 	.word	0x000000ff
        /*09ec*/ 	.word	0x00032410
        /*09f0*/ 	.short	0x0107
        /*09f2*/ 	.byte	0x2c
	.zero		1


	//   ....[50]....
        /*09f4*/ 	.word	0x0000fd70
        /*09f8*/ 	.word	0x000000ff
        /*09fc*/ 	.word	0x00032410
        /*0a00*/ 	.short	0x0101
        /*0a02*/ 	.byte	0x2c
	.zero		1


	//   ....[51]....
        /*0a04*/ 	.word	0x0000fd80
        /*0a08*/ 	.word	0x000000ff
        /*0a0c*/ 	.word	0x00032420
        /*0a10*/ 	.short	0x010a
        /*0a12*/ 	.byte	0x2c
	.zero		1


	//   ....[52]....
        /*0a14*/ 	.word	0x0000fdd0
        /*0a18*/ 	.word	0x000000ff
        /*0a1c*/ 	.word	0x00032460
        /*0a20*/ 	.short	0x010a
        /*0a22*/ 	.byte	0x2c
	.zero		1


	//   ....[53]....
        /*0a24*/ 	.word	0x00010510
        /*0a28*/ 	.word	0x000000ff
        /*0a2c*/ 	.word	0x00032450
        /*0a30*/ 	.short	0x0107
        /*0a32*/ 	.byte	0x2c
	.zero		1


	//   ....[54]....
        /*0a34*/ 	.word	0x00010590
        /*0a38*/ 	.word	0x000000ff
        /*0a3c*/ 	.word	0x00032450
        /*0a40*/ 	.short	0x0101
        /*0a42*/ 	.byte	0x2c
	.zero		1


	//   ....[55]....
        /*0a44*/ 	.word	0x000108e0
        /*0a48*/ 	.word	0x00000013
        /*0a4c*/ 	.word	0x00032440
        /*0a50*/ 	.short	0x010a
        /*0a52*/ 	.byte	0x3f
	.zero		1


	//   ....[56]....
        /*0a54*/ 	.word	0x00010d10
        /*0a58*/ 	.word	0x00000013
        /*0a5c*/ 	.word	0x00032430
        /*0a60*/ 	.short	0x0107
        /*0a62*/ 	.byte	0x3f
	.zero		1


	//   ....[57]....
        /*0a64*/ 	.word	0x00010dc0
        /*0a68*/ 	.word	0x00000013
        /*0a6c*/ 	.word	0x00032430
        /*0a70*/ 	.short	0x0101
        /*0a72*/ 	.byte	0x3f
	.zero		1


	//   ....[58]....
        /*0a74*/ 	.word	0x00010df0
        /*0a78*/ 	.word	0x00000013
        /*0a7c*/ 	.word	0x00032460
        /*0a80*/ 	.short	0x010a
        /*0a82*/ 	.byte	0x3f
	.zero		1


	//   ....[59]....
        /*0a84*/ 	.word	0x00011330
        /*0a88*/ 	.word	0x00000013
        /*0a8c*/ 	.word	0x00032450
        /*0a90*/ 	.short	0x0107
        /*0a92*/ 	.byte	0x3f
	.zero		1


	//   ....[60]....
        /*0a94*/ 	.word	0x000113f0
        /*0a98*/ 	.word	0x00000013
        /*0a9c*/ 	.word	0x00032450
        /*0aa0*/ 	.short	0x0101
        /*0aa2*/ 	.byte	0x3f
	.zero		1


	//   ....[61]....
        /*0aa4*/ 	.word	0x000114e0
        /*0aa8*/ 	.word	0x00000004
        /*0aac*/ 	.word	0x00032420
        /*0ab0*/ 	.short	0x010a
        /*0ab2*/ 	.byte	0x3f
	.zero		1


	//   ....[62]....
        /*0ab4*/ 	.word	0x00011640
        /*0ab8*/ 	.word	0x00000005
        /*0abc*/ 	.word	0x00032440
        /*0ac0*/ 	.short	0x010a
        /*0ac2*/ 	.byte	0x3f
	.zero		1


	//   ....[63]....
        /*0ac4*/ 	.word	0x000116e0
        /*0ac8*/ 	.word	0x00000011
        /*0acc*/ 	.word	0x00032440
        /*0ad0*/ 	.short	0x010a
        /*0ad2*/ 	.byte	0x3f
	.zero		1


	//   ....[64]....
        /*0ad4*/ 	.word	0x00011720
        /*0ad8*/ 	.word	0x00000005
        /*0adc*/ 	.word	0x00032460
        /*0ae0*/ 	.short	0x010a
        /*0ae2*/ 	.byte	0x3f
	.zero		1


	//   ....[65]....
        /*0ae4*/ 	.word	0x00011760
        /*0ae8*/ 	.word	0x00000011
        /*0aec*/ 	.word	0x00032460
        /*0af0*/ 	.short	0x010a
        /*0af2*/ 	.byte	0x3f
	.zero		1


	//   ....[66]....
        /*0af4*/ 	.word	0x000117d0
        /*0af8*/ 	.word	0x00000003
        /*0afc*/ 	.word	0x00032400
        /*0b00*/ 	.short	0x010a
        /*0b02*/ 	.byte	0x3f
	.zero		1


	//   ....[67]....
        /*0b04*/ 	.word	0x00011830
        /*0b08*/ 	.word	0x00000003
        /*0b0c*/ 	.word	0x00032430
        /*0b10*/ 	.short	0x010a
        /*0b12*/ 	.byte	0x3f
	.zero		1


	//   ....[68]....
        /*0b14*/ 	.word	0x00011890
        /*0b18*/ 	.word	0x00000003
        /*0b1c*/ 	.word	0x00032410
        /*0b20*/ 	.short	0x010a
        /*0b22*/ 	.byte	0x3f
	.zero		1


	//   ....[69]....
        /*0b24*/ 	.word	0x000118f0
        /*0b28*/ 	.word	0x00000003
        /*0b2c*/ 	.word	0x00032450
        /*0b30*/ 	.short	0x010a
        /*0b32*/ 	.byte	0x3f
	.zero		1


	//   ....[70]....
        /*0b34*/ 	.word	0x00011950
        /*0b38*/ 	.word	0x00000099
        /*0b3c*/ 	.word	0x00032430
        /*0b40*/ 	.short	0x010a
        /*0b42*/ 	.byte	0x3f
	.zero		1


	//   ....[71]....
        /*0b44*/ 	.word	0x000119b0
        /*0b48*/ 	.word	0x000000cb
        /*0b4c*/ 	.word	0x00032450
        /*0b50*/ 	.short	0x010a
        /*0b52*/ 	.byte	0x3f
	.zero		1


	//   ....[72]....
        /*0b54*/ 	.word	0x00011a10
        /*0b58*/ 	.word	0x00000099
        /*0b5c*/ 	.word	0x00032430
        /*0b60*/ 	.short	0x010a
        /*0b62*/ 	.byte	0x3f
	.zero		1


	//   ....[73]....
        /*0b64*/ 	.word	0x00011a70
        /*0b68*/ 	.word	0x000000cb
        /*0b6c*/ 	.word	0x00032450
        /*0b70*/ 	.short	0x010a
        /*0b72*/ 	.byte	0x3f
	.zero		1


	//   ....[74]....
        /*0b74*/ 	.word	0x00011b50
        /*0b78*/ 	.word	0x00000003
        /*0b7c*/ 	.word	0x00032440
        /*0b80*/ 	.short	0x010a
        /*0b82*/ 	.byte	0x3f
	.zero		1


	//   ....[75]....
        /*0b84*/ 	.word	0x00013910
        /*0b88*/ 	.word	0x00000003
        /*0b8c*/ 	.word	0x00032420
        /*0b90*/ 	.short	0x010a
        /*0b92*/ 	.byte	0x3f
	.zero		1


	//   ....[76]....
        /*0b94*/ 	.word	0x00013970
        /*0b98*/ 	.word	0x00000003
        /*0b9c*/ 	.word	0x00032460
        /*0ba0*/ 	.short	0x010a
        /*0ba2*/ 	.byte	0x3f
	.zero		1


	//   ....[77]....
        /*0ba4*/ 	.word	0x00014370
        /*0ba8*/ 	.word	0x00000013
        /*0bac*/ 	.word	0x00032440
        /*0bb0*/ 	.short	0x010a
        /*0bb2*/ 	.byte	0x3f
	.zero		1


	//   ....[78]....
        /*0bb4*/ 	.word	0x000149f0
        /*0bb8*/ 	.word	0x00000013
        /*0bbc*/ 	.word	0x00032460
        /*0bc0*/ 	.short	0x010a
        /*0bc2*/ 	.byte	0x3f
	.zero		1


	//   ....[79]....
        /*0bc4*/ 	.word	0x00015170
        /*0bc8*/ 	.word	0x00000004
        /*0bcc*/ 	.word	0x00032420
        /*0bd0*/ 	.short	0x010a
        /*0bd2*/ 	.byte	0x3f
	.zero		1


	//   ....[80]....
        /*0bd4*/ 	.word	0x00015310
        /*0bd8*/ 	.word	0x00000005
        /*0bdc*/ 	.word	0x00032440
        /*0be0*/ 	.short	0x010a
        /*0be2*/ 	.byte	0x3f
	.zero		1


	//   ....[81]....
        /*0be4*/ 	.word	0x00015360
        /*0be8*/ 	.word	0x00000011
        /*0bec*/ 	.word	0x00032440
        /*0bf0*/ 	.short	0x010a
        /*0bf2*/ 	.byte	0x3f
	.zero		1


	//   ....[82]....
        /*0bf4*/ 	.word	0x000153b0
        /*0bf8*/ 	.word	0x00000005
        /*0bfc*/ 	.word	0x00032460
        /*0c00*/ 	.short	0x010a
        /*0c02*/ 	.byte	0x3f
	.zero		1


	//----- nvinfo : EIATTR_NUM_MBARRIERS
	.align		4
.L_525:
        /*0c04*/ 	.byte	0x03, 0x38
        /*0c06*/ 	.short	0x0017


	//----- nvinfo : EIATTR_EXIT_INSTR_OFFSETS
	.align		4
        /*0c08*/ 	.byte	0x04, 0x1c
        /*0c0a*/ 	.short	(.L_527 - .L_526)


	//   ....[0]....
.L_526:
        /*0c0c*/ 	.word	0x000117b0


	//----- nvinfo : EIATTR_MAX_THREADS
	.align		4
.L_527:
        /*0c10*/ 	.byte	0x04, 0x05
        /*0c12*/ 	.short	(.L_529 - .L_528)
.L_528:
        /*0c14*/ 	.word	0x00000180
        /*0c18*/ 	.word	0x00000001
        /*0c1c*/ 	.word	0x00000001


	//----- nvinfo : EIATTR_CRS_STACK_SIZE
	.align		4
.L_529:
        /*0c20*/ 	.byte	0x04, 0x1e
        /*0c22*/ 	.short	(.L_531 - .L_530)
.L_530:
        /*0c24*/ 	.word	0x00000000


	//----- nvinfo : EIATTR_CBANK_PARAM_SIZE
	.align		4
.L_531:
        /*0c28*/ 	.byte	0x03, 0x19
        /*0c2a*/ 	.short	0x0b70


	//----- nvinfo : EIATTR_PARAM_CBANK
	.align		4
        /*0c2c*/ 	.byte	0x04, 0x0a
        /*0c2e*/ 	.short	(.L_533 - .L_532)
	.align		4
.L_532:
        /*0c30*/ 	.word	index@(.nv.constant0._ZN7cutlass13device_kernelIN5flash11enable_sm90INS1_16FlashAttnFwdSm90INS1_25CollectiveMainloopFwdSm90ILi2EN4cute5tupleIJNS5_1CILi1EEES8_S8_EEENS6_IJNS7_ILi128EEENS7_ILi96EEENS7_ILi64EEEEEELi256ENS_10bfloat16_tEfNS_4arch4Sm90ELb1ELb0ELb1ELb0ELb1ELb0ELb1ELb1ELb0ELb1ELb1ELb0EEENS1_21CollectiveEpilogueFwdINS6_IJSA_NS7_ILi256EEESB_EEES9_SE_SG_Li256ELb0ELb1ELb1ELb0EEENS1_19SingleTileSchedulerILb0ELb1ELb1ELi128EEEEEEEEEvNT_6ParamsE)
        /*0c34*/ 	.short	0x0210
        /*0c36*/ 	.short	0x0b70


	//----- nvinfo : EIATTR_SW_WAR
	.align		4
.L_533:
        /*0c38*/ 	.byte	0x04, 0x36
        /*0c3a*/ 	.short	(.L_535 - .L_534)
.L_534:
        /*0c3c*/ 	.word	0x00000008
.L_535:


//--------------------- .nv.info._ZN7cutlass13device_kernelIN5flash11enable_sm90INS1_16FlashAttnFwdSm90INS1_25CollectiveMainloopFwdSm90ILi2EN4cute5tupleIJNS5_1CILi1EEES8_S8_EEENS6_IJNS7_ILi128EEENS7_ILi96EEENS7_ILi64EEEEEELi256ENS_10bfloat16_tEfNS_4arch4Sm90ELb1ELb0ELb1ELb1ELb1ELb0ELb0ELb1ELb0ELb1ELb1ELb0EEENS1_21CollectiveEpilogueFwdINS6_IJSA_NS7_ILi256EEESB_EEES9_SE_SG_Li256ELb1ELb1ELb1ELb0EEENS1_36VarlenDynamicPersistentTileSchedulerILi128ELi96ELi256ELi128ELb1ELb1ELb1ELb1ELb1ELb1EEEEEEEEEvNT_6ParamsE --------------------------
	.section	.nv.info._ZN7cutlass13device_kernelIN5flash11enable_sm90INS1_16FlashAttnFwdSm90INS1_25CollectiveMainloopFwdSm90ILi2EN4cute5tupleIJNS5_1CILi1EEES8_S8_EEENS6_IJNS7_ILi128EEENS7_ILi96EEENS7_ILi64EEEEEELi256ENS_10bfloat16_tEfNS_4arch4Sm90ELb1ELb0ELb1ELb1ELb1ELb0ELb0ELb1ELb0ELb1ELb1ELb0EEENS1_21CollectiveEpilogueFwdINS6_IJSA_NS7_ILi256EEESB_EEES9_SE_SG_Li256ELb1ELb1ELb1ELb0EEENS1_36VarlenDynamicPersistentTileSchedulerILi128ELi96ELi256ELi128ELb1ELb1ELb1ELb1ELb1ELb1EEEEEEEEEvNT_6ParamsE,"",@"SHT_CUDA_INFO"
	.sectionflags	@""
	.align	4


	//----- nvinfo : EIATTR_CUDA_API_VERSION
	.align		4
        /*0000*/ 	.byte	0x04, 0x37
        /*0002*/ 	.short	(.L_537 - .L_536)
.L_536:
        /*0004*/ 	.word	0x00000082


	//----- nvinfo : EIATTR_KPARAM_INFO
	.align		4
.L_537:
        /*0008*/ 	.byte	0x04, 0x17
        /*000a*/ 	.short	(.L_539 - .L_538)
.L_538:
        /*000c*/ 	.word	0x00000000
        /*0010*/ 	.short	0x0000
        /*0012*/ 	.short	0x0070
        /*0014*/ 	.byte	0x00, 0xf0, 0x01, 0x2a


	//----- nvinfo : EIATTR_SPARSE_MMA_MASK
	.align		4
.L_539:
        /*0018*/ 	.byte	0x03, 0x50
        /*001a*/ 	.short	0x0000


	//----- nvinfo : EIATTR_MAXREG_COUNT
	.align		4
        /*001c*/ 	.byte	0x03, 0x1b
        /*001e*/ 	.short	0x00a8


	//----- nvinfo : EIATTR_NUM_BARRIERS
	.align		4
        /*0020*/ 	.byte	0x02, 0x4c
        /*0022*/ 	.byte	0x10
	.zero		1


	//----- nvinfo : EIATTR_EXTERNS
	.align		4
        /*0024*/ 	.byte	0x04, 0x0f
        /*0026*/ 	.short	(.L_541 - .L_540)


	//   ....[0]....
	.align		4
.L_540:
        /*0028*/ 	.word	index@(__assertfail)


	//----- nvinfo : EIATTR_ANNOTATIONS
	.align		4
.L_541:
        /*002c*/ 	.byte	0x04, 0x55
        /*002e*/ 	.short	(.L_543 - .L_542)


	//   ....[0]....
.L_542:
        /* <DEDUP_REMOVED lines=15> */


	//----- nvinfo : EIATTR_MERCURY_ISA_VERSION
	.align		4
.L_543:
        /*0110*/ 	.byte	0x03, 0x5f
        /*0112*/ 	.short	0x0101


	//----- nvinfo : EIATTR_UNUSED_LOAD_BYTE_OFFSET
	.align		4
        /*0114*/ 	.byte	0x04, 0x44
        /*0116*/ 	.short	(.L_545 - .L_544)


	//   ....[0]....
.L_544:
        /*0118*/ 	.word	0x00000960
        /*011c*/ 	.word	0x0000fff0


	//   ....[1]....
        /*0120*/ 	.word	0x00009d80
        /*0124*/ 	.word	0x0000fff0


	//----- nvinfo : EIATTR_INT_WARP_WIDE_INSTR_OFFSETS
	.align		4
.L_545:
        /*0128*/ 	.byte	0x04, 0x31
        /*012a*/ 	.short	(.L_547 - .L_546)


	//   ....[0]....
.L_546:
        /*012c*/ 	.word	0x000000c0


	//   ....[1]....
        /*0130*/ 	.word	0x000000d0


	//   ....[2]....
        /*0134*/ 	.word	0x00000170


	//   ....[3]....
        /*0138*/ 	.word	0x0000fed0


	//   ....[4]....
        /*013c*/ 	.word	0x0000ff60


	//   ....[5]....
        /*0140*/ 	.word	0x00013230


	//   ....[6]....
        /*0144*/ 	.word	0x000132c0


	//----- nvinfo : EIATTR_COOP_GROUP_MASK_REGIDS
	.align		4
.L_547:
        /*0148*/ 	.byte	0x04, 0x29
        /*014a*/ 	.short	(.L_549 - .L_548)


	//   ....[0]....
.L_548:
        /*014c*/ 	.word	0xffffffff


	//   ....[1]....
        /*0150*/ 	.word	0xffffffff


	//   ....[2]....
        /*0154*/ 	.word	0xffffffff


	//   ....[3]....
        /*0158*/ 	.word	0xffffffff


	//   ....[4]....
        /*015c*/ 	.word	0xffffffff


	//   ....[5]....
        /*0160*/ 	.word	0xffffffff


	//   ....[6]....
        /*0164*/ 	.word	0xffffffff


	//   ....[7]....
        /*0168*/ 	.word	0xffffffff


	//   ....[8]....
        /*016c*/ 	.word	0xffffffff


	//   ....[9]....
        /*0170*/ 	.word	0xffffffff


	//   ....[10]....
        /*0174*/ 	.word	0xffffffff


	//   ....[11]....
        /*0178*/ 	.word	0xffffffff


	//   ....[12]....
        /*017c*/ 	.word	0xffffffff


	//   ....[13]....
        /*0180*/ 	.word	0xffffffff


	//   ....[14]....
        /*0184*/ 	.word	0xffffffff


	//   ....[15]....
        /*0188*/ 	.word	0xffffffff


	//   ....[16]....
        /*018c*/ 	.word	0xffffffff


	//   ....[17]....
        /*0190*/ 	.word	0xffffffff


	//   ....[18]....
        /*0194*/ 	.word	0xffffffff


	//   ....[19]....
        /*0198*/ 	.word	0xffffffff


	//   ....[20]....
        /*019c*/ 	.word	0xffffffff


	//   ....[21]....
        /*01a0*/ 	.word	0xffffffff


	//   ....[22]....
        /*01a4*/ 	.word	0xffffffff


	//   ....[23]....
        /*01a8*/ 	.word	0xffffffff


	//   ....[24]....
        /*01ac*/ 	.word	0xffffffff


	//   ....[25]....
        /*01b0*/ 	.word	0xffffffff


	//   ....[26]....
        /*01b4*/ 	.word	0xffffffff


	//   ....[27]....
        /*01b8*/ 	.word	0xffffffff


	//   ....[28]....
        /*01bc*/ 	.word	0xffffffff


	//   ....[29]....
        /*01c0*/ 	.word	0xffffffff


	//   ....[30]....
        /*01c4*/ 	.word	0xffffffff


	//   ....[31]....
        /*01c8*/ 	.word	0xffffffff


	//   ....[32]....
        /*01cc*/ 	.word	0xffffffff


	//   ....[33]....
        /*01d0*/ 	.word	0xffffffff


	//   ....[34]....
        /*01d4*/ 	.word	0xffffffff


	//   ....[35]....
        /*01d8*/ 	.word	0xffffffff


	//   ....[36]....
        /*01dc*/ 	.word	0xffffffff


	//   ....[37]....
        /*01e0*/ 	.word	0xffffffff


	//   ....[38]....
        /*01e4*/ 	.word	0xffffffff


	//   ....[39]....
        /*01e8*/ 	.word	0xffffffff


	//   ....[40]....
        /*01ec*/ 	.word	0xffffffff


	//   ....[41]....
        /*01f0*/ 	.word	0xffffffff


	//   ....[42]....
        /*01f4*/ 	.word	0xffffffff


	//   ....[43]....
        /*01f8*/ 	.word	0xffffffff


	//   ....[44]....
        /*01fc*/ 	.word	0xffffffff


	//   ....[45]....
        /*0200*/ 	.word	0xffffffff


	//   ....[46]....
        /*0204*/ 	.word	0xffffffff


	//   ....[47]....
        /*0208*/ 	.word	0xffffffff


	//   ....[48]....
        /*020c*/ 	.word	0xffffffff


	//   ....[49]....
        /*0210*/ 	.word	0xffffffff


	//   ....[50]....
        /*0214*/ 	.word	0xffffffff


	//   ....[51]....
        /*0218*/ 	.word	0xffffffff


	//   ....[52]....
        /*021c*/ 	.word	0xffffffff


	//   ....[53]....
        /*0220*/ 	.word	0xffffffff


	//   ....[54]....
        /*0224*/ 	.word	0xffffffff


	//   ....[55]....
        /*0228*/ 	.word	0xffffffff


	//   ....[56]....
        /*022c*/ 	.word	0xffffffff


	//   ....[57]....
        /*0230*/ 	.word	0xffffffff


	//   ....[58]....
        /*0234*/ 	.word	0xffffffff


	//   ....[59]....
        /*0238*/ 	.word	0xffffffff


	//   ....[60]....
        /*023c*/ 	.word	0xffffffff


	//   ....[61]....
        /*0240*/ 	.word	0xffffffff


	//   ....[62]....
        /*0244*/ 	.word	0xffffffff


	//   ....[63]....
        /*0248*/ 	.word	0xffffffff


	//   ....[64]....
        /*024c*/ 	.word	0xffffffff


	//   ....[65]....
        /*0250*/ 	.word	0xffffffff


	//   ....[66]....
        /*0254*/ 	.word	0xffffffff


	//   ....[67]....
        /*0258*/ 	.word	0xffffffff


	//   ....[68]....
        /*025c*/ 	.word	0xffffffff


	//   ....[69]....
        /*0260*/ 	.word	0xffffffff


	//   ....[70]....
        /*0264*/ 	.word	0xffffffff


	//   ....[71]....
        /*0268*/ 	.word	0xffffffff


	//   ....[72]....
        /*026c*/ 	.word	0xffffffff


	//   ....[73]....
        /*0270*/ 	.word	0xffffffff


	//   ....[74]....
        /*0274*/ 	.word	0xffffffff


	//   ....[75]....
        /*0278*/ 	.word	0xffffffff


	//   ....[76]....
        /*027c*/ 	.word	0xffffffff


	//   ....[77]....
        /*0280*/ 	.word	0xffffffff


	//   ....[78]....
        /*0284*/ 	.word	0xffffffff


	//   ....[79]....
        /*0288*/ 	.word	0xffffffff


	//   ....[80]....
        /*028c*/ 	.word	0xffffffff


	//   ....[81]....
        /*0290*/ 	.word	0xffffffff


	//   ....[82]....
        /*0294*/ 	.word	0xffffffff


	//   ....[83]....
        /*0298*/ 	.word	0xffffffff


	//   ....[84]....
        /*029c*/ 	.word	0xffffffff


	//   ....[85]....
        /*02a0*/ 	.word	0xffffffff


	//   ....[86]....
        /*02a4*/ 	.word	0xffffffff


	//   ....[87]....
        /*02a8*/ 	.word	0xffffffff


	//   ....[88]....
        /*02ac*/ 	.word	0xffffffff


	//   ....[89]....
        /*02b0*/ 	.word	0xffffffff


	//   ....[90]....
        /*02b4*/ 	.word	0xffffffff


	//   ....[91]....
        /*02b8*/ 	.word	0xffffffff


	//   ....[92]....
        /*02bc*/ 	.word	0xffffffff


	//   ....[93]....
        /*02c0*/ 	.word	0xffffffff


	//   ....[94]....
        /*02c4*/ 	.word	0xffffffff


	//   ....[95]....
        /*02c8*/ 	.word	0xffffffff


	//   ....[96]....
        /*02cc*/ 	.word	0xffffffff


	//   ....[97]....
        /*02d0*/ 	.word	0xffffffff


	//   ....[98]....
        /*02d4*/ 	.word	0xffffffff


	//   ....[99]....
        /*02d8*/ 	.word	0xffffffff


	//   ....[100]....
        /*02dc*/ 	.word	0xffffffff


	//   ....[101]....
        /*02e0*/ 	.word	0xffffffff


	//   ....[102]....
        /*02e4*/ 	.word	0xffffffff


	//   ....[103]....
        /*02e8*/ 	.word	0xffffffff


	//   ....[104]....
        /*02ec*/ 	.word	0xffffffff


	//   ....[105]....
        /*02f0*/ 	.word	0xffffffff


	//   ....[106]....
        /*02f4*/ 	.word	0xffffffff


	//   ....[107]....
        /*02f8*/ 	.word	0xffffffff


	//   ....[108]....
        /*02fc*/ 	.word	0xffffffff


	//   ....[109]....
        /*0300*/ 	.word	0xffffffff


	//   ....[110]....
        /*0304*/ 	.word	0xffffffff


	//   ....[111]....
        /*0308*/ 	.word	0xffffffff


	//   ....[112]....
        /*030c*/ 	.word	0xffffffff


	//   ....[113]....
        /*0310*/ 	.word	0xffffffff


	//   ....[114]....
        /*0314*/ 	.word	0xffffffff


	//   ....[115]....
        /*0318*/ 	.word	0xffffffff


	//   ....[116]....
        /*031c*/ 	.word	0xffffffff


	//   ....[117]....
        /*0320*/ 	.word	0xffffffff


	//   ....[118]....
        /*0324*/ 	.word	0xffffffff


	//   ....[119]....
        /*0328*/ 	.word	0xffffffff


	//   ....[120]....
        /*032c*/ 	.word	0xffffffff


	//   ....[121]....
        /*0330*/ 	.word	0xffffffff


	//   ....[122]....
        /*0334*/ 	.word	0xffffffff


	//   ....[123]....
        /*0338*/ 	.word	0xffffffff


	//   ....[124]....
        /*033c*/ 	.word	0xffffffff


	//   ....[125]....
        /*0340*/ 	.word	0xffffffff


	//   ....[126]....
        /*0344*/ 	.word	0xffffffff


	//   ....[127]....
        /*0348*/ 	.word	0xffffffff


	//   ....[128]....
        /*034c*/ 	.word	0xffffffff


	//   ....[129]....
        /*0350*/ 	.word	0xffffffff


	//   ....[130]....
        /*0354*/ 	.word	0xffffffff


	//   ....[131]....
        /*0358*/ 	.word	0xffffffff


	//   ....[132]....
        /*035c*/ 	.word	0xffffffff


	//   ....[133]....
        /*0360*/ 	.word	0xffffffff


	//   ....[134]....
        /*0364*/ 	.word	0xffffffff


	//   ....[135]....
        /*0368*/ 	.word	0xffffffff


	//   ....[136]....
        /*036c*/ 	.word	0xffffffff


	//   ....[137]....
        /*0370*/ 	.word	0xffffffff


	//   ....[138]....
        /*0374*/ 	.word	0xffffffff


	//   ....[139]....
        /*0378*/ 	.word	0xffffffff


	//   ....[140]....
        /*037c*/ 	.word	0xffffffff


	//   ....[141]....
        /*0380*/ 	.word	0xffffffff


	//   ....[142]....
        /*0384*/ 	.word	0xffffffff


	//   ....[143]....
        /*0388*/ 	.word	0xffffffff


	//   ....[144]....
        /*038c*/ 	.word	0xffffffff


	//   ....[145]....
        /*0390*/ 	.word	0xffffffff


	//   ....[146]....
        /*0394*/ 	.word	0xffffffff


	//   ....[147]....
        /*0398*/ 	.word	0xffffffff


	//   ....[148]....
        /*039c*/ 	.word	0xffffffff


	//   ....[149]....
        /*03a0*/ 	.word	0xffffffff


	//   ....[150]....
        /*03a4*/ 	.word	0xffffffff


	//   ....[151]....
        /*03a8*/ 	.word	0x0500000f


	//   ....[152]....
        /*03ac*/ 	.word	0x0500000f


	//   ....[153]....
        /*03b0*/ 	.word	0x0500000f


	//   ....[154]....
        /*03b4*/ 	.word	0x0500000f


	//   ....[155]....
        /*03b8*/ 	.word	0x0500000f


	//   ....[156]....
        /*03bc*/ 	.word	0x0500000f


	//   ....[157]....
        /*03c0*/ 	.word	0x0500000f


	//   ....[158]....
        /*03c4*/ 	.word	0x0500000f


	//   ....[159]....
        /*03c8*/ 	.word	0x0500000f


	//   ....[160]....
        /*03cc*/ 	.word	0x0500000f


	//   ....[161]....
        /*03d0*/ 	.word	0x0500000f


	//   ....[162]....
        /*03d4*/ 	.word	0x0500000f


	//   ....[163]....
        /*03d8*/ 	.word	0x0500000f


	//   ....[164]....
        /*03dc*/ 	.word	0x0500000f


	//   ....[165]....
        /*03e0*/ 	.word	0x0500000f


	//   ....[166]....
        /*03e4*/ 	.word	0x0500000f


	//   ....[167]....
        /*03e8*/ 	.word	0x0500000f


	//   ....[168]....
        /*03ec*/ 	.word	0x0500000f


	//   ....[169]....
        /*03f0*/ 	.word	0x0500000f


	//   ....[170]....
        /*03f4*/ 	.word	0x0500000f


	//   ....[171]....
        /*03f8*/ 	.word	0x0500000f


	//   ....[172]....
        /*03fc*/ 	.word	0x0500000f


	//   ....[173]....
        /*0400*/ 	.word	0x0500000f


	//   ....[174]....
        /*0404*/ 	.word	0x0500000f


	//   ....[175]....
        /*0408*/ 	.word	0x0500000f


	//   ....[176]....
        /*040c*/ 	.word	0x0500000f


	//   ....[177]....
        /*0410*/ 	.word	0x0500000f


	//   ....[178]....
        /*0414*/ 	.word	0x0500000f


	//   ....[179]....
        /*0418*/ 	.word	0x0500000f


	//   ....[180]....
        /*041c*/ 	.word	0x0500000f


	//   ....[181]....
        /*0420*/ 	.word	0x0500000f


	//   ....[182]....
        /*0424*/ 	.word	0x0500000f


	//   ....[183]....
        /*0428*/ 	.word	0x0500000f


	//   ....[184]....
        /*042c*/ 	.word	0x0500000f


	//   ....[185]....
        /*0430*/ 	.word	0x0500000f


	//   ....[186]....
        /*0434*/ 	.word	0x0500000f


	//   ....[187]....
        /*0438*/ 	.word	0x0500000f


	//   ....[188]....
        /*043c*/ 	.word	0x0500000f


	//   ....[189]....
        /*0440*/ 	.word	0x0500000f


	//   ....[190]....
        /*0444*/ 	.word	0x0500000f


	//   ....[191]....
        /*0448*/ 	.word	0x0500000f


	//   ....[192]....
        /*044c*/ 	.word	0x0500000f


	//   ....[193]....
        /*0450*/ 	.word	0x0500000f


	//   ....[194]....
        /*0454*/ 	.word	0x0500000f


	//   ....[195]....
        /*0458*/ 	.word	0x0500000f


	//   ....[196]....
        /*045c*/ 	.word	0x0500000f


	//   ....[197]....
        /*0460*/ 	.word	0x0500000f


	//   ....[198]....
        /*0464*/ 	.word	0x0500000f


	//   ....[199]....
        /*0468*/ 	.word	0x0500000f


	//   ....[200]....
        /*046c*/ 	.word	0x0500000f


	//   ....[201]....
        /*0470*/ 	.word	0x0500000f


	//   ....[202]....
        /*0474*/ 	.word	0x0500000f


	//   ....[203]....
        /*0478*/ 	.word	0x0500000f


	//   ....[204]....
        /*047c*/ 	.word	0x0500000f


	//   ....[205]....
        /*0480*/ 	.word	0x0500000f


	//   ....[206]....
        /*0484*/ 	.word	0x0500000f


	//   ....[207]....
        /*0488*/ 	.word	0x0500000f


	//   ....[208]....
        /*048c*/ 	.word	0x0500000f


	//   ....[209]....
        /*0490*/ 	.word	0x0500000f


	//   ....[210]....
        /*0494*/ 	.word	0x0500000f


	//   ....[211]....
        /*0498*/ 	.word	0x0500000f


	//   ....[212]....
        /*049c*/ 	.word	0x0500000f


	//   ....[213]....
        /*04a0*/ 	.word	0x0500000f


	//   ....[214]....
        /*04a4*/ 	.word	0x0500000f


	//   ....[215]....
        /*04a8*/ 	.word	0x0500000f


	//   ....[216]....
        /*04ac*/ 	.word	0x0500000f


	//   ....[217]....
        /*04b0*/ 	.word	0x0500000f


	//   ....[218]....
        /*04b4*/ 	.word	0x0500000f


	//   ....[219]....
        /*04b8*/ 	.word	0x0500000f


	//   ....[220]....
        /*04bc*/ 	.word	0x0500000f


	//   ....[221]....
        /*04c0*/ 	.word	0x0500000f


	//   ....[222]....
        /*04c4*/ 	.word	0x0500000f


	//   ....[223]....
        /*04c8*/ 	.word	0x0500000f


	//   ....[224]....
        /*04cc*/ 	.word	0x0500000f


	//   ....[225]....
        /*04d0*/ 	.word	0x0500000f


	//   ....[226]....
        /*04d4*/ 	.word	0x0500000f


	//   ....[227]....
        /*04d8*/ 	.word	0x0500000f


	//   ....[228]....
        /*04dc*/ 	.word	0x0500000f


	//   ....[229]....
        /*04e0*/ 	.word	0x0500000f


	//   ....[230]....
        /*04e4*/ 	.word	0x0500000f


	//   ....[231]....
        /*04e8*/ 	.word	0x0500000f


	//   ....[232]....
        /*04ec*/ 	.word	0x0500000f


	//   ....[233]....
        /*04f0*/ 	.word	0x0500000f


	//   ....[234]....
        /*04f4*/ 	.word	0x0500000f


	//----- nvinfo : EIATTR_COOP_GROUP_INSTR_OFFSETS
	.align		4
.L_549:
        /*04f8*/ 	.byte	0x04, 0x28
        /*04fa*/ 	.short	(.L_551 - .L_550)


	//   ....[0]....
.L_550:
        /*04fc*/ 	.word	0x00000080


	//   ....[1]....
        /*0500*/ 	.word	0x00000090


	//   ....[2]....
        /*0504*/ 	.word	0x000002d0


	//   ....[3]....
        /*0508*/ 	.word	0x00000430


	//   ....[4]....
        /*050c*/ 	.word	0x00000550


	//   ....[5]....
        /*0510*/ 	.word	0x000006b0


	//   ....[6]....
        /*0514*/ 	.word	0x00001e70


	//   ....[7]....
        /*0518*/ 	.word	0x00002720


	//   ....[8]....
        /*051c*/ 	.word	0x000027a0


	//   ....[9]....
        /*0520*/ 	.word	0x00002f00


	//   ....[10]....
        /*0524*/ 	.word	0x00002fb0


	//   ....[11]....
        /*0528*/ 	.word	0x000036e0


	//   ....[12]....
        /*052c*/ 	.word	0x00003730


	//   ....[13]....
        /*0530*/ 	.word	0x00004940


	//   ....[14]....
        /*0534*/ 	.word	0x00004980


	//   ....[15]....
        /*0538*/ 	.word	0x00005360


	//   ....[16]....
        /*053c*/ 	.word	0x00005430


	//   ....[17]....
        /*0540*/ 	.word	0x00005eb0


	//   ....[18]....
        /*0544*/ 	.word	0x00005f80


	//   ....[19]....
        /*0548*/ 	.word	0x00007810


	//   ....[20]....
        /*054c*/ 	.word	0x00007870


	//   ....[21]....
        /*0550*/ 	.word	0x00008290


	//   ....[22]....
        /*0554*/ 	.word	0x000082f0


	//   ....[23]....
        /*0558*/ 	.word	0x00009300


	//   ....[24]....
        /*055c*/ 	.word	0x00009370


	//   ....[25]....
        /*0560*/ 	.word	0x000093e0


	//   ....[26]....
        /*0564*/ 	.word	0x00009400


	//   ....[27]....
        /*0568*/ 	.word	0x0000aec0


	//   ....[28]....
        /*056c*/ 	.word	0x0000aee0


	//   ....[29]....
        /*0570*/ 	.word	0x0000aef0


	//   ....[30]....
        /*0574*/ 	.word	0x0000af00


	//   ....[31]....
        /*0578*/ 	.word	0x0000b9b0


	//   ....[32]....
        /*057c*/ 	.word	0x0000b9d0


	//   ....[33]....
        /*0580*/ 	.word	0x0000bb80


	//   ....[34]....
        /*0584*/ 	.word	0x0000bba0


	//   ....[35]....
        /*0588*/ 	.word	0x0000bce0


	//   ....[36]....
        /*058c*/ 	.word	0x0000bd00


	//   ....[37]....
        /*0590*/ 	.word	0x0000be50


	//   ....[38]....
        /*0594*/ 	.word	0x0000be70


	//   ....[39]....
        /*0598*/ 	.word	0x0000c3d0


	//   ....[40]....
        /*059c*/ 	.word	0x0000c3e0


	//   ....[41]....
        /*05a0*/ 	.word	0x0000cca0


	//   ....[42]....
        /*05a4*/ 	.word	0x0000ccb0


	//   ....[43]....
        /*05a8*/ 	.word	0x0000df00


	//   ....[44]....
        /*05ac*/ 	.word	0x0000df30


	//   ....[45]....
        /*05b0*/ 	.word	0x0000e0a0


	//   ....[46]....
        /*05b4*/ 	.word	0x0000e0c0


	//   ....[47]....
        /*05b8*/ 	.word	0x0000e200


	//   ....[48]....
        /*05bc*/ 	.word	0x0000e220


	//   ....[49]....
        /*05c0*/ 	.word	0x0000e370


	//   ....[50]....
        /*05c4*/ 	.word	0x0000e390


	//   ....[51]....
        /*05c8*/ 	.word	0x0000e570


	//   ....[52]....
        /*05cc*/ 	.word	0x0000e760


	//   ....[53]....
        /*05d0*/ 	.word	0x0000e790


	//   ....[54]....
        /*05d4*/ 	.word	0x0000e7c0


	//   ....[55]....
        /*05d8*/ 	.word	0x0000e7f0


	//   ....[56]....
        /*05dc*/ 	.word	0x0000e820


	//   ....[57]....
        /*05e0*/ 	.word	0x0000e850


	//   ....[58]....
        /*05e4*/ 	.word	0x0000e9c0


	//   ....[59]....
        /*05e8*/ 	.word	0x0000e9f0


	//   ....[60]....
        /*05ec*/ 	.word	0x0000ea20


	//   ....[61]....
        /*05f0*/ 	.word	0x0000ea50


	//   ....[62]....
        /*05f4*/ 	.word	0x0000ea80


	//   ....[63]....
        /*05f8*/ 	.word	0x0000eab0


	//   ....[64]....
        /*05fc*/ 	.word	0x0000eb40


	//   ....[65]....
        /*0600*/ 	.word	0x0000eb70


	//   ....[66]....
        /*0604*/ 	.word	0x0000eb80


	//   ....[67]....
        /*0608*/ 	.word	0x0000ebc0


	//   ....[68]....
        /*060c*/ 	.word	0x00010a80


	//   ....[69]....
        /*0610*/ 	.word	0x00010aa0


	//   ....[70]....
        /*0614*/ 	.word	0x00010b30


	//   ....[71]....
        /*0618*/ 	.word	0x00010b50


	//   ....[72]....
        /*061c*/ 	.word	0x00010bd0


	//   ....[73]....
        /*0620*/ 	.word	0x00010bf0


	//   ....[74]....
        /*0624*/ 	.word	0x00010c70


	//   ....[75]....
        /*0628*/ 	.word	0x00010c90


	//   ....[76]....
        /*062c*/ 	.word	0x00010d10


	//   ....[77]....
        /*0630*/ 	.word	0x00010d30


	//   ....[78]....
        /*0634*/ 	.word	0x00010d40


	//   ....[79]....
        /*0638*/ 	.word	0x00010d50


	//   ....[80]....
        /*063c*/ 	.word	0x00011550


	//   ....[81]....
        /*0640*/ 	.word	0x00011580


	//   ....[82]....
        /*0644*/ 	.word	0x000115b0


	//   ....[83]....
        /*0648*/ 	.word	0x00011640


	//   ....[84]....
        /*064c*/ 	.word	0x00011650


	//   ....[85]....
        /*0650*/ 	.word	0x000116e0


	//   ....[86]....
        /*0654*/ 	.word	0x000116f0


	//   ....[87]....
        /*0658*/ 	.word	0x00011780


	//   ....[88]....
        /*065c*/ 	.word	0x00011790


	//   ....[89]....
        /*0660*/ 	.word	0x00011820


	//   ....[90]....
        /*0664*/ 	.word	0x00011830


	//   ....[91]....
        /*0668*/ 	.word	0x000118c0


	//   ....[92]....
        /*066c*/ 	.word	0x000118d0


	//   ....[93]....
        /*0670*/ 	.word	0x00011950


	//   ....[94]....
        /*0674*/ 	.word	0x00011960


	//   ....[95]....
        /*0678*/ 	.word	0x00011970


	//   ....[96]....
        /*067c*/ 	.word	0x00011dd0


	//   ....[97]....
        /*0680*/ 	.word	0x00011e00


	//   ....[98]....
        /*0684*/ 	.word	0x00011e50


	//   ....[99]....
        /*0688*/ 	.word	0x00011f00


	//   ....[100]....
        /*068c*/ 	.word	0x00011f20


	//   ....[101]....
        /*0690*/ 	.word	0x00011fd0


	//   ....[102]....
        /*0694*/ 	.word	0x00011fe0


	//   ....[103]....
        /*0698*/ 	.word	0x00012010


	//   ....[104]....
        /*069c*/ 	.word	0x000120a0


	//   ....[105]....
        /*06a0*/ 	.word	0x00012140


	//   ....[106]....
        /*06a4*/ 	.word	0x00012160


	//   ....[107]....
        /*06a8*/ 	.word	0x00012170


	//   ....[108]....
        /*06ac*/ 	.word	0x00012890


	//   ....[109]....
        /*06b0*/ 	.word	0x000128b0


	//   ....[110]....
        /*06b4*/ 	.word	0x000128c0


	//   ....[111]....
        /*06b8*/ 	.word	0x00012900


	//   ....[112]....
        /*06bc*/ 	.word	0x00012910


	//   ....[113]....
        /*06c0*/ 	.word	0x00012950


	//   ....[114]....
        /*06c4*/ 	.word	0x00012960


	//   ....[115]....
        /*06c8*/ 	.word	0x000129a0


	//   ....[116]....
        /*06cc*/ 	.word	0x000129b0


	//   ....[117]....
        /*06d0*/ 	.word	0x000129f0


	//   ....[118]....
        /*06d4*/ 	.word	0x00012a00


	//   ....[119]....
        /*06d8*/ 	.word	0x00012a10


	//   ....[120]....
        /*06dc*/ 	.word	0x00012d60


	//   ....[121]....
        /*06e0*/ 	.word	0x00012d80


	//   ....[122]....
        /*06e4*/ 	.word	0x00012d90


	//   ....[123]....
        /*06e8*/ 	.word	0x00012da0


	//   ....[124]....
        /*06ec*/ 	.word	0x00012db0


	//   ....[125]....
        /*06f0*/ 	.word	0x00012dd0


	//   ....[126]....
        /*06f4*/ 	.word	0x00012e40


	//   ....[127]....
        /*06f8*/ 	.word	0x00012e70


	//   ....[128]....
        /*06fc*/ 	.word	0x00012e80


	//   ....[129]....
        /*0700*/ 	.word	0x00012ef0


	//   ....[130]....
        /*0704*/ 	.word	0x00012f00


	//   ....[131]....
        /*0708*/ 	.word	0x00013000


	//   ....[132]....
        /*070c*/ 	.word	0x000134f0


	//   ....[133]....
        /*0710*/ 	.word	0x00013520


	//   ....[134]....
        /*0714*/ 	.word	0x00013580


	//   ....[135]....
        /*0718*/ 	.word	0x000135b0


	//   ....[136]....
        /*071c*/ 	.word	0x000135e0


	//   ....[137]....
        /*0720*/ 	.word	0x00013610


	//   ....[138]....
        /*0724*/ 	.word	0x00013640


	//   ....[139]....
        /*0728*/ 	.word	0x00013670


	//   ....[140]....
        /*072c*/ 	.word	0x00013810


	//   ....[141]....
        /*0730*/ 	.word	0x00013840


	//   ....[142]....
        /*0734*/ 	.word	0x00013870


	//   ....[143]....
        /*0738*/ 	.word	0x000138a0


	//   ....[144]....
        /*073c*/ 	.word	0x000138d0


	//   ....[145]....
        /*0740*/ 	.word	0x00013900


	//   ....[146]....
        /*0744*/ 	.word	0x000139c0


	//   ....[147]....
        /*0748*/ 	.word	0x000139e0


	//   ....[148]....
        /*074c*/ 	.word	0x00013a00


	//   ....[149]....
        /*0750*/ 	.word	0x00013a60


	//   ....[150]....
        /*0754*/ 	.word	0x00014480


	//   ....[151]....
        /*0758*/ 	.word	0x00014a20


	//   ....[152]....
        /*075c*/ 	.word	0x00014b10


	//   ....[153]....
        /*0760*/ 	.word	0x00014bb0


	//   ....[154]....
        /*0764*/ 	.word	0x00014c10


	//   ....[155]....
        /*0768*/ 	.word	0x00014d00


	//   ....[156]....
        /*076c*/ 	.word	0x00014d70


	//   ....[157]....
        /*0770*/ 	.word	0x00014e60


	//   ....[158]....
        /*0774*/ 	.word	0x00014ed0


	//   ....[159]....
        /*0778*/ 	.word	0x00014fc0


	//   ....[160]....
        /*077c*/ 	.word	0x00015030


	//   ....[161]....
        /*0780*/ 	.word	0x00015120


	//   ....[162]....
        /*0784*/ 	.word	0x00015190


	//   ....[163]....
        /*0788*/ 	.word	0x00015230


	//   ....[164]....
        /*078c*/ 	.word	0x00015320


	//   ....[165]....
        /*0790*/ 	.word	0x00015390


	//   ....[166]....
        /*0794*/ 	.word	0x000153f0


	//   ....[167]....
        /*0798*/ 	.word	0x000154e0


	//   ....[168]....
        /*079c*/ 	.word	0x00015540


	//   ....[169]....
        /*07a0*/ 	.word	0x00015640


	//   ....[170]....
        /*07a4*/ 	.word	0x000156a0


	//   ....[171]....
        /*07a8*/ 	.word	0x000157a0


	//   ....[172]....
        /*07ac*/ 	.word	0x00015800


	//   ....[173]....
        /*07b0*/ 	.word	0x00015900


	//   ....[174]....
        /*07b4*/ 	.word	0x00015960


	//   ....[175]....
        /*07b8*/ 	.word	0x00015a60


	//   ....[176]....
        /*07bc*/ 	.word	0x00015ac0


	//   ....[177]....
        /*07c0*/ 	.word	0x00015bc0


	//   ....[178]....
        /*07c4*/ 	.word	0x00015c20


	//   ....[179]....
        /*07c8*/ 	.word	0x00015d00


	//   ....[180]....
        /*07cc*/ 	.word	0x00015e30


	//   ....[181]....
        /*07d0*/ 	.word	0x00015f10


	//   ....[182]....
        /*07d4*/ 	.word	0x00015fc0


	//   ....[183]....
        /*07d8*/ 	.word	0x000160d0


	//   ....[184]....
        /*07dc*/ 	.word	0x00016130


	//   ....[185]....
        /*07e0*/ 	.word	0x00016240


	//   ....[186]....
        /*07e4*/ 	.word	0x000162a0


	//   ....[187]....
        /*07e8*/ 	.word	0x000163b0


	//   ....[188]....
        /*07ec*/ 	.word	0x00016410


	//   ....[189]....
        /*07f0*/ 	.word	0x00016520


	//   ....[190]....
        /*07f4*/ 	.word	0x00016580


	//   ....[191]....
        /*07f8*/ 	.word	0x00016640


	//   ....[192]....
        /*07fc*/ 	.word	0x000167a0


	//   ....[193]....
        /*0800*/ 	.word	0x00016840


	//   ....[194]....
        /*0804*/ 	.word	0x000168a0


	//   ....[195]....
        /*0808*/ 	.word	0x00016950


	//   ....[196]....
        /*080c*/ 	.word	0x000169b0


	//   ....[197]....
        /*0810*/ 	.word	0x00016a60


	//   ....[198]....
        /*0814*/ 	.word	0x00016ac0


	//   ....[199]....
        /*0818*/ 	.word	0x00016b70


	//   ....[200]....
        /*081c*/ 	.word	0x00016bd0


	//   ....[201]....
        /*0820*/ 	.word	0x00016c80


	//   ....[202]....
        /*0824*/ 	.word	0x00016ce0


	//   ....[203]....
        /*0828*/ 	.word	0x00016d90


	//   ....[204]....
        /*082c*/ 	.word	0x00016e70


	//   ....[205]....
        /*0830*/ 	.word	0x00016f10


	//   ....[206]....
        /*0834*/ 	.word	0x00016f70


	//   ....[207]....
        /*0838*/ 	.word	0x00017040


	//   ....[208]....
        /*083c*/ 	.word	0x000170a0


	//   ....[209]....
        /*0840*/ 	.word	0x00017170


	//   ....[210]....
        /*0844*/ 	.word	0x000171d0


	//   ....[211]....
        /*0848*/ 	.word	0x000172b0


	//   ....[212]....
        /*084c*/ 	.word	0x00017310


	//   ....[213]....
        /*0850*/ 	.word	0x000173e0


	//   ....[214]....
        /*0854*/ 	.word	0x00017440


	//   ....[215]....
        /*0858*/ 	.word	0x00017510


	//   ....[216]....
        /*085c*/ 	.word	0x000175a0


	//   ....[217]....
        /*0860*/ 	.word	0x00017640


	//   ....[218]....
        /*0864*/ 	.word	0x000177c0


	//   ....[219]....
        /*0868*/ 	.word	0x00017830


	//   ....[220]....
        /*086c*/ 	.word	0x000178a0


	//   ....[221]....
        /*0870*/ 	.word	0x00017910


	//   ....[222]....
        /*0874*/ 	.word	0x00017980


	//   ....[223]....
        /*0878*/ 	.word	0x00017a00


	//   ....[224]....
        /*087c*/ 	.word	0x00017a80


	//   ....[225]....
        /*0880*/ 	.word	0x00017b10


	//   ....[226]....
        /*0884*/ 	.word	0x00017b80


	//   ....[227]....
        /*0888*/ 	.word	0x00017bf0


	//   ....[228]....
        /*088c*/ 	.word	0x00017c60


	//   ....[229]....
        /*0890*/ 	.word	0x00017ce0


	//   ....[230]....
        /*0894*/ 	.word	0x00017d50


	//   ....[231]....
        /*0898*/ 	.word	0x00017de0


	//   ....[232]....
        /*089c*/ 	.word	0x00017e40


	//   ....[233]....
        /*08a0*/ 	.word	0x00017ed0


	//   ....[234]....
        /*08a4*/ 	.word	0x00018000


	//----- nvinfo : EIATTR_REG_RECONFIG
	.align		4
.L_551:
        /*08a8*/ 	.byte	0x01, 0x54
	.zero		2


	//----- nvinfo : EIATTR_SYSCALL_OFFSETS
	.align		4
        /*08ac*/ 	.byte	0x04, 0x46
        /*08ae*/ 	.short	(.L_553 - .L_552)


	//   ....[0]....
.L_552:
        /*08b0*/ 	.word	0x00001ff0


	//   ....[1]....
        /*08b4*/ 	.word	0x000100c0


	//   ....[2]....
        /*08b8*/ 	.word	0x00010210


	//   ....[3]....
        /*08bc*/ 	.word	0x00010300


	//   ....[4]....
        /*08c0*/ 	.word	0x000111c0


	//----- nvinfo : EIATTR_MBARRIER_INSTR_OFFSETS
	.align		4
.L_553:
        /*08c4*/ 	.byte	0x04, 0x39
        /*08c6*/ 	.short	(.L_555 - .L_554)


	//   ....[0]....
.L_554:
        /*08c8*/ 	.word	0x00000180
        /*08cc*/ 	.word	0x000000ff
        /*08d0*/ 	.word	0x00022800
        /*08d4*/ 	.short	0x0100
        /*08d6*/ 	.byte	0x08
	.zero		1


	//   ....[1]....
        /*08d8*/ 	.word	0x00000190
        /*08dc*/ 	.word	0x000000ff
        /*08e0*/ 	.word	0x00022820
        /*08e4*/ 	.short	0x0100
        /*08e6*/ 	.byte	0x08
	.zero		1


	//   ....[2]....
        /*08e8*/ 	.word	0x00000280
        /*08ec*/ 	.word	0x000000ff
        /*08f0*/ 	.word	0x00022830
        /*08f4*/ 	.short	0x0100
        /*08f6*/ 	.byte	0x08
	.zero		1


	//   ....[3]....
        /*08f8*/ 	.word	0x00000290
        /*08fc*/ 	.word	0x000000ff
        /*0900*/ 	.word	0x00022840
        /*0904*/ 	.short	0x0100
        /*0906*/ 	.byte	0x08
	.zero		1


	//   ....[4]....
        /*0908*/ 	.word	0x000002a0
        /*090c*/ 	.word	0x000000ff
        /*0910*/ 	.word	0x00022838
        /*0914*/ 	.short	0x0100
        /*0916*/ 	.byte	0x08
	.zero		1


	//   ....[5]....
        /*0918*/ 	.word	0x000002b0
        /*091c*/ 	.word	0x000000ff
        /*0920*/ 	.word	0x00022848
        /*0924*/ 	.short	0x0100
        /*0926*/ 	.byte	0x08
	.zero		1


	//   ....[6]....
        /*0928*/ 	.word	0x000003e0
        /*092c*/ 	.word	0x000000ff
        /*0930*/ 	.word	0x00022850
        /*0934*/ 	.short	0x0100
        /*0936*/ 	.byte	0x08
	.zero		1


	//   ....[7]....
        /*0938*/ 	.word	0x000003f0
        /*093c*/ 	.word	0x000000ff
        /*0940*/ 	.word	0x00022860
        /*0944*/ 	.short	0x0100
        /*0946*/ 	.byte	0x08
	.zero		1


	//   ....[8]....
        /*0948*/ 	.word	0x00000400
        /*094c*/ 	.word	0x000000ff
        /*0950*/ 	.word	0x00022858
        /*0954*/ 	.short	0x0100
        /*0956*/ 	.byte	0x08
	.zero		1


	//   ....[9]....
        /*0958*/ 	.word	0x00000410
        /*095c*/ 	.word	0x000000ff
        /*0960*/ 	.word	0x00022868
        /*0964*/ 	.short	0x0100
        /*0966*/ 	.byte	0x08
	.zero		1


	//   ....[10]....
        /*0968*/ 	.word	0x00000500
        /*096c*/ 	.word	0x000000ff
        /*0970*/ 	.word	0x00022870
        /*0974*/ 	.short	0x0100
        /*0976*/ 	.byte	0x06
	.zero		1


	//   ....[11]....
        /*0978*/ 	.word	0x00000510
        /*097c*/ 	.word	0x000000ff
        /*0980*/ 	.word	0x00022880
        /*0984*/ 	.short	0x0100
        /*0986*/ 	.byte	0x06
	.zero		1


	//   ....[12]....
        /*0988*/ 	.word	0x00000520
        /*098c*/ 	.word	0x000000ff
        /*0990*/ 	.word	0x00022878
        /*0994*/ 	.short	0x0100
        /*0996*/ 	.byte	0x06
	.zero		1


	//   ....[13]....
        /*0998*/ 	.word	0x00000530
        /*099c*/ 	.word	0x000000ff
        /*09a0*/ 	.word	0x00022888
        /*09a4*/ 	.short	0x0100
        /*09a6*/ 	.byte	0x06
	.zero		1


	//   ....[14]....
        /*09a8*/ 	.word	0x00000660
        /*09ac*/ 	.word	0x000000ff
        /*09b0*/ 	.word	0x00022890
        /*09b4*/ 	.short	0x0100
        /*09b6*/ 	.byte	0x08
	.zero		1


	//   ....[15]....
        /*09b8*/ 	.word	0x00000670
        /*09bc*/ 	.word	0x000000ff
        /*09c0*/ 	.word	0x000228a0
        /*09c4*/ 	.short	0x0100
        /*09c6*/ 	.byte	0x08
	.zero		1


	//   ....[16]....
        /*09c8*/ 	.word	0x00000680
        /*09cc*/ 	.word	0x000000ff
        /*09d0*/ 	.word	0x00022898
        /*09d4*/ 	.short	0x0100
        /*09d6*/ 	.byte	0x08
	.zero		1


	//   ....[17]....
        /*09d8*/ 	.word	0x00000690
        /*09dc*/ 	.word	0x000000ff
        /*09e0*/ 	.word	0x000228a8
        /*09e4*/ 	.short	0x0100
        /*09e6*/ 	.byte	0x08
	.zero		1


	//   ....[18]....
        /*09e8*/ 	.word	0x000007d0
        /*09ec*/ 	.word	0x000000ff
        /*09f0*/ 	.word	0x000228b0
        /*09f4*/ 	.short	0x0100
        /*09f6*/ 	.byte	0x08
	.zero		1


	//   ....[19]....
        /*09f8*/ 	.word	0x000007e0
        /*09fc*/ 	.word	0x000000ff
        /*0a00*/ 	.word	0x000228c0
        /*0a04*/ 	.short	0x0100
        /*0a06*/ 	.byte	0x08
	.zero		1


	//   ....[20]....
        /*0a08*/ 	.word	0x000007f0
        /*0a0c*/ 	.word	0x000000ff
        /*0a10*/ 	.word	0x000228b8
        /*0a14*/ 	.short	0x0100
        /*0a16*/ 	.byte	0x08
	.zero		1


	//   ....[21]....
        /*0a18*/ 	.word	0x00000800
        /*0a1c*/ 	.word	0x000000ff
        /*0a20*/ 	.word	0x000228c8
        /*0a24*/ 	.short	0x0100
        /*0a26*/ 	.byte	0x08
	.zero		1


	//   ....[22]....
        /*0a28*/ 	.word	0x000020a0
        /*0a2c*/ 	.word	0x00000007
        /*0a30*/ 	.word	0x00022800
        /*0a34*/ 	.short	0x010a
        /*0a36*/ 	.byte	0x3f
	.zero		1


	//   ....[23]....
        /*0a38*/ 	.word	0x00002170
        /*0a3c*/ 	.word	0x000000ff
        /*0a40*/ 	.word	0x00022830
        /*0a44*/ 	.short	0x010a
        /*0a46*/ 	.byte	0x16
	.zero		1


	//   ....[24]....
        /*0a48*/ 	.word	0x000021b0
        /*0a4c*/ 	.word	0x000000ff
        /*0a50*/ 	.word	0x00022830
        /*0a54*/ 	.short	0x010a
        /*0a56*/ 	.byte	0x16
	.zero		1


	//   ....[25]....
        /*0a58*/ 	.word	0x00002ad0
        /*0a5c*/ 	.word	0x000000ff
        /*0a60*/ 	.word	0x00000000
        /*0a64*/ 	.short	0x0101
        /*0a66*/ 	.byte	0x06
	.zero		1


	//   ....[26]....
        /*0a68*/ 	.word	0x00004000
        /*0a6c*/ 	.word	0x000000ff
        /*0a70*/ 	.word	0x00022850
        /*0a74*/ 	.short	0x010a
        /*0a76*/ 	.byte	0x16
	.zero		1


	//   ....[27]....
        /*0a78*/ 	.word	0x00004040
        /*0a7c*/ 	.word	0x000000ff
        /*0a80*/ 	.word	0x00022850
        /*0a84*/ 	.short	0x010a
        /*0a86*/ 	.byte	0x16
	.zero		1


	//   ....[28]....
        /*0a88*/ 	.word	0x00004400
        /*0a8c*/ 	.word	0x000000ff
        /*0a90*/ 	.word	0x00000000
        /*0a94*/ 	.short	0x0101
        /*0a96*/ 	.byte	0x16
	.zero		1


	//   ....[29]....
        /*0a98*/ 	.word	0x00004570
        /*0a9c*/ 	.word	0x000000ff
        /*0aa0*/ 	.word	0x00022830
        /*0aa4*/ 	.short	0x010a
        /*0aa6*/ 	.byte	0x17
	.zero		1


	//   ....[30]....
        /*0aa8*/ 	.word	0x000045b0
        /*0aac*/ 	.word	0x000000ff
        /*0ab0*/ 	.word	0x00022830
        /*0ab4*/ 	.short	0x010a
        /*0ab6*/ 	.byte	0x17
	.zero		1


	//   ....[31]....
        /*0ab8*/ 	.word	0x00004dd0
        /*0abc*/ 	.word	0x000000ff
        /*0ac0*/ 	.word	0x00000000
        /*0ac4*/ 	.short	0x0101
        /*0ac6*/ 	.byte	0x06
	.zero		1


	//   ....[32]....
        /*0ac8*/ 	.word	0x00006bc0
        /*0acc*/ 	.word	0x000000ff
        /*0ad0*/ 	.word	0x00022850
        /*0ad4*/ 	.short	0x010a
        /*0ad6*/ 	.byte	0x17
	.zero		1


	//   ....[33]....
        /*0ad8*/ 	.word	0x00006c00
        /*0adc*/ 	.word	0x000000ff
        /*0ae0*/ 	.word	0x00022850
        /*0ae4*/ 	.short	0x010a
        /*0ae6*/ 	.byte	0x17
	.zero		1


	//   ....[34]....
        /*0ae8*/ 	.word	0x00006f30
        /*0aec*/ 	.word	0x000000ff
        /*0af0*/ 	.word	0x00000000
        /*0af4*/ 	.short	0x0101
        /*0af6*/ 	.byte	0x17
	.zero		1


	//   ....[35]....
        /*0af8*/ 	.word	0x00007090
        /*0afc*/ 	.word	0x000000ff
        /*0b00*/ 	.word	0x00022830
        /*0b04*/ 	.short	0x010a
        /*0b06*/ 	.byte	0x17
	.zero		1


	//   ....[36]....
        /*0b08*/ 	.word	0x000070d0
        /*0b0c*/ 	.word	0x000000ff
        /*0b10*/ 	.word	0x00022830
        /*0b14*/ 	.short	0x010a
        /*0b16*/ 	.byte	0x17
	.zero		1


	//   ....[37]....
        /*0b18*/ 	.word	0x000075a0
        /*0b1c*/ 	.word	0x000000ff
        /*0b20*/ 	.word	0x00000000
        /*0b24*/ 	.short	0x0101
        /*0b26*/ 	.byte	0x06
	.zero		1


	//   ....[38]....
        /*0b28*/ 	.word	0x00008f70
        /*0b2c*/ 	.word	0x000000ff
        /*0b30*/ 	.word	0x00022850
        /*0b34*/ 	.short	0x010a
        /*0b36*/ 	.byte	0x17
	.zero		1


	//   ....[39]....
        /*0b38*/ 	.word	0x00008fb0
        /*0b3c*/ 	.word	0x000000ff
        /*0b40*/ 	.word	0x00022850
        /*0b44*/ 	.short	0x010a
        /*0b46*/ 	.byte	0x17
	.zero		1


	//   ....[40]....
        /*0b48*/ 	.word	0x000092e0
        /*0b4c*/ 	.word	0x000000ff
        /*0b50*/ 	.word	0x00000000
        /*0b54*/ 	.short	0x0101
        /*0b56*/ 	.byte	0x17
	.zero		1


	//   ....[41]....
        /*0b58*/ 	.word	0x0000b9e0
        /*0b5c*/ 	.word	0x000000ff
        /*0b60*/ 	.word	0x00000000
        /*0b64*/ 	.short	0x0101
        /*0b66*/ 	.byte	0x08
	.zero		1


	//   ....[42]....
        /*0b68*/ 	.word	0x0000c1f0
        /*0b6c*/ 	.word	0x000000ff
        /*0b70*/ 	.word	0x00000000
        /*0b74*/ 	.short	0x0101
        /*0b76*/ 	.byte	0x08
	.zero		1


	//   ....[43]....
        /*0b78*/ 	.word	0x00010820
        /*0b7c*/ 	.word	0x00000021
        /*0b80*/ 	.word	0x00022840
        /*0b84*/ 	.short	0x010a
        /*0b86*/ 	.byte	0x3f
	.zero		1


	//   ....[44]....
        /*0b88*/ 	.word	0x00010e50
        /*0b8c*/ 	.word	0x00000021
        /*0b90*/ 	.word	0x00022830
        /*0b94*/ 	.short	0x0107
        /*0b96*/ 	.byte	0x3f
	.zero		1


	//   ....[45]....
        /*0b98*/ 	.word	0x00010f30
        /*0b9c*/ 	.word	0x00000021
        /*0ba0*/ 	.word	0x00022830
        /*0ba4*/ 	.short	0x0101
        /*0ba6*/ 	.byte	0x3f
	.zero		1


	//   ....[46]....
        /*0ba8*/ 	.word	0x00011a70
        /*0bac*/ 	.word	0x00000016
        /*0bb0*/ 	.word	0x00022800
        /*0bb4*/ 	.short	0x0107
        /*0bb6*/ 	.byte	0x3f
	.zero		1


	//   ....[47]....
        /*0bb8*/ 	.word	0x00011b60
        /*0bbc*/ 	.word	0x00000016
        /*0bc0*/ 	.word	0x00022800
        /*0bc4*/ 	.short	0x0101
        /*0bc6*/ 	.byte	0x3f
	.zero		1


	//   ....[48]....
        /*0bc8*/ 	.word	0x00011b80
        /*0bcc*/ 	.word	0x00000016
        /*0bd0*/ 	.word	0x00022820
        /*0bd4*/ 	.short	0x010a
        /*0bd6*/ 	.byte	0x3f
	.zero		1


	//   ....[49]....
        /*0bd8*/ 	.word	0x00011c10
        /*0bdc*/ 	.word	0x00000021
        /*0be0*/ 	.word	0x00022860
        /*0be4*/ 	.short	0x010a
        /*0be6*/ 	.byte	0x3f
	.zero		1


	//   ....[50]....
        /*0be8*/ 	.word	0x000122f0
        /*0bec*/ 	.word	0x00000021
        /*0bf0*/ 	.word	0x00022850
        /*0bf4*/ 	.short	0x0107
        /*0bf6*/ 	.byte	0x3f
	.zero		1


	//   ....[51]....
        /*0bf8*/ 	.word	0x000123c0
        /*0bfc*/ 	.word	0x00000021
        /*0c00*/ 	.word	0x00022850
        /*0c04*/ 	.short	0x0101
        /*0c06*/ 	.byte	0x3f
	.zero		1


	//   ....[52]....
        /*0c08*/ 	.word	0x00012710
        /*0c0c*/ 	.word	0x0000000a
        /*0c10*/ 	.word	0x00022840
        /*0c14*/ 	.short	0x010a
        /*0c16*/ 	.byte	0x3f
	.zero		1


	//   ....[53]....
        /*0c18*/ 	.word	0x00012ac0
        /*0c1c*/ 	.word	0x0000000a
        /*0c20*/ 	.word	0x00022830
        /*0c24*/ 	.short	0x0107
        /*0c26*/ 	.byte	0x3f
	.zero		1


	//   ....[54]....
        /*0c28*/ 	.word	0x00012b80
        /*0c2c*/ 	.word	0x0000000a
        /*0c30*/ 	.word	0x00022830
        /*0c34*/ 	.short	0x0101
        /*0c36*/ 	.byte	0x3f
	.zero		1


	//   ....[55]....
        /*0c38*/ 	.word	0x00012bb0
        /*0c3c*/ 	.word	0x0000000a
        /*0c40*/ 	.word	0x00022860
        /*0c44*/ 	.short	0x010a
        /*0c46*/ 	.byte	0x3f
	.zero		1


	//   ....[56]....
        /*0c48*/ 	.word	0x000130b0
        /*0c4c*/ 	.word	0x0000000a
        /*0c50*/ 	.word	0x00022850
        /*0c54*/ 	.short	0x0107
        /*0c56*/ 	.byte	0x3f
	.zero		1


	//   ....[57]....
        /*0c58*/ 	.word	0x00013170
        /*0c5c*/ 	.word	0x0000000a
        /*0c60*/ 	.word	0x00022850
        /*0c64*/ 	.short	0x0101
        /*0c66*/ 	.byte	0x3f
	.zero		1


	//   ....[58]....
        /*0c68*/ 	.word	0x00014400
        /*0c6c*/ 	.word	0x00000007
        /*0c70*/ 	.word	0x00022820
        /*0c74*/ 	.short	0x010a
        /*0c76*/ 	.byte	0x3f
	.zero		1


	//   ....[59]....
        /*0c78*/ 	.word	0x00014580
        /*0c7c*/ 	.word	0x00000005
        /*0c80*/ 	.word	0x00022840
        /*0c84*/ 	.short	0x010a
        /*0c86*/ 	.byte	0x3f
	.zero		1


	//   ....[60]....
        /*0c88*/ 	.word	0x00014620
        /*0c8c*/ 	.word	0x00000003
        /*0c90*/ 	.word	0x00022840
        /*0c94*/ 	.short	0x010a
        /*0c96*/ 	.byte	0x3f
	.zero		1


	//   ....[61]....
        /*0c98*/ 	.word	0x00014660
        /*0c9c*/ 	.word	0x00000005
        /*0ca0*/ 	.word	0x00022860
        /*0ca4*/ 	.short	0x010a
        /*0ca6*/ 	.byte	0x3f
	.zero		1


	//   ....[62]....
        /*0ca8*/ 	.word	0x000146a0
        /*0cac*/ 	.word	0x00000003
        /*0cb0*/ 	.word	0x00022860
        /*0cb4*/ 	.short	0x010a
        /*0cb6*/ 	.byte	0x3f
	.zero		1


	//   ....[63]....
        /*0cb8*/ 	.word	0x00014700
        /*0cbc*/ 	.word	0x00000007
        /*0cc0*/ 	.word	0x00022800
        /*0cc4*/ 	.short	0x010a
        /*0cc6*/ 	.byte	0x3f
	.zero		1


	//   ....[64]....
        /*0cc8*/ 	.word	0x00014760
        /*0ccc*/ 	.word	0x00000000
        /*0cd0*/ 	.word	0x00022830
        /*0cd4*/ 	.short	0x010a
        /*0cd6*/ 	.byte	0x3f
	.zero		1


	//   ....[65]....
        /*0cd8*/ 	.word	0x000147c0
        /*0cdc*/ 	.word	0x0000000a
        /*0ce0*/ 	.word	0x00022850
        /*0ce4*/ 	.short	0x010a
        /*0ce6*/ 	.byte	0x3f
	.zero		1


	//   ....[66]....
        /*0ce8*/ 	.word	0x00014820
        /*0cec*/ 	.word	0x00000000
        /*0cf0*/ 	.word	0x00022830
        /*0cf4*/ 	.short	0x010a
        /*0cf6*/ 	.byte	0x3f
	.zero		1


	//   ....[67]....
        /*0cf8*/ 	.word	0x00014880
        /*0cfc*/ 	.word	0x00000008
        /*0d00*/ 	.word	0x00022850
        /*0d04*/ 	.short	0x010a
        /*0d06*/ 	.byte	0x3f
	.zero		1


	//   ....[68]....
        /*0d08*/ 	.word	0x000148e0
        /*0d0c*/ 	.word	0x00000000
        /*0d10*/ 	.word	0x00022830
        /*0d14*/ 	.short	0x010a
        /*0d16*/ 	.byte	0x3f
	.zero		1


	//   ....[69]....
        /*0d18*/ 	.word	0x00014940
        /*0d1c*/ 	.word	0x00000008
        /*0d20*/ 	.word	0x00022850
        /*0d24*/ 	.short	0x010a
        /*0d26*/ 	.byte	0x3f
	.zero		1


	//   ....[70]....
        /*0d28*/ 	.word	0x00014a60
        /*0d2c*/ 	.word	0x00000021
        /*0d30*/ 	.word	0x00022840
        /*0d34*/ 	.short	0x010a
        /*0d36*/ 	.byte	0x3f
	.zero		1


	//   ....[71]....
        /*0d38*/ 	.word	0x00015d30
        /*0d3c*/ 	.word	0x00000016
        /*0d40*/ 	.word	0x00022820
        /*0d44*/ 	.short	0x010a
        /*0d46*/ 	.byte	0x3f
	.zero		1


	//   ....[72]....
        /*0d48*/ 	.word	0x00015d80
        /*0d4c*/ 	.word	0x00000021
        /*0d50*/ 	.word	0x00022860
        /*0d54*/ 	.short	0x010a
        /*0d56*/ 	.byte	0x3f
	.zero		1


	//   ....[73]....
        /*0d58*/ 	.word	0x000166f0
        /*0d5c*/ 	.word	0x0000000a
        /*0d60*/ 	.word	0x00022840
        /*0d64*/ 	.short	0x010a
        /*0d66*/ 	.byte	0x3f
	.zero		1


	//   ....[74]....
        /*0d68*/ 	.word	0x00016dc0
        /*0d6c*/ 	.word	0x0000000a
        /*0d70*/ 	.word	0x00022860
        /*0d74*/ 	.short	0x010a
        /*0d76*/ 	.byte	0x3f
	.zero		1


	//   ....[75]....
        /*0d78*/ 	.word	0x00017f20
        /*0d7c*/ 	.word	0x00000007
        /*0d80*/ 	.word	0x00022820
        /*0d84*/ 	.short	0x010a
        /*0d86*/ 	.byte	0x3f
	.zero		1


	//   ....[76]....
        /*0d88*/ 	.word	0x000180c0
        /*0d8c*/ 	.word	0x00000005
        /*0d90*/ 	.word	0x00022840
        /*0d94*/ 	.short	0x010a
        /*0d96*/ 	.byte	0x3f
	.zero		1


	//   ....[77]....
        /*0d98*/ 	.word	0x00018110
        /*0d9c*/ 	.word	0x00000003
        /*0da0*/ 	.word	0x00022840
        /*0da4*/ 	.short	0x010a
        /*0da6*/ 	.byte	0x3f
	.zero		1


	//   ....[78]....
        /*0da8*/ 	.word	0x00018160
        /*0dac*/ 	.word	0x00000005
        /*0db0*/ 	.word	0x00022860
        /*0db4*/ 	.short	0x010a
        /*0db6*/ 	.byte	0x3f
	.zero		1


	//----- nvinfo : EIATTR_NUM_MBARRIERS
	.align		4
.L_555:
        /*0db8*/ 	.byte	0x03, 0x38
        /*0dba*/ 	.short	0x0016


	//----- nvinfo : EIATTR_EXIT_INSTR_OFFSETS
	.align		4
        /*0dbc*/ 	.byte	0x04, 0x1c
        /*0dbe*/ 	.short	(.L_557 - .L_556)


	//   ....[0]....
.L_556:
        /*0dc0*/ 	.word	0x000009a0


	//   ....[1]....
        /*0dc4*/ 	.word	0x0000e510


	//   ....[2]....
        /*0dc8*/ 	.word	0x000146f0


	//----- nvinfo : EIATTR_MAX_THREADS
	.align		4
.L_557:
        /*0dcc*/ 	.byte	0x04, 0x05
        /*0dce*/ 	.short	(.L_559 - .L_558)
.L_558:
        /*0dd0*/ 	.word	0x00000180
        /*0dd4*/ 	.word	0x00000001
        /*0dd8*/ 	.word	0x00000001


	//----- nvinfo : EIATTR_CRS_STACK_SIZE
	.align		4
.L_559:
        /*0ddc*/ 	.byte	0x04, 0x1e
        /*0dde*/ 	.short	(.L_561 - .L_560)
.L_560:
        /*0de0*/ 	.word	0x00000000


	//----- nvinfo : EIATTR_CBANK_PARAM_SIZE
	.align		4
.L_561:
        /*0de4*/ 	.byte	0x03, 0x19
        /*0de6*/ 	.short	0x0af0


	//----- nvinfo : EIATTR_PARAM_CBANK
	.align		4
        /*0de8*/ 	.byte	0x04, 0x0a
        /*0dea*/ 	.short	(.L_563 - .L_562)
	.align		4
.L_562:
        /*0dec*/ 	.word	index@(.nv.constant0._ZN7cutlass13device_kernelIN5flash11enable_sm90INS1_16FlashAttnFwdSm90INS1_25CollectiveMainloopFwdSm90ILi2EN4cute5tupleIJNS5_1CILi1EEES8_S8_EEENS6_IJNS7_ILi128EEENS7_ILi96EEENS7_ILi64EEEEEELi256ENS_10bfloat16_tEfNS_4arch4Sm90ELb1ELb0ELb1ELb1ELb1ELb0ELb0ELb1ELb0ELb1ELb1ELb0EEENS1_21CollectiveEpilogueFwdINS6_IJSA_NS7_ILi256EEESB_EEES9_SE_SG_Li256ELb1ELb1ELb1ELb0EEENS1_36VarlenDynamicPersistentTileSchedulerILi128ELi96ELi256ELi128ELb1ELb1ELb1ELb1ELb1ELb1EEEEEEEEEvNT_6ParamsE)
        /*0df0*/ 	.short	0x0210
        /*0df2*/ 	.short	0x0af0


	//----- nvinfo : EIATTR_SW_WAR
	.align		4
.L_563:
        /*0df4*/ 	.byte	0x04, 0x36
        /*0df6*/ 	.short	(.L_565 - .L_564)
.L_564:
        /*0df8*/ 	.word	0x00000008
.L_565:


//--------------------- .nv.info._ZN7cutlass13device_kernelIN5flash11enable_sm90INS1_16FlashAttnFwdSm90INS1_25CollectiveMainloopFwdSm90ILi2EN4cute5tupleIJNS5_1CILi1EEES8_S8_EEENS6_IJNS7_ILi128EEENS7_ILi96EEENS7_ILi64EEEEEELi256ENS_10bfloat16_tEfNS_4arch4Sm90ELb1ELb0ELb1ELb1ELb1ELb1ELb0ELb1ELb0ELb1ELb1ELb0EEENS1_21CollectiveEpilogueFwdINS6_IJSA_NS7_ILi256EEESB_EEES9_SE_SG_Li256ELb1ELb1ELb1ELb0EEENS1_36VarlenDynamicPersistentTileSchedulerILi128ELi96ELi256ELi128ELb1ELb1ELb1ELb1ELb1ELb1EEEEEEEEEvNT_6ParamsE --------------------------
	.section	.nv.info._ZN7cutlass13device_kernelIN5flash11enable_sm90INS1_16FlashAttnFwdSm90INS1_25CollectiveMainloopFwdSm90ILi2EN4cute5tupleIJNS5_1CILi1EEES8_S8_EEENS6_IJNS7_ILi128EEENS7_ILi96EEENS7_ILi64EEEEEELi256ENS_10bfloat16_tEfNS_4arch4Sm90ELb1ELb0ELb1ELb1ELb1ELb1ELb0ELb1ELb0ELb1ELb1ELb0EEENS1_21CollectiveEpilogueFwdINS6_IJSA_NS7_ILi256EEESB_EEES9_SE_SG_Li256ELb1ELb1ELb1ELb0EEENS1_36VarlenDynamicPersistentTileSchedulerILi128ELi96ELi256ELi128ELb1ELb1ELb1ELb1ELb1ELb1EEEEEEEEEvNT_6ParamsE,"",@"SHT_CUDA_INFO"
	.sectionflags	@""
	.align	4


	//----- nvinfo : EIATTR_CUDA_API_VERSION
	.align		4
        /*0000*/ 	.byte	0x04, 0x37
        /*0002*/ 	.short	(.L_567 - .L_566)
.L_566:
        /*0004*/ 	.word	0x00000082


	//----- nvinfo : EIATTR_KPARAM_INFO
	.align		4
.L_567:
        /*0008*/ 	.byte	0x04, 0x17
        /*000a*/ 	.short	(.L_569 - .L_568)
.L_568:
        /*000c*/ 	.word	0x00000000
        /*0010*/ 	.short	0x0000
        /*0012*/ 	.short	0x0070
        /*0014*/ 	.byte	0x00, 0xf0, 0x01, 0x2a


	//----- nvinfo : EIATTR_SPARSE_MMA_MASK
	.align		4
.L_569:
        /*0018*/ 	.byte	0x03, 0x50
        /*001a*/ 	.short	0x0000


	//----- nvinfo : EIATTR_MAXREG_COUNT
	.align		4
        /*001c*/ 	.byte	0x03, 0x1b
        /*001e*/ 	.short	0x00a8


	//----- nvinfo : EIATTR_NUM_BARRIERS
	.align		4
        /*0020*/ 	.byte	0x02, 0x4c
        /*0022*/ 	.byte	0x10
	.zero		1


	//----- nvinfo : EIATTR_EXTERNS
	.align		4
        /*0024*/ 	.byte	0x04, 0x0f
        /*0026*/ 	.short	(.L_571 - .L_570)


	//   ....[0]....
	.align		4
.L_570:
        /*0028*/ 	.word	index@(__assertfail)


	//----- nvinfo : EIATTR_ANNOTATIONS
	.align		4
.L_571:
        /*002c*/ 	.byte	0x04, 0x55
        /*002e*/ 	.short	(.L_573 - .L_572)


	//   ....[0]....
.L_572:
        /* <DEDUP_REMOVED lines=159> */


	//----- nvinfo : EIATTR_MERCURY_ISA_VERSION
	.align		4
.L_573:
        /*0a08*/ 	.byte	0x03, 0x5f
        /*0a0a*/ 	.short	0x0101


	//----- nvinfo : EIATTR_UNUSED_LOAD_BYTE_OFFSET
	.align		4
        /*0a0c*/ 	.byte	0x04, 0x44
        /*0a0e*/ 	.short	(.L_575 - .L_574)


	//   ....[0]....
.L_574:
        /*0a10*/ 	.word	0x00000a80
        /*0a14*/ 	.word	0x0000fff0


	//   ....[1]....
        /*0a18*/ 	.word	0x00012930
        /*0a1c*/ 	.word	0x0000fff0


	//----- nvinfo : EIATTR_INT_WARP_WIDE_INSTR_OFFSETS
	.align		4
.L_575:
        /*0a20*/ 	.byte	0x04, 0x31
        /*0a22*/ 	.short	(.L_577 - .L_576)


	//   ....[0]....
.L_576:
        /*0a24*/ 	.word	0x00000130


	//   ....[1]....
        /*0a28*/ 	.word	0x00000170


	//   ....[2]....
        /*0a2c*/ 	.word	0x000001e0


	//   ....[3]....
        /*0a30*/ 	.word	0x0001acb0


	//   ....[4]....
        /*0a34*/ 	.word	0x0001ad40


	//   ....[5]....
        /*0a38*/ 	.word	0x0001e030


	//   ....[6]....
        /*0a3c*/ 	.word	0x0001e0c0


	//----- nvinfo : EIATTR_COOP_GROUP_MASK_REGIDS
	.align		4
.L_577:
        /*0a40*/ 	.byte	0x04, 0x29
        /*0a42*/ 	.short	(.L_579 - .L_578)


	//   ....[0]....
.L_578:
        /*0a44*/ 	.word	0xffffffff


	//   ....[1]....
        /*0a48*/ 	.word	0xffffffff


	//   ....[2]....
        /*0a4c*/ 	.word	0xffffffff


	//   ....[3]....
        /*0a50*/ 	.word	0xffffffff


	//   ....[4]....
        /*0a54*/ 	.word	0xffffffff


	//   ....[5]....
        /*0a58*/ 	.word	0xffffffff


	//   ....[6]....
        /*0a5c*/ 	.word	0xffffffff


	//   ....[7]....
        /*0a60*/ 	.word	0xffffffff


	//   ....[8]....
        /*0a64*/ 	.word	0xffffffff


	//   ....[9]....
        /*0a68*/ 	.word	0xffffffff


	//   ....[10]....
        /*0a6c*/ 	.word	0xffffffff


	//   ....[11]....
        /*0a70*/ 	.word	0xffffffff


	//   ....[12]....
        /*0a74*/ 	.word	0xffffffff


	//   ....[13]....
        /*0a78*/ 	.word	0xffffffff


	//   ....[14]....
        /*0a7c*/ 	.word	0xffffffff


	//   ....[15]....
        /*0a80*/ 	.word	0xffffffff


	//   ....[16]....
        /*0a84*/ 	.word	0xffffffff


	//   ....[17]....
        /*0a88*/ 	.word	0xffffffff


	//   ....[18]....
        /*0a8c*/ 	.word	0xffffffff


	//   ....[19]....
        /*0a90*/ 	.word	0xffffffff


	//   ....[20]....
        /*0a94*/ 	.word	0xffffffff


	//   ....[21]....
        /*0a98*/ 	.word	0xffffffff


	//   ....[22]....
        /*0a9c*/ 	.word	0xffffffff


	//   ....[23]....
        /*0aa0*/ 	.word	0xffffffff


	//   ....[24]....
        /*0aa4*/ 	.word	0xffffffff


	//   ....[25]....
        /*0aa8*/ 	.word	0xffffffff


	//   ....[26]....
        /*0aac*/ 	.word	0xffffffff


	//   ....[27]....
        /*0ab0*/ 	.word	0xffffffff


	//   ....[28]....
        /*0ab4*/ 	.word	0xffffffff


	//   ....[29]....
        /*0ab8*/ 	.word	0xffffffff


	//   ....[30]....
        /*0abc*/ 	.word	0xffffffff


	//   ....[31]....
        /*0ac0*/ 	.word	0xffffffff


	//   ....[32]....
        /*0ac4*/ 	.word	0xffffffff


	//   ....[33]....
        /*0ac8*/ 	.word	0xffffffff


	//   ....[34]....
        /*0acc*/ 	.word	0xffffffff


	//   ....[35]....
        /*0ad0*/ 	.word	0xffffffff


	//   ....[36]....
        /*0ad4*/ 	.word	0xffffffff


	//   ....[37]....
        /*0ad8*/ 	.word	0xffffffff


	//   ....[38]....
        /*0adc*/ 	.word	0xffffffff


	//   ....[39]....
        /*0ae0*/ 	.word	0xffffffff


	//   ....[40]....
        /*0ae4*/ 	.word	0xffffffff


	//   ....[41]....
        /*0ae8*/ 	.word	0xffffffff


	//   ....[42]....
        /*0aec*/ 	.word	0xffffffff


	//   ....[43]....
        /*0af0*/ 	.word	0xffffffff


	//   ....[44]....
        /*0af4*/ 	.word	0xffffffff


	//   ....[45]....
        /*0af8*/ 	.word	0xffffffff


	//   ....[46]....
        /*0afc*/ 	.word	0xffffffff


	//   ....[47]....
        /*0b00*/ 	.word	0xffffffff


	//   ....[48]....
        /*0b04*/ 	.word	0xffffffff


	//   ....[49]....
        /*0b08*/ 	.word	0xffffffff


	//   ....[50]....
        /*0b0c*/ 	.word	0xffffffff


	//   ....[51]....
        /*0b10*/ 	.word	0xffffffff


	//   ....[52]....
        /*0b14*/ 	.word	0xffffffff


	//   ....[53]....
        /*0b18*/ 	.word	0xffffffff


	//   ....[54]....
        /*0b1c*/ 	.word	0xffffffff


	//   ....[55]....
        /*0b20*/ 	.word	0xffffffff


	//   ....[56]....
        /*0b24*/ 	.word	0xffffffff


	//   ....[57]....
        /*0b28*/ 	.word	0xffffffff


	//   ....[58]....
        /*0b2c*/ 	.word	0xffffffff


	//   ....[59]....
        /*0b30*/ 	.word	0xffffffff


	//   ....[60]....
        /*0b34*/ 	.word	0xffffffff


	//   ....[61]....
        /*0b38*/ 	.word	0xffffffff


	//   ....[62]....
        /*0b3c*/ 	.word	0xffffffff


	//   ....[63]....
        /*0b40*/ 	.word	0xffffffff


	//   ....[64]....
        /*0b44*/ 	.word	0xffffffff


	//   ....[65]....
        /*0b48*/ 	.word	0xffffffff


	//   ....[66]....
        /*0b4c*/ 	.word	0xffffffff


	//   ....[67]....
        /*0b50*/ 	.word	0xffffffff


	//   ....[68]....
        /*0b54*/ 	.word	0xffffffff


	//   ....[69]....
        /*0b58*/ 	.word	0xffffffff


	//   ....[70]....
        /*0b5c*/ 	.word	0xffffffff


	//   ....[71]....
        /*0b60*/ 	.word	0xffffffff


	//   ....[72]....
        /*0b64*/ 	.word	0xffffffff


	//   ....[73]....
        /*0b68*/ 	.word	0xffffffff


	//   ....[74]....
        /*0b6c*/ 	.word	0xffffffff


	//   ....[75]....
        /*0b70*/ 	.word	0xffffffff


	//   ....[76]....
        /*0b74*/ 	.word	0xffffffff


	//   ....[77]....
        /*0b78*/ 	.word	0xffffffff


	//   ....[78]....
        /*0b7c*/ 	.word	0xffffffff


	//   ....[79]....
        /*0b80*/ 	.word	0xffffffff


	//   ....[80]....
        /*0b84*/ 	.word	0xffffffff


	//   ....[81]....
        /*0b88*/ 	.word	0xffffffff


	//   ....[82]....
        /*0b8c*/ 	.word	0xffffffff


	//   ....[83]....
        /*0b90*/ 	.word	0xffffffff


	//   ....[84]....
        /*0b94*/ 	.word	0xffffffff


	//   ....[85]....
        /*0b98*/ 	.word	0xffffffff


	//   ....[86]....
        /*0b9c*/ 	.word	0xffffffff


	//   ....[87]....
        /*0ba0*/ 	.word	0xffffffff


	//   ....[88]....
        /*0ba4*/ 	.word	0xffffffff


	//   ....[89]....
        /*0ba8*/ 	.word	0xffffffff


	//   ....[90]....
        /*0bac*/ 	.word	0xffffffff


	//   ....[91]....
        /*0bb0*/ 	.word	0xffffffff


	//   ....[92]....
        /*0bb4*/ 	.word	0xffffffff


	//   ....[93]....
        /*0bb8*/ 	.word	0xffffffff


	//   ....[94]....
        /*0bbc*/ 	.word	0xffffffff


	//   ....[95]....
        /*0bc0*/ 	.word	0xffffffff


	//   ....[96]....
        /*0bc4*/ 	.word	0xffffffff


	//   ....[97]....
        /*0bc8*/ 	.word	0xffffffff


	//   ....[98]....
        /*0bcc*/ 	.word	0xffffffff


	//   ....[99]....
        /*0bd0*/ 	.word	0xffffffff


	//   ....[100]....
        /*0bd4*/ 	.word	0xffffffff


	//   ....[101]....
        /*0bd8*/ 	.word	0xffffffff


	//   ....[102]....
        /*0bdc*/ 	.word	0xffffffff


	//   ....[103]....
        /*0be0*/ 	.word	0xffffffff


	//   ....[104]....
        /*0be4*/ 	.word	0xffffffff


	//   ....[105]....
        /*0be8*/ 	.word	0xffffffff


	//   ....[106]....
        /*0bec*/ 	.word	0xffffffff


	//   ....[107]....
        /*0bf0*/ 	.word	0xffffffff


	//   ....[108]....
        /*0bf4*/ 	.word	0xffffffff


	//   ....[109]....
        /*0bf8*/ 	.word	0xffffffff


	//   ....[110]....
        /*0bfc*/ 	.word	0xffffffff


	//   ....[111]....
        /*0c00*/ 	.word	0xffffffff


	//   ....[112]....
        /*0c04*/ 	.word	0xffffffff


	//   ....[113]....
        /*0c08*/ 	.word	0xffffffff


	//   ....[114]....
        /*0c0c*/ 	.word	0xffffffff


	//   ....[115]....
        /*0c10*/ 	.word	0xffffffff


	//   ....[116]....
        /*0c14*/ 	.word	0xffffffff


	//   ....[117]....
        /*0c18*/ 	.word	0xffffffff


	//   ....[118]....
        /*0c1c*/ 	.word	0xffffffff


	//   ....[119]....
        /*0c20*/ 	.word	0xffffffff


	//   ....[120]....
        /*0c24*/ 	.word	0xffffffff


	//   ....[121]....
        /*0c28*/ 	.word	0xffffffff


	//   ....[122]....
        /*0c2c*/ 	.word	0xffffffff


	//   ....[123]....
        /*0c30*/ 	.word	0xffffffff


	//   ....[124]....
        /*0c34*/ 	.word	0xffffffff


	//   ....[125]....
        /*0c38*/ 	.word	0xffffffff


	//   ....[126]....
        /*0c3c*/ 	.word	0xffffffff


	//   ....[127]....
        /*0c40*/ 	.word	0xffffffff


	//   ....[128]....
        /*0c44*/ 	.word	0xffffffff


	//   ....[129]....
        /*0c48*/ 	.word	0xffffffff


	//   ....[130]....
        /*0c4c*/ 	.word	0xffffffff


	//   ....[131]....
        /*0c50*/ 	.word	0xffffffff


	//   ....[132]....
        /*0c54*/ 	.word	0xffffffff


	//   ....[133]....
        /*0c58*/ 	.word	0xffffffff


	//   ....[134]....
        /*0c5c*/ 	.word	0xffffffff


	//   ....[135]....
        /*0c60*/ 	.word	0xffffffff


	//   ....[136]....
        /*0c64*/ 	.word	0xffffffff


	//   ....[137]....
        /*0c68*/ 	.word	0xffffffff


	//   ....[138]....
        /*0c6c*/ 	.word	0xffffffff


	//   ....[139]....
        /*0c70*/ 	.word	0xffffffff


	//   ....[140]....
        /*0c74*/ 	.word	0xffffffff


	//   ....[141]....
        /*0c78*/ 	.word	0xffffffff


	//   ....[142]....
        /*0c7c*/ 	.word	0xffffffff


	//   ....[143]....
        /*0c80*/ 	.word	0xffffffff


	//   ....[144]....
        /*0c84*/ 	.word	0xffffffff


	//   ....[145]....
        /*0c88*/ 	.word	0xffffffff


	//   ....[146]....
        /*0c8c*/ 	.word	0xffffffff


	//   ....[147]....
        /*0c90*/ 	.word	0xffffffff


	//   ....[148]....
        /*0c94*/ 	.word	0xffffffff


	//   ....[149]....
        /*0c98*/ 	.word	0xffffffff


	//   ....[150]....
        /*0c9c*/ 	.word	0xffffffff


	//   ....[151]....
        /*0ca0*/ 	.word	0xffffffff


	//   ....[152]....
        /*0ca4*/ 	.word	0xffffffff


	//   ....[153]....
        /*0ca8*/ 	.word	0xffffffff


	//   ....[154]....
        /*0cac*/ 	.word	0xffffffff


	//   ....[155]....
        /*0cb0*/ 	.word	0xffffffff


	//   ....[156]....
        /*0cb4*/ 	.word	0xffffffff


	//   ....[157]....
        /*0cb8*/ 	.word	0xffffffff


	//   ....[158]....
        /*0cbc*/ 	.word	0xffffffff


	//   ....[159]....
        /*0cc0*/ 	.word	0xffffffff


	//   ....[160]....
        /*0cc4*/ 	.word	0xffffffff


	//   ....[161]....
        /*0cc8*/ 	.word	0xffffffff


	//   ....[162]....
        /*0ccc*/ 	.word	0xffffffff


	//   ....[163]....
        /*0cd0*/ 	.word	0xffffffff


	//   ....[164]....
        /*0cd4*/ 	.word	0xffffffff


	//   ....[165]....
        /*0cd8*/ 	.word	0xffffffff


	//   ....[166]....
        /*0cdc*/ 	.word	0xffffffff


	//   ....[167]....
        /*0ce0*/ 	.word	0xffffffff


	//   ....[168]....
        /*0ce4*/ 	.word	0xffffffff


	//   ....[169]....
        /*0ce8*/ 	.word	0xffffffff


	//   ....[170]....
        /*0cec*/ 	.word	0xffffffff


	//   ....[171]....
        /*0cf0*/ 	.word	0xffffffff


	//   ....[172]....
        /*0cf4*/ 	.word	0xffffffff


	//   ....[173]....
        /*0cf8*/ 	.word	0xffffffff


	//   ....[174]....
        /*0cfc*/ 	.word	0xffffffff


	//   ....[175]....
        /*0d00*/ 	.word	0xffffffff


	//   ....[176]....
        /*0d04*/ 	.word	0xffffffff


	//   ....[177]....
        /*0d08*/ 	.word	0xffffffff


	//   ....[178]....
        /*0d0c*/ 	.word	0xffffffff


	//   ....[179]....
        /*0d10*/ 	.word	0xffffffff


	//   ....[180]....
        /*0d14*/ 	.word	0xffffffff


	//   ....[181]....
        /*0d18*/ 	.word	0xffffffff


	//   ....[182]....
        /*0d1c*/ 	.word	0xffffffff


	//   ....[183]....
        /*0d20*/ 	.word	0xffffffff


	//   ....[184]....
        /*0d24*/ 	.word	0xffffffff


	//   ....[185]....
        /*0d28*/ 	.word	0x0500000f


	//   ....[186]....
        /*0d2c*/ 	.word	0x0500000f


	//   ....[187]....
        /*0d30*/ 	.word	0x0500000f


	//   ....[188]....
        /*0d34*/ 	.word	0x0500000f


	//   ....[189]....
        /*0d38*/ 	.word	0x0500000f


	//   ....[190]....
        /*0d3c*/ 	.word	0x0500000f


	//   ....[191]....
        /*0d40*/ 	.word	0x0500000f


	//   ....[192]....
        /*0d44*/ 	.word	0x0500000f


	//   ....[193]....
        /*0d48*/ 	.word	0x0500000f


	//   ....[194]....
        /*0d4c*/ 	.word	0x0500000f


	//   ....[195]....
        /*0d50*/ 	.word	0x0500000f


	//   ....[196]....
        /*0d54*/ 	.word	0x0500000f


	//   ....[197]....
        /*0d58*/ 	.word	0x0500000f


	//   ....[198]....
        /*0d5c*/ 	.word	0x0500000f


	//   ....[199]....
        /*0d60*/ 	.word	0x0500000f


	//   ....[200]....
        /*0d64*/ 	.word	0x0500000f


	//   ....[201]....
        /*0d68*/ 	.word	0x0500000f


	//   ....[202]....
        /*0d6c*/ 	.word	0x0500000f


	//   ....[203]....
        /*0d70*/ 	.word	0x0500000f


	//   ....[204]....
        /*0d74*/ 	.word	0x0500000f


	//   ....[205]....
        /*0d78*/ 	.word	0x0500000f


	//   ....[206]....
        /*0d7c*/ 	.word	0x0500000f


	//   ....[207]....
        /*0d80*/ 	.word	0x0500000f


	//   ....[208]....
        /*0d84*/ 	.word	0x0500000f


	//   ....[209]....
        /*0d88*/ 	.word	0x0500000f


	//   ....[210]....
        /*0d8c*/ 	.word	0x0500000f


	//   ....[211]....
        /*0d90*/ 	.word	0x0500000f


	//   ....[212]....
        /*0d94*/ 	.word	0x0500000f


	//   ....[213]....
        /*0d98*/ 	.word	0x0500000f


	//   ....[214]....
        /*0d9c*/ 	.word	0x0500000f


	//   ....[215]....
        /*0da0*/ 	.word	0x0500000f


	//   ....[216]....
        /*0da4*/ 	.word	0x0500000f


	//   ....[217]....
        /*0da8*/ 	.word	0x0500000f


	//   ....[218]....
        /*0dac*/ 	.word	0x0500000f


	//   ....[219]....
        /*0db0*/ 	.word	0x0500000f


	//   ....[220]....
        /*0db4*/ 	.word	0x0500000f


	//   ....[221]....
        /*0db8*/ 	.word	0x0500000f


	//   ....[222]....
        /*0dbc*/ 	.word	0x0500000f


	//   ....[223]....
        /*0dc0*/ 	.word	0x0500000f


	//   ....[224]....
        /*0dc4*/ 	.word	0x0500000f


	//   ....[225]....
        /*0dc8*/ 	.word	0x0500000f


	//   ....[226]....
        /*0dcc*/ 	.word	0x0500000f


	//   ....[227]....
        /*0dd0*/ 	.word	0x0500000f


	//   ....[228]....
        /*0dd4*/ 	.word	0x0500000f


	//   ....[229]....
        /*0dd8*/ 	.word	0x0500000f


	//   ....[230]....
        /*0ddc*/ 	.word	0x0500000f


	//   ....[231]....
        /*0de0*/ 	.word	0x0500000f


	//   ....[232]....
        /*0de4*/ 	.word	0x0500000f


	//   ....[233]....
        /*0de8*/ 	.word	0x0500000f


	//   ....[234]....
        /*0dec*/ 	.word	0x0500000f


	//   ....[235]....
        /*0df0*/ 	.word	0x0500000f


	//   ....[236]....
        /*0df4*/ 	.word	0x0500000f


	//   ....[237]....
        /*0df8*/ 	.word	0x0500000f


	//   ....[238]....
        /*0dfc*/ 	.word	0x0500000f


	//   ....[239]....
        /*0e00*/ 	.word	0x0500000f


	//   ....[240]....
        /*0e04*/ 	.word	0x0500000f


	//   ....[241]....
        /*0e08*/ 	.word	0x0500000f


	//   ....[242]....
        /*0e0c*/ 	.word	0x0500000f


	//   ....[243]....
        /*0e10*/ 	.word	0x0500000f


	//   ....[244]....
        /*0e14*/ 	.word	0x0500000f


	//   ....[245]....
        /*0e18*/ 	.word	0x0500000f


	//   ....[246]....
        /*0e1c*/ 	.word	0x0500000f


	//   ....[247]....
        /*0e20*/ 	.word	0x0500000f


	//   ....[248]....
        /*0e24*/ 	.word	0x0500000f


	//   ....[249]....
        /*0e28*/ 	.word	0x0500000f


	//   ....[250]....
        /*0e2c*/ 	.word	0x0500000f


	//   ....[251]....
        /*0e30*/ 	.word	0x0500000f


	//   ....[252]....
        /*0e34*/ 	.word	0x0500000f


	//   ....[253]....
        /*0e38*/ 	.word	0x0500000f


	//   ....[254]....
        /*0e3c*/ 	.word	0x0500000f


	//   ....[255]....
        /*0e40*/ 	.word	0x0500000f


	//   ....[0]....
        /*0e44*/ 	.word	0x0500000f


	//   ....[1]....
        /*0e48*/ 	.word	0x0500000f


	//   ....[2]....
        /*0e4c*/ 	.word	0x0500000f


	//   ....[3]....
        /*0e50*/ 	.word	0x0500000f


	//   ....[4]....
        /*0e54*/ 	.word	0x0500000f


	//   ....[5]....
        /*0e58*/ 	.word	0x0500000f


	//   ....[6]....
        /*0e5c*/ 	.word	0x0500000f


	//   ....[7]....
        /*0e60*/ 	.word	0x0500000f


	//   ....[8]....
        /*0e64*/ 	.word	0x0500000f


	//   ....[9]....
        /*0e68*/ 	.word	0x0500000f


	//   ....[10]....
        /*0e6c*/ 	.word	0x0500000f


	//   ....[11]....
        /*0e70*/ 	.word	0x0500000f


	//   ....[12]....
        /*0e74*/ 	.word	0x0500000f


	//   ....[13]....
        /*0e78*/ 	.word	0x0500000f


	//   ....[14]....
        /*0e7c*/ 	.word	0x0500000f


	//   ....[15]....
        /*0e80*/ 	.word	0x0500000f


	//   ....[16]....
        /*0e84*/ 	.word	0x0500000f


	//   ....[17]....
        /*0e88*/ 	.word	0x0500000f


	//   ....[18]....
        /*0e8c*/ 	.word	0x0500000f


	//   ....[19]....
        /*0e90*/ 	.word	0x0500000f


	//   ....[20]....
        /*0e94*/ 	.word	0x0500000f


	//   ....[21]....
        /*0e98*/ 	.word	0x0500000f


	//   ....[22]....
        /*0e9c*/ 	.word	0x0500000f


	//   ....[23]....
        /*0ea0*/ 	.word	0x0500000f


	//   ....[24]....
        /*0ea4*/ 	.word	0x0500000f


	//   ....[25]....
        /*0ea8*/ 	.word	0x0500000f


	//   ....[26]....
        /*0eac*/ 	.word	0x0500000f


	//   ....[27]....
        /*0eb0*/ 	.word	0x0500000f


	//   ....[28]....
        /*0eb4*/ 	.word	0x0500000f


	//   ....[29]....
        /*0eb8*/ 	.word	0x0500000f


	//   ....[30]....
        /*0ebc*/ 	.word	0x0500000f


	//   ....[31]....
        /*0ec0*/ 	.word	0x0500000f


	//   ....[32]....
        /*0ec4*/ 	.word	0x0500000f


	//   ....[33]....
        /*0ec8*/ 	.word	0x0500000f


	//   ....[34]....
        /*0ecc*/ 	.word	0x0500000f


	//   ....[35]....
        /*0ed0*/ 	.word	0x0500000f


	//   ....[36]....
        /*0ed4*/ 	.word	0x0500000f


	//   ....[37]....
        /*0ed8*/ 	.word	0x0500000f


	//   ....[38]....
        /*0edc*/ 	.word	0x0500000f


	//   ....[39]....
        /*0ee0*/ 	.word	0x0500000f


	//   ....[40]....
        /*0ee4*/ 	.word	0x0500000f


	//   ....[41]....
        /*0ee8*/ 	.word	0x0500000f


	//   ....[42]....
        /*0eec*/ 	.word	0x0500000f


	//   ....[43]....
        /*0ef0*/ 	.word	0x0500000f


	//   ....[44]....
        /*0ef4*/ 	.word	0x0500000f


	//   ....[45]....
        /*0ef8*/ 	.word	0x0500000f


	//   ....[46]....
        /*0efc*/ 	.word	0x0500000f


	//   ....[47]....
        /*0f00*/ 	.word	0x0500000f


	//   ....[48]....
        /*0f04*/ 	.word	0x0500000f


	//   ....[49]....
        /*0f08*/ 	.word	0x0500000f


	//   ....[50]....
        /*0f0c*/ 	.word	0x0500000f


	//   ....[51]....
        /*0f10*/ 	.word	0x0500000f


	//   ....[52]....
        /*0f14*/ 	.word	0x0500000f


	//   ....[53]....
        /*0f18*/ 	.word	0x0500000f


	//   ....[54]....
        /*0f1c*/ 	.word	0x0500000f


	//   ....[55]....
        /*0f20*/ 	.word	0x0500000f


	//   ....[56]....
        /*0f24*/ 	.word	0x0500000f


	//   ....[57]....
        /*0f28*/ 	.word	0x0500000f


	//   ....[58]....
        /*0f2c*/ 	.word	0x0500000f


	//   ....[59]....
        /*0f30*/ 	.word	0x0500000f


	//   ....[60]....
        /*0f34*/ 	.word	0x0500000f


	//   ....[61]....
        /*0f38*/ 	.word	0x0500000f


	//   ....[62]....
        /*0f3c*/ 	.word	0x0500000f


	//----- nvinfo : EIATTR_COOP_GROUP_INSTR_OFFSETS
	.align		4
.L_579:
        /*0f40*/ 	.byte	0x04, 0x28
        /*0f42*/ 	.short	(.L_581 - .L_580)


	//   ....[0]....
.L_580:
        /*0f44*/ 	.word	0x00000070


	//   ....[1]....
        /*0f48*/ 	.word	0x00000140


	//   ....[2]....
        /*0f4c*/ 	.word	0x00000190


	//   ....[3]....
        /*0f50*/ 	.word	0x000003c0


	//   ....[4]....
        /*0f54*/ 	.word	0x00000520


	//   ....[5]....
        /*0f58*/ 	.word	0x00000640


	//   ....[6]....
        /*0f5c*/ 	.word	0x000007a0


	//   ....[7]....
        /*0f60*/ 	.word	0x00003930


	//   ....[8]....
        /*0f64*/ 	.word	0x00003940


	//   ....[9]....
        /*0f68*/ 	.word	0x00004070


	//   ....[10]....
        /*0f6c*/ 	.word	0x00004080


	//   ....[11]....
        /*0f70*/ 	.word	0x00004cf0


	//   ....[12]....
        /*0f74*/ 	.word	0x00004d00


	//   ....[13]....
        /*0f78*/ 	.word	0x000054d0


	//   ....[14]....
        /*0f7c*/ 	.word	0x000054e0


	//   ....[15]....
        /*0f80*/ 	.word	0x00005f20


	//   ....[16]....
        /*0f84*/ 	.word	0x00005f30


	//   ....[17]....
        /*0f88*/ 	.word	0x00006040


	//   ....[18]....
        /*0f8c*/ 	.word	0x00006050


	//   ....[19]....
        /*0f90*/ 	.word	0x00006450


	//   ....[20]....
        /*0f94*/ 	.word	0x00006480


	//   ....[21]....
        /*0f98*/ 	.word	0x00006750


	//   ....[22]....
        /*0f9c*/ 	.word	0x00006770


	//   ....[23]....
        /*0fa0*/ 	.word	0x000073d0


	//   ....[24]....
        /*0fa4*/ 	.word	0x00007b50


	//   ....[25]....
        /*0fa8*/ 	.word	0x00007b60


	//   ....[26]....
        /*0fac*/ 	.word	0x00007b70


	//   ....[27]....
        /*0fb0*/ 	.word	0x00007b80


	//   ....[28]....
        /*0fb4*/ 	.word	0x00007e80


	//   ....[29]....
        /*0fb8*/ 	.word	0x00007e90


	//   ....[30]....
        /*0fbc*/ 	.word	0x00007ea0


	//   ....[31]....
        /*0fc0*/ 	.word	0x00007eb0


	//   ....[32]....
        /*0fc4*/ 	.word	0x000091c0


	//   ....[33]....
        /*0fc8*/ 	.word	0x000091d0


	//   ....[34]....
        /*0fcc*/ 	.word	0x000091e0


	//   ....[35]....
        /*0fd0*/ 	.word	0x000091f0


	//   ....[36]....
        /*0fd4*/ 	.word	0x000092f0


	//   ....[37]....
        /*0fd8*/ 	.word	0x00009310


	//   ....[38]....
        /*0fdc*/ 	.word	0x00009390


	//   ....[39]....
        /*0fe0*/ 	.word	0x000093e0


	//   ....[40]....
        /*0fe4*/ 	.word	0x0000af00


	//   ....[41]....
        /*0fe8*/ 	.word	0x0000b440


	//   ....[42]....
        /*0fec*/ 	.word	0x0000b450


	//   ....[43]....
        /*0ff0*/ 	.word	0x0000b470


	//   ....[44]....
        /*0ff4*/ 	.word	0x0000bbc0


	//   ....[45]....
        /*0ff8*/ 	.word	0x0000bbf0


	//   ....[46]....
        /*0ffc*/ 	.word	0x0000d130


	//   ....[47]....
        /*1000*/ 	.word	0x0000d160


	//   ....[48]....
        /*1004*/ 	.word	0x0000dda0


	//   ....[49]....
        /*1008*/ 	.word	0x0000ddc0


	//   ....[50]....
        /*100c*/ 	.word	0x0000e2a0


	//   ....[51]....
        /*1010*/ 	.word	0x0000e2c0


	//   ....[52]....
        /*1014*/ 	.word	0x00010240


	//   ....[53]....
        /*1018*/ 	.word	0x000102a0


	//   ....[54]....
        /*101c*/ 	.word	0x00010cd0


	//   ....[55]....
        /*1020*/ 	.word	0x00010d40


	//   ....[56]....
        /*1024*/ 	.word	0x00011e80


	//   ....[57]....
        /*1028*/ 	.word	0x00011f10


	//   ....[58]....
        /*102c*/ 	.word	0x00011fc0


	//   ....[59]....
        /*1030*/ 	.word	0x00012190


	//   ....[60]....
        /*1034*/ 	.word	0x000139e0


	//   ....[61]....
        /*1038*/ 	.word	0x00013a00


	//   ....[62]....
        /*103c*/ 	.word	0x00013a10


	//   ....[63]....
        /*1040*/ 	.word	0x00013a20


	//   ....[64]....
        /*1044*/ 	.word	0x00014440


	//   ....[65]....
        /*1048*/ 	.word	0x00014450


	//   ....[66]....
        /*104c*/ 	.word	0x00014680


	//   ....[67]....
        /*1050*/ 	.word	0x00014690


	//   ....[68]....
        /*1054*/ 	.word	0x000148c0


	//   ....[69]....
        /*1058*/ 	.word	0x000148d0


	//   ....[70]....
        /*105c*/ 	.word	0x00014b00


	//   ....[71]....
        /*1060*/ 	.word	0x00014b10


	//   ....[72]....
        /*1064*/ 	.word	0x00014fe0


	//   ....[73]....
        /*1068*/ 	.word	0x00014ff0


	//   ....[74]....
        /*106c*/ 	.word	0x00015c70


	//   ....[75]....
        /*1070*/ 	.word	0x00015c80


	//   ....[76]....
        /*1074*/ 	.word	0x000172d0


	//   ....[77]....
        /*1078*/ 	.word	0x000172e0


	//   ....[78]....
        /*107c*/ 	.word	0x00017520


	//   ....[79]....
        /*1080*/ 	.word	0x00017530


	//   ....[80]....
        /*1084*/ 	.word	0x00017760


	//   ....[81]....
        /*1088*/ 	.word	0x00017770


	//   ....[82]....
        /*108c*/ 	.word	0x000179a0


	//   ....[83]....
        /*1090*/ 	.word	0x000179b0


	//   ....[84]....
        /*1094*/ 	.word	0x00017c40


	//   ....[85]....
        /*1098*/ 	.word	0x00017e30


	//   ....[86]....
        /*109c*/ 	.word	0x00017e60


	//   ....[87]....
        /*10a0*/ 	.word	0x00017e90


	//   ....[88]....
        /*10a4*/ 	.word	0x00017ec0


	//   ....[89]....
        /*10a8*/ 	.word	0x00017ef0


	//   ....[90]....
        /*10ac*/ 	.word	0x00017f20


	//   ....[91]....
        /*10b0*/ 	.word	0x000180b0


	//   ....[92]....
        /*10b4*/ 	.word	0x000180e0


	//   ....[93]....
        /*10b8*/ 	.word	0x00018110


	//   ....[94]....
        /*10bc*/ 	.word	0x00018140


	//   ....[95]....
        /*10c0*/ 	.word	0x00018170


	//   ....[96]....
        /*10c4*/ 	.word	0x000181a0


	//   ....[97]....
        /*10c8*/ 	.word	0x00018230


	//   ....[98]....
        /*10cc*/ 	.word	0x00018260


	//   ....[99]....
        /*10d0*/ 	.word	0x00018270


	//   ....[100]....
        /*10d4*/ 	.word	0x000182b0


	//   ....[101]....
        /*10d8*/ 	.word	0x00019760


	//   ....[102]....
        /*10dc*/ 	.word	0x0001b820


	//   ....[103]....
        /*10e0*/ 	.word	0x0001b840


	//   ....[104]....
        /*10e4*/ 	.word	0x0001b8d0


	//   ....[105]....
        /*10e8*/ 	.word	0x0001b8f0


	//   ....[106]....
        /*10ec*/ 	.word	0x0001b970


	//   ....[107]....
        /*10f0*/ 	.word	0x0001b990


	//   ....[108]....
        /*10f4*/ 	.word	0x0001ba10


	//   ....[109]....
        /*10f8*/ 	.word	0x0001ba30


	//   ....[110]....
        /*10fc*/ 	.word	0x0001bab0


	//   ....[111]....
        /*1100*/ 	.word	0x0001bad0


	//   ....[112]....
        /*1104*/ 	.word	0x0001bae0


	//   ....[113]....
        /*1108*/ 	.word	0x0001baf0


	//   ....[114]....
        /*110c*/ 	.word	0x0001c340


	//   ....[115]....
        /*1110*/ 	.word	0x0001c370


	//   ....[116]....
        /*1114*/ 	.word	0x0001c430


	//   ....[117]....
        /*1118*/ 	.word	0x0001c440


	//   ....[118]....
        /*111c*/ 	.word	0x0001c4d0


	//   ....[119]....
        /*1120*/ 	.word	0x0001c4e0


	//   ....[120]....
        /*1124*/ 	.word	0x0001c570


	//   ....[121]....
        /*1128*/ 	.word	0x0001c580


	//   ....[122]....
        /*112c*/ 	.word	0x0001c610


	//   ....[123]....
        /*1130*/ 	.word	0x0001c620


	//   ....[124]....
        /*1134*/ 	.word	0x0001c6b0


	//   ....[125]....
        /*1138*/ 	.word	0x0001c6c0


	//   ....[126]....
        /*113c*/ 	.word	0x0001c740


	//   ....[127]....
        /*1140*/ 	.word	0x0001c750


	//   ....[128]....
        /*1144*/ 	.word	0x0001c760


	//   ....[129]....
        /*1148*/ 	.word	0x0001c770


	//   ....[130]....
        /*114c*/ 	.word	0x0001cbd0


	//   ....[131]....
        /*1150*/ 	.word	0x0001cc00


	//   ....[132]....
        /*1154*/ 	.word	0x0001cc50


	//   ....[133]....
        /*1158*/ 	.word	0x0001cd10


	//   ....[134]....
        /*115c*/ 	.word	0x0001cd20


	//   ....[135]....
        /*1160*/ 	.word	0x0001cd50


	//   ....[136]....
        /*1164*/ 	.word	0x0001cde0


	//   ....[137]....
        /*1168*/ 	.word	0x0001ce90


	//   ....[138]....
        /*116c*/ 	.word	0x0001cea0


	//   ....[139]....
        /*1170*/ 	.word	0x0001ced0


	//   ....[140]....
        /*1174*/ 	.word	0x0001cee0


	//   ....[141]....
        /*1178*/ 	.word	0x0001cf70


	//   ....[142]....
        /*117c*/ 	.word	0x0001d680


	//   ....[143]....
        /*1180*/ 	.word	0x0001d6a0


	//   ....[144]....
        /*1184*/ 	.word	0x0001d6f0


	//   ....[145]....
        /*1188*/ 	.word	0x0001d700


	//   ....[146]....
        /*118c*/ 	.word	0x0001d740


	//   ....[147]....
        /*1190*/ 	.word	0x0001d750


	//   ....[148]....
        /*1194*/ 	.word	0x0001d790


	//   ....[149]....
        /*1198*/ 	.word	0x0001d7a0


	//   ....[150]....
        /*119c*/ 	.word	0x0001d7e0


	//   ....[151]....
        /*11a0*/ 	.word	0x0001d7f0


	//   ....[152]....
        /*11a4*/ 	.word	0x0001d800


	//   ....[153]....
        /*11a8*/ 	.word	0x0001d840


	//   ....[154]....
        /*11ac*/ 	.word	0x0001db60


	//   ....[155]....
        /*11b0*/ 	.word	0x0001db80


	//   ....[156]....
        /*11b4*/ 	.word	0x0001db90


	//   ....[157]....
        /*11b8*/ 	.word	0x0001dba0


	//   ....[158]....
        /*11bc*/ 	.word	0x0001dbc0


	//   ....[159]....
        /*11c0*/ 	.word	0x0001dc30


	//   ....[160]....
        /*11c4*/ 	.word	0x0001dca0


	//   ....[161]....
        /*11c8*/ 	.word	0x0001dcc0


	//   ....[162]....
        /*11cc*/ 	.word	0x0001dcd0


	//   ....[163]....
        /*11d0*/ 	.word	0x0001dd30


	//   ....[164]....
        /*11d4*/ 	.word	0x0001dd50


	//   ....[165]....
        /*11d8*/ 	.word	0x0001ddb0


	//   ....[166]....
        /*11dc*/ 	.word	0x0001e2f0


	//   ....[167]....
        /*11e0*/ 	.word	0x0001e320


	//   ....[168]....
        /*11e4*/ 	.word	0x0001e380


	//   ....[169]....
        /*11e8*/ 	.word	0x0001e3b0


	//   ....[170]....
        /*11ec*/ 	.word	0x0001e3e0


	//   ....[171]....
        /*11f0*/ 	.word	0x0001e410


	//   ....[172]....
        /*11f4*/ 	.word	0x0001e440


	//   ....[173]....
        /*11f8*/ 	.word	0x0001e470


	//   ....[174]....
        /*11fc*/ 	.word	0x0001e610


	//   ....[175]....
        /*1200*/ 	.word	0x0001e640


	//   ....[176]....
        /*1204*/ 	.word	0x0001e670


	//   ....[177]....
        /*1208*/ 	.word	0x0001e6a0


	//   ....[178]....
        /*120c*/ 	.word	0x0001e6d0


	//   ....[179]....
        /*1210*/ 	.word	0x0001e700


	//   ....[180]....
        /*1214*/ 	.word	0x0001e7c0


	//   ....[181]....
        /*1218*/ 	.word	0x0001e7e0


	//   ....[182]....
        /*121c*/ 	.word	0x0001e800


	//   ....[183]....
        /*1220*/ 	.word	0x0001e860


	//   ....[184]....
        /*1224*/ 	.word	0x0001f280


	//   ....[185]....
        /*1228*/ 	.word	0x0001f5a0


	//   ....[186]....
        /*122c*/ 	.word	0x0001f630


	//   ....[187]....
        /*1230*/ 	.word	0x0001f6c0


	//   ....[188]....
        /*1234*/ 	.word	0x0001f750


	//   ....[189]....
        /*1238*/ 	.word	0x0001f830


	//   ....[190]....
        /*123c*/ 	.word	0x0001f8c0


	//   ....[191]....
        /*1240*/ 	.word	0x0001f960


	//   ....[192]....
        /*1244*/ 	.word	0x0001f9f0


	//   ....[193]....
        /*1248*/ 	.word	0x0001fae0


	//   ....[194]....
        /*124c*/ 	.word	0x0001fb70


	//   ....[195]....
        /*1250*/ 	.word	0x0001fc10


	//   ....[196]....
        /*1254*/ 	.word	0x0001fca0


	//   ....[197]....
        /*1258*/ 	.word	0x0001fd80


	//   ....[198]....
        /*125c*/ 	.word	0x0001fe20


	//   ....[199]....
        /*1260*/ 	.word	0x0001feb0


	//   ....[200]....
        /*1264*/ 	.word	0x0001ff00


	//   ....[201]....
        /*1268*/ 	.word	0x0001ff50


	//   ....[202]....
        /*126c*/ 	.word	0x0001fff0


	//   ....[203]....
        /*1270*/ 	.word	0x00020080


	//   ....[204]....
        /*1274*/ 	.word	0x000200d0


	//   ....[205]....
        /*1278*/ 	.word	0x00020120


	//   ....[206]....
        /*127c*/ 	.word	0x00020220


	//   ....[207]....
        /*1280*/ 	.word	0x000202d0


	//   ....[208]....
        /*1284*/ 	.word	0x00020320


	//   ....[209]....
        /*1288*/ 	.word	0x00020370


	//   ....[210]....
        /*128c*/ 	.word	0x00020500


	//   ....[211]....
        /*1290*/ 	.word	0x00020650


	//   ....[212]....
        /*1294*/ 	.word	0x000206d0


	//   ....[213]....
        /*1298*/ 	.word	0x00020720


	//   ....[214]....
        /*129c*/ 	.word	0x000209d0


	//   ....[215]....
        /*12a0*/ 	.word	0x00020a20


	//   ....[216]....
        /*12a4*/ 	.word	0x00020ab0


	//   ....[217]....
        /*12a8*/ 	.word	0x00020b40


	//   ....[218]....
        /*12ac*/ 	.word	0x00020bd0


	//   ....[219]....
        /*12b0*/ 	.word	0x00020c60


	//   ....[220]....
        /*12b4*/ 	.word	0x00020cf0


	//   ....[221]....
        /*12b8*/ 	.word	0x00020d80


	//   ....[222]....
        /*12bc*/ 	.word	0x00020e00


	//   ....[223]....
        /*12c0*/ 	.word	0x00020e50


	//   ....[224]....
        /*12c4*/ 	.word	0x00020ef0


	//   ....[225]....
        /*12c8*/ 	.word	0x00020f80


	//   ....[226]....
        /*12cc*/ 	.word	0x00021010


	//   ....[227]....
        /*12d0*/ 	.word	0x00021060


	//   ....[228]....
        /*12d4*/ 	.word	0x00021100


	//   ....[229]....
        /*12d8*/ 	.word	0x00021190


	//   ....[230]....
        /*12dc*/ 	.word	0x00021230


	//   ....[231]....
        /*12e0*/ 	.word	0x000212c0


	//   ....[232]....
        /*12e4*/ 	.word	0x00021360


	//   ....[233]....
        /*12e8*/ 	.word	0x000213f0


	//   ....[234]....
        /*12ec*/ 	.word	0x000214c0


	//   ....[235]....
        /*12f0*/ 	.word	0x000217a0


	//   ....[236]....
        /*12f4*/ 	.word	0x00021890


	//   ....[237]....
        /*12f8*/ 	.word	0x00021930


	//   ....[238]....
        /*12fc*/ 	.word	0x00021990


	//   ....[239]....
        /*1300*/ 	.word	0x00021a80


	//   ....[240]....
        /*1304*/ 	.word	0x00021af0


	//   ....[241]....
        /*1308*/ 	.word	0x00021be0


	//   ....[242]....
        /*130c*/ 	.word	0x00021c50


	//   ....[243]....
        /*1310*/ 	.word	0x00021d40


	//   ....[244]....
        /*1314*/ 	.word	0x00021db0


	//   ....[245]....
        /*1318*/ 	.word	0x00021ea0


	//   ....[246]....
        /*131c*/ 	.word	0x00021f10


	//   ....[247]....
        /*1320*/ 	.word	0x00021fb0


	//   ....[248]....
        /*1324*/ 	.word	0x000220a0


	//   ....[249]....
        /*1328*/ 	.word	0x00022110


	//   ....[250]....
        /*132c*/ 	.word	0x00022170


	//   ....[251]....
        /*1330*/ 	.word	0x00022260


	//   ....[252]....
        /*1334*/ 	.word	0x000222c0


	//   ....[253]....
        /*1338*/ 	.word	0x000223c0


	//   ....[254]....
        /*133c*/ 	.word	0x00022420


	//   ....[255]....
        /*1340*/ 	.word	0x00022520


	//   ....[0]....
        /*1344*/ 	.word	0x00022580


	//   ....[1]....
        /*1348*/ 	.word	0x00022680


	//   ....[2]....
        /*134c*/ 	.word	0x000226e0


	//   ....[3]....
        /*1350*/ 	.word	0x000227e0


	//   ....[4]....
        /*1354*/ 	.word	0x00022840


	//   ....[5]....
        /*1358*/ 	.word	0x00022940


	//   ....[6]....
        /*135c*/ 	.word	0x000229a0


	//   ....[7]....
        /*1360*/ 	.word	0x00022a40


	//   ....[8]....
        /*1364*/ 	.word	0x00022bc0


	//   ....[9]....
        /*1368*/ 	.word	0x00022ca0


	//   ....[10]....
        /*136c*/ 	.word	0x00022d50


	//   ....[11]....
        /*1370*/ 	.word	0x00022e60


	//   ....[12]....
        /*1374*/ 	.word	0x00022ec0


	//   ....[13]....
        /*1378*/ 	.word	0x00022fd0


	//   ....[14]....
        /*137c*/ 	.word	0x00023030


	//   ....[15]....
        /*1380*/ 	.word	0x00023140


	//   ....[16]....
        /*1384*/ 	.word	0x000231a0


	//   ....[17]....
        /*1388*/ 	.word	0x000232b0


	//   ....[18]....
        /*138c*/ 	.word	0x00023310


	//   ....[19]....
        /*1390*/ 	.word	0x000233d0


	//   ....[20]....
        /*1394*/ 	.word	0x00023530


	//   ....[21]....
        /*1398*/ 	.word	0x000235d0


	//   ....[22]....
        /*139c*/ 	.word	0x00023630


	//   ....[23]....
        /*13a0*/ 	.word	0x000236e0


	//   ....[24]....
        /*13a4*/ 	.word	0x00023740


	//   ....[25]....
        /*13a8*/ 	.word	0x000237f0


	//   ....[26]....
        /*13ac*/ 	.word	0x00023850


	//   ....[27]....
        /*13b0*/ 	.word	0x00023900


	//   ....[28]....
        /*13b4*/ 	.word	0x00023960


	//   ....[29]....
        /*13b8*/ 	.word	0x00023a10


	//   ....[30]....
        /*13bc*/ 	.word	0x00023a70


	//   ....[31]....
        /*13c0*/ 	.word	0x00023b20


	//   ....[32]....
        /*13c4*/ 	.word	0x00023c10


	//   ....[33]....
        /*13c8*/ 	.word	0x00023cb0


	//   ....[34]....
        /*13cc*/ 	.word	0x00023d10


	//   ....[35]....
        /*13d0*/ 	.word	0x00023de0


	//   ....[36]....
        /*13d4*/ 	.word	0x00023e40


	//   ....[37]....
        /*13d8*/ 	.word	0x00023f10


	//   ....[38]....
        /*13dc*/ 	.word	0x00023f70


	//   ....[39]....
        /*13e0*/ 	.word	0x00024040


	//   ....[40]....
        /*13e4*/ 	.word	0x000240a0


	//   ....[41]....
        /*13e8*/ 	.word	0x00024170


	//   ....[42]....
        /*13ec*/ 	.word	0x000241d0


	//   ....[43]....
        /*13f0*/ 	.word	0x000242a0


	//   ....[44]....
        /*13f4*/ 	.word	0x00024330


	//   ....[45]....
        /*13f8*/ 	.word	0x000243d0


	//   ....[46]....
        /*13fc*/ 	.word	0x00024550


	//   ....[47]....
        /*1400*/ 	.word	0x000245c0


	//   ....[48]....
        /*1404*/ 	.word	0x00024630


	//   ....[49]....
        /*1408*/ 	.word	0x000246a0


	//   ....[50]....
        /*140c*/ 	.word	0x00024710


	//   ....[51]....
        /*1410*/ 	.word	0x00024790


	//   ....[52]....
        /*1414*/ 	.word	0x00024810


	//   ....[53]....
        /*1418*/ 	.word	0x000248a0


	//   ....[54]....
        /*141c*/ 	.word	0x00024910


	//   ....[55]....
        /*1420*/ 	.word	0x00024980


	//   ....[56]....
        /*1424*/ 	.word	0x000249f0


	//   ....[57]....
        /*1428*/ 	.word	0x00024a70


	//   ....[58]....
        /*142c*/ 	.word	0x00024ae0


	//   ....[59]....
        /*1430*/ 	.word	0x00024b70


	//   ....[60]....
        /*1434*/ 	.word	0x00024bd0


	//   ....[61]....
        /*1438*/ 	.word	0x00024c60


	//   ....[62]....
        /*143c*/ 	.word	0x00024d90


	//----- nvinfo : EIATTR_REG_RECONFIG
	.align		4
.L_581:
        /*1440*/ 	.byte	0x01, 0x54
	.zero		2


	//----- nvinfo : EIATTR_SYSCALL_OFFSETS
	.align		4
        /*1444*/ 	.byte	0x04, 0x46
        /*1446*/ 	.short	(.L_583 - .L_582)


	//   ....[0]....
.L_582:
        /*1448*/ 	.word	0x000024a0


	//   ....[1]....
        /*144c*/ 	.word	0x000025f0


	//   ....[2]....
        /*1450*/ 	.word	0x00007570


	//   ....[3]....
        /*1454*/ 	.word	0x00007890


	//   ....[4]....
        /*1458*/ 	.word	0x0001aea0


	//   ....[5]....
        /*145c*/ 	.word	0x0001aff0


	//   ....[6]....
        /*1460*/ 	.word	0x0001b0e0


	//   ....[7]....
        /*1464*/ 	.word	0x0001bfa0


	//----- nvinfo : EIATTR_MBARRIER_INSTR_OFFSETS
	.align		4
.L_583:
        /*1468*/ 	.byte	0x04, 0x39
        /*146a*/ 	.short	(.L_585 - .L_584)


	//   ....[0]....
.L_584:
        /*146c*/ 	.word	0x00000270
        /*1470*/ 	.word	0x000000ff
        /*1474*/ 	.word	0x00022800
        /*1478*/ 	.short	0x0100
        /*147a*/ 	.byte	0x08
	.zero		1


	//   ....[1]....
        /*147c*/ 	.word	0x00000280
        /*1480*/ 	.word	0x000000ff
        /*1484*/ 	.word	0x00022820
        /*1488*/ 	.short	0x0100
        /*148a*/ 	.byte	0x08
	.zero		1


	//   ....[2]....
        /*148c*/ 	.word	0x00000370
        /*1490*/ 	.word	0x000000ff
        /*1494*/ 	.word	0x00022830
        /*1498*/ 	.short	0x0100
        /*149a*/ 	.byte	0x08
	.zero		1


	//   ....[3]....
        /*149c*/ 	.word	0x00000380
        /*14a0*/ 	.word	0x000000ff
        /*14a4*/ 	.word	0x00022840
        /*14a8*/ 	.short	0x0100
        /*14aa*/ 	.byte	0x08
	.zero		1


	//   ....[4]....
        /*14ac*/ 	.word	0x00000390
        /*14b0*/ 	.word	0x000000ff
        /*14b4*/ 	.word	0x00022838
        /*14b8*/ 	.short	0x0100
        /*14ba*/ 	.byte	0x08
	.zero		1


	//   ....[5]....
        /*14bc*/ 	.word	0x000003a0
        /*14c0*/ 	.word	0x000000ff
        /*14c4*/ 	.word	0x00022848
        /*14c8*/ 	.short	0x0100
        /*14ca*/ 	.byte	0x08
	.zero		1


	//   ....[6]....
        /*14cc*/ 	.word	0x000004d0
        /*14d0*/ 	.word	0x000000ff
        /*14d4*/ 	.word	0x00022850
        /*14d8*/ 	.short	0x0100
        /*14da*/ 	.byte	0x08
	.zero		1


	//   ....[7]....
        /*14dc*/ 	.word	0x000004e0
        /*14e0*/ 	.word	0x000000ff
        /*14e4*/ 	.word	0x00022860
        /*14e8*/ 	.short	0x0100
        /*14ea*/ 	.byte	0x08
	.zero		1


	//   ....[8]....
        /*14ec*/ 	.word	0x000004f0
        /*14f0*/ 	.word	0x000000ff
        /*14f4*/ 	.word	0x00022858
        /*14f8*/ 	.short	0x0100
        /*14fa*/ 	.byte	0x08
	.zero		1


	//   ....[9]....
        /*14fc*/ 	.word	0x00000500
        /*1500*/ 	.word	0x000000ff
        /*1504*/ 	.word	0x00022868
        /*1508*/ 	.short	0x0100
        /*150a*/ 	.byte	0x08
	.zero		1


	//   ....[10]....
        /*150c*/ 	.word	0x000005f0
        /*1510*/ 	.word	0x000000ff
        /*1514*/ 	.word	0x00022870
        /*1518*/ 	.short	0x0100
        /*151a*/ 	.byte	0x06
	.zero		1


	//   ....[11]....
        /*151c*/ 	.word	0x00000600
        /*1520*/ 	.word	0x000000ff
        /*1524*/ 	.word	0x00022880
        /*1528*/ 	.short	0x0100
        /*152a*/ 	.byte	0x06
	.zero		1


	//   ....[12]....
        /*152c*/ 	.word	0x00000610
        /*1530*/ 	.word	0x000000ff
        /*1534*/ 	.word	0x00022878
        /*1538*/ 	.short	0x0100
        /*153a*/ 	.byte	0x06
	.zero		1


	//   ....[13]....
        /*153c*/ 	.word	0x00000620
        /*1540*/ 	.word	0x000000ff
        /*1544*/ 	.word	0x00022888
        /*1548*/ 	.short	0x0100
        /*154a*/ 	.byte	0x06
	.zero		1


	//   ....[14]....
        /*154c*/ 	.word	0x00000750
        /*1550*/ 	.word	0x000000ff
        /*1554*/ 	.word	0x00022890
        /*1558*/ 	.short	0x0100
        /*155a*/ 	.byte	0x08
	.zero		1


	//   ....[15]....
        /*155c*/ 	.word	0x00000760
        /*1560*/ 	.word	0x000000ff
        /*1564*/ 	.word	0x000228a0
        /*1568*/ 	.short	0x0100
        /*156a*/ 	.byte	0x08
	.zero		1


	//   ....[16]....
        /*156c*/ 	.word	0x00000770
        /*1570*/ 	.word	0x000000ff
        /*1574*/ 	.word	0x00022898
        /*1578*/ 	.short	0x0100
        /*157a*/ 	.byte	0x08
	.zero		1


	//   ....[17]....
        /*157c*/ 	.word	0x00000780
        /*1580*/ 	.word	0x000000ff
        /*1584*/ 	.word	0x000228a8
        /*1588*/ 	.short	0x0100
        /*158a*/ 	.byte	0x08
	.zero		1


	//   ....[18]....
        /*158c*/ 	.word	0x000008b0
        /*1590*/ 	.word	0x000000ff
        /*1594*/ 	.word	0x000228b0
        /*1598*/ 	.short	0x0100
        /*159a*/ 	.byte	0x08
	.zero		1


	//   ....[19]....
        /*159c*/ 	.word	0x000008c0
        /*15a0*/ 	.word	0x000000ff
        /*15a4*/ 	.word	0x000228c0
        /*15a8*/ 	.short	0x0100
        /*15aa*/ 	.byte	0x08
	.zero		1


	//   ....[20]....
        /*15ac*/ 	.word	0x000008d0
        /*15b0*/ 	.word	0x000000ff
        /*15b4*/ 	.word	0x000228b8
        /*15b8*/ 	.short	0x0100
        /*15ba*/ 	.byte	0x08
	.zero		1


	//   ....[21]....
        /*15bc*/ 	.word	0x000008e0
        /*15c0*/ 	.word	0x000000ff
        /*15c4*/ 	.word	0x000228c8
        /*15c8*/ 	.short	0x0100
        /*15ca*/ 	.byte	0x08
	.zero		1


	//   ....[22]....
        /*15cc*/ 	.word	0x000038e0
        /*15d0*/ 	.word	0x00000057
        /*15d4*/ 	.word	0x00022890
        /*15d8*/ 	.short	0x010a
        /*15da*/ 	.byte	0x3f
	.zero		1


	//   ....[23]....
        /*15dc*/ 	.word	0x00004c90
        /*15e0*/ 	.word	0x00000057
        /*15e4*/ 	.word	0x00022890
        /*15e8*/ 	.short	0x010a
        /*15ea*/ 	.byte	0x3f
	.zero		1


	//   ....[24]....
        /*15ec*/ 	.word	0x00005d80
        /*15f0*/ 	.word	0x00000057
        /*15f4*/ 	.word	0x00022890
        /*15f8*/ 	.short	0x010a
        /*15fa*/ 	.byte	0x3f
	.zero		1


	//   ....[25]....
        /*15fc*/ 	.word	0x00006220
        /*1600*/ 	.word	0x00000004
        /*1604*/ 	.word	0x00000000
        /*1608*/ 	.short	0x0101
        /*160a*/ 	.byte	0x3f
	.zero		1


	//   ....[26]....
        /*160c*/ 	.word	0x00006260
        /*1610*/ 	.word	0x00000057
        /*1614*/ 	.word	0x000228b0
        /*1618*/ 	.short	0x010a
        /*161a*/ 	.byte	0x3f
	.zero		1


	//   ....[27]....
        /*161c*/ 	.word	0x00006ae0
        /*1620*/ 	.word	0x00000057
        /*1624*/ 	.word	0x00000000
        /*1628*/ 	.short	0x0101
        /*162a*/ 	.byte	0x3f
	.zero		1


	//   ....[28]....
        /*162c*/ 	.word	0x00007610
        /*1630*/ 	.word	0x00000013
        /*1634*/ 	.word	0x00022800
        /*1638*/ 	.short	0x010a
        /*163a*/ 	.byte	0x3f
	.zero		1


	//   ....[29]....
        /*163c*/ 	.word	0x00007660
        /*1640*/ 	.word	0x00000013
        /*1644*/ 	.word	0x00022800
        /*1648*/ 	.short	0x010a
        /*164a*/ 	.byte	0x3f
	.zero		1


	//   ....[30]....
        /*164c*/ 	.word	0x00008110
        /*1650*/ 	.word	0x00000013
        /*1654*/ 	.word	0x00022800
        /*1658*/ 	.short	0x010a
        /*165a*/ 	.byte	0x3f
	.zero		1


	//   ....[31]....
        /*165c*/ 	.word	0x00009650
        /*1660*/ 	.word	0x00000013
        /*1664*/ 	.word	0x00022800
        /*1668*/ 	.short	0x010a
        /*166a*/ 	.byte	0x3f
	.zero		1


	//   ....[32]....
        /*166c*/ 	.word	0x0000a670
        /*1670*/ 	.word	0x0000000d
        /*1674*/ 	.word	0x00022830
        /*1678*/ 	.short	0x010a
        /*167a*/ 	.byte	0x3f
	.zero		1


	//   ....[33]....
        /*167c*/ 	.word	0x0000a720
        /*1680*/ 	.word	0x0000000d
        /*1684*/ 	.word	0x00022830
        /*1688*/ 	.short	0x010a
        /*168a*/ 	.byte	0x3f
	.zero		1


	//   ....[34]....
        /*168c*/ 	.word	0x0000bf00
        /*1690*/ 	.word	0x00000020
        /*1694*/ 	.word	0x00000000
        /*1698*/ 	.short	0x0101
        /*169a*/ 	.byte	0x3f
	.zero		1


	//   ....[35]....
        /*169c*/ 	.word	0x0000c660
        /*16a0*/ 	.word	0x0000000d
        /*16a4*/ 	.word	0x00022850
        /*16a8*/ 	.short	0x010a
        /*16aa*/ 	.byte	0x3f
	.zero		1


	//   ....[36]....
        /*16ac*/ 	.word	0x0000c6b0
        /*16b0*/ 	.word	0x0000000d
        /*16b4*/ 	.word	0x00022850
        /*16b8*/ 	.short	0x010a
        /*16ba*/ 	.byte	0x3f
	.zero		1


	//   ....[37]....
        /*16bc*/ 	.word	0x0000cb20
        /*16c0*/ 	.word	0x0000000d
        /*16c4*/ 	.word	0x00000000
        /*16c8*/ 	.short	0x0101
        /*16ca*/ 	.byte	0x3f
	.zero		1


	//   ....[38]....
        /*16cc*/ 	.word	0x0000ccc0
        /*16d0*/ 	.word	0x0000000e
        /*16d4*/ 	.word	0x00022830
        /*16d8*/ 	.short	0x010a
        /*16da*/ 	.byte	0x3f
	.zero		1


	//   ....[39]....
        /*16dc*/ 	.word	0x0000cd30
        /*16e0*/ 	.word	0x0000000e
        /*16e4*/ 	.word	0x00022830
        /*16e8*/ 	.short	0x010a
        /*16ea*/ 	.byte	0x3f
	.zero		1


	//   ....[40]....
        /*16ec*/ 	.word	0x0000eb00
        /*16f0*/ 	.word	0x0000009b
        /*16f4*/ 	.word	0x00000000
        /*16f8*/ 	.short	0x0101
        /*16fa*/ 	.byte	0x3f
	.zero		1


	//   ....[41]....
        /*16fc*/ 	.word	0x0000f460
        /*1700*/ 	.word	0x0000000e
        /*1704*/ 	.word	0x00022850
        /*1708*/ 	.short	0x010a
        /*170a*/ 	.byte	0x3f
	.zero		1


	//   ....[42]....
        /*170c*/ 	.word	0x0000f4b0
        /*1710*/ 	.word	0x0000000e
        /*1714*/ 	.word	0x00022850
        /*1718*/ 	.short	0x010a
        /*171a*/ 	.byte	0x3f
	.zero		1


	//   ....[43]....
        /*171c*/ 	.word	0x0000f8a0
        /*1720*/ 	.word	0x0000000e
        /*1724*/ 	.word	0x00000000
        /*1728*/ 	.short	0x0101
        /*172a*/ 	.byte	0x3f
	.zero		1


	//   ....[44]....
        /*172c*/ 	.word	0x0000f9d0
        /*1730*/ 	.word	0x0000000e
        /*1734*/ 	.word	0x00022830
        /*1738*/ 	.short	0x010a
        /*173a*/ 	.byte	0x3f
	.zero		1


	//   ....[45]....
        /*173c*/ 	.word	0x0000fa40
        /*1740*/ 	.word	0x0000000e
        /*1744*/ 	.word	0x00022830
        /*1748*/ 	.short	0x010a
        /*174a*/ 	.byte	0x3f
	.zero		1


	//   ....[46]....
        /*174c*/ 	.word	0x00011360
        /*1750*/ 	.word	0x00000099
        /*1754*/ 	.word	0x00000000
        /*1758*/ 	.short	0x0101
        /*175a*/ 	.byte	0x3f
	.zero		1


	//   ....[47]....
        /*175c*/ 	.word	0x000119e0
        /*1760*/ 	.word	0x0000000e
        /*1764*/ 	.word	0x00022850
        /*1768*/ 	.short	0x010a
        /*176a*/ 	.byte	0x3f
	.zero		1


	//   ....[48]....
        /*176c*/ 	.word	0x00011a30
        /*1770*/ 	.word	0x0000000e
        /*1774*/ 	.word	0x00022850
        /*1778*/ 	.short	0x010a
        /*177a*/ 	.byte	0x3f
	.zero		1


	//   ....[49]....
        /*177c*/ 	.word	0x00011e20
        /*1780*/ 	.word	0x0000000e
        /*1784*/ 	.word	0x00000000
        /*1788*/ 	.short	0x0101
        /*178a*/ 	.byte	0x3f
	.zero		1


	//   ....[50]....
        /*178c*/ 	.word	0x000143b0
        /*1790*/ 	.word	0x00000003
        /*1794*/ 	.word	0x00000000
        /*1798*/ 	.short	0x0101
        /*179a*/ 	.byte	0x3f
	.zero		1


	//   ....[51]....
        /*179c*/ 	.word	0x00014f50
        /*17a0*/ 	.word	0x0000000a
        /*17a4*/ 	.word	0x00000000
        /*17a8*/ 	.short	0x0101
        /*17aa*/ 	.byte	0x3f
	.zero		1


	//   ....[52]....
        /*17ac*/ 	.word	0x00019840
        /*17b0*/ 	.word	0x00000016
        /*17b4*/ 	.word	0x00022820
        /*17b8*/ 	.short	0x010a
        /*17ba*/ 	.byte	0x3f
	.zero		1


	//   ....[53]....
        /*17bc*/ 	.word	0x000198d0
        /*17c0*/ 	.word	0x00000003
        /*17c4*/ 	.word	0x000228a0
        /*17c8*/ 	.short	0x010a
        /*17ca*/ 	.byte	0x3f
	.zero		1


	//   ....[54]....
        /*17cc*/ 	.word	0x00019b20
        /*17d0*/ 	.word	0x00000003
        /*17d4*/ 	.word	0x000228c0
        /*17d8*/ 	.short	0x010a
        /*17da*/ 	.byte	0x3f
	.zero		1


	//   ....[55]....
        /*17dc*/ 	.word	0x0001a130
        /*17e0*/ 	.word	0x00000009
        /*17e4*/ 	.word	0x000228a0
        /*17e8*/ 	.short	0x010a
        /*17ea*/ 	.byte	0x3f
	.zero		1


	//   ....[56]....
        /*17ec*/ 	.word	0x0001a370
        /*17f0*/ 	.word	0x00000009
        /*17f4*/ 	.word	0x000228c0
        /*17f8*/ 	.short	0x010a
        /*17fa*/ 	.byte	0x3f
	.zero		1


	//   ....[57]....
        /*17fc*/ 	.word	0x0001b5c0
        /*1800*/ 	.word	0x00000020
        /*1804*/ 	.word	0x00022840
        /*1808*/ 	.short	0x010a
        /*180a*/ 	.byte	0x3f
	.zero		1


	//   ....[58]....
        /*180c*/ 	.word	0x0001bbf0
        /*1810*/ 	.word	0x00000020
        /*1814*/ 	.word	0x00022830
        /*1818*/ 	.short	0x0107
        /*181a*/ 	.byte	0x3f
	.zero		1


	//   ....[59]....
        /*181c*/ 	.word	0x0001bcd0
        /*1820*/ 	.word	0x00000020
        /*1824*/ 	.word	0x00022830
        /*1828*/ 	.short	0x0101
        /*182a*/ 	.byte	0x3f
	.zero		1


	//   ....[60]....
        /*182c*/ 	.word	0x0001c870
        /*1830*/ 	.word	0x00000016
        /*1834*/ 	.word	0x00022800
        /*1838*/ 	.short	0x0107
        /*183a*/ 	.byte	0x3f
	.zero		1


	//   ....[61]....
        /*183c*/ 	.word	0x0001c960
        /*1840*/ 	.word	0x00000016
        /*1844*/ 	.word	0x00022800
        /*1848*/ 	.short	0x0101
        /*184a*/ 	.byte	0x3f
	.zero		1


	//   ....[62]....
        /*184c*/ 	.word	0x0001c980
        /*1850*/ 	.word	0x00000016
        /*1854*/ 	.word	0x00022820
        /*1858*/ 	.short	0x010a
        /*185a*/ 	.byte	0x3f
	.zero		1


	//   ....[63]....
        /*185c*/ 	.word	0x0001ca10
        /*1860*/ 	.word	0x00000020
        /*1864*/ 	.word	0x00022860
        /*1868*/ 	.short	0x010a
        /*186a*/ 	.byte	0x3f
	.zero		1


	//   ....[64]....
        /*186c*/ 	.word	0x0001d0f0
        /*1870*/ 	.word	0x00000020
        /*1874*/ 	.word	0x00022850
        /*1878*/ 	.short	0x0107
        /*187a*/ 	.byte	0x3f
	.zero		1


	//   ....[65]....
        /*187c*/ 	.word	0x0001d1c0
        /*1880*/ 	.word	0x00000020
        /*1884*/ 	.word	0x00022850
        /*1888*/ 	.short	0x0101
        /*188a*/ 	.byte	0x3f
	.zero		1


	//   ....[66]....
        /*188c*/ 	.word	0x0001d500
        /*1890*/ 	.word	0x00000006
        /*1894*/ 	.word	0x00022840
        /*1898*/ 	.short	0x010a
        /*189a*/ 	.byte	0x3f
	.zero		1


	//   ....[67]....
        /*189c*/ 	.word	0x0001d8c0
        /*18a0*/ 	.word	0x00000006
        /*18a4*/ 	.word	0x00022830
        /*18a8*/ 	.short	0x0107
        /*18aa*/ 	.byte	0x3f
	.zero		1


	//   ....[68]....
        /*18ac*/ 	.word	0x0001d980
        /*18b0*/ 	.word	0x00000006
        /*18b4*/ 	.word	0x00022830
        /*18b8*/ 	.short	0x0101
        /*18ba*/ 	.byte	0x3f
	.zero		1


	//   ....[69]....
        /*18bc*/ 	.word	0x0001d9b0
        /*18c0*/ 	.word	0x00000006
        /*18c4*/ 	.word	0x00022860
        /*18c8*/ 	.short	0x010a
        /*18ca*/ 	.byte	0x3f
	.zero		1


	//   ....[70]....
        /*18cc*/ 	.word	0x0001deb0
        /*18d0*/ 	.word	0x00000006
        /*18d4*/ 	.word	0x00022850
        /*18d8*/ 	.short	0x0107
        /*18da*/ 	.byte	0x3f
	.zero		1


	//   ....[71]....
        /*18dc*/ 	.word	0x0001df70
        /*18e0*/ 	.word	0x00000006
        /*18e4*/ 	.word	0x00022850
        /*18e8*/ 	.short	0x0101
        /*18ea*/ 	.byte	0x3f
	.zero		1


	//   ....[72]....
        /*18ec*/ 	.word	0x0001f200
        /*18f0*/ 	.word	0x00000004
        /*18f4*/ 	.word	0x00022820
        /*18f8*/ 	.short	0x010a
        /*18fa*/ 	.byte	0x3f
	.zero		1


	//   ....[73]....
        /*18fc*/ 	.word	0x0001f370
        /*1900*/ 	.word	0x00000005
        /*1904*/ 	.word	0x00022840
        /*1908*/ 	.short	0x010a
        /*190a*/ 	.byte	0x3f
	.zero		1


	//   ....[74]....
        /*190c*/ 	.word	0x0001f410
        /*1910*/ 	.word	0x00000019
        /*1914*/ 	.word	0x00022840
        /*1918*/ 	.short	0x010a
        /*191a*/ 	.byte	0x3f
	.zero		1


	//   ....[75]....
        /*191c*/ 	.word	0x0001f450
        /*1920*/ 	.word	0x00000005
        /*1924*/ 	.word	0x00022860
        /*1928*/ 	.short	0x010a
        /*192a*/ 	.byte	0x3f
	.zero		1


	//   ....[76]....
        /*192c*/ 	.word	0x0001f490
        /*1930*/ 	.word	0x00000019
        /*1934*/ 	.word	0x00022860
        /*1938*/ 	.short	0x010a
        /*193a*/ 	.byte	0x3f
	.zero		1


	//   ....[77]....
        /*193c*/ 	.word	0x0001f4f0
        /*1940*/ 	.word	0x00000057
        /*1944*/ 	.word	0x00022890
        /*1948*/ 	.short	0x010a
        /*194a*/ 	.byte	0x3f
	.zero		1


	//   ....[78]....
        /*194c*/ 	.word	0x0001f780
        /*1950*/ 	.word	0x00000057
        /*1954*/ 	.word	0x00022890
        /*1958*/ 	.short	0x010a
        /*195a*/ 	.byte	0x3f
	.zero		1


	//   ....[79]....
        /*195c*/ 	.word	0x0001fa30
        /*1960*/ 	.word	0x00000057
        /*1964*/ 	.word	0x00022890
        /*1968*/ 	.short	0x010a
        /*196a*/ 	.byte	0x3f
	.zero		1


	//   ....[80]....
        /*196c*/ 	.word	0x0001fce0
        /*1970*/ 	.word	0x00000057
        /*1974*/ 	.word	0x000228b0
        /*1978*/ 	.short	0x010a
        /*197a*/ 	.byte	0x3f
	.zero		1


	//   ....[81]....
        /*197c*/ 	.word	0x00020160
        /*1980*/ 	.word	0x00000013
        /*1984*/ 	.word	0x00022800
        /*1988*/ 	.short	0x010a
        /*198a*/ 	.byte	0x3f
	.zero		1


	//   ....[82]....
        /*198c*/ 	.word	0x00020750
        /*1990*/ 	.word	0x00000013
        /*1994*/ 	.word	0x00022800
        /*1998*/ 	.short	0x010a
        /*199a*/ 	.byte	0x3f
	.zero		1


	//   ....[83]....
        /*199c*/ 	.word	0x000207a0
        /*19a0*/ 	.word	0x0000000d
        /*19a4*/ 	.word	0x00022830
        /*19a8*/ 	.short	0x010a
        /*19aa*/ 	.byte	0x3f
	.zero		1


	//   ....[84]....
        /*19ac*/ 	.word	0x000207f0
        /*19b0*/ 	.word	0x0000000d
        /*19b4*/ 	.word	0x00022850
        /*19b8*/ 	.short	0x010a
        /*19ba*/ 	.byte	0x3f
	.zero		1


	//   ....[85]....
        /*19bc*/ 	.word	0x00020840
        /*19c0*/ 	.word	0x0000000e
        /*19c4*/ 	.word	0x00022830
        /*19c8*/ 	.short	0x010a
        /*19ca*/ 	.byte	0x3f
	.zero		1


	//   ....[86]....
        /*19cc*/ 	.word	0x00020890
        /*19d0*/ 	.word	0x0000000e
        /*19d4*/ 	.word	0x00022850
        /*19d8*/ 	.short	0x010a
        /*19da*/ 	.byte	0x3f
	.zero		1


	//   ....[87]....
        /*19dc*/ 	.word	0x000208e0
        /*19e0*/ 	.word	0x0000000e
        /*19e4*/ 	.word	0x00022830
        /*19e8*/ 	.short	0x010a
        /*19ea*/ 	.byte	0x3f
	.zero		1


	//   ....[88]....
        /*19ec*/ 	.word	0x00020930
        /*19f0*/ 	.word	0x0000000e
        /*19f4*/ 	.word	0x00022850
        /*19f8*/ 	.short	0x010a
        /*19fa*/ 	.byte	0x3f
	.zero		1


	//   ....[89]....
        /*19fc*/ 	.word	0x00021580
        /*1a00*/ 	.word	0x00000016
        /*1a04*/ 	.word	0x00022820
        /*1a08*/ 	.short	0x010a
        /*1a0a*/ 	.byte	0x3f
	.zero		1


	//   ....[90]....
        /*1a0c*/ 	.word	0x000215d0
        /*1a10*/ 	.word	0x00000003
        /*1a14*/ 	.word	0x000228a0
        /*1a18*/ 	.short	0x010a
        /*1a1a*/ 	.byte	0x3f
	.zero		1


	//   ....[91]....
        /*1a1c*/ 	.word	0x00021620
        /*1a20*/ 	.word	0x00000003
        /*1a24*/ 	.word	0x000228c0
        /*1a28*/ 	.short	0x010a
        /*1a2a*/ 	.byte	0x3f
	.zero		1


	//   ....[92]....
        /*1a2c*/ 	.word	0x00021670
        /*1a30*/ 	.word	0x00000009
        /*1a34*/ 	.word	0x000228a0
        /*1a38*/ 	.short	0x010a
        /*1a3a*/ 	.byte	0x3f
	.zero		1


	//   ....[93]....
        /*1a3c*/ 	.word	0x000216c0
        /*1a40*/ 	.word	0x00000009
        /*1a44*/ 	.word	0x000228c0
        /*1a48*/ 	.short	0x010a
        /*1a4a*/ 	.byte	0x3f
	.zero		1


	//   ....[94]....
        /*1a4c*/ 	.word	0x000217e0
        /*1a50*/ 	.word	0x00000020
        /*1a54*/ 	.word	0x00022840
        /*1a58*/ 	.short	0x010a
        /*1a5a*/ 	.byte	0x3f
	.zero		1


	//   ....[95]....
        /*1a5c*/ 	.word	0x00022ac0
        /*1a60*/ 	.word	0x00000016
        /*1a64*/ 	.word	0x00022820
        /*1a68*/ 	.short	0x010a
        /*1a6a*/ 	.byte	0x3f
	.zero		1


	//   ....[96]....
        /*1a6c*/ 	.word	0x00022b10
        /*1a70*/ 	.word	0x00000020
        /*1a74*/ 	.word	0x00022860
        /*1a78*/ 	.short	0x010a
        /*1a7a*/ 	.byte	0x3f
	.zero		1


	//   ....[97]....
        /*1a7c*/ 	.word	0x00023480
        /*1a80*/ 	.word	0x00000006
        /*1a84*/ 	.word	0x00022840
        /*1a88*/ 	.short	0x010a
        /*1a8a*/ 	.byte	0x3f
	.zero		1


	//   ....[98]....
        /*1a8c*/ 	.word	0x00023b60
        /*1a90*/ 	.word	0x00000006
        /*1a94*/ 	.word	0x00022860
        /*1a98*/ 	.short	0x010a
        /*1a9a*/ 	.byte	0x3f
	.zero		1


	//   ....[99]....
        /*1a9c*/ 	.word	0x00024cb0
        /*1aa0*/ 	.word	0x00000004
        /*1aa4*/ 	.word	0x00022820
        /*1aa8*/ 	.short	0x010a
        /*1aaa*/ 	.byte	0x3f
	.zero		1


	//   ....[100]....
        /*1aac*/ 	.word	0x00024e50
        /*1ab0*/ 	.word	0x00000005
        /*1ab4*/ 	.word	0x00022840
        /*1ab8*/ 	.short	0x010a
        /*1aba*/ 	.byte	0x3f
	.zero		1


	//   ....[101]....
        /*1abc*/ 	.word	0x00024ea0
        /*1ac0*/ 	.word	0x00000019
        /*1ac4*/ 	.word	0x00022840
        /*1ac8*/ 	.short	0x010a
        /*1aca*/ 	.byte	0x3f
	.zero		1


	//   ....[102]....
        /*1acc*/ 	.word	0x00024ef0
        /*1ad0*/ 	.word	0x00000005
        /*1ad4*/ 	.word	0x00022860
        /*1ad8*/ 	.short	0x010a
        /*1ada*/ 	.byte	0x3f
	.zero		1


	//----- nvinfo : EIATTR_NUM_MBARRIERS
	.align		4
.L_585:
        /*1adc*/ 	.byte	0x03, 0x38
        /*1ade*/ 	.short	0x0016


	//----- nvinfo : EIATTR_EXIT_INSTR_OFFSETS
	.align		4
        /*1ae0*/ 	.byte	0x04, 0x1c
        /*1ae2*/ 	.short	(.L_587 - .L_586)


	//   ....[0]....
.L_586:
        /*1ae4*/ 	.word	0x0001f4e0


	//----- nvinfo : EIATTR_MAX_THREADS
	.align		4
.L_587:
        /*1ae8*/ 	.byte	0x04, 0x05
        /*1aea*/ 	.short	(.L_589 - .L_588)
.L_588:
        /*1aec*/ 	.word	0x00000180
        /*1af0*/ 	.word	0x00000001
        /*1af4*/ 	.word	0x00000001


	//----- nvinfo : EIATTR_CRS_STACK_SIZE
	.align		4
.L_589:
        /*1af8*/ 	.byte	0x04, 0x1e
        /*1afa*/ 	.short	(.L_591 - .L_590)
.L_590:
        /*1afc*/ 	.word	0x00000000


	//----- nvinfo : EIATTR_CBANK_PARAM_SIZE
	.align		4
.L_591:
        /*1b00*/ 	.byte	0x03, 0x19
        /*1b02*/ 	.short	0x0af0


	//----- nvinfo : EIATTR_PARAM_CBANK
	.align		4
        /*1b04*/ 	.byte	0x04, 0x0a
        /*1b06*/ 	.short	(.L_593 - .L_592)
	.align		4
.L_592:
        /*1b08*/ 	.word	index@(.nv.constant0._ZN7cutlass13device_kernelIN5flash11enable_sm90INS1_16FlashAttnFwdSm90INS1_25CollectiveMainloopFwdSm90ILi2EN4cute5tupleIJNS5_1CILi1EEES8_S8_EEENS6_IJNS7_ILi128EEENS7_ILi96EEENS7_ILi64EEEEEELi256ENS_10bfloat16_tEfNS_4arch4Sm90ELb1ELb0ELb1ELb1ELb1ELb1ELb0ELb1ELb0ELb1ELb1ELb0EEENS1_21CollectiveEpilogueFwdINS6_IJSA_NS7_ILi256EEESB_EEES9_SE_SG_Li256ELb1ELb1ELb1ELb0EEENS1_36VarlenDynamicPersistentTileSchedulerILi128ELi96ELi256ELi128ELb1ELb1ELb1ELb1ELb1ELb1EEEEEEEEEvNT_6ParamsE)
        /*1b0c*/ 	.short	0x0210
        /*1b0e*/ 	.short	0x0af0


	//----- nvinfo : EIATTR_SW_WAR
	.align		4
.L_593:
        /*1b10*/ 	.byte	0x04, 0x36
        /*1b12*/ 	.short	(.L_595 - .L_594)
.L_594:
        /*1b14*/ 	.word	0x00000008
.L_595:


//--------------------- .nv.info._ZN7cutlass13device_kernelIN5flash11enable_sm90INS1_16FlashAttnFwdSm90INS1_25CollectiveMainloopFwdSm90ILi2EN4cute5tupleIJNS5_1CILi1EEES8_S8_EEENS6_IJNS7_ILi128EEENS7_ILi96EEENS7_ILi64EEEEEELi256ENS_10bfloat16_tEfNS_4arch4Sm90ELb1ELb0ELb1ELb1ELb1ELb0ELb1ELb1ELb0ELb1ELb1ELb0EEENS1_21CollectiveEpilogueFwdINS6_IJSA_NS7_ILi256EEESB_EEES9_SE_SG_Li256ELb1ELb1ELb1ELb0EEENS1_36VarlenDynamicPersistentTileSchedulerILi128ELi96ELi256ELi128ELb1ELb1ELb1ELb1ELb1ELb1EEEEEEEEEvNT_6ParamsE --------------------------
	.section	.nv.info._ZN7cutlass13device_kernelIN5flash11enable_sm90INS1_16FlashAttnFwdSm90INS1_25CollectiveMainloopFwdSm90ILi2EN4cute5tupleIJNS5_1CILi1EEES8_S8_EEENS6_IJNS7_ILi128EEENS7_ILi96EEENS7_ILi64EEEEEELi256ENS_10bfloat16_tEfNS_4arch4Sm90ELb1ELb0ELb1ELb1ELb1ELb0ELb1ELb1ELb0ELb1ELb1ELb0EEENS1_21CollectiveEpilogueFwdINS6_IJSA_NS7_ILi256EEESB_EEES9_SE_SG_Li256ELb1ELb1ELb1ELb0EEENS1_36VarlenDynamicPersistentTileSchedulerILi128ELi96ELi256ELi128ELb1ELb1ELb1ELb1ELb1ELb1EEEEEEEEEvNT_6ParamsE,"",@"SHT_CUDA_INFO"
	.sectionflags	@""
	.align	4


	//----- nvinfo : EIATTR_CUDA_API_VERSION
	.align		4
        /*0000*/ 	.byte	0x04, 0x37
        /*0002*/ 	.short	(.L_597 - .L_596)
.L_596:
        /*0004*/ 	.word	0x00000082


	//----- nvinfo : EIATTR_KPARAM_INFO
	.align		4
.L_597:
        /*0008*/ 	.byte	0x04, 0x17
        /*000a*/ 	.short	(.L_599 - .L_598)
.L_598:
        /*000c*/ 	.word	0x00000000
        /*0010*/ 	.short	0x0000
        /*0012*/ 	.short	0x0070
        /*0014*/ 	.byte	0x00, 0xf0, 0x01, 0x2e


	//----- nvinfo : EIATTR_SPARSE_MMA_MASK
	.align		4
.L_599:
        /*0018*/ 	.byte	0x03, 0x50
        /*001a*/ 	.short	0x0000


	//----- nvinfo : EIATTR_MAXREG_COUNT
	.align		4
        /*001c*/ 	.byte	0x03, 0x1b
        /*001e*/ 	.short	0x00a8


	//----- nvinfo : EIATTR_NUM_BARRIERS
	.align		4
        /*0020*/ 	.byte	0x02, 0x4c
        /*0022*/ 	.byte	0x10
	.zero		1


	//----- nvinfo : EIATTR_EXTERNS
	.align		4
        /*0024*/ 	.byte	0x04, 0x0f
        /*0026*/ 	.short	(.L_601 - .L_600)


	//   ....[0]....
	.align		4
.L_600:
        /*0028*/ 	.word	index@(__assertfail)


	//----- nvinfo : EIATTR_ANNOTATIONS
	.align		4
.L_601:
        /*002c*/ 	.byte	0x04, 0x55
        /*002e*/ 	.short	(.L_603 - .L_602)


	//   ....[0]....
.L_602:
        /* <DEDUP_REMOVED lines=26> */


	//----- nvinfo : EIATTR_MERCURY_ISA_VERSION
	.align		4
.L_603:
        /*01b8*/ 	.byte	0x03, 0x5f
        /*01ba*/ 	.short	0x0101


	//----- nvinfo : EIATTR_UNUSED_LOAD_BYTE_OFFSET
	.align		4
        /*01bc*/ 	.byte	0x04, 0x44
        /*01be*/ 	.short	(.L_605 - .L_604)


	//   ....[0]....
.L_604:
        /*01c0*/ 	.word	0x000009a0
        /*01c4*/ 	.word	0x0000fff0


	//   ....[1]....
        /*01c8*/ 	.word	0x0000b240
        /*01cc*/ 	.word	0x0000fff0


	//----- nvinfo : EIATTR_INT_WARP_WIDE_INSTR_OFFSETS
	.align		4
.L_605:
        /*01d0*/ 	.byte	0x04, 0x31
        /*01d2*/ 	.short	(.L_607 - .L_606)


	//   ....[0]....
.L_606:
        /*01d4*/ 	.word	0x000000c0


	//   ....[1]....
        /*01d8*/ 	.word	0x000000d0


	//   ....[2]....
        /*01dc*/ 	.word	0x000000e0


	//   ....[3]....
        /*01e0*/ 	.word	0x00000180


	//   ....[4]....
        /*01e4*/ 	.word	0x00011520


	//   ....[5]....
        /*01e8*/ 	.word	0x000115b0


	//   ....[6]....
        /*01ec*/ 	.word	0x00015470


	//   ....[7]....
        /*01f0*/ 	.word	0x00015500


	//----- nvinfo : EIATTR_COOP_GROUP_MASK_REGIDS
	.align		4
.L_607:
        /*01f4*/ 	.byte	0x04, 0x29
        /*01f6*/ 	.short	(.L_609 - .L_608)


	//   ....[0]....
.L_608:
        /*01f8*/ 	.word	0xffffffff


	//   ....[1]....
        /*01fc*/ 	.word	0xffffffff


	//   ....[2]....
        /*0200*/ 	.word	0xffffffff


	//   ....[3]....
        /*0204*/ 	.word	0xffffffff


	//   ....[4]....
        /*0208*/ 	.word	0xffffffff


	//   ....[5]....
        /*020c*/ 	.word	0xffffffff


	//   ....[6]....
        /*0210*/ 	.word	0xffffffff


	//   ....[7]....
        /*0214*/ 	.word	0xffffffff


	//   ....[8]....
        /*0218*/ 	.word	0xffffffff


	//   ....[9]....
        /*021c*/ 	.word	0xffffffff


	//   ....[10]....
        /*0220*/ 	.word	0xffffffff


	//   ....[11]....
        /*0224*/ 	.word	0xffffffff


	//   ....[12]....
        /*0228*/ 	.word	0xffffffff


	//   ....[13]....
        /*022c*/ 	.word	0xffffffff


	//   ....[14]....
        /*0230*/ 	.word	0xffffffff


	//   ....[15]....
        /*0234*/ 	.word	0xffffffff


	//   ....[16]....
        /*0238*/ 	.word	0xffffffff


	//   ....[17]....
        /*023c*/ 	.word	0xffffffff


	//   ....[18]....
        /*0240*/ 	.word	0xffffffff


	//   ....[19]....
        /*0244*/ 	.word	0xffffffff


	//   ....[20]....
        /*0248*/ 	.word	0xffffffff


	//   ....[21]....
        /*024c*/ 	.word	0xffffffff


	//   ....[22]....
        /*0250*/ 	.word	0xffffffff


	//   ....[23]....
        /*0254*/ 	.word	0xffffffff


	//   ....[24]....
        /*0258*/ 	.word	0xffffffff


	//   ....[25]....
        /*025c*/ 	.word	0xffffffff


	//   ....[26]....
        /*0260*/ 	.word	0xffffffff


	//   ....[27]....
        /*0264*/ 	.word	0xffffffff


	//   ....[28]....
        /*0268*/ 	.word	0xffffffff


	//   ....[29]....
        /*026c*/ 	.word	0xffffffff


	//   ....[30]....
        /*0270*/ 	.word	0xffffffff


	//   ....[31]....
        /*0274*/ 	.word	0xffffffff


	//   ....[32]....
        /*0278*/ 	.word	0xffffffff


	//   ....[33]....
        /*027c*/ 	.word	0xffffffff


	//   ....[34]....
        /*0280*/ 	.word	0xffffffff


	//   ....[35]....
        /*0284*/ 	.word	0xffffffff


	//   ....[36]....
        /*0288*/ 	.word	0xffffffff


	//   ....[37]....
        /*028c*/ 	.word	0xffffffff


	//   ....[38]....
        /*0290*/ 	.word	0xffffffff


	//   ....[39]....
        /*0294*/ 	.word	0xffffffff


	//   ....[40]....
        /*0298*/ 	.word	0xffffffff


	//   ....[41]....
        /*029c*/ 	.word	0xffffffff


	//   ....[42]....
        /*02a0*/ 	.word	0xffffffff


	//   ....[43]....
        /*02a4*/ 	.word	0xffffffff


	//   ....[44]....
        /*02a8*/ 	.word	0xffffffff


	//   ....[45]....
        /*02ac*/ 	.word	0xffffffff


	//   ....[46]....
        /*02b0*/ 	.word	0xffffffff


	//   ....[47]....
        /*02b4*/ 	.word	0xffffffff


	//   ....[48]....
        /*02b8*/ 	.word	0xffffffff


	//   ....[49]....
        /*02bc*/ 	.word	0xffffffff


	//   ....[50]....
        /*02c0*/ 	.word	0xffffffff


	//   ....[51]....
        /*02c4*/ 	.word	0xffffffff


	//   ....[52]....
        /*02c8*/ 	.word	0xffffffff


	//   ....[53]....
        /*02cc*/ 	.word	0xffffffff


	//   ....[54]....
        /*02d0*/ 	.word	0xffffffff


	//   ....[55]....
        /*02d4*/ 	.word	0xffffffff


	//   ....[56]....
        /*02d8*/ 	.word	0xffffffff


	//   ....[57]....
        /*02dc*/ 	.word	0xffffffff


	//   ....[58]....
        /*02e0*/ 	.word	0xffffffff


	//   ....[59]....
        /*02e4*/ 	.word	0xffffffff


	//   ....[60]....
        /*02e8*/ 	.word	0xffffffff


	//   ....[61]....
        /*02ec*/ 	.word	0xffffffff


	//   ....[62]....
        /*02f0*/ 	.word	0xffffffff


	//   ....[63]....
        /*02f4*/ 	.word	0xffffffff


	//   ....[64]....
        /*02f8*/ 	.word	0xffffffff


	//   ....[65]....
        /*02fc*/ 	.word	0xffffffff


	//   ....[66]....
        /*0300*/ 	.word	0xffffffff


	//   ....[67]....
        /*0304*/ 	.word	0xffffffff


	//   ....[68]....
        /*0308*/ 	.word	0xffffffff


	//   ....[69]....
        /*030c*/ 	.word	0xffffffff


	//   ....[70]....
        /*0310*/ 	.word	0xffffffff


	//   ....[71]....
        /*0314*/ 	.word	0xffffffff


	//   ....[72]....
        /*0318*/ 	.word	0xffffffff


	//   ....[73]....
        /*031c*/ 	.word	0xffffffff


	//   ....[74]....
        /*0320*/ 	.word	0xffffffff


	//   ....[75]....
        /*0324*/ 	.word	0xffffffff


	//   ....[76]....
        /*0328*/ 	.word	0xffffffff


	//   ....[77]....
        /*032c*/ 	.word	0xffffffff


	//   ....[78]....
        /*0330*/ 	.word	0xffffffff


	//   ....[79]....
        /*0334*/ 	.word	0xffffffff


	//   ....[80]....
        /*0338*/ 	.word	0xffffffff


	//   ....[81]....
        /*033c*/ 	.word	0xffffffff


	//   ....[82]....
        /*0340*/ 	.word	0xffffffff


	//   ....[83]....
        /*0344*/ 	.word	0xffffffff


	//   ....[84]....
        /*0348*/ 	.word	0xffffffff


	//   ....[85]....
        /*034c*/ 	.word	0xffffffff


	//   ....[86]....
        /*0350*/ 	.word	0xffffffff


	//   ....[87]....
        /*0354*/ 	.word	0xffffffff


	//   ....[88]....
        /*0358*/ 	.word	0xffffffff


	//   ....[89]....
        /*035c*/ 	.word	0xffffffff


	//   ....[90]....
        /*0360*/ 	.word	0xffffffff


	//   ....[91]....
        /*0364*/ 	.word	0xffffffff


	//   ....[92]....
        /*0368*/ 	.word	0xffffffff


	//   ....[93]....
        /*036c*/ 	.word	0xffffffff


	//   ....[94]....
        /*0370*/ 	.word	0xffffffff


	//   ....[95]....
        /*0374*/ 	.word	0xffffffff


	//   ....[96]....
        /*0378*/ 	.word	0xffffffff


	//   ....[97]....
        /*037c*/ 	.word	0xffffffff


	//   ....[98]....
        /*0380*/ 	.word	0xffffffff


	//   ....[99]....
        /*0384*/ 	.word	0xffffffff


	//   ....[100]....
        /*0388*/ 	.word	0xffffffff


	//   ....[101]....
        /*038c*/ 	.word	0xffffffff


	//   ....[102]....
        /*0390*/ 	.word	0xffffffff


	//   ....[103]....
        /*0394*/ 	.word	0xffffffff


	//   ....[104]....
        /*0398*/ 	.word	0xffffffff


	//   ....[105]....
        /*039c*/ 	.word	0xffffffff


	//   ....[106]....
        /*03a0*/ 	.word	0xffffffff


	//   ....[107]....
        /*03a4*/ 	.word	0xffffffff


	//   ....[108]....
        /*03a8*/ 	.word	0xffffffff


	//   ....[109]....
        /*03ac*/ 	.word	0xffffffff


	//   ....[110]....
        /*03b0*/ 	.word	0xffffffff


	//   ....[111]....
        /*03b4*/ 	.word	0xffffffff


	//   ....[112]....
        /*03b8*/ 	.word	0xffffffff


	//   ....[113]....
        /*03bc*/ 	.word	0xffffffff


	//   ....[114]....
        /*03c0*/ 	.word	0xffffffff


	//   ....[115]....
        /*03c4*/ 	.word	0xffffffff


	//   ....[116]....
        /*03c8*/ 	.word	0xffffffff


	//   ....[117]....
        /*03cc*/ 	.word	0xffffffff


	//   ....[118]....
        /*03d0*/ 	.word	0xffffffff


	//   ....[119]....
        /*03d4*/ 	.word	0xffffffff


	//   ....[120]....
        /*03d8*/ 	.word	0xffffffff


	//   ....[121]....
        /*03dc*/ 	.word	0xffffffff


	//   ....[122]....
        /*03e0*/ 	.word	0xffffffff


	//   ....[123]....
        /*03e4*/ 	.word	0xffffffff


	//   ....[124]....
        /*03e8*/ 	.word	0xffffffff


	//   ....[125]....
        /*03ec*/ 	.word	0xffffffff


	//   ....[126]....
        /*03f0*/ 	.word	0xffffffff


	//   ....[127]....
        /*03f4*/ 	.word	0xffffffff


	//   ....[128]....
        /*03f8*/ 	.word	0xffffffff


	//   ....[129]....
        /*03fc*/ 	.word	0xffffffff


	//   ....[130]....
        /*0400*/ 	.word	0xffffffff


	//   ....[131]....
        /*0404*/ 	.word	0xffffffff


	//   ....[132]....
        /*0408*/ 	.word	0xffffffff


	//   ....[133]....
        /*040c*/ 	.word	0xffffffff


	//   ....[134]....
        /*0410*/ 	.word	0xffffffff


	//   ....[135]....
        /*0414*/ 	.word	0xffffffff


	//   ....[136]....
        /*0418*/ 	.word	0xffffffff


	//   ....[137]....
        /*041c*/ 	.word	0xffffffff


	//   ....[138]....
        /*0420*/ 	.word	0xffffffff


	//   ....[139]....
        /*0424*/ 	.word	0xffffffff


	//   ....[140]....
        /*0428*/ 	.word	0xffffffff


	//   ....[141]....
        /*042c*/ 	.word	0xffffffff


	//   ....[142]....
        /*0430*/ 	.word	0xffffffff


	//   ....[143]....
        /*0434*/ 	.word	0xffffffff


	//   ....[144]....
        /*0438*/ 	.word	0xffffffff


	//   ....[145]....
        /*043c*/ 	.word	0xffffffff


	//   ....[146]....
        /*0440*/ 	.word	0xffffffff


	//   ....[147]....
        /*0444*/ 	.word	0xffffffff


	//   ....[148]....
        /*0448*/ 	.word	0xffffffff


	//   ....[149]....
        /*044c*/ 	.word	0xffffffff


	//   ....[150]....
        /*0450*/ 	.word	0xffffffff


	//   ....[151]....
        /*0454*/ 	.word	0xffffffff


	//   ....[152]....
        /*0458*/ 	.word	0xffffffff


	//   ....[153]....
        /*045c*/ 	.word	0xffffffff


	//   ....[154]....
        /*0460*/ 	.word	0xffffffff


	//   ....[155]....
        /*0464*/ 	.word	0xffffffff


	//   ....[156]....
        /*0468*/ 	.word	0xffffffff


	//   ....[157]....
        /*046c*/ 	.word	0xffffffff


	//   ....[158]....
        /*0470*/ 	.word	0xffffffff


	//   ....[159]....
        /*0474*/ 	.word	0xffffffff


	//   ....[160]....
        /*0478*/ 	.word	0xffffffff


	//   ....[161]....
        /*047c*/ 	.word	0xffffffff


	//   ....[162]....
        /*0480*/ 	.word	0xffffffff


	//   ....[163]....
        /*0484*/ 	.word	0xffffffff


	//   ....[164]....
        /*0488*/ 	.word	0xffffffff


	//   ....[165]....
        /*048c*/ 	.word	0xffffffff


	//   ....[166]....
        /*0490*/ 	.word	0xffffffff


	//   ....[167]....
        /*0494*/ 	.word	0x0500000f


	//   ....[168]....
        /*0498*/ 	.word	0x0500000f


	//   ....[169]....
        /*049c*/ 	.word	0x0500000f


	//   ....[170]....
        /*04a0*/ 	.word	0x0500000f


	//   ....[171]....
        /*04a4*/ 	.word	0x0500000f


	//   ....[172]....
        /*04a8*/ 	.word	0x0500000f


	//   ....[173]....
        /*04ac*/ 	.word	0x0500000f


	//   ....[174]....
        /*04b0*/ 	.word	0x0500000f


	//   ....[175]....
        /*04b4*/ 	.word	0x0500000f


	//   ....[176]....
        /*04b8*/ 	.word	0x0500000f


	//   ....[177]....
        /*04bc*/ 	.word	0x0500000f


	//   ....[178]....
        /*04c0*/ 	.word	0x0500000f


	//   ....[179]....
        /*04c4*/ 	.word	0x0500000f


	//   ....[180]....
        /*04c8*/ 	.word	0x0500000f


	//   ....[181]....
        /*04cc*/ 	.word	0x0500000f


	//   ....[182]....
        /*04d0*/ 	.word	0x0500000f


	//   ....[183]....
        /*04d4*/ 	.word	0x0500000f


	//   ....[184]....
        /*04d8*/ 	.word	0x0500000f


	//   ....[185]....
        /*04dc*/ 	.word	0x0500000f


	//   ....[186]....
        /*04e0*/ 	.word	0x0500000f


	//   ....[187]....
        /*04e4*/ 	.word	0x0500000f


	//   ....[188]....
        /*04e8*/ 	.word	0x0500000f


	//   ....[189]....
        /*04ec*/ 	.word	0x0500000f


	//   ....[190]....
        /*04f0*/ 	.word	0x0500000f


	//   ....[191]....
        /*04f4*/ 	.word	0x0500000f


	//   ....[192]....
        /*04f8*/ 	.word	0x0500000f


	//   ....[193]....
        /*04fc*/ 	.word	0x0500000f


	//   ....[194]....
        /*0500*/ 	.word	0x0500000f


	//   ....[195]....
        /*0504*/ 	.word	0x0500000f


	//   ....[196]....
        /*0508*/ 	.word	0x0500000f


	//   ....[197]....
        /*050c*/ 	.word	0x0500000f


	//   ....[198]....
        /*0510*/ 	.word	0x0500000f


	//   ....[199]....
        /*0514*/ 	.word	0x0500000f


	//   ....[200]....
        /*0518*/ 	.word	0x0500000f


	//   ....[201]....
        /*051c*/ 	.word	0x0500000f


	//   ....[202]....
        /*0520*/ 	.word	0x0500000f


	//   ....[203]....
        /*0524*/ 	.word	0x0500000f


	//   ....[204]....
        /*0528*/ 	.word	0x0500000f


	//   ....[205]....
        /*052c*/ 	.word	0x0500000f


	//   ....[206]....
        /*0530*/ 	.word	0x0500000f


	//   ....[207]....
        /*0534*/ 	.word	0x0500000f


	//   ....[208]....
        /*0538*/ 	.word	0x0500000f


	//   ....[209]....
        /*053c*/ 	.word	0x0500000f


	//   ....[210]....
        /*0540*/ 	.word	0x0500000f


	//   ....[211]....
        /*0544*/ 	.word	0x0500000f


	//   ....[212]....
        /*0548*/ 	.word	0x0500000f


	//   ....[213]....
        /*054c*/ 	.word	0x0500000f


	//   ....[214]....
        /*0550*/ 	.word	0x0500000f


	//   ....[215]....
        /*0554*/ 	.word	0x0500000f


	//   ....[216]....
        /*0558*/ 	.word	0x0500000f


	//   ....[217]....
        /*055c*/ 	.word	0x0500000f


	//   ....[218]....
        /*0560*/ 	.word	0x0500000f


	//   ....[219]....
        /*0564*/ 	.word	0x0500000f


	//   ....[220]....
        /*0568*/ 	.word	0x0500000f


	//   ....[221]....
        /*056c*/ 	.word	0x0500000f


	//   ....[222]....
        /*0570*/ 	.word	0x0500000f


	//   ....[223]....
        /*0574*/ 	.word	0x0500000f


	//   ....[224]....
        /*0578*/ 	.word	0x0500000f


	//   ....[225]....
        /*057c*/ 	.word	0x0500000f


	//   ....[226]....
        /*0580*/ 	.word	0x0500000f


	//   ....[227]....
        /*0584*/ 	.word	0x0500000f


	//   ....[228]....
        /*0588*/ 	.word	0x0500000f


	//   ....[229]....
        /*058c*/ 	.word	0x0500000f


	//   ....[230]....
        /*0590*/ 	.word	0x0500000f


	//   ....[231]....
        /*0594*/ 	.word	0x0500000f


	//   ....[232]....
        /*0598*/ 	.word	0x0500000f


	//   ....[233]....
        /*059c*/ 	.word	0x0500000f


	//   ....[234]....
        /*05a0*/ 	.word	0x0500000f


	//   ....[235]....
        /*05a4*/ 	.word	0x0500000f


	//   ....[236]....
        /*05a8*/ 	.word	0x0500000f


	//   ....[237]....
        /*05ac*/ 	.word	0x0500000f


	//   ....[238]....
        /*05b0*/ 	.word	0x0500000f


	//   ....[239]....
        /*05b4*/ 	.word	0x0500000f


	//   ....[240]....
        /*05b8*/ 	.word	0x0500000f


	//   ....[241]....
        /*05bc*/ 	.word	0x0500000f


	//   ....[242]....
        /*05c0*/ 	.word	0x0500000f


	//   ....[243]....
        /*05c4*/ 	.word	0x0500000f


	//   ....[244]....
        /*05c8*/ 	.word	0x0500000f


	//   ....[245]....
        /*05cc*/ 	.word	0x0500000f


	//   ....[246]....
        /*05d0*/ 	.word	0x0500000f


	//   ....[247]....
        /*05d4*/ 	.word	0x0500000f


	//   ....[248]....
        /*05d8*/ 	.word	0x0500000f


	//   ....[249]....
        /*05dc*/ 	.word	0x0500000f


	//   ....[250]....
        /*05e0*/ 	.word	0x0500000f


	//   ....[251]....
        /*05e4*/ 	.word	0x0500000f


	//   ....[252]....
        /*05e8*/ 	.word	0x0500000f


	//   ....[253]....
        /*05ec*/ 	.word	0x0500000f


	//   ....[254]....
        /*05f0*/ 	.word	0x0500000f


	//   ....[255]....
        /*05f4*/ 	.word	0x0500000f


	//   ....[0]....
        /*05f8*/ 	.word	0x0500000f


	//   ....[1]....
        /*05fc*/ 	.word	0x0500000f


	//   ....[2]....
        /*0600*/ 	.word	0x0500000f


	//   ....[3]....
        /*0604*/ 	.word	0x0500000f


	//   ....[4]....
        /*0608*/ 	.word	0x0500000f


	//   ....[5]....
        /*060c*/ 	.word	0x0500000f


	//   ....[6]....
        /*0610*/ 	.word	0x0500000f


	//   ....[7]....
        /*0614*/ 	.word	0x0500000f


	//   ....[8]....
        /*0618*/ 	.word	0x0500000f


	//   ....[9]....
        /*061c*/ 	.word	0x0500000f


	//   ....[10]....
        /*0620*/ 	.word	0x0500000f


	//----- nvinfo : EIATTR_COOP_GROUP_INSTR_OFFSETS
	.align		4
.L_609:
        /*0624*/ 	.byte	0x04, 0x28
        /*0626*/ 	.short	(.L_611 - .L_610)


	//   ....[0]....
.L_610:
        /*0628*/ 	.word	0x00000080


	//   ....[1]....
        /*062c*/ 	.word	0x00000090


	//   ....[2]....
        /*0630*/ 	.word	0x000002f0


	//   ....[3]....
        /*0634*/ 	.word	0x00000450


	//   ....[4]....
        /*0638*/ 	.word	0x00000570


	//   ....[5]....
        /*063c*/ 	.word	0x000006d0


	//   ....[6]....
        /*0640*/ 	.word	0x00001d60


	//   ....[7]....
        /*0644*/ 	.word	0x00003240


	//   ....[8]....
        /*0648*/ 	.word	0x00003280


	//   ....[9]....
        /*064c*/ 	.word	0x00003be0


	//   ....[10]....
        /*0650*/ 	.word	0x00003d20


	//   ....[11]....
        /*0654*/ 	.word	0x00003f10


	//   ....[12]....
        /*0658*/ 	.word	0x000040d0


	//   ....[13]....
        /*065c*/ 	.word	0x00005b40


	//   ....[14]....
        /*0660*/ 	.word	0x00005b60


	//   ....[15]....
        /*0664*/ 	.word	0x00006430


	//   ....[16]....
        /*0668*/ 	.word	0x00006510


	//   ....[17]....
        /*066c*/ 	.word	0x00006dd0


	//   ....[18]....
        /*0670*/ 	.word	0x00006e80


	//   ....[19]....
        /*0674*/ 	.word	0x00008d60


	//   ....[20]....
        /*0678*/ 	.word	0x00008dc0


	//   ....[21]....
        /*067c*/ 	.word	0x00009850


	//   ....[22]....
        /*0680*/ 	.word	0x000098b0


	//   ....[23]....
        /*0684*/ 	.word	0x0000a7f0


	//   ....[24]....
        /*0688*/ 	.word	0x0000a800


	//   ....[25]....
        /*068c*/ 	.word	0x0000a840


	//   ....[26]....
        /*0690*/ 	.word	0x0000a850


	//   ....[27]....
        /*0694*/ 	.word	0x0000c320


	//   ....[28]....
        /*0698*/ 	.word	0x0000c330


	//   ....[29]....
        /*069c*/ 	.word	0x0000c340


	//   ....[30]....
        /*06a0*/ 	.word	0x0000c350


	//   ....[31]....
        /*06a4*/ 	.word	0x0000ce00


	//   ....[32]....
        /*06a8*/ 	.word	0x0000ce20


	//   ....[33]....
        /*06ac*/ 	.word	0x0000cfc0


	//   ....[34]....
        /*06b0*/ 	.word	0x0000cfe0


	//   ....[35]....
        /*06b4*/ 	.word	0x0000d120


	//   ....[36]....
        /*06b8*/ 	.word	0x0000d140


	//   ....[37]....
        /*06bc*/ 	.word	0x0000d290


	//   ....[38]....
        /*06c0*/ 	.word	0x0000d2b0


	//   ....[39]....
        /*06c4*/ 	.word	0x0000d7a0


	//   ....[40]....
        /*06c8*/ 	.word	0x0000d7e0


	//   ....[41]....
        /*06cc*/ 	.word	0x0000e380


	//   ....[42]....
        /*06d0*/ 	.word	0x0000e390


	//   ....[43]....
        /*06d4*/ 	.word	0x0000f530


	//   ....[44]....
        /*06d8*/ 	.word	0x0000f560


	//   ....[45]....
        /*06dc*/ 	.word	0x0000f6d0


	//   ....[46]....
        /*06e0*/ 	.word	0x0000f6f0


	//   ....[47]....
        /*06e4*/ 	.word	0x0000f830


	//   ....[48]....
        /*06e8*/ 	.word	0x0000f850


	//   ....[49]....
        /*06ec*/ 	.word	0x0000f9a0


	//   ....[50]....
        /*06f0*/ 	.word	0x0000f9c0


	//   ....[51]....
        /*06f4*/ 	.word	0x0000fba0


	//   ....[52]....
        /*06f8*/ 	.word	0x0000fd90


	//   ....[53]....
        /*06fc*/ 	.word	0x0000fdc0


	//   ....[54]....
        /*0700*/ 	.word	0x0000fdf0


	//   ....[55]....
        /*0704*/ 	.word	0x0000fe20


	//   ....[56]....
        /*0708*/ 	.word	0x0000fe50


	//   ....[57]....
        /*070c*/ 	.word	0x0000fe80


	//   ....[58]....
        /*0710*/ 	.word	0x0000fff0


	//   ....[59]....
        /*0714*/ 	.word	0x00010020


	//   ....[60]....
        /*0718*/ 	.word	0x00010050


	//   ....[61]....
        /*071c*/ 	.word	0x00010080


	//   ....[62]....
        /*0720*/ 	.word	0x000100b0


	//   ....[63]....
        /*0724*/ 	.word	0x000100e0


	//   ....[64]....
        /*0728*/ 	.word	0x00010170


	//   ....[65]....
        /*072c*/ 	.word	0x000101a0


	//   ....[66]....
        /*0730*/ 	.word	0x000101b0


	//   ....[67]....
        /*0734*/ 	.word	0x000101f0


	//   ....[68]....
        /*0738*/ 	.word	0x000120f0


	//   ....[69]....
        /*073c*/ 	.word	0x00012110


	//   ....[70]....
        /*0740*/ 	.word	0x000121a0


	//   ....[71]....
        /*0744*/ 	.word	0x000121c0


	//   ....[72]....
        /*0748*/ 	.word	0x00012240


	//   ....[73]....
        /*074c*/ 	.word	0x00012260


	//   ....[74]....
        /*0750*/ 	.word	0x000122e0


	//   ....[75]....
        /*0754*/ 	.word	0x00012300


	//   ....[76]....
        /*0758*/ 	.word	0x00012380


	//   ....[77]....
        /*075c*/ 	.word	0x000123a0


	//   ....[78]....
        /*0760*/ 	.word	0x000123b0


	//   ....[79]....
        /*0764*/ 	.word	0x000123c0


	//   ....[80]....
        /*0768*/ 	.word	0x00012b40


	//   ....[81]....
        /*076c*/ 	.word	0x00012b60


	//   ....[82]....
        /*0770*/ 	.word	0x00012b70


	//   ....[83]....
        /*0774*/ 	.word	0x00012b80


	//   ....[84]....
        /*0778*/ 	.word	0x00012b90


	//   ....[85]....
        /*077c*/ 	.word	0x00012bb0


	//   ....[86]....
        /*0780*/ 	.word	0x00012c70


	//   ....[87]....
        /*0784*/ 	.word	0x00012d10


	//   ....[88]....
        /*0788*/ 	.word	0x00012d30


	//   ....[89]....
        /*078c*/ 	.word	0x00012d90


	//   ....[90]....
        /*0790*/ 	.word	0x00012e00


	//   ....[91]....
        /*0794*/ 	.word	0x00012e20


	//   ....[92]....
        /*0798*/ 	.word	0x00012e30


	//   ....[93]....
        /*079c*/ 	.word	0x00012e60


	//   ....[94]....
        /*07a0*/ 	.word	0x00012ef0


	//   ....[95]....
        /*07a4*/ 	.word	0x00012f30


	//   ....[96]....
        /*07a8*/ 	.word	0x00013630


	//   ....[97]....
        /*07ac*/ 	.word	0x00013660


	//   ....[98]....
        /*07b0*/ 	.word	0x00013680


	//   ....[99]....
        /*07b4*/ 	.word	0x000136b0


	//   ....[100]....
        /*07b8*/ 	.word	0x00013720


	//   ....[101]....
        /*07bc*/ 	.word	0x00013750


	//   ....[102]....
        /*07c0*/ 	.word	0x00013860


	//   ....[103]....
        /*07c4*/ 	.word	0x00013880


	//   ....[104]....
        /*07c8*/ 	.word	0x00013910


	//   ....[105]....
        /*07cc*/ 	.word	0x00013930


	//   ....[106]....
        /*07d0*/ 	.word	0x000139a0


	//   ....[107]....
        /*07d4*/ 	.word	0x000139c0


	//   ....[108]....
        /*07d8*/ 	.word	0x00013a20


	//   ....[109]....
        /*07dc*/ 	.word	0x00013a50


	//   ....[110]....
        /*07e0*/ 	.word	0x00013ad0


	//   ....[111]....
        /*07e4*/ 	.word	0x00013b30


	//   ....[112]....
        /*07e8*/ 	.word	0x00014060


	//   ....[113]....
        /*07ec*/ 	.word	0x00014080


	//   ....[114]....
        /*07f0*/ 	.word	0x000140d0


	//   ....[115]....
        /*07f4*/ 	.word	0x00014190


	//   ....[116]....
        /*07f8*/ 	.word	0x000141a0


	//   ....[117]....
        /*07fc*/ 	.word	0x000141d0


	//   ....[118]....
        /*0800*/ 	.word	0x00014260


	//   ....[119]....
        /*0804*/ 	.word	0x00014310


	//   ....[120]....
        /*0808*/ 	.word	0x00014320


	//   ....[121]....
        /*080c*/ 	.word	0x00014350


	//   ....[122]....
        /*0810*/ 	.word	0x00014360


	//   ....[123]....
        /*0814*/ 	.word	0x000143f0


	//   ....[124]....
        /*0818*/ 	.word	0x00014af0


	//   ....[125]....
        /*081c*/ 	.word	0x00014b10


	//   ....[126]....
        /*0820*/ 	.word	0x00014b20


	//   ....[127]....
        /*0824*/ 	.word	0x00014b60


	//   ....[128]....
        /*0828*/ 	.word	0x00014b70


	//   ....[129]....
        /*082c*/ 	.word	0x00014bb0


	//   ....[130]....
        /*0830*/ 	.word	0x00014bc0


	//   ....[131]....
        /*0834*/ 	.word	0x00014c00


	//   ....[132]....
        /*0838*/ 	.word	0x00014c10


	//   ....[133]....
        /*083c*/ 	.word	0x00014c50


	//   ....[134]....
        /*0840*/ 	.word	0x00014c60


	//   ....[135]....
        /*0844*/ 	.word	0x00014c70


	//   ....[136]....
        /*0848*/ 	.word	0x00014fb0


	//   ....[137]....
        /*084c*/ 	.word	0x00014fd0


	//   ....[138]....
        /*0850*/ 	.word	0x00014fe0


	//   ....[139]....
        /*0854*/ 	.word	0x00014ff0


	//   ....[140]....
        /*0858*/ 	.word	0x00015000


	//   ....[141]....
        /*085c*/ 	.word	0x00015020


	//   ....[142]....
        /*0860*/ 	.word	0x00015090


	//   ....[143]....
        /*0864*/ 	.word	0x000150c0


	//   ....[144]....
        /*0868*/ 	.word	0x000150d0


	//   ....[145]....
        /*086c*/ 	.word	0x00015140


	//   ....[146]....
        /*0870*/ 	.word	0x00015150


	//   ....[147]....
        /*0874*/ 	.word	0x00015250


	//   ....[148]....
        /*0878*/ 	.word	0x00015720


	//   ....[149]....
        /*087c*/ 	.word	0x00015750


	//   ....[150]....
        /*0880*/ 	.word	0x000157c0


	//   ....[151]....
        /*0884*/ 	.word	0x000157f0


	//   ....[152]....
        /*0888*/ 	.word	0x00015820


	//   ....[153]....
        /*088c*/ 	.word	0x00015850


	//   ....[154]....
        /*0890*/ 	.word	0x00015880


	//   ....[155]....
        /*0894*/ 	.word	0x000158b0


	//   ....[156]....
        /*0898*/ 	.word	0x00015a50


	//   ....[157]....
        /*089c*/ 	.word	0x00015a80


	//   ....[158]....
        /*08a0*/ 	.word	0x00015ab0


	//   ....[159]....
        /*08a4*/ 	.word	0x00015ae0


	//   ....[160]....
        /*08a8*/ 	.word	0x00015b10


	//   ....[161]....
        /*08ac*/ 	.word	0x00015b40


	//   ....[162]....
        /*08b0*/ 	.word	0x00015c00


	//   ....[163]....
        /*08b4*/ 	.word	0x00015c20


	//   ....[164]....
        /*08b8*/ 	.word	0x00015c40


	//   ....[165]....
        /*08bc*/ 	.word	0x00015ca0


	//   ....[166]....
        /*08c0*/ 	.word	0x000166c0


	//   ....[167]....
        /*08c4*/ 	.word	0x00016cd0


	//   ....[168]....
        /*08c8*/ 	.word	0x00016dc0


	//   ....[169]....
        /*08cc*/ 	.word	0x00016e60


	//   ....[170]....
        /*08d0*/ 	.word	0x00016ec0


	//   ....[171]....
        /*08d4*/ 	.word	0x00016fb0


	//   ....[172]....
        /*08d8*/ 	.word	0x00017020


	//   ....[173]....
        /*08dc*/ 	.word	0x00017110


	//   ....[174]....
        /*08e0*/ 	.word	0x00017180


	//   ....[175]....
        /*08e4*/ 	.word	0x00017270


	//   ....[176]....
        /*08e8*/ 	.word	0x000172e0


	//   ....[177]....
        /*08ec*/ 	.word	0x000173d0


	//   ....[178]....
        /*08f0*/ 	.word	0x00017440


	//   ....[179]....
        /*08f4*/ 	.word	0x000174e0


	//   ....[180]....
        /*08f8*/ 	.word	0x000175e0


	//   ....[181]....
        /*08fc*/ 	.word	0x00017630


	//   ....[182]....
        /*0900*/ 	.word	0x00017690


	//   ....[183]....
        /*0904*/ 	.word	0x000177b0


	//   ....[184]....
        /*0908*/ 	.word	0x00017830


	//   ....[185]....
        /*090c*/ 	.word	0x00017920


	//   ....[186]....
        /*0910*/ 	.word	0x000179a0


	//   ....[187]....
        /*0914*/ 	.word	0x00017a90


	//   ....[188]....
        /*0918*/ 	.word	0x00017ba0


	//   ....[189]....
        /*091c*/ 	.word	0x00017c10


	//   ....[190]....
        /*0920*/ 	.word	0x00017d20


	//   ....[191]....
        /*0924*/ 	.word	0x00017d90


	//   ....[192]....
        /*0928*/ 	.word	0x00017e10


	//   ....[193]....
        /*092c*/ 	.word	0x00017f00


	//   ....[194]....
        /*0930*/ 	.word	0x00017f70


	//   ....[195]....
        /*0934*/ 	.word	0x00018040


	//   ....[196]....
        /*0938*/ 	.word	0x000180e0


	//   ....[197]....
        /*093c*/ 	.word	0x00018180


	//   ....[198]....
        /*0940*/ 	.word	0x000181e0


	//   ....[199]....
        /*0944*/ 	.word	0x000182d0


	//   ....[200]....
        /*0948*/ 	.word	0x000183e0


	//   ....[201]....
        /*094c*/ 	.word	0x00018430


	//   ....[202]....
        /*0950*/ 	.word	0x00018490


	//   ....[203]....
        /*0954*/ 	.word	0x00018590


	//   ....[204]....
        /*0958*/ 	.word	0x000186a0


	//   ....[205]....
        /*095c*/ 	.word	0x000186f0


	//   ....[206]....
        /*0960*/ 	.word	0x00018750


	//   ....[207]....
        /*0964*/ 	.word	0x00018850


	//   ....[208]....
        /*0968*/ 	.word	0x00018960


	//   ....[209]....
        /*096c*/ 	.word	0x000189b0


	//   ....[210]....
        /*0970*/ 	.word	0x00018a10


	//   ....[211]....
        /*0974*/ 	.word	0x00018b00


	//   ....[212]....
        /*0978*/ 	.word	0x00018c30


	//   ....[213]....
        /*097c*/ 	.word	0x00018d10


	//   ....[214]....
        /*0980*/ 	.word	0x00018da0


	//   ....[215]....
        /*0984*/ 	.word	0x00018eb0


	//   ....[216]....
        /*0988*/ 	.word	0x00018f10


	//   ....[217]....
        /*098c*/ 	.word	0x00019020


	//   ....[218]....
        /*0990*/ 	.word	0x00019080


	//   ....[219]....
        /*0994*/ 	.word	0x00019190


	//   ....[220]....
        /*0998*/ 	.word	0x000191f0


	//   ....[221]....
        /*099c*/ 	.word	0x00019300


	//   ....[222]....
        /*09a0*/ 	.word	0x00019360


	//   ....[223]....
        /*09a4*/ 	.word	0x00019420


	//   ....[224]....
        /*09a8*/ 	.word	0x00019580


	//   ....[225]....
        /*09ac*/ 	.word	0x00019620


	//   ....[226]....
        /*09b0*/ 	.word	0x00019680


	//   ....[227]....
        /*09b4*/ 	.word	0x00019730


	//   ....[228]....
        /*09b8*/ 	.word	0x00019790


	//   ....[229]....
        /*09bc*/ 	.word	0x00019840


	//   ....[230]....
        /*09c0*/ 	.word	0x000198a0


	//   ....[231]....
        /*09c4*/ 	.word	0x00019950


	//   ....[232]....
        /*09c8*/ 	.word	0x000199b0


	//   ....[233]....
        /*09cc*/ 	.word	0x00019a60


	//   ....[234]....
        /*09d0*/ 	.word	0x00019ac0


	//   ....[235]....
        /*09d4*/ 	.word	0x00019b70


	//   ....[236]....
        /*09d8*/ 	.word	0x00019c50


	//   ....[237]....
        /*09dc*/ 	.word	0x00019cf0


	//   ....[238]....
        /*09e0*/ 	.word	0x00019d50


	//   ....[239]....
        /*09e4*/ 	.word	0x00019e20


	//   ....[240]....
        /*09e8*/ 	.word	0x00019e80


	//   ....[241]....
        /*09ec*/ 	.word	0x00019f50


	//   ....[242]....
        /*09f0*/ 	.word	0x00019fb0


	//   ....[243]....
        /*09f4*/ 	.word	0x0001a090


	//   ....[244]....
        /*09f8*/ 	.word	0x0001a0f0


	//   ....[245]....
        /*09fc*/ 	.word	0x0001a1c0


	//   ....[246]....
        /*0a00*/ 	.word	0x0001a220


	//   ....[247]....
        /*0a04*/ 	.word	0x0001a2f0


	//   ....[248]....
        /*0a08*/ 	.word	0x0001a380


	//   ....[249]....
        /*0a0c*/ 	.word	0x0001a420


	//   ....[250]....
        /*0a10*/ 	.word	0x0001a5a0


	//   ....[251]....
        /*0a14*/ 	.word	0x0001a610


	//   ....[252]....
        /*0a18*/ 	.word	0x0001a680


	//   ....[253]....
        /*0a1c*/ 	.word	0x0001a6f0


	//   ....[254]....
        /*0a20*/ 	.word	0x0001a760


	//   ....[255]....
        /*0a24*/ 	.word	0x0001a7e0


	//   ....[0]....
        /*0a28*/ 	.word	0x0001a860


	//   ....[1]....
        /*0a2c*/ 	.word	0x0001a8f0


	//   ....[2]....
        /*0a30*/ 	.word	0x0001a960


	//   ....[3]....
        /*0a34*/ 	.word	0x0001a9d0


	//   ....[4]....
        /*0a38*/ 	.word	0x0001aa40


	//   ....[5]....
        /*0a3c*/ 	.word	0x0001aac0


	//   ....[6]....
        /*0a40*/ 	.word	0x0001ab30


	//   ....[7]....
        /*0a44*/ 	.word	0x0001abc0


	//   ....[8]....
        /*0a48*/ 	.word	0x0001ac20


	//   ....[9]....
        /*0a4c*/ 	.word	0x0001acb0


	//   ....[10]....
        /*0a50*/ 	.word	0x0001ade0


	//----- nvinfo : EIATTR_REG_RECONFIG
	.align		4
.L_611:
        /*0a54*/ 	.byte	0x01, 0x54
	.zero		2


	//----- nvinfo : EIATTR_SYSCALL_OFFSETS
	.align		4
        /*0a58*/ 	.byte	0x04, 0x46
        /*0a5a*/ 	.short	(.L_613 - .L_612)


	//   ....[0]....
.L_612:
        /*0a5c*/ 	.word	0x00001f60


	//   ....[1]....
        /*0a60*/ 	.word	0x00011710


	//   ....[2]....
        /*0a64*/ 	.word	0x00011860


	//   ....[3]....
        /*0a68*/ 	.word	0x00011950


	//   ....[4]....
        /*0a6c*/ 	.word	0x00012750


	//   ....[5]....
        /*0a70*/ 	.word	0x00013280


	//----- nvinfo : EIATTR_MBARRIER_INSTR_OFFSETS
	.align		4
.L_613:
        /*0a74*/ 	.byte	0x04, 0x39
        /*0a76*/ 	.short	(.L_615 - .L_614)


	//   ....[0]....
.L_614:
        /*0a78*/ 	.word	0x00000190
        /*0a7c*/ 	.word	0x000000ff
        /*0a80*/ 	.word	0x00032400
        /*0a84*/ 	.short	0x0100
        /*0a86*/ 	.byte	0x08
	.zero		1


	//   ....[1]....
        /*0a88*/ 	.word	0x000001a0
        /*0a8c*/ 	.word	0x000000ff
        /*0a90*/ 	.word	0x00032410
        /*0a94*/ 	.short	0x0100
        /*0a96*/ 	.byte	0x08
	.zero		1


	//   ....[2]....
        /*0a98*/ 	.word	0x000001b0
        /*0a9c*/ 	.word	0x000000ff
        /*0aa0*/ 	.word	0x00032420
        /*0aa4*/ 	.short	0x0100
        /*0aa6*/ 	.byte	0x08
	.zero		1


	//   ....[3]....
        /*0aa8*/ 	.word	0x000002a0
        /*0aac*/ 	.word	0x000000ff
        /*0ab0*/ 	.word	0x00032430
        /*0ab4*/ 	.short	0x0100
        /*0ab6*/ 	.byte	0x08
	.zero		1


	//   ....[4]....
        /*0ab8*/ 	.word	0x000002b0
        /*0abc*/ 	.word	0x000000ff
        /*0ac0*/ 	.word	0x00032440
        /*0ac4*/ 	.short	0x0100
        /*0ac6*/ 	.byte	0x08
	.zero		1


	//   ....[5]....
        /*0ac8*/ 	.word	0x000002c0
        /*0acc*/ 	.word	0x000000ff
        /*0ad0*/ 	.word	0x00032438
        /*0ad4*/ 	.short	0x0100
        /*0ad6*/ 	.byte	0x08
	.zero		1


	//   ....[6]....
        /*0ad8*/ 	.word	0x000002d0
        /*0adc*/ 	.word	0x000000ff
        /*0ae0*/ 	.word	0x00032448
        /*0ae4*/ 	.short	0x0100
        /*0ae6*/ 	.byte	0x08
	.zero		1


	//   ....[7]....
        /*0ae8*/ 	.word	0x00000400
        /*0aec*/ 	.word	0x000000ff
        /*0af0*/ 	.word	0x00032450
        /*0af4*/ 	.short	0x0100
        /*0af6*/ 	.byte	0x08
	.zero		1


	//   ....[8]....
        /*0af8*/ 	.word	0x00000410
        /*0afc*/ 	.word	0x000000ff
        /*0b00*/ 	.word	0x00032460
        /*0b04*/ 	.short	0x0100
        /*0b06*/ 	.byte	0x08
	.zero		1


	//   ....[9]....
        /*0b08*/ 	.word	0x00000420
        /*0b0c*/ 	.word	0x000000ff
        /*0b10*/ 	.word	0x00032458
        /*0b14*/ 	.short	0x0100
        /*0b16*/ 	.byte	0x08
	.zero		1


	//   ....[10]....
        /*0b18*/ 	.word	0x00000430
        /*0b1c*/ 	.word	0x000000ff
        /*0b20*/ 	.word	0x00032468
        /*0b24*/ 	.short	0x0100
        /*0b26*/ 	.byte	0x08
	.zero		1


	//   ....[11]....
        /*0b28*/ 	.word	0x00000520
        /*0b2c*/ 	.word	0x000000ff
        /*0b30*/ 	.word	0x00032470
        /*0b34*/ 	.short	0x0100
        /*0b36*/ 	.byte	0x06
	.zero		1


	//   ....[12]....
        /*0b38*/ 	.word	0x00000530
        /*0b3c*/ 	.word	0x000000ff
        /*0b40*/ 	.word	0x00032480
        /*0b44*/ 	.short	0x0100
        /*0b46*/ 	.byte	0x06
	.zero		1


	//   ....[13]....
        /*0b48*/ 	.word	0x00000540
        /*0b4c*/ 	.word	0x000000ff
        /*0b50*/ 	.word	0x00032478
        /*0b54*/ 	.short	0x0100
        /*0b56*/ 	.byte	0x06
	.zero		1


	//   ....[14]....
        /*0b58*/ 	.word	0x00000550
        /*0b5c*/ 	.word	0x000000ff
        /*0b60*/ 	.word	0x00032488
        /*0b64*/ 	.short	0x0100
        /*0b66*/ 	.byte	0x06
	.zero		1


	//   ....[15]....
        /*0b68*/ 	.word	0x00000680
        /*0b6c*/ 	.word	0x000000ff
        /*0b70*/ 	.word	0x00032490
        /*0b74*/ 	.short	0x0100
        /*0b76*/ 	.byte	0x08
	.zero		1


	//   ....[16]....
        /*0b78*/ 	.word	0x00000690
        /*0b7c*/ 	.word	0x000000ff
        /*0b80*/ 	.word	0x000324a0
        /*0b84*/ 	.short	0x0100
        /*0b86*/ 	.byte	0x08
	.zero		1


	//   ....[17]....
        /*0b88*/ 	.word	0x000006a0
        /*0b8c*/ 	.word	0x000000ff
        /*0b90*/ 	.word	0x00032498
        /*0b94*/ 	.short	0x0100
        /*0b96*/ 	.byte	0x08
	.zero		1


	//   ....[18]....
        /*0b98*/ 	.word	0x000006b0
        /*0b9c*/ 	.word	0x000000ff
        /*0ba0*/ 	.word	0x000324a8
        /*0ba4*/ 	.short	0x0100
        /*0ba6*/ 	.byte	0x08
	.zero		1


	//   ....[19]....
        /*0ba8*/ 	.word	0x000007f0
        /*0bac*/ 	.word	0x000000ff
        /*0bb0*/ 	.word	0x000324b0
        /*0bb4*/ 	.short	0x0100
        /*0bb6*/ 	.byte	0x08
	.zero		1


	//   ....[20]....
        /*0bb8*/ 	.word	0x00000800
        /*0bbc*/ 	.word	0x000000ff
        /*0bc0*/ 	.word	0x000324c0
        /*0bc4*/ 	.short	0x0100
        /*0bc6*/ 	.byte	0x08
	.zero		1


	//   ....[21]....
        /*0bc8*/ 	.word	0x00000810
        /*0bcc*/ 	.word	0x000000ff
        /*0bd0*/ 	.word	0x000324b8
        /*0bd4*/ 	.short	0x0100
        /*0bd6*/ 	.byte	0x08
	.zero		1


	//   ....[22]....
        /*0bd8*/ 	.word	0x00000820
        /*0bdc*/ 	.word	0x000000ff
        /*0be0*/ 	.word	0x000324c8
        /*0be4*/ 	.short	0x0100
        /*0be6*/ 	.byte	0x08
	.zero		1


	//   ....[23]....
        /*0be8*/ 	.word	0x00002040
        /*0bec*/ 	.word	0x00000005
        /*0bf0*/ 	.word	0x00032400
        /*0bf4*/ 	.short	0x010a
        /*0bf6*/ 	.byte	0x3f
	.zero		1


	//   ....[24]....
        /*0bf8*/ 	.word	0x00002120
        /*0bfc*/ 	.word	0x000000ff
        /*0c00*/ 	.word	0x00032430
        /*0c04*/ 	.short	0x010a
        /*0c06*/ 	.byte	0x06
	.zero		1


	//   ....[25]....
        /*0c08*/ 	.word	0x00002160
        /*0c0c*/ 	.word	0x000000ff
        /*0c10*/ 	.word	0x00032430
        /*0c14*/ 	.short	0x010a
        /*0c16*/ 	.byte	0x06
	.zero		1


	//   ....[26]....
        /*0c18*/ 	.word	0x00002460
        /*0c1c*/ 	.word	0x00000005
        /*0c20*/ 	.word	0x00032410
        /*0c24*/ 	.short	0x010a
        /*0c26*/ 	.byte	0x3f
	.zero		1


	//   ....[27]....
        /*0c28*/ 	.word	0x000024a0
        /*0c2c*/ 	.word	0x000000ff
        /*0c30*/ 	.word	0x00032450
        /*0c34*/ 	.short	0x010a
        /*0c36*/ 	.byte	0x06
	.zero		1


	//   ....[28]....
        /*0c38*/ 	.word	0x000024e0
        /*0c3c*/ 	.word	0x000000ff
        /*0c40*/ 	.word	0x00032450
        /*0c44*/ 	.short	0x010a
        /*0c46*/ 	.byte	0x06
	.zero		1


	//   ....[29]....
        /*0c48*/ 	.word	0x000033a0
        /*0c4c*/ 	.word	0x000000ff
        /*0c50*/ 	.word	0x00000000
        /*0c54*/ 	.short	0x0101
        /*0c56*/ 	.byte	0x04
	.zero		1


	//   ....[30]....
        /*0c58*/ 	.word	0x00004ca0
        /*0c5c*/ 	.word	0x000000ff
        /*0c60*/ 	.word	0x00000000
        /*0c64*/ 	.short	0x0101
        /*0c66*/ 	.byte	0x06
	.zero		1


	//   ....[31]....
        /*0c68*/ 	.word	0x00004df0
        /*0c6c*/ 	.word	0x000000ff
        /*0c70*/ 	.word	0x00032430
        /*0c74*/ 	.short	0x010a
        /*0c76*/ 	.byte	0x04
	.zero		1


	//   ....[32]....
        /*0c78*/ 	.word	0x00004e30
        /*0c7c*/ 	.word	0x000000ff
        /*0c80*/ 	.word	0x00032430
        /*0c84*/ 	.short	0x010a
        /*0c86*/ 	.byte	0x04
	.zero		1


	//   ....[33]....
        /*0c88*/ 	.word	0x00005040
        /*0c8c*/ 	.word	0x000000ff
        /*0c90*/ 	.word	0x00032450
        /*0c94*/ 	.short	0x010a
        /*0c96*/ 	.byte	0x04
	.zero		1


	//   ....[34]....
        /*0c98*/ 	.word	0x00005080
        /*0c9c*/ 	.word	0x000000ff
        /*0ca0*/ 	.word	0x00032450
        /*0ca4*/ 	.short	0x010a
        /*0ca6*/ 	.byte	0x04
	.zero		1


	//   ....[35]....
        /*0ca8*/ 	.word	0x00006ba0
        /*0cac*/ 	.word	0x000000ff
        /*0cb0*/ 	.word	0x00000000
        /*0cb4*/ 	.short	0x0101
        /*0cb6*/ 	.byte	0x0a
	.zero		1


	//   ....[36]....
        /*0cb8*/ 	.word	0x00007dd0
        /*0cbc*/ 	.word	0x000000ff
        /*0cc0*/ 	.word	0x00000000
        /*0cc4*/ 	.short	0x0101
        /*0cc6*/ 	.byte	0x04
	.zero		1


	//   ....[37]....
        /*0cc8*/ 	.word	0x00007f00
        /*0ccc*/ 	.word	0x000000ff
        /*0cd0*/ 	.word	0x00032430
        /*0cd4*/ 	.short	0x010a
        /*0cd6*/ 	.byte	0x04
	.zero		1


	//   ....[38]....
        /*0cd8*/ 	.word	0x00007f40
        /*0cdc*/ 	.word	0x000000ff
        /*0ce0*/ 	.word	0x00032430
        /*0ce4*/ 	.short	0x010a
        /*0ce6*/ 	.byte	0x04
	.zero		1


	//   ....[39]....
        /*0ce8*/ 	.word	0x00008150
        /*0cec*/ 	.word	0x000000ff
        /*0cf0*/ 	.word	0x00032450
        /*0cf4*/ 	.short	0x010a
        /*0cf6*/ 	.byte	0x04
	.zero		1


	//   ....[40]....
        /*0cf8*/ 	.word	0x00008190
        /*0cfc*/ 	.word	0x000000ff
        /*0d00*/ 	.word	0x00032450
        /*0d04*/ 	.short	0x010a
        /*0d06*/ 	.byte	0x04
	.zero		1


	//   ....[41]....
        /*0d08*/ 	.word	0x00009370
        /*0d0c*/ 	.word	0x000000ff
        /*0d10*/ 	.word	0x00000000
        /*0d14*/ 	.short	0x0101
        /*0d16*/ 	.byte	0x0b
	.zero		1


	//   ....[42]....
        /*0d18*/ 	.word	0x0000a760
        /*0d1c*/ 	.word	0x000000ff
        /*0d20*/ 	.word	0x00000000
        /*0d24*/ 	.short	0x0101
        /*0d26*/ 	.byte	0x04
	.zero		1


	//   ....[43]....
        /*0d28*/ 	.word	0x0000cdf0
        /*0d2c*/ 	.word	0x000000ff
        /*0d30*/ 	.word	0x00000000
        /*0d34*/ 	.short	0x0101
        /*0d36*/ 	.byte	0x06
	.zero		1


	//   ....[44]....
        /*0d38*/ 	.word	0x0000d540
        /*0d3c*/ 	.word	0x000000ff
        /*0d40*/ 	.word	0x00000000
        /*0d44*/ 	.short	0x0101
        /*0d46*/ 	.byte	0x09
	.zero		1


	//   ....[45]....
        /*0d48*/ 	.word	0x00011e90
        /*0d4c*/ 	.word	0x00000019
        /*0d50*/ 	.word	0x00032440
        /*0d54*/ 	.short	0x010a
        /*0d56*/ 	.byte	0x3f
	.zero		1


	//   ....[46]....
        /*0d58*/ 	.word	0x000124c0
        /*0d5c*/ 	.word	0x00000019
        /*0d60*/ 	.word	0x00032430
        /*0d64*/ 	.short	0x0107
        /*0d66*/ 	.byte	0x3f
	.zero		1


	//   ....[47]....
        /*0d68*/ 	.word	0x00012590
        /*0d6c*/ 	.word	0x00000019
        /*0d70*/ 	.word	0x00032430
        /*0d74*/ 	.short	0x0101
        /*0d76*/ 	.byte	0x3f
	.zero		1


	//   ....[48]....
        /*0d78*/ 	.word	0x000130c0
        /*0d7c*/ 	.word	0x00000016
        /*0d80*/ 	.word	0x00032400
        /*0d84*/ 	.short	0x0107
        /*0d86*/ 	.byte	0x3f
	.zero		1


	//   ....[49]....
        /*0d88*/ 	.word	0x00013150
        /*0d8c*/ 	.word	0x00000016
        /*0d90*/ 	.word	0x00032400
        /*0d94*/ 	.short	0x0101
        /*0d96*/ 	.byte	0x3f
	.zero		1


	//   ....[50]....
        /*0d98*/ 	.word	0x00013c70
        /*0d9c*/ 	.word	0x00000016
        /*0da0*/ 	.word	0x00032410
        /*0da4*/ 	.short	0x0107
        /*0da6*/ 	.byte	0x3f
	.zero		1


	//   ....[51]....
        /*0da8*/ 	.word	0x00013d70
        /*0dac*/ 	.word	0x00000016
        /*0db0*/ 	.word	0x00032410
        /*0db4*/ 	.short	0x0101
        /*0db6*/ 	.byte	0x3f
	.zero		1


	//   ....[52]....
        /*0db8*/ 	.word	0x00013d90
        /*0dbc*/ 	.word	0x00000016
        /*0dc0*/ 	.word	0x00032420
        /*0dc4*/ 	.short	0x010a
        /*0dc6*/ 	.byte	0x3f
	.zero		1


	//   ....[53]....
        /*0dc8*/ 	.word	0x00013e10
        /*0dcc*/ 	.word	0x00000019
        /*0dd0*/ 	.word	0x00032460
        /*0dd4*/ 	.short	0x010a
        /*0dd6*/ 	.byte	0x3f
	.zero		1


	//   ....[54]....
        /*0dd8*/ 	.word	0x00014570
        /*0ddc*/ 	.word	0x00000019
        /*0de0*/ 	.word	0x00032450
        /*0de4*/ 	.short	0x0107
        /*0de6*/ 	.byte	0x3f
	.zero		1


	//   ....[55]....
        /*0de8*/ 	.word	0x00014630
        /*0dec*/ 	.word	0x00000019
        /*0df0*/ 	.word	0x00032450
        /*0df4*/ 	.short	0x0101
        /*0df6*/ 	.byte	0x3f
	.zero		1


	//   ....[56]....
        /*0df8*/ 	.word	0x00014970
        /*0dfc*/ 	.word	0x0000000a
        /*0e00*/ 	.word	0x00032440
        /*0e04*/ 	.short	0x010a
        /*0e06*/ 	.byte	0x3f
	.zero		1


	//   ....[57]....
        /*0e08*/ 	.word	0x00014d20
        /*0e0c*/ 	.word	0x0000000a
        /*0e10*/ 	.word	0x00032430
        /*0e14*/ 	.short	0x0107
        /*0e16*/ 	.byte	0x3f
	.zero		1


	//   ....[58]....
        /*0e18*/ 	.word	0x00014dd0
        /*0e1c*/ 	.word	0x0000000a
        /*0e20*/ 	.word	0x00032430
        /*0e24*/ 	.short	0x0101
        /*0e26*/ 	.byte	0x3f
	.zero		1


	//   ....[59]....
        /*0e28*/ 	.word	0x00014e00
        /*0e2c*/ 	.word	0x0000000a
        /*0e30*/ 	.word	0x00032460
        /*0e34*/ 	.short	0x010a
        /*0e36*/ 	.byte	0x3f
	.zero		1


	//   ....[60]....
        /*0e38*/ 	.word	0x00015300
        /*0e3c*/ 	.word	0x0000000a
        /*0e40*/ 	.word	0x00032450
        /*0e44*/ 	.short	0x0107
        /*0e46*/ 	.byte	0x3f
	.zero		1


	//   ....[61]....
        /*0e48*/ 	.word	0x000153b0
        /*0e4c*/ 	.word	0x0000000a
        /*0e50*/ 	.word	0x00032450
        /*0e54*/ 	.short	0x0101
        /*0e56*/ 	.byte	0x3f
	.zero		1


	//   ....[62]....
        /*0e58*/ 	.word	0x00016640
        /*0e5c*/ 	.word	0x00000005
        /*0e60*/ 	.word	0x00032420
        /*0e64*/ 	.short	0x010a
        /*0e66*/ 	.byte	0x3f
	.zero		1


	//   ....[63]....
        /*0e68*/ 	.word	0x000167e0
        /*0e6c*/ 	.word	0x00000003
        /*0e70*/ 	.word	0x00032440
        /*0e74*/ 	.short	0x010a
        /*0e76*/ 	.byte	0x3f
	.zero		1


	//   ....[64]....
        /*0e78*/ 	.word	0x00016880
        /*0e7c*/ 	.word	0x00000005
        /*0e80*/ 	.word	0x00032440
        /*0e84*/ 	.short	0x010a
        /*0e86*/ 	.byte	0x3f
	.zero		1


	//   ....[65]....
        /*0e88*/ 	.word	0x000168c0
        /*0e8c*/ 	.word	0x00000003
        /*0e90*/ 	.word	0x00032460
        /*0e94*/ 	.short	0x010a
        /*0e96*/ 	.byte	0x3f
	.zero		1


	//   ....[66]....
        /*0e98*/ 	.word	0x00016900
        /*0e9c*/ 	.word	0x00000005
        /*0ea0*/ 	.word	0x00032460
        /*0ea4*/ 	.short	0x010a
        /*0ea6*/ 	.byte	0x3f
	.zero		1


	//   ....[67]....
        /*0ea8*/ 	.word	0x00016960
        /*0eac*/ 	.word	0x00000005
        /*0eb0*/ 	.word	0x00032400
        /*0eb4*/ 	.short	0x010a
        /*0eb6*/ 	.byte	0x3f
	.zero		1


	//   ....[68]....
        /*0eb8*/ 	.word	0x000169c0
        /*0ebc*/ 	.word	0x00000004
        /*0ec0*/ 	.word	0x00032430
        /*0ec4*/ 	.short	0x010a
        /*0ec6*/ 	.byte	0x3f
	.zero		1


	//   ....[69]....
        /*0ec8*/ 	.word	0x00016a10
        /*0ecc*/ 	.word	0x00000005
        /*0ed0*/ 	.word	0x00032410
        /*0ed4*/ 	.short	0x010a
        /*0ed6*/ 	.byte	0x3f
	.zero		1


	//   ....[70]....
        /*0ed8*/ 	.word	0x00016a70
        /*0edc*/ 	.word	0x00000000
        /*0ee0*/ 	.word	0x00032450
        /*0ee4*/ 	.short	0x010a
        /*0ee6*/ 	.byte	0x3f
	.zero		1


	//   ....[71]....
        /*0ee8*/ 	.word	0x00016ad0
        /*0eec*/ 	.word	0x00000015
        /*0ef0*/ 	.word	0x00032430
        /*0ef4*/ 	.short	0x010a
        /*0ef6*/ 	.byte	0x3f
	.zero		1


	//   ....[72]....
        /*0ef8*/ 	.word	0x00016b30
        /*0efc*/ 	.word	0x00000015
        /*0f00*/ 	.word	0x00032450
        /*0f04*/ 	.short	0x010a
        /*0f06*/ 	.byte	0x3f
	.zero		1


	//   ....[73]....
        /*0f08*/ 	.word	0x00016b90
        /*0f0c*/ 	.word	0x00000015
        /*0f10*/ 	.word	0x00032430
        /*0f14*/ 	.short	0x010a
        /*0f16*/ 	.byte	0x3f
	.zero		1


	//   ....[74]....
        /*0f18*/ 	.word	0x00016bf0
        /*0f1c*/ 	.word	0x00000015
        /*0f20*/ 	.word	0x00032450
        /*0f24*/ 	.short	0x010a
        /*0f26*/ 	.byte	0x3f
	.zero		1


	//   ....[75]....
        /*0f28*/ 	.word	0x00016d10
        /*0f2c*/ 	.word	0x00000019
        /*0f30*/ 	.word	0x00032440
        /*0f34*/ 	.short	0x010a
        /*0f36*/ 	.byte	0x3f
	.zero		1


	//   ....[76]....
        /*0f38*/ 	.word	0x00018b30
        /*0f3c*/ 	.word	0x00000016
        /*0f40*/ 	.word	0x00032420
        /*0f44*/ 	.short	0x010a
        /*0f46*/ 	.byte	0x3f
	.zero		1


	//   ....[77]....
        /*0f48*/ 	.word	0x00018b80
        /*0f4c*/ 	.word	0x00000019
        /*0f50*/ 	.word	0x00032460
        /*0f54*/ 	.short	0x010a
        /*0f56*/ 	.byte	0x3f
	.zero		1


	//   ....[78]....
        /*0f58*/ 	.word	0x000194d0
        /*0f5c*/ 	.word	0x0000000a
        /*0f60*/ 	.word	0x00032440
        /*0f64*/ 	.short	0x010a
        /*0f66*/ 	.byte	0x3f
	.zero		1


	//   ....[79]....
        /*0f68*/ 	.word	0x00019ba0
        /*0f6c*/ 	.word	0x0000000a
        /*0f70*/ 	.word	0x00032460
        /*0f74*/ 	.short	0x010a
        /*0f76*/ 	.byte	0x3f
	.zero		1


	//   ....[80]....
        /*0f78*/ 	.word	0x0001ad00
        /*0f7c*/ 	.word	0x00000005
        /*0f80*/ 	.word	0x00032420
        /*0f84*/ 	.short	0x010a
        /*0f86*/ 	.byte	0x3f
	.zero		1


	//   ....[81]....
        /*0f88*/ 	.word	0x0001aea0
        /*0f8c*/ 	.word	0x00000003
        /*0f90*/ 	.word	0x00032440
        /*0f94*/ 	.short	0x010a
        /*0f96*/ 	.byte	0x3f
	.zero		1


	//   ....[82]....
        /*0f98*/ 	.word	0x0001aef0
        /*0f9c*/ 	.word	0x00000005
        /*0fa0*/ 	.word	0x00032440
        /*0fa4*/ 	.short	0x010a
        /*0fa6*/ 	.byte	0x3f
	.zero		1


	//   ....[83]....
        /*0fa8*/ 	.word	0x0001af40
        /*0fac*/ 	.word	0x00000003
        /*0fb0*/ 	.word	0x00032460
        /*0fb4*/ 	.short	0x010a
        /*0fb6*/ 	.byte	0x3f
	.zero		1


	//----- nvinfo : EIATTR_NUM_MBARRIERS
	.align		4
.L_615:
        /*0fb8*/ 	.byte	0x03, 0x38
        /*0fba*/ 	.short	0x0017


	//----- nvinfo : EIATTR_EXIT_INSTR_OFFSETS
	.align		4
        /*0fbc*/ 	.byte	0x04, 0x1c
        /*0fbe*/ 	.short	(.L_617 - .L_616)


	//   ....[0]....
.L_616:
        /*0fc0*/ 	.word	0x000009e0


	//   ....[1]....
        /*0fc4*/ 	.word	0x0000fb40


	//   ....[2]....
        /*0fc8*/ 	.word	0x00016950


	//----- nvinfo : EIATTR_MAX_THREADS
	.align		4
.L_617:
        /*0fcc*/ 	.byte	0x04, 0x05
        /*0fce*/ 	.short	(.L_619 - .L_618)
.L_618:
        /*0fd0*/ 	.word	0x00000180
        /*0fd4*/ 	.word	0x00000001
        /*0fd8*/ 	.word	0x00000001


	//----- nvinfo : EIATTR_CRS_STACK_SIZE
	.align		4
.L_619:
        /*0fdc*/ 	.byte	0x04, 0x1e
        /*0fde*/ 	.short	(.L_621 - .L_620)
.L_620:
        /*0fe0*/ 	.word	0x00000000


	//----- nvinfo : EIATTR_CBANK_PARAM_SIZE
	.align		4
.L_621:
        /*0fe4*/ 	.byte	0x03, 0x19
        /*0fe6*/ 	.short	0x0bf0


	//----- nvinfo : EIATTR_PARAM_CBANK
	.align		4
        /*0fe8*/ 	.byte	0x04, 0x0a
        /*0fea*/ 	.short	(.L_623 - .L_622)
	.align		4
.L_622:
        /*0fec*/ 	.word	index@(.nv.constant0._ZN7cutlass13device_kernelIN5flash11enable_sm90INS1_16FlashAttnFwdSm90INS1_25CollectiveMainloopFwdSm90ILi2EN4cute5tupleIJNS5_1CILi1EEES8_S8_EEENS6_IJNS7_ILi128EEENS7_ILi96EEENS7_ILi64EEEEEELi256ENS_10bfloat16_tEfNS_4arch4Sm90ELb1ELb0ELb1ELb1ELb1ELb0ELb1ELb1ELb0ELb1ELb1ELb0EEENS1_21CollectiveEpilogueFwdINS6_IJSA_NS7_ILi256EEESB_EEES9_SE_SG_Li256ELb1ELb1ELb1ELb0EEENS1_36VarlenDynamicPersistentTileSchedulerILi128ELi96ELi256ELi128ELb1ELb1ELb1ELb1ELb1ELb1EEEEEEEEEvNT_6ParamsE)
        /*0ff0*/ 	.short	0x0210
        /*0ff2*/ 	.short	0x0bf0


	//----- nvinfo : EIATTR_SW_WAR
	.align		4
.L_623:
        /*0ff4*/ 	.byte	0x04, 0x36
        /*0ff6*/ 	.short	(.L_625 - .L_624)
.L_624:
        /*0ff8*/ 	.word	0x00000008
.L_625:


//--------------------- .nv.info._ZN7cutlass13device_kernelIN5flash11enable_sm90INS1_16FlashAttnFwdSm90INS1_25CollectiveMainloopFwdSm90ILi2EN4cute5tupleIJNS5_1CILi1EEES8_S8_EEENS6_IJNS7_ILi128EEENS7_ILi96EEENS7_ILi64EEEEEELi256ENS_10bfloat16_tEfNS_4arch4Sm90ELb1ELb0ELb1ELb1ELb1ELb1ELb1ELb1ELb0ELb1ELb1ELb0EEENS1_21CollectiveEpilogueFwdINS6_IJSA_NS7_ILi256EEESB_EEES9_SE_SG_Li256ELb1ELb1ELb1ELb0EEENS1_36VarlenDynamicPersistentTileSchedulerILi128ELi96ELi256ELi128ELb1ELb1ELb1ELb1ELb1ELb1EEEEEEEEEvNT_6ParamsE --------------------------
	.section	.nv.info._ZN7cutlass13device_kernelIN5flash11enable_sm90INS1_16FlashAttnFwdSm90INS1_25CollectiveMainloopFwdSm90ILi2EN4cute5tupleIJNS5_1CILi1EEES8_S8_EEENS6_IJNS7_ILi128EEENS7_ILi96EEENS7_ILi64EEEEEELi256ENS_10bfloat16_tEfNS_4arch4Sm90ELb1ELb0ELb1ELb1ELb1ELb1ELb1ELb1ELb0ELb1ELb1ELb0EEENS1_21CollectiveEpilogueFwdINS6_IJSA_NS7_ILi256EEESB_EEES9_SE_SG_Li256ELb1ELb1ELb1ELb0EEENS1_36VarlenDynamicPersistentTileSchedulerILi128ELi96ELi256ELi128ELb1ELb1ELb1ELb1ELb1ELb1EEEEEEEEEvNT_6ParamsE,"",@"SHT_CUDA_INFO"
	.sectionflags	@""
	.align	4


	//----- nvinfo : EIATTR_CUDA_API_VERSION
	.align		4
        /*0000*/ 	.byte	0x04, 0x37
        /*0002*/ 	.short	(.L_627 - .L_626)
.L_626:
        /*0004*/ 	.word	0x00000082


	//----- nvinfo : EIATTR_KPARAM_INFO
	.align		4
.L_627:
        /*0008*/ 	.byte	0x04, 0x17
        /*000a*/ 	.short	(.L_629 - .L_628)
.L_628:
        /*000c*/ 	.word	0x00000000
        /*0010*/ 	.short	0x0000
        /*0012*/ 	.short	0x0070
        /*0014*/ 	.byte	0x00, 0xf0, 0x01, 0x2e


	//----- nvinfo : EIATTR_SPARSE_MMA_MASK
	.align		4
.L_629:
        /*0018*/ 	.byte	0x03, 0x50
        /*001a*/ 	.short	0x0000


	//----- nvinfo : EIATTR_MAXREG_COUNT
	.align		4
        /*001c*/ 	.byte	0x03, 0x1b
        /*001e*/ 	.short	0x00a8


	//----- nvinfo : EIATTR_NUM_BARRIERS
	.align		4
        /*0020*/ 	.byte	0x02, 0x4c
        /*0022*/ 	.byte	0x10
	.zero		1


	//----- nvinfo : EIATTR_EXTERNS
	.align		4
        /*0024*/ 	.byte	0x04, 0x0f
        /*0026*/ 	.short	(.L_631 - .L_630)


	//   ....[0]....
	.align		4
.L_630:
        /*0028*/ 	.word	index@(__assertfail)


	//----- nvinfo : EIATTR_ANNOTATIONS
	.align		4
.L_631:
        /*002c*/ 	.byte	0x04, 0x55
        /*002e*/ 	.short	(.L_633 - .L_632)


	//   ....[0]....
.L_632:
        /* <DEDUP_REMOVED lines=208> */


	//----- nvinfo : EIATTR_MERCURY_ISA_VERSION
	.align		4
.L_633:
        /*0d18*/ 	.byte	0x03, 0x5f
        /*0d1a*/ 	.short	0x0101


	//----- nvinfo : EIATTR_UNUSED_LOAD_BYTE_OFFSET
	.align		4
        /*0d1c*/ 	.byte	0x04, 0x44
        /*0d1e*/ 	.short	(.L_635 - .L_634)


	//   ....[0]....
.L_634:
        /*0d20*/ 	.word	0x00000aa0
        /*0d24*/ 	.word	0x0000fff0


	//   ....[1]....
        /*0d28*/ 	.word	0x00014d80
        /*0d2c*/ 	.word	0x0000fff0


	//----- nvinfo : EIATTR_INT_WARP_WIDE_INSTR_OFFSETS
	.align		4
.L_635:
        /*0d30*/ 	.byte	0x04, 0x31
        /*0d32*/ 	.short	(.L_637 - .L_636)


	//   ....[0]....
.L_636:
        /*0d34*/ 	.word	0x00000130


	//   ....[1]....
        /*0d38*/ 	.word	0x00000170


	//   ....[2]....
        /*0d3c*/ 	.word	0x000001e0


	//   ....[3]....
        /*0d40*/ 	.word	0x000001f0


	//   ....[4]....
        /*0d44*/ 	.word	0x0001d0d0


	//   ....[5]....
        /*0d48*/ 	.word	0x0001d160


	//   ....[6]....
        /*0d4c*/ 	.word	0x00021030


	//   ....[7]....
        /*0d50*/ 	.word	0x000210c0


	//----- nvinfo : EIATTR_COOP_GROUP_MASK_REGIDS
	.align		4
.L_637:
        /*0d54*/ 	.byte	0x04, 0x29
        /*0d56*/ 	.short	(.L_639 - .L_638)


	//   ....[0]....
.L_638:
        /*0d58*/ 	.word	0xffffffff


	//   ....[1]....
        /*0d5c*/ 	.word	0xffffffff


	//   ....[2]....
        /*0d60*/ 	.word	0xffffffff


	//   ....[3]....
        /*0d64*/ 	.word	0xffffffff


	//   ....[4]....
        /*0d68*/ 	.word	0xffffffff


	//   ....[5]....
        /*0d6c*/ 	.word	0xffffffff


	//   ....[6]....
        /*0d70*/ 	.word	0xffffffff


	//   ....[7]....
        /*0d74*/ 	.word	0xffffffff


	//   ....[8]....
        /*0d78*/ 	.word	0xffffffff


	//   ....[9]....
        /*0d7c*/ 	.word	0xffffffff


	//   ....[10]....
        /*0d80*/ 	.word	0xffffffff


	//   ....[11]....
        /*0d84*/ 	.word	0xffffffff


	//   ....[12]....
        /*0d88*/ 	.word	0xffffffff


	//   ....[13]....
        /*0d8c*/ 	.word	0xffffffff


	//   ....[14]....
        /*0d90*/ 	.word	0xffffffff


	//   ....[15]....
        /*0d94*/ 	.word	0xffffffff


	//   ....[16]....
        /*0d98*/ 	.word	0xffffffff


	//   ....[17]....
        /*0d9c*/ 	.word	0xffffffff


	//   ....[18]....
        /*0da0*/ 	.word	0xffffffff


	//   ....[19]....
        /*0da4*/ 	.word	0xffffffff


	//   ....[20]....
        /*0da8*/ 	.word	0xffffffff


	//   ....[21]....
        /*0dac*/ 	.word	0xffffffff


	//   ....[22]....
        /*0db0*/ 	.word	0xffffffff


	//   ....[23]....
        /*0db4*/ 	.word	0xffffffff


	//   ....[24]....
        /*0db8*/ 	.word	0xffffffff


	//   ....[25]....
        /*0dbc*/ 	.word	0xffffffff


	//   ....[26]....
        /*0dc0*/ 	.word	0xffffffff


	//   ....[27]....
        /*0dc4*/ 	.word	0xffffffff


	//   ....[28]....
        /*0dc8*/ 	.word	0xffffffff


	//   ....[29]....
        /*0dcc*/ 	.word	0xffffffff


	//   ....[30]....
        /*0dd0*/ 	.word	0xffffffff


	//   ....[31]....
        /*0dd4*/ 	.word	0xffffffff


	//   ....[32]....
        /*0dd8*/ 	.word	0xffffffff


	//   ....[33]....
        /*0ddc*/ 	.word	0xffffffff


	//   ....[34]....
        /*0de0*/ 	.word	0xffffffff


	//   ....[35]....
        /*0de4*/ 	.word	0xffffffff


	//   ....[36]....
        /*0de8*/ 	.word	0xffffffff


	//   ....[37]....
        /*0dec*/ 	.word	0xffffffff


	//   ....[38]....
        /*0df0*/ 	.word	0xffffffff


	//   ....[39]....
        /*0df4*/ 	.word	0xffffffff


	//   ....[40]....
        /*0df8*/ 	.word	0xffffffff


	//   ....[41]....
        /*0dfc*/ 	.word	0xffffffff


	//   ....[42]....
        /*0e00*/ 	.word	0xffffffff


	//   ....[43]....
        /*0e04*/ 	.word	0xffffffff


	//   ....[44]....
        /*0e08*/ 	.word	0xffffffff


	//   ....[45]....
        /*0e0c*/ 	.word	0xffffffff


	//   ....[46]....
        /*0e10*/ 	.word	0xffffffff


	//   ....[47]....
        /*0e14*/ 	.word	0xffffffff


	//   ....[48]....
        /*0e18*/ 	.word	0xffffffff


	//   ....[49]....
        /*0e1c*/ 	.word	0xffffffff


	//   ....[50]....
        /*0e20*/ 	.word	0xffffffff


	//   ....[51]....
        /*0e24*/ 	.word	0xffffffff


	//   ....[52]....
        /*0e28*/ 	.word	0xffffffff


	//   ....[53]....
        /*0e2c*/ 	.word	0xffffffff


	//   ....[54]....
        /*0e30*/ 	.word	0xffffffff


	//   ....[55]....
        /*0e34*/ 	.word	0xffffffff


	//   ....[56]....
        /*0e38*/ 	.word	0xffffffff


	//   ....[57]....
        /*0e3c*/ 	.word	0xffffffff


	//   ....[58]....
        /*0e40*/ 	.word	0xffffffff


	//   ....[59]....
        /*0e44*/ 	.word	0xffffffff


	//   ....[60]....
        /*0e48*/ 	.word	0xffffffff


	//   ....[61]....
        /*0e4c*/ 	.word	0xffffffff


	//   ....[62]....
        /*0e50*/ 	.word	0xffffffff


	//   ....[63]....
        /*0e54*/ 	.word	0xffffffff


	//   ....[64]....
        /*0e58*/ 	.word	0xffffffff


	//   ....[65]....
        /*0e5c*/ 	.word	0xffffffff


	//   ....[66]....
        /*0e60*/ 	.word	0xffffffff


	//   ....[67]....
        /*0e64*/ 	.word	0xffffffff


	//   ....[68]....
        /*0e68*/ 	.word	0xffffffff


	//   ....[69]....
        /*0e6c*/ 	.word	0xffffffff


	//   ....[70]....
        /*0e70*/ 	.word	0xffffffff


	//   ....[71]....
        /*0e74*/ 	.word	0xffffffff


	//   ....[72]....
        /*0e78*/ 	.word	0xffffffff


	//   ....[73]....
        /*0e7c*/ 	.word	0xffffffff


	//   ....[74]....
        /*0e80*/ 	.word	0xffffffff


	//   ....[75]....
        /*0e84*/ 	.word	0xffffffff


	//   ....[76]....
        /*0e88*/ 	.word	0xffffffff


	//   ....[77]....
        /*0e8c*/ 	.word	0xffffffff


	//   ....[78]....
        /*0e90*/ 	.word	0xffffffff


	//   ....[79]....
        /*0e94*/ 	.word	0xffffffff


	//   ....[80]....
        /*0e98*/ 	.word	0xffffffff


	//   ....[81]....
        /*0e9c*/ 	.word	0xffffffff


	//   ....[82]....
        /*0ea0*/ 	.word	0xffffffff


	//   ....[83]....
        /*0ea4*/ 	.word	0xffffffff


	//   ....[84]....
        /*0ea8*/ 	.word	0xffffffff


	//   ....[85]....
        /*0eac*/ 	.word	0xffffffff


	//   ....[86]....
        /*0eb0*/ 	.word	0xffffffff


	//   ....[87]....
        /*0eb4*/ 	.word	0xffffffff


	//   ....[88]....
        /*0eb8*/ 	.word	0xffffffff


	//   ....[89]....
        /*0ebc*/ 	.word	0xffffffff


	//   ....[90]....
        /*0ec0*/ 	.word	0xffffffff


	//   ....[91]....
        /*0ec4*/ 	.word	0xffffffff


	//   ....[92]....
        /*0ec8*/ 	.word	0xffffffff


	//   ....[93]....
        /*0ecc*/ 	.word	0xffffffff


	//   ....[94]....
        /*0ed0*/ 	.word	0xffffffff


	//   ....[95]....
        /*0ed4*/ 	.word	0xffffffff


	//   ....[96]....
        /*0ed8*/ 	.word	0xffffffff


	//   ....[97]....
        /*0edc*/ 	.word	0xffffffff


	//   ....[98]....
        /*0ee0*/ 	.word	0xffffffff


	//   ....[99]....
        /*0ee4*/ 	.word	0xffffffff


	//   ....[100]....
        /*0ee8*/ 	.word	0xffffffff


	//   ....[101]....
        /*0eec*/ 	.word	0xffffffff


	//   ....[102]....
        /*0ef0*/ 	.word	0xffffffff


	//   ....[103]....
        /*0ef4*/ 	.word	0xffffffff


	//   ....[104]....
        /*0ef8*/ 	.word	0xffffffff


	//   ....[105]....
        /*0efc*/ 	.word	0xffffffff


	//   ....[106]....
        /*0f00*/ 	.word	0xffffffff


	//   ....[107]....
        /*0f04*/ 	.word	0xffffffff


	//   ....[108]....
        /*0f08*/ 	.word	0xffffffff


	//   ....[109]....
        /*0f0c*/ 	.word	0xffffffff


	//   ....[110]....
        /*0f10*/ 	.word	0xffffffff


	//   ....[111]....
        /*0f14*/ 	.word	0xffffffff


	//   ....[112]....
        /*0f18*/ 	.word	0xffffffff


	//   ....[113]....
        /*0f1c*/ 	.word	0xffffffff


	//   ....[114]....
        /*0f20*/ 	.word	0xffffffff


	//   ....[115]....
        /*0f24*/ 	.word	0xffffffff


	//   ....[116]....
        /*0f28*/ 	.word	0xffffffff


	//   ....[117]....
        /*0f2c*/ 	.word	0xffffffff


	//   ....[118]....
        /*0f30*/ 	.word	0xffffffff


	//   ....[119]....
        /*0f34*/ 	.word	0xffffffff


	//   ....[120]....
        /*0f38*/ 	.word	0xffffffff


	//   ....[121]....
        /*0f3c*/ 	.word	0xffffffff


	//   ....[122]....
        /*0f40*/ 	.word	0xffffffff


	//   ....[123]....
        /*0f44*/ 	.word	0xffffffff


	//   ....[124]....
        /*0f48*/ 	.word	0xffffffff


	//   ....[125]....
        /*0f4c*/ 	.word	0xffffffff


	//   ....[126]....
        /*0f50*/ 	.word	0xffffffff


	//   ....[127]....
        /*0f54*/ 	.word	0xffffffff


	//   ....[128]....
        /*0f58*/ 	.word	0xffffffff


	//   ....[129]....
        /*0f5c*/ 	.word	0xffffffff


	//   ....[130]....
        /*0f60*/ 	.word	0xffffffff


	//   ....[131]....
        /*0f64*/ 	.word	0xffffffff


	//   ....[132]....
        /*0f68*/ 	.word	0xffffffff


	//   ....[133]....
        /*0f6c*/ 	.word	0xffffffff


	//   ....[134]....
        /*0f70*/ 	.word	0xffffffff


	//   ....[135]....
        /*0f74*/ 	.word	0xffffffff


	//   ....[136]....
        /*0f78*/ 	.word	0xffffffff


	//   ....[137]....
        /*0f7c*/ 	.word	0xffffffff


	//   ....[138]....
        /*0f80*/ 	.word	0xffffffff


	//   ....[139]....
        /*0f84*/ 	.word	0xffffffff


	//   ....[140]....
        /*0f88*/ 	.word	0xffffffff


	//   ....[141]....
        /*0f8c*/ 	.word	0xffffffff


	//   ....[142]....
        /*0f90*/ 	.word	0xffffffff


	//   ....[143]....
        /*0f94*/ 	.word	0xffffffff


	//   ....[144]....
        /*0f98*/ 	.word	0xffffffff


	//   ....[145]....
        /*0f9c*/ 	.word	0xffffffff


	//   ....[146]....
        /*0fa0*/ 	.word	0xffffffff


	//   ....[147]....
        /*0fa4*/ 	.word	0xffffffff


	//   ....[148]....
        /*0fa8*/ 	.word	0xffffffff


	//   ....[149]....
        /*0fac*/ 	.word	0xffffffff


	//   ....[150]....
        /*0fb0*/ 	.word	0xffffffff


	//   ....[151]....
        /*0fb4*/ 	.word	0xffffffff


	//   ....[152]....
        /*0fb8*/ 	.word	0xffffffff


	//   ....[153]....
        /*0fbc*/ 	.word	0xffffffff


	//   ....[154]....
        /*0fc0*/ 	.word	0xffffffff


	//   ....[155]....
        /*0fc4*/ 	.word	0xffffffff


	//   ....[156]....
        /*0fc8*/ 	.word	0xffffffff


	//   ....[157]....
        /*0fcc*/ 	.word	0xffffffff


	//   ....[158]....
        /*0fd0*/ 	.word	0xffffffff


	//   ....[159]....
        /*0fd4*/ 	.word	0xffffffff


	//   ....[160]....
        /*0fd8*/ 	.word	0xffffffff


	//   ....[161]....
        /*0fdc*/ 	.word	0xffffffff


	//   ....[162]....
        /*0fe0*/ 	.word	0xffffffff


	//   ....[163]....
        /*0fe4*/ 	.word	0xffffffff


	//   ....[164]....
        /*0fe8*/ 	.word	0xffffffff


	//   ....[165]....
        /*0fec*/ 	.word	0xffffffff


	//   ....[166]....
        /*0ff0*/ 	.word	0xffffffff


	//   ....[167]....
        /*0ff4*/ 	.word	0xffffffff


	//   ....[168]....
        /*0ff8*/ 	.word	0xffffffff


	//   ....[169]....
        /*0ffc*/ 	.word	0xffffffff


	//   ....[170]....
        /*1000*/ 	.word	0xffffffff


	//   ....[171]....
        /*1004*/ 	.word	0xffffffff


	//   ....[172]....
        /*1008*/ 	.word	0xffffffff


	//   ....[173]....
        /*100c*/ 	.word	0xffffffff


	//   ....[174]....
        /*1010*/ 	.word	0xffffffff


	//   ....[175]....
        /*1014*/ 	.word	0xffffffff


	//   ....[176]....
        /*1018*/ 	.word	0xffffffff


	//   ....[177]....
        /*101c*/ 	.word	0xffffffff


	//   ....[178]....
        /*1020*/ 	.word	0xffffffff


	//   ....[179]....
        /*1024*/ 	.word	0xffffffff


	//   ....[180]....
        /*1028*/ 	.word	0xffffffff


	//   ....[181]....
        /*102c*/ 	.word	0xffffffff


	//   ....[182]....
        /*1030*/ 	.word	0xffffffff


	//   ....[183]....
        /*1034*/ 	.word	0xffffffff


	//   ....[184]....
        /*1038*/ 	.word	0xffffffff


	//   ....[185]....
        /*103c*/ 	.word	0xffffffff


	//   ....[186]....
        /*1040*/ 	.word	0xffffffff


	//   ....[187]....
        /*1044*/ 	.word	0xffffffff


	//   ....[188]....
        /*1048*/ 	.word	0xffffffff


	//   ....[189]....
        /*104c*/ 	.word	0xffffffff


	//   ....[190]....
        /*1050*/ 	.word	0xffffffff


	//   ....[191]....
        /*1054*/ 	.word	0xffffffff


	//   ....[192]....
        /*1058*/ 	.word	0xffffffff


	//   ....[193]....
        /*105c*/ 	.word	0xffffffff


	//   ....[194]....
        /*1060*/ 	.word	0xffffffff


	//   ....[195]....
        /*1064*/ 	.word	0xffffffff


	//   ....[196]....
        /*1068*/ 	.word	0xffffffff


	//   ....[197]....
        /*106c*/ 	.word	0xffffffff


	//   ....[198]....
        /*1070*/ 	.word	0xffffffff


	//   ....[199]....
        /*1074*/ 	.word	0xffffffff


	//   ....[200]....
        /*1078*/ 	.word	0xffffffff


	//   ....[201]....
        /*107c*/ 	.word	0x0500000f


	//   ....[202]....
        /*1080*/ 	.word	0x0500000f


	//   ....[203]....
        /*1084*/ 	.word	0x0500000f


	//   ....[204]....
        /*1088*/ 	.word	0x0500000f


	//   ....[205]....
        /*108c*/ 	.word	0x0500000f


	//   ....[206]....
        /*1090*/ 	.word	0x0500000f


	//   ....[207]....
        /*1094*/ 	.word	0x0500000f


	//   ....[208]....
        /*1098*/ 	.word	0x0500000f


	//   ....[209]....
        /*109c*/ 	.word	0x0500000f


	//   ....[210]....
        /*10a0*/ 	.word	0x0500000f


	//   ....[211]....
        /*10a4*/ 	.word	0x0500000f


	//   ....[212]....
        /*10a8*/ 	.word	0x0500000f


	//   ....[213]....
        /*10ac*/ 	.word	0x0500000f


	//   ....[214]....
        /*10b0*/ 	.word	0x0500000f


	//   ....[215]....
        /*10b4*/ 	.word	0x0500000f


	//   ....[216]....
        /*10b8*/ 	.word	0x0500000f


	//   ....[217]....
        /*10bc*/ 	.word	0x0500000f


	//   ....[218]....
        /*10c0*/ 	.word	0x0500000f


	//   ....[219]....
        /*10c4*/ 	.word	0x0500000f


	//   ....[220]....
        /*10c8*/ 	.word	0x0500000f


	//   ....[221]....
        /*10cc*/ 	.word	0x0500000f


	//   ....[222]....
        /*10d0*/ 	.word	0x0500000f


	//   ....[223]....
        /*10d4*/ 	.word	0x0500000f


	//   ....[224]....
        /*10d8*/ 	.word	0x0500000f


	//   ....[225]....
        /*10dc*/ 	.word	0x0500000f


	//   ....[226]....
        /*10e0*/ 	.word	0x0500000f


	//   ....[227]....
        /*10e4*/ 	.word	0x0500000f


	//   ....[228]....
        /*10e8*/ 	.word	0x0500000f


	//   ....[229]....
        /*10ec*/ 	.word	0x0500000f


	//   ....[230]....
        /*10f0*/ 	.word	0x0500000f


	//   ....[231]....
        /*10f4*/ 	.word	0x0500000f


	//   ....[232]....
        /*10f8*/ 	.word	0x0500000f


	//   ....[233]....
        /*10fc*/ 	.word	0x0500000f


	//   ....[234]....
        /*1100*/ 	.word	0x0500000f


	//   ....[235]....
        /*1104*/ 	.word	0x0500000f


	//   ....[236]....
        /*1108*/ 	.word	0x0500000f


	//   ....[237]....
        /*110c*/ 	.word	0x0500000f


	//   ....[238]....
        /*1110*/ 	.word	0x0500000f


	//   ....[239]....
        /*1114*/ 	.word	0x0500000f


	//   ....[240]....
        /*1118*/ 	.word	0x0500000f


	//   ....[241]....
        /*111c*/ 	.word	0x0500000f


	//   ....[242]....
        /*1120*/ 	.word	0x0500000f


	//   ....[243]....
        /*1124*/ 	.word	0x0500000f


	//   ....[244]....
        /*1128*/ 	.word	0x0500000f


	//   ....[245]....
        /*112c*/ 	.word	0x0500000f


	//   ....[246]....
        /*1130*/ 	.word	0x0500000f


	//   ....[247]....
        /*1134*/ 	.word	0x0500000f


	//   ....[248]....
        /*1138*/ 	.word	0x0500000f


	//   ....[249]....
        /*113c*/ 	.word	0x0500000f


	//   ....[250]....
        /*1140*/ 	.word	0x0500000f


	//   ....[251]....
        /*1144*/ 	.word	0x0500000f


	//   ....[252]....
        /*1148*/ 	.word	0x0500000f


	//   ....[253]....
        /*114c*/ 	.word	0x0500000f


	//   ....[254]....
        /*1150*/ 	.word	0x0500000f


	//   ....[255]....
        /*1154*/ 	.word	0x0500000f


	//   ....[0]....
        /*1158*/ 	.word	0x0500000f


	//   ....[1]....
        /*115c*/ 	.word	0x0500000f


	//   ....[2]....
        /*1160*/ 	.word	0x0500000f


	//   ....[3]....
        /*1164*/ 	.word	0x0500000f


	//   ....[4]....
        /*1168*/ 	.word	0x0500000f


	//   ....[5]....
        /*116c*/ 	.word	0x0500000f


	//   ....[6]....
        /*1170*/ 	.word	0x0500000f


	//   ....[7]....
        /*1174*/ 	.word	0x0500000f


	//   ....[8]....
        /*1178*/ 	.word	0x0500000f


	//   ....[9]....
        /*117c*/ 	.word	0x0500000f


	//   ....[10]....
        /*1180*/ 	.word	0x0500000f


	//   ....[11]....
        /*1184*/ 	.word	0x0500000f


	//   ....[12]....
        /*1188*/ 	.word	0x0500000f


	//   ....[13]....
        /*118c*/ 	.word	0x0500000f


	//   ....[14]....
        /*1190*/ 	.word	0x0500000f


	//   ....[15]....
        /*1194*/ 	.word	0x0500000f


	//   ....[16]....
        /*1198*/ 	.word	0x0500000f


	//   ....[17]....
        /*119c*/ 	.word	0x0500000f


	//   ....[18]....
        /*11a0*/ 	.word	0x0500000f


	//   ....[19]....
        /*11a4*/ 	.word	0x0500000f


	//   ....[20]....
        /*11a8*/ 	.word	0x0500000f


	//   ....[21]....
        /*11ac*/ 	.word	0x0500000f


	//   ....[22]....
        /*11b0*/ 	.word	0x0500000f


	//   ....[23]....
        /*11b4*/ 	.word	0x0500000f


	//   ....[24]....
        /*11b8*/ 	.word	0x0500000f


	//   ....[25]....
        /*11bc*/ 	.word	0x0500000f


	//   ....[26]....
        /*11c0*/ 	.word	0x0500000f


	//   ....[27]....
        /*11c4*/ 	.word	0x0500000f


	//   ....[28]....
        /*11c8*/ 	.word	0x0500000f


	//   ....[29]....
        /*11cc*/ 	.word	0x0500000f


	//   ....[30]....
        /*11d0*/ 	.word	0x0500000f


	//   ....[31]....
        /*11d4*/ 	.word	0x0500000f


	//   ....[32]....
        /*11d8*/ 	.word	0x0500000f


	//   ....[33]....
        /*11dc*/ 	.word	0x0500000f


	//   ....[34]....
        /*11e0*/ 	.word	0x0500000f


	//   ....[35]....
        /*11e4*/ 	.word	0x0500000f


	//   ....[36]....
        /*11e8*/ 	.word	0x0500000f


	//   ....[37]....
        /*11ec*/ 	.word	0x0500000f


	//   ....[38]....
        /*11f0*/ 	.word	0x0500000f


	//   ....[39]....
        /*11f4*/ 	.word	0x0500000f


	//   ....[40]....
        /*11f8*/ 	.word	0x0500000f


	//   ....[41]....
        /*11fc*/ 	.word	0x0500000f


	//   ....[42]....
        /*1200*/ 	.word	0x0500000f


	//   ....[43]....
        /*1204*/ 	.word	0x0500000f


	//   ....[44]....
        /*1208*/ 	.word	0x0500000f


	//   ....[45]....
        /*120c*/ 	.word	0x0500000f


	//   ....[46]....
        /*1210*/ 	.word	0x0500000f


	//   ....[47]....
        /*1214*/ 	.word	0x0500000f


	//   ....[48]....
        /*1218*/ 	.word	0x0500000f


	//   ....[49]....
        /*121c*/ 	.word	0x0500000f


	//   ....[50]....
        /*1220*/ 	.word	0x0500000f


	//   ....[51]....
        /*1224*/ 	.word	0x0500000f


	//   ....[52]....
        /*1228*/ 	.word	0x0500000f


	//   ....[53]....
        /*122c*/ 	.word	0x0500000f


	//   ....[54]....
        /*1230*/ 	.word	0x0500000f


	//   ....[55]....
        /*1234*/ 	.word	0x0500000f


	//   ....[56]....
        /*1238*/ 	.word	0x0500000f


	//   ....[57]....
        /*123c*/ 	.word	0x0500000f


	//   ....[58]....
        /*1240*/ 	.word	0x0500000f


	//   ....[59]....
        /*1244*/ 	.word	0x0500000f


	//   ....[60]....
        /*1248*/ 	.word	0x0500000f


	//   ....[61]....
        /*124c*/ 	.word	0x0500000f


	//   ....[62]....
        /*1250*/ 	.word	0x0500000f


	//   ....[63]....
        /*1254*/ 	.word	0x0500000f


	//   ....[64]....
        /*1258*/ 	.word	0x0500000f


	//   ....[65]....
        /*125c*/ 	.word	0x0500000f


	//   ....[66]....
        /*1260*/ 	.word	0x0500000f


	//   ....[67]....
        /*1264*/ 	.word	0x0500000f


	//   ....[68]....
        /*1268*/ 	.word	0x0500000f


	//   ....[69]....
        /*126c*/ 	.word	0x0500000f


	//   ....[70]....
        /*1270*/ 	.word	0x0500000f


	//   ....[71]....
        /*1274*/ 	.word	0x0500000f


	//   ....[72]....
        /*1278*/ 	.word	0x0500000f


	//   ....[73]....
        /*127c*/ 	.word	0x0500000f


	//   ....[74]....
        /*1280*/ 	.word	0x0500000f


	//   ....[75]....
        /*1284*/ 	.word	0x0500000f


	//   ....[76]....
        /*1288*/ 	.word	0x0500000f


	//   ....[77]....
        /*128c*/ 	.word	0x0500000f


	//   ....[78]....
        /*1290*/ 	.word	0x0500000f


	//   ....[79]....
        /*1294*/ 	.word	0x0500000f


	//   ....[80]....
        /*1298*/ 	.word	0x0500000f


	//   ....[81]....
        /*129c*/ 	.word	0x0500000f


	//   ....[82]....
        /*12a0*/ 	.word	0x0500000f


	//   ....[83]....
        /*12a4*/ 	.word	0x0500000f


	//   ....[84]....
        /*12a8*/ 	.word	0x0500000f


	//   ....[85]....
        /*12ac*/ 	.word	0x0500000f


	//   ....[86]....
        /*12b0*/ 	.word	0x0500000f


	//   ....[87]....
        /*12b4*/ 	.word	0x0500000f


	//   ....[88]....
        /*12b8*/ 	.word	0x0500000f


	//   ....[89]....
        /*12bc*/ 	.word	0x0500000f


	//   ....[90]....
        /*12c0*/ 	.word	0x0500000f


	//   ....[91]....
        /*12c4*/ 	.word	0x0500000f


	//   ....[92]....
        /*12c8*/ 	.word	0x0500000f


	//   ....[93]....
        /*12cc*/ 	.word	0x0500000f


	//   ....[94]....
        /*12d0*/ 	.word	0x0500000f


	//----- nvinfo : EIATTR_COOP_GROUP_INSTR_OFFSETS
	.align		4
.L_639:
        /*12d4*/ 	.byte	0x04, 0x28
        /*12d6*/ 	.short	(.L_641 - .L_640)


	//   ....[0]....
.L_640:
        /*12d8*/ 	.word	0x00000070


	//   ....[1]....
        /*12dc*/ 	.word	0x00000140


	//   ....[2]....
        /*12e0*/ 	.word	0x00000190


	//   ....[3]....
        /*12e4*/ 	.word	0x000003e0


	//   ....[4]....
        /*12e8*/ 	.word	0x00000540


	//   ....[5]....
        /*12ec*/ 	.word	0x00000660


	//   ....[6]....
        /*12f0*/ 	.word	0x000007c0


	//   ....[7]....
        /*12f4*/ 	.word	0x00003940


	//   ....[8]....
        /*12f8*/ 	.word	0x00003950


	//   ....[9]....
        /*12fc*/ 	.word	0x00004080


	//   ....[10]....
        /*1300*/ 	.word	0x00004090


	//   ....[11]....
        /*1304*/ 	.word	0x00004cd0


	//   ....[12]....
        /*1308*/ 	.word	0x00004ce0


	//   ....[13]....
        /*130c*/ 	.word	0x000054c0


	//   ....[14]....
        /*1310*/ 	.word	0x000054d0


	//   ....[15]....
        /*1314*/ 	.word	0x00005f10


	//   ....[16]....
        /*1318*/ 	.word	0x00005f20


	//   ....[17]....
        /*131c*/ 	.word	0x00006030


	//   ....[18]....
        /*1320*/ 	.word	0x00006040


	//   ....[19]....
        /*1324*/ 	.word	0x00006440


	//   ....[20]....
        /*1328*/ 	.word	0x00006470


	//   ....[21]....
        /*132c*/ 	.word	0x00006740


	//   ....[22]....
        /*1330*/ 	.word	0x00006760


	//   ....[23]....
        /*1334*/ 	.word	0x000073c0


	//   ....[24]....
        /*1338*/ 	.word	0x00007b90


	//   ....[25]....
        /*133c*/ 	.word	0x00007ba0


	//   ....[26]....
        /*1340*/ 	.word	0x00007bb0


	//   ....[27]....
        /*1344*/ 	.word	0x00007bc0


	//   ....[28]....
        /*1348*/ 	.word	0x00007ec0


	//   ....[29]....
        /*134c*/ 	.word	0x00007ed0


	//   ....[30]....
        /*1350*/ 	.word	0x00007ee0


	//   ....[31]....
        /*1354*/ 	.word	0x00007ef0


	//   ....[32]....
        /*1358*/ 	.word	0x00009200


	//   ....[33]....
        /*135c*/ 	.word	0x00009210


	//   ....[34]....
        /*1360*/ 	.word	0x00009220


	//   ....[35]....
        /*1364*/ 	.word	0x00009250


	//   ....[36]....
        /*1368*/ 	.word	0x00009330


	//   ....[37]....
        /*136c*/ 	.word	0x00009350


	//   ....[38]....
        /*1370*/ 	.word	0x00009360


	//   ....[39]....
        /*1374*/ 	.word	0x000093e0


	//   ....[40]....
        /*1378*/ 	.word	0x0000bb70


	//   ....[41]....
        /*137c*/ 	.word	0x0000c170


	//   ....[42]....
        /*1380*/ 	.word	0x0000c180


	//   ....[43]....
        /*1384*/ 	.word	0x0000c1a0


	//   ....[44]....
        /*1388*/ 	.word	0x0000c860


	//   ....[45]....
        /*138c*/ 	.word	0x0000c8a0


	//   ....[46]....
        /*1390*/ 	.word	0x0000ec60


	//   ....[47]....
        /*1394*/ 	.word	0x0000ec80


	//   ....[48]....
        /*1398*/ 	.word	0x0000f730


	//   ....[49]....
        /*139c*/ 	.word	0x0000f750


	//   ....[50]....
        /*13a0*/ 	.word	0x0000fbe0


	//   ....[51]....
        /*13a4*/ 	.word	0x0000fc10


	//   ....[52]....
        /*13a8*/ 	.word	0x000126b0


	//   ....[53]....
        /*13ac*/ 	.word	0x00012730


	//   ....[54]....
        /*13b0*/ 	.word	0x00012da0


	//   ....[55]....
        /*13b4*/ 	.word	0x00012dc0


	//   ....[56]....
        /*13b8*/ 	.word	0x000142d0


	//   ....[57]....
        /*13bc*/ 	.word	0x00014360


	//   ....[58]....
        /*13c0*/ 	.word	0x00014410


	//   ....[59]....
        /*13c4*/ 	.word	0x000145e0


	//   ....[60]....
        /*13c8*/ 	.word	0x00015e30


	//   ....[61]....
        /*13cc*/ 	.word	0x00015e50


	//   ....[62]....
        /*13d0*/ 	.word	0x00015e60


	//   ....[63]....
        /*13d4*/ 	.word	0x00015e70


	//   ....[64]....
        /*13d8*/ 	.word	0x00016890


	//   ....[65]....
        /*13dc*/ 	.word	0x000168a0


	//   ....[66]....
        /*13e0*/ 	.word	0x00016ad0


	//   ....[67]....
        /*13e4*/ 	.word	0x00016ae0


	//   ....[68]....
        /*13e8*/ 	.word	0x00016d10


	//   ....[69]....
        /*13ec*/ 	.word	0x00016d20


	//   ....[70]....
        /*13f0*/ 	.word	0x00016f50


	//   ....[71]....
        /*13f4*/ 	.word	0x00016f60


	//   ....[72]....
        /*13f8*/ 	.word	0x00017430


	//   ....[73]....
        /*13fc*/ 	.word	0x00017440


	//   ....[74]....
        /*1400*/ 	.word	0x000180c0


	//   ....[75]....
        /*1404*/ 	.word	0x000180d0


	//   ....[76]....
        /*1408*/ 	.word	0x00019710


	//   ....[77]....
        /*140c*/ 	.word	0x00019720


	//   ....[78]....
        /*1410*/ 	.word	0x00019960


	//   ....[79]....
        /*1414*/ 	.word	0x00019970


	//   ....[80]....
        /*1418*/ 	.word	0x00019ba0


	//   ....[81]....
        /*141c*/ 	.word	0x00019bb0


	//   ....[82]....
        /*1420*/ 	.word	0x00019de0


	//   ....[83]....
        /*1424*/ 	.word	0x00019df0


	//   ....[84]....
        /*1428*/ 	.word	0x0001a080


	//   ....[85]....
        /*142c*/ 	.word	0x0001a270


	//   ....[86]....
        /*1430*/ 	.word	0x0001a2a0


	//   ....[87]....
        /*1434*/ 	.word	0x0001a2d0


	//   ....[88]....
        /*1438*/ 	.word	0x0001a300


	//   ....[89]....
        /*143c*/ 	.word	0x0001a330


	//   ....[90]....
        /*1440*/ 	.word	0x0001a360


	//   ....[91]....
        /*1444*/ 	.word	0x0001a4f0


	//   ....[92]....
        /*1448*/ 	.word	0x0001a520


	//   ....[93]....
        /*144c*/ 	.word	0x0001a550


	//   ....[94]....
        /*1450*/ 	.word	0x0001a580


	//   ....[95]....
        /*1454*/ 	.word	0x0001a5b0


	//   ....[96]....
        /*1458*/ 	.word	0x0001a5e0


	//   ....[97]....
        /*145c*/ 	.word	0x0001a670


	//   ....[98]....
        /*1460*/ 	.word	0x0001a6a0


	//   ....[99]....
        /*1464*/ 	.word	0x0001a6b0


	//   ....[100]....
        /*1468*/ 	.word	0x0001a6f0


	//   ....[101]....
        /*146c*/ 	.word	0x0001bb80


	//   ....[102]....
        /*1470*/ 	.word	0x0001dc90


	//   ....[103]....
        /*1474*/ 	.word	0x0001dcb0


	//   ....[104]....
        /*1478*/ 	.word	0x0001dd40


	//   ....[105]....
        /*147c*/ 	.word	0x0001dd60


	//   ....[106]....
        /*1480*/ 	.word	0x0001dde0


	//   ....[107]....
        /*1484*/ 	.word	0x0001de00


	//   ....[108]....
        /*1488*/ 	.word	0x0001de80


	//   ....[109]....
        /*148c*/ 	.word	0x0001dea0


	//   ....[110]....
        /*1490*/ 	.word	0x0001df20


	//   ....[111]....
        /*1494*/ 	.word	0x0001df40


	//   ....[112]....
        /*1498*/ 	.word	0x0001df50


	//   ....[113]....
        /*149c*/ 	.word	0x0001df60


	//   ....[114]....
        /*14a0*/ 	.word	0x0001e700


	//   ....[115]....
        /*14a4*/ 	.word	0x0001e730


	//   ....[116]....
        /*14a8*/ 	.word	0x0001e820


	//   ....[117]....
        /*14ac*/ 	.word	0x0001e830


	//   ....[118]....
        /*14b0*/ 	.word	0x0001e8e0


	//   ....[119]....
        /*14b4*/ 	.word	0x0001e8f0


	//   ....[120]....
        /*14b8*/ 	.word	0x0001e970


	//   ....[121]....
        /*14bc*/ 	.word	0x0001e980


	//   ....[122]....
        /*14c0*/ 	.word	0x0001e990


	//   ....[123]....
        /*14c4*/ 	.word	0x0001ea30


	//   ....[124]....
        /*14c8*/ 	.word	0x0001ea60


	//   ....[125]....
        /*14cc*/ 	.word	0x0001eae0


	//   ....[126]....
        /*14d0*/ 	.word	0x0001eb10


	//   ....[127]....
        /*14d4*/ 	.word	0x0001eb30


	//   ....[128]....
        /*14d8*/ 	.word	0x0001eb80


	//   ....[129]....
        /*14dc*/ 	.word	0x0001eb90


	//   ....[130]....
        /*14e0*/ 	.word	0x0001f250


	//   ....[131]....
        /*14e4*/ 	.word	0x0001f280


	//   ....[132]....
        /*14e8*/ 	.word	0x0001f2a0


	//   ....[133]....
        /*14ec*/ 	.word	0x0001f370


	//   ....[134]....
        /*14f0*/ 	.word	0x0001f3a0


	//   ....[135]....
        /*14f4*/ 	.word	0x0001f410


	//   ....[136]....
        /*14f8*/ 	.word	0x0001f480


	//   ....[137]....
        /*14fc*/ 	.word	0x0001f490


	//   ....[138]....
        /*1500*/ 	.word	0x0001f510


	//   ....[139]....
        /*1504*/ 	.word	0x0001f520


	//   ....[140]....
        /*1508*/ 	.word	0x0001f5a0


	//   ....[141]....
        /*150c*/ 	.word	0x0001f5b0


	//   ....[142]....
        /*1510*/ 	.word	0x0001f630


	//   ....[143]....
        /*1514*/ 	.word	0x0001f640


	//   ....[144]....
        /*1518*/ 	.word	0x0001f6c0


	//   ....[145]....
        /*151c*/ 	.word	0x0001f6d0


	//   ....[146]....
        /*1520*/ 	.word	0x0001fbe0


	//   ....[147]....
        /*1524*/ 	.word	0x0001fc00


	//   ....[148]....
        /*1528*/ 	.word	0x0001fc50


	//   ....[149]....
        /*152c*/ 	.word	0x0001fd10


	//   ....[150]....
        /*1530*/ 	.word	0x0001fd20


	//   ....[151]....
        /*1534*/ 	.word	0x0001fd50


	//   ....[152]....
        /*1538*/ 	.word	0x0001fde0


	//   ....[153]....
        /*153c*/ 	.word	0x0001fe90


	//   ....[154]....
        /*1540*/ 	.word	0x0001fea0


	//   ....[155]....
        /*1544*/ 	.word	0x0001fed0


	//   ....[156]....
        /*1548*/ 	.word	0x0001fee0


	//   ....[157]....
        /*154c*/ 	.word	0x0001ff70


	//   ....[158]....
        /*1550*/ 	.word	0x00020680


	//   ....[159]....
        /*1554*/ 	.word	0x000206a0


	//   ....[160]....
        /*1558*/ 	.word	0x000206f0


	//   ....[161]....
        /*155c*/ 	.word	0x00020700


	//   ....[162]....
        /*1560*/ 	.word	0x00020740


	//   ....[163]....
        /*1564*/ 	.word	0x00020750


	//   ....[164]....
        /*1568*/ 	.word	0x00020790


	//   ....[165]....
        /*156c*/ 	.word	0x000207a0


	//   ....[166]....
        /*1570*/ 	.word	0x000207e0


	//   ....[167]....
        /*1574*/ 	.word	0x000207f0


	//   ....[168]....
        /*1578*/ 	.word	0x00020800


	//   ....[169]....
        /*157c*/ 	.word	0x00020840


	//   ....[170]....
        /*1580*/ 	.word	0x00020b60


	//   ....[171]....
        /*1584*/ 	.word	0x00020b80


	//   ....[172]....
        /*1588*/ 	.word	0x00020b90


	//   ....[173]....
        /*158c*/ 	.word	0x00020ba0


	//   ....[174]....
        /*1590*/ 	.word	0x00020bc0


	//   ....[175]....
        /*1594*/ 	.word	0x00020c30


	//   ....[176]....
        /*1598*/ 	.word	0x00020ca0


	//   ....[177]....
        /*159c*/ 	.word	0x00020cc0


	//   ....[178]....
        /*15a0*/ 	.word	0x00020cd0


	//   ....[179]....
        /*15a4*/ 	.word	0x00020d30


	//   ....[180]....
        /*15a8*/ 	.word	0x00020d50


	//   ....[181]....
        /*15ac*/ 	.word	0x00020db0


	//   ....[182]....
        /*15b0*/ 	.word	0x000212f0


	//   ....[183]....
        /*15b4*/ 	.word	0x00021320


	//   ....[184]....
        /*15b8*/ 	.word	0x00021380


	//   ....[185]....
        /*15bc*/ 	.word	0x000213b0


	//   ....[186]....
        /*15c0*/ 	.word	0x000213e0


	//   ....[187]....
        /*15c4*/ 	.word	0x00021410


	//   ....[188]....
        /*15c8*/ 	.word	0x00021440


	//   ....[189]....
        /*15cc*/ 	.word	0x00021470


	//   ....[190]....
        /*15d0*/ 	.word	0x00021610


	//   ....[191]....
        /*15d4*/ 	.word	0x00021640


	//   ....[192]....
        /*15d8*/ 	.word	0x00021670


	//   ....[193]....
        /*15dc*/ 	.word	0x000216a0


	//   ....[194]....
        /*15e0*/ 	.word	0x000216d0


	//   ....[195]....
        /*15e4*/ 	.word	0x00021700


	//   ....[196]....
        /*15e8*/ 	.word	0x000217c0


	//   ....[197]....
        /*15ec*/ 	.word	0x000217e0


	//   ....[198]....
        /*15f0*/ 	.word	0x00021800


	//   ....[199]....
        /*15f4*/ 	.word	0x00021860


	//   ....[200]....
        /*15f8*/ 	.word	0x00022280


	//   ....[201]....
        /*15fc*/ 	.word	0x000225a0


	//   ....[202]....
        /*1600*/ 	.word	0x00022630


	//   ....[203]....
        /*1604*/ 	.word	0x000226c0


	//   ....[204]....
        /*1608*/ 	.word	0x00022750


	//   ....[205]....
        /*160c*/ 	.word	0x00022830


	//   ....[206]....
        /*1610*/ 	.word	0x000228c0


	//   ....[207]....
        /*1614*/ 	.word	0x00022960


	//   ....[208]....
        /*1618*/ 	.word	0x000229f0


	//   ....[209]....
        /*161c*/ 	.word	0x00022ae0


	//   ....[210]....
        /*1620*/ 	.word	0x00022b70


	//   ....[211]....
        /*1624*/ 	.word	0x00022c10


	//   ....[212]....
        /*1628*/ 	.word	0x00022ca0


	//   ....[213]....
        /*162c*/ 	.word	0x00022d80


	//   ....[214]....
        /*1630*/ 	.word	0x00022e20


	//   ....[215]....
        /*1634*/ 	.word	0x00022eb0


	//   ....[216]....
        /*1638*/ 	.word	0x00022f00


	//   ....[217]....
        /*163c*/ 	.word	0x00022f50


	//   ....[218]....
        /*1640*/ 	.word	0x00022ff0


	//   ....[219]....
        /*1644*/ 	.word	0x00023080


	//   ....[220]....
        /*1648*/ 	.word	0x000230d0


	//   ....[221]....
        /*164c*/ 	.word	0x00023120


	//   ....[222]....
        /*1650*/ 	.word	0x00023220


	//   ....[223]....
        /*1654*/ 	.word	0x000232d0


	//   ....[224]....
        /*1658*/ 	.word	0x00023320


	//   ....[225]....
        /*165c*/ 	.word	0x00023370


	//   ....[226]....
        /*1660*/ 	.word	0x000234f0


	//   ....[227]....
        /*1664*/ 	.word	0x00023650


	//   ....[228]....
        /*1668*/ 	.word	0x000236e0


	//   ....[229]....
        /*166c*/ 	.word	0x00023730


	//   ....[230]....
        /*1670*/ 	.word	0x00023a30


	//   ....[231]....
        /*1674*/ 	.word	0x00023a80


	//   ....[232]....
        /*1678*/ 	.word	0x00023b10


	//   ....[233]....
        /*167c*/ 	.word	0x00023ba0


	//   ....[234]....
        /*1680*/ 	.word	0x00023c30


	//   ....[235]....
        /*1684*/ 	.word	0x00023cc0


	//   ....[236]....
        /*1688*/ 	.word	0x00023d50


	//   ....[237]....
        /*168c*/ 	.word	0x00023de0


	//   ....[238]....
        /*1690*/ 	.word	0x00023e60


	//   ....[239]....
        /*1694*/ 	.word	0x00023eb0


	//   ....[240]....
        /*1698*/ 	.word	0x00023f50


	//   ....[241]....
        /*169c*/ 	.word	0x00023fe0


	//   ....[242]....
        /*16a0*/ 	.word	0x00024070


	//   ....[243]....
        /*16a4*/ 	.word	0x000240c0


	//   ....[244]....
        /*16a8*/ 	.word	0x00024160


	//   ....[245]....
        /*16ac*/ 	.word	0x000241f0


	//   ....[246]....
        /*16b0*/ 	.word	0x00024290


	//   ....[247]....
        /*16b4*/ 	.word	0x00024320


	//   ....[248]....
        /*16b8*/ 	.word	0x000243c0


	//   ....[249]....
        /*16bc*/ 	.word	0x00024450


	//   ....[250]....
        /*16c0*/ 	.word	0x00024520


	//   ....[251]....
        /*16c4*/ 	.word	0x00024800


	//   ....[252]....
        /*16c8*/ 	.word	0x000248f0


	//   ....[253]....
        /*16cc*/ 	.word	0x00024990


	//   ....[254]....
        /*16d0*/ 	.word	0x000249f0


	//   ....[255]....
        /*16d4*/ 	.word	0x00024ae0


	//   ....[0]....
        /*16d8*/ 	.word	0x00024b50


	//   ....[1]....
        /*16dc*/ 	.word	0x00024c40


	//   ....[2]....
        /*16e0*/ 	.word	0x00024cb0


	//   ....[3]....
        /*16e4*/ 	.word	0x00024da0


	//   ....[4]....
        /*16e8*/ 	.word	0x00024e10


	//   ....[5]....
        /*16ec*/ 	.word	0x00024f00


	//   ....[6]....
        /*16f0*/ 	.word	0x00024f70


	//   ....[7]....
        /*16f4*/ 	.word	0x00025010


	//   ....[8]....
        /*16f8*/ 	.word	0x00025100


	//   ....[9]....
        /*16fc*/ 	.word	0x000251b0


	//   ....[10]....
        /*1700*/ 	.word	0x00025210


	//   ....[11]....
        /*1704*/ 	.word	0x00025300


	//   ....[12]....
        /*1708*/ 	.word	0x00025360


	//   ....[13]....
        /*170c*/ 	.word	0x00025480


	//   ....[14]....
        /*1710*/ 	.word	0x000254e0


	//   ....[15]....
        /*1714*/ 	.word	0x000255d0


	//   ....[16]....
        /*1718*/ 	.word	0x00025630


	//   ....[17]....
        /*171c*/ 	.word	0x000256d0


	//   ....[18]....
        /*1720*/ 	.word	0x000257a0


	//   ....[19]....
        /*1724*/ 	.word	0x00025840


	//   ....[20]....
        /*1728*/ 	.word	0x00025910


	//   ....[21]....
        /*172c*/ 	.word	0x000259b0


	//   ....[22]....
        /*1730*/ 	.word	0x00025a60


	//   ....[23]....
        /*1734*/ 	.word	0x00025b00


	//   ....[24]....
        /*1738*/ 	.word	0x00025d70


	//   ....[25]....
        /*173c*/ 	.word	0x00025e20


	//   ....[26]....
        /*1740*/ 	.word	0x00025ef0


	//   ....[27]....
        /*1744*/ 	.word	0x00025fe0


	//   ....[28]....
        /*1748*/ 	.word	0x000260a0


	//   ....[29]....
        /*174c*/ 	.word	0x00026160


	//   ....[30]....
        /*1750*/ 	.word	0x00026220


	//   ....[31]....
        /*1754*/ 	.word	0x000262e0


	//   ....[32]....
        /*1758*/ 	.word	0x000263a0


	//   ....[33]....
        /*175c*/ 	.word	0x00026460


	//   ....[34]....
        /*1760*/ 	.word	0x00026520


	//   ....[35]....
        /*1764*/ 	.word	0x000265e0


	//   ....[36]....
        /*1768*/ 	.word	0x000266a0


	//   ....[37]....
        /*176c*/ 	.word	0x00026750


	//   ....[38]....
        /*1770*/ 	.word	0x000267b0


	//   ....[39]....
        /*1774*/ 	.word	0x00026890


	//   ....[40]....
        /*1778*/ 	.word	0x000269d0


	//   ....[41]....
        /*177c*/ 	.word	0x00026ab0


	//   ....[42]....
        /*1780*/ 	.word	0x00026b40


	//   ....[43]....
        /*1784*/ 	.word	0x00026c50


	//   ....[44]....
        /*1788*/ 	.word	0x00026cb0


	//   ....[45]....
        /*178c*/ 	.word	0x00026dc0


	//   ....[46]....
        /*1790*/ 	.word	0x00026e20


	//   ....[47]....
        /*1794*/ 	.word	0x00026f30


	//   ....[48]....
        /*1798*/ 	.word	0x00026f90


	//   ....[49]....
        /*179c*/ 	.word	0x000270a0


	//   ....[50]....
        /*17a0*/ 	.word	0x00027100


	//   ....[51]....
        /*17a4*/ 	.word	0x000271c0


	//   ....[52]....
        /*17a8*/ 	.word	0x00027320


	//   ....[53]....
        /*17ac*/ 	.word	0x000273c0


	//   ....[54]....
        /*17b0*/ 	.word	0x00027420


	//   ....[55]....
        /*17b4*/ 	.word	0x000274d0


	//   ....[56]....
        /*17b8*/ 	.word	0x00027530


	//   ....[57]....
        /*17bc*/ 	.word	0x000275e0


	//   ....[58]....
        /*17c0*/ 	.word	0x00027640


	//   ....[59]....
        /*17c4*/ 	.word	0x000276f0


	//   ....[60]....
        /*17c8*/ 	.word	0x00027750


	//   ....[61]....
        /*17cc*/ 	.word	0x00027800


	//   ....[62]....
        /*17d0*/ 	.word	0x00027860


	//   ....[63]....
        /*17d4*/ 	.word	0x00027910


	//   ....[64]....
        /*17d8*/ 	.word	0x00027a00


	//   ....[65]....
        /*17dc*/ 	.word	0x00027aa0


	//   ....[66]....
        /*17e0*/ 	.word	0x00027b00


	//   ....[67]....
        /*17e4*/ 	.word	0x00027bd0


	//   ....[68]....
        /*17e8*/ 	.word	0x00027c30


	//   ....[69]....
        /*17ec*/ 	.word	0x00027d00


	//   ....[70]....
        /*17f0*/ 	.word	0x00027d60


	//   ....[71]....
        /*17f4*/ 	.word	0x00027e30


	//   ....[72]....
        /*17f8*/ 	.word	0x00027e90


	//   ....[73]....
        /*17fc*/ 	.word	0x00027f60


	//   ....[74]....
        /*1800*/ 	.word	0x00027fc0


	//   ....[75]....
        /*1804*/ 	.word	0x00028090


	//   ....[76]....
        /*1808*/ 	.word	0x00028120


	//   ....[77]....
        /*180c*/ 	.word	0x000281c0


	//   ....[78]....
        /*1810*/ 	.word	0x00028340


	//   ....[79]....
        /*1814*/ 	.word	0x000283b0


	//   ....[80]....
        /*1818*/ 	.word	0x00028420


	//   ....[81]....
        /*181c*/ 	.word	0x00028490


	//   ....[82]....
        /*1820*/ 	.word	0x00028500


	//   ....[83]....
        /*1824*/ 	.word	0x00028580


	//   ....[84]....
        /*1828*/ 	.word	0x00028600


	//   ....[85]....
        /*182c*/ 	.word	0x00028690


	//   ....[86]....
        /*1830*/ 	.word	0x00028700


	//   ....[87]....
        /*1834*/ 	.word	0x00028770


	//   ....[88]....
        /*1838*/ 	.word	0x000287e0


	//   ....[89]....
        /*183c*/ 	.word	0x00028860


	//   ....[90]....
        /*1840*/ 	.word	0x000288d0


	//   ....[91]....
        /*1844*/ 	.word	0x00028960


	//   ....[92]....
        /*1848*/ 	.word	0x000289c0


	//   ....[93]....
        /*184c*/ 	.word	0x00028a50


	//   ....[94]....
        /*1850*/ 	.word	0x00028b80


	//----- nvinfo : EIATTR_REG_RECONFIG
	.align		4
.L_641:
        /*1854*/ 	.byte	0x01, 0x54
	.zero		2


	//----- nvinfo : EIATTR_SYSCALL_OFFSETS
	.align		4
        /*1858*/ 	.byte	0x04, 0x46
        /*185a*/ 	.short	(.L_643 - .L_642)


	//   ....[0]....
.L_642:
        /*185c*/ 	.word	0x000024b0


	//   ....[1]....
        /*1860*/ 	.word	0x00002600


	//   ....[2]....
        /*1864*/ 	.word	0x000075b0


	//   ....[3]....
        /*1868*/ 	.word	0x000078d0


	//   ....[4]....
        /*186c*/ 	.word	0x0001d2c0


	//   ....[5]....
        /*1870*/ 	.word	0x0001d410


	//   ....[6]....
        /*1874*/ 	.word	0x0001d500


	//   ....[7]....
        /*1878*/ 	.word	0x0001e320


	//   ....[8]....
        /*187c*/ 	.word	0x0001ee60


	//----- nvinfo : EIATTR_MBARRIER_INSTR_OFFSETS
	.align		4
.L_643:
        /*1880*/ 	.byte	0x04, 0x39
        /*1882*/ 	.short	(.L_645 - .L_644)


	//   ....[0]....
.L_644:
        /*1884*/ 	.word	0x00000280
        /*1888*/ 	.word	0x000000ff
        /*188c*/ 	.word	0x00032400
        /*1890*/ 	.short	0x0100
        /*1892*/ 	.byte	0x08
	.zero		1


	//   ....[1]....
        /*1894*/ 	.word	0x00000290
        /*1898*/ 	.word	0x000000ff
        /*189c*/ 	.word	0x00032410
        /*18a0*/ 	.short	0x0100
        /*18a2*/ 	.byte	0x08
	.zero		1


	//   ....[2]....
        /*18a4*/ 	.word	0x000002a0
        /*18a8*/ 	.word	0x000000ff
        /*18ac*/ 	.word	0x00032420
        /*18b0*/ 	.short	0x0100
        /*18b2*/ 	.byte	0x08
	.zero		1


	//   ....[3]....
        /*18b4*/ 	.word	0x00000390
        /*18b8*/ 	.word	0x000000ff
        /*18bc*/ 	.word	0x00032430
        /*18c0*/ 	.short	0x0100
        /*18c2*/ 	.byte	0x08
	.zero		1


	//   ....[4]....
        /*18c4*/ 	.word	0x000003a0
        /*18c8*/ 	.word	0x000000ff
        /*18cc*/ 	.word	0x00032440
        /*18d0*/ 	.short	0x0100
        /*18d2*/ 	.byte	0x08
	.zero		1


	//   ....[5]....
        /*18d4*/ 	.word	0x000003b0
        /*18d8*/ 	.word	0x000000ff
        /*18dc*/ 	.word	0x00032438
        /*18e0*/ 	.short	0x0100
        /*18e2*/ 	.byte	0x08
	.zero		1


	//   ....[6]....
        /*18e4*/ 	.word	0x000003c0
        /*18e8*/ 	.word	0x000000ff
        /*18ec*/ 	.word	0x00032448
        /*18f0*/ 	.short	0x0100
        /*18f2*/ 	.byte	0x08
	.zero		1


	//   ....[7]....
        /*18f4*/ 	.word	0x000004f0
        /*18f8*/ 	.word	0x000000ff
        /*18fc*/ 	.word	0x00032450
        /*1900*/ 	.short	0x0100
        /*1902*/ 	.byte	0x08
	.zero		1


	//   ....[8]....
        /*1904*/ 	.word	0x00000500
        /*1908*/ 	.word	0x000000ff
        /*190c*/ 	.word	0x00032460
        /*1910*/ 	.short	0x0100
        /*1912*/ 	.byte	0x08
	.zero		1


	//   ....[9]....
        /*1914*/ 	.word	0x00000510
        /*1918*/ 	.word	0x000000ff
        /*191c*/ 	.word	0x00032458
        /*1920*/ 	.short	0x0100
        /*1922*/ 	.byte	0x08
	.zero		1


	//   ....[10]....
        /*1924*/ 	.word	0x00000520
        /*1928*/ 	.word	0x000000ff
        /*192c*/ 	.word	0x00032468
        /*1930*/ 	.short	0x0100
        /*1932*/ 	.byte	0x08
	.zero		1


	//   ....[11]....
        /*1934*/ 	.word	0x00000610
        /*1938*/ 	.word	0x000000ff
        /*193c*/ 	.word	0x00032470
        /*1940*/ 	.short	0x0100
        /*1942*/ 	.byte	0x06
	.zero		1


	//   ....[12]....
        /*1944*/ 	.word	0x00000620
        /*1948*/ 	.word	0x000000ff
        /*194c*/ 	.word	0x00032480
        /*1950*/ 	.short	0x0100
        /*1952*/ 	.byte	0x06
	.zero		1


	//   ....[13]....
        /*1954*/ 	.word	0x00000630
        /*1958*/ 	.word	0x000000ff
        /*195c*/ 	.word	0x00032478
        /*1960*/ 	.short	0x0100
        /*1962*/ 	.byte	0x06
	.zero		1


	//   ....[14]....
        /*1964*/ 	.word	0x00000640
        /*1968*/ 	.word	0x000000ff
        /*196c*/ 	.word	0x00032488
        /*1970*/ 	.short	0x0100
        /*1972*/ 	.byte	0x06
	.zero		1


	//   ....[15]....
        /*1974*/ 	.word	0x00000770
        /*1978*/ 	.word	0x000000ff
        /*197c*/ 	.word	0x00032490
        /*1980*/ 	.short	0x0100
        /*1982*/ 	.byte	0x08
	.zero		1


	//   ....[16]....
        /*1984*/ 	.word	0x00000780
        /*1988*/ 	.word	0x000000ff
        /*198c*/ 	.word	0x000324a0
        /*1990*/ 	.short	0x0100
        /*1992*/ 	.byte	0x08
	.zero		1


	//   ....[17]....
        /*1994*/ 	.word	0x00000790
        /*1998*/ 	.word	0x000000ff
        /*199c*/ 	.word	0x00032498
        /*19a0*/ 	.short	0x0100
        /*19a2*/ 	.byte	0x08
	.zero		1


	//   ....[18]....
        /*19a4*/ 	.word	0x000007a0
        /*19a8*/ 	.word	0x000000ff
        /*19ac*/ 	.word	0x000324a8
        /*19b0*/ 	.short	0x0100
        /*19b2*/ 	.byte	0x08
	.zero		1


	//   ....[19]....
        /*19b4*/ 	.word	0x000008d0
        /*19b8*/ 	.word	0x000000ff
        /*19bc*/ 	.word	0x000324b0
        /*19c0*/ 	.short	0x0100
        /*19c2*/ 	.byte	0x08
	.zero		1


	//   ....[20]....
        /*19c4*/ 	.word	0x000008e0
        /*19c8*/ 	.word	0x000000ff
        /*19cc*/ 	.word	0x000324c0
        /*19d0*/ 	.short	0x0100
        /*19d2*/ 	.byte	0x08
	.zero		1


	//   ....[21]....
        /*19d4*/ 	.word	0x000008f0
        /*19d8*/ 	.word	0x000000ff
        /*19dc*/ 	.word	0x000324b8
        /*19e0*/ 	.short	0x0100
        /*19e2*/ 	.byte	0x08
	.zero		1


	//   ....[22]....
        /*19e4*/ 	.word	0x00000900
        /*19e8*/ 	.word	0x000000ff
        /*19ec*/ 	.word	0x000324c8
        /*19f0*/ 	.short	0x0100
        /*19f2*/ 	.byte	0x08
	.zero		1


	//   ....[23]....
        /*19f4*/ 	.word	0x000038f0
        /*19f8*/ 	.word	0x00000057
        /*19fc*/ 	.word	0x00032490
        /*1a00*/ 	.short	0x010a
        /*1a02*/ 	.byte	0x3f
	.zero		1


	//   ....[24]....
        /*1a04*/ 	.word	0x00004c70
        /*1a08*/ 	.word	0x00000057
        /*1a0c*/ 	.word	0x00032490
        /*1a10*/ 	.short	0x010a
        /*1a12*/ 	.byte	0x3f
	.zero		1


	//   ....[25]....
        /*1a14*/ 	.word	0x00005d70
        /*1a18*/ 	.word	0x00000057
        /*1a1c*/ 	.word	0x00032490
        /*1a20*/ 	.short	0x010a
        /*1a22*/ 	.byte	0x3f
	.zero		1


	//   ....[26]....
        /*1a24*/ 	.word	0x00006210
        /*1a28*/ 	.word	0x00000004
        /*1a2c*/ 	.word	0x00000000
        /*1a30*/ 	.short	0x0101
        /*1a32*/ 	.byte	0x3f
	.zero		1


	//   ....[27]....
        /*1a34*/ 	.word	0x00006250
        /*1a38*/ 	.word	0x00000057
        /*1a3c*/ 	.word	0x000324b0
        /*1a40*/ 	.short	0x010a
        /*1a42*/ 	.byte	0x3f
	.zero		1


	//   ....[28]....
        /*1a44*/ 	.word	0x00006ad0
        /*1a48*/ 	.word	0x00000057
        /*1a4c*/ 	.word	0x00000000
        /*1a50*/ 	.short	0x0101
        /*1a52*/ 	.byte	0x3f
	.zero		1


	//   ....[29]....
        /*1a54*/ 	.word	0x00007650
        /*1a58*/ 	.word	0x00000016
        /*1a5c*/ 	.word	0x00032400
        /*1a60*/ 	.short	0x010a
        /*1a62*/ 	.byte	0x3f
	.zero		1


	//   ....[30]....
        /*1a64*/ 	.word	0x000076a0
        /*1a68*/ 	.word	0x00000016
        /*1a6c*/ 	.word	0x00032400
        /*1a70*/ 	.short	0x010a
        /*1a72*/ 	.byte	0x3f
	.zero		1


	//   ....[31]....
        /*1a74*/ 	.word	0x00008150
        /*1a78*/ 	.word	0x00000016
        /*1a7c*/ 	.word	0x00032400
        /*1a80*/ 	.short	0x010a
        /*1a82*/ 	.byte	0x3f
	.zero		1


	//   ....[32]....
        /*1a84*/ 	.word	0x000096a0
        /*1a88*/ 	.word	0x00000016
        /*1a8c*/ 	.word	0x00032400
        /*1a90*/ 	.short	0x010a
        /*1a92*/ 	.byte	0x3f
	.zero		1


	//   ....[33]....
        /*1a94*/ 	.word	0x0000a6c0
        /*1a98*/ 	.word	0x0000000e
        /*1a9c*/ 	.word	0x00032430
        /*1aa0*/ 	.short	0x010a
        /*1aa2*/ 	.byte	0x3f
	.zero		1


	//   ....[34]....
        /*1aa4*/ 	.word	0x0000a750
        /*1aa8*/ 	.word	0x0000000e
        /*1aac*/ 	.word	0x00032430
        /*1ab0*/ 	.short	0x010a
        /*1ab2*/ 	.byte	0x3f
	.zero		1


	//   ....[35]....
        /*1ab4*/ 	.word	0x0000aa80
        /*1ab8*/ 	.word	0x00000016
        /*1abc*/ 	.word	0x00032410
        /*1ac0*/ 	.short	0x010a
        /*1ac2*/ 	.byte	0x3f
	.zero		1


	//   ....[36]....
        /*1ac4*/ 	.word	0x0000aad0
        /*1ac8*/ 	.word	0x0000000e
        /*1acc*/ 	.word	0x00032450
        /*1ad0*/ 	.short	0x010a
        /*1ad2*/ 	.byte	0x3f
	.zero		1


	//   ....[37]....
        /*1ad4*/ 	.word	0x0000ab10
        /*1ad8*/ 	.word	0x0000000e
        /*1adc*/ 	.word	0x00032450
        /*1ae0*/ 	.short	0x010a
        /*1ae2*/ 	.byte	0x3f
	.zero		1


	//   ....[38]....
        /*1ae4*/ 	.word	0x0000cb00
        /*1ae8*/ 	.word	0x00000018
        /*1aec*/ 	.word	0x00000000
        /*1af0*/ 	.short	0x0101
        /*1af2*/ 	.byte	0x3f
	.zero		1


	//   ....[39]....
        /*1af4*/ 	.word	0x0000d710
        /*1af8*/ 	.word	0x0000000e
        /*1afc*/ 	.word	0x00000000
        /*1b00*/ 	.short	0x0101
        /*1b02*/ 	.byte	0x3f
	.zero		1


	//   ....[40]....
        /*1b04*/ 	.word	0x0000d8a0
        /*1b08*/ 	.word	0x0000000f
        /*1b0c*/ 	.word	0x00032430
        /*1b10*/ 	.short	0x010a
        /*1b12*/ 	.byte	0x3f
	.zero		1


	//   ....[41]....
        /*1b14*/ 	.word	0x0000d910
        /*1b18*/ 	.word	0x0000000f
        /*1b1c*/ 	.word	0x00032430
        /*1b20*/ 	.short	0x010a
        /*1b22*/ 	.byte	0x3f
	.zero		1


	//   ....[42]....
        /*1b24*/ 	.word	0x0000dbf0
        /*1b28*/ 	.word	0x0000000f
        /*1b2c*/ 	.word	0x00032450
        /*1b30*/ 	.short	0x010a
        /*1b32*/ 	.byte	0x3f
	.zero		1


	//   ....[43]....
        /*1b34*/ 	.word	0x0000dc30
        /*1b38*/ 	.word	0x0000000f
        /*1b3c*/ 	.word	0x00032450
        /*1b40*/ 	.short	0x010a
        /*1b42*/ 	.byte	0x3f
	.zero		1


	//   ....[44]....
        /*1b44*/ 	.word	0x0000fd50
        /*1b48*/ 	.word	0x000000a1
        /*1b4c*/ 	.word	0x00000000
        /*1b50*/ 	.short	0x0101
        /*1b52*/ 	.byte	0x3f
	.zero		1


	//   ....[45]....
        /*1b54*/ 	.word	0x00011100
        /*1b58*/ 	.word	0x0000000f
        /*1b5c*/ 	.word	0x00000000
        /*1b60*/ 	.short	0x0101
        /*1b62*/ 	.byte	0x3f
	.zero		1


	//   ....[46]....
        /*1b64*/ 	.word	0x00011230
        /*1b68*/ 	.word	0x0000000f
        /*1b6c*/ 	.word	0x00032430
        /*1b70*/ 	.short	0x010a
        /*1b72*/ 	.byte	0x3f
	.zero		1


	//   ....[47]....
        /*1b74*/ 	.word	0x000112a0
        /*1b78*/ 	.word	0x0000000f
        /*1b7c*/ 	.word	0x00032430
        /*1b80*/ 	.short	0x010a
        /*1b82*/ 	.byte	0x3f
	.zero		1


	//   ....[48]....
        /*1b84*/ 	.word	0x00011580
        /*1b88*/ 	.word	0x0000000f
        /*1b8c*/ 	.word	0x00032450
        /*1b90*/ 	.short	0x010a
        /*1b92*/ 	.byte	0x3f
	.zero		1


	//   ....[49]....
        /*1b94*/ 	.word	0x000115c0
        /*1b98*/ 	.word	0x0000000f
        /*1b9c*/ 	.word	0x00032450
        /*1ba0*/ 	.short	0x010a
        /*1ba2*/ 	.byte	0x3f
	.zero		1


	//   ....[50]....
        /*1ba4*/ 	.word	0x00013430
        /*1ba8*/ 	.word	0x000000af
        /*1bac*/ 	.word	0x00000000
        /*1bb0*/ 	.short	0x0101
        /*1bb2*/ 	.byte	0x3f
	.zero		1


	//   ....[51]....
        /*1bb4*/ 	.word	0x00014270
        /*1bb8*/ 	.word	0x0000000f
        /*1bbc*/ 	.word	0x00000000
        /*1bc0*/ 	.short	0x0101
        /*1bc2*/ 	.byte	0x3f
	.zero		1


	//   ....[52]....
        /*1bc4*/ 	.word	0x00016800
        /*1bc8*/ 	.word	0x00000003
        /*1bcc*/ 	.word	0x00000000
        /*1bd0*/ 	.short	0x0101
        /*1bd2*/ 	.byte	0x3f
	.zero		1


	//   ....[53]....
        /*1bd4*/ 	.word	0x000173a0
        /*1bd8*/ 	.word	0x0000000a
        /*1bdc*/ 	.word	0x00000000
        /*1be0*/ 	.short	0x0101
        /*1be2*/ 	.byte	0x3f
	.zero		1


	//   ....[54]....
        /*1be4*/ 	.word	0x0001bc60
        /*1be8*/ 	.word	0x00000016
        /*1bec*/ 	.word	0x00032420
        /*1bf0*/ 	.short	0x010a
        /*1bf2*/ 	.byte	0x3f
	.zero		1


	//   ....[55]....
        /*1bf4*/ 	.word	0x0001bcf0
        /*1bf8*/ 	.word	0x00000008
        /*1bfc*/ 	.word	0x000324a0
        /*1c00*/ 	.short	0x010a
        /*1c02*/ 	.byte	0x3f
	.zero		1


	//   ....[56]....
        /*1c04*/ 	.word	0x0001bf40
        /*1c08*/ 	.word	0x00000008
        /*1c0c*/ 	.word	0x000324c0
        /*1c10*/ 	.short	0x010a
        /*1c12*/ 	.byte	0x3f
	.zero		1


	//   ....[57]....
        /*1c14*/ 	.word	0x0001c550
        /*1c18*/ 	.word	0x00000006
        /*1c1c*/ 	.word	0x000324a0
        /*1c20*/ 	.short	0x010a
        /*1c22*/ 	.byte	0x3f
	.zero		1


	//   ....[58]....
        /*1c24*/ 	.word	0x0001c790
        /*1c28*/ 	.word	0x00000006
        /*1c2c*/ 	.word	0x000324c0
        /*1c30*/ 	.short	0x010a
        /*1c32*/ 	.byte	0x3f
	.zero		1


	//   ....[59]....
        /*1c34*/ 	.word	0x0001da10
        /*1c38*/ 	.word	0x0000001e
        /*1c3c*/ 	.word	0x00032440
        /*1c40*/ 	.short	0x010a
        /*1c42*/ 	.byte	0x3f
	.zero		1


	//   ....[60]....
        /*1c44*/ 	.word	0x0001e060
        /*1c48*/ 	.word	0x0000001e
        /*1c4c*/ 	.word	0x00032430
        /*1c50*/ 	.short	0x0107
        /*1c52*/ 	.byte	0x3f
	.zero		1


	//   ....[61]....
        /*1c54*/ 	.word	0x0001e130
        /*1c58*/ 	.word	0x0000001e
        /*1c5c*/ 	.word	0x00032430
        /*1c60*/ 	.short	0x0101
        /*1c62*/ 	.byte	0x3f
	.zero		1


	//   ....[62]....
        /*1c64*/ 	.word	0x0001eca0
        /*1c68*/ 	.word	0x00000016
        /*1c6c*/ 	.word	0x00032400
        /*1c70*/ 	.short	0x0107
        /*1c72*/ 	.byte	0x3f
	.zero		1


	//   ....[63]....
        /*1c74*/ 	.word	0x0001ed30
        /*1c78*/ 	.word	0x00000016
        /*1c7c*/ 	.word	0x00032400
        /*1c80*/ 	.short	0x0101
        /*1c82*/ 	.byte	0x3f
	.zero		1


	//   ....[64]....
        /*1c84*/ 	.word	0x0001f7c0
        /*1c88*/ 	.word	0x00000016
        /*1c8c*/ 	.word	0x00032410
        /*1c90*/ 	.short	0x0107
        /*1c92*/ 	.byte	0x3f
	.zero		1


	//   ....[65]....
        /*1c94*/ 	.word	0x0001f8c0
        /*1c98*/ 	.word	0x00000016
        /*1c9c*/ 	.word	0x00032410
        /*1ca0*/ 	.short	0x0101
        /*1ca2*/ 	.byte	0x3f
	.zero		1


	//   ....[66]....
        /*1ca4*/ 	.word	0x0001f8e0
        /*1ca8*/ 	.word	0x00000016
        /*1cac*/ 	.word	0x00032420
        /*1cb0*/ 	.short	0x010a
        /*1cb2*/ 	.byte	0x3f
	.zero		1


	//   ....[67]....
        /*1cb4*/ 	.word	0x0001f970
        /*1cb8*/ 	.word	0x0000001e
        /*1cbc*/ 	.word	0x00032460
        /*1cc0*/ 	.short	0x010a
        /*1cc2*/ 	.byte	0x3f
	.zero		1


	//   ....[68]....
        /*1cc4*/ 	.word	0x000200f0
        /*1cc8*/ 	.word	0x0000001e
        /*1ccc*/ 	.word	0x00032450
        /*1cd0*/ 	.short	0x0107
        /*1cd2*/ 	.byte	0x3f
	.zero		1


	//   ....[69]....
        /*1cd4*/ 	.word	0x000201c0
        /*1cd8*/ 	.word	0x0000001e
        /*1cdc*/ 	.word	0x00032450
        /*1ce0*/ 	.short	0x0101
        /*1ce2*/ 	.byte	0x3f
	.zero		1


	//   ....[70]....
        /*1ce4*/ 	.word	0x00020500
        /*1ce8*/ 	.word	0x00000006
        /*1cec*/ 	.word	0x00032440
        /*1cf0*/ 	.short	0x010a
        /*1cf2*/ 	.byte	0x3f
	.zero		1


	//   ....[71]....
        /*1cf4*/ 	.word	0x000208c0
        /*1cf8*/ 	.word	0x00000006
        /*1cfc*/ 	.word	0x00032430
        /*1d00*/ 	.short	0x0107
        /*1d02*/ 	.byte	0x3f
	.zero		1


	//   ....[72]....
        /*1d04*/ 	.word	0x00020980
        /*1d08*/ 	.word	0x00000006
        /*1d0c*/ 	.word	0x00032430
        /*1d10*/ 	.short	0x0101
        /*1d12*/ 	.byte	0x3f
	.zero		1


	//   ....[73]....
        /*1d14*/ 	.word	0x000209b0
        /*1d18*/ 	.word	0x00000006
        /*1d1c*/ 	.word	0x00032460
        /*1d20*/ 	.short	0x010a
        /*1d22*/ 	.byte	0x3f
	.zero		1


	//   ....[74]....
        /*1d24*/ 	.word	0x00020eb0
        /*1d28*/ 	.word	0x00000006
        /*1d2c*/ 	.word	0x00032450
        /*1d30*/ 	.short	0x0107
        /*1d32*/ 	.byte	0x3f
	.zero		1


	//   ....[75]....
        /*1d34*/ 	.word	0x00020f70
        /*1d38*/ 	.word	0x00000006
        /*1d3c*/ 	.word	0x00032450
        /*1d40*/ 	.short	0x0101
        /*1d42*/ 	.byte	0x3f
	.zero		1


	//   ....[76]....
        /*1d44*/ 	.word	0x00022200
        /*1d48*/ 	.word	0x00000005
        /*1d4c*/ 	.word	0x00032420
        /*1d50*/ 	.short	0x010a
        /*1d52*/ 	.byte	0x3f
	.zero		1


	//   ....[77]....
        /*1d54*/ 	.word	0x00022370
        /*1d58*/ 	.word	0x00000003
        /*1d5c*/ 	.word	0x00032440
        /*1d60*/ 	.short	0x010a
        /*1d62*/ 	.byte	0x3f
	.zero		1


	//   ....[78]....
        /*1d64*/ 	.word	0x00022410
        /*1d68*/ 	.word	0x00000019
        /*1d6c*/ 	.word	0x00032440
        /*1d70*/ 	.short	0x010a
        /*1d72*/ 	.byte	0x3f
	.zero		1


	//   ....[79]....
        /*1d74*/ 	.word	0x00022450
        /*1d78*/ 	.word	0x00000003
        /*1d7c*/ 	.word	0x00032460
        /*1d80*/ 	.short	0x010a
        /*1d82*/ 	.byte	0x3f
	.zero		1


	//   ....[80]....
        /*1d84*/ 	.word	0x00022490
        /*1d88*/ 	.word	0x00000019
        /*1d8c*/ 	.word	0x00032460
        /*1d90*/ 	.short	0x010a
        /*1d92*/ 	.byte	0x3f
	.zero		1


	//   ....[81]....
        /*1d94*/ 	.word	0x000224f0
        /*1d98*/ 	.word	0x00000057
        /*1d9c*/ 	.word	0x00032490
        /*1da0*/ 	.short	0x010a
        /*1da2*/ 	.byte	0x3f
	.zero		1


	//   ....[82]....
        /*1da4*/ 	.word	0x00022780
        /*1da8*/ 	.word	0x00000057
        /*1dac*/ 	.word	0x00032490
        /*1db0*/ 	.short	0x010a
        /*1db2*/ 	.byte	0x3f
	.zero		1


	//   ....[83]....
        /*1db4*/ 	.word	0x00022a30
        /*1db8*/ 	.word	0x00000057
        /*1dbc*/ 	.word	0x00032490
        /*1dc0*/ 	.short	0x010a
        /*1dc2*/ 	.byte	0x3f
	.zero		1


	//   ....[84]....
        /*1dc4*/ 	.word	0x00022ce0
        /*1dc8*/ 	.word	0x00000057
        /*1dcc*/ 	.word	0x000324b0
        /*1dd0*/ 	.short	0x010a
        /*1dd2*/ 	.byte	0x3f
	.zero		1


	//   ....[85]....
        /*1dd4*/ 	.word	0x00023160
        /*1dd8*/ 	.word	0x00000016
        /*1ddc*/ 	.word	0x00032400
        /*1de0*/ 	.short	0x010a
        /*1de2*/ 	.byte	0x3f
	.zero		1


	//   ....[86]....
        /*1de4*/ 	.word	0x00023760
        /*1de8*/ 	.word	0x00000016
        /*1dec*/ 	.word	0x00032400
        /*1df0*/ 	.short	0x010a
        /*1df2*/ 	.byte	0x3f
	.zero		1


	//   ....[87]....
        /*1df4*/ 	.word	0x000237b0
        /*1df8*/ 	.word	0x0000000e
        /*1dfc*/ 	.word	0x00032430
        /*1e00*/ 	.short	0x010a
        /*1e02*/ 	.byte	0x3f
	.zero		1


	//   ....[88]....
        /*1e04*/ 	.word	0x00023800
        /*1e08*/ 	.word	0x00000016
        /*1e0c*/ 	.word	0x00032410
        /*1e10*/ 	.short	0x010a
        /*1e12*/ 	.byte	0x3f
	.zero		1


	//   ....[89]....
        /*1e14*/ 	.word	0x00023850
        /*1e18*/ 	.word	0x0000000e
        /*1e1c*/ 	.word	0x00032450
        /*1e20*/ 	.short	0x010a
        /*1e22*/ 	.byte	0x3f
	.zero		1


	//   ....[90]....
        /*1e24*/ 	.word	0x000238a0
        /*1e28*/ 	.word	0x0000000f
        /*1e2c*/ 	.word	0x00032430
        /*1e30*/ 	.short	0x010a
        /*1e32*/ 	.byte	0x3f
	.zero		1


	//   ....[91]....
        /*1e34*/ 	.word	0x000238f0
        /*1e38*/ 	.word	0x0000000f
        /*1e3c*/ 	.word	0x00032450
        /*1e40*/ 	.short	0x010a
        /*1e42*/ 	.byte	0x3f
	.zero		1


	//   ....[92]....
        /*1e44*/ 	.word	0x00023940
        /*1e48*/ 	.word	0x0000000f
        /*1e4c*/ 	.word	0x00032430
        /*1e50*/ 	.short	0x010a
        /*1e52*/ 	.byte	0x3f
	.zero		1


	//   ....[93]....
        /*1e54*/ 	.word	0x00023990
        /*1e58*/ 	.word	0x0000000f
        /*1e5c*/ 	.word	0x00032450
        /*1e60*/ 	.short	0x010a
        /*1e62*/ 	.byte	0x3f
	.zero		1


	//   ....[94]....
        /*1e64*/ 	.word	0x000245e0
        /*1e68*/ 	.word	0x00000016
        /*1e6c*/ 	.word	0x00032420
        /*1e70*/ 	.short	0x010a
        /*1e72*/ 	.byte	0x3f
	.zero		1


	//   ....[95]....
        /*1e74*/ 	.word	0x00024630
        /*1e78*/ 	.word	0x00000008
        /*1e7c*/ 	.word	0x000324a0
        /*1e80*/ 	.short	0x010a
        /*1e82*/ 	.byte	0x3f
	.zero		1


	//   ....[96]....
        /*1e84*/ 	.word	0x00024680
        /*1e88*/ 	.word	0x00000008
        /*1e8c*/ 	.word	0x000324c0
        /*1e90*/ 	.short	0x010a
        /*1e92*/ 	.byte	0x3f
	.zero		1


	//   ....[97]....
        /*1e94*/ 	.word	0x000246d0
        /*1e98*/ 	.word	0x00000006
        /*1e9c*/ 	.word	0x000324a0
        /*1ea0*/ 	.short	0x010a
        /*1ea2*/ 	.byte	0x3f
	.zero		1


	//   ....[98]....
        /*1ea4*/ 	.word	0x00024720
        /*1ea8*/ 	.word	0x00000006
        /*1eac*/ 	.word	0x000324c0
        /*1eb0*/ 	.short	0x010a
        /*1eb2*/ 	.byte	0x3f
	.zero		1


	//   ....[99]....
        /*1eb4*/ 	.word	0x00024840
        /*1eb8*/ 	.word	0x0000001e
        /*1ebc*/ 	.word	0x00032440
        /*1ec0*/ 	.short	0x010a
        /*1ec2*/ 	.byte	0x3f
	.zero		1


	//   ....[100]....
        /*1ec4*/ 	.word	0x000268d0
        /*1ec8*/ 	.word	0x00000016
        /*1ecc*/ 	.word	0x00032420
        /*1ed0*/ 	.short	0x010a
        /*1ed2*/ 	.byte	0x3f
	.zero		1


	//   ....[101]....
        /*1ed4*/ 	.word	0x00026920
        /*1ed8*/ 	.word	0x0000001e
        /*1edc*/ 	.word	0x00032460
        /*1ee0*/ 	.short	0x010a
        /*1ee2*/ 	.byte	0x3f
	.zero		1


	//   ....[102]....
        /*1ee4*/ 	.word	0x00027270
        /*1ee8*/ 	.word	0x00000006
        /*1eec*/ 	.word	0x00032440
        /*1ef0*/ 	.short	0x010a
        /*1ef2*/ 	.byte	0x3f
	.zero		1


	//   ....[103]....
        /*1ef4*/ 	.word	0x00027950
        /*1ef8*/ 	.word	0x00000006
        /*1efc*/ 	.word	0x00032460
        /*1f00*/ 	.short	0x010a
        /*1f02*/ 	.byte	0x3f
	.zero		1


	//   ....[104]....
        /*1f04*/ 	.word	0x00028aa0
        /*1f08*/ 	.word	0x00000005
        /*1f0c*/ 	.word	0x00032420
        /*1f10*/ 	.short	0x010a
        /*1f12*/ 	.byte	0x3f
	.zero		1


	//   ....[105]....
        /*1f14*/ 	.word	0x00028c40
        /*1f18*/ 	.word	0x00000003
        /*1f1c*/ 	.word	0x00032440
        /*1f20*/ 	.short	0x010a
        /*1f22*/ 	.byte	0x3f
	.zero		1


	//   ....[106]....
        /*1f24*/ 	.word	0x00028c90
        /*1f28*/ 	.word	0x00000019
        /*1f2c*/ 	.word	0x00032440
        /*1f30*/ 	.short	0x010a
        /*1f32*/ 	.byte	0x3f
	.zero		1


	//   ....[107]....
        /*1f34*/ 	.word	0x00028ce0
        /*1f38*/ 	.word	0x00000003
        /*1f3c*/ 	.word	0x00032460
        /*1f40*/ 	.short	0x010a
        /*1f42*/ 	.byte	0x3f
	.zero		1


	//----- nvinfo : EIATTR_NUM_MBARRIERS
	.align		4
.L_645:
        /*1f44*/ 	.byte	0x03, 0x38
        /*1f46*/ 	.short	0x0017


	//----- nvinfo : EIATTR_EXIT_INSTR_OFFSETS
	.align		4
        /*1f48*/ 	.byte	0x04, 0x1c
        /*1f4a*/ 	.short	(.L_647 - .L_646)


	//   ....[0]....
.L_646:
        /*1f4c*/ 	.word	0x000224e0


	//----- nvinfo : EIATTR_MAX_THREADS
	.align		4
.L_647:
        /*1f50*/ 	.byte	0x04, 0x05
        /*1f52*/ 	.short	(.L_649 - .L_648)
.L_648:
        /*1f54*/ 	.word	0x00000180
        /*1f58*/ 	.word	0x00000001
        /*1f5c*/ 	.word	0x00000001


	//----- nvinfo : EIATTR_CRS_STACK_SIZE
	.align		4
.L_649:
        /*1f60*/ 	.byte	0x04, 0x1e
        /*1f62*/ 	.short	(.L_651 - .L_650)
.L_650:
        /*1f64*/ 	.word	0x00000000


	//----- nvinfo : EIATTR_CBANK_PARAM_SIZE
	.align		4
.L_651:
        /*1f68*/ 	.byte	0x03, 0x19
        /*1f6a*/ 	.short	0x0bf0


	//----- nvinfo : EIATTR_PARAM_CBANK
	.align		4
        /*1f6c*/ 	.byte	0x04, 0x0a
        /*1f6e*/ 	.short	(.L_653 - .L_652)
	.align		4
.L_652:
        /*1f70*/ 	.word	index@(.nv.constant0._ZN7cutlass13device_kernelIN5flash11enable_sm90INS1_16FlashAttnFwdSm90INS1_25CollectiveMainloopFwdSm90ILi2EN4cute5tupleIJNS5_1CILi1EEES8_S8_EEENS6_IJNS7_ILi128EEENS7_ILi96EEENS7_ILi64EEEEEELi256ENS_10bfloat16_tEfNS_4arch4Sm90ELb1ELb0ELb1ELb1ELb1ELb1ELb1ELb1ELb0ELb1ELb1ELb0EEENS1_21CollectiveEpilogueFwdINS6_IJSA_NS7_ILi256EEESB_EEES9_SE_SG_Li256ELb1ELb1ELb1ELb0EEENS1_36VarlenDynamicPersistentTileSchedulerILi128ELi96ELi256ELi128ELb1ELb1ELb1ELb1ELb1ELb1EEEEEEEEEvNT_6ParamsE)
        /*1f74*/ 	.short	0x0210
        /*1f76*/ 	.short	0x0bf0


	//----- nvinfo : EIATTR_SW_WAR
	.align		4
.L_653:
        /*1f78*/ 	.byte	0x04, 0x36
        /*1f7a*/ 	.short	(.L_655 - .L_654)
.L_654:
        /*1f7c*/ 	.word	0x00000008
.L_655:


//--------------------- .nv.callgraph             --------------------------
	.section	.nv.callgraph,"",@"SHT_CUDA_CALLGRAPH"
	.align	4
	.sectionentsize	8
	.align		4
        /*0000*/ 	.word	0x00000000
	.align		4
        /*0004*/ 	.word	0xffffffff
	.align		4
        /*0008*/ 	.word	index@(_ZN7cutlass13device_kernelIN5flash11enable_sm90INS1_16FlashAttnFwdSm90INS1_25CollectiveMainloopFwdSm90ILi2EN4cute5tupleIJNS5_1CILi1EEES8_S8_EEENS6_IJNS7_ILi128EEENS7_ILi96EEENS7_ILi64EEEEEELi256ENS_10bfloat16_tEfNS_4arch4Sm90ELb0ELb0ELb1ELb0ELb1ELb0ELb0ELb1ELb0ELb1ELb1ELb0EEENS1_21CollectiveEpilogueFwdINS6_IJSA_NS7_ILi256EEESB_EEES9_SE_SG_Li256ELb0ELb1ELb1ELb0EEENS1_19SingleTileSchedulerILb0ELb1ELb1ELi128EEEEEEEEEvNT_6ParamsE)
	.align		4
        /*000c*/ 	.word	index@(__assertfail)
	.align		4
        /*0010*/ 	.word	index@(_ZN7cutlass13device_kernelIN5flash11enable_sm90INS1_16FlashAttnFwdSm90INS1_25CollectiveMainloopFwdSm90ILi2EN4cute5tupleIJNS5_1CILi1EEES8_S8_EEENS6_IJNS7_ILi128EEENS7_ILi96EEENS7_ILi64EEEEEELi256ENS_10bfloat16_tEfNS_4arch4Sm90ELb0ELb0ELb1ELb0ELb1ELb0ELb1ELb1ELb0ELb1ELb1ELb0EEENS1_21CollectiveEpilogueFwdINS6_IJSA_NS7_ILi256EEESB_EEES9_SE_SG_Li256ELb0ELb1ELb1ELb0EEENS1_19SingleTileSchedulerILb0ELb1ELb1ELi128EEEEEEEEEvNT_6ParamsE)
	.align		4
        /*0014*/ 	.word	index@(__assertfail)
	.align		4
        /*0018*/ 	.word	index@(_ZN7cutlass13device_kernelIN5flash11enable_sm90INS1_16FlashAttnFwdSm90INS1_25CollectiveMainloopFwdSm90ILi2EN4cute5tupleIJNS5_1CILi1EEES8_S8_EEENS6_IJNS7_ILi128EEENS7_ILi96EEENS7_ILi64EEEEEELi256ENS_10bfloat16_tEfNS_4arch4Sm90ELb0ELb0ELb1ELb1ELb1ELb0ELb0ELb1ELb0ELb1ELb1ELb0EEENS1_21CollectiveEpilogueFwdINS6_IJSA_NS7_ILi256EEESB_EEES9_SE_SG_Li256ELb1ELb1ELb1ELb0EEENS1_36VarlenDynamicPersistentTileSchedulerILi128ELi96ELi256ELi128ELb1ELb1ELb1ELb0ELb1ELb1EEEEEEEEEvNT_6ParamsE)
	.align		4
        /*001c*/ 	.word	index@(__assertfail)
	.align		4
        /*0020*/ 	.word	index@(_ZN7cutlass13device_kernelIN5flash11enable_sm90INS1_16FlashAttnFwdSm90INS1_25CollectiveMainloopFwdSm90ILi2EN4cute5tupleIJNS5_1CILi1EEES8_S8_EEENS6_IJNS7_ILi128EEENS7_ILi96EEENS7_ILi64EEEEEELi256ENS_10bfloat16_tEfNS_4arch4Sm90ELb0ELb0ELb1ELb1ELb1ELb1ELb0ELb1ELb0ELb1ELb1ELb0EEENS1_21CollectiveEpilogueFwdINS6_IJSA_NS7_ILi256EEESB_EEES9_SE_SG_Li256ELb1ELb1ELb1ELb0EEENS1_36VarlenDynamicPersistentTileSchedulerILi128ELi96ELi256ELi128ELb1ELb1ELb1ELb0ELb1ELb1EEEEEEEEEvNT_6ParamsE)
	.align		4
        /*0024*/ 	.word	index@(__assertfail)
	.align		4
        /*0028*/ 	.word	index@(_ZN7cutlass13device_kernelIN5flash11enable_sm90INS1_16FlashAttnFwdSm90INS1_25CollectiveMainloopFwdSm90ILi2EN4cute5tupleIJNS5_1CILi1EEES8_S8_EEENS6_IJNS7_ILi128EEENS7_ILi96EEENS7_ILi64EEEEEELi256ENS_10bfloat16_tEfNS_4arch4Sm90ELb0ELb0ELb1ELb1ELb1ELb0ELb1ELb1ELb0ELb1ELb1ELb0EEENS1_21CollectiveEpilogueFwdINS6_IJSA_NS7_ILi256EEESB_EEES9_SE_SG_Li256ELb1ELb1ELb1ELb0EEENS1_36VarlenDynamicPersistentTileSchedulerILi128ELi96ELi256ELi128ELb1ELb1ELb1ELb0ELb1ELb1EEEEEEEEEvNT_6ParamsE)
	.align		4
        /*002c*/ 	.word	index@(__assertfail)
	.align		4
        /*0030*/ 	.word	index@(_ZN7cutlass13device_kernelIN5flash11enable_sm90INS1_16FlashAttnFwdSm90INS1_25CollectiveMainloopFwdSm90ILi2EN4cute5tupleIJNS5_1CILi1EEES8_S8_EEENS6_IJNS7_ILi128EEENS7_ILi96EEENS7_ILi64EEEEEELi256ENS_10bfloat16_tEfNS_4arch4Sm90ELb0ELb0ELb1ELb1ELb1ELb1ELb1ELb1ELb0ELb1ELb1ELb0EEENS1_21CollectiveEpilogueFwdINS6_IJSA_NS7_ILi256EEESB_EEES9_SE_SG_Li256ELb1ELb1ELb1ELb0EEENS1_36VarlenDynamicPersistentTileSchedulerILi128ELi96ELi256ELi128ELb1ELb1ELb1ELb0ELb1ELb1EEEEEEEEEvNT_6ParamsE)
	.align		4
        /*0034*/ 	.word	index@(__assertfail)
	.align		4
        /*0038*/ 	.word	index@(_ZN7cutlass13device_kernelIN5flash11enable_sm90INS1_16FlashAttnFwdSm90INS1_25CollectiveMainloopFwdSm90ILi2EN4cute5tupleIJNS5_1CILi1EEES8_S8_EEENS6_IJNS7_ILi128EEENS7_ILi96EEENS7_ILi64EEEEEELi256ENS_10bfloat16_tEfNS_4arch4Sm90ELb0ELb1ELb1ELb0ELb1ELb0ELb0ELb1ELb0ELb1ELb1ELb0EEENS1_21CollectiveEpilogueFwdINS6_IJSA_NS7_ILi256EEESB_EEES9_SE_SG_Li256ELb0ELb1ELb1ELb0EEENS1_19SingleTileSchedulerILb0ELb1ELb1ELi128EEEEEEEEEvNT_6ParamsE)
	.align		4
        /*003c*/ 	.word	index@(__assertfail)
	.align		4
        /*0040*/ 	.word	index@(_ZN7cutlass13device_kernelIN5flash11enable_sm90INS1_16FlashAttnFwdSm90INS1_25CollectiveMainloopFwdSm90ILi2EN4cute5tupleIJNS5_1CILi1EEES8_S8_EEENS6_IJNS7_ILi128EEENS7_ILi96EEENS7_ILi64EEEEEELi256ENS_10bfloat16_tEfNS_4arch4Sm90ELb0ELb1ELb1ELb0ELb1ELb0ELb1ELb1ELb0ELb1ELb1ELb0EEENS1_21CollectiveEpilogueFwdINS6_IJSA_NS7_ILi256EEESB_EEES9_SE_SG_Li256ELb0ELb1ELb1ELb0EEENS1_19SingleTileSchedulerILb0ELb1ELb1ELi128EEEEEEEEEvNT_6ParamsE)
	.align		4
        /*0044*/ 	.word	index@(__assertfail)
	.align		4
        /*0048*/ 	.word	index@(_ZN7cutlass13device_kernelIN5flash11enable_sm90INS1_16FlashAttnFwdSm90INS1_25CollectiveMainloopFwdSm90ILi2EN4cute5tupleIJNS5_1CILi1EEES8_S8_EEENS6_IJNS7_ILi128EEENS7_ILi96EEENS7_ILi64EEEEEELi256ENS_10bfloat16_tEfNS_4arch4Sm90ELb0ELb1ELb1ELb1ELb1ELb0ELb0ELb1ELb0ELb1ELb1ELb0EEENS1_21CollectiveEpilogueFwdINS6_IJSA_NS7_ILi256EEESB_EEES9_SE_SG_Li256ELb1ELb1ELb1ELb0EEENS1_36VarlenDynamicPersistentTileSchedulerILi128ELi96ELi256ELi128ELb1ELb1ELb1ELb1ELb0ELb1EEEEEEEEEvNT_6ParamsE)
	.align		4
        /*004c*/ 	.word	index@(__assertfail)
	.align		4
        /*0050*/ 	.word	index@(_ZN7cutlass13device_kernelIN5flash11enable_sm90INS1_16FlashAttnFwdSm90INS1_25CollectiveMainloopFwdSm90ILi2EN4cute5tupleIJNS5_1CILi1EEES8_S8_EEENS6_IJNS7_ILi128EEENS7_ILi96EEENS7_ILi64EEEEEELi256ENS_10bfloat16_tEfNS_4arch4Sm90ELb0ELb1ELb1ELb1ELb1ELb1ELb0ELb1ELb0ELb1ELb1ELb0EEENS1_21CollectiveEpilogueFwdINS6_IJSA_NS7_ILi256EEESB_EEES9_SE_SG_Li256ELb1ELb1ELb1ELb0EEENS1_36VarlenDynamicPersistentTileSchedulerILi128ELi96ELi256ELi128ELb1ELb1ELb1ELb1ELb0ELb1EEEEEEEEEvNT_6ParamsE)
	.align		4
        /*0054*/ 	.word	index@(__assertfail)
	.align		4
        /*0058*/ 	.word	index@(_ZN7cutlass13device_kernelIN5flash11enable_sm90INS1_16FlashAttnFwdSm90INS1_25CollectiveMainloopFwdSm90ILi2EN4cute5tupleIJNS5_1CILi1EEES8_S8_EEENS6_IJNS7_ILi128EEENS7_ILi96EEENS7_ILi64EEEEEELi256ENS_10bfloat16_tEfNS_4arch4Sm90ELb0ELb1ELb1ELb1ELb1ELb0ELb1ELb1ELb0ELb1ELb1ELb0EEENS1_21CollectiveEpilogueFwdINS6_IJSA_NS7_ILi256EEESB_EEES9_SE_SG_Li256ELb1ELb1ELb1ELb0EEENS1_36VarlenDynamicPersistentTileSchedulerILi128ELi96ELi256ELi128ELb1ELb1ELb1ELb1ELb0ELb1EEEEEEEEEvNT_6ParamsE)
	.align		4
        /*005c*/ 	.word	index@(__assertfail)
	.align		4
        /*0060*/ 	.word	index@(_ZN7cutlass13device_kernelIN5flash11enable_sm90INS1_16FlashAttnFwdSm90INS1_25CollectiveMainloopFwdSm90ILi2EN4cute5tupleIJNS5_1CILi1EEES8_S8_EEENS6_IJNS7_ILi128EEENS7_ILi96EEENS7_ILi64EEEEEELi256ENS_10bfloat16_tEfNS_4arch4Sm90ELb0ELb1ELb1ELb1ELb1ELb1ELb1ELb1ELb0ELb1ELb1ELb0EEENS1_21CollectiveEpilogueFwdINS6_IJSA_NS7_ILi256EEESB_EEES9_SE_SG_Li256ELb1ELb1ELb1ELb0EEENS1_36VarlenDynamicPersistentTileSchedulerILi128ELi96ELi256ELi128ELb1ELb1ELb1ELb1ELb0ELb1EEEEEEEEEvNT_6ParamsE)
	.align		4
        /*0064*/ 	.word	index@(__assertfail)
	.align		4
        /*0068*/ 	.word	index@(_ZN7cutlass13device_kernelIN5flash11enable_sm90INS1_16FlashAttnFwdSm90INS1_25CollectiveMainloopFwdSm90ILi2EN4cute5tupleIJNS5_1CILi1EEES8_S8_EEENS6_IJNS7_ILi128EEENS7_ILi96EEENS7_ILi64EEEEEELi256ENS_10bfloat16_tEfNS_4arch4Sm90ELb1ELb0ELb1ELb0ELb1ELb0ELb0ELb1ELb0ELb1ELb1ELb0EEENS1_21CollectiveEpilogueFwdINS6_IJSA_NS7_ILi256EEESB_EEES9_SE_SG_Li256ELb0ELb1ELb1ELb0EEENS1_19SingleTileSchedulerILb0ELb1ELb1ELi128EEEEEEEEEvNT_6ParamsE)
	.align		4
        /*006c*/ 	.word	index@(__assertfail)
	.align		4
        /*0070*/ 	.word	index@(_ZN7cutlass13device_kernelIN5flash11enable_sm90INS1_16FlashAttnFwdSm90INS1_25CollectiveMainloopFwdSm90ILi2EN4cute5tupleIJNS5_1CILi1EEES8_S8_EEENS6_IJNS7_ILi128EEENS7_ILi96EEENS7_ILi64EEEEEELi256ENS_10bfloat16_tEfNS_4arch4Sm90ELb1ELb0ELb1ELb0ELb1ELb0ELb1ELb1ELb0ELb1ELb1ELb0EEENS1_21CollectiveEpilogueFwdINS6_IJSA_NS7_ILi256EEESB_EEES9_SE_SG_Li256ELb0ELb1ELb1ELb0EEENS1_19SingleTileSchedulerILb0ELb1ELb1ELi128EEEEEEEEEvNT_6ParamsE)
	.align		4
        /*0074*/ 	.word	index@(__assertfail)
	.align		4
        /*0078*/ 	.word	index@(_ZN7cutlass13device_kernelIN5flash11enable_sm90INS1_16FlashAttnFwdSm90INS1_25CollectiveMainloopFwdSm90ILi2EN4cute5tupleIJNS5_1CILi1EEES8_S8_EEENS6_IJNS7_ILi128EEENS7_ILi96EEENS7_ILi64EEEEEELi256ENS_10bfloat16_tEfNS_4arch4Sm90ELb1ELb0ELb1ELb1ELb1ELb0ELb0ELb1ELb0ELb1ELb1ELb0EEENS1_21CollectiveEpilogueFwdINS6_IJSA_NS7_ILi256EEESB_EEES9_SE_SG_Li256ELb1ELb1ELb1ELb0EEENS1_36VarlenDynamicPersistentTileSchedulerILi128ELi96ELi256ELi128ELb1ELb1ELb1ELb1ELb1ELb1EEEEEEEEEvNT_6ParamsE)
	.align		4
        /*007c*/ 	.word	index@(__assertfail)
	.align		4
        /*0080*/ 	.word	index@(_ZN7cutlass13device_kernelIN5flash11enable_sm90INS1_16FlashAttnFwdSm90INS1_25CollectiveMainloopFwdSm90ILi2EN4cute5tupleIJNS5_1CILi1EEES8_S8_EEENS6_IJNS7_ILi128EEENS7_ILi96EEENS7_ILi64EEEEEELi256ENS_10bfloat16_tEfNS_4arch4Sm90ELb1ELb0ELb1ELb1ELb1ELb1ELb0ELb1ELb0ELb1ELb1ELb0EEENS1_21CollectiveEpilogueFwdINS6_IJSA_NS7_ILi256EEESB_EEES9_SE_SG_Li256ELb1ELb1ELb1ELb0EEENS1_36VarlenDynamicPersistentTileSchedulerILi128ELi96ELi256ELi128ELb1ELb1ELb1ELb1ELb1ELb1EEEEEEEEEvNT_6ParamsE)
	.align		4
        /*0084*/ 	.word	index@(__assertfail)
	.align		4
        /*0088*/ 	.word	index@(_ZN7cutlass13device_kernelIN5flash11enable_sm90INS1_16FlashAttnFwdSm90INS1_25CollectiveMainloopFwdSm90ILi2EN4cute5tupleIJNS5_1CILi1EEES8_S8_EEENS6_IJNS7_ILi128EEENS7_ILi96EEENS7_ILi64EEEEEELi256ENS_10bfloat16_tEfNS_4arch4Sm90ELb1ELb0ELb1ELb1ELb1ELb0ELb1ELb1ELb0ELb1ELb1ELb0EEENS1_21CollectiveEpilogueFwdINS6_IJSA_NS7_ILi256EEESB_EEES9_SE_SG_Li256ELb1ELb1ELb1ELb0EEENS1_36VarlenDynamicPersistentTileSchedulerILi128ELi96ELi256ELi128ELb1ELb1ELb1ELb1ELb1ELb1EEEEEEEEEvNT_6ParamsE)
	.align		4
        /*008c*/ 	.word	index@(__assertfail)
	.align		4
        /*0090*/ 	.word	index@(_ZN7cutlass13device_kernelIN5flash11enable_sm90INS1_16FlashAttnFwdSm90INS1_25CollectiveMainloopFwdSm90ILi2EN4cute5tupleIJNS5_1CILi1EEES8_S8_EEENS6_IJNS7_ILi128EEENS7_ILi96EEENS7_ILi64EEEEEELi256ENS_10bfloat16_tEfNS_4arch4Sm90ELb1ELb0ELb1ELb1ELb1ELb1ELb1ELb1ELb0ELb1ELb1ELb0EEENS1_21CollectiveEpilogueFwdINS6_IJSA_NS7_ILi256EEESB_EEES9_SE_SG_Li256ELb1ELb1ELb1ELb0EEENS1_36VarlenDynamicPersistentTileSchedulerILi128ELi96ELi256ELi128ELb1ELb1ELb1ELb1ELb1ELb1EEEEEEEEEvNT_6ParamsE)
	.align		4
        /*0094*/ 	.word	index@(__assertfail)
	.align		4
        /*0098*/ 	.word	0x00000000
	.align		4
        /*009c*/ 	.word	0xfffffffe
	.align		4
        /*00a0*/ 	.word	0x00000000
	.align		4
        /*00a4*/ 	.word	0xfffffffd
	.align		4
        /*00a8*/ 	.word	0x00000000
	.align		4
        /*00ac*/ 	.word	0xfffffffc


//--------------------- .nv.constant4             --------------------------
	.section	.nv.constant4,"a",@progbits
	.align	8
	.align		8
.nv.constant4:
        /*0000*/ 	.dword	__assertfail
	.align		8
        /*0008*/ 	.dword	__unnamed_1
	.align		8
        /*0010*/ 	.dword	__unnamed_2
	.align		8
        /*0018*/ 	.dword	__unnamed_3
	.align		8
        /*0020*/ 	.dword	__unnamed_4
	.align		8
        /*0028*/ 	.dword	__unnamed_5
	.align		8
        /*0030*/ 	.dword	__unnamed_6
	.align		8
        /*0038*/ 	.dword	__unnamed_7
	.align		8
        /*0040*/ 	.dword	_ZN89_INTERNAL_d7b8bb7b_53_flash_fwd_hdim64_256_bf16_paged_split_softcap_sm90_cu_3fbc093a_34684cuda3std3__45__cpo5beginE
	.align		8
        /*0048*/ 	.dword	_ZN89_INTERNAL_d7b8bb7b_53_flash_fwd_hdim64_256_bf16_paged_split_softcap_sm90_cu_3fbc093a_34684cuda3std3__45__cpo3endE
	.align		8
        /*0050*/ 	.dword	_ZN89_INTERNAL_d7b8bb7b_53_flash_fwd_hdim64_256_bf16_paged_split_softcap_sm90_cu_3fbc093a_34684cuda3std3__45__cpo6cbeginE
	.align		8
        /*0058*/ 	.dword	_ZN89_INTERNAL_d7b8bb7b_53_flash_fwd_hdim64_256_bf16_paged_split_softcap_sm90_cu_3fbc093a_34684cuda3std3__45__cpo4cendE
	.align		8
        /*0060*/ 	.dword	_ZN89_INTERNAL_d7b8bb7b_53_flash_fwd_hdim64_256_bf16_paged_split_softcap_sm90_cu_3fbc093a_34684cuda3std3__491_GLOBAL__N__d7b8bb7b_53_flash_fwd_hdim64_256_bf16_paged_split_softcap_sm90_cu_3fbc093a_34686ignoreE
	.align		8
        /*0068*/ 	.dword	_ZN89_INTERNAL_d7b8bb7b_53_flash_fwd_hdim64_256_bf16_paged_split_softcap_sm90_cu_3fbc093a_34684cuda3std3__419piecewise_constructE
	.align		8
        /*0070*/ 	.dword	_ZN89_INTERNAL_d7b8bb7b_53_flash_fwd_hdim64_256_bf16_paged_split_softcap_sm90_cu_3fbc093a_34684cuda3std3__48in_placeE
	.align		8
        /*0078*/ 	.dword	_ZN89_INTERNAL_d7b8bb7b_53_flash_fwd_hdim64_256_bf16_paged_split_softcap_sm90_cu_3fbc093a_34684cuda3std6ranges3__45__cpo4swapE
	.align		8
        /*0080*/ 	.dword	_ZN89_INTERNAL_d7b8bb7b_53_flash_fwd_hdim64_256_bf16_paged_split_softcap_sm90_cu_3fbc093a_34684cuda3std6ranges3__45__cpo9iter_moveE
	.align		8
        /*0088*/ 	.dword	_ZN89_INTERNAL_d7b8bb7b_53_flash_fwd_hdim64_256_bf16_paged_split_softcap_sm90_cu_3fbc093a_34684cute7productE
	.align		8
        /*0090*/ 	.dword	_ZN89_INTERNAL_d7b8bb7b_53_flash_fwd_hdim64_256_bf16_paged_split_softcap_sm90_cu_3fbc093a_34684cute1_E
	.align		8
        /*0098*/ 	.dword	$str$23
	.align		8
        /*00a0*/ 	.dword	$str$24


//--------------------- .text._ZN7cutlass13device_kernelIN5flash11enable_sm90INS1_16FlashAttnFwdSm90INS1_25CollectiveMainloopFwdSm90ILi2EN4cute5tupleIJNS5_1CILi1EEES8_S8_EEENS6_IJNS7_ILi128EEENS7_ILi96EEENS7_ILi64EEEEEELi256ENS_10bfloat16_tEfNS_4arch4Sm90ELb0ELb0ELb1ELb0ELb1ELb0ELb0ELb1ELb0ELb1ELb1ELb0EEENS1_21CollectiveEpilogueFwdINS6_IJSA_NS7_ILi256EEESB_EEES9_SE_SG_Li256ELb0ELb1ELb1ELb0EEENS1_19SingleTileSchedulerILb0ELb1ELb1ELi128EEEEEEEEEvNT_6ParamsE --------------------------
	.section	.text._ZN7cutlass13device_kernelIN5flash11enable_sm90INS1_16FlashAttnFwdSm90INS1_25CollectiveMainloopFwdSm90ILi2EN4cute5tupleIJNS5_1CILi1EEES8_S8_EEENS6_IJNS7_ILi128EEENS7_ILi96EEENS7_ILi64EEEEEELi256ENS_10bfloat16_tEfNS_4arch4Sm90ELb0ELb0ELb1ELb0ELb1ELb0ELb0ELb1ELb0ELb1ELb1ELb0EEENS1_21CollectiveEpilogueFwdINS6_IJSA_NS7_ILi256EEESB_EEES9_SE_SG_Li256ELb0ELb1ELb1ELb0EEENS1_19SingleTileSchedulerILb0ELb1ELb1ELi128EEEEEEEEEvNT_6ParamsE,"ax",@progbits
	.align	128
.text._ZN7cutlass13device_kernelIN5flash11enable_sm90INS1_16FlashAttnFwdSm90INS1_25CollectiveMainloopFwdSm90ILi2EN4cute5tupleIJNS5_1CILi1EEES8_S8_EEENS6_IJNS7_ILi128EEENS7_ILi96EEENS7_ILi64EEEEEELi256ENS_10bfloat16_tEfNS_4arch4Sm90ELb0ELb0ELb1ELb0ELb1ELb0ELb0ELb1ELb0ELb1ELb1ELb0EEENS1_21CollectiveEpilogueFwdINS6_IJSA_NS7_ILi256EEESB_EEES9_SE_SG_Li256ELb0ELb1ELb1ELb0EEENS1_19SingleTileSchedulerILb0ELb1ELb1ELi128EEEEEEEEEvNT_6ParamsE:
        .type           _ZN7cutlass13device_kernelIN5flash11enable_sm90INS1_16FlashAttnFwdSm90INS1_25CollectiveMainloopFwdSm90ILi2EN4cute5tupleIJNS5_1CILi1EEES8_S8_EEENS6_IJNS7_ILi128EEENS7_ILi96EEENS7_ILi64EEEEEELi256ENS_10bfloat16_tEfNS_4arch4Sm90ELb0ELb0ELb1ELb0ELb1ELb0ELb0ELb1ELb0ELb1ELb1ELb0EEENS1_21CollectiveEpilogueFwdINS6_IJSA_NS7_ILi256EEESB_EEES9_SE_SG_Li256ELb0ELb1ELb1ELb0EEENS1_19SingleTileSchedulerILb0ELb1ELb1ELi128EEEEEEEEEvNT_6ParamsE,@function
        .size           _ZN7cutlass13device_kernelIN5flash11enable_sm90INS1_16FlashAttnFwdSm90INS1_25CollectiveMainloopFwdSm90ILi2EN4cute5tupleIJNS5_1CILi1EEES8_S8_EEENS6_IJNS7_ILi128EEENS7_ILi96EEENS7_ILi64EEEEEELi256ENS_10bfloat16_tEfNS_4arch4Sm90ELb0ELb0ELb1ELb0ELb1ELb0ELb0ELb1ELb0ELb1ELb1ELb0EEENS1_21CollectiveEpilogueFwdINS6_IJSA_NS7_ILi256EEESB_EEES9_SE_SG_Li256ELb0ELb1ELb1ELb0EEENS1_19SingleTileSchedulerILb0ELb1ELb1ELi128EEEEEEEEEvNT_6ParamsE,(.L_x_6556 - _ZN7cutlass13device_kernelIN5flash11enable_sm90INS1_16FlashAttnFwdSm90INS1_25CollectiveMainloopFwdSm90ILi2EN4cute5tupleIJNS5_1CILi1EEES8_S8_EEENS6_IJNS7_ILi128EEENS7_ILi96EEENS7_ILi64EEEEEELi256ENS_10bfloat16_tEfNS_4arch4Sm90ELb0ELb0ELb1ELb0ELb1ELb0ELb0ELb1ELb0ELb1ELb1ELb0EEENS1_21CollectiveEpilogueFwdINS6_IJSA_NS7_ILi256EEESB_EEES9_SE_SG_Li256ELb0ELb1ELb1ELb0EEENS1_19SingleTileSchedulerILb0ELb1ELb1ELi128EEEEEEEEEvNT_6ParamsE)
        .other          _ZN7cutlass13device_kernelIN5flash11enable_sm90INS1_16FlashAttnFwdSm90INS1_25CollectiveMainloopFwdSm90ILi2EN4cute5tupleIJNS5_1CILi1EEES8_S8_EEENS6_IJNS7_ILi128EEENS7_ILi96EEENS7_ILi64EEEEEELi256ENS_10bfloat16_tEfNS_4arch4Sm90ELb0ELb0ELb1ELb0ELb1ELb0ELb0ELb1ELb0ELb1ELb1ELb0EEENS1_21CollectiveEpilogueFwdINS6_IJSA_NS7_ILi256EEESB_EEES9_SE_SG_Li256ELb0ELb1ELb1ELb0EEENS1_19SingleTileSchedulerILb0ELb1ELb1ELi128EEEEEEEEEvNT_6ParamsE,@"STO_CUDA_ENTRY STV_DEFAULT"
_ZN7cutlass13device_kernelIN5flash11enable_sm90INS1_16FlashAttnFwdSm90INS1_25CollectiveMainloopFwdSm90ILi2EN4cute5tupleIJNS5_1CILi1EEES8_S8_EEENS6_IJNS7_ILi128EEENS7_ILi96EEENS7_ILi64EEEEEELi256ENS_10bfloat16_tEfNS_4arch4Sm90ELb0ELb0ELb1ELb0ELb1ELb0ELb0ELb1ELb0ELb1ELb1ELb0EEENS1_21CollectiveEpilogueFwdINS6_IJSA_NS7_ILi256EEESB_EEES9_SE_SG_Li256ELb0ELb1ELb1ELb0EEENS1_19SingleTileSchedulerILb0ELb1ELb1ELi128EEEEEEEEEvNT_6ParamsE:
[----:B------:R-:W0:Y:S01]  /*0000*/  LDC R1, c[0x0][0x28] ;  /* 0x00000a00ff017b82 */ /* 0x000e220000000800 */
[----:B------:R-:W1:Y:S01]  /*0010*/  S2R R16, SR_TID.X ;  /* 0x0000000000107919 */ /* 0x000e620000002100 */
[----:B------:R-:W-:Y:S01]  /*0020*/  ELECT P0, URZ, PT ;  /* 0x00000000003f782f */ /* 0x000fe20003800000 */
[----:B------:R-:W-:Y:S01]  /*0030*/  UMOV UR4, 0x80 ;  /* 0x0000008000047882 */ /* 0x000fe20000000000 */
[----:B------:R-:W-:Y:S01]  /*0040*/  UMOV UR7, 0x100 ;  /* 0x0000010000077882 */ /* 0x000fe20000000000 */
[----:B-1----:R-:W-:-:S05]  /*0050*/  SHF.R.U32.HI R0, RZ, 0x5, R16 ;  /* 0x00000005ff007819 */ /* 0x002fca0000011610 */
[----:B------:R-:W1:Y:S02]  /*0060*/  SHFL.IDX PT, R2, R0, RZ, 0x1f ;  /* 0x00001fff00027589 */ /* 0x000e6400000e0000 */
[C---:B-1----:R-:W-:Y:S02]  /*0070*/  ISETP.NE.OR P0, PT, R2.reuse, RZ, !P0 ;  /* 0x000000ff0200720c */ /* 0x042fe40004705670 */
[----:B------:R-:W-:Y:S02]  /*0080*/  ISETP.NE.AND P1, PT, R2, RZ, PT ;  /* 0x000000ff0200720c */ /* 0x000fe40003f25270 */
[----:B------:R-:W-:-:S05]  /*0090*/  SHF.R.U32.HI R2, RZ, 0x7, R16 ;  /* 0x00000007ff027819 */ /* 0x000fca0000011610 */
[----:B------:R1:W2:Y:S04]  /*00a0*/  SHFL.IDX PT, R4, R2, RZ, 0x1f ;  /* 0x00001fff02047589 */ /* 0x0002a800000e0000 */
[----:B------:R-:W-:Y:S01]  /*00b0*/  VOTEU.ALL UP0, P0 ;  /* 0x00000000003f7886 */ /* 0x000fe20000000000 */
[----:B------:R-:W-:-:S04]  /*00c0*/  VOTEU.ALL UP1, P0 ;  /* 0x00000000003f7886 */ /* 0x000fc80000020000 */
[----:B------:R-:W3:Y:S01]  /*00d0*/  @!UP0 S2UR UR8, SR_CgaCtaId ;  /* 0x00000000000889c3 */ /* 0x000ee20000008800 */
[----:B------:R-:W-:Y:S01]  /*00e0*/  @!UP0 UMOV UR6, 0x400 ;  /* 0x0000040000068882 */ /* 0x000fe20000000000 */
[----:B------:R-:W-:-:S04]  /*00f0*/  @!UP0 UIADD3 UR4, -UR4, 0x100000, URZ ;  /* 0x0010000004048890 */ /* 0x000fc8000fffe13f */
[----:B------:R-:W-:Y:S02]  /*0100*/  @!UP0 USHF.L.U32 UR5, UR4, 0xb, URZ ;  /* 0x0000000b04058899 */ /* 0x000fe4000800063f */
[----:B------:R-:W-:Y:S02]  /*0110*/  @!UP0 USHF.L.U32 UR4, UR4, 0x1, URZ ;  /* 0x0000000104048899 */ /* 0x000fe4000800063f */
[----:B---3--:R-:W-:Y:S02]  /*0120*/  @!UP0 ULEA UR8, UR8, UR6, 0x18 ;  /* 0x0000000608088291 */ /* 0x008fe4000f8ec03f */
[----:B------:R-:W-:-:S04]  /*0130*/  @!UP0 UIADD3 UR6, -UR7, 0x100000, URZ ;  /* 0x0010000007068890 */ /* 0x000fc8000fffe13f */
[----:B------:R-:W-:Y:S02]  /*0140*/  @!UP0 USHF.L.U32 UR7, UR6, 0xb, URZ ;  /* 0x0000000b06078899 */ /* 0x000fe4000800063f */
[----:B------:R-:W-:Y:S01]  /*0150*/  @!UP0 USHF.L.U32 UR6, UR6, 0x1, URZ ;  /* 0x0000000106068899 */ /* 0x000fe2000800063f */
[----:B------:R-:W-:-:S05]  /*0160*/  VOTEU.ALL UP0, P0 ;  /* 0x00000000003f7886 */ /* 0x000fca0000000000 */
[----:B------:R1:W3:Y:S06]  /*0170*/  @!UP0 SYNCS.EXCH.64 URZ, [UR8+0x22800], UR4 ;  /* 0x02280004083f85b2 */ /* 0x0002ec0008000100 */
[----:B------:R1:W4:Y:S02]  /*0180*/  @!UP1 SYNCS.EXCH.64 URZ, [UR8+0x22820], UR6 ;  /* 0x02282006083f95b2 */ /* 0x0003240008000100 */
[----:B012---:R-:W-:Y:S05]  /*0190*/  @P1 BRA `(.L_x_0) ;  /* 0x0000000000481947 */ /* 0x007fea0003800000 */
[----:B------:R-:W0:Y:S01]  /*01a0*/  S2UR UR5, SR_CgaCtaId ;  /* 0x00000000000579c3 */ /* 0x000e220000008800 */
[----:B------:R-:W-:Y:S01]  /*01b0*/  UMOV UR4, 0x400 ;  /* 0x0000040000047882 */ /* 0x000fe20000000000 */
[----:B------:R-:W-:Y:S01]  /*01c0*/  UMOV UR6, 0x80 ;  /* 0x0000008000067882 */ /* 0x000fe20000000000 */
[----:B------:R-:W-:Y:S01]  /*01d0*/  UMOV UR7, 0x100 ;  /* 0x0000010000077882 */ /* 0x000fe20000000000 */
[----:B------:R-:W-:Y:S01]  /*01e0*/  ELECT P0, URZ, PT ;  /* 0x00000000003f782f */ /* 0x000fe20003800000 */
[----:B0-----:R-:W-:Y:S02]  /*01f0*/  ULEA UR8, UR5, UR4, 0x18 ;  /* 0x0000000405087291 */ /* 0x001fe4000f8ec03f */
[----:B------:R-:W-:-:S04]  /*0200*/  UIADD3 UR4, -UR6, 0x100000, URZ ;  /* 0x0010000006047890 */ /* 0x000fc8000fffe13f */
[----:B------:R-:W-:Y:S02]  /*0210*/  USHF.L.U32 UR5, UR4, 0xb, URZ ;  /* 0x0000000b04057899 */ /* 0x000fe4000800063f */
[----:B------:R-:W-:Y:S02]  /*0220*/  USHF.L.U32 UR4, UR4, 0x1, URZ ;  /* 0x0000000104047899 */ /* 0x000fe4000800063f */
[----:B------:R-:W-:-:S04]  /*0230*/  UIADD3 UR6, -UR7, 0x100000, URZ ;  /* 0x0010000007067890 */ /* 0x000fc8000fffe13f */
[----:B------:R-:W-:Y:S02]  /*0240*/  USHF.L.U32 UR7, UR6, 0xb, URZ ;  /* 0x0000000b06077899 */ /* 0x000fe4000800063f */
[----:B------:R-:W-:Y:S01]  /*0250*/  USHF.L.U32 UR6, UR6, 0x1, URZ ;  /* 0x0000000106067899 */ /* 0x000fe2000800063f */
[----:B------:R-:W0:Y:S03]  /*0260*/  FENCE.VIEW.ASYNC.S ;  /* 0x00000000000073c6 */ /* 0x000e260000000000 */
[----:B0-----:R0:W1:Y:S08]  /*0270*/  SYNCS.EXCH.64 URZ, [UR8+0x22830], UR4 ;  /* 0x02283004083f75b2 */ /* 0x0010700008000100 */
[----:B------:R0:W2:Y:S01]  /*0280*/  SYNCS.EXCH.64 URZ, [UR8+0x22840], UR6 ;  /* 0x02284006083f75b2 */ /* 0x0000a20008000100 */
[----:B------:R0:W0:Y:S01]  /*0290*/  SYNCS.EXCH.64 URZ, [UR8+0x22838], UR4 ;  /* 0x02283804083f75b2 */ /* 0x0000220008000100 */
[----:B------:R0:W0:Y:S01]  /*02a0*/  SYNCS.EXCH.64 URZ, [UR8+0x22848], UR6 ;  /* 0x02284806083f75b2 */ /* 0x0000220008000100 */
[----:B------:R-:W-:Y:S01]  /*02b0*/  NOP ;  /* 0x0000000000007918 */ /* 0x000fe20000000000 */
.L_x_0:
[----:B------:R-:W5:Y:S01]  /*02c0*/  SHFL.IDX PT, R3, R0, RZ, 0x1f ;  /* 0x00001fff00037589 */ /* 0x000f6200000e0000 */
[----:B------:R-:W-:Y:S01]  /*02d0*/  NOP ;  /* 0x0000000000007918 */ /* 0x000fe20000000000 */
[----:B-----5:R-:W-:-:S13]  /*02e0*/  ISETP.NE.AND P0, PT, R3, RZ, PT ;  /* 0x000000ff0300720c */ /* 0x020fda0003f05270 */
[----:B------:R-:W-:Y:S05]  /*02f0*/  @P0 BRA `(.L_x_1) ;  /* 0x0000000000480947 */ /* 0x000fea0003800000 */
[----:B0-----:R-:W0:Y:S01]  /*0300*/  S2UR UR5, SR_CgaCtaId ;  /* 0x00000000000579c3 */ /* 0x001e220000008800 */
        /* <DEDUP_REMOVED lines=12> */
[----:B0-----:R0:W0:Y:S08]  /*03d0*/  SYNCS.EXCH.64 URZ, [UR8+0x22850], UR4 ;  /* 0x02285004083f75b2 */ /* 0x0010300008000100 */
[----:B------:R0:W0:Y:S01]  /*03e0*/  SYNCS.EXCH.64 URZ, [UR8+0x22860], UR6 ;  /* 0x02286006083f75b2 */ /* 0x0000220008000100 */
[----:B------:R0:W0:Y:S01]  /*03f0*/  SYNCS.EXCH.64 URZ, [UR8+0x22858], UR4 ;  /* 0x02285804083f75b2 */ /* 0x0000220008000100 */
[----:B------:R0:W0:Y:S01]  /*0400*/  SYNCS.EXCH.64 URZ, [UR8+0x22868], UR6 ;  /* 0x02286806083f75b2 */ /* 0x0000220008000100 */
[----:B------:R-:W-:Y:S01]  /*0410*/  NOP ;  /* 0x0000000000007918 */ /* 0x000fe20000000000 */
.L_x_1:
[----:B------:R-:W5:Y:S01]  /*0420*/  SHFL.IDX PT, R3, R0, RZ, 0x1f ;  /* 0x00001fff00037589 */ /* 0x000f6200000e0000 */
[----:B------:R-:W-:Y:S01]  /*0430*/  NOP ;  /* 0x0000000000007918 */ /* 0x000fe20000000000 */
[----:B-----5:R-:W-:-:S13]  /*0440*/  ISETP.NE.AND P0, PT, R3, RZ, PT ;  /* 0x000000ff0300720c */ /* 0x020fda0003f05270 */
[----:B------:R-:W-:Y:S05]  /*0450*/  @P0 BRA `(.L_x_2) ;  /* 0x0000000000380947 */ /* 0x000fea0003800000 */
[----:B0-----:R-:W0:Y:S01]  /*0460*/  S2UR UR5, SR_CgaCtaId ;  /* 0x00000000000579c3 */ /* 0x001e220000008800 */
[----:B------:R-:W-:Y:S01]  /*0470*/  UMOV UR4, 0x400 ;  /* 0x0000040000047882 */ /* 0x000fe20000000000 */
[----:B------:R-:W-:Y:S01]  /*0480*/  UMOV UR7, 0x80 ;  /* 0x0000008000077882 */ /* 0x000fe20000000000 */
[----:B------:R-:W-:Y:S01]  /*0490*/  ELECT P0, URZ, PT ;  /* 0x00000000003f782f */ /* 0x000fe20003800000 */
[----:B0-----:R-:W-:Y:S02]  /*04a0*/  ULEA UR6, UR5, UR4, 0x18 ;  /* 0x0000000405067291 */ /* 0x001fe4000f8ec03f */
[----:B------:R-:W-:-:S04]  /*04b0*/  UIADD3 UR4, -UR7, 0x100000, URZ ;  /* 0x0010000007047890 */ /* 0x000fc8000fffe13f */
[----:B------:R-:W-:Y:S02]  /*04c0*/  USHF.L.U32 UR5, UR4, 0xb, URZ ;  /* 0x0000000b04057899 */ /* 0x000fe4000800063f */
[----:B------:R-:W-:Y:S01]  /*04d0*/  USHF.L.U32 UR4, UR4, 0x1, URZ ;  /* 0x0000000104047899 */ /* 0x000fe2000800063f */
[----:B------:R-:W0:Y:S11]  /*04e0*/  FENCE.VIEW.ASYNC.S ;  /* 0x00000000000073c6 */ /* 0x000e360000000000 */
[----:B0-----:R0:W0:Y:S01]  /*04f0*/  SYNCS.EXCH.64 URZ, [UR6+0x22870], UR4 ;  /* 0x02287004063f75b2 */ /* 0x0010220008000100 */
[----:B------:R0:W0:Y:S01]  /*0500*/  SYNCS.EXCH.64 URZ, [UR6+0x22880], UR4 ;  /* 0x02288004063f75b2 */ /* 0x0000220008000100 */
[----:B------:R0:W0:Y:S01]  /*0510*/  SYNCS.EXCH.64 URZ, [UR6+0x22878], UR4 ;  /* 0x02287804063f75b2 */ /* 0x0000220008000100 */
[----:B------:R0:W0:Y:S01]  /*0520*/  SYNCS.EXCH.64 URZ, [UR6+0x22888], UR4 ;  /* 0x02288804063f75b2 */ /* 0x0000220008000100 */
[----:B------:R-:W-:Y:S01]  /*0530*/  NOP ;  /* 0x0000000000007918 */ /* 0x000fe20000000000 */
.L_x_2:
        /* <DEDUP_REMOVED lines=22> */
.L_x_3:
[----:B------:R-:W5:Y:S01]  /*06a0*/  SHFL.IDX PT, R3, R0, RZ, 0x1f ;  /* 0x00001fff00037589 */ /* 0x000f6200000e0000 */
[----:B------:R-:W-:Y:S01]  /*06b0*/  R2UR UR9, R4 ;  /* 0x00000000040972ca */ /* 0x000fe200000e0000 */
        /* <DEDUP_REMOVED lines=21> */
.L_x_4:
[----:B------:R-:W-:Y:S01]  /*0810*/  UISETP.NE.AND UP0, UPT, UR9, URZ, UPT ;  /* 0x0000003f0900728c */ /* 0x000fe2000bf05270 */
[----:B------:R-:W-:Y:S01]  /*0820*/  NOP ;  /* 0x0000000000007918 */ /* 0x000fe20000000000 */
[----:B------:R-:W-:Y:S01]  /*0830*/  UMOV UR39, 0x1 ;  /* 0x0000000100277882 */ /* 0x000fe20000000000 */
[----:B------:R-:W-:Y:S01]  /*0840*/  ULDC.64 UR36, c[0x0][0x208] ;  /* 0x0000820000247ab9 */ /* 0x000fe20000000a00 */
[----:B------:R-:W-:Y:S01]  /*0850*/  USEL UR39, UR39, 0x2, !UP0 ;  /* 0x0000000227277887 */ /* 0x000fe2000c000000 */
[----:B------:R-:W-:Y:S01]  /*0860*/  BSSY B6, `(.L_x_5) ;  /* 0x0000b5e000067945 */ /* 0x000fe20003800000 */
[----:B01234-:R-:W-:Y:S01]  /*0870*/  BAR.SYNC.DEFER_BLOCKING 0x0 ;  /* 0x0000000000007b1d */ /* 0x01ffe20000010000 */
[----:B------:R-:W-:-:S13]  /*0880*/  PLOP3.LUT P0, PT, PT, PT, UP0, 0x80, 0x0 ;  /* 0x000000000000781c */ /* 0x000fda0003f0f008 */
[----:B------:R-:W-:Y:S05]  /*0890*/  @!P0 BRA `(.L_x_6) ;  /* 0x0000007c00a88947 */ /* 0x000fea0003800000 */
.L_x_7:
[----:B------:R-:W-:-:S08]  /*08a0*/  NOP ;  /* 0x0000000000007918 */ /* 0x000fd00000000000 */
[----:B------:R-:W0:Y:S02]  /*08b0*/  USETMAXREG.TRY_ALLOC.CTAPOOL UP0, 0xe8 ;  /* 0x000000e8000079c8 */ /* 0x000e240008000600 */
[----:B0-----:R-:W-:-:S13]  /*08c0*/  PLOP3.LUT P0, PT, PT, PT, UP0, 0x80, 0x0 ;  /* 0x000000000000781c */ /* 0x001fda0003f0f008 */
[----:B------:R-:W-:Y:S05]  /*08d0*/  @!P0 BRA `(.L_x_7) ;  /* 0xfffffffc00f08947 */ /* 0x000fea000383ffff */
[----:B------:R-:W0:Y:S01]  /*08e0*/  S2UR UR6, SR_CTAID.Y ;  /* 0x00000000000679c3 */ /* 0x000e220000002600 */
[----:B------:R-:W-:-:S07]  /*08f0*/  ULDC UR7, c[0x0][0xc50] ;  /* 0x0003140000077ab9 */ /* 0x000fce0000000800 */
[----:B------:R-:W-:Y:S08]  /*0900*/  BAR.ARV 0x8, 0x180 ;  /* 0x0206000000007b1d */ /* 0x000ff00000002000 */
[----:B------:R-:W1:Y:S01]  /*0910*/  S2UR UR8, SR_CTAID.Z ;  /* 0x00000000000879c3 */ /* 0x000e620000002700 */
[----:B------:R-:W-:Y:S01]  /*0920*/  ISETP.NE.AND P0, PT, R2, 0x1, PT ;  /* 0x000000010200780c */ /* 0x000fe20003f05270 */
[----:B------:R-:W-:-:S11]  /*0930*/  UISETP.NE.AND UP0, UPT, UR7, 0x1, UPT ;  /* 0x000000010700788c */ /* 0x000fd6000bf05270 */
[----:B------:R-:W-:Y:S01]  /*0940*/  @UP0 ULDC UR4, c[0x0][0xc54] ;  /* 0x0003150000040ab9 */ /* 0x000fe20000000800 */
[----:B------:R-:W-:Y:S06]  /*0950*/  @!P0 BAR.ARV 0x9, 0x100 ;  /* 0x0244000000008b1d */ /* 0x000fec0000002000 */
[----:B0-----:R-:W-:Y:S01]  /*0960*/  UIMAD.WIDE.U32 UR4, UR6, UR4, URZ ;  /* 0x00000004060472a5 */ /* 0x001fe2000f8e003f */
[----:B------:R-:W-:Y:S01]  /*0970*/  @UP0 ULDC UR9, c[0x0][0xc58] ;  /* 0x0003160000090ab9 */ /* 0x000fe20000000800 */
[----:B------:R-:W-:Y:S01]  /*0980*/  UMOV UR38, UR6 ;  /* 0x0000000600267c82 */ /* 0x000fe20008000000 */
[----:B-1----:R-:W-:Y:S01]  /*0990*/  ISETP.LE.AND P0, PT, RZ, UR8, PT ;  /* 0x00000008ff007c0c */ /* 0x002fe2000bf03270 */
[----:B------:R-:W-:-:S04]  /*09a0*/  @UP0 USHF.R.U32.HI UR38, URZ, UR9, UR5 ;  /* 0x000000093f260299 */ /* 0x000fc80008011605 */
[----:B------:R-:W-:-:S04]  /*09b0*/  UIADD3 UR4, -UR38, URZ, URZ ;  /* 0x0000003f26047290 */ /* 0x000fc8000fffe13f */
[----:B------:R-:W-:-:S04]  /*09c0*/  UIMAD UR7, UR7, UR4, UR6 ;  /* 0x00000004070772a4 */ /* 0x000fc8000f8e0206 */
[----:B------:R-:W-:Y:S08]  /*09d0*/  @!P0 BRA `(.L_x_8) ;  /* 0x000000b400188947 */ /* 0x000ff00003800000 */
[----:B------:R-:W-:Y:S01]  /*09e0*/  ULDC.64 UR4, c[0x0][0x418] ;  /* 0x0001060000047ab9 */ /* 0x000fe20000000a00 */
[----:B------:R-:W-:Y:S01]  /*09f0*/  ULDC UR42, c[0x0][0x424] ;  /* 0x00010900002a7ab9 */ /* 0x000fe20000000800 */
[----:B------:R-:W-:Y:S02]  /*0a00*/  UISETP.NE.U32.AND UP0, UPT, UR4, URZ, UPT ;  /* 0x0000003f0400728c */ /* 0x000fe4000bf05070 */
[----:B------:R-:W-:Y:S02]  /*0a10*/  ULOP3.LUT UR40, UR7, 0xffff, URZ, 0xc0, !UPT ;  /* 0x0000ffff07287892 */ /* 0x000fe4000f8ec03f */
[----:B------:R-:W-:Y:S01]  /*0a20*/  UISETP.NE.AND.EX UP0, UPT, UR5, URZ, UPT, UP0 ;  /* 0x0000003f0500728c */ /* 0x000fe2000bf05300 */
[----:B------:R-:W-:-:S03]  /*0a30*/  ULDC UR4, c[0x0][0x2f0] ;  /* 0x0000bc0000047ab9 */ /* 0x000fc60000000800 */
[----:B------:R-:W-:-:S04]  /*0a40*/  USEL UR42, UR42, 0x1, UP0 ;  /* 0x000000012a2a7887 */ /* 0x000fc80008000000 */
[----:B------:R-:W-:-:S04]  /*0a50*/  UIMAD UR42, UR42, UR4, URZ ;  /* 0x000000042a2a72a4 */ /* 0x000fc8000f8e023f */
[----:B------:R-:W-:Y:S02]  /*0a60*/  UISETP.GE.AND UP0, UPT, UR42, 0x1, UPT ;  /* 0x000000012a00788c */ /* 0x000fe4000bf06270 */
[----:B------:R-:W-:-:S04]  /*0a70*/  UIADD3 UR4, UR42, 0x5f, URZ ;  /* 0x0000005f2a047890 */ /* 0x000fc8000fffe03f */
[----:B------:R-:W-:Y:S01]  /*0a80*/  PLOP3.LUT P0, PT, PT, PT, UP0, 0x80, 0x0 ;  /* 0x000000000000781c */ /* 0x000fe20003f0f008 */
[----:B------:R-:W-:-:S04]  /*0a90*/  UIMAD.WIDE UR4, UR4, 0x2aaaaaab, URZ ;  /* 0x2aaaaaab040478a5 */ /* 0x000fc8000f8e023f */
[----:B------:R-:W-:-:S03]  /*0aa0*/  USHF.R.U32.HI UR6, URZ, 0x1f, UR5 ;  /* 0x0000001f3f067899 */ /* 0x000fc60008011605 */
[----:B------:R-:W-:Y:S01]  /*0ab0*/  UMOV UR4, URZ ;  /* 0x0000003f00047c82 */ /* 0x000fe20008000000 */
[----:B------:R-:W-:-:S04]  /*0ac0*/  ULEA.HI.SX32 UR6, UR5, UR6, 0x1c ;  /* 0x0000000605067291 */ /* 0x000fc8000f8fe23f */
[----:B------:R-:W-:Y:S08]  /*0ad0*/  @!P0 BRA `(.L_x_9) ;  /* 0x0000000000908947 */ /* 0x000ff00003800000 */
[----:B------:R-:W-:Y:S01]  /*0ae0*/  USHF.R.U32.HI UR7, URZ, 0x10, UR7 ;  /* 0x000000103f077899 */ /* 0x000fe20008011607 */
[----:B------:R-:W-:-:S03]  /*0af0*/  UMOV UR4, URZ ;  /* 0x0000003f00047c82 */ /* 0x000fc60008000000 */
[----:B------:R-:W-:-:S11]  /*0b00*/  UISETP.NE.AND UP0, UPT, UR7, URZ, UPT ;  /* 0x0000003f0700728c */ /* 0x000fd6000bf05270 */
[----:B------:R-:W-:Y:S02]  /*0b10*/  @!UP0 ULDC UR7, c[0x0][0x9f0] ;  /* 0x00027c0000078ab9 */ /* 0x000fe40000000800 */
[----:B------:R-:W-:Y:S01]  /*0b20*/  IMAD.U32 R4, RZ, RZ, UR7 ;  /* 0x00000007ff047e24 */ /* 0x000fe2000f8e00ff */
[----:B------:R-:W-:-:S04]  /*0b30*/  UIADD3 UR8, UR6, -0x1, UR7 ;  /* 0xffffffff06087890 */ /* 0x000fc8000fffe007 */
[-C--:B------:R-:W-:Y:S02]  /*0b40*/  IABS R0, R4.reuse ;  /* 0x0000000400007213 */ /* 0x080fe40000000000 */
[----:B------:R-:W-:Y:S01]  /*0b50*/  IMAD.U32 R5, RZ, RZ, UR8 ;  /* 0x00000008ff057e24 */ /* 0x000fe2000f8e00ff */
[----:B------:R-:W-:Y:S01]  /*0b60*/  IABS R6, R4 ;  /* 0x0000000400067213 */ /* 0x000fe20000000000 */
[----:B------:R-:W-:Y:S01]  /*0b70*/  ULOP3.LUT UR8, UR8, UR7, URZ, 0x3c, !UPT ;  /* 0x0000000708087292 */ /* 0x000fe2000f8e3c3f */
[----:B------:R-:W-:Y:S02]  /*0b80*/  R2UR UR11, R0 ;  /* 0x00000000000b72ca */ /* 0x000fe400000e0000 */
[----:B------:R-:W-:-:S04]  /*0b90*/  IABS R5, R5 ;  /* 0x0000000500057213 */ /* 0x000fc80000000000 */
[----:B------:R-:W-:-:S04]  /*0ba0*/  MOV R4, R5 ;  /* 0x0000000500047202 */ /* 0x000fc80000000f00 */
[----:B------:R-:W-:-:S03]  /*0bb0*/  R2UR UR10, R4 ;  /* 0x00000000040a72ca */ /* 0x000fc600000e0000 */
[----:B------:R-:W0:Y:S08]  /*0bc0*/  I2F.RP R0, UR11 ;  /* 0x0000000b00007d06 */ /* 0x000e300008209400 */
[----:B0-----:R-:W0:Y:S02]  /*0bd0*/  MUFU.RCP R0, R0 ;  /* 0x0000000000007308 */ /* 0x001e240000001000 */
[----:B0-----:R-:W-:-:S02]  /*0be0*/  VIADD R3, R0, 0xffffffe ;  /* 0x0ffffffe00037836 */ /* 0x001fc40000000000 */
[----:B------:R-:W-:-:S04]  /*0bf0*/  IMAD.MOV R0, RZ, RZ, -R6 ;  /* 0x000000ffff007224 */ /* 0x000fc800078e0a06 */
[----:B------:R-:W0:Y:S02]  /*0c00*/  F2I.FTZ.U32.TRUNC.NTZ R3, R3 ;  /* 0x0000000300037305 */ /* 0x000e24000021f000 */
[----:B0-----:R-:W-:-:S13]  /*0c10*/  R2UR UR5, R3 ;  /* 0x00000000030572ca */ /* 0x001fda00000e0000 */
[----:B------:R-:W-:-:S04]  /*0c20*/  UIADD3 UR9, URZ, -UR5, URZ ;  /* 0x800000053f097290 */ /* 0x000fc8000fffe03f */
[----:B------:R-:W-:-:S04]  /*0c30*/  UIMAD UR9, UR9, UR11, URZ ;  /* 0x0000000b090972a4 */ /* 0x000fc8000f8e023f */
[----:B------:R-:W-:-:S03]  /*0c40*/  UIMAD.WIDE.U32 UR4, UR5, UR9, UR4 ;  /* 0x00000009050472a5 */ /* 0x000fc6000f8e0004 */
[----:B------:R-:W-:Y:S01]  /*0c50*/  R2UR UR9, R0 ;  /* 0x00000000000972ca */ /* 0x000fe200000e0000 */
[----:B------:R-:W-:-:S12]  /*0c60*/  UIMAD.WIDE.U32 UR4, UR5, UR10, URZ ;  /* 0x0000000a050472a5 */ /* 0x000fd8000f8e003f */
[----:B------:R-:W-:-:S04]  /*0c70*/  UIMAD UR4, UR5, UR9, UR10 ;  /* 0x00000009050472a4 */ /* 0x000fc8000f8e020a */
[----:B------:R-:W-:-:S11]  /*0c80*/  UISETP.GT.U32.AND UP0, UPT, UR11, UR4, UPT ;  /* 0x000000040b00728c */ /* 0x000fd6000bf04070 */
[----:B------:R-:W-:Y:S02]  /*0c90*/  @!UP0 UIADD3 UR4, UR4, -UR11, URZ ;  /* 0x8000000b04048290 */ /* 0x000fe4000fffe03f */
[----:B------:R-:W-:Y:S02]  /*0ca0*/  @!UP0 UIADD3 UR5, UR5, 0x1, URZ ;  /* 0x0000000105058890 */ /* 0x000fe4000fffe03f */
[----:B------:R-:W-:Y:S02]  /*0cb0*/  UISETP.GE.U32.AND UP1, UPT, UR4, UR11, UPT ;  /* 0x0000000b0400728c */ /* 0x000fe4000bf26070 */
[----:B------:R-:W-:-:S09]  /*0cc0*/  UISETP.GE.AND UP0, UPT, UR8, URZ, UPT ;  /* 0x0000003f0800728c */ /* 0x000fd2000bf06270 */
[----:B------:R-:W-:Y:S02]  /*0cd0*/  @UP1 UIADD3 UR5, UR5, 0x1, URZ ;  /* 0x0000000105051890 */ /* 0x000fe4000fffe03f */
[----:B------:R-:W-:-:S05]  /*0ce0*/  UISETP.NE.AND UP1, UPT, UR7, URZ, UPT ;  /* 0x0000003f0700728c */ /* 0x000fca000bf25270 */
[----:B------:R-:W-:Y:S02]  /*0cf0*/  UMOV UR4, UR5 ;  /* 0x0000000500047c82 */ /* 0x000fe40008000000 */
[----:B------:R-:W-:-:S04]  /*0d00*/  @!UP0 UIADD3 UR4, -UR4, URZ, URZ ;  /* 0x0000003f04048290 */ /* 0x000fc8000fffe13f */
[----:B------:R-:W-:-:S12]  /*0d10*/  @!UP1 ULOP3.LUT UR4, URZ, UR7, URZ, 0x33, !UPT ;  /* 0x000000073f049292 */ /* 0x000fd8000f8e333f */
.L_x_9:
[----:B------:R-:W-:Y:S01]  /*0d20*/  UIMAD UR40, UR40, UR4, URZ ;  /* 0x00000004282872a4 */ /* 0x000fe2000f8e023f */
[----:B------:R-:W-:Y:S01]  /*0d30*/  IMAD.U32 R0, RZ, RZ, UR6 ;  /* 0x00000006ff007e24 */ /* 0x000fe2000f8e00ff */
[----:B------:R-:W-:Y:S01]  /*0d40*/  IADD3 R16, R16, -0x80, RZ ;  /* 0xffffff8010107810 */ /* 0x000fe20007ffe0ff */
[----:B------:R-:W-:Y:S01]  /*0d50*/  IMAD.U32 R3, RZ, RZ, UR4 ;  /* 0x00000004ff037e24 */ /* 0x000fe2000f8e00ff */
[----:B------:R-:W-:Y:S01]  /*0d60*/  PLOP3.LUT P0, PT, PT, PT, PT, 0x80, 0x0 ;  /* 0x000000000000781c */ /* 0x000fe20003f0f070 */
[----:B------:R-:W-:Y:S01]  /*0d70*/  IMAD.MOV.U32 R5, RZ, RZ, RZ ;  /* 0x000000ffff057224 */ /* 0x000fe200078e00ff */
[----:B------:R-:W-:Y:S02]  /*0d80*/  CS2R R150, SRZ ;  /* 0x0000000000967805 */ /* 0x000fe4000001ff00 */
[----:B------:R-:W-:Y:S02]  /*0d90*/  CS2R R148, SRZ ;  /* 0x0000000000947805 */ /* 0x000fe4000001ff00 */
[----:B------:R-:W-:Y:S01]  /*0da0*/  VIADDMNMX R0, R3, UR40, R0, PT ;  /* 0x0000002803007c46 */ /* 0x000fe2000b800100 */
[----:B------:R-:W-:Y:S01]  /*0db0*/  IMAD.MOV.U32 R3, RZ, RZ, RZ ;  /* 0x000000ffff037224 */ /* 0x000fe200078e00ff */
[----:B------:R-:W-:-:S02]  /*0dc0*/  CS2R R146, SRZ ;  /* 0x0000000000927805 */ /* 0x000fc4000001ff00 */
[----:B------:R-:W-:Y:S02]  /*0dd0*/  CS2R R144, SRZ ;  /* 0x0000000000907805 */ /* 0x000fe4000001ff00 */
[----:B------:R-:W-:Y:S02]  /*0de0*/  R2UR UR43, R0 ;  /* 0x00000000002b72ca */ /* 0x000fe400000e0000 */
[----:B------:R-:W-:Y:S02]  /*0df0*/  CS2R R142, SRZ ;  /* 0x00000000008e7805 */ /* 0x000fe4000001ff00 */
[----:B------:R-:W-:Y:S02]  /*0e00*/  CS2R R140, SRZ ;  /* 0x00000000008c7805 */ /* 0x000fe4000001ff00 */
[----:B------:R-:W-:Y:S02]  /*0e10*/  CS2R R138, SRZ ;  /* 0x00000000008a7805 */ /* 0x000fe4000001ff00 */
[----:B------:R-:W-:-:S02]  /*0e20*/  CS2R R136, SRZ ;  /* 0x0000000000887805 */ /* 0x000fc4000001ff00 */
[----:B------:R-:W-:Y:S02]  /*0e30*/  CS2R R134, SRZ ;  /* 0x0000000000867805 */ /* 0x000fe4000001ff00 */
[----:B------:R-:W-:Y:S02]  /*0e40*/  CS2R R132, SRZ ;  /* 0x0000000000847805 */ /* 0x000fe4000001ff00 */
[----:B------:R-:W-:Y:S02]  /*0e50*/  CS2R R130, SRZ ;  /* 0x0000000000827805 */ /* 0x000fe4000001ff00 */
[----:B------:R-:W-:Y:S02]  /*0e60*/  CS2R R128, SRZ ;  /* 0x0000000000807805 */ /* 0x000fe4000001ff00 */
[----:B------:R-:W-:Y:S02]  /*0e70*/  CS2R R126, SRZ ;  /* 0x00000000007e7805 */ /* 0x000fe4000001ff00 */
[----:B------:R-:W-:-:S02]  /*0e80*/  CS2R R124, SRZ ;  /* 0x00000000007c7805 */ /* 0x000fc4000001ff00 */
[----:B------:R-:W-:Y:S02]  /*0e90*/  CS2R R122, SRZ ;  /* 0x00000000007a7805 */ /* 0x000fe4000001ff00 */
[----:B------:R-:W-:Y:S01]  /*0ea0*/  CS2R R120, SRZ ;  /* 0x0000000000787805 */ /* 0x000fe2000001ff00 */
[----:B------:R-:W-:Y:S01]  /*0eb0*/  UISETP.GT.AND UP0, UPT, UR43, UR40, UPT ;  /* 0x000000282b00728c */ /* 0x000fe2000bf04270 */
[----:B------:R-:W-:Y:S02]  /*0ec0*/  CS2R R118, SRZ ;  /* 0x0000000000767805 */ /* 0x000fe4000001ff00 */
[----:B------:R-:W-:Y:S02]  /*0ed0*/  CS2R R116, SRZ ;  /* 0x0000000000747805 */ /* 0x000fe4000001ff00 */
[----:B------:R-:W-:Y:S02]  /*0ee0*/  CS2R R114, SRZ ;  /* 0x0000000000727805 */ /* 0x000fe4000001ff00 */
[----:B------:R-:W-:-:S02]  /*0ef0*/  CS2R R112, SRZ ;  /* 0x0000000000707805 */ /* 0x000fc4000001ff00 */
[----:B------:R-:W-:Y:S02]  /*0f00*/  CS2R R110, SRZ ;  /* 0x00000000006e7805 */ /* 0x000fe4000001ff00 */
[----:B------:R-:W-:Y:S02]  /*0f10*/  PLOP3.LUT P1, PT, PT, PT, UP0, 0x80, 0x0 ;  /* 0x000000000000781c */ /* 0x000fe40003f2f008 */
        /* <DEDUP_REMOVED lines=42> */
[----:B------:R-:W-:Y:S01]  /*11c0*/  CS2R R24, SRZ ;  /* 0x0000000000187805 */ /* 0x000fe2000001ff00 */
[----:B------:R-:W-:Y:S06]  /*11d0*/  @!P1 BRA `(.L_x_10) ;  /* 0x0000005000189947 */ /* 0x000fec0003800000 */
[----:B------:R-:W-:Y:S01]  /*11e0*/  SHF.R.S32.HI R3, RZ, 0x1f, R16 ;  /* 0x0000001fff037819 */ /* 0x000fe20000011410 */
[----:B------:R-:W0:Y:S01]  /*11f0*/  S2UR UR6, SR_CgaCtaId ;  /* 0x00000000000679c3 */ /* 0x000e220000008800 */
[----:B------:R-:W-:Y:S02]  /*1200*/  UMOV UR41, 0x400 ;  /* 0x0000040000297882 */ /* 0x000fe40000000000 */
[----:B------:R-:W-:-:S04]  /*1210*/  LEA.HI R17, R3, R16, RZ, 0x7 ;  /* 0x0000001003117211 */ /* 0x000fc800078f38ff */
[----:B------:R-:W-:-:S06]  /*1220*/  SHF.R.S32.HI R0, RZ, 0x7, R17 ;  /* 0x00000007ff007819 */ /* 0x000fcc0000011411 */
[----:B------:R-:W1:Y:S01]  /*1230*/  SHFL.IDX PT, R0, R0, RZ, 0x1f ;  /* 0x00001fff00007589 */ /* 0x000e6200000e0000 */
[----:B0-----:R-:W-:-:S04]  /*1240*/  ULEA UR41, UR6, UR41, 0x18 ;  /* 0x0000002906297291 */ /* 0x001fc8000f8ec03f */
[----:B------:R-:W-:-:S04]  /*1250*/  UIADD3 UR6, UR41, 0x18400, URZ ;  /* 0x0001840029067890 */ /* 0x000fc8000fffe03f */
[----:B------:R-:W-:Y:S01]  /*1260*/  ULOP3.LUT UP0, URZ, UR6, 0x1bf, URZ, 0xc0, !UPT ;  /* 0x000001bf063f7892 */ /* 0x000fe2000f80c03f */
[----:B-1----:R-:W-:-:S05]  /*1270*/  R2UR UR4, R0 ;  /* 0x00000000000472ca */ /* 0x002fca00000e0000 */
[----:B------:R-:W-:-:S08]  /*1280*/  PLOP3.LUT P0, PT, PT, PT, UP0, 0x80, 0x0 ;  /* 0x000000000000781c */ /* 0x000fd00003f0f008 */
[----:B------:R-:W-:-:S04]  /*1290*/  ULEA.HI UR5, UR4, UR4, URZ, 0x1 ;  /* 0x0000000404057291 */ /* 0x000fc8000f8f083f */
[----:B------:R-:W-:-:S04]  /*12a0*/  ULOP3.LUT UR5, UR5, 0x1e, URZ, 0xc0, !UPT ;  /* 0x0000001e05057892 */ /* 0x000fc8000f8ec03f */
[----:B------:R-:W-:-:S04]  /*12b0*/  UIADD3 UR5, UR4, -UR5, URZ ;  /* 0x8000000504057290 */ /* 0x000fc8000fffe03f */
[----:B------:R-:W-:-:S04]  /*12c0*/  ULEA UR5, UR5, UR6, 0xd ;  /* 0x0000000605057291 */ /* 0x000fc8000f8e683f */
[----:B------:R-:W-:-:S04]  /*12d0*/  USHF.R.U32.HI UR5, URZ, 0x4, UR5 ;  /* 0x000000043f057899 */ /* 0x000fc80008011605 */
[----:B------:R-:W-:Y:S01]  /*12e0*/  ULOP3.LUT UR44, UR5, 0x3fff, URZ, 0xc0, !UPT ;  /* 0x00003fff052c7892 */ /* 0x000fe2000f8ec03f */
[----:B------:R-:W-:Y:S11]  /*12f0*/  @!P0 BRA `(.L_x_11) ;  /* 0x0000000000408947 */ /* 0x000ff60003800000 */
[----:B------:R-:W-:Y:S01]  /*1300*/  MOV R0, 0x0 ;  /* 0x0000000000007802 */ /* 0x000fe20000000f00 */
[----:B------:R-:W-:Y:S01]  /*1310*/  ULDC.64 UR4, c[0x4][0x98] ;  /* 0x0100260000047ab9 */ /* 0x000fe20000000a00 */
[----:B------:R-:W-:Y:S01]  /*1320*/  ULDC.64 UR6, c[0x4][0x38] ;  /* 0x01000e0000067ab9 */ /* 0x000fe20000000a00 */
[----:B------:R-:W-:Y:S01]  /*1330*/  IMAD.U32 R4, RZ, RZ, UR4 ;  /* 0x00000004ff047e24 */ /* 0x000fe2000f8e00ff */
[----:B------:R0:W1:Y:S01]  /*1340*/  LDC.64 R14, c[0x4][R0] ;  /* 0x01000000000e7b82 */ /* 0x0000620000000a00 */
[----:B------:R-:W-:Y:S01]  /*1350*/  MOV R5, UR5 ;  /* 0x0000000500057c02 */ /* 0x000fe20008000f00 */
[----:B------:R-:W-:Y:S01]  /*1360*/  ULDC.64 UR4, c[0x4][0xa0] ;  /* 0x0100280000047ab9 */ /* 0x000fe20000000a00 */
[----:B------:R-:W-:Y:S01]  /*1370*/  IMAD.U32 R10, RZ, RZ, UR6 ;  /* 0x00000006ff0a7e24 */ /* 0x000fe2000f8e00ff */
[----:B------:R-:W-:Y:S01]  /*1380*/  MOV R11, UR7 ;  /* 0x00000007000b7c02 */ /* 0x000fe20008000f00 */
[----:B------:R-:W-:Y:S02]  /*1390*/  IMAD.U32 R6, RZ, RZ, UR4 ;  /* 0x00000004ff067e24 */ /* 0x000fe4000f8e00ff */
[----:B------:R-:W-:-:S02]  /*13a0*/  IMAD.U32 R7, RZ, RZ, UR5 ;  /* 0x00000005ff077e24 */ /* 0x000fc4000f8e00ff */
[----:B------:R-:W-:Y:S02]  /*13b0*/  IMAD.MOV.U32 R8, RZ, RZ, 0x70 ;  /* 0x00000070ff087424 */ /* 0x000fe400078e00ff */
[----:B------:R-:W-:Y:S02]  /*13c0*/  IMAD.MOV.U32 R12, RZ, RZ, 0x1 ;  /* 0x00000001ff0c7424 */ /* 0x000fe400078e00ff */
[----:B0-----:R-:W-:-:S07]  /*13d0*/  IMAD.MOV.U32 R13, RZ, RZ, RZ ;  /* 0x000000ffff0d7224 */ /* 0x001fce00078e00ff */
[----:B------:R-:W-:-:S07]  /*13e0*/  LEPC R20, `(.L_x_11) ;  /* 0x000000001014794e */ /* 0x000fce0000000000 */
[----:B-1----:R-:W-:Y:S05]  /*13f0*/  CALL.ABS.NOINC R14 ;  /* 0x000000000e007343 */ /* 0x002fea0003c00000 */
.L_x_11:
[----:B------:R-:W-:Y:S02]  /*1400*/  SHF.L.U32 R8, RZ, 0x1f, RZ ;  /* 0x0000001fff087819 */ /* 0x000fe400000006ff */
[----:B------:R-:W-:Y:S02]  /*1410*/  IADD3 R3, R2, 0x8, RZ ;  /* 0x0000000802037810 */ /* 0x000fe40007ffe0ff */
[----:B------:R-:W0:Y:S02]  /*1420*/  SYNCS.PHASECHK.TRANS64.TRYWAIT P0, [UR41+0x22800], R8 ;  /* 0x02280008ff0075a7 */ /* 0x000e240008000169 */
[----:B0-----:R-:W-:Y:S05]  /*1430*/  @!P0 BRA `(.L_x_12) ;  /* 0x000000a800888947 */ /* 0x001fea0003800000 */
.L_x_84:
[----:B------:R-:W-:Y:S05]  /*1440*/  WARPSYNC.ALL ;  /* 0x0000000000007948 */ /* 0x000fea0003800000 */
[----:B------:R-:W-:Y:S01]  /*1450*/  ULOP3.LUT UR4, UR39, 0x1, URZ, 0xfc, !UPT ;  /* 0x0000000127047892 */ /* 0x000fe2000f8efc3f */
[----:B------:R1:W-:Y:S03]  /*1460*/  BAR.SYNC.DEFER_BLOCKING R3, 0x100 ;  /* 0x000400030000751d */ /* 0x0003e60000010000 */
[----:B------:R-:W-:-:S06]  /*1470*/  UISETP.NE.AND UP0, UPT, UR4, 0x3, UPT ;  /* 0x000000030400788c */ /* 0x000fcc000bf05270 */
[----:B------:R-:W-:-:S13]  /*1480*/  PLOP3.LUT P0, PT, PT, PT, UP0, 0x80, 0x0 ;  /* 0x000000000000781c */ /* 0x000fda0003f0f008 */
[----:B-1----:R-:W-:Y:S05]  /*1490*/  @!P0 BRA `(.L_x_13) ;  /* 0x0000000000048947 */ /* 0x002fea0003800000 */
[----:B------:R-:W-:Y:S01]  /*14a0*/  BPT.TRAP 0x1 ;  /* 0x000000040000795c */ /* 0x000fe20000300000 */
.L_x_13:
[----:B------:R1:W2:Y:S01]  /*14b0*/  SYNCS.PHASECHK.TRANS64.TRYWAIT P1, [UR41+0x22830], R8 ;  /* 0x02283008ff0075a7 */ /* 0x0002a20008020169 */
[----:B------:R-:W-:Y:S05]  /*14c0*/  @!P0 BRA `(.L_x_14) ;  /* 0x0000000000048947 */ /* 0x000fea0003800000 */
[----:B------:R-:W-:Y:S01]  /*14d0*/  BPT.TRAP 0x1 ;  /* 0x000000040000795c */ /* 0x000fe20000300000 */
.L_x_14:
[----:B--2---:R-:W-:Y:S05]  /*14e0*/  @P1 BRA `(.L_x_15) ;  /* 0x0000000000081947 */ /* 0x004fea0003800000 */
[----:B------:R-:W2:Y:S02]  /*14f0*/  SYNCS.PHASECHK.TRANS64.TRYWAIT P1, [UR41+0x22830], R8 ;  /* 0x02283008ff0075a7 */ /* 0x000ea40008020169 */
[----:B--2---:R-:W-:Y:S05]  /*1500*/  @!P1 BRA `(.L_x_16) ;  /* 0x000000a8006c9947 */ /* 0x004fea0003800000 */
.L_x_15:
[----:B------:R-:W-:Y:S01]  /*1510*/  UIADD3 UR4, UR41, 0x1c400, URZ ;  /* 0x0001c40029047890 */ /* 0x000fe2000fffe03f */
[----:B------:R-:W-:Y:S01]  /*1520*/  WARPGROUP.ARRIVE ;  /* 0x00000000000079c5 */ /* 0x000fe20000000000 */
[----:B------:R-:W-:Y:S01]  /*1530*/  ULOP3.LUT UR8, UR44, 0x10000, URZ, 0xfc, !UPT ;  /* 0x000100002c087892 */ /* 0x000fe2000f8efc3f */
[----:B------:R-:W-:Y:S01]  /*1540*/  IADD3 R0, -R2, 0xb, RZ ;  /* 0x0000000b02007810 */ /* 0x000fe20007ffe1ff */
[----:B------:R-:W-:-:S03]  /*1550*/  USHF.R.U32.HI UR4, URZ, 0x4, UR4 ;  /* 0x000000043f047899 */ /* 0x000fc60008011604 */
[----:B------:R-:W2:Y:S01]  /*1560*/  S2UR UR26, SR_CgaCtaId ;  /* 0x00000000001a79c3 */ /* 0x000ea20000008800 */
[----:B------:R-:W-:Y:S01]  /*1570*/  UMOV UR9, 0x40000040 ;  /* 0x4000004000097882 */ /* 0x000fe20000000000 */
[----:B------:R-:W-:Y:S01]  /*1580*/  UMOV UR7, 0x40000040 ;  /* 0x4000004000077882 */ /* 0x000fe20000000000 */
[----:B------:R-:W-:Y:S01]  /*1590*/  ULOP3.LUT UR4, UR4, 0x3fff, URZ, 0xc0, !UPT ;  /* 0x00003fff04047892 */ /* 0x000fe2000f8ec03f */
[----:B------:R-:W-:Y:S01]  /*15a0*/  UMOV UR5, UR9 ;  /* 0x0000000900057c82 */ /* 0x000fe20008000000 */
[----:B------:R-:W-:Y:S02]  /*15b0*/  UIADD3 UR12, UR8, 0x2, URZ ;  /* 0x00000002080c7890 */ /* 0x000fe4000fffe03f */
[----:B------:R-:W-:Y:S01]  /*15c0*/  ULOP3.LUT UR6, UR4, 0x10000, URZ, 0xfc, !UPT ;  /* 0x0001000004067892 */ /* 0x000fe2000f8efc3f */
[----:B------:R-:W-:Y:S02]  /*15d0*/  UMOV UR13, 0x40000040 ;  /* 0x40000040000d7882 */ /* 0x000fe40000000000 */
[----:B------:R-:W-:Y:S01]  /*15e0*/  UMOV UR4, UR8 ;  /* 0x0000000800047c82 */ /* 0x000fe20008000000 */
[----:B------:R-:W-:Y:S01]  /*15f0*/  UIADD3 UR14, UR6, 0x2, URZ ;  /* 0x00000002060e7890 */ /* 0x000fe2000fffe03f */
[----:B------:R-:W-:Y:S01]  /*1600*/  UMOV UR15, 0x40000040 ;  /* 0x40000040000f7882 */ /* 0x000fe20000000000 */
[----:B------:R-:W-:-:S03]  /*1610*/  UIADD3 UR16, UR8, 0x4, URZ ;  /* 0x0000000408107890 */ /* 0x000fc6000fffe03f */
[----:B------:R-:W-:Y:S01]  /*1620*/  HGMMA.64x96x16.F32.BF16 R24, gdesc[UR4], RZ, !UPT, gsb0 ;  /* 0x01600000041879f0 */ /* 0x000fe2000c0018ff */
[----:B------:R-:W-:Y:S01]  /*1630*/  UIADD3 UR18, UR6, 0x4, URZ ;  /* 0x0000000406127890 */ /* 0x000fe2000fffe03f */
[----:B------:R-:W-:Y:S01]  /*1640*/  UMOV UR17, 0x40000040 ;  /* 0x4000004000117882 */ /* 0x000fe20000000000 */
[----:B------:R-:W-:Y:S01]  /*1650*/  UMOV UR19, 0x40000040 ;  /* 0x4000004000137882 */ /* 0x000fe20000000000 */
[----:B------:R-:W-:Y:S02]  /*1660*/  UIADD3 UR20, UR8, 0x6, URZ ;  /* 0x0000000608147890 */ /* 0x000fe4000fffe03f */
[----:B------:R-:W-:Y:S01]  /*1670*/  UIADD3 UR22, UR6, 0x6, URZ ;  /* 0x0000000606167890 */ /* 0x000fe2000fffe03f */
[----:B------:R-:W-:Y:S01]  /*1680*/  UMOV UR21, 0x40000040 ;  /* 0x4000004000157882 */ /* 0x000fe20000000000 */
[----:B------:R-:W-:Y:S01]  /*1690*/  UMOV UR23, 0x40000040 ;  /* 0x4000004000177882 */ /* 0x000fe20000000000 */
[----:B------:R-:W-:Y:S02]  /*16a0*/  WARPGROUP.DEPBAR.LE gsb0, 0x0 ;  /* 0x00008000000079c5 */ /* 0x000fe40000010000 */
[----:B------:R-:W-:-:S06]  /*16b0*/  WARPGROUP.ARRIVE ;  /* 0x00000000000079c5 */ /* 0x000fcc0000000000 */
[----:B------:R-:W-:Y:S03]  /*16c0*/  HGMMA.64x96x16.F32.BF16 R24, gdesc[UR12], R24, gsb0 ;  /* 0x016000000c1879f0 */ /* 0x000fe60008001818 */
[----:B------:R-:W-:Y:S02]  /*16d0*/  WARPGROUP.DEPBAR.LE gsb0, 0x0 ;  /* 0x00008000000079c5 */ /* 0x000fe40000010000 */
[----:B------:R-:W-:-:S06]  /*16e0*/  WARPGROUP.ARRIVE ;  /* 0x00000000000079c5 */ /* 0x000fcc0000000000 */
[----:B------:R-:W-:Y:S03]  /*16f0*/  HGMMA.64x96x16.F32.BF16 R24, gdesc[UR16], R24, gsb0 ;  /* 0x01600000101879f0 */ /* 0x000fe60008001818 */
[----:B------:R-:W-:Y:S02]  /*1700*/  WARPGROUP.DEPBAR.LE gsb0, 0x0 ;  /* 0x00008000000079c5 */ /* 0x000fe40000010000 */
[----:B------:R-:W-:-:S06]  /*1710*/  WARPGROUP.ARRIVE ;  /* 0x00000000000079c5 */ /* 0x000fcc0000000000 */
[----:B------:R-:W-:Y:S03]  /*1720*/  HGMMA.64x96x16.F32.BF16 R24, gdesc[UR20], R24, gsb0 ;  /* 0x01600000141879f0 */ /* 0x000fe60008001818 */
[----:B------:R-:W-:Y:S02]  /*1730*/  WARPGROUP.DEPBAR.LE gsb0, 0x0 ;  /* 0x00008000000079c5 */ /* 0x000fe40000010000 */
[----:B------:R3:W-:Y:S06]  /*1740*/  BAR.ARV R0, 0x100 ;  /* 0x000400000000751d */ /* 0x0007ec0000002000 */
[----:B--2---:R-:W-:Y:S05]  /*1750*/  @!P0 BRA `(.L_x_17) ;  /* 0x0000000000048947 */ /* 0x004fea0003800000 */
[----:B------:R-:W-:Y:S01]  /*1760*/  BPT.TRAP 0x1 ;  /* 0x000000040000795c */ /* 0x000fe20000300000 */
.L_x_17:
[----:B------:R-:W-:Y:S01]  /*1770*/  LOP3.LUT R17, R17, 0xffffff80, RZ, 0xc0, !PT ;  /* 0xffffff8011117812 */ /* 0x000fe200078ec0ff */
[----:B------:R-:W-:Y:S01]  /*1780*/  ULDC UR4, c[0x0][0x9d8] ;  /* 0x0002760000047ab9 */ /* 0x000fe20000000800 */
[----:B------:R-:W-:Y:S01]  /*1790*/  UIMAD UR42, UR43, -0x60, UR42 ;  /* 0xffffffa02b2a78a4 */ /* 0x000fe2000f8e022a */
[----:B------:R-:W-:Y:S01]  /*17a0*/  FMUL.FTZ R24, R24, UR4 ;  /* 0x0000000418187c20 */ /* 0x000fe20008410000 */
[----:B------:R-:W-:Y:S01]  /*17b0*/  FMUL.FTZ R25, R25, UR4 ;  /* 0x0000000419197c20 */ /* 0x000fe20008410000 */
[----:B------:R-:W-:Y:S02]  /*17c0*/  IMAD.IADD R17, R16, 0x1, -R17 ;  /* 0x0000000110117824 */ /* 0x000fe400078e0a11 */
[----:B------:R-:W-:Y:S01]  /*17d0*/  FMUL.FTZ R28, R28, UR4 ;  /* 0x000000041c1c7c20 */ /* 0x000fe20008410000 */
[----:B------:R-:W-:Y:S01]  /*17e0*/  UIADD3 UR42, UR42, 0x60, URZ ;  /* 0x000000602a2a7890 */ /* 0x000fe2000fffe03f */
[----:B------:R-:W-:Y:S01]  /*17f0*/  FMUL.FTZ R29, R29, UR4 ;  /* 0x000000041d1d7c20 */ /* 0x000fe20008410000 */
[----:B------:R-:W2:Y:S01]  /*1800*/  MUFU.TANH R24, R24 ;  /* 0x0000001800187308 */ /* 0x000ea20000002400 */
[----:B------:R-:W-:Y:S01]  /*1810*/  SHF.R.S32.HI R4, RZ, 0x1f, R17 ;  /* 0x0000001fff047819 */ /* 0x000fe20000011411 */
[----:B------:R-:W-:Y:S01]  /*1820*/  FMUL.FTZ R32, R32, UR4 ;  /* 0x0000000420207c20 */ /* 0x000fe20008410000 */
[----:B------:R-:W-:Y:S01]  /*1830*/  FMUL.FTZ R26, R26, UR4 ;  /* 0x000000041a1a7c20 */ /* 0x000fe20008410000 */
[----:B0-----:R-:W-:Y:S01]  /*1840*/  IMAD.U32 R5, RZ, RZ, UR42 ;  /* 0x0000002aff057e24 */ /* 0x001fe2000f8e00ff */
[----:B------:R-:W-:Y:S01]  /*1850*/  LEA.HI R4, R4, R17, RZ, 0x2 ;  /* 0x0000001104047211 */ /* 0x000fe200078f10ff */
[----:B------:R-:W-:Y:S01]  /*1860*/  FMUL.FTZ R33, R33, UR4 ;  /* 0x0000000421217c20 */ /* 0x000fe20008410000 */
[----:B------:R-:W-:Y:S01]  /*1870*/  FMUL.FTZ R27, R27, UR4 ;  /* 0x000000041b1b7c20 */ /* 0x000fe20008410000 */
[----:B------:R-:W0:Y:S01]  /*1880*/  MUFU.TANH R25, R25 ;  /* 0x0000001900197308 */ /* 0x000e220000002400 */
[----:B------:R-:W-:Y:S01]  /*1890*/  LOP3.LUT R4, R4, 0x7ffffffc, RZ, 0xc0, !PT ;  /* 0x7ffffffc04047812 */ /* 0x000fe200078ec0ff */
[----:B------:R-:W-:Y:S01]  /*18a0*/  FMUL.FTZ R36, R36, UR4 ;  /* 0x0000000424247c20 */ /* 0x000fe20008410000 */
[----:B------:R-:W-:Y:S01]  /*18b0*/  FMUL.FTZ R30, R30, UR4 ;  /* 0x000000041e1e7c20 */ /* 0x000fe20008410000 */
[----:B------:R-:W-:Y:S01]  /*18c0*/  FMUL.FTZ R37, R37, UR4 ;  /* 0x0000000425257c20 */ /* 0x000fe20008410000 */
[----:B------:R-:W-:Y:S01]  /*18d0*/  FMUL.FTZ R31, R31, UR4 ;  /* 0x000000041f1f7c20 */ /* 0x000fe20008410000 */
[----:B------:R-:W-:-:S02]  /*18e0*/  IMAD.IADD R4, R17, 0x1, -R4 ;  /* 0x0000000111047824 */ /* 0x000fc400078e0a04 */
[----:B------:R-:W-:Y:S01]  /*18f0*/  FMUL.FTZ R40, R40, UR4 ;  /* 0x0000000428287c20 */ /* 0x000fe20008410000 */
[----:B------:R-:W4:Y:S01]  /*1900*/  MUFU.TANH R28, R28 ;  /* 0x0000001c001c7308 */ /* 0x000f220000002400 */
[----:B------:R-:W-:Y:S01]  /*1910*/  FMUL.FTZ R34, R34, UR4 ;  /* 0x0000000422227c20 */ /* 0x000fe20008410000 */
[----:B------:R-:W-:Y:S02]  /*1920*/  IMAD R4, R4, -0x2, R5 ;  /* 0xfffffffe04047824 */ /* 0x000fe400078e0205 */
[----:B------:R-:W-:Y:S01]  /*1930*/  FMUL.FTZ R41, R41, UR4 ;  /* 0x0000000429297c20 */ /* 0x000fe20008410000 */
[----:B------:R-:W-:Y:S01]  /*1940*/  FMUL.FTZ R35, R35, UR4 ;  /* 0x0000000423237c20 */ /* 0x000fe20008410000 */
[----:B------:R-:W-:Y:S01]  /*1950*/  FMUL.FTZ R44, R44, UR4 ;  /* 0x000000042c2c7c20 */ /* 0x000fe20008410000 */
[----:B------:R-:W-:Y:S01]  /*1960*/  FMUL.FTZ R38, R38, UR4 ;  /* 0x0000000426267c20 */ /* 0x000fe20008410000 */
[C---:B------:R-:W-:Y:S01]  /*1970*/  ISETP.GT.AND P6, PT, R4.reuse, RZ, PT ;  /* 0x000000ff0400720c */ /* 0x040fe20003fc4270 */
[----:B------:R-:W5:Y:S01]  /*1980*/  MUFU.TANH R29, R29 ;  /* 0x0000001d001d7308 */ /* 0x000f620000002400 */
[C---:B------:R-:W-:Y:S01]  /*1990*/  ISETP.GT.AND P5, PT, R4.reuse, 0x1, PT ;  /* 0x000000010400780c */ /* 0x040fe20003fa4270 */
[----:B------:R-:W-:Y:S01]  /*19a0*/  FMUL.FTZ R45, R45, UR4 ;  /* 0x000000042d2d7c20 */ /* 0x000fe20008410000 */
[----:B------:R-:W-:Y:S01]  /*19b0*/  ISETP.GT.AND P4, PT, R4, 0x8, PT ;  /* 0x000000080400780c */ /* 0x000fe20003f84270 */
[----:B------:R-:W-:Y:S01]  /*19c0*/  FMUL.FTZ R39, R39, UR4 ;  /* 0x0000000427277c20 */ /* 0x000fe20008410000 */
[----:B--2---:R-:W-:Y:S01]  /*19d0*/  FSEL R24, R24, -INF , P6 ;  /* 0xff80000018187808 */ /* 0x004fe20003000000 */
[----:B------:R-:W-:Y:S01]  /*19e0*/  FMUL.FTZ R48, R48, UR4 ;  /* 0x0000000430307c20 */ /* 0x000fe20008410000 */
[----:B0-----:R-:W-:Y:S01]  /*19f0*/  FSEL R25, R25, -INF , P5 ;  /* 0xff80000019197808 */ /* 0x001fe20002800000 */
[----:B------:R-:W0:Y:S01]  /*1a00*/  MUFU.TANH R32, R32 ;  /* 0x0000002000207308 */ /* 0x000e220000002400 */
[----:B------:R-:W-:Y:S01]  /*1a10*/  ISETP.GT.AND P3, PT, R4, 0x9, PT ;  /* 0x000000090400780c */ /* 0x000fe20003f64270 */
[----:B------:R-:W-:Y:S01]  /*1a20*/  FMUL.FTZ R42, R42, UR4 ;  /* 0x000000042a2a7c20 */ /* 0x000fe20008410000 */
[----:B----4-:R-:W-:Y:S01]  /*1a30*/  FSEL R28, R28, -INF , P4 ;  /* 0xff8000001c1c7808 */ /* 0x010fe20002000000 */
[----:B------:R-:W-:Y:S01]  /*1a40*/  FMUL.FTZ R49, R49, UR4 ;  /* 0x0000000431317c20 */ /* 0x000fe20008410000 */
[----:B------:R-:W-:Y:S01]  /*1a50*/  FMNMX.FTZ R5, R24, R25, !PT ;  /* 0x0000001918057209 */ /* 0x000fe20007810000 */
[----:B------:R-:W-:Y:S01]  /*1a60*/  FMUL.FTZ R43, R43, UR4 ;  /* 0x000000042b2b7c20 */ /* 0x000fe20008410000 */
[----:B------:R-:W-:Y:S01]  /*1a70*/  ISETP.GT.AND P2, PT, R4, 0x10, PT ;  /* 0x000000100400780c */ /* 0x000fe20003f44270 */
[----:B------:R-:W2:Y:S01]  /*1a80*/  MUFU.TANH R26, R26 ;  /* 0x0000001a001a7308 */ /* 0x000ea20000002400 */
[----:B-----5:R-:W-:Y:S01]  /*1a90*/  FSEL R29, R29, -INF , P3 ;  /* 0xff8000001d1d7808 */ /* 0x020fe20001800000 */
[----:B------:R-:W-:Y:S01]  /*1aa0*/  FMUL.FTZ R52, R52, UR4 ;  /* 0x0000000434347c20 */ /* 0x000fe20008410000 */
[----:B------:R-:W-:Y:S01]  /*1ab0*/  FMNMX.FTZ R6, R28, R5, !PT ;  /* 0x000000051c067209 */ /* 0x000fe20007810000 */
[----:B------:R-:W-:Y:S01]  /*1ac0*/  FMUL.FTZ R46, R46, UR4 ;  /* 0x000000042e2e7c20 */ /* 0x000fe20008410000 */
[----:B------:R-:W-:Y:S01]  /*1ad0*/  ISETP.GT.AND P1, PT, R4, 0x11, PT ;  /* 0x000000110400780c */ /* 0x000fe20003f24270 */
[----:B------:R-:W-:Y:S01]  /*1ae0*/  FMUL.FTZ R53, R53, UR4 ;  /* 0x0000000435357c20 */ /* 0x000fe20008410000 */
[----:B------:R-:W-:Y:S01]  /*1af0*/  FMNMX.FTZ R5, R29, R6, !PT ;  /* 0x000000061d057209 */ /* 0x000fe20007810000 */
[----:B------:R-:W4:Y:S01]  /*1b00*/  MUFU.TANH R33, R33 ;  /* 0x0000002100217308 */ /* 0x000f220000002400 */
[----:B0-----:R-:W-:Y:S01]  /*1b10*/  FSEL R32, R32, -INF , P2 ;  /* 0xff80000020207808 */ /* 0x001fe20001000000 */
[----:B------:R-:W-:Y:S01]  /*1b20*/  FMUL.FTZ R47, R47, UR4 ;  /* 0x000000042f2f7c20 */ /* 0x000fe20008410000 */
[----:B------:R-:W-:Y:S01]  /*1b30*/  FMUL.FTZ R56, R56, UR4 ;  /* 0x0000000438387c20 */ /* 0x000fe20008410000 */
[----:B------:R-:W-:Y:S01]  /*1b40*/  FMUL.FTZ R50, R50, UR4 ;  /* 0x0000000432327c20 */ /* 0x000fe20008410000 */
[----:B------:R-:W-:Y:S01]  /*1b50*/  FMNMX.FTZ R6, R32, R5, !PT ;  /* 0x0000000520067209 */ /* 0x000fe20007810000 */
[----:B------:R-:W-:Y:S01]  /*1b60*/  FMUL.FTZ R57, R57, UR4 ;  /* 0x0000000439397c20 */ /* 0x000fe20008410000 */
[----:B------:R-:W-:Y:S01]  /*1b70*/  FMUL.FTZ R51, R51, UR4 ;  /* 0x0000000433337c20 */ /* 0x000fe20008410000 */
[----:B------:R-:W0:Y:S01]  /*1b80*/  MUFU.TANH R27, R27 ;  /* 0x0000001b001b7308 */ /* 0x000e220000002400 */
[----:B--2---:R-:W-:Y:S01]  /*1b90*/  FSEL R26, R26, -INF , P6 ;  /* 0xff8000001a1a7808 */ /* 0x004fe20003000000 */
[----:B------:R-:W-:Y:S01]  /*1ba0*/  FMUL.FTZ R60, R60, UR4 ;  /* 0x000000043c3c7c20 */ /* 0x000fe20008410000 */
[----:B------:R-:W-:Y:S01]  /*1bb0*/  ISETP.GT.AND P6, PT, R4, 0x18, PT ;  /* 0x000000180400780c */ /* 0x000fe20003fc4270 */
[----:B------:R-:W-:Y:S01]  /*1bc0*/  FMUL.FTZ R54, R54, UR4 ;  /* 0x0000000436367c20 */ /* 0x000fe20008410000 */
[----:B------:R-:W-:Y:S01]  /*1bd0*/  FMUL.FTZ R61, R61, UR4 ;  /* 0x000000043d3d7c20 */ /* 0x000fe20008410000 */
[----:B------:R-:W-:Y:S01]  /*1be0*/  FMUL.FTZ R55, R55, UR4 ;  /* 0x0000000437377c20 */ /* 0x000fe20008410000 */
[----:B------:R-:W-:Y:S01]  /*1bf0*/  FMUL.FTZ R64, R64, UR4 ;  /* 0x0000000440407c20 */ /* 0x000fe20008410000 */
[----:B------:R-:W2:Y:S01]  /*1c00*/  MUFU.TANH R36, R36 ;  /* 0x0000002400247308 */ /* 0x000ea20000002400 */
[----:B----4-:R-:W-:Y:S01]  /*1c10*/  FSEL R33, R33, -INF , P1 ;  /* 0xff80000021217808 */ /* 0x010fe20000800000 */
[----:B------:R-:W-:Y:S01]  /*1c20*/  FMUL.FTZ R58, R58, UR4 ;  /* 0x000000043a3a7c20 */ /* 0x000fe20008410000 */
[----:B------:R-:W-:Y:S01]  /*1c30*/  FMUL.FTZ R65, R65, UR4 ;  /* 0x0000000441417c20 */ /* 0x000fe20008410000 */
[----:B------:R-:W-:Y:S01]  /*1c40*/  FMUL.FTZ R59, R59, UR4 ;  /* 0x000000043b3b7c20 */ /* 0x000fe20008410000 */
[----:B------:R-:W-:Y:S01]  /*1c50*/  FMNMX.FTZ R5, R33, R6, !PT ;  /* 0x0000000621057209 */ /* 0x000fe20007810000 */
[----:B------:R-:W-:Y:S01]  /*1c60*/  FMUL.FTZ R68, R68, UR4 ;  /* 0x0000000444447c20 */ /* 0x000fe20008410000 */
[----:B------:R-:W-:Y:S01]  /*1c70*/  FMUL.FTZ R69, R69, UR4 ;  /* 0x0000000445457c20 */ /* 0x000fe20008410000 */
[----:B------:R-:W4:Y:S01]  /*1c80*/  MUFU.TANH R30, R30 ;  /* 0x0000001e001e7308 */ /* 0x000f220000002400 */
[----:B0-----:R-:W-:Y:S01]  /*1c90*/  FSEL R27, R27, -INF , P5 ;  /* 0xff8000001b1b7808 */ /* 0x001fe20002800000 */
[----:B------:R-:W-:Y:S01]  /*1ca0*/  FMUL.FTZ R62, R62, UR4 ;  /* 0x000000043e3e7c20 */ /* 0x000fe20008410000 */
[----:B------:R-:W-:Y:S01]  /*1cb0*/  ISETP.GT.AND P5, PT, R4, 0x19, PT ;  /* 0x000000190400780c */ /* 0x000fe20003fa4270 */
[----:B------:R-:W-:Y:S01]  /*1cc0*/  FMUL.FTZ R63, R63, UR4 ;  /* 0x000000043f3f7c20 */ /* 0x000fe20008410000 */
[----:B------:R-:W-:Y:S01]  /*1cd0*/  FMUL.FTZ R66, R66, UR4 ;  /* 0x0000000442427c20 */ /* 0x000fe20008410000 */
[----:B------:R-:W-:Y:S01]  /*1ce0*/  FMUL.FTZ R67, R67, UR4 ;  /* 0x0000000443437c20 */ /* 0x000fe20008410000 */
[----:B------:R-:W-:Y:S01]  /*1cf0*/  FMUL.FTZ R70, R70, UR4 ;  /* 0x0000000446467c20 */ /* 0x000fe20008410000 */
[----:B------:R-:W0:Y:S01]  /*1d00*/  MUFU.TANH R37, R37 ;  /* 0x0000002500257308 */ /* 0x000e220000002400 */
[----:B--2---:R-:W-:Y:S01]  /*1d10*/  FSEL R36, R36, -INF , P6 ;  /* 0xff80000024247808 */ /* 0x004fe20003000000 */
[----:B------:R-:W-:Y:S01]  /*1d20*/  FMUL.FTZ R71, R71, UR4 ;  /* 0x0000000447477c20 */ /* 0x000fe20008410000 */
[----:B------:R-:W-:Y:S01]  /*1d30*/  ULDC UR10, c[0x0][0x988] ;  /* 0x00026200000a7ab9 */ /* 0x000fe20000000800 */
[----:B------:R-:W-:Y:S01]  /*1d40*/  P2R R10, PR, RZ, 0x1 ;  /* 0x00000001ff0a7803 */ /* 0x000fe20000000000 */
[----:B------:R-:W-:Y:S01]  /*1d50*/  UIADD3 UR4, UR41, 0x22840, URZ ;  /* 0x0002284029047890 */ /* 0x000fe2000fffe03f */
[----:B------:R-:W-:-:S02]  /*1d60*/  FMNMX.FTZ R6, R36, R5, !PT ;  /* 0x0000000524067209 */ /* 0x000fc40007810000 */
[----:B------:R-:W2:Y:S01]  /*1d70*/  MUFU.TANH R31, R31 ;  /* 0x0000001f001f7308 */ /* 0x000ea20000002400 */
[----:B----4-:R-:W-:Y:S01]  /*1d80*/  FSEL R30, R30, -INF , P4 ;  /* 0xff8000001e1e7808 */ /* 0x010fe20002000000 */
[----:B------:R-:W-:Y:S01]  /*1d90*/  UPRMT UR4, UR26, 0x654, UR4 ;  /* 0x000006541a047896 */ /* 0x000fe20008000004 */
[----:B------:R-:W-:-:S05]  /*1da0*/  ISETP.GT.AND P4, PT, R4, 0x20, PT ;  /* 0x000000200400780c */ /* 0x000fca0003f84270 */
[----:B------:R-:W4:Y:S01]  /*1db0*/  MUFU.TANH R40, R40 ;  /* 0x0000002800287308 */ /* 0x000f220000002400 */
[----:B0-----:R-:W-:Y:S02]  /*1dc0*/  FSEL R37, R37, -INF , P5 ;  /* 0xff80000025257808 */ /* 0x001fe40002800000 */
[----:B------:R-:W-:Y:S02]  /*1dd0*/  SYNCS.ARRIVE.TRANS64.RED.A1T0 RZ, [UR4], RZ ;  /* 0x000000ffffff79a7 */ /* 0x000fe40008100404 */
[----:B------:R-:W-:-:S03]  /*1de0*/  FMNMX.FTZ R5, R37, R6, !PT ;  /* 0x0000000625057209 */ /* 0x000fc60007810000 */
[----:B------:R-:W0:Y:S01]  /*1df0*/  MUFU.TANH R34, R34 ;  /* 0x0000002200227308 */ /* 0x000e220000002400 */
[----:B--2---:R-:W-:Y:S02]  /*1e00*/  FSEL R31, R31, -INF , P3 ;  /* 0xff8000001f1f7808 */ /* 0x004fe40001800000 */
[----:B------:R-:W-:-:S05]  /*1e10*/  ISETP.GT.AND P3, PT, R4, 0x21, PT ;  /* 0x000000210400780c */ /* 0x000fca0003f64270 */
[----:B------:R-:W2:Y:S01]  /*1e20*/  MUFU.TANH R41, R41 ;  /* 0x0000002900297308 */ /* 0x000ea20000002400 */
[----:B----4-:R-:W-:-:S04]  /*1e30*/  FSEL R40, R40, -INF , P4 ;  /* 0xff80000028287808 */ /* 0x010fc80002000000 */
[----:B------:R-:W-:-:S03]  /*1e40*/  FMNMX.FTZ R6, R40, R5, !PT ;  /* 0x0000000528067209 */ /* 0x000fc60007810000 */
[----:B------:R-:W4:Y:S01]  /*1e50*/  MUFU.TANH R35, R35 ;  /* 0x0000002300237308 */ /* 0x000f220000002400 */
[----:B0-----:R-:W-:Y:S02]  /*1e60*/  FSEL R34, R34, -INF , P2 ;  /* 0xff80000022227808 */ /* 0x001fe40001000000 */
[----:B------:R-:W-:-:S05]  /*1e70*/  ISETP.GT.AND P2, PT, R4, 0x28, PT ;  /* 0x000000280400780c */ /* 0x000fca0003f44270 */
[----:B------:R-:W0:Y:S01]  /*1e80*/  MUFU.TANH R44, R44 ;  /* 0x0000002c002c7308 */ /* 0x000e220000002400 */
[----:B--2---:R-:W-:-:S04]  /*1e90*/  FSEL R41, R41, -INF , P3 ;  /* 0xff80000029297808 */ /* 0x004fc80001800000 */
[----:B------:R-:W-:-:S03]  /*1ea0*/  FMNMX.FTZ R5, R41, R6, !PT ;  /* 0x0000000629057209 */ /* 0x000fc60007810000 */
[----:B------:R-:W2:Y:S01]  /*1eb0*/  MUFU.TANH R38, R38 ;  /* 0x0000002600267308 */ /* 0x000ea20000002400 */
[----:B----4-:R-:W-:Y:S02]  /*1ec0*/  FSEL R35, R35, -INF , P1 ;  /* 0xff80000023237808 */ /* 0x010fe40000800000 */
[----:B------:R-:W-:-:S05]  /*1ed0*/  ISETP.GT.AND P1, PT, R4, 0x29, PT ;  /* 0x000000290400780c */ /* 0x000fca0003f24270 */
[----:B------:R-:W4:Y:S01]  /*1ee0*/  MUFU.TANH R45, R45 ;  /* 0x0000002d002d7308 */ /* 0x000f220000002400 */
[----:B0-----:R-:W-:-:S04]  /*1ef0*/  FSEL R44, R44, -INF , P2 ;  /* 0xff8000002c2c7808 */ /* 0x001fc80001000000 */
        /* <DEDUP_REMOVED lines=74> */
[----:B--2---:R-:W-:-:S04]  /*23a0*/  FSEL R69, R69, -INF , P1 ;  /* 0xff80000045457808 */ /* 0x004fc80000800000 */
[----:B------:R-:W-:-:S03]  /*23b0*/  FMNMX.FTZ R5, R69, R4, !PT ;  /* 0x0000000445057209 */ /* 0x000fc60007810000 */
[----:B------:R-:W2:Y:S01]  /*23c0*/  MUFU.TANH R66, R66 ;  /* 0x0000004200427308 */ /* 0x000ea20000002400 */
[----:B----4-:R-:W-:Y:S01]  /*23d0*/  FSEL R62, R62, -INF , P6 ;  /* 0xff8000003e3e7808 */ /* 0x010fe20003000000 */
[----:B------:R-:W4:Y:S06]  /*23e0*/  SHFL.BFLY PT, R4, R5, 0x2, 0x1f ;  /* 0x0c401f0005047f89 */ /* 0x000f2c00000e0000 */
[----:B------:R-:W5:Y:S01]  /*23f0*/  MUFU.TANH R67, R67 ;  /* 0x0000004300437308 */ /* 0x000f620000002400 */
[----:B0-----:R-:W-:-:S07]  /*2400*/  FSEL R63, R63, -INF , P5 ;  /* 0xff8000003f3f7808 */ /* 0x001fce0002800000 */
[----:B------:R-:W0:Y:S01]  /*2410*/  MUFU.TANH R70, R70 ;  /* 0x0000004600467308 */ /* 0x000e220000002400 */
[----:B--2---:R-:W-:-:S07]  /*2420*/  FSEL R66, R66, -INF , P4 ;  /* 0xff80000042427808 */ /* 0x004fce0002000000 */
[----:B------:R-:W2:Y:S01]  /*2430*/  MUFU.TANH R71, R71 ;  /* 0x0000004700477308 */ /* 0x000ea20000002400 */
[----:B-----5:R-:W-:Y:S02]  /*2440*/  FSEL R67, R67, -INF , P3 ;  /* 0xff80000043437808 */ /* 0x020fe40001800000 */
[----:B----4-:R-:W-:Y:S02]  /*2450*/  FMNMX.FTZ R6, R5, R4, !PT ;  /* 0x0000000405067209 */ /* 0x010fe40007810000 */
[----:B------:R-:W-:-:S03]  /*2460*/  FMNMX.FTZ R5, R26, R27, !PT ;  /* 0x0000001b1a057209 */ /* 0x000fc60007810000 */
[----:B------:R-:W4:Y:S01]  /*2470*/  SHFL.BFLY PT, R7, R6, 0x1, 0x1f ;  /* 0x0c201f0006077f89 */ /* 0x000f2200000e0000 */
[----:B0-----:R-:W-:Y:S02]  /*2480*/  FSEL R70, R70, -INF , P2 ;  /* 0xff80000046467808 */ /* 0x001fe40001000000 */
[----:B--2---:R-:W-:Y:S02]  /*2490*/  FSEL R71, R71, -INF , P1 ;  /* 0xff80000047477808 */ /* 0x004fe40000800000 */
[----:B----4-:R-:W-:Y:S02]  /*24a0*/  FMNMX.FTZ R4, R6, R7, !PT ;  /* 0x0000000706047209 */ /* 0x010fe40007810000 */
[----:B------:R-:W-:Y:S02]  /*24b0*/  FMNMX.FTZ R6, R30, R5, !PT ;  /* 0x000000051e067209 */ /* 0x000fe40007810000 */
[C---:B------:R-:W-:Y:S01]  /*24c0*/  FSETP.NEU.FTZ.AND P0, PT, R4.reuse, -INF , PT ;  /* 0xff8000000400780b */ /* 0x040fe20003f1d000 */
[----:B------:R-:W-:Y:S01]  /*24d0*/  FMUL.FTZ R7, R4, UR10 ;  /* 0x0000000a04077c20 */ /* 0x000fe20008410000 */
[----:B------:R-:W-:-:S04]  /*24e0*/  FMNMX.FTZ R5, R31, R6, !PT ;  /* 0x000000061f057209 */ /* 0x000fc80007810000 */
[----:B------:R-:W-:Y:S02]  /*24f0*/  FMNMX.FTZ R6, R34, R5, !PT ;  /* 0x0000000522067209 */ /* 0x000fe40007810000 */
[----:B------:R-:W-:Y:S02]  /*2500*/  FSEL R9, R7, RZ, P0 ;  /* 0x000000ff07097208 */ /* 0x000fe40000000000 */
[----:B------:R-:W-:Y:S02]  /*2510*/  FMNMX.FTZ R5, R35, R6, !PT ;  /* 0x0000000623057209 */ /* 0x000fe40007810000 */
[----:B------:R-:W-:Y:S01]  /*2520*/  ISETP.NE.AND P0, PT, R10, RZ, PT ;  /* 0x000000ff0a00720c */ /* 0x000fe20003f05270 */
[--C-:B------:R-:W-:Y:S01]  /*2530*/  FFMA.FTZ R24, R24, UR10, -R9.reuse ;  /* 0x0000000a18187c23 */ /* 0x100fe20008010809 */
[----:B------:R-:W-:Y:S01]  /*2540*/  FMNMX.FTZ R6, R38, R5, !PT ;  /* 0x0000000526067209 */ /* 0x000fe20007810000 */
[--C-:B------:R-:W-:Y:S01]  /*2550*/  FFMA.FTZ R25, R25, UR10, -R9.reuse ;  /* 0x0000000a19197c23 */ /* 0x100fe20008010809 */
[--C-:B------:R-:W-:Y:S01]  /*2560*/  FFMA.FTZ R28, R28, UR10, -R9.reuse ;  /* 0x0000000a1c1c7c23 */ /* 0x100fe20008010809 */
[--C-:B------:R-:W-:Y:S01]  /*2570*/  FFMA.FTZ R29, R29, UR10, -R9.reuse ;  /* 0x0000000a1d1d7c23 */ /* 0x100fe20008010809 */
[----:B------:R-:W-:Y:S01]  /*2580*/  FMNMX.FTZ R5, R39, R6, !PT ;  /* 0x0000000627057209 */ /* 0x000fe20007810000 */
[----:B------:R-:W-:Y:S01]  /*2590*/  MUFU.EX2 R24, R24 ;  /* 0x0000001800187308 */ /* 0x000fe20000000800 */
[--C-:B------:R-:W-:Y:S01]  /*25a0*/  FFMA.FTZ R32, R32, UR10, -R9.reuse ;  /* 0x0000000a20207c23 */ /* 0x100fe20008010809 */
[--C-:B------:R-:W-:Y:S01]  /*25b0*/  FFMA.FTZ R33, R33, UR10, -R9.reuse ;  /* 0x0000000a21217c23 */ /* 0x100fe20008010809 */
[----:B------:R-:W-:Y:S01]  /*25c0*/  FMNMX.FTZ R6, R42, R5, !PT ;  /* 0x000000052a067209 */ /* 0x000fe20007810000 */
[--C-:B------:R-:W-:Y:S01]  /*25d0*/  FFMA.FTZ R36, R36, UR10, -R9.reuse ;  /* 0x0000000a24247c23 */ /* 0x100fe20008010809 */
[--C-:B------:R-:W-:Y:S01]  /*25e0*/  FFMA.FTZ R37, R37, UR10, -R9.reuse ;  /* 0x0000000a25257c23 */ /* 0x100fe20008010809 */
[--C-:B------:R-:W-:Y:S01]  /*25f0*/  FFMA.FTZ R40, R40, UR10, -R9.reuse ;  /* 0x0000000a28287c23 */ /* 0x100fe20008010809 */
[----:B------:R-:W-:Y:S01]  /*2600*/  FMNMX.FTZ R5, R43, R6, !PT ;  /* 0x000000062b057209 */ /* 0x000fe20007810000 */
[----:B------:R-:W0:Y:S01]  /*2610*/  MUFU.EX2 R25, R25 ;  /* 0x0000001900197308 */ /* 0x000e220000000800 */
[--C-:B------:R-:W-:Y:S01]  /*2620*/  FFMA.FTZ R41, R41, UR10, -R9.reuse ;  /* 0x0000000a29297c23 */ /* 0x100fe20008010809 */
        /* <DEDUP_REMOVED lines=12> */
[----:B------:R-:W-:Y:S01]  /*26f0*/  FFMA.FTZ R60, R60, UR10, -R9 ;  /* 0x0000000a3c3c7c23 */ /* 0x000fe20008010809 */
[----:B------:R-:W-:Y:S01]  /*2700*/  FMNMX.FTZ R5, R51, R6, !PT ;  /* 0x0000000633057209 */ /* 0x000fe20007810000 */
[----:B------:R-:W2:Y:S01]  /*2710*/  MUFU.EX2 R29, R29 ;  /* 0x0000001d001d7308 */ /* 0x000ea20000000800 */
[----:B0-----:R-:W-:Y:S01]  /*2720*/  FADD.FTZ R11, R24, R25 ;  /* 0x00000019180b7221 */ /* 0x001fe20000010000 */
[--C-:B------:R-:W-:Y:S01]  /*2730*/  FFMA.FTZ R61, R61, UR10, -R9.reuse ;  /* 0x0000000a3d3d7c23 */ /* 0x100fe20008010809 */
[----:B------:R-:W-:Y:S01]  /*2740*/  FMNMX.FTZ R6, R54, R5, !PT ;  /* 0x0000000536067209 */ /* 0x000fe20007810000 */
[--C-:B------:R-:W-:Y:S01]  /*2750*/  FFMA.FTZ R64, R64, UR10, -R9.reuse ;  /* 0x0000000a40407c23 */ /* 0x100fe20008010809 */
[--C-:B------:R-:W-:Y:S01]  /*2760*/  FFMA.FTZ R65, R65, UR10, -R9.reuse ;  /* 0x0000000a41417c23 */ /* 0x100fe20008010809 */
[--C-:B------:R-:W-:Y:S01]  /*2770*/  FFMA.FTZ R68, R68, UR10, -R9.reuse ;  /* 0x0000000a44447c23 */ /* 0x100fe20008010809 */
[----:B------:R-:W-:Y:S01]  /*2780*/  FMNMX.FTZ R5, R55, R6, !PT ;  /* 0x0000000637057209 */ /* 0x000fe20007810000 */
[----:B------:R-:W-:Y:S01]  /*2790*/  MUFU.EX2 R32, R32 ;  /* 0x0000002000207308 */ /* 0x000fe20000000800 */
[----:B------:R-:W-:Y:S01]  /*27a0*/  FFMA.FTZ R9, R69, UR10, -R9 ;  /* 0x0000000a45097c23 */ /* 0x000fe20008010809 */
[----:B------:R-:W-:-:S02]  /*27b0*/  F2FP.BF16.F32.PACK_AB R160, R25, R24 ;  /* 0x0000001819a0723e */ /* 0x000fc400000010ff */
[----:B------:R-:W-:-:S04]  /*27c0*/  FMNMX.FTZ R6, R58, R5, !PT ;  /* 0x000000053a067209 */ /* 0x000fc80007810000 */
[----:B------:R-:W-:Y:S01]  /*27d0*/  FMNMX.FTZ R5, R59, R6, !PT ;  /* 0x000000063b057209 */ /* 0x000fe20007810000 */
[----:B------:R-:W0:Y:S01]  /*27e0*/  MUFU.EX2 R33, R33 ;  /* 0x0000002100217308 */ /* 0x000e220000000800 */
[----:B--2---:R-:W-:Y:S02]  /*27f0*/  F2FP.BF16.F32.PACK_AB R162, R29, R28 ;  /* 0x0000001c1da2723e */ /* 0x004fe400000010ff */
[----:B------:R-:W-:-:S04]  /*2800*/  FMNMX.FTZ R6, R62, R5, !PT ;  /* 0x000000053e067209 */ /* 0x000fc80007810000 */
[----:B------:R-:W-:Y:S01]  /*2810*/  FMNMX.FTZ R5, R63, R6, !PT ;  /* 0x000000063f057209 */ /* 0x000fe20007810000 */
[----:B------:R-:W-:Y:S03]  /*2820*/  MUFU.EX2 R36, R36 ;  /* 0x0000002400247308 */ /* 0x000fe60000000800 */
[----:B------:R-:W-:-:S04]  /*2830*/  FMNMX.FTZ R6, R66, R5, !PT ;  /* 0x0000000542067209 */ /* 0x000fc80007810000 */
[----:B------:R-:W-:Y:S01]  /*2840*/  FMNMX.FTZ R5, R67, R6, !PT ;  /* 0x0000000643057209 */ /* 0x000fe20007810000 */
[----:B------:R-:W2:Y:S01]  /*2850*/  MUFU.EX2 R37, R37 ;  /* 0x0000002500257308 */ /* 0x000ea20000000800 */
[----:B0-----:R-:W-:Y:S02]  /*2860*/  F2FP.BF16.F32.PACK_AB R156, R33, R32 ;  /* 0x00000020219c723e */ /* 0x001fe400000010ff */
[----:B------:R-:W-:-:S04]  /*2870*/  FMNMX.FTZ R6, R70, R5, !PT ;  /* 0x0000000546067209 */ /* 0x000fc80007810000 */
[----:B------:R-:W-:Y:S01]  /*2880*/  FMNMX.FTZ R6, R71, R6, !PT ;  /* 0x0000000647067209 */ /* 0x000fe20007810000 */
[----:B------:R-:W-:Y:S04]  /*2890*/  MUFU.EX2 R40, R40 ;  /* 0x0000002800287308 */ /* 0x000fe80000000800 */
[----:B------:R-:W0:Y:S04]  /*28a0*/  SHFL.BFLY PT, R5, R6, 0x2, 0x1f ;  /* 0x0c401f0006057f89 */ /* 0x000e2800000e0000 */
[----:B------:R-:W4:Y:S01]  /*28b0*/  MUFU.EX2 R41, R41 ;  /* 0x0000002900297308 */ /* 0x000f220000000800 */
[----:B--2---:R-:W-:-:S07]  /*28c0*/  F2FP.BF16.F32.PACK_AB R158, R37, R36 ;  /* 0x00000024259e723e */ /* 0x004fce00000010ff */
[----:B------:R-:W-:Y:S08]  /*28d0*/  MUFU.EX2 R44, R44 ;  /* 0x0000002c002c7308 */ /* 0x000ff00000000800 */
[----:B------:R-:W2:Y:S01]  /*28e0*/  MUFU.EX2 R45, R45 ;  /* 0x0000002d002d7308 */ /* 0x000ea20000000800 */
[----:B----4-:R-:W-:Y:S02]  /*28f0*/  F2FP.BF16.F32.PACK_AB R152, R41, R40 ;  /* 0x000000282998723e */ /* 0x010fe400000010ff */
[----:B0-----:R-:W-:-:S05]  /*2900*/  FMNMX.FTZ R5, R6, R5, !PT ;  /* 0x0000000506057209 */ /* 0x001fca0007810000 */
[----:B------:R-:W-:Y:S01]  /*2910*/  MUFU.EX2 R48, R48 ;  /* 0x0000003000307308 */ /* 0x000fe20000000800 */
[----:B------:R-:W0:Y:S07]  /*2920*/  SHFL.BFLY PT, R6, R5, 0x1, 0x1f ;  /* 0x0c201f0005067f89 */ /* 0x000e2e00000e0000 */
[----:B------:R-:W4:Y:S01]  /*2930*/  MUFU.EX2 R49, R49 ;  /* 0x0000003100317308 */ /* 0x000f220000000800 */
[----:B--2---:R-:W-:-:S07]  /*2940*/  F2FP.BF16.F32.PACK_AB R154, R45, R44 ;  /* 0x0000002c2d9a723e */ /* 0x004fce00000010ff */
[----:B------:R-:W-:Y:S08]  /*2950*/  MUFU.EX2 R52, R52 ;  /* 0x0000003400347308 */ /* 0x000ff00000000800 */
[----:B------:R-:W-:Y:S01]  /*2960*/  MUFU.EX2 R53, R53 ;  /* 0x0000003500357308 */ /* 0x000fe20000000800 */
[----:B0-----:R-:W-:Y:S01]  /*2970*/  FMNMX.FTZ R7, R5, R6, !PT ;  /* 0x0000000605077209 */ /* 0x001fe20007810000 */
[----:B------:R-:W-:Y:S01]  /*2980*/  FADD.FTZ R6, R28, R11 ;  /* 0x0000000b1c067221 */ /* 0x000fe20000010000 */
[----:B----4-:R-:W-:-:S02]  /*2990*/  F2FP.BF16.F32.PACK_AB R164, R49, R48 ;  /* 0x0000003031a4723e */ /* 0x010fc400000010ff */
[C---:B------:R-:W-:Y:S01]  /*29a0*/  FSETP.NEU.FTZ.AND P1, PT, R7.reuse, -INF , PT ;  /* 0xff8000000700780b */ /* 0x040fe20003f3d000 */
[----:B------:R-:W-:Y:S01]  /*29b0*/  FMUL.FTZ R5, R7, UR10 ;  /* 0x0000000a07057c20 */ /* 0x000fe20008410000 */
[----:B------:R-:W-:Y:S01]  /*29c0*/  FADD.FTZ R11, R29, R6 ;  /* 0x000000061d0b7221 */ /* 0x000fe20000010000 */
[----:B------:R-:W-:Y:S03]  /*29d0*/  MUFU.EX2 R56, R56 ;  /* 0x0000003800387308 */ /* 0x000fe60000000800 */
[----:B------:R-:W-:Y:S01]  /*29e0*/  FSEL R5, R5, RZ, P1 ;  /* 0x000000ff05057208 */ /* 0x000fe20000800000 */
[----:B------:R-:W-:-:S04]  /*29f0*/  FADD.FTZ R6, R32, R11 ;  /* 0x0000000b20067221 */ /* 0x000fc80000010000 */
[--C-:B------:R-:W-:Y:S01]  /*2a00*/  FFMA.FTZ R26, R26, UR10, -R5.reuse ;  /* 0x0000000a1a1a7c23 */ /* 0x100fe20008010805 */
[--C-:B------:R-:W-:Y:S01]  /*2a10*/  FFMA.FTZ R27, R27, UR10, -R5.reuse ;  /* 0x0000000a1b1b7c23 */ /* 0x100fe20008010805 */
[--C-:B------:R-:W-:Y:S01]  /*2a20*/  FFMA.FTZ R30, R30, UR10, -R5.reuse ;  /* 0x0000000a1e1e7c23 */ /* 0x100fe20008010805 */
[--C-:B------:R-:W-:Y:S01]  /*2a30*/  FFMA.FTZ R31, R31, UR10, -R5.reuse ;  /* 0x0000000a1f1f7c23 */ /* 0x100fe20008010805 */
[--C-:B------:R-:W-:Y:S01]  /*2a40*/  FFMA.FTZ R34, R34, UR10, -R5.reuse ;  /* 0x0000000a22227c23 */ /* 0x100fe20008010805 */
[--C-:B------:R-:W-:Y:S01]  /*2a50*/  FFMA.FTZ R35, R35, UR10, -R5.reuse ;  /* 0x0000000a23237c23 */ /* 0x100fe20008010805 */
[----:B------:R-:W-:Y:S01]  /*2a60*/  MUFU.EX2 R26, R26 ;  /* 0x0000001a001a7308 */ /* 0x000fe20000000800 */
[--C-:B------:R-:W-:Y:S01]  /*2a70*/  FFMA.FTZ R38, R38, UR10, -R5.reuse ;  /* 0x0000000a26267c23 */ /* 0x100fe20008010805 */
[--C-:B------:R-:W-:Y:S01]  /*2a80*/  FFMA.FTZ R39, R39, UR10, -R5.reuse ;  /* 0x0000000a27277c23 */ /* 0x100fe20008010805 */
[----:B------:R-:W-:Y:S01]  /*2a90*/  FADD.FTZ R13, R33, R6 ;  /* 0x00000006210d7221 */ /* 0x000fe20000010000 */
[--C-:B------:R-:W-:Y:S01]  /*2aa0*/  FFMA.FTZ R42, R42, UR10, -R5.reuse ;  /* 0x0000000a2a2a7c23 */ /* 0x100fe20008010805 */
[--C-:B------:R-:W-:Y:S01]  /*2ab0*/  FFMA.FTZ R43, R43, UR10, -R5.reuse ;  /* 0x0000000a2b2b7c23 */ /* 0x100fe20008010805 */
[----:B------:R-:W-:Y:S01]  /*2ac0*/  FFMA.FTZ R46, R46, UR10, -R5 ;  /* 0x0000000a2e2e7c23 */ /* 0x000fe20008010805 */
[----:B------:R-:W-:Y:S01]  /*2ad0*/  FADD.FTZ R10, R36, R13 ;  /* 0x0000000d240a7221 */ /* 0x000fe20000010000 */
[----:B------:R-:W0:Y:S01]  /*2ae0*/  MUFU.EX2 R27, R27 ;  /* 0x0000001b001b7308 */ /* 0x000e220000000800 */
[--C-:B------:R-:W-:Y:S01]  /*2af0*/  FFMA.FTZ R47, R47, UR10, -R5.reuse ;  /* 0x0000000a2f2f7c23 */ /* 0x100fe20008010805 */
[--C-:B------:R-:W-:Y:S01]  /*2b00*/  FFMA.FTZ R50, R50, UR10, -R5.reuse ;  /* 0x0000000a32327c23 */ /* 0x100fe20008010805 */
[----:B------:R-:W-:Y:S01]  /*2b10*/  FADD.FTZ R13, R37, R10 ;  /* 0x0000000a250d7221 */ /* 0x000fe20000010000 */
[--C-:B------:R-:W-:Y:S01]  /*2b20*/  FFMA.FTZ R51, R51, UR10, -R5.reuse ;  /* 0x0000000a33337c23 */ /* 0x100fe20008010805 */
[--C-:B------:R-:W-:Y:S01]  /*2b30*/  FFMA.FTZ R54, R54, UR10, -R5.reuse ;  /* 0x0000000a36367c23 */ /* 0x100fe20008010805 */
[----:B------:R-:W-:Y:S01]  /*2b40*/  FFMA.FTZ R55, R55, UR10, -R5 ;  /* 0x0000000a37377c23 */ /* 0x000fe20008010805 */
[----:B------:R-:W-:Y:S01]  /*2b50*/  FADD.FTZ R10, R40, R13 ;  /* 0x0000000d280a7221 */ /* 0x000fe20000010000 */
[----:B------:R-:W2:Y:S01]  /*2b60*/  MUFU.EX2 R30, R30 ;  /* 0x0000001e001e7308 */ /* 0x000ea20000000800 */
[--C-:B------:R-:W-:Y:S01]  /*2b70*/  FFMA.FTZ R58, R58, UR10, -R5.reuse ;  /* 0x0000000a3a3a7c23 */ /* 0x100fe20008010805 */
[--C-:B------:R-:W-:Y:S01]  /*2b80*/  FFMA.FTZ R59, R59, UR10, -R5.reuse ;  /* 0x0000000a3b3b7c23 */ /* 0x100fe20008010805 */
[----:B------:R-:W-:Y:S01]  /*2b90*/  FADD.FTZ R13, R41, R10 ;  /* 0x0000000a290d7221 */ /* 0x000fe20000010000 */
[--C-:B------:R-:W-:Y:S01]  /*2ba0*/  FFMA.FTZ R62, R62, UR10, -R5.reuse ;  /* 0x0000000a3e3e7c23 */ /* 0x100fe20008010805 */
[--C-:B------:R-:W-:Y:S01]  /*2bb0*/  FFMA.FTZ R63, R63, UR10, -R5.reuse ;  /* 0x0000000a3f3f7c23 */ /* 0x100fe20008010805 */
[----:B------:R-:W-:Y:S01]  /*2bc0*/  FFMA.FTZ R66, R66, UR10, -R5 ;  /* 0x0000000a42427c23 */ /* 0x000fe20008010805 */
[----:B------:R-:W-:Y:S01]  /*2bd0*/  FADD.FTZ R10, R44, R13 ;  /* 0x0000000d2c0a7221 */ /* 0x000fe20000010000 */
[----:B------:R-:W4:Y:S01]  /*2be0*/  MUFU.EX2 R31, R31 ;  /* 0x0000001f001f7308 */ /* 0x000f220000000800 */
[----:B0-----:R-:W-:Y:S01]  /*2bf0*/  FADD.FTZ R11, R26, R27 ;  /* 0x0000001b1a0b7221 */ /* 0x001fe20000010000 */
[--C-:B------:R-:W-:Y:S01]  /*2c00*/  FFMA.FTZ R67, R67, UR10, -R5.reuse ;  /* 0x0000000a43437c23 */ /* 0x100fe20008010805 */
[----:B------:R-:W-:Y:S01]  /*2c10*/  FADD.FTZ R13, R45, R10 ;  /* 0x0000000a2d0d7221 */ /* 0x000fe20000010000 */
[--C-:B------:R-:W-:Y:S01]  /*2c20*/  FFMA.FTZ R70, R70, UR10, -R5.reuse ;  /* 0x0000000a46467c23 */ /* 0x100fe20008010805 */
[----:B------:R-:W-:Y:S01]  /*2c30*/  FFMA.FTZ R5, R71, UR10, -R5 ;  /* 0x0000000a47057c23 */ /* 0x000fe20008010805 */
[----:B------:R-:W-:Y:S01]  /*2c40*/  F2FP.BF16.F32.PACK_AB R166, R53, R52 ;  /* 0x0000003435a6723e */ /* 0x000fe200000010ff */
[----:B------:R-:W-:Y:S01]  /*2c50*/  FADD.FTZ R10, R48, R13 ;  /* 0x0000000d300a7221 */ /* 0x000fe20000010000 */
[----:B------:R-:W0:Y:S01]  /*2c60*/  MUFU.EX2 R34, R34 ;  /* 0x0000002200227308 */ /* 0x000e220000000800 */
[----:B--2---:R-:W-:Y:S01]  /*2c70*/  FADD.FTZ R6, R30, R11 ;  /* 0x0000000b1e067221 */ /* 0x004fe20000010000 */
[----:B------:R-:W-:Y:S01]  /*2c80*/  F2FP.BF16.F32.PACK_AB R161, R27, R26 ;  /* 0x0000001a1ba1723e */ /* 0x000fe200000010ff */
[----:B------:R-:W-:-:S04]  /*2c90*/  FADD.FTZ R13, R49, R10 ;  /* 0x0000000a310d7221 */ /* 0x000fc80000010000 */
[----:B------:R-:W-:Y:S01]  /*2ca0*/  FADD.FTZ R10, R52, R13 ;  /* 0x0000000d340a7221 */ /* 0x000fe20000010000 */
[----:B------:R-:W2:Y:S01]  /*2cb0*/  MUFU.EX2 R35, R35 ;  /* 0x0000002300237308 */ /* 0x000ea20000000800 */
[C---:B----4-:R-:W-:Y:S01]  /*2cc0*/  FADD.FTZ R11, R31.reuse, R6 ;  /* 0x000000061f0b7221 */ /* 0x050fe20000010000 */
[----:B------:R-:W-:Y:S01]  /*2cd0*/  F2FP.BF16.F32.PACK_AB R163, R31, R30 ;  /* 0x0000001e1fa3723e */ /* 0x000fe200000010ff */
[----:B------:R-:W-:-:S04]  /*2ce0*/  FADD.FTZ R13, R53, R10 ;  /* 0x0000000a350d7221 */ /* 0x000fc80000010000 */
[----:B------:R-:W-:Y:S01]  /*2cf0*/  FADD.FTZ R10, R56, R13 ;  /* 0x0000000d380a7221 */ /* 0x000fe20000010000 */
[----:B------:R-:W4:Y:S01]  /*2d00*/  MUFU.EX2 R38, R38 ;  /* 0x0000002600267308 */ /* 0x000f220000000800 */
[----:B0-----:R-:W-:-:S07]  /*2d10*/  FADD.FTZ R6, R34, R11 ;  /* 0x0000000b22067221 */ /* 0x001fce0000010000 */
[----:B------:R-:W0:Y:S01]  /*2d20*/  MUFU.EX2 R39, R39 ;  /* 0x0000002700277308 */ /* 0x000e220000000800 */
[C---:B--2---:R-:W-:Y:S01]  /*2d30*/  FADD.FTZ R11, R35.reuse, R6 ;  /* 0x00000006230b7221 */ /* 0x044fe20000010000 */
[----:B------:R-:W-:-:S06]  /*2d40*/  F2FP.BF16.F32.PACK_AB R157, R35, R34 ;  /* 0x00000022239d723e */ /* 0x000fcc00000010ff */
[----:B------:R-:W2:Y:S01]  /*2d50*/  MUFU.EX2 R42, R42 ;  /* 0x0000002a002a7308 */ /* 0x000ea20000000800 */
[----:B----4-:R-:W-:-:S07]  /*2d60*/  FADD.FTZ R6, R38, R11 ;  /* 0x0000000b26067221 */ /* 0x010fce0000010000 */
[----:B------:R-:W4:Y:S01]  /*2d70*/  MUFU.EX2 R43, R43 ;  /* 0x0000002b002b7308 */ /* 0x000f220000000800 */
[C---:B0-----:R-:W-:Y:S01]  /*2d80*/  FADD.FTZ R11, R39.reuse, R6 ;  /* 0x00000006270b7221 */ /* 0x041fe20000010000 */
[----:B------:R-:W-:-:S06]  /*2d90*/  F2FP.BF16.F32.PACK_AB R159, R39, R38 ;  /* 0x00000026279f723e */ /* 0x000fcc00000010ff */
[----:B------:R-:W0:Y:S01]  /*2da0*/  MUFU.EX2 R46, R46 ;  /* 0x0000002e002e7308 */ /* 0x000e220000000800 */
[----:B--2---:R-:W-:-:S07]  /*2db0*/  FADD.FTZ R6, R42, R11 ;  /* 0x0000000b2a067221 */ /* 0x004fce0000010000 */
[----:B------:R-:W2:Y:S01]  /*2dc0*/  MUFU.EX2 R47, R47 ;  /* 0x0000002f002f7308 */ /* 0x000ea20000000800 */
[C---:B----4-:R-:W-:Y:S01]  /*2dd0*/  FADD.FTZ R11, R43.reuse, R6 ;  /* 0x000000062b0b7221 */ /* 0x050fe20000010000 */
[----:B------:R-:W-:-:S06]  /*2de0*/  F2FP.BF16.F32.PACK_AB R153, R43, R42 ;  /* 0x0000002a2b99723e */ /* 0x000fcc00000010ff */
        /* <DEDUP_REMOVED lines=11> */
[C---:B--2---:R-:W-:Y:S01]  /*2ea0*/  FADD.FTZ R13, R57.reuse, R10 ;  /* 0x0000000a390d7221 */ /* 0x044fe20000010000 */
[----:B------:R-:W-:-:S06]  /*2eb0*/  F2FP.BF16.F32.PACK_AB R168, R57, R56 ;  /* 0x0000003839a8723e */ /* 0x000fcc00000010ff */
[----:B------:R-:W2:Y:S01]  /*2ec0*/  MUFU.EX2 R55, R55 ;  /* 0x0000003700377308 */ /* 0x000ea20000000800 */
[----:B----4-:R-:W-:-:S07]  /*2ed0*/  FADD.FTZ R6, R54, R11 ;  /* 0x0000000b36067221 */ /* 0x010fce0000010000 */
[----:B------:R-:W4:Y:S01]  /*2ee0*/  MUFU.EX2 R61, R61 ;  /* 0x0000003d003d7308 */ /* 0x000f220000000800 */
[----:B0-----:R-:W-:-:S07]  /*2ef0*/  FADD.FTZ R10, R60, R13 ;  /* 0x0000000d3c0a7221 */ /* 0x001fce0000010000 */
[----:B------:R-:W0:Y:S01]  /*2f00*/  MUFU.EX2 R58, R58 ;  /* 0x0000003a003a7308 */ /* 0x000e220000000800 */
[C---:B--2---:R-:W-:Y:S01]  /*2f10*/  FADD.FTZ R11, R55.reuse, R6 ;  /* 0x00000006370b7221 */ /* 0x044fe20000010000 */
[----:B------:R-:W-:-:S06]  /*2f20*/  F2FP.BF16.F32.PACK_AB R167, R55, R54 ;  /* 0x0000003637a7723e */ /* 0x000fcc00000010ff */
[----:B------:R-:W2:Y:S01]  /*2f30*/  MUFU.EX2 R64, R64 ;  /* 0x0000004000407308 */ /* 0x000ea20000000800 */
[C---:B----4-:R-:W-:Y:S01]  /*2f40*/  FADD.FTZ R13, R61.reuse, R10 ;  /* 0x0000000a3d0d7221 */ /* 0x050fe20000010000 */
[----:B------:R-:W-:-:S06]  /*2f50*/  F2FP.BF16.F32.PACK_AB R170, R61, R60 ;  /* 0x0000003c3daa723e */ /* 0x000fcc00000010ff */
[----:B------:R-:W4:Y:S01]  /*2f60*/  MUFU.EX2 R59, R59 ;  /* 0x0000003b003b7308 */ /* 0x000f220000000800 */
[----:B0-----:R-:W-:-:S07]  /*2f70*/  FADD.FTZ R6, R58, R11 ;  /* 0x0000000b3a067221 */ /* 0x001fce0000010000 */
[----:B------:R-:W0:Y:S01]  /*2f80*/  MUFU.EX2 R65, R65 ;  /* 0x0000004100417308 */ /* 0x000e220000000800 */
[----:B--2---:R-:W-:-:S07]  /*2f90*/  FADD.FTZ R10, R64, R13 ;  /* 0x0000000d400a7221 */ /* 0x004fce0000010000 */
[----:B------:R-:W2:Y:S01]  /*2fa0*/  MUFU.EX2 R62, R62 ;  /* 0x0000003e003e7308 */ /* 0x000ea20000000800 */
[C---:B----4-:R-:W-:Y:S01]  /*2fb0*/  FADD.FTZ R11, R59.reuse, R6 ;  /* 0x000000063b0b7221 */ /* 0x050fe20000010000 */
[----:B------:R-:W-:-:S06]  /*2fc0*/  F2FP.BF16.F32.PACK_AB R169, R59, R58 ;  /* 0x0000003a3ba9723e */ /* 0x000fcc00000010ff */
[----:B------:R-:W4:Y:S01]  /*2fd0*/  MUFU.EX2 R68, R68 ;  /* 0x0000004400447308 */ /* 0x000f220000000800 */
[C---:B0-----:R-:W-:Y:S01]  /*2fe0*/  FADD.FTZ R13, R65.reuse, R10 ;  /* 0x0000000a410d7221 */ /* 0x041fe20000010000 */
[----:B------:R-:W-:-:S06]  /*2ff0*/  F2FP.BF16.F32.PACK_AB R172, R65, R64 ;  /* 0x0000004041ac723e */ /* 0x000fcc00000010ff */
[----:B------:R-:W0:Y:S01]  /*3000*/  MUFU.EX2 R63, R63 ;  /* 0x0000003f003f7308 */ /* 0x000e220000000800 */
[----:B--2---:R-:W-:-:S07]  /*3010*/  FADD.FTZ R6, R62, R11 ;  /* 0x0000000b3e067221 */ /* 0x004fce0000010000 */
        /* <DEDUP_REMOVED lines=11> */
[C---:B0-----:R-:W-:Y:S01]  /*30d0*/  FADD.FTZ R9, R67.reuse, R10 ;  /* 0x0000000a43097221 */ /* 0x041fe20000010000 */
[----:B------:R-:W-:-:S03]  /*30e0*/  F2FP.BF16.F32.PACK_AB R173, R67, R66 ;  /* 0x0000004243ad723e */ /* 0x000fc600000010ff */
[----:B--2---:R-:W-:-:S04]  /*30f0*/  FADD.FTZ R10, R70, R9 ;  /* 0x00000009460a7221 */ /* 0x004fc80000010000 */
[C---:B----4-:R-:W-:Y:S01]  /*3100*/  FADD.FTZ R5, R175.reuse, R10 ;  /* 0x0000000aaf057221 */ /* 0x050fe20000010000 */
[----:B------:R-:W-:Y:S01]  /*3110*/  F2FP.BF16.F32.PACK_AB R175, R175, R70 ;  /* 0x00000046afaf723e */ /* 0x000fe200000010ff */
[----:B------:R-:W-:Y:S06]  /*3120*/  @!P0 BRA `(.L_x_18) ;  /* 0x0000000000048947 */ /* 0x000fec0003800000 */
[----:B------:R-:W-:Y:S01]  /*3130*/  BPT.TRAP 0x1 ;  /* 0x000000040000795c */ /* 0x000fe20000300000 */
.L_x_18:
[----:B------:R0:W2:Y:S01]  /*3140*/  SYNCS.PHASECHK.TRANS64.TRYWAIT P1, [UR41+0x22850], R8 ;  /* 0x02285008ff0075a7 */ /* 0x0000a20008020169 */
[----:B------:R-:W-:Y:S05]  /*3150*/  @!P0 BRA `(.L_x_19) ;  /* 0x0000000000048947 */ /* 0x000fea0003800000 */
[----:B------:R-:W-:Y:S01]  /*3160*/  BPT.TRAP 0x1 ;  /* 0x000000040000795c */ /* 0x000fe20000300000 */
.L_x_19:
[----:B--2---:R-:W-:Y:S05]  /*3170*/  @P1 BRA `(.L_x_20) ;  /* 0x0000000000081947 */ /* 0x004fea0003800000 */
[----:B------:R-:W2:Y:S02]  /*3180*/  SYNCS.PHASECHK.TRANS64.TRYWAIT P1, [UR41+0x22850], R8 ;  /* 0x02285008ff0075a7 */ /* 0x000ea40008020169 */
[----:B--2---:R-:W-:Y:S05]  /*3190*/  @!P1 BRA `(.L_x_21) ;  /* 0x0000008c00609947 */ /* 0x004fea0003800000 */
.L_x_20:
[----:B------:R4:W-:Y:S01]  /*31a0*/  BAR.SYNC.DEFER_BLOCKING R3, 0x100 ;  /* 0x000400030000751d */ /* 0x0009e20000010000 */
[----:B------:R-:W-:-:S04]  /*31b0*/  UIADD3 UR4, UR41, 0x400, URZ ;  /* 0x0000040029047890 */ /* 0x000fc8000fffe03f */
[----:B------:R-:W-:Y:S01]  /*31c0*/  USHF.R.U32.HI UR4, URZ, 0x4, UR4 ;  /* 0x000000043f047899 */ /* 0x000fe20008011604 */
[----:B------:R-:W-:-:S03]  /*31d0*/  UMOV UR15, 0x40000040 ;  /* 0x40000040000f7882 */ /* 0x000fc60000000000 */
[----:B------:R-:W-:-:S04]  /*31e0*/  ULOP3.LUT UR4, UR4, 0x3fff, URZ, 0xc0, !UPT ;  /* 0x00003fff04047892 */ /* 0x000fc8000f8ec03f */
[----:B------:R-:W-:-:S04]  /*31f0*/  ULOP3.LUT UR24, UR4, 0x3000000, URZ, 0xfc, !UPT ;  /* 0x0300000004187892 */ /* 0x000fc8000f8efc3f */
[----:B------:R-:W-:-:S03]  /*3200*/  UIADD3 UR4, UR24, 0x80, URZ ;  /* 0x0000008018047890 */ /* 0x000fc6000fffe03f */
[----:B------:R-:W-:Y:S01]  /*3210*/  UMOV UR14, UR24 ;  /* 0x00000018000e7c82 */ /* 0x000fe20008000000 */
[----:B------:R-:W-:-:S06]  /*3220*/  WARPGROUP.ARRIVE ;  /* 0x00000000000079c5 */ /* 0x000fcc0000000000 */
[----:B------:R-:W-:Y:S01]  /*3230*/  HGMMA.64x256x16.F32.BF16 R24, R160, gdesc[UR12].tnspB, RZ, !UPT, gsb0 ;  /* 0x43e0000ca0187df0 */ /* 0x000fe2000c0018ff */
[----:B------:R-:W-:Y:S01]  /*3240*/  UMOV UR14, UR4 ;  /* 0x00000004000e7c82 */ /* 0x000fe20008000000 */
[----:B------:R-:W-:Y:S01]  /*3250*/  UMOV UR15, 0x40000040 ;  /* 0x40000040000f7882 */ /* 0x000fe20000000000 */
[----:B------:R-:W-:Y:S01]  /*3260*/  UIADD3 UR4, UR24, 0x100, URZ ;  /* 0x0000010018047890 */ /* 0x000fe2000fffe03f */
[----:B------:R-:W-:Y:S02]  /*3270*/  WARPGROUP.DEPBAR.LE gsb0, 0x0 ;  /* 0x00008000000079c5 */ /* 0x000fe40000010000 */
[----:B------:R-:W-:-:S15]  /*3280*/  WARPGROUP.ARRIVE ;  /* 0x00000000000079c5 */ /* 0x000fde0000000000 */
[----:B------:R-:W-:-:S07]  /*3290*/  NOP ;  /* 0x0000000000007918 */ /* 0x000fce0000000000 */
[----:B------:R-:W-:Y:S01]  /*32a0*/  HGMMA.64x256x16.F32.BF16 R24, R156, gdesc[UR12].tnspB, R24, gsb0 ;  /* 0x43e0000c9c187df0 */ /* 0x000fe20008001818 */
        /* <DEDUP_REMOVED lines=23> */
[----:B------:R-:W-:Y:S02]  /*3420*/  WARPGROUP.DEPBAR.LE gsb0, 0x0 ;  /* 0x00008000000079c5 */ /* 0x000fe40000010000 */
[----:B------:R-:W-:-:S15]  /*3430*/  WARPGROUP.ARRIVE ;  /* 0x00000000000079c5 */ /* 0x000fde0000000000 */
[----:B------:R-:W-:-:S08]  /*3440*/  NOP ;  /* 0x0000000000007918 */ /* 0x000fd00000000000 */
[----:B------:R-:W-:Y:S03]  /*3450*/  HGMMA.64x256x16.F32.BF16 R24, R172, gdesc[UR12].tnspB, R24, gsb0 ;  /* 0x43e0000cac187df0 */ /* 0x000fe60008001818 */
[----:B------:R-:W-:Y:S02]  /*3460*/  WARPGROUP.DEPBAR.LE gsb0, 0x0 ;  /* 0x00008000000079c5 */ /* 0x000fe40000010000 */
[----:B----4-:R-:W-:Y:S05]  /*3470*/  @!P0 BRA `(.L_x_22) ;  /* 0x0000000000048947 */ /* 0x010fea0003800000 */
[----:B------:R-:W-:Y:S01]  /*3480*/  BPT.TRAP 0x1 ;  /* 0x000000040000795c */ /* 0x000fe20000300000 */
.L_x_22:
[----:B------:R-:W-:Y:S02]  /*3490*/  UIADD3 UR7, UR43, -0x2, URZ ;  /* 0xfffffffe2b077890 */ /* 0x000fe4000fffe03f */
[----:B------:R-:W-:Y:S02]  /*34a0*/  UIADD3 UR4, UR41, 0x22860, URZ ;  /* 0x0002286029047890 */ /* 0x000fe4000fffe03f */
[----:B------:R-:W-:Y:S02]  /*34b0*/  UISETP.GE.AND UP0, UPT, UR7, UR40, UPT ;  /* 0x000000280700728c */ /* 0x000fe4000bf06270 */
[----:B------:R-:W-:-:S04]  /*34c0*/  UPRMT UR4, UR26, 0x654, UR4 ;  /* 0x000006541a047896 */ /* 0x000fc80008000004 */
[----:B------:R-:W-:-:S05]  /*34d0*/  PLOP3.LUT P1, PT, PT, PT, UP0, 0x80, 0x0 ;  /* 0x000000000000781c */ /* 0x000fca0003f2f008 */
[----:B------:R-:W-:Y:S08]  /*34e0*/  SYNCS.ARRIVE.TRANS64.RED.A1T0 RZ, [UR4], RZ ;  /* 0x000000ffffff79a7 */ /* 0x000ff00008100404 */
[----:B------:R-:W-:Y:S05]  /*34f0*/  @!P1 BRA `(.L_x_23) ;  /* 0x0000002000dc9947 */ /* 0x000fea0003800000 */
[----:B012---:R-:W-:Y:S01]  /*3500*/  MOV R8, R7 ;  /* 0x0000000700087202 */ /* 0x007fe20000000f00 */
[----:B------:R-:W-:Y:S01]  /*3510*/  IMAD.MOV.U32 R13, RZ, RZ, R4 ;  /* 0x000000ffff0d7224 */ /* 0x000fe200078e0004 */
[----:B------:R-:W-:Y:S01]  /*3520*/  UMOV UR4, URZ ;  /* 0x0000003f00047c82 */ /* 0x000fe20008000000 */
[----:B------:R-:W-:Y:S01]  /*3530*/  UMOV UR5, URZ ;  /* 0x0000003f00057c82 */ /* 0x000fe20008000000 */
[----:B------:R-:W-:Y:S01]  /*3540*/  ULDC UR27, c[0x0][0x9d8] ;  /* 0x00027600001b7ab9 */ /* 0x000fe20000000800 */
[----:B------:R-:W-:-:S05]  /*3550*/  ULDC UR25, c[0x0][0x988] ;  /* 0x0002620000197ab9 */ /* 0x000fca0000000800 */
.L_x_34:
[----:B------:R-:W-:Y:S01]  /*3560*/  UIADD3 UR5, UR5, 0x1, URZ ;  /* 0x0000000105057890 */ /* 0x000fe2000fffe03f */
[----:B---3--:R-:W-:Y:S01]  /*3570*/  IMAD.U32 R0, RZ, RZ, UR7 ;  /* 0x00000007ff007e24 */ /* 0x008fe2000f8e00ff */
[----:B------:R-:W-:Y:S02]  /*3580*/  UIADD3 UR7, UR7, -0x1, URZ ;  /* 0xffffffff07077890 */ /* 0x000fe4000fffe03f */
[----:B------:R-:W-:Y:S02]  /*3590*/  UISETP.NE.AND UP0, UPT, UR5, 0x2, UPT ;  /* 0x000000020500788c */ /* 0x000fe4000bf05270 */
[----:B------:R-:W-:Y:S02]  /*35a0*/  ISETP.GT.AND P1, PT, R0, UR40, PT ;  /* 0x0000002800007c0c */ /* 0x000fe4000bf24270 */
[----:B------:R-:W-:Y:S02]  /*35b0*/  USEL UR10, URZ, 0x1, UP0 ;  /* 0x000000013f0a7887 */ /* 0x000fe40008000000 */
[----:B------:R-:W-:-:S02]  /*35c0*/  USEL UR5, UR5, URZ, UP0 ;  /* 0x0000003f05057287 */ /* 0x000fc40008000000 */
[----:B------:R-:W-:Y:S01]  /*35d0*/  ULOP3.LUT UR4, UR4, UR10, URZ, 0x3c, !UPT ;  /* 0x0000000a04047292 */ /* 0x000fe2000f8e3c3f */
[----:B------:R-:W-:Y:S11]  /*35e0*/  @!P0 BRA `(.L_x_24) ;  /* 0x0000000000048947 */ /* 0x000ff60003800000 */
[----:B------:R-:W-:Y:S01]  /*35f0*/  BPT.TRAP 0x1 ;  /* 0x000000040000795c */ /* 0x000fe20000300000 */
.L_x_24:
[----:B------:R-:W-:Y:S01]  /*3600*/  IMAD.U32 R0, RZ, RZ, UR4 ;  /* 0x00000004ff007e24 */ /* 0x000fe2000f8e00ff */
[----:B------:R-:W-:-:S04]  /*3610*/  ULEA UR28, UR5, UR41, 0x3 ;  /* 0x00000029051c7291 */ /* 0x000fc8000f8e183f */
[----:B------:R-:W-:-:S04]  /*3620*/  SHF.L.U32 R0, R0, 0x1f, RZ ;  /* 0x0000001f00007819 */ /* 0x000fc800000006ff */
[----:B------:R-:W-:-:S13]  /*3630*/  R2UR UR29, R0 ;  /* 0x00000000001d72ca */ /* 0x000fda00000e0000 */
[----:B------:R-:W-:-:S04]  /*3640*/  MOV R0, UR29 ;  /* 0x0000001d00007c02 */ /* 0x000fc80008000f00 */
[----:B------:R0:W1:Y:S01]  /*3650*/  SYNCS.PHASECHK.TRANS64.TRYWAIT P2, [UR28+0x22830], R0 ;  /* 0x02283000ff0075a7 */ /* 0x000062000804015c */
[----:B------:R-:W-:Y:S05]  /*3660*/  @!P0 BRA `(.L_x_25) ;  /* 0x0000000000048947 */ /* 0x000fea0003800000 */
[----:B------:R-:W-:Y:S01]  /*3670*/  BPT.TRAP 0x1 ;  /* 0x000000040000795c */ /* 0x000fe20000300000 */
.L_x_25:
[----:B-1----:R-:W-:Y:S05]  /*3680*/  @P2 BRA `(.L_x_26) ;  /* 0x00000000000c2947 */ /* 0x002fea0003800000 */
[----:B0-----:R-:W-:-:S04]  /*3690*/  IMAD.U32 R0, RZ, RZ, UR29 ;  /* 0x0000001dff007e24 */ /* 0x001fc8000f8e00ff */
[----:B------:R-:W0:Y:S02]  /*36a0*/  SYNCS.PHASECHK.TRANS64.TRYWAIT P2, [UR28+0x22830], R0 ;  /* 0x02283000ff0075a7 */ /* 0x000e24000804015c */
[----:B0-----:R-:W-:Y:S05]  /*36b0*/  @!P2 BRA `(.L_x_27) ;  /* 0x000000880030a947 */ /* 0x001fea0003800000 */
.L_x_26:
[----:B------:R-:W-:Y:S01]  /*36c0*/  UIMAD UR10, UR5, 0x300, UR6 ;  /* 0x00000300050a78a4 */ /* 0x000fe2000f8e0206 */
[----:B------:R-:W-:Y:S01]  /*36d0*/  WARPGROUP.ARRIVE ;  /* 0x00000000000079c5 */ /* 0x000fe20000000000 */
[----:B------:R-:W-:Y:S01]  /*36e0*/  UMOV UR11, 0x40000040 ;  /* 0x40000040000b7882 */ /* 0x000fe20000000000 */
[----:B------:R-:W-:Y:S01]  /*36f0*/  UMOV UR15, 0x40000040 ;  /* 0x40000040000f7882 */ /* 0x000fe20000000000 */
[----:B------:R-:W-:Y:S01]  /*3700*/  UIADD3 UR14, UR10, 0x2, URZ ;  /* 0x000000020a0e7890 */ /* 0x000fe2000fffe03f */
[----:B0-----:R-:W-:Y:S01]  /*3710*/  IADD3 R0, -R2, 0xb, RZ ;  /* 0x0000000b02007810 */ /* 0x001fe20007ffe1ff */
[----:B------:R-:W-:Y:S01]  /*3720*/  UIADD3 UR18, UR10, 0x4, URZ ;  /* 0x000000040a127890 */ /* 0x000fe2000fffe03f */
[----:B------:R-:W-:Y:S02]  /*3730*/  UMOV UR19, 0x40000040 ;  /* 0x4000004000137882 */ /* 0x000fe40000000000 */
[----:B------:R-:W-:Y:S01]  /*3740*/  HGMMA.64x96x16.F32.BF16 R152, gdesc[UR8], RZ, !UPT, gsb0 ;  /* 0x01600000089879f0 */ /* 0x000fe2000c0018ff */
[----:B------:R-:W-:Y:S01]  /*3750*/  UIADD3 UR22, UR10, 0x6, URZ ;  /* 0x000000060a167890 */ /* 0x000fe2000fffe03f */
[----:B------:R-:W-:Y:S01]  /*3760*/  UMOV UR23, 0x40000040 ;  /* 0x4000004000177882 */ /* 0x000fe20000000000 */
[----:B------:R-:W-:-:S02]  /*3770*/  WARPGROUP.DEPBAR.LE gsb0, 0x0 ;  /* 0x00008000000079c5 */ /* 0x000fc40000010000 */
        /* <DEDUP_REMOVED lines=10> */
[----:B------:R-:W-:Y:S05]  /*3820*/  @!P0 BRA `(.L_x_28) ;  /* 0x0000000000048947 */ /* 0x000fea0003800000 */
[----:B------:R-:W-:Y:S01]  /*3830*/  BPT.TRAP 0x1 ;  /* 0x000000040000795c */ /* 0x000fe20000300000 */
.L_x_28:
[----:B------:R-:W-:Y:S01]  /*3840*/  FMUL.FTZ R16, R152, UR27 ;  /* 0x0000001b98107c20 */ /* 0x000fe20008410000 */
[----:B------:R-:W-:Y:S01]  /*3850*/  FMUL.FTZ R7, R153, UR27 ;  /* 0x0000001b99077c20 */ /* 0x000fe20008410000 */
[----:B------:R-:W-:Y:S01]  /*3860*/  FMUL.FTZ R19, R156, UR27 ;  /* 0x0000001b9c137c20 */ /* 0x000fe20008410000 */
[----:B------:R-:W-:Y:S01]  /*3870*/  FMUL.FTZ R20, R157, UR27 ;  /* 0x0000001b9d147c20 */ /* 0x000fe20008410000 */
[----:B------:R-:W-:Y:S01]  /*3880*/  FMUL.FTZ R200, R160, UR27 ;  /* 0x0000001ba0c87c20 */ /* 0x000fe20008410000 */
[----:B------:R-:W-:Y:S01]  /*3890*/  FMUL.FTZ R201, R161, UR27 ;  /* 0x0000001ba1c97c20 */ /* 0x000fe20008410000 */
[----:B------:R-:W1:Y:S01]  /*38a0*/  MUFU.TANH R16, R16 ;  /* 0x0000001000107308 */ /* 0x000e620000002400 */
[----:B------:R-:W-:Y:S01]  /*38b0*/  FMUL.FTZ R202, R164, UR27 ;  /* 0x0000001ba4ca7c20 */ /* 0x000fe20008410000 */
[----:B------:R-:W-:Y:S01]  /*38c0*/  FMUL.FTZ R165, R165, UR27 ;  /* 0x0000001ba5a57c20 */ /* 0x000fe20008410000 */
[----:B------:R-:W-:Y:S01]  /*38d0*/  FMUL.FTZ R17, R166, UR27 ;  /* 0x0000001ba6117c20 */ /* 0x000fe20008410000 */
[----:B------:R-:W-:Y:S01]  /*38e0*/  FMUL.FTZ R166, R168, UR27 ;  /* 0x0000001ba8a67c20 */ /* 0x000fe20008410000 */
[----:B------:R-:W-:Y:S01]  /*38f0*/  FMUL.FTZ R168, R169, UR27 ;  /* 0x0000001ba9a87c20 */ /* 0x000fe20008410000 */
[----:B------:R-:W-:Y:S01]  /*3900*/  FMUL.FTZ R21, R170, UR27 ;  /* 0x0000001baa157c20 */ /* 0x000fe20008410000 */
[----:B------:R-:W-:Y:S01]  /*3910*/  FMUL.FTZ R170, R172, UR27 ;  /* 0x0000001bacaa7c20 */ /* 0x000fe20008410000 */
[----:B------:R-:W2:Y:S01]  /*3920*/  MUFU.TANH R7, R7 ;  /* 0x0000000700077308 */ /* 0x000ea20000002400 */
[----:B------:R-:W-:Y:S01]  /*3930*/  FMUL.FTZ R172, R173, UR27 ;  /* 0x0000001badac7c20 */ /* 0x000fe20008410000 */
[----:B------:R-:W-:Y:S01]  /*3940*/  FMUL.FTZ R173, R176, UR27 ;  /* 0x0000001bb0ad7c20 */ /* 0x000fe20008410000 */
[----:B------:R-:W-:Y:S01]  /*3950*/  FMUL.FTZ R23, R174, UR27 ;  /* 0x0000001bae177c20 */ /* 0x000fe20008410000 */
[----:B------:R-:W-:Y:S01]  /*3960*/  FMUL.FTZ R174, R177, UR27 ;  /* 0x0000001bb1ae7c20 */ /* 0x000fe20008410000 */
[----:B------:R-:W-:Y:S01]  /*3970*/  FMUL.FTZ R176, R180, UR27 ;  /* 0x0000001bb4b07c20 */ /* 0x000fe20008410000 */
[----:B------:R-:W-:Y:S01]  /*3980*/  FMUL.FTZ R177, R181, UR27 ;  /* 0x0000001bb5b17c20 */ /* 0x000fe20008410000 */
[----:B------:R-:W-:Y:S01]  /*3990*/  FMUL.FTZ R180, R184, UR27 ;  /* 0x0000001bb8b47c20 */ /* 0x000fe20008410000 */
[----:B------:R-:W3:Y:S01]  /*39a0*/  MUFU.TANH R19, R19 ;  /* 0x0000001300137308 */ /* 0x000ee20000002400 */
[----:B-1----:R-:W-:Y:S01]  /*39b0*/  FMNMX.FTZ R4, R16, R13, !PT ;  /* 0x0000000d10047209 */ /* 0x002fe20007810000 */
[----:B------:R-:W-:Y:S01]  /*39c0*/  FMUL.FTZ R184, R185, UR27 ;  /* 0x0000001bb9b87c20 */ /* 0x000fe20008410000 */
[----:B------:R-:W-:Y:S01]  /*39d0*/  FMUL.FTZ R185, R188, UR27 ;  /* 0x0000001bbcb97c20 */ /* 0x000fe20008410000 */
[----:B------:R-:W-:Y:S01]  /*39e0*/  FMUL.FTZ R203, R189, UR27 ;  /* 0x0000001bbdcb7c20 */ /* 0x000fe20008410000 */
[----:B------:R-:W-:Y:S01]  /*39f0*/  FMUL.FTZ R188, R192, UR27 ;  /* 0x0000001bc0bc7c20 */ /* 0x000fe20008410000 */
[----:B------:R-:W-:Y:S01]  /*3a00*/  FMUL.FTZ R192, R193, UR27 ;  /* 0x0000001bc1c07c20 */ /* 0x000fe20008410000 */
[----:B------:R-:W-:Y:S01]  /*3a10*/  FMUL.FTZ R189, R196, UR27 ;  /* 0x0000001bc4bd7c20 */ /* 0x000fe20008410000 */
[----:B------:R-:W1:Y:S01]  /*3a20*/  MUFU.TANH R20, R20 ;  /* 0x0000001400147308 */ /* 0x000e620000002400 */
[----:B--2---:R-:W-:Y:S01]  /*3a30*/  FMNMX.FTZ R4, R7, R4, !PT ;  /* 0x0000000407047209 */ /* 0x004fe20007810000 */
[----:B------:R-:W-:Y:S01]  /*3a40*/  FMUL.FTZ R181, R197, UR27 ;  /* 0x0000001bc5b57c20 */ /* 0x000fe20008410000 */
[----:B------:R-:W-:Y:S01]  /*3a50*/  FMUL.FTZ R10, R155, UR27 ;  /* 0x0000001b9b0a7c20 */ /* 0x000fe20008410000 */
[----:B------:R-:W-:Y:S01]  /*3a60*/  FMUL.FTZ R12, R159, UR27 ;  /* 0x0000001b9f0c7c20 */ /* 0x000fe20008410000 */
[----:B------:R-:W-:Y:S01]  /*3a70*/  FMUL.FTZ R18, R167, UR27 ;  /* 0x0000001ba7127c20 */ /* 0x000fe20008410000 */
[----:B------:R-:W-:Y:S01]  /*3a80*/  FMUL.FTZ R9, R154, UR27 ;  /* 0x0000001b9a097c20 */ /* 0x000fe20008410000 */
[----:B------:R-:W-:Y:S01]  /*3a90*/  FMUL.FTZ R11, R158, UR27 ;  /* 0x0000001b9e0b7c20 */ /* 0x000fe20008410000 */
[----:B------:R-:W2:Y:S01]  /*3aa0*/  MUFU.TANH R200, R200 ;  /* 0x000000c800c87308 */ /* 0x000ea20000002400 */
[----:B---3--:R-:W-:Y:S01]  /*3ab0*/  FMNMX.FTZ R153, R19, R4, !PT ;  /* 0x0000000413997209 */ /* 0x008fe20007810000 */
[----:B------:R-:W-:Y:S01]  /*3ac0*/  FMUL.FTZ R14, R162, UR27 ;  /* 0x0000001ba20e7c20 */ /* 0x000fe20008410000 */
[----:B------:R-:W-:Y:S01]  /*3ad0*/  FMUL.FTZ R15, R163, UR27 ;  /* 0x0000001ba30f7c20 */ /* 0x000fe20008410000 */
[----:B------:R-:W-:Y:S01]  /*3ae0*/  UMOV UR10, UR25 ;  /* 0x00000019000a7c82 */ /* 0x000fe20008000000 */
        /* <DEDUP_REMOVED lines=15> */
[----:B------:R-:W-:-:S04]  /*3be0*/  UIADD3 UR11, UR28, 0x22840, URZ ;  /* 0x000228401c0b7890 */ /* 0x000fc8000fffe03f */
[----:B------:R-:W2:Y:S01]  /*3bf0*/  MUFU.TANH R165, R165 ;  /* 0x000000a500a57308 */ /* 0x000ea20000002400 */
[----:B---3--:R-:W-:Y:S01]  /*3c00*/  FMNMX.FTZ R153, R201, R4, !PT ;  /* 0x00000004c9997209 */ /* 0x008fe20007810000 */
[----:B------:R-:W-:-:S06]  /*3c10*/  UPRMT UR11, UR26, 0x654, UR11 ;  /* 0x000006541a0b7896 */ /* 0x000fcc000800000b */
[----:B------:R-:W3:Y:S01]  /*3c20*/  MUFU.TANH R166, R166 ;  /* 0x000000a600a67308 */ /* 0x000ee20000002400 */
[----:B-1----:R-:W-:Y:S02]  /*3c30*/  FMNMX.FTZ R4, R202, R153, !PT ;  /* 0x00000099ca047209 */ /* 0x002fe40007810000 */
[----:B------:R-:W-:Y:S05]  /*3c40*/  SYNCS.ARRIVE.TRANS64.RED.A1T0 RZ, [UR11], RZ ;  /* 0x000000ffffff79a7 */ /* 0x000fea000810040b */
[----:B------:R-:W1:Y:S01]  /*3c50*/  MUFU.TANH R168, R168 ;  /* 0x000000a800a87308 */ /* 0x000e620000002400 */
[----:B--2---:R-:W-:-:S07]  /*3c60*/  FMNMX.FTZ R153, R165, R4, !PT ;  /* 0x00000004a5997209 */ /* 0x004fce0007810000 */
[----:B------:R-:W2:Y:S01]  /*3c70*/  MUFU.TANH R170, R170 ;  /* 0x000000aa00aa7308 */ /* 0x000ea20000002400 */
[----:B---3--:R-:W-:-:S07]  /*3c80*/  FMNMX.FTZ R153, R166, R153, !PT ;  /* 0x00000099a6997209 */ /* 0x008fce0007810000 */
[----:B------:R-:W3:Y:S01]  /*3c90*/  MUFU.TANH R172, R172 ;  /* 0x000000ac00ac7308 */ /* 0x000ee20000002400 */
[----:B-1----:R-:W-:-:S07]  /*3ca0*/  FMNMX.FTZ R153, R168, R153, !PT ;  /* 0x00000099a8997209 */ /* 0x002fce0007810000 */
        /* <DEDUP_REMOVED lines=21> */
[----:B---3--:R-:W-:Y:S01]  /*3e00*/  FMNMX.FTZ R155, R188, R153, !PT ;  /* 0x00000099bc9b7209 */ /* 0x008fe20007810000 */
[----:B------:R-:W-:-:S06]  /*3e10*/  FMUL.FTZ R153, R178, UR27 ;  /* 0x0000001bb2997c20 */ /* 0x000fcc0008410000 */
[----:B------:R-:W3:Y:S01]  /*3e20*/  MUFU.TANH R181, R181 ;  /* 0x000000b500b57308 */ /* 0x000ee20000002400 */
[----:B-1----:R-:W-:Y:S01]  /*3e30*/  FMNMX.FTZ R4, R192, R155, !PT ;  /* 0x0000009bc0047209 */ /* 0x002fe20007810000 */
[----:B------:R-:W-:-:S06]  /*3e40*/  FMUL.FTZ R155, R182, UR27 ;  /* 0x0000001bb69b7c20 */ /* 0x000fcc0008410000 */
[----:B------:R-:W1:Y:S01]  /*3e50*/  MUFU.TANH R9, R9 ;  /* 0x0000000900097308 */ /* 0x000e620000002400 */
[----:B--2---:R-:W-:-:S07]  /*3e60*/  FMNMX.FTZ R4, R189, R4, !PT ;  /* 0x00000004bd047209 */ /* 0x004fce0007810000 */
[----:B------:R-:W2:Y:S01]  /*3e70*/  MUFU.TANH R10, R10 ;  /* 0x0000000a000a7308 */ /* 0x000ea20000002400 */
[----:B---3--:R-:W-:-:S05]  /*3e80*/  FMNMX.FTZ R4, R181, R4, !PT ;  /* 0x00000004b5047209 */ /* 0x008fca0007810000 */
[----:B------:R-:W3:Y:S02]  /*3e90*/  SHFL.BFLY PT, R159, R4, 0x2, 0x1f ;  /* 0x0c401f00049f7f89 */ /* 0x000ee400000e0000 */
[----:B------:R-:W4:Y:S08]  /*3ea0*/  MUFU.TANH R11, R11 ;  /* 0x0000000b000b7308 */ /* 0x000f300000002400 */
[----:B------:R-:W5:Y:S08]  /*3eb0*/  MUFU.TANH R12, R12 ;  /* 0x0000000c000c7308 */ /* 0x000f700000002400 */
[----:B------:R-:W0:Y:S01]  /*3ec0*/  MUFU.TANH R14, R14 ;  /* 0x0000000e000e7308 */ /* 0x000e220000002400 */
[----:B---3--:R-:W-:Y:S01]  /*3ed0*/  FMNMX.FTZ R167, R4, R159, !PT ;  /* 0x0000009f04a77209 */ /* 0x008fe20007810000 */
[----:B------:R-:W-:-:S06]  /*3ee0*/  FMUL.FTZ R159, R190, UR27 ;  /* 0x0000001bbe9f7c20 */ /* 0x000fcc0008410000 */
[----:B------:R-:W3:Y:S01]  /*3ef0*/  MUFU.TANH R15, R15 ;  /* 0x0000000f000f7308 */ /* 0x000ee20000002400 */
[----:B------:R-:W1:Y:S07]  /*3f00*/  SHFL.BFLY PT, R4, R167, 0x1, 0x1f ;  /* 0x0c201f00a7047f89 */ /* 0x000e6e00000e0000 */
[----:B------:R-:W3:Y:S08]  /*3f10*/  MUFU.TANH R17, R17 ;  /* 0x0000001100117308 */ /* 0x000ef00000002400 */
[----:B------:R-:W3:Y:S08]  /*3f20*/  MUFU.TANH R18, R18 ;  /* 0x0000001200127308 */ /* 0x000ef00000002400 */
[----:B------:R-:W3:Y:S01]  /*3f30*/  MUFU.TANH R21, R21 ;  /* 0x0000001500157308 */ /* 0x000ee20000002400 */
[----:B-1----:R-:W-:-:S02]  /*3f40*/  FMNMX.FTZ R4, R167, R4, !PT ;  /* 0x00000004a7047209 */ /* 0x002fc40007810000 */
[----:B------:R-:W-:-:S03]  /*3f50*/  FMNMX.FTZ R167, R9, R8, !PT ;  /* 0x0000000809a77209 */ /* 0x000fc60007810000 */
[C---:B------:R-:W-:Y:S02]  /*3f60*/  FMUL.FTZ R183, R4.reuse, UR10 ;  /* 0x0000000a04b77c20 */ /* 0x040fe40008410000 */
[----:B------:R-:W1:Y:S01]  /*3f70*/  MUFU.TANH R22, R22 ;  /* 0x0000001600167308 */ /* 0x000e620000002400 */
[----:B------:R-:W-:Y:S01]  /*3f80*/  FADD.FTZ R13, -R4, R13 ;  /* 0x0000000d040d7221 */ /* 0x000fe20000010100 */
[--C-:B------:R-:W-:Y:S01]  /*3f90*/  FFMA.FTZ R178, R16, UR10, -R183.reuse ;  /* 0x0000000a10b27c23 */ /* 0x100fe200080108b7 */
[----:B--2---:R-:W-:Y:S01]  /*3fa0*/  FMNMX.FTZ R16, R10, R167, !PT ;  /* 0x000000a70a107209 */ /* 0x004fe20007810000 */
[--C-:B------:R-:W-:Y:S01]  /*3fb0*/  FFMA.FTZ R175, R7, UR10, -R183.reuse ;  /* 0x0000000a07af7c23 */ /* 0x100fe200080108b7 */
[----:B------:R-:W-:Y:S01]  /*3fc0*/  FMUL.FTZ R13, R13, UR10 ;  /* 0x0000000a0d0d7c20 */ /* 0x000fe20008410000 */
[--C-:B------:R-:W-:Y:S01]  /*3fd0*/  FFMA.FTZ R179, R19, UR10, -R183.reuse ;  /* 0x0000000a13b37c23 */ /* 0x100fe200080108b7 */
[----:B----4-:R-:W-:Y:S01]  /*3fe0*/  FMNMX.FTZ R167, R11, R16, !PT ;  /* 0x000000100ba77209 */ /* 0x010fe20007810000 */
[----:B------:R-:W2:Y:S01]  /*3ff0*/  MUFU.TANH R23, R23 ;  /* 0x0000001700177308 */ /* 0x000ea20000002400 */
[--C-:B------:R-:W-:Y:S01]  /*4000*/  FFMA.FTZ R194, R168, UR10, -R183.reuse ;  /* 0x0000000aa8c27c23 */ /* 0x100fe200080108b7 */
[--C-:B------:R-:W-:Y:S01]  /*4010*/  FFMA.FTZ R182, R20, UR10, -R183.reuse ;  /* 0x0000000a14b67c23 */ /* 0x100fe200080108b7 */
[----:B-----5:R-:W-:Y:S01]  /*4020*/  FMNMX.FTZ R167, R12, R167, !PT ;  /* 0x000000a70ca77209 */ /* 0x020fe20007810000 */
[--C-:B------:R-:W-:Y:S01]  /*4030*/  FFMA.FTZ R168, R180, UR10, -R183.reuse ;  /* 0x0000000ab4a87c23 */ /* 0x100fe200080108b7 */
[--C-:B------:R-:W-:Y:S01]  /*4040*/  FFMA.FTZ R171, R200, UR10, -R183.reuse ;  /* 0x0000000ac8ab7c23 */ /* 0x100fe200080108b7 */
[--C-:B------:R-:W-:Y:S01]  /*4050*/  FFMA.FTZ R190, R165, UR10, -R183.reuse ;  /* 0x0000000aa5be7c23 */ /* 0x100fe200080108b7 */
[----:B0-----:R-:W-:Y:S01]  /*4060*/  FMNMX.FTZ R16, R14, R167, !PT ;  /* 0x000000a70e107209 */ /* 0x001fe20007810000 */
[----:B------:R-:W0:Y:S01]  /*4070*/  MUFU.TANH R152, R152 ;  /* 0x0000009800987308 */ /* 0x000e220000002400 */
[--C-:B------:R-:W-:Y:S01]  /*4080*/  FFMA.FTZ R167, R166, UR10, -R183.reuse ;  /* 0x0000000aa6a77c23 */ /* 0x100fe200080108b7 */
[--C-:B------:R-:W-:Y:S01]  /*4090*/  FFMA.FTZ R166, R176, UR10, -R183.reuse ;  /* 0x0000000ab0a67c23 */ /* 0x100fe200080108b7 */
[----:B---3--:R-:W-:Y:S01]  /*40a0*/  FMNMX.FTZ R16, R15, R16, !PT ;  /* 0x000000100f107209 */ /* 0x008fe20007810000 */
[--C-:B------:R-:W-:Y:S01]  /*40b0*/  FFMA.FTZ R165, R170, UR10, -R183.reuse ;  /* 0x0000000aaaa57c23 */ /* 0x100fe200080108b7 */
[--C-:B------:R-:W-:Y:S01]  /*40c0*/  FFMA.FTZ R20, R173, UR10, -R183.reuse ;  /* 0x0000000aad147c23 */ /* 0x100fe200080108b7 */
[--C-:B------:R-:W-:Y:S01]  /*40d0*/  FFMA.FTZ R186, R201, UR10, -R183.reuse ;  /* 0x0000000ac9ba7c23 */ /* 0x100fe200080108b7 */
[----:B------:R-:W-:Y:S01]  /*40e0*/  FMNMX.FTZ R7, R17, R16, !PT ;  /* 0x0000001011077209 */ /* 0x000fe20007810000 */
[----:B------:R-:W3:Y:S01]  /*40f0*/  MUFU.TANH R153, R153 ;  /* 0x0000009900997308 */ /* 0x000ee20000002400 */
[--C-:B------:R-:W-:Y:S01]  /*4100*/  FFMA.FTZ R173, R174, UR10, -R183.reuse ;  /* 0x0000000aaead7c23 */ /* 0x100fe200080108b7 */
[--C-:B------:R-:W-:Y:S01]  /*4110*/  FFMA.FTZ R170, R185, UR10, -R183.reuse ;  /* 0x0000000ab9aa7c23 */ /* 0x100fe200080108b7 */
[----:B------:R-:W-:Y:S01]  /*4120*/  FMNMX.FTZ R16, R18, R7, !PT ;  /* 0x0000000712107209 */ /* 0x000fe20007810000 */
[--C-:B------:R-:W-:Y:S01]  /*4130*/  FFMA.FTZ R169, R202, UR10, -R183.reuse ;  /* 0x0000000acaa97c23 */ /* 0x100fe200080108b7 */
[--C-:B------:R-:W-:Y:S01]  /*4140*/  FFMA.FTZ R172, R172, UR10, -R183.reuse ;  /* 0x0000000aacac7c23 */ /* 0x100fe200080108b7 */
[--C-:B------:R-:W-:Y:S01]  /*4150*/  FFMA.FTZ R177, R177, UR10, -R183.reuse ;  /* 0x0000000ab1b17c23 */ /* 0x100fe200080108b7 */
[----:B------:R-:W-:Y:S01]  /*4160*/  FMNMX.FTZ R7, R21, R16, !PT ;  /* 0x0000001015077209 */ /* 0x000fe20007810000 */
[----:B------:R-:W4:Y:S01]  /*4170*/  MUFU.TANH R154, R154 ;  /* 0x0000009a009a7308 */ /* 0x000f220000002400 */
[--C-:B------:R-:W-:Y:S01]  /*4180*/  FFMA.FTZ R187, R184, UR10, -R183.reuse ;  /* 0x0000000ab8bb7c23 */ /* 0x100fe200080108b7 */
[--C-:B------:R-:W-:Y:S01]  /*4190*/  FFMA.FTZ R185, R203, UR10, -R183.reuse ;  /* 0x0000000acbb97c23 */ /* 0x100fe200080108b7 */
[----:B-1----:R-:W-:Y:S01]  /*41a0*/  FMNMX.FTZ R16, R22, R7, !PT ;  /* 0x0000000716107209 */ /* 0x002fe20007810000 */
[--C-:B------:R-:W-:Y:S01]  /*41b0*/  FFMA.FTZ R19, R188, UR10, -R183.reuse ;  /* 0x0000000abc137c23 */ /* 0x100fe200080108b7 */
[--C-:B------:R-:W-:Y:S01]  /*41c0*/  FFMA.FTZ R174, R192, UR10, -R183.reuse ;  /* 0x0000000ac0ae7c23 */ /* 0x100fe200080108b7 */
[--C-:B------:R-:W-:Y:S01]  /*41d0*/  FFMA.FTZ R189, R189, UR10, -R183.reuse ;  /* 0x0000000abdbd7c23 */ /* 0x100fe200080108b7 */
[----:B--2---:R-:W-:Y:S01]  /*41e0*/  FMNMX.FTZ R7, R23, R16, !PT ;  /* 0x0000001017077209 */ /* 0x004fe20007810000 */
[----:B------:R-:W1:Y:S01]  /*41f0*/  MUFU.TANH R155, R155 ;  /* 0x0000009b009b7308 */ /* 0x000e620000002400 */
[----:B------:R-:W-:-:S02]  /*4200*/  FFMA.FTZ R181, R181, UR10, -R183 ;  /* 0x0000000ab5b57c23 */ /* 0x000fc400080108b7 */
[----:B0-----:R-:W-:-:S04]  /*4210*/  FMNMX.FTZ R16, R152, R7, !PT ;  /* 0x0000000798107209 */ /* 0x001fc80007810000 */
[----:B---3--:R-:W-:Y:S01]  /*4220*/  FMNMX.FTZ R7, R153, R16, !PT ;  /* 0x0000001099077209 */ /* 0x008fe20007810000 */
[----:B------:R-:W0:Y:S03]  /*4230*/  MUFU.TANH R156, R156 ;  /* 0x0000009c009c7308 */ /* 0x000e260000002400 */
[----:B----4-:R-:W-:-:S05]  /*4240*/  FMNMX.FTZ R16, R154, R7, !PT ;  /* 0x000000079a107209 */ /* 0x010fca0007810000 */
[----:B------:R-:W2:Y:S01]  /*4250*/  MUFU.TANH R157, R157 ;  /* 0x0000009d009d7308 */ /* 0x000ea20000002400 */
[----:B-1----:R-:W-:-:S07]  /*4260*/  FMNMX.FTZ R7, R155, R16, !PT ;  /* 0x000000109b077209 */ /* 0x002fce0007810000 */
[----:B------:R-:W1:Y:S01]  /*4270*/  MUFU.TANH R158, R158 ;  /* 0x0000009e009e7308 */ /* 0x000e620000002400 */
[----:B0-----:R-:W-:-:S07]  /*4280*/  FMNMX.FTZ R16, R156, R7, !PT ;  /* 0x000000079c107209 */ /* 0x001fce0007810000 */
[----:B------:R-:W0:Y:S01]  /*4290*/  MUFU.TANH R159, R159 ;  /* 0x0000009f009f7308 */ /* 0x000e220000002400 */
[----:B--2---:R-:W-:-:S07]  /*42a0*/  FMNMX.FTZ R7, R157, R16, !PT ;  /* 0x000000109d077209 */ /* 0x004fce0007810000 */
        /* <DEDUP_REMOVED lines=10> */
[----:B------:R-:W0:Y:S01]  /*4350*/  MUFU.EX2 R13, R13 ;  /* 0x0000000d000d7308 */ /* 0x000e220000000800 */
[----:B--2---:R-:W-:-:S07]  /*4360*/  FMNMX.FTZ R7, R163, R16, !PT ;  /* 0x00000010a3077209 */ /* 0x004fce0007810000 */
[----:B------:R-:W2:Y:S01]  /*4370*/  MUFU.EX2 R178, R178 ;  /* 0x000000b200b27308 */ /* 0x000ea20000000800 */
[----:B-1----:R-:W-:-:S05]  /*4380*/  FMNMX.FTZ R7, R164, R7, !PT ;  /* 0x00000007a4077209 */ /* 0x002fca0007810000 */
[----:B------:R-:W1:Y:S02]  /*4390*/  SHFL.BFLY PT, R16, R7, 0x2, 0x1f ;  /* 0x0c401f0007107f89 */ /* 0x000e6400000e0000 */
[----:B------:R-:W3:Y:S01]  /*43a0*/  MUFU.EX2 R175, R175 ;  /* 0x000000af00af7308 */ /* 0x000ee20000000800 */
[-C--:B0-----:R-:W-:Y:S01]  /*43b0*/  FMUL.FTZ R24, R24, R13.reuse ;  /* 0x0000000d18187220 */ /* 0x081fe20000410000 */
[-C--:B------:R-:W-:Y:S01]  /*43c0*/  FMUL.FTZ R25, R25, R13.reuse ;  /* 0x0000000d19197220 */ /* 0x080fe20000410000 */
[-C--:B------:R-:W-:Y:S01]  /*43d0*/  FMUL.FTZ R28, R28, R13.reuse ;  /* 0x0000000d1c1c7220 */ /* 0x080fe20000410000 */
[-C--:B------:R-:W-:Y:S01]  /*43e0*/  FMUL.FTZ R29, R29, R13.reuse ;  /* 0x0000000d1d1d7220 */ /* 0x080fe20000410000 */
[-C--:B------:R-:W-:Y:S01]  /*43f0*/  FMUL.FTZ R32, R32, R13.reuse ;  /* 0x0000000d20207220 */ /* 0x080fe20000410000 */
[-C--:B------:R-:W-:Y:S01]  /*4400*/  FMUL.FTZ R33, R33, R13.reuse ;  /* 0x0000000d21217220 */ /* 0x080fe20000410000 */
[-C--:B------:R-:W-:Y:S01]  /*4410*/  FMUL.FTZ R36, R36, R13.reuse ;  /* 0x0000000d24247220 */ /* 0x080fe20000410000 */
[----:B------:R-:W-:Y:S01]  /*4420*/  MUFU.EX2 R179, R179 ;  /* 0x000000b300b37308 */ /* 0x000fe20000000800 */
[----:B--2---:R-:W-:Y:S01]  /*4430*/  FFMA.FTZ R6, R13, R6, R178 ;  /* 0x000000060d067223 */ /* 0x004fe200000100b2 */
[-C--:B------:R-:W-:Y:S01]  /*4440*/  FMUL.FTZ R37, R37, R13.reuse ;  /* 0x0000000d25257220 */ /* 0x080fe20000410000 */
[-C--:B------:R-:W-:Y:S01]  /*4450*/  FMUL.FTZ R40, R40, R13.reuse ;  /* 0x0000000d28287220 */ /* 0x080fe20000410000 */
[-C--:B------:R-:W-:Y:S01]  /*4460*/  FMUL.FTZ R41, R41, R13.reuse ;  /* 0x0000000d29297220 */ /* 0x080fe20000410000 */
[-C--:B------:R-:W-:Y:S01]  /*4470*/  FMUL.FTZ R44, R44, R13.reuse ;  /* 0x0000000d2c2c7220 */ /* 0x080fe20000410000 */
[-C--:B------:R-:W-:Y:S01]  /*4480*/  FMUL.FTZ R45, R45, R13.reuse ;  /* 0x0000000d2d2d7220 */ /* 0x080fe20000410000 */
[-C--:B------:R-:W-:Y:S01]  /*4490*/  FMUL.FTZ R48, R48, R13.reuse ;  /* 0x0000000d30307220 */ /* 0x080fe20000410000 */
[----:B------:R-:W0:Y:S01]  /*44a0*/  MUFU.EX2 R182, R182 ;  /* 0x000000b600b67308 */ /* 0x000e220000000800 */
[----:B---3--:R-:W-:Y:S01]  /*44b0*/  FADD.FTZ R6, R175, R6 ;  /* 0x00000006af067221 */ /* 0x008fe20000010000 */
[-C--:B------:R-:W-:Y:S01]  /*44c0*/  FMUL.FTZ R49, R49, R13.reuse ;  /* 0x0000000d31317220 */ /* 0x080fe20000410000 */
[-C--:B------:R-:W-:Y:S01]  /*44d0*/  FMUL.FTZ R52, R52, R13.reuse ;  /* 0x0000000d34347220 */ /* 0x080fe20000410000 */
[-C--:B------:R-:W-:Y:S01]  /*44e0*/  FMUL.FTZ R53, R53, R13.reuse ;  /* 0x0000000d35357220 */ /* 0x080fe20000410000 */
[-C--:B------:R-:W-:Y:S01]  /*44f0*/  FMUL.FTZ R56, R56, R13.reuse ;  /* 0x0000000d38387220 */ /* 0x080fe20000410000 */
[----:B-1----:R-:W-:Y:S01]  /*4500*/  FMNMX.FTZ R16, R7, R16, !PT ;  /* 0x0000001007107209 */ /* 0x002fe20007810000 */
[-C--:B------:R-:W-:Y:S01]  /*4510*/  FMUL.FTZ R57, R57, R13.reuse ;  /* 0x0000000d39397220 */ /* 0x080fe20000410000 */
[----:B------:R-:W-:Y:S01]  /*4520*/  MUFU.EX2 R171, R171 ;  /* 0x000000ab00ab7308 */ /* 0x000fe20000000800 */
[-C--:B------:R-:W-:Y:S01]  /*4530*/  FMUL.FTZ R60, R60, R13.reuse ;  /* 0x0000000d3c3c7220 */ /* 0x080fe20000410000 */
[-C--:B------:R-:W-:Y:S01]  /*4540*/  FMUL.FTZ R61, R61, R13.reuse ;  /* 0x0000000d3d3d7220 */ /* 0x080fe20000410000 */
[----:B------:R-:W1:Y:S01]  /*4550*/  SHFL.BFLY PT, R7, R16, 0x1, 0x1f ;  /* 0x0c201f0010077f89 */ /* 0x000e6200000e0000 */
[-C--:B------:R-:W-:Y:S01]  /*4560*/  FMUL.FTZ R64, R64, R13.reuse ;  /* 0x0000000d40407220 */ /* 0x080fe20000410000 */
[-C--:B------:R-:W-:Y:S01]  /*4570*/  FMUL.FTZ R65, R65, R13.reuse ;  /* 0x0000000d41417220 */ /* 0x080fe20000410000 */
[-C--:B------:R-:W-:Y:S01]  /*4580*/  FMUL.FTZ R68, R68, R13.reuse ;  /* 0x0000000d44447220 */ /* 0x080fe20000410000 */
[-C--:B------:R-:W-:Y:S01]  /*4590*/  FMUL.FTZ R69, R69, R13.reuse ;  /* 0x0000000d45457220 */ /* 0x080fe20000410000 */
[----:B------:R-:W-:Y:S01]  /*45a0*/  MUFU.EX2 R186, R186 ;  /* 0x000000ba00ba7308 */ /* 0x000fe20000000800 */
[-C--:B------:R-:W-:Y:S01]  /*45b0*/  FMUL.FTZ R72, R72, R13.reuse ;  /* 0x0000000d48487220 */ /* 0x080fe20000410000 */
[-C--:B------:R-:W-:Y:S01]  /*45c0*/  FMUL.FTZ R73, R73, R13.reuse ;  /* 0x0000000d49497220 */ /* 0x080fe20000410000 */
[-C--:B------:R-:W-:Y:S01]  /*45d0*/  FMUL.FTZ R76, R76, R13.reuse ;  /* 0x0000000d4c4c7220 */ /* 0x080fe20000410000 */
        /* <DEDUP_REMOVED lines=14> */
[----:B------:R-:W-:Y:S01]  /*46c0*/  FMUL.FTZ R101, R101, R13 ;  /* 0x0000000d65657220 */ /* 0x000fe20000410000 */
[----:B-1----:R-:W-:Y:S01]  /*46d0*/  FMNMX.FTZ R7, R16, R7, !PT ;  /* 0x0000000710077209 */ /* 0x002fe20007810000 */
[-C--:B------:R-:W-:Y:S01]  /*46e0*/  FMUL.FTZ R104, R104, R13.reuse ;  /* 0x0000000d68687220 */ /* 0x080fe20000410000 */
[-C--:B------:R-:W-:Y:S01]  /*46f0*/  FMUL.FTZ R105, R105, R13.reuse ;  /* 0x0000000d69697220 */ /* 0x080fe20000410000 */
[-C--:B------:R-:W-:Y:S01]  /*4700*/  FMUL.FTZ R108, R108, R13.reuse ;  /* 0x0000000d6c6c7220 */ /* 0x080fe20000410000 */
[-C--:B------:R-:W-:Y:S01]  /*4710*/  FMUL.FTZ R109, R109, R13.reuse ;  /* 0x0000000d6d6d7220 */ /* 0x080fe20000410000 */
[C---:B------:R-:W-:Y:S01]  /*4720*/  FADD.FTZ R8, -R7.reuse, R8 ;  /* 0x0000000807087221 */ /* 0x040fe20000010100 */
[----:B------:R-:W-:Y:S01]  /*4730*/  FMUL.FTZ R176, R7, UR10 ;  /* 0x0000000a07b07c20 */ /* 0x000fe20008410000 */
[----:B------:R-:W-:Y:S01]  /*4740*/  MUFU.EX2 R16, R189 ;  /* 0x000000bd00107308 */ /* 0x000fe20000000800 */
[----:B------:R-:W-:Y:S01]  /*4750*/  FMUL.FTZ R112, R112, R13 ;  /* 0x0000000d70707220 */ /* 0x000fe20000410000 */
[----:B------:R-:W-:Y:S01]  /*4760*/  FMUL.FTZ R8, R8, UR10 ;  /* 0x0000000a08087c20 */ /* 0x000fe20008410000 */
        /* <DEDUP_REMOVED lines=8> */
[--C-:B------:R-:W-:Y:S01]  /*47f0*/  FFMA.FTZ R22, R153, UR10, -R176.reuse ;  /* 0x0000000a99167c23 */ /* 0x100fe200080108b0 */
[--C-:B------:R-:W-:Y:S01]  /*4800*/  FFMA.FTZ R14, R17, UR10, -R176.reuse ;  /* 0x0000000a110e7c23 */ /* 0x100fe200080108b0 */
[--C-:B------:R-:W-:Y:S01]  /*4810*/  FFMA.FTZ R184, R152, UR10, -R176.reuse ;  /* 0x0000000a98b87c23 */ /* 0x100fe200080108b0 */
[--C-:B------:R-:W-:Y:S01]  /*4820*/  FFMA.FTZ R17, R18, UR10, -R176.reuse ;  /* 0x0000000a12117c23 */ /* 0x100fe200080108b0 */
[--C-:B------:R-:W-:Y:S01]  /*4830*/  FFMA.FTZ R18, R21, UR10, -R176.reuse ;  /* 0x0000000a15127c23 */ /* 0x100fe200080108b0 */
[----:B------:R-:W1:Y:S01]  /*4840*/  MUFU.EX2 R9, R9 ;  /* 0x0000000900097308 */ /* 0x000e620000000800 */
[--C-:B------:R-:W-:Y:S01]  /*4850*/  FFMA.FTZ R188, R157, UR10, -R176.reuse ;  /* 0x0000000a9dbc7c23 */ /* 0x100fe200080108b0 */
[--C-:B------:R-:W-:Y:S01]  /*4860*/  FFMA.FTZ R21, R23, UR10, -R176.reuse ;  /* 0x0000000a17157c23 */ /* 0x100fe200080108b0 */
[--C-:B------:R-:W-:Y:S01]  /*4870*/  FFMA.FTZ R23, R154, UR10, -R176.reuse ;  /* 0x0000000a9a177c23 */ /* 0x100fe200080108b0 */
[--C-:B------:R-:W-:Y:S01]  /*4880*/  FFMA.FTZ R155, R155, UR10, -R176.reuse ;  /* 0x0000000a9b9b7c23 */ /* 0x100fe200080108b0 */
[--C-:B------:R-:W-:Y:S01]  /*4890*/  FFMA.FTZ R159, R159, UR10, -R176.reuse ;  /* 0x0000000a9f9f7c23 */ /* 0x100fe200080108b0 */
[--C-:B------:R-:W-:Y:S01]  /*48a0*/  FFMA.FTZ R192, R163, UR10, -R176.reuse ;  /* 0x0000000aa3c07c23 */ /* 0x100fe200080108b0 */
[----:B------:R-:W-:Y:S01]  /*48b0*/  FFMA.FTZ R191, R162, UR10, -R176 ;  /* 0x0000000aa2bf7c23 */ /* 0x000fe200080108b0 */
[----:B------:R-:W2:Y:S01]  /*48c0*/  MUFU.EX2 R10, R10 ;  /* 0x0000000a000a7308 */ /* 0x000ea20000000800 */
[----:B0-----:R-:W-:Y:S01]  /*48d0*/  F2FP.BF16.F32.PACK_AB R162, R182, R179 ;  /* 0x000000b3b6a2723e */ /* 0x001fe200000010ff */
[-C--:B------:R-:W-:Y:S01]  /*48e0*/  FMUL.FTZ R113, R113, R13.reuse ;  /* 0x0000000d71717220 */ /* 0x080fe20000410000 */
[-C--:B------:R-:W-:Y:S01]  /*48f0*/  FMUL.FTZ R116, R116, R13.reuse ;  /* 0x0000000d74747220 */ /* 0x080fe20000410000 */
[-C--:B------:R-:W-:Y:S01]  /*4900*/  FMUL.FTZ R117, R117, R13.reuse ;  /* 0x0000000d75757220 */ /* 0x080fe20000410000 */
[-C--:B------:R-:W-:Y:S01]  /*4910*/  FMUL.FTZ R120, R120, R13.reuse ;  /* 0x0000000d78787220 */ /* 0x080fe20000410000 */
[-C--:B------:R-:W-:Y:S01]  /*4920*/  FMUL.FTZ R121, R121, R13.reuse ;  /* 0x0000000d79797220 */ /* 0x080fe20000410000 */
[----:B------:R-:W-:Y:S01]  /*4930*/  FMUL.FTZ R124, R124, R13 ;  /* 0x0000000d7c7c7220 */ /* 0x000fe20000410000 */
[----:B------:R-:W0:Y:S01]  /*4940*/  MUFU.EX2 R11, R11 ;  /* 0x0000000b000b7308 */ /* 0x000e220000000800 */
[----:B-1----:R-:W-:Y:S01]  /*4950*/  FFMA.FTZ R153, R8, R5, R9 ;  /* 0x0000000508997223 */ /* 0x002fe20000010009 */
[-C--:B------:R-:W-:Y:S01]  /*4960*/  FMUL.FTZ R125, R125, R13.reuse ;  /* 0x0000000d7d7d7220 */ /* 0x080fe20000410000 */
[-C--:B------:R-:W-:Y:S01]  /*4970*/  FMUL.FTZ R128, R128, R13.reuse ;  /* 0x0000000d80807220 */ /* 0x080fe20000410000 */
[-C--:B------:R-:W-:Y:S01]  /*4980*/  FMUL.FTZ R129, R129, R13.reuse ;  /* 0x0000000d81817220 */ /* 0x080fe20000410000 */
[-C--:B------:R-:W-:Y:S01]  /*4990*/  FMUL.FTZ R132, R132, R13.reuse ;  /* 0x0000000d84847220 */ /* 0x080fe20000410000 */
[-C--:B------:R-:W-:Y:S01]  /*49a0*/  FMUL.FTZ R133, R133, R13.reuse ;  /* 0x0000000d85857220 */ /* 0x080fe20000410000 */
[-C--:B------:R-:W-:Y:S01]  /*49b0*/  FMUL.FTZ R136, R136, R13.reuse ;  /* 0x0000000d88887220 */ /* 0x080fe20000410000 */
[----:B------:R-:W1:Y:S01]  /*49c0*/  MUFU.EX2 R180, R180 ;  /* 0x000000b400b47308 */ /* 0x000e620000000800 */
[----:B--2---:R-:W-:Y:S01]  /*49d0*/  FADD.FTZ R152, R10, R153 ;  /* 0x000000990a987221 */ /* 0x004fe20000010000 */
[----:B------:R-:W-:Y:S01]  /*49e0*/  FADD.FTZ R153, R179, R6 ;  /* 0x00000006b3997221 */ /* 0x000fe20000010000 */
[----:B------:R-:W-:Y:S01]  /*49f0*/  FFMA.FTZ R6, R156, UR10, -R176 ;  /* 0x0000000a9c067c23 */ /* 0x000fe200080108b0 */
[-C--:B------:R-:W-:Y:S01]  /*4a00*/  FMUL.FTZ R137, R137, R13.reuse ;  /* 0x0000000d89897220 */ /* 0x080fe20000410000 */
[-C--:B------:R-:W-:Y:S01]  /*4a10*/  FMUL.FTZ R140, R140, R13.reuse ;  /* 0x0000000d8c8c7220 */ /* 0x080fe20000410000 */
[-C--:B------:R-:W-:Y:S01]  /*4a20*/  FMUL.FTZ R141, R141, R13.reuse ;  /* 0x0000000d8d8d7220 */ /* 0x080fe20000410000 */
[-C--:B------:R-:W-:Y:S01]  /*4a30*/  FMUL.FTZ R144, R144, R13.reuse ;  /* 0x0000000d90907220 */ /* 0x080fe20000410000 */
[----:B------:R-:W2:Y:S01]  /*4a40*/  MUFU.EX2 R12, R12 ;  /* 0x0000000c000c7308 */ /* 0x000ea20000000800 */
[----:B0-----:R-:W-:Y:S01]  /*4a50*/  FADD.FTZ R189, R11, R152 ;  /* 0x000000980bbd7221 */ /* 0x001fe20000010000 */
[----:B------:R-:W-:Y:S01]  /*4a60*/  FADD.FTZ R152, R182, R153 ;  /* 0x00000099b6987221 */ /* 0x000fe20000010000 */
[-C--:B------:R-:W-:Y:S01]  /*4a70*/  FMUL.FTZ R145, R145, R13.reuse ;  /* 0x0000000d91917220 */ /* 0x080fe20000410000 */
[-C--:B------:R-:W-:Y:S01]  /*4a80*/  FMUL.FTZ R148, R148, R13.reuse ;  /* 0x0000000d94947220 */ /* 0x080fe20000410000 */
[----:B------:R-:W-:Y:S01]  /*4a90*/  FMUL.FTZ R149, R149, R13 ;  /* 0x0000000d95957220 */ /* 0x000fe20000410000 */
[----:B------:R-:W-:Y:S01]  /*4aa0*/  FADD.FTZ R157, R171, R152 ;  /* 0x00000098ab9d7221 */ /* 0x000fe20000010000 */
[-C--:B------:R-:W-:Y:S01]  /*4ab0*/  FMUL.FTZ R26, R26, R8.reuse ;  /* 0x000000081a1a7220 */ /* 0x080fe20000410000 */
[----:B------:R-:W0:Y:S01]  /*4ac0*/  MUFU.EX2 R15, R15 ;  /* 0x0000000f000f7308 */ /* 0x000e220000000800 */
[----:B-1----:R-:W-:Y:S01]  /*4ad0*/  FADD.FTZ R153, R180, R189 ;  /* 0x000000bdb4997221 */ /* 0x002fe20000010000 */
[----:B------:R-:W-:Y:S01]  /*4ae0*/  FADD.FTZ R154, R186, R157 ;  /* 0x0000009dba9a7221 */ /* 0x000fe20000010000 */
[----:B------:R-:W-:Y:S01]  /*4af0*/  FFMA.FTZ R189, R158, UR10, -R176 ;  /* 0x0000000a9ebd7c23 */ /* 0x000fe200080108b0 */
[----:B------:R-:W-:Y:S01]  /*4b00*/  F2FP.BF16.F32.PACK_AB R163, R180, R11 ;  /* 0x0000000bb4a3723e */ /* 0x000fe200000010ff */
[-C--:B------:R-:W-:Y:S01]  /*4b10*/  FMUL.FTZ R27, R27, R8.reuse ;  /* 0x000000081b1b7220 */ /* 0x080fe20000410000 */
[----:B------:R-:W-:Y:S01]  /*4b20*/  FADD.FTZ R157, R169, R154 ;  /* 0x0000009aa99d7221 */ /* 0x000fe20000010000 */
[----:B------:R-:W-:Y:S01]  /*4b30*/  F2FP.BF16.F32.PACK_AB R158, R190, R169 ;  /* 0x000000a9be9e723e */ /* 0x000fe200000010ff */
[----:B------:R-:W1:Y:S01]  /*4b40*/  MUFU.EX2 R14, R14 ;  /* 0x0000000e000e7308 */ /* 0x000e620000000800 */
[----:B--2---:R-:W-:Y:S01]  /*4b50*/  FADD.FTZ R152, R12, R153 ;  /* 0x000000990c987221 */ /* 0x004fe20000010000 */
[----:B------:R-:W-:Y:S01]  /*4b60*/  FADD.FTZ R156, R190, R157 ;  /* 0x0000009dbe9c7221 */ /* 0x000fe20000010000 */
[-C--:B------:R-:W-:Y:S01]  /*4b70*/  FMUL.FTZ R30, R30, R8.reuse ;  /* 0x000000081e1e7220 */ /* 0x080fe20000410000 */
[-C--:B------:R-:W-:Y:S01]  /*4b80*/  FMUL.FTZ R31, R31, R8.reuse ;  /* 0x000000081f1f7220 */ /* 0x080fe20000410000 */
[-C--:B------:R-:W-:Y:S01]  /*4b90*/  FMUL.FTZ R34, R34, R8.reuse ;  /* 0x0000000822227220 */ /* 0x080fe20000410000 */
[-C--:B------:R-:W-:Y:S01]  /*4ba0*/  FMUL.FTZ R35, R35, R8.reuse ;  /* 0x0000000823237220 */ /* 0x080fe20000410000 */
[----:B------:R-:W-:Y:S01]  /*4bb0*/  FMUL.FTZ R38, R38, R8 ;  /* 0x0000000826267220 */ /* 0x000fe20000410000 */
[----:B------:R-:W2:Y:S01]  /*4bc0*/  MUFU.EX2 R17, R17 ;  /* 0x0000001100117308 */ /* 0x000ea20000000800 */
[----:B0-----:R-:W-:Y:S01]  /*4bd0*/  FADD.FTZ R153, R15, R152 ;  /* 0x000000980f997221 */ /* 0x001fe20000010000 */
[----:B------:R-:W-:Y:S01]  /*4be0*/  FFMA.FTZ R152, R160, UR10, -R176 ;  /* 0x0000000aa0987c23 */ /* 0x000fe200080108b0 */
[----:B------:R-:W-:Y:S01]  /*4bf0*/  F2FP.BF16.F32.PACK_AB R160, R175, R178 ;  /* 0x000000b2afa0723e */ /* 0x000fe200000010ff */
[-C--:B------:R-:W-:Y:S01]  /*4c00*/  FMUL.FTZ R39, R39, R8.reuse ;  /* 0x0000000827277220 */ /* 0x080fe20000410000 */
[-C--:B------:R-:W-:Y:S01]  /*4c10*/  FMUL.FTZ R42, R42, R8.reuse ;  /* 0x000000082a2a7220 */ /* 0x080fe20000410000 */
[-C--:B------:R-:W-:Y:S01]  /*4c20*/  FMUL.FTZ R43, R43, R8.reuse ;  /* 0x000000082b2b7220 */ /* 0x080fe20000410000 */
[-C--:B------:R-:W-:Y:S01]  /*4c30*/  FMUL.FTZ R46, R46, R8.reuse ;  /* 0x000000082e2e7220 */ /* 0x080fe20000410000 */
[----:B------:R-:W0:Y:S01]  /*4c40*/  MUFU.EX2 R167, R167 ;  /* 0x000000a700a77308 */ /* 0x000e220000000800 */
[----:B-1----:R-:W-:Y:S01]  /*4c50*/  FADD.FTZ R154, R14, R153 ;  /* 0x000000990e9a7221 */ /* 0x002fe20000010000 */
        /* <DEDUP_REMOVED lines=8> */
[-C--:B------:R-:W-:Y:S01]  /*4ce0*/  FMUL.FTZ R59, R59, R8.reuse ;  /* 0x000000083b3b7220 */ /* 0x080fe20000410000 */
[-C--:B------:R-:W-:Y:S01]  /*4cf0*/  FMUL.FTZ R62, R62, R8.reuse ;  /* 0x000000083e3e7220 */ /* 0x080fe20000410000 */
[-C--:B------:R-:W-:Y:S01]  /*4d00*/  FMUL.FTZ R63, R63, R8.reuse ;  /* 0x000000083f3f7220 */ /* 0x080fe20000410000 */
[-C--:B------:R-:W-:Y:S01]  /*4d10*/  FMUL.FTZ R66, R66, R8.reuse ;  /* 0x0000000842427220 */ /* 0x080fe20000410000 */
[-C--:B------:R-:W-:Y:S01]  /*4d20*/  FMUL.FTZ R67, R67, R8.reuse ;  /* 0x0000000843437220 */ /* 0x080fe20000410000 */
[-C--:B------:R-:W-:Y:S01]  /*4d30*/  FMUL.FTZ R70, R70, R8.reuse ;  /* 0x0000000846467220 */ /* 0x080fe20000410000 */
[----:B------:R-:W2:Y:S01]  /*4d40*/  MUFU.EX2 R194, R194 ;  /* 0x000000c200c27308 */ /* 0x000ea20000000800 */
[----:B0-----:R-:W-:Y:S01]  /*4d50*/  FADD.FTZ R157, R167, R156 ;  /* 0x0000009ca79d7221 */ /* 0x001fe20000010000 */
[-C--:B------:R-:W-:Y:S01]  /*4d60*/  FMUL.FTZ R71, R71, R8.reuse ;  /* 0x0000000847477220 */ /* 0x080fe20000410000 */
[-C--:B------:R-:W-:Y:S01]  /*4d70*/  FMUL.FTZ R74, R74, R8.reuse ;  /* 0x000000084a4a7220 */ /* 0x080fe20000410000 */
        /* <DEDUP_REMOVED lines=11> */
[----:B------:R-:W-:Y:S01]  /*4e30*/  FMUL.FTZ R94, R94, R8 ;  /* 0x000000085e5e7220 */ /* 0x000fe20000410000 */
[----:B------:R-:W1:Y:S01]  /*4e40*/  MUFU.EX2 R165, R165 ;  /* 0x000000a500a57308 */ /* 0x000e620000000800 */
[----:B--2---:R-:W-:Y:S01]  /*4e50*/  FADD.FTZ R156, R194, R157 ;  /* 0x0000009dc29c7221 */ /* 0x004fe20000010000 */
[----:B------:R-:W-:Y:S01]  /*4e60*/  F2FP.BF16.F32.PACK_AB R157, R15, R12 ;  /* 0x0000000c0f9d723e */ /* 0x000fe200000010ff */
[-C--:B------:R-:W-:Y:S01]  /*4e70*/  FMUL.FTZ R95, R95, R8.reuse ;  /* 0x000000085f5f7220 */ /* 0x080fe20000410000 */
[-C--:B------:R-:W-:Y:S01]  /*4e80*/  FMUL.FTZ R98, R98, R8.reuse ;  /* 0x0000000862627220 */ /* 0x080fe20000410000 */
[-C--:B------:R-:W-:Y:S01]  /*4e90*/  FMUL.FTZ R99, R99, R8.reuse ;  /* 0x0000000863637220 */ /* 0x080fe20000410000 */
[-C--:B------:R-:W-:Y:S01]  /*4ea0*/  FMUL.FTZ R102, R102, R8.reuse ;  /* 0x0000000866667220 */ /* 0x080fe20000410000 */
[-C--:B------:R-:W-:Y:S01]  /*4eb0*/  FMUL.FTZ R103, R103, R8.reuse ;  /* 0x0000000867677220 */ /* 0x080fe20000410000 */
[----:B------:R-:W-:Y:S01]  /*4ec0*/  MUFU.EX2 R21, R21 ;  /* 0x0000001500157308 */ /* 0x000fe20000000800 */
        /* <DEDUP_REMOVED lines=9> */
[----:B------:R-:W-:Y:S01]  /*4f60*/  F2FP.BF16.F32.PACK_AB R156, R186, R171 ;  /* 0x000000abba9c723e */ /* 0x000fe200000010ff */
        /* <DEDUP_REMOVED lines=13> */
[----:B------:R-:W1:Y:S01]  /*5040*/  MUFU.EX2 R20, R20 ;  /* 0x0000001400147308 */ /* 0x000e620000000800 */
[----:B0-----:R-:W-:Y:S01]  /*5050*/  FADD.FTZ R153, R172, R153 ;  /* 0x00000099ac997221 */ /* 0x001fe20000010000 */
[-C--:B------:R-:W-:Y:S01]  /*5060*/  FMUL.FTZ R142, R142, R8.reuse ;  /* 0x000000088e8e7220 */ /* 0x080fe20000410000 */
[-C--:B------:R-:W-:Y:S01]  /*5070*/  FMUL.FTZ R143, R143, R8.reuse ;  /* 0x000000088f8f7220 */ /* 0x080fe20000410000 */
[-C--:B------:R-:W-:Y:S01]  /*5080*/  FMUL.FTZ R146, R146, R8.reuse ;  /* 0x0000000892927220 */ /* 0x080fe20000410000 */
[-C--:B------:R-:W-:Y:S01]  /*5090*/  FMUL.FTZ R147, R147, R8.reuse ;  /* 0x0000000893937220 */ /* 0x080fe20000410000 */
[-C--:B------:R-:W-:Y:S01]  /*50a0*/  FMUL.FTZ R150, R150, R8.reuse ;  /* 0x0000000896967220 */ /* 0x080fe20000410000 */
[----:B------:R-:W-:Y:S01]  /*50b0*/  FMUL.FTZ R151, R151, R8 ;  /* 0x0000000897977220 */ /* 0x000fe20000410000 */
[----:B------:R-:W-:Y:S08]  /*50c0*/  MUFU.EX2 R22, R22 ;  /* 0x0000001600167308 */ /* 0x000ff00000000800 */
[----:B------:R-:W0:Y:S08]  /*50d0*/  MUFU.EX2 R173, R173 ;  /* 0x000000ad00ad7308 */ /* 0x000e300000000800 */
[----:B------:R-:W2:Y:S08]  /*50e0*/  MUFU.EX2 R23, R23 ;  /* 0x0000001700177308 */ /* 0x000eb00000000800 */
[----:B------:R3:W-:Y:S08]  /*50f0*/  MUFU.EX2 R5, R155 ;  /* 0x0000009b00057308 */ /* 0x0007f00000000800 */
[----:B------:R-:W4:Y:S01]  /*5100*/  MUFU.EX2 R166, R166 ;  /* 0x000000a600a67308 */ /* 0x000f220000000800 */
[----:B---3--:R-:W-:Y:S01]  /*5110*/  FFMA.FTZ R155, R161, UR10, -R176 ;  /* 0x0000000aa19b7c23 */ /* 0x008fe200080108b0 */
[----:B------:R-:W-:Y:S01]  /*5120*/  F2FP.BF16.F32.PACK_AB R161, R10, R9 ;  /* 0x000000090aa1723e */ /* 0x000fe200000010ff */
[----:B------:R-:W-:Y:S01]  /*5130*/  FADD.FTZ R9, R21, R154 ;  /* 0x0000009a15097221 */ /* 0x000fe20000010000 */
[----:B-1----:R-:W-:Y:S01]  /*5140*/  FADD.FTZ R154, R20, R153 ;  /* 0x00000099149a7221 */ /* 0x002fe20000010000 */
[----:B------:R-:W-:Y:S01]  /*5150*/  F2FP.BF16.F32.PACK_AB R153, R183, R18 ;  /* 0x00000012b799723e */ /* 0x000fe200000010ff */
[----:B------:R-:W-:Y:S01]  /*5160*/  FFMA.FTZ R176, R164, UR10, -R176 ;  /* 0x0000000aa4b07c23 */ /* 0x000fe200080108b0 */
[----:B------:R-:W-:Y:S01]  /*5170*/  FADD.FTZ R9, R184, R9 ;  /* 0x00000009b8097221 */ /* 0x000fe20000010000 */
[----:B------:R-:W1:Y:S01]  /*5180*/  MUFU.EX2 R177, R177 ;  /* 0x000000b100b17308 */ /* 0x000e620000000800 */
[C---:B0-----:R-:W-:Y:S01]  /*5190*/  FADD.FTZ R11, R173.reuse, R154 ;  /* 0x0000009aad0b7221 */ /* 0x041fe20000010000 */
[----:B------:R-:W-:Y:S01]  /*51a0*/  F2FP.BF16.F32.PACK_AB R154, R172, R165 ;  /* 0x000000a5ac9a723e */ /* 0x000fe200000010ff */
[----:B------:R-:W-:Y:S01]  /*51b0*/  FADD.FTZ R12, R22, R9 ;  /* 0x00000009160c7221 */ /* 0x000fe20000010000 */
[----:B------:R-:W-:-:S02]  /*51c0*/  F2FP.BF16.F32.PACK_AB R164, R173, R20 ;  /* 0x00000014ada4723e */ /* 0x000fc400000010ff */
[C---:B--2---:R-:W-:Y:S01]  /*51d0*/  F2FP.BF16.F32.PACK_AB R165, R23.reuse, R22 ;  /* 0x0000001617a5723e */ /* 0x044fe200000010ff */
[----:B------:R-:W-:Y:S01]  /*51e0*/  FADD.FTZ R12, R23, R12 ;  /* 0x0000000c170c7221 */ /* 0x000fe20000010000 */
[----:B------:R-:W0:Y:S08]  /*51f0*/  MUFU.EX2 R6, R6 ;  /* 0x0000000600067308 */ /* 0x000e300000000800 */
[----:B------:R-:W-:Y:S08]  /*5200*/  MUFU.EX2 R168, R168 ;  /* 0x000000a800a87308 */ /* 0x000ff00000000800 */
[----:B------:R-:W-:Y:S08]  /*5210*/  MUFU.EX2 R188, R188 ;  /* 0x000000bc00bc7308 */ /* 0x000ff00000000800 */
[----:B------:R-:W-:Y:S08]  /*5220*/  MUFU.EX2 R187, R187 ;  /* 0x000000bb00bb7308 */ /* 0x000ff00000000800 */
[----:B------:R-:W2:Y:S08]  /*5230*/  MUFU.EX2 R189, R189 ;  /* 0x000000bd00bd7308 */ /* 0x000eb00000000800 */
[----:B------:R3:W-:Y:S08]  /*5240*/  MUFU.EX2 R175, R159 ;  /* 0x0000009f00af7308 */ /* 0x0007f00000000800 */
[----:B------:R-:W5:Y:S01]  /*5250*/  MUFU.EX2 R170, R170 ;  /* 0x000000aa00aa7308 */ /* 0x000f620000000800 */
[----:B---3--:R-:W-:Y:S01]  /*5260*/  F2FP.BF16.F32.PACK_AB R159, R17, R14 ;  /* 0x0000000e119f723e */ /* 0x008fe200000010ff */
[----:B----4-:R-:W-:Y:S01]  /*5270*/  FADD.FTZ R14, R166, R11 ;  /* 0x0000000ba60e7221 */ /* 0x010fe20000010000 */
[----:B------:R-:W-:Y:S01]  /*5280*/  FADD.FTZ R11, R5, R12 ;  /* 0x0000000c050b7221 */ /* 0x000fe20000010000 */
[----:B-1----:R-:W-:-:S02]  /*5290*/  F2FP.BF16.F32.PACK_AB R166, R177, R166 ;  /* 0x000000a6b1a6723e */ /* 0x002fc400000010ff */
[----:B------:R-:W-:Y:S01]  /*52a0*/  FADD.FTZ R15, R177, R14 ;  /* 0x0000000eb10f7221 */ /* 0x000fe20000010000 */
[----:B0-----:R-:W-:Y:S01]  /*52b0*/  FADD.FTZ R11, R6, R11 ;  /* 0x0000000b060b7221 */ /* 0x001fe20000010000 */
[----:B------:R-:W0:Y:S01]  /*52c0*/  MUFU.EX2 R185, R185 ;  /* 0x000000b900b97308 */ /* 0x000e220000000800 */
[----:B--2---:R-:W-:Y:S01]  /*52d0*/  F2FP.BF16.F32.PACK_AB R169, R189, R188 ;  /* 0x000000bcbda9723e */ /* 0x004fe200000010ff */
[----:B------:R-:W-:Y:S01]  /*52e0*/  FADD.FTZ R14, R168, R15 ;  /* 0x0000000fa80e7221 */ /* 0x000fe20000010000 */
[----:B------:R-:W-:Y:S01]  /*52f0*/  FADD.FTZ R18, R188, R11 ;  /* 0x0000000bbc127221 */ /* 0x000fe20000010000 */
[C---:B------:R-:W-:Y:S02]  /*5300*/  F2FP.BF16.F32.PACK_AB R168, R187.reuse, R168 ;  /* 0x000000a8bba8723e */ /* 0x040fe400000010ff */
[----:B------:R-:W-:Y:S01]  /*5310*/  FADD.FTZ R11, R187, R14 ;  /* 0x0000000ebb0b7221 */ /* 0x000fe20000010000 */
[----:B------:R-:W-:Y:S01]  /*5320*/  FADD.FTZ R18, R189, R18 ;  /* 0x00000012bd127221 */ /* 0x000fe20000010000 */
[----:B------:R1:W2:Y:S02]  /*5330*/  MUFU.EX2 R10, R152 ;  /* 0x00000098000a7308 */ /* 0x0002a40000000800 */
[----:B-----5:R-:W-:Y:S01]  /*5340*/  FADD.FTZ R14, R170, R11 ;  /* 0x0000000baa0e7221 */ /* 0x020fe20000010000 */
[----:B------:R-:W-:-:S05]  /*5350*/  FADD.FTZ R15, R175, R18 ;  /* 0x00000012af0f7221 */ /* 0x000fca0000010000 */
[----:B------:R-:W3:Y:S01]  /*5360*/  MUFU.EX2 R19, R19 ;  /* 0x0000001300137308 */ /* 0x000ee20000000800 */
[----:B-1----:R-:W-:Y:S01]  /*5370*/  F2FP.BF16.F32.PACK_AB R152, R194, R167 ;  /* 0x000000a7c298723e */ /* 0x002fe200000010ff */
[C---:B0-----:R-:W-:Y:S01]  /*5380*/  FADD.FTZ R14, R185.reuse, R14 ;  /* 0x0000000eb90e7221 */ /* 0x041fe20000010000 */
[----:B------:R-:W-:Y:S02]  /*5390*/  F2FP.BF16.F32.PACK_AB R167, R6, R5 ;  /* 0x0000000506a7723e */ /* 0x000fe400000010ff */
[----:B------:R-:W-:-:S03]  /*53a0*/  F2FP.BF16.F32.PACK_AB R170, R185, R170 ;  /* 0x000000aab9aa723e */ /* 0x000fc600000010ff */
[----:B------:R0:W1:Y:S01]  /*53b0*/  MUFU.EX2 R9, R155 ;  /* 0x0000009b00097308 */ /* 0x0000620000000800 */
[C---:B--2---:R-:W-:Y:S01]  /*53c0*/  FADD.FTZ R6, R10.reuse, R15 ;  /* 0x0000000f0a067221 */ /* 0x044fe20000010000 */
[----:B------:R-:W-:-:S06]  /*53d0*/  F2FP.BF16.F32.PACK_AB R171, R10, R175 ;  /* 0x000000af0aab723e */ /* 0x000fcc00000010ff */
[----:B------:R-:W2:Y:S01]  /*53e0*/  MUFU.EX2 R174, R174 ;  /* 0x000000ae00ae7308 */ /* 0x000ea20000000800 */
[----:B---3--:R-:W-:Y:S01]  /*53f0*/  FADD.FTZ R5, R19, R14 ;  /* 0x0000000e13057221 */ /* 0x008fe20000010000 */
[----:B0-----:R-:W-:-:S06]  /*5400*/  F2FP.BF16.F32.PACK_AB R155, R184, R21 ;  /* 0x00000015b89b723e */ /* 0x001fcc00000010ff */
[----:B------:R-:W0:Y:S01]  /*5410*/  MUFU.EX2 R12, R191 ;  /* 0x000000bf000c7308 */ /* 0x000e220000000800 */
[----:B-1----:R-:W-:-:S07]  /*5420*/  FADD.FTZ R15, R9, R6 ;  /* 0x00000006090f7221 */ /* 0x002fce0000010000 */
[----:B------:R-:W1:Y:S01]  /*5430*/  MUFU.EX2 R192, R192 ;  /* 0x000000c000c07308 */ /* 0x000e620000000800 */
[C---:B--2---:R-:W-:Y:S01]  /*5440*/  FADD.FTZ R5, R174.reuse, R5 ;  /* 0x00000005ae057221 */ /* 0x044fe20000010000 */
[----:B------:R-:W-:-:S03]  /*5450*/  F2FP.BF16.F32.PACK_AB R172, R174, R19 ;  /* 0x00000013aeac723e */ /* 0x000fc600000010ff */
[----:B------:R-:W-:-:S03]  /*5460*/  FADD.FTZ R6, R16, R5 ;  /* 0x0000000510067221 */ /* 0x000fc60000010000 */
[----:B------:R-:W2:Y:S01]  /*5470*/  MUFU.EX2 R181, R181 ;  /* 0x000000b500b57308 */ /* 0x000ea20000000800 */
[C---:B0-----:R-:W-:Y:S01]  /*5480*/  FADD.FTZ R15, R12.reuse, R15 ;  /* 0x0000000f0c0f7221 */ /* 0x041fe20000010000 */
[----:B------:R-:W-:-:S06]  /*5490*/  F2FP.BF16.F32.PACK_AB R173, R12, R9 ;  /* 0x000000090cad723e */ /* 0x000fcc00000010ff */
[----:B------:R-:W0:Y:S01]  /*54a0*/  MUFU.EX2 R11, R176 ;  /* 0x000000b0000b7308 */ /* 0x000e220000000800 */
[----:B-1----:R-:W-:Y:S01]  /*54b0*/  FADD.FTZ R10, R192, R15 ;  /* 0x0000000fc00a7221 */ /* 0x002fe20000010000 */
[C---:B--2---:R-:W-:Y:S01]  /*54c0*/  FADD.FTZ R6, R181.reuse, R6 ;  /* 0x00000006b5067221 */ /* 0x044fe20000010000 */
[----:B------:R-:W-:Y:S02]  /*54d0*/  F2FP.BF16.F32.PACK_AB R174, R181, R16 ;  /* 0x00000010b5ae723e */ /* 0x000fe400000010ff */
[C---:B0-----:R-:W-:Y:S01]  /*54e0*/  FADD.FTZ R5, R11.reuse, R10 ;  /* 0x0000000a0b057221 */ /* 0x041fe20000010000 */
[----:B------:R-:W-:Y:S01]  /*54f0*/  F2FP.BF16.F32.PACK_AB R175, R11, R192 ;  /* 0x000000c00baf723e */ /* 0x000fe200000010ff */
[----:B------:R-:W-:Y:S06]  /*5500*/  @!P0 BRA `(.L_x_29) ;  /* 0x0000000000048947 */ /* 0x000fec0003800000 */
[----:B------:R-:W-:Y:S01]  /*5510*/  BPT.TRAP 0x1 ;  /* 0x000000040000795c */ /* 0x000fe20000300000 */
.L_x_29:
[----:B------:R-:W-:-:S04]  /*5520*/  IMAD.U32 R8, RZ, RZ, UR29 ;  /* 0x0000001dff087e24 */ /* 0x000fc8000f8e00ff */
[----:B------:R0:W1:Y:S01]  /*5530*/  SYNCS.PHASECHK.TRANS64.TRYWAIT P2, [UR28+0x22850], R8 ;  /* 0x02285008ff0075a7 */ /* 0x000062000804015c */
[----:B------:R-:W-:Y:S05]  /*5540*/  @!P0 BRA `(.L_x_30) ;  /* 0x0000000000048947 */ /* 0x000fea0003800000 */
[----:B------:R-:W-:Y:S01]  /*5550*/  BPT.TRAP 0x1 ;  /* 0x000000040000795c */ /* 0x000fe20000300000 */
.L_x_30:
[----:B-1----:R-:W-:Y:S05]  /*5560*/  @P2 BRA `(.L_x_31) ;  /* 0x00000000000c2947 */ /* 0x002fea0003800000 */
[----:B0-----:R-:W-:-:S04]  /*5570*/  IMAD.U32 R8, RZ, RZ, UR29 ;  /* 0x0000001dff087e24 */ /* 0x001fc8000f8e00ff */
[----:B------:R-:W0:Y:S02]  /*5580*/  SYNCS.PHASECHK.TRANS64.TRYWAIT P2, [UR28+0x22850], R8 ;  /* 0x02285008ff0075a7 */ /* 0x000e24000804015c */
[----:B0-----:R-:W-:Y:S05]  /*5590*/  @!P2 BRA `(.L_x_32) ;  /* 0x000000680094a947 */ /* 0x001fea0003800000 */
.L_x_31:
[----:B------:R1:W-:Y:S01]  /*55a0*/  BAR.SYNC.DEFER_BLOCKING R3, 0x100 ;  /* 0x000400030000751d */ /* 0x0003e20000010000 */
[----:B------:R-:W-:-:S05]  /*55b0*/  UIMAD UR11, UR5, 0xc00, UR24 ;  /* 0x00000c00050b78a4 */ /* 0x000fca000f8e0218 */
[----:B------:R-:W-:Y:S02]  /*55c0*/  UMOV UR15, 0x40000040 ;  /* 0x40000040000f7882 */ /* 0x000fe40000000000 */
[----:B------:R-:W-:Y:S01]  /*55d0*/  UMOV UR14, UR11 ;  /* 0x0000000b000e7c82 */ /* 0x000fe20008000000 */
[----:B------:R-:W-:-:S06]  /*55e0*/  WARPGROUP.ARRIVE ;  /* 0x00000000000079c5 */ /* 0x000fcc0000000000 */
[----:B------:R-:W-:Y:S01]  /*55f0*/  HGMMA.64x256x16.F32.BF16 R24, R160, gdesc[UR12].tnspB, R24, gsb0 ;  /* 0x43e0000ca0187df0 */ /* 0x000fe20008001818 */
[----:B------:R-:W-:Y:S01]  /*5600*/  UIADD3 UR14, UR11, 0x80, URZ ;  /* 0x000000800b0e7890 */ /* 0x000fe2000fffe03f */
[----:B------:R-:W-:Y:S01]  /*5610*/  UMOV UR15, 0x40000040 ;  /* 0x40000040000f7882 */ /* 0x000fe20000000000 */
[----:B------:R-:W-:Y:S02]  /*5620*/  WARPGROUP.DEPBAR.LE gsb0, 0x0 ;  /* 0x00008000000079c5 */ /* 0x000fe40000010000 */
[----:B------:R-:W-:-:S15]  /*5630*/  WARPGROUP.ARRIVE ;  /* 0x00000000000079c5 */ /* 0x000fde0000000000 */
[----:B------:R-:W-:-:S08]  /*5640*/  NOP ;  /* 0x0000000000007918 */ /* 0x000fd00000000000 */
        /* <DEDUP_REMOVED lines=24> */
[----:B------:R-:W-:Y:S03]  /*57d0*/  HGMMA.64x256x16.F32.BF16 R24, R172, gdesc[UR12].tnspB, R24, gsb0 ;  /* 0x43e0000cac187df0 */ /* 0x000fe60008001818 */
[----:B------:R-:W-:Y:S02]  /*57e0*/  WARPGROUP.DEPBAR.LE gsb0, 0x0 ;  /* 0x00008000000079c5 */ /* 0x000fe40000010000 */
[----:B-1----:R-:W-:Y:S05]  /*57f0*/  @!P0 BRA `(.L_x_33) ;  /* 0x0000000000048947 */ /* 0x002fea0003800000 */
[----:B------:R-:W-:Y:S01]  /*5800*/  BPT.TRAP 0x1 ;  /* 0x000000040000795c */ /* 0x000fe20000300000 */
.L_x_33:
[----:B------:R-:W-:Y:S01]  /*5810*/  UIADD3 UR11, UR28, 0x22860, URZ ;  /* 0x000228601c0b7890 */ /* 0x000fe2000fffe03f */
[----:B0-----:R-:W-:Y:S01]  /*5820*/  MOV R8, R7 ;  /* 0x0000000700087202 */ /* 0x001fe20000000f00 */
[----:B------:R-:W-:Y:S02]  /*5830*/  IMAD.MOV.U32 R13, RZ, RZ, R4 ;  /* 0x000000ffff0d7224 */ /* 0x000fe400078e0004 */
[----:B------:R-:W-:-:S09]  /*5840*/  UPRMT UR11, UR26, 0x654, UR11 ;  /* 0x000006541a0b7896 */ /* 0x000fd2000800000b */
[----:B------:R-:W-:Y:S01]  /*5850*/  SYNCS.ARRIVE.TRANS64.RED.A1T0 RZ, [UR11], RZ ;  /* 0x000000ffffff79a7 */ /* 0x000fe2000810040b */
[----:B------:R-:W-:Y:S05]  /*5860*/  @P1 BRA `(.L_x_34) ;  /* 0xffffffdc003c1947 */ /* 0x000fea000383ffff */
.L_x_23:
[----:B------:R-:W4:Y:S01]  /*5870*/  SHFL.BFLY PT, R3, R6, 0x2, 0x1f ;  /* 0x0c401f0006037f89 */ /* 0x000f2200000e0000 */
[----:B------:R0:W-:Y:S08]  /*5880*/  BAR.ARV R0, 0x100 ;  /* 0x000400000000751d */ /* 0x0001f00000002000 */
[----:B------:R-:W-:Y:S06]  /*5890*/  BAR.ARV 0x8, 0x180 ;  /* 0x0206000000007b1d */ /* 0x000fec0000002000 */
[----:B------:R-:W-:Y:S01]  /*58a0*/  PLOP3.LUT P0, PT, PT, PT, PT, 0x8, 0x0 ;  /* 0x000000000000781c */ /* 0x000fe20003f0e170 */
[----:B012---:R-:W0:Y:S01]  /*58b0*/  SHFL.BFLY PT, R8, R5, 0x2, 0x1f ;  /* 0x0c401f0005087f89 */ /* 0x007e2200000e0000 */
[----:B----4-:R-:W-:-:S05]  /*58c0*/  FADD.FTZ R3, R3, R6 ;  /* 0x0000000603037221 */ /* 0x010fca0000010000 */
[----:B------:R-:W1:Y:S01]  /*58d0*/  SHFL.BFLY PT, R2, R3, 0x1, 0x1f ;  /* 0x0c201f0003027f89 */ /* 0x000e6200000e0000 */
[----:B0-----:R-:W-:Y:S01]  /*58e0*/  FADD.FTZ R8, R8, R5 ;  /* 0x0000000508087221 */ /* 0x001fe20000010000 */
[----:B------:R-:W-:-:S04]  /*58f0*/  IMAD.MOV.U32 R5, RZ, RZ, -0x800000 ;  /* 0xff800000ff057424 */ /* 0x000fc800078e00ff */
[----:B------:R-:W0:Y:S01]  /*5900*/  SHFL.BFLY PT, R9, R8, 0x1, 0x1f ;  /* 0x0c201f0008097f89 */ /* 0x000e2200000e0000 */
[----:B-1----:R-:W-:Y:S01]  /*5910*/  FADD.FTZ R10, R3, R2 ;  /* 0x00000002030a7221 */ /* 0x002fe20000010000 */
[----:B------:R-:W-:Y:S02]  /*5920*/  IMAD.MOV.U32 R2, RZ, RZ, RZ ;  /* 0x000000ffff027224 */ /* 0x000fe400078e00ff */
[----:B------:R-:W-:Y:S02]  /*5930*/  IMAD.MOV.U32 R3, RZ, RZ, -0x800000 ;  /* 0xff800000ff037424 */ /* 0x000fe400078e00ff */
[----:B------:R-:W-:-:S13]  /*5940*/  FSETP.NE.FTZ.AND P1, PT, R10, RZ, PT ;  /* 0x000000ff0a00720b */ /* 0x000fda0003f35000 */
[----:B------:R-:W1:Y:S01]  /*5950*/  @P1 MUFU.LG2 R6, R10 ;  /* 0x0000000a00061308 */ /* 0x000e620000000c00 */
[----:B0-----:R-:W-:Y:S01]  /*5960*/  FADD.FTZ R11, R8, R9 ;  /* 0x00000009080b7221 */ /* 0x001fe20000010000 */
[----:B------:R-:W-:-:S04]  /*5970*/  IMAD.MOV.U32 R9, RZ, RZ, RZ ;  /* 0x000000ffff097224 */ /* 0x000fc800078e00ff */
[----:B------:R-:W-:Y:S02]  /*5980*/  FSETP.NE.FTZ.AND P2, PT, R11, RZ, PT ;  /* 0x000000ff0b00720b */ /* 0x000fe40003f55000 */
[----:B------:R-:W0:Y:S01]  /*5990*/  @P1 MUFU.RCP R9, R10 ;  /* 0x0000000a00091308 */ /* 0x000e220000001000 */
[----:B-1----:R-:W-:-:S10]  /*59a0*/  @P1 FMUL.FTZ R6, R6, 0.69314718246459960938 ;  /* 0x3f31721806061820 */ /* 0x002fd40000410000 */
[----:B------:R-:W1:Y:S01]  /*59b0*/  @P2 MUFU.LG2 R8, R11 ;  /* 0x0000000b00082308 */ /* 0x000e620000000c00 */
[-C--:B0-----:R-:W-:Y:S01]  /*59c0*/  FMUL.FTZ R24, R24, R9.reuse ;  /* 0x0000000918187220 */ /* 0x081fe20000410000 */
[----:B------:R-:W-:-:S06]  /*59d0*/  FMUL.FTZ R25, R25, R9 ;  /* 0x0000000919197220 */ /* 0x000fcc0000410000 */
[----:B------:R0:W2:Y:S01]  /*59e0*/  @P2 MUFU.RCP R2, R11 ;  /* 0x0000000b00022308 */ /* 0x0000a20000001000 */
[-C--:B------:R-:W-:Y:S01]  /*59f0*/  FMUL.FTZ R28, R28, R9.reuse ;  /* 0x000000091c1c7220 */ /* 0x080fe20000410000 */
        /* <DEDUP_REMOVED lines=60> */
[----:B------:R-:W-:Y:S01]  /*5dc0*/  FMUL.FTZ R149, R149, R9 ;  /* 0x0000000995957220 */ /* 0x000fe20000410000 */
[----:B------:R-:W-:Y:S01]  /*5dd0*/  MOV R9, UR10 ;  /* 0x0000000a00097c02 */ /* 0x000fe20008000f00 */
[----:B0-----:R-:W-:-:S02]  /*5de0*/  IMAD.U32 R11, RZ, RZ, UR10 ;  /* 0x0000000aff0b7e24 */ /* 0x001fc4000f8e00ff */
[----:B-1----:R-:W-:Y:S01]  /*5df0*/  @P2 FMUL.FTZ R8, R8, 0.69314718246459960938 ;  /* 0x3f31721808082820 */ /* 0x002fe20000410000 */
[-C--:B--2---:R-:W-:Y:S01]  /*5e00*/  FMUL.FTZ R26, R26, R2.reuse ;  /* 0x000000021a1a7220 */ /* 0x084fe20000410000 */
[-C--:B------:R-:W-:Y:S01]  /*5e10*/  FMUL.FTZ R27, R27, R2.reuse ;  /* 0x000000021b1b7220 */ /* 0x080fe20000410000 */
[----:B------:R-:W-:Y:S01]  /*5e20*/  @P1 FMUL.FTZ R9, R9, 0.69314718246459960938 ;  /* 0x3f31721809091820 */ /* 0x000fe20000410000 */
[----:B------:R-:W-:Y:S01]  /*5e30*/  @P2 FMUL.FTZ R11, R11, 0.69314718246459960938 ;  /* 0x3f3172180b0b2820 */ /* 0x000fe20000410000 */
        /* <DEDUP_REMOVED lines=62> */
[----:B------:R-:W-:Y:S01]  /*6220*/  @P1 FFMA.FTZ R5, R9, R4, R6 ;  /* 0x0000000409051223 */ /* 0x000fe20000010006 */
[----:B------:R-:W-:-:S07]  /*6230*/  @P2 FFMA.FTZ R3, R11, R7, R8 ;  /* 0x000000070b032223 */ /* 0x000fce0000010008 */
.L_x_10:
[----:B------:R-:W-:Y:S05]  /*6240*/  @P0 BRA `(.L_x_35) ;  /* 0x00000020004c0947 */ /* 0x000fea0003800000 */
[----:B---3--:R-:W0:Y:S01]  /*6250*/  S2R R0, SR_TID.X ;  /* 0x0000000000007919 */ /* 0x008e220000002100 */
[----:B------:R-:W1:Y:S01]  /*6260*/  LDC R8, c[0x0][0xbe8] ;  /* 0x0002fa00ff087b82 */ /* 0x000e620000000800 */
[----:B------:R-:W-:Y:S01]  /*6270*/  USHF.R.S32.HI UR7, URZ, 0x1f, UR38 ;  /* 0x0000001f3f077899 */ /* 0x000fe20008011426 */
[----:B------:R-:W-:Y:S01]  /*6280*/  BSSY B0, `(.L_x_36) ;  /* 0x000014b000007945 */ /* 0x000fe20003800000 */
[----:B------:R-:W2:Y:S01]  /*6290*/  S2R R16, SR_CTAID.X ;  /* 0x0000000000107919 */ /* 0x000ea20000002500 */
[----:B------:R-:W-:Y:S02]  /*62a0*/  ULDC.64 UR8, c[0x0][0xbd0] ;  /* 0x0002f40000087ab9 */ /* 0x000fe40000000a00 */
[----:B------:R-:W-:Y:S02]  /*62b0*/  UIMAD UR6, UR7, UR8, URZ ;  /* 0x00000008070672a4 */ /* 0x000fe4000f8e023f */
[----:B------:R-:W3:Y:S01]  /*62c0*/  S2UR UR12, SR_CTAID.Z ;  /* 0x00000000000c79c3 */ /* 0x000ee20000002700 */
[----:B------:R-:W-:-:S02]  /*62d0*/  UIMAD.WIDE.U32 UR4, UR38, UR8, URZ ;  /* 0x00000008260472a5 */ /* 0x000fc4000f8e003f */
[----:B------:R-:W-:-:S03]  /*62e0*/  UIMAD UR6, UR38, UR9, UR6 ;  /* 0x00000009260672a4 */ /* 0x000fc6000f8e0206 */
[----:B------:R-:W-:Y:S01]  /*62f0*/  ULDC.64 UR8, c[0x0][0xb38] ;  /* 0x0002ce0000087ab9 */ /* 0x000fe20000000a00 */
[----:B------:R-:W-:Y:S01]  /*6300*/  UIADD3 UR6, UR5, UR6, URZ ;  /* 0x0000000605067290 */ /* 0x000fe2000fffe03f */
[----:B------:R-:W4:Y:S01]  /*6310*/  LDC.64 R14, c[0x0][0xbd8] ;  /* 0x0002f600ff0e7b82 */ /* 0x000f220000000a00 */
[----:B------:R-:W-:-:S07]  /*6320*/  UIMAD UR7, UR7, UR8, URZ ;  /* 0x00000008070772a4 */ /* 0x000fce000f8e023f */
[----:B------:R-:W-:Y:S01]  /*6330*/  BAR.SYNC.DEFER_BLOCKING 0x1, 0x100 ;  /* 0x0044000000007b1d */ /* 0x000fe20000010000 */
[----:B-1----:R-:W-:-:S07]  /*6340*/  ISETP.NE.AND P0, PT, R8, 0x1, PT ;  /* 0x000000010800780c */ /* 0x002fce0003f05270 */
[----:B------:R-:W1:Y:S01]  /*6350*/  S2UR UR11, SR_CTAID.Y ;  /* 0x00000000000b79c3 */ /* 0x000e620000002600 */
[----:B0-----:R-:W-:Y:S01]  /*6360*/  IADD3 R9, R0, -0x80, RZ ;  /* 0xffffff8000097810 */ /* 0x001fe20007ffe0ff */
[----:B---3--:R-:W-:-:S06]  /*6370*/  USHF.R.S32.HI UR10, URZ, 0x1f, UR12 ;  /* 0x0000001f3f0a7899 */ /* 0x008fcc000801140c */
[----:B------:R-:W1:Y:S01]  /*6380*/  LDC R23, c[0x0][0xc50] ;  /* 0x00031400ff177b82 */ /* 0x000e620000000800 */
[----:B------:R-:W-:-:S04]  /*6390*/  SHF.R.S32.HI R6, RZ, 0x1f, R9 ;  /* 0x0000001fff067819 */ /* 0x000fc80000011409 */
[CC--:B------:R-:W-:Y:S02]  /*63a0*/  LEA.HI R2, R6.reuse, R9.reuse, RZ, 0x7 ;  /* 0x0000000906027211 */ /* 0x0c0fe400078f38ff */
[----:B------:R-:W-:Y:S01]  /*63b0*/  LEA.HI R6, R6, R9, RZ, 0x2 ;  /* 0x0000000906067211 */ /* 0x000fe200078f10ff */
[----:B------:R-:W0:Y:S01]  /*63c0*/  LDC.64 R20, c[0x0][0xb40] ;  /* 0x0002d000ff147b82 */ /* 0x000e220000000a00 */
[----:B------:R-:W-:Y:S02]  /*63d0*/  LOP3.LUT R0, R2, 0xffffff80, RZ, 0xc0, !PT ;  /* 0xffffff8002007812 */ /* 0x000fe400078ec0ff */
[----:B------:R-:W-:Y:S02]  /*63e0*/  LOP3.LUT R6, R6, 0xfffffffc, RZ, 0xc0, !PT ;  /* 0xfffffffc06067812 */ /* 0x000fe400078ec0ff */
[----:B------:R-:W-:Y:S01]  /*63f0*/  SHF.R.S32.HI R11, RZ, 0x7, R2 ;  /* 0x00000007ff0b7819 */ /* 0x000fe20000011402 */
[C---:B------:R-:W-:Y:S02]  /*6400*/  IMAD.IADD R0, R9.reuse, 0x1, -R0 ;  /* 0x0000000109007824 */ /* 0x040fe400078e0a00 */
[----:B------:R-:W-:Y:S01]  /*6410*/  IMAD.IADD R6, R9, 0x1, -R6 ;  /* 0x0000000109067824 */ /* 0x000fe200078e0a06 */
[----:B------:R-:W-:Y:S01]  /*6420*/  LEA.HI R2, R2, R11, RZ, 0x1 ;  /* 0x0000000b02027211 */ /* 0x000fe200078f08ff */
[----:B------:R-:W3:Y:S01]  /*6430*/  @P0 LDC R18, c[0x0][0xbec] ;  /* 0x0002fb00ff120b82 */ /* 0x000ee20000000800 */
[----:B------:R-:W-:-:S02]  /*6440*/  SHF.R.S32.HI R13, RZ, 0x1f, R0 ;  /* 0x0000001fff0d7819 */ /* 0x000fc40000011400 */
[C---:B------:R-:W-:Y:S02]  /*6450*/  LEA.HI R9, R6.reuse, R6, RZ, 0x1 ;  /* 0x0000000606097211 */ /* 0x040fe400078f08ff */
[----:B------:R-:W-:Y:S02]  /*6460*/  LEA.HI R10, R13, R0, RZ, 0x2 ;  /* 0x000000000d0a7211 */ /* 0x000fe400078f10ff */
[----:B------:R-:W-:Y:S01]  /*6470*/  LOP3.LUT R9, R9, 0x1ffffffe, RZ, 0xc0, !PT ;  /* 0x1ffffffe09097812 */ /* 0x000fe200078ec0ff */
[----:B------:R-:W5:Y:S01]  /*6480*/  @P0 LDC R19, c[0x0][0xbf0] ;  /* 0x0002fc00ff130b82 */ /* 0x000f620000000800 */
[--C-:B------:R-:W-:Y:S02]  /*6490*/  SHF.R.S32.HI R4, RZ, 0x2, R10.reuse ;  /* 0x00000002ff047819 */ /* 0x100fe4000001140a */
[----:B------:R-:W-:Y:S01]  /*64a0*/  SHF.R.S32.HI R7, RZ, 0x1f, R10 ;  /* 0x0000001fff077819 */ /* 0x000fe2000001140a */
[----:B------:R-:W-:Y:S01]  /*64b0*/  IMAD.IADD R12, R6, 0x1, -R9 ;  /* 0x00000001060c7824 */ /* 0x000fe200078e0a09 */
[----:B------:R-:W-:-:S02]  /*64c0*/  LOP3.LUT R2, R2, 0x3fffffe, RZ, 0xc0, !PT ;  /* 0x03fffffe02027812 */ /* 0x000fc400078ec0ff */
[----:B------:R-:W-:Y:S01]  /*64d0*/  LEA.HI R7, R7, R4, RZ, 0x3 ;  /* 0x0000000407077211 */ /* 0x000fe200078f18ff */
[----:B------:R-:W5:Y:S01]  /*64e0*/  @P0 LDC R153, c[0x0][0xbf0] ;  /* 0x0002fc00ff990b82 */ /* 0x000f620000000800 */
[----:B------:R-:W-:Y:S01]  /*64f0*/  MOV R6, UR4 ;  /* 0x0000000400067c02 */ /* 0x000fe20008000f00 */
[----:B------:R-:W-:Y:S01]  /*6500*/  IMAD.IADD R2, R11, 0x1, -R2 ;  /* 0x000000010b027824 */ /* 0x000fe200078e0a02 */
[----:B------:R-:W-:-:S04]  /*6510*/  LOP3.LUT R7, R7, 0xfffffff8, RZ, 0xc0, !PT ;  /* 0xfffffff807077812 */ /* 0x000fc800078ec0ff */
[----:B------:R-:W-:Y:S02]  /*6520*/  IADD3 R7, R4, -R7, RZ ;  /* 0x8000000704077210 */ /* 0x000fe40007ffe0ff */
[----:B------:R-:W-:-:S04]  /*6530*/  LEA.HI R4, R13, R0, RZ, 0x5 ;  /* 0x000000000d047211 */ /* 0x000fc800078f28ff */
[----:B------:R-:W-:-:S05]  /*6540*/  SHF.R.S32.HI R4, RZ, 0x5, R4 ;  /* 0x00000005ff047819 */ /* 0x000fca0000011404 */
[----:B------:R-:W-:Y:S02]  /*6550*/  IMAD R9, R4, 0x10, R7 ;  /* 0x0000001004097824 */ /* 0x000fe400078e0207 */
[----:B------:R-:W0:Y:S01]  /*6560*/  @P0 LDC R4, c[0x0][0xbec] ;  /* 0x0002fb00ff040b82 */ /* 0x000e220000000800 */
[----:B------:R-:W-:Y:S01]  /*6570*/  IMAD.U32 R7, RZ, RZ, UR5 ;  /* 0x00000005ff077e24 */ /* 0x000fe2000f8e00ff */
[----:B------:R-:W-:Y:S01]  /*6580*/  UIMAD.WIDE.U32 UR4, UR38, UR8, URZ ;  /* 0x00000008260472a5 */ /* 0x000fe2000f8e003f */
[----:B------:R-:W-:Y:S01]  /*6590*/  IMAD.U32 R7, RZ, RZ, UR6 ;  /* 0x00000006ff077e24 */ /* 0x000fe2000f8e00ff */
[----:B------:R-:W-:Y:S01]  /*65a0*/  LEA R9, R2, R9, 0x6 ;  /* 0x0000000902097211 */ /* 0x000fe200078e30ff */
[C---:B----4-:R-:W-:Y:S01]  /*65b0*/  IMAD R2, R14.reuse, UR10, RZ ;  /* 0x0000000a0e027c24 */ /* 0x050fe2000f8e02ff */
[----:B------:R-:W-:Y:S01]  /*65c0*/  UIMAD UR6, UR38, UR9, UR7 ;  /* 0x00000009260672a4 */ /* 0x000fe2000f8e0207 */
[----:B------:R-:W-:Y:S01]  /*65d0*/  IMAD.WIDE.U32 R6, R14, UR12, R6 ;  /* 0x0000000c0e067c25 */ /* 0x000fe2000f8e0006 */
[----:B------:R-:W-:Y:S01]  /*65e0*/  IADD3 R14, RZ, -UR38, RZ ;  /* 0x80000026ff0e7c10 */ /* 0x000fe2000fffe0ff */
[----:B------:R-:W-:Y:S01]  /*65f0*/  ULDC.64 UR8, c[0x0][0xb28] ;  /* 0x0002ca0000087ab9 */ /* 0x000fe20000000a00 */
[----:B------:R-:W-:Y:S01]  /*6600*/  UIADD3 UR6, UR5, UR6, URZ ;  /* 0x0000000605067290 */ /* 0x000fe2000fffe03f */
[----:B------:R-:W-:-:S02]  /*6610*/  IMAD R12, R12, 0x8, R9 ;  /* 0x000000080c0c7824 */ /* 0x000fc400078e0209 */
[----:B-1----:R-:W-:Y:S02]  /*6620*/  IMAD R23, R23, R14, UR11 ;  /* 0x0000000b17177e24 */ /* 0x002fe4000f8e020e */
[----:B--2---:R-:W-:Y:S01]  /*6630*/  IMAD R11, R16, 0x80, R12 ;  /* 0x00000080100b7824 */ /* 0x004fe200078e020c */
[----:B------:R-:W-:Y:S01]  /*6640*/  MOV R12, UR4 ;  /* 0x00000004000c7c02 */ /* 0x000fe20008000f00 */
[----:B------:R-:W-:Y:S01]  /*6650*/  IMAD R17, R15, UR12, R2 ;  /* 0x0000000c0f117c24 */ /* 0x000fe2000f8e0202 */
[----:B------:R-:W-:Y:S01]  /*6660*/  SHF.R.S32.HI R14, RZ, 0x1f, R23 ;  /* 0x0000001fff0e7819 */ /* 0x000fe20000011417 */
[----:B------:R-:W-:Y:S01]  /*6670*/  IMAD.U32 R13, RZ, RZ, UR5 ;  /* 0x00000005ff0d7e24 */ /* 0x000fe2000f8e00ff */
[----:B------:R-:W-:Y:S01]  /*6680*/  ULDC.64 UR4, c[0x0][0xbe0] ;  /* 0x0002f80000047ab9 */ /* 0x000fe20000000a00 */
[----:B------:R-:W-:Y:S01]  /*6690*/  IMAD.U32 R13, RZ, RZ, UR6 ;  /* 0x00000006ff0d7e24 */ /* 0x000fe2000f8e00ff */
[----:B------:R-:W-:Y:S01]  /*66a0*/  ULDC.64 UR6, c[0x0][0xb48] ;  /* 0x0002d20000067ab9 */ /* 0x000fe20000000a00 */
[----:B------:R-:W-:Y:S01]  /*66b0*/  IMAD.IADD R7, R7, 0x1, R17 ;  /* 0x0000000107077824 */ /* 0x000fe200078e0211 */
[----:B------:R-:W-:Y:S01]  /*66c0*/  MOV R17, R11 ;  /* 0x0000000b00117202 */ /* 0x000fe20000000f00 */
[----:B0-----:R-:W-:-:S04]  /*66d0*/  @P0 IMAD.HI.U32 R2, R11, R4, RZ ;  /* 0x000000040b020227 */ /* 0x001fc800078e00ff */
[----:B------:R-:W-:Y:S02]  /*66e0*/  IMAD R4, R20, UR10, RZ ;  /* 0x0000000a14047c24 */ /* 0x000fe4000f8e02ff */
[----:B---3--:R-:W-:-:S04]  /*66f0*/  @P0 IMAD.HI.U32 R18, R11, R18, RZ ;  /* 0x000000120b120227 */ /* 0x008fc800078e00ff */
[----:B------:R-:W-:Y:S01]  /*6700*/  IMAD.MOV.U32 R15, RZ, RZ, R11 ;  /* 0x000000ffff0f7224 */ /* 0x000fe200078e000b */
[----:B-----5:R-:W-:Y:S01]  /*6710*/  @P0 SHF.R.U32.HI R15, RZ, R19, R2 ;  /* 0x00000013ff0f0219 */ /* 0x020fe20000011602 */
[----:B------:R-:W-:Y:S01]  /*6720*/  IMAD R19, R21, UR12, R4 ;  /* 0x0000000c15137c24 */ /* 0x000fe2000f8e0204 */
[----:B------:R-:W-:Y:S01]  /*6730*/  @P0 SHF.R.U32.HI R17, RZ, R153, R18 ;  /* 0x00000099ff110219 */ /* 0x000fe20000011612 */
[----:B------:R-:W-:-:S04]  /*6740*/  IMAD.WIDE.U32 R12, R20, UR12, R12 ;  /* 0x0000000c140c7c25 */ /* 0x000fc8000f8e000c */
[----:B------:R-:W-:Y:S02]  /*6750*/  IMAD R2, R14, UR4, RZ ;  /* 0x000000040e027c24 */ /* 0x000fe4000f8e02ff */
[----:B------:R-:W-:-:S04]  /*6760*/  IMAD.WIDE.U32 R6, R23, UR4, R6 ;  /* 0x0000000417067c25 */ /* 0x000fc8000f8e0006 */
[----:B------:R-:W-:Y:S01]  /*6770*/  IMAD.IADD R13, R13, 0x1, R19 ;  /* 0x000000010d0d7824 */ /* 0x000fe200078e0213 */
[----:B------:R-:W-:Y:S01]  /*6780*/  SHF.R.S32.HI R19, RZ, 0x1f, R15 ;  /* 0x0000001fff137819 */ /* 0x000fe2000001140f */
[----:B------:R-:W-:Y:S01]  /*6790*/  IMAD R14, R14, UR6, RZ ;  /* 0x000000060e0e7c24 */ /* 0x000fe2000f8e02ff */
[----:B------:R-:W-:Y:S01]  /*67a0*/  IADD3 R6, P0, R15, R6, RZ ;  /* 0x000000060f067210 */ /* 0x000fe20007f1e0ff */
[C---:B------:R-:W-:Y:S01]  /*67b0*/  IMAD R4, R23.reuse, UR5, R2 ;  /* 0x0000000517047c24 */ /* 0x040fe2000f8e0202 */
[----:B------:R-:W-:Y:S01]  /*67c0*/  SHF.R.S32.HI R2, RZ, 0x1f, R17 ;  /* 0x0000001fff027819 */ /* 0x000fe20000011411 */
[----:B------:R-:W-:Y:S01]  /*67d0*/  IMAD.MOV R15, RZ, RZ, -R15 ;  /* 0x000000ffff0f7224 */ /* 0x000fe200078e0a0f */
[----:B------:R-:W-:Y:S01]  /*67e0*/  ULDC.64 UR4, c[0x0][0xb30] ;  /* 0x0002cc0000047ab9 */ /* 0x000fe20000000a00 */
[----:B------:R-:W-:Y:S01]  /*67f0*/  IMAD R21, R23, UR7, R14 ;  /* 0x0000000717157c24 */ /* 0x000fe2000f8e020e */
[----:B------:R-:W-:Y:S01]  /*6800*/  IADD3 R14, -R17, RZ, RZ ;  /* 0x000000ff110e7210 */ /* 0x000fe20007ffe1ff */
[----:B------:R-:W-:Y:S01]  /*6810*/  IMAD R2, R2, UR4, RZ ;  /* 0x0000000402027c24 */ /* 0x000fe2000f8e02ff */
[----:B------:R-:W-:Y:S01]  /*6820*/  IADD3.X R7, R19, R7, R4, P0, !PT ;  /* 0x0000000713077210 */ /* 0x000fe200007fe404 */
[----:B------:R-:W-:-:S02]  /*6830*/  IMAD R15, R8, R15, R11 ;  /* 0x0000000f080f7224 */ /* 0x000fc400078e020b */
[----:B------:R-:W-:Y:S01]  /*6840*/  IMAD.WIDE.U32 R12, R23, UR6, R12 ;  /* 0x00000006170c7c25 */ /* 0x000fe2000f8e000c */
[----:B------:R-:W-:-:S03]  /*6850*/  ULDC.64 UR6, c[0x0][0xbc8] ;  /* 0x0002f20000067ab9 */ /* 0x000fc60000000a00 */
[----:B------:R-:W-:Y:S02]  /*6860*/  IMAD R11, R8, R14, R11 ;  /* 0x0000000e080b7224 */ /* 0x000fe400078e020b */
[----:B------:R-:W-:Y:S01]  /*6870*/  IMAD R19, R17, UR5, R2 ;  /* 0x0000000511137c24 */ /* 0x000fe2000f8e0202 */
[----:B------:R-:W-:Y:S01]  /*6880*/  SHF.R.S32.HI R2, RZ, 0x1f, R15 ;  /* 0x0000001fff027819 */ /* 0x000fe2000001140f */
[----:B------:R-:W-:Y:S01]  /*6890*/  IMAD.IADD R13, R13, 0x1, R21 ;  /* 0x000000010d0d7824 */ /* 0x000fe200078e0215 */
[----:B------:R-:W-:Y:S01]  /*68a0*/  SHF.R.S32.HI R4, RZ, 0x1f, R11 ;  /* 0x0000001fff047819 */ /* 0x000fe2000001140b */
[----:B------:R-:W0:Y:S01]  /*68b0*/  S2UR UR5, SR_CgaCtaId ;  /* 0x00000000000579c3 */ /* 0x000e220000008800 */
[----:B------:R-:W-:-:S04]  /*68c0*/  IMAD.WIDE.U32 R6, R15, UR6, R6 ;  /* 0x000000060f067c25 */ /* 0x000fc8000f8e0006 */
[----:B------:R-:W-:Y:S01]  /*68d0*/  IMAD.WIDE.U32 R12, R17, UR4, R12 ;  /* 0x00000004110c7c25 */ /* 0x000fe2000f8e000c */
[----:B------:R-:W-:-:S03]  /*68e0*/  UMOV UR4, 0x400 ;  /* 0x0000040000047882 */ /* 0x000fc60000000000 */
[----:B------:R-:W-:Y:S02]  /*68f0*/  IMAD R2, R2, UR6, RZ ;  /* 0x0000000602027c24 */ /* 0x000fe4000f8e02ff */
[----:B------:R-:W-:Y:S02]  /*6900*/  IMAD.IADD R13, R13, 0x1, R19 ;  /* 0x000000010d0d7824 */ /* 0x000fe400078e0213 */
[----:B------:R-:W-:Y:S02]  /*6910*/  IMAD R4, R4, UR8, RZ ;  /* 0x0000000804047c24 */ /* 0x000fe4000f8e02ff */
[----:B------:R-:W-:Y:S01]  /*6920*/  IMAD R17, R15, UR7, R2 ;  /* 0x000000070f117c24 */ /* 0x000fe2000f8e0202 */
[----:B------:R-:W-:Y:S01]  /*6930*/  ULDC.64 UR6, c[0x0][0xba8] ;  /* 0x0002ea0000067ab9 */ /* 0x000fe20000000a00 */
[C---:B------:R-:W-:Y:S01]  /*6940*/  IMAD R15, R11.reuse, UR9, R4 ;  /* 0x000000090b0f7c24 */ /* 0x040fe2000f8e0204 */
[----:B------:R-:W-:Y:S01]  /*6950*/  LEA R18, P0, R6, UR6, 0x2 ;  /* 0x0000000606127c11 */ /* 0x000fe2000f8010ff */
[----:B------:R-:W-:Y:S01]  /*6960*/  IMAD.WIDE.U32 R12, R11, UR8, R12 ;  /* 0x000000080b0c7c25 */ /* 0x000fe2000f8e000c */
[----:B------:R-:W-:Y:S01]  /*6970*/  IADD3 R11, R7, R17, RZ ;  /* 0x00000011070b7210 */ /* 0x000fe20007ffe0ff */
[----:B------:R-:W-:Y:S01]  /*6980*/  ULDC.64 UR8, c[0x0][0xb00] ;  /* 0x0002c00000087ab9 */ /* 0x000fe20000000a00 */
[----:B------:R-:W-:Y:S01]  /*6990*/  ULDC UR6, c[0x0][0xa88] ;  /* 0x0002a20000067ab9 */ /* 0x000fe20000000800 */
[----:B------:R-:W-:Y:S01]  /*69a0*/  IMAD.IADD R7, R13, 0x1, R15 ;  /* 0x000000010d077824 */ /* 0x000fe200078e020f */
[----:B------:R-:W-:Y:S01]  /*69b0*/  LEA R2, P1, R12, UR8, 0x2 ;  /* 0x000000080c027c11 */ /* 0x000fe2000f8210ff */
[----:B------:R-:W-:Y:S01]  /*69c0*/  SHFL.IDX PT, R14, R18, 0x1, 0x1c1f ;  /* 0x003c1f00120e7f89 */ /* 0x000fe200000e0000 */
[----:B------:R-:W-:Y:S01]  /*69d0*/  LEA.HI.X R17, R6, UR7, R11, 0x2, P0 ;  /* 0x0000000706117c11 */ /* 0x000fe200080f140b */
[----:B------:R-:W-:Y:S01]  /*69e0*/  IMAD R11, R16, 0x80, R9 ;  /* 0x00000080100b7824 */ /* 0x000fe200078e0209 */
[----:B------:R-:W-:Y:S01]  /*69f0*/  LEA.HI.X R4, R12, UR9, R7, 0x2, P1 ;  /* 0x000000090c047c11 */ /* 0x000fe200088f1407 */
[----:B0-----:R-:W-:Y:S01]  /*6a00*/  ULEA UR4, UR5, UR4, 0x18 ;  /* 0x0000000405047291 */ /* 0x001fe2000f8ec03f */
[----:B------:R-:W-:Y:S01]  /*6a10*/  SHFL.IDX PT, R12, R18, RZ, 0x1c1f ;  /* 0x001c1fff120c7589 */ /* 0x000fe200000e0000 */
[----:B------:R-:W-:Y:S01]  /*6a20*/  IMAD R8, R8, UR6, RZ ;  /* 0x0000000608087c24 */ /* 0x000fe2000f8e02ff */
[----:B------:R-:W-:Y:S01]  /*6a30*/  LOP3.LUT P0, RZ, R0, 0x3, RZ, 0xc0, !PT ;  /* 0x0000000300ff7812 */ /* 0x000fe2000780c0ff */
[----:B------:R-:W-:Y:S01]  /*6a40*/  UIADD3 UR4, UR4, 0x22820, URZ ;  /* 0x0002282004047890 */ /* 0x000fe2000fffe03f */
[----:B------:R-:W0:Y:S01]  /*6a50*/  SHFL.IDX PT, R13, R17, RZ, 0x1c1f ;  /* 0x001c1fff110d7589 */ /* 0x000e2200000e0000 */
[----:B------:R-:W-:-:S02]  /*6a60*/  IADD3 R9, R11, 0x8, RZ ;  /* 0x000000080b097810 */ /* 0x000fc40007ffe0ff */
[-C--:B------:R-:W-:Y:S01]  /*6a70*/  ISETP.GE.OR P1, PT, R11, R8.reuse, P0 ;  /* 0x000000080b00720c */ /* 0x080fe20000726670 */
[----:B------:R1:W2:Y:S01]  /*6a80*/  SHFL.IDX PT, R15, R17, 0x1, 0x1c1f ;  /* 0x003c1f00110f7f89 */ /* 0x0002a200000e0000 */
[-C--:B------:R-:W-:Y:S01]  /*6a90*/  ISETP.GE.OR P0, PT, R9, R8.reuse, P0 ;  /* 0x000000080900720c */ /* 0x080fe20000706670 */
[----:B------:R-:W-:Y:S01]  /*6aa0*/  UPRMT UR4, URZ, 0x654, UR4 ;  /* 0x000006543f047896 */ /* 0x000fe20008000004 */
[----:B------:R-:W-:Y:S01]  /*6ab0*/  ISETP.GE.AND P2, PT, R11, R8, PT ;  /* 0x000000080b00720c */ /* 0x000fe20003f46270 */
[----:B------:R3:W4:Y:S01]  /*6ac0*/  SHFL.IDX PT, R6, R2, RZ, 0x1c1f ;  /* 0x001c1fff02067589 */ /* 0x00072200000e0000 */
[----:B-1----:R-:W-:-:S03]  /*6ad0*/  LOP3.LUT R17, R10, 0x7ffffffc, RZ, 0xc0, !PT ;  /* 0x7ffffffc0a117812 */ /* 0x002fc600078ec0ff */
[----:B------:R3:W1:Y:S03]  /*6ae0*/  SHFL.IDX PT, R7, R4, RZ, 0x1c1f ;  /* 0x001c1fff04077589 */ /* 0x00066600000e0000 */
[----:B------:R-:W-:Y:S01]  /*6af0*/  SYNCS.ARRIVE.TRANS64.RED.A1T0 RZ, [UR4], RZ ;  /* 0x000000ffffff79a7 */ /* 0x000fe20008100404 */
[----:B------:R-:W-:-:S04]  /*6b00*/  IMAD.IADD R0, R0, 0x1, -R17 ;  /* 0x0000000100007824 */ /* 0x000fc800078e0a11 */
[----:B------:R-:W-:Y:S01]  /*6b10*/  IMAD.SHL.U32 R0, R0, 0x2, RZ ;  /* 0x0000000200007824 */ /* 0x000fe200078e00ff */
[----:B0-----:R3:W-:Y:S04]  /*6b20*/  @!P1 ST.E desc[UR36][R12.64], R5 ;  /* 0x000000050c009985 */ /* 0x0017e8000c101924 */
[----:B--2---:R3:W-:Y:S01]  /*6b30*/  @!P0 ST.E desc[UR36][R14.64], R3 ;  /* 0x000000030e008985 */ /* 0x0047e2000c101924 */
[----:B------:R-:W-:Y:S05]  /*6b40*/  @P2 BRA `(.L_x_37) ;  /* 0x0000000800f82947 */ /* 0x000fea0003800000 */
[C---:B---3--:R-:W-:Y:S01]  /*6b50*/  IADD3 R3, R0.reuse, 0x8, RZ ;  /* 0x0000000800037810 */ /* 0x048fe20007ffe0ff */
[C---:B------:R-:W-:Y:S01]  /*6b60*/  VIADD R5, R0.reuse, 0x10 ;  /* 0x0000001000057836 */ /* 0x040fe20000000000 */
[----:B------:R-:W-:Y:S01]  /*6b70*/  ULDC UR4, c[0x0][0xac8] ;  /* 0x0002b20000047ab9 */ /* 0x000fe20000000800 */
[C---:B------:R-:W-:Y:S01]  /*6b80*/  VIADD R10, R0.reuse, 0x18 ;  /* 0x00000018000a7836 */ /* 0x040fe20000000000 */
[----:B------:R-:W-:Y:S01]  /*6b90*/  ISETP.GE.AND P3, PT, R3, UR4, PT ;  /* 0x0000000403007c0c */ /* 0x000fe2000bf66270 */
[C---:B------:R-:W-:Y:S01]  /*6ba0*/  VIADD R19, R0.reuse, 0x28 ;  /* 0x0000002800137836 */ /* 0x040fe20000000000 */
[----:B------:R-:W-:Y:S01]  /*6bb0*/  ISETP.GE.AND P4, PT, R5, UR4, PT ;  /* 0x0000000405007c0c */ /* 0x000fe2000bf86270 */
[----:B------:R-:W-:Y:S01]  /*6bc0*/  VIADD R20, R0, 0x40 ;  /* 0x0000004000147836 */ /* 0x000fe20000000000 */
[----:B------:R-:W-:Y:S01]  /*6bd0*/  ISETP.GE.AND P5, PT, R10, UR4, PT ;  /* 0x000000040a007c0c */ /* 0x000fe2000bfa6270 */
[C---:B------:R-:W-:Y:S01]  /*6be0*/  VIADD R21, R0.reuse, 0x48 ;  /* 0x0000004800157836 */ /* 0x040fe20000000000 */
[C---:B------:R-:W-:Y:S01]  /*6bf0*/  ISETP.GE.AND P2, PT, R0.reuse, UR4, PT ;  /* 0x0000000400007c0c */ /* 0x040fe2000bf46270 */
[C---:B------:R-:W-:Y:S01]  /*6c00*/  VIADD R23, R0.reuse, 0x58 ;  /* 0x0000005800177836 */ /* 0x040fe20000000000 */
[----:B------:R-:W-:-:S02]  /*6c10*/  IADD3 R18, R0, 0x20, RZ ;  /* 0x0000002000127810 */ /* 0x000fc40007ffe0ff */
[----:B------:R-:W-:Y:S02]  /*6c20*/  ISETP.GE.AND P1, PT, R19, UR4, PT ;  /* 0x0000000413007c0c */ /* 0x000fe4000bf26270 */
[----:B------:R-:W-:Y:S02]  /*6c30*/  ISETP.GE.AND P0, PT, R18, UR4, PT ;  /* 0x0000000412007c0c */ /* 0x000fe4000bf06270 */
[----:B------:R-:W-:Y:S02]  /*6c40*/  @!P3 LEA.HI R3, R3, R3, RZ, 0x1 ;  /* 0x000000030303b211 */ /* 0x000fe400078f08ff */
[----:B------:R-:W-:Y:S02]  /*6c50*/  @!P4 LEA.HI R5, R5, R5, RZ, 0x1 ;  /* 0x000000050505c211 */ /* 0x000fe400078f08ff */
[----:B------:R-:W-:Y:S02]  /*6c60*/  @!P5 LEA.HI R10, R10, R10, RZ, 0x1 ;  /* 0x0000000a0a0ad211 */ /* 0x000fe400078f08ff */
[----:B------:R-:W-:-:S02]  /*6c70*/  @!P3 LOP3.LUT R3, R3, 0xfffffffe, RZ, 0xc0, !PT ;  /* 0xfffffffe0303b812 */ /* 0x000fc400078ec0ff */
[----:B------:R-:W-:Y:S02]  /*6c80*/  @!P4 LOP3.LUT R5, R5, 0xfffffffe, RZ, 0xc0, !PT ;  /* 0xfffffffe0505c812 */ /* 0x000fe400078ec0ff */
[----:B------:R-:W-:Y:S01]  /*6c90*/  @!P5 LOP3.LUT R17, R10, 0xfffffffe, RZ, 0xc0, !PT ;  /* 0xfffffffe0a11d812 */ /* 0x000fe200078ec0ff */
[C-C-:B-1--4-:R-:W-:Y:S01]  /*6ca0*/  @!P2 IMAD.WIDE R10, R0.reuse, 0x4, R6.reuse ;  /* 0x00000004000aa825 */ /* 0x152fe200078e0206 */
[----:B------:R-:W-:Y:S02]  /*6cb0*/  IADD3 R22, R0, 0x50, RZ ;  /* 0x0000005000167810 */ /* 0x000fe40007ffe0ff */
[----:B------:R-:W-:Y:S01]  /*6cc0*/  @!P0 LEA.HI R18, R18, R18, RZ, 0x1 ;  /* 0x0000001212128211 */ /* 0x000fe200078f08ff */
[--C-:B------:R-:W-:Y:S01]  /*6cd0*/  @!P3 IMAD.WIDE R12, R3, 0x4, R6.reuse ;  /* 0x00000004030cb825 */ /* 0x100fe200078e0206 */
[----:B------:R0:W-:Y:S01]  /*6ce0*/  @!P2 ST.E.64 desc[UR36][R10.64], R24 ;  /* 0x000000180a00a985 */ /* 0x0001e2000c101b24 */
[----:B------:R-:W-:Y:S02]  /*6cf0*/  ISETP.GE.AND P6, PT, R22, UR4, PT ;  /* 0x0000000416007c0c */ /* 0x000fe4000bfc6270 */
[C---:B------:R-:W-:Y:S01]  /*6d00*/  VIADD R3, R0.reuse, 0x30 ;  /* 0x0000003000037836 */ /* 0x040fe20000000000 */
[----:B------:R1:W-:Y:S01]  /*6d10*/  @!P3 ST.E.64 desc[UR36][R12.64], R28 ;  /* 0x0000001c0c00b985 */ /* 0x0003e2000c101b24 */
[----:B------:R-:W-:Y:S01]  /*6d20*/  @!P4 IMAD.WIDE R14, R5, 0x4, R6 ;  /* 0x00000004050ec825 */ /* 0x000fe200078e0206 */
[----:B------:R-:W-:-:S02]  /*6d30*/  IADD3 R5, R0, 0x38, RZ ;  /* 0x0000003800057810 */ /* 0x000fc40007ffe0ff */
[----:B------:R-:W-:Y:S01]  /*6d40*/  ISETP.GE.AND P2, PT, R3, UR4, PT ;  /* 0x0000000403007c0c */ /* 0x000fe2000bf46270 */
[----:B------:R-:W-:Y:S01]  /*6d50*/  @!P5 IMAD.WIDE R16, R17, 0x4, R6 ;  /* 0x000000041110d825 */ /* 0x000fe200078e0206 */
[----:B------:R2:W-:Y:S01]  /*6d60*/  @!P4 ST.E.64 desc[UR36][R14.64], R32 ;  /* 0x000000200e00c985 */ /* 0x0005e2000c101b24 */
[----:B------:R-:W-:Y:S02]  /*6d70*/  ISETP.GE.AND P3, PT, R5, UR4, PT ;  /* 0x0000000405007c0c */ /* 0x000fe4000bf66270 */
[----:B------:R-:W-:Y:S01]  /*6d80*/  ISETP.GE.AND P4, PT, R20, UR4, PT ;  /* 0x0000000414007c0c */ /* 0x000fe2000bf86270 */
[----:B------:R3:W-:Y:S01]  /*6d90*/  @!P5 ST.E.64 desc[UR36][R16.64], R36 ;  /* 0x000000241000d985 */ /* 0x0007e2000c101b24 */
[----:B------:R-:W-:Y:S01]  /*6da0*/  ISETP.GE.AND P5, PT, R21, UR4, PT ;  /* 0x0000000415007c0c */ /* 0x000fe2000bfa6270 */
[----:B0-----:R-:W-:Y:S01]  /*6db0*/  VIADD R24, R0, 0x60 ;  /* 0x0000006000187836 */ /* 0x001fe20000000000 */
[----:B------:R-:W-:Y:S02]  /*6dc0*/  @!P1 LEA.HI R19, R19, R19, RZ, 0x1 ;  /* 0x0000001313139211 */ /* 0x000fe400078f08ff */
[----:B------:R-:W-:-:S02]  /*6dd0*/  @!P0 LOP3.LUT R11, R18, 0xfffffffe, RZ, 0xc0, !PT ;  /* 0xfffffffe120b8812 */ /* 0x000fc400078ec0ff */
[----:B-1----:R-:W-:Y:S02]  /*6de0*/  @!P1 LOP3.LUT R13, R19, 0xfffffffe, RZ, 0xc0, !PT ;  /* 0xfffffffe130d9812 */ /* 0x002fe400078ec0ff */
[----:B------:R-:W-:Y:S01]  /*6df0*/  @!P2 LEA.HI R3, R3, R3, RZ, 0x1 ;  /* 0x000000030303a211 */ /* 0x000fe200078f08ff */
[--C-:B------:R-:W-:Y:S01]  /*6e00*/  @!P0 IMAD.WIDE R10, R11, 0x4, R6.reuse ;  /* 0x000000040b0a8825 */ /* 0x100fe200078e0206 */
[----:B------:R-:W-:Y:S02]  /*6e10*/  @!P3 LEA.HI R5, R5, R5, RZ, 0x1 ;  /* 0x000000050505b211 */ /* 0x000fe400078f08ff */
[----:B------:R-:W-:Y:S01]  /*6e20*/  @!P4 LEA.HI R20, R20, R20, RZ, 0x1 ;  /* 0x000000141414c211 */ /* 0x000fe200078f08ff */
[----:B------:R-:W-:Y:S01]  /*6e30*/  @!P1 IMAD.WIDE R12, R13, 0x4, R6 ;  /* 0x000000040d0c9825 */ /* 0x000fe200078e0206 */
[----:B------:R-:W-:Y:S01]  /*6e40*/  @!P5 LEA.HI R21, R21, R21, RZ, 0x1 ;  /* 0x000000151515d211 */ /* 0x000fe200078f08ff */
[----:B------:R0:W-:Y:S01]  /*6e50*/  @!P0 ST.E.64 desc[UR36][R10.64], R40 ;  /* 0x000000280a008985 */ /* 0x0001e2000c101b24 */
[----:B------:R-:W-:-:S02]  /*6e60*/  @!P6 LEA.HI R22, R22, R22, RZ, 0x1 ;  /* 0x000000161616e211 */ /* 0x000fc400078f08ff */
[----:B------:R-:W-:Y:S01]  /*6e70*/  @!P2 LOP3.LUT R3, R3, 0xfffffffe, RZ, 0xc0, !PT ;  /* 0xfffffffe0303a812 */ /* 0x000fe200078ec0ff */
[----:B------:R1:W-:Y:S01]  /*6e80*/  @!P1 ST.E.64 desc[UR36][R12.64], R44 ;  /* 0x0000002c0c009985 */ /* 0x0003e2000c101b24 */
[----:B------:R-:W-:Y:S02]  /*6e90*/  @!P3 LOP3.LUT R5, R5, 0xfffffffe, RZ, 0xc0, !PT ;  /* 0xfffffffe0505b812 */ /* 0x000fe400078ec0ff */
[----:B--2---:R-:W-:Y:S01]  /*6ea0*/  @!P4 LOP3.LUT R15, R20, 0xfffffffe, RZ, 0xc0, !PT ;  /* 0xfffffffe140fc812 */ /* 0x004fe200078ec0ff */
[----:B------:R-:W-:Y:S01]  /*6eb0*/  VIADD R20, R0, 0x78 ;  /* 0x0000007800147836 */ /* 0x000fe20000000000 */
[----:B---3--:R-:W-:Y:S02]  /*6ec0*/  @!P5 LOP3.LUT R17, R21, 0xfffffffe, RZ, 0xc0, !PT ;  /* 0xfffffffe1511d812 */ /* 0x008fe400078ec0ff */
[----:B------:R-:W-:Y:S01]  /*6ed0*/  @!P6 LOP3.LUT R19, R22, 0xfffffffe, RZ, 0xc0, !PT ;  /* 0xfffffffe1613e812 */ /* 0x000fe200078ec0ff */
[----:B------:R-:W-:Y:S01]  /*6ee0*/  @!P4 IMAD.WIDE R14, R15, 0x4, R6 ;  /* 0x000000040f0ec825 */ /* 0x000fe200078e0206 */
[----:B------:R-:W-:-:S02]  /*6ef0*/  ISETP.GE.AND P1, PT, R23, UR4, PT ;  /* 0x0000000417007c0c */ /* 0x000fc4000bf26270 */
[----:B------:R-:W-:Y:S01]  /*6f00*/  ISETP.GE.AND P0, PT, R24, UR4, PT ;  /* 0x0000000418007c0c */ /* 0x000fe2000bf06270 */
[--C-:B0-----:R-:W-:Y:S01]  /*6f10*/  @!P2 IMAD.WIDE R10, R3, 0x4, R6.reuse ;  /* 0x00000004030aa825 */ /* 0x101fe200078e0206 */
[C---:B------:R-:W-:Y:S02]  /*6f20*/  IADD3 R3, R0.reuse, 0x68, RZ ;  /* 0x0000006800037810 */ /* 0x040fe40007ffe0ff */
[----:B------:R-:W-:Y:S01]  /*6f30*/  IADD3 R21, R0, 0x80, RZ ;  /* 0x0000008000157810 */ /* 0x000fe20007ffe0ff */
[--C-:B-1----:R-:W-:Y:S01]  /*6f40*/  @!P3 IMAD.WIDE R12, R5, 0x4, R6.reuse ;  /* 0x00000004050cb825 */ /* 0x102fe200078e0206 */
[----:B------:R0:W-:Y:S01]  /*6f50*/  @!P2 ST.E.64 desc[UR36][R10.64], R48 ;  /* 0x000000300a00a985 */ /* 0x0001e2000c101b24 */
[----:B------:R-:W-:Y:S02]  /*6f60*/  ISETP.GE.AND P2, PT, R3, UR4, PT ;  /* 0x0000000403007c0c */ /* 0x000fe4000bf46270 */
[----:B------:R-:W-:Y:S01]  /*6f70*/  @!P5 IMAD.WIDE R16, R17, 0x4, R6 ;  /* 0x000000041110d825 */ /* 0x000fe200078e0206 */
[----:B------:R1:W-:Y:S01]  /*6f80*/  @!P3 ST.E.64 desc[UR36][R12.64], R52 ;  /* 0x000000340c00b985 */ /* 0x0003e2000c101b24 */
[----:B------:R-:W-:-:S02]  /*6f90*/  @!P1 LEA.HI R23, R23, R23, RZ, 0x1 ;  /* 0x0000001717179211 */ /* 0x000fc400078f08ff */
[----:B------:R-:W-:Y:S01]  /*6fa0*/  @!P6 IMAD.WIDE R18, R19, 0x4, R6 ;  /* 0x000000041312e825 */ /* 0x000fe200078e0206 */
[----:B------:R2:W-:Y:S01]  /*6fb0*/  @!P4 ST.E.64 desc[UR36][R14.64], R56 ;  /* 0x000000380e00c985 */ /* 0x0005e2000c101b24 */
[----:B------:R-:W-:Y:S02]  /*6fc0*/  ISETP.GE.AND P4, PT, R21, UR4, PT ;  /* 0x0000000415007c0c */ /* 0x000fe4000bf86270 */
[C---:B------:R-:W-:Y:S01]  /*6fd0*/  VIADD R5, R0.reuse, 0x70 ;  /* 0x0000007000057836 */ /* 0x040fe20000000000 */
[----:B------:R3:W-:Y:S01]  /*6fe0*/  @!P5 ST.E.64 desc[UR36][R16.64], R60 ;  /* 0x0000003c1000d985 */ /* 0x0007e2000c101b24 */
[----:B------:R-:W-:Y:S01]  /*6ff0*/  VIADD R22, R0, 0x88 ;  /* 0x0000008800167836 */ /* 0x000fe20000000000 */
[----:B------:R-:W-:Y:S02]  /*7000*/  ISETP.GE.AND P5, PT, R20, UR4, PT ;  /* 0x0000000414007c0c */ /* 0x000fe4000bfa6270 */
[----:B------:R4:W-:Y:S01]  /*7010*/  @!P6 ST.E.64 desc[UR36][R18.64], R64 ;  /* 0x000000401200e985 */ /* 0x0009e2000c101b24 */
[----:B------:R-:W-:-:S02]  /*7020*/  ISETP.GE.AND P6, PT, R5, UR4, PT ;  /* 0x0000000405007c0c */ /* 0x000fc4000bfc6270 */
[----:B------:R-:W-:Y:S02]  /*7030*/  ISETP.GE.AND P3, PT, R22, UR4, PT ;  /* 0x0000000416007c0c */ /* 0x000fe4000bf66270 */
[----:B------:R-:W-:Y:S02]  /*7040*/  @!P0 LEA.HI R24, R24, R24, RZ, 0x1 ;  /* 0x0000001818188211 */ /* 0x000fe400078f08ff */
[----:B0-----:R-:W-:Y:S01]  /*7050*/  @!P1 LOP3.LUT R11, R23, 0xfffffffe, RZ, 0xc0, !PT ;  /* 0xfffffffe170b9812 */ /* 0x001fe200078ec0ff */
[----:B------:R-:W-:Y:S01]  /*7060*/  VIADD R23, R0, 0x90 ;  /* 0x0000009000177836 */ /* 0x000fe20000000000 */
[----:B-1----:R-:W-:Y:S02]  /*7070*/  @!P0 LOP3.LUT R13, R24, 0xfffffffe, RZ, 0xc0, !PT ;  /* 0xfffffffe180d8812 */ /* 0x002fe400078ec0ff */
[----:B------:R-:W-:Y:S01]  /*7080*/  @!P2 LEA.HI R3, R3, R3, RZ, 0x1 ;  /* 0x000000030303a211 */ /* 0x000fe200078f08ff */
[----:B------:R-:W-:Y:S01]  /*7090*/  @!P1 IMAD.WIDE R10, R11, 0x4, R6 ;  /* 0x000000040b0a9825 */ /* 0x000fe200078e0206 */
[----:B------:R-:W-:-:S02]  /*70a0*/  @!P5 LEA.HI R20, R20, R20, RZ, 0x1 ;  /* 0x000000141414d211 */ /* 0x000fc400078f08ff */
[----:B------:R-:W-:Y:S01]  /*70b0*/  @!P6 LEA.HI R5, R5, R5, RZ, 0x1 ;  /* 0x000000050505e211 */ /* 0x000fe200078f08ff */
[----:B------:R-:W-:Y:S01]  /*70c0*/  @!P0 IMAD.WIDE R12, R13, 0x4, R6 ;  /* 0x000000040d0c8825 */ /* 0x000fe200078e0206 */
[----:B------:R-:W-:Y:S01]  /*70d0*/  @!P4 LEA.HI R21, R21, R21, RZ, 0x1 ;  /* 0x000000151515c211 */ /* 0x000fe200078f08ff */
[----:B------:R0:W-:Y:S01]  /*70e0*/  @!P1 ST.E.64 desc[UR36][R10.64], R68 ;  /* 0x000000440a009985 */ /* 0x0001e2000c101b24 */
[----:B------:R-:W-:Y:S02]  /*70f0*/  @!P3 LEA.HI R22, R22, R22, RZ, 0x1 ;  /* 0x000000161616b211 */ /* 0x000fe400078f08ff */
[----:B------:R-:W-:Y:S01]  /*7100*/  @!P2 LOP3.LUT R3, R3, 0xfffffffe, RZ, 0xc0, !PT ;  /* 0xfffffffe0303a812 */ /* 0x000fe200078ec0ff */
[----:B------:R1:W-:Y:S01]  /*7110*/  @!P0 ST.E.64 desc[UR36][R12.64], R72 ;  /* 0x000000480c008985 */ /* 0x0003e2000c101b24 */
[----:B------:R-:W-:Y:S02]  /*7120*/  @!P6 LOP3.LUT R5, R5, 0xfffffffe, RZ, 0xc0, !PT ;  /* 0xfffffffe0505e812 */ /* 0x000fe400078ec0ff */
[----:B--2---:R-:W-:-:S02]  /*7130*/  @!P5 LOP3.LUT R15, R20, 0xfffffffe, RZ, 0xc0, !PT ;  /* 0xfffffffe140fd812 */ /* 0x004fc400078ec0ff */
[----:B---3--:R-:W-:Y:S01]  /*7140*/  @!P4 LOP3.LUT R17, R21, 0xfffffffe, RZ, 0xc0, !PT ;  /* 0xfffffffe1511c812 */ /* 0x008fe200078ec0ff */
[----:B------:R-:W-:Y:S01]  /*7150*/  VIADD R21, R0, 0xb8 ;  /* 0x000000b800157836 */ /* 0x000fe20000000000 */
[----:B----4-:R-:W-:Y:S01]  /*7160*/  @!P3 LOP3.LUT R19, R22, 0xfffffffe, RZ, 0xc0, !PT ;  /* 0xfffffffe1613b812 */ /* 0x010fe200078ec0ff */
[--C-:B------:R-:W-:Y:S01]  /*7170*/  @!P5 IMAD.WIDE R14, R15, 0x4, R6.reuse ;  /* 0x000000040f0ed825 */ /* 0x100fe200078e0206 */
[----:B------:R-:W-:Y:S02]  /*7180*/  IADD3 R24, R0, 0x98, RZ ;  /* 0x0000009800187810 */ /* 0x000fe40007ffe0ff */
[----:B------:R-:W-:Y:S01]  /*7190*/  ISETP.GE.AND P0, PT, R23, UR4, PT ;  /* 0x0000000417007c0c */ /* 0x000fe2000bf06270 */
[--C-:B0-----:R-:W-:Y:S01]  /*71a0*/  @!P2 IMAD.WIDE R10, R3, 0x4, R6.reuse ;  /* 0x00000004030aa825 */ /* 0x101fe200078e0206 */
[----:B------:R-:W-:Y:S02]  /*71b0*/  ISETP.GE.AND P1, PT, R24, UR4, PT ;  /* 0x0000000418007c0c */ /* 0x000fe4000bf26270 */
[----:B------:R-:W-:Y:S01]  /*71c0*/  IADD3 R20, R0, 0xb0, RZ ;  /* 0x000000b000147810 */ /* 0x000fe20007ffe0ff */
[--C-:B-1----:R-:W-:Y:S01]  /*71d0*/  @!P6 IMAD.WIDE R12, R5, 0x4, R6.reuse ;  /* 0x00000004050ce825 */ /* 0x102fe200078e0206 */
[----:B------:R0:W-:Y:S03]  /*71e0*/  @!P2 ST.E.64 desc[UR36][R10.64], R76 ;  /* 0x0000004c0a00a985 */ /* 0x0001e6000c101b24 */
[--C-:B------:R-:W-:Y:S01]  /*71f0*/  @!P4 IMAD.WIDE R16, R17, 0x4, R6.reuse ;  /* 0x000000041110c825 */ /* 0x100fe200078e0206 */
[----:B------:R1:W-:Y:S03]  /*7200*/  @!P6 ST.E.64 desc[UR36][R12.64], R80 ;  /* 0x000000500c00e985 */ /* 0x0003e6000c101b24 */
[----:B------:R-:W-:Y:S01]  /*7210*/  @!P3 IMAD.WIDE R18, R19, 0x4, R6 ;  /* 0x000000041312b825 */ /* 0x000fe200078e0206 */
[----:B------:R2:W-:Y:S01]  /*7220*/  @!P5 ST.E.64 desc[UR36][R14.64], R84 ;  /* 0x000000540e00d985 */ /* 0x0005e2000c101b24 */
[----:B------:R-:W-:-:S02]  /*7230*/  ISETP.GE.AND P5, PT, R21, UR4, PT ;  /* 0x0000000415007c0c */ /* 0x000fc4000bfa6270 */
[C---:B------:R-:W-:Y:S01]  /*7240*/  VIADD R3, R0.reuse, 0xa0 ;  /* 0x000000a000037836 */ /* 0x040fe20000000000 */
[----:B------:R3:W-:Y:S01]  /*7250*/  @!P4 ST.E.64 desc[UR36][R16.64], R88 ;  /* 0x000000581000c985 */ /* 0x0007e2000c101b24 */
[----:B------:R-:W-:Y:S01]  /*7260*/  VIADD R5, R0, 0xa8 ;  /* 0x000000a800057836 */ /* 0x000fe20000000000 */
[----:B------:R-:W-:Y:S01]  /*7270*/  ISETP.GE.AND P4, PT, R20, UR4, PT ;  /* 0x0000000414007c0c */ /* 0x000fe2000bf86270 */
[----:B------:R-:W-:Y:S01]  /*7280*/  VIADD R22, R0, 0xc0 ;  /* 0x000000c000167836 */ /* 0x000fe20000000000 */
[----:B------:R4:W-:Y:S01]  /*7290*/  @!P3 ST.E.64 desc[UR36][R18.64], R92 ;  /* 0x0000005c1200b985 */ /* 0x0009e2000c101b24 */
[----:B------:R-:W-:Y:S02]  /*72a0*/  ISETP.GE.AND P2, PT, R3, UR4, PT ;  /* 0x0000000403007c0c */ /* 0x000fe4000bf46270 */
[----:B------:R-:W-:Y:S02]  /*72b0*/  ISETP.GE.AND P3, PT, R5, UR4, PT ;  /* 0x0000000405007c0c */ /* 0x000fe4000bf66270 */
[----:B------:R-:W-:-:S02]  /*72c0*/  ISETP.GE.AND P6, PT, R22, UR4, PT ;  /* 0x0000000416007c0c */ /* 0x000fc4000bfc6270 */
[----:B------:R-:W-:Y:S02]  /*72d0*/  @!P0 LEA.HI R23, R23, R23, RZ, 0x1 ;  /* 0x0000001717178211 */ /* 0x000fe400078f08ff */
[----:B------:R-:W-:Y:S02]  /*72e0*/  @!P1 LEA.HI R24, R24, R24, RZ, 0x1 ;  /* 0x0000001818189211 */ /* 0x000fe400078f08ff */
[----:B0-----:R-:W-:Y:S02]  /*72f0*/  @!P0 LOP3.LUT R11, R23, 0xfffffffe, RZ, 0xc0, !PT ;  /* 0xfffffffe170b8812 */ /* 0x001fe400078ec0ff */
[----:B-1----:R-:W-:Y:S02]  /*7300*/  @!P1 LOP3.LUT R13, R24, 0xfffffffe, RZ, 0xc0, !PT ;  /* 0xfffffffe180d9812 */ /* 0x002fe400078ec0ff */
[----:B------:R-:W-:Y:S01]  /*7310*/  @!P2 LEA.HI R3, R3, R3, RZ, 0x1 ;  /* 0x000000030303a211 */ /* 0x000fe200078f08ff */
[----:B------:R-:W-:Y:S01]  /*7320*/  @!P0 IMAD.WIDE R10, R11, 0x4, R6 ;  /* 0x000000040b0a8825 */ /* 0x000fe200078e0206 */
[----:B------:R-:W-:-:S02]  /*7330*/  @!P3 LEA.HI R5, R5, R5, RZ, 0x1 ;  /* 0x000000050505b211 */ /* 0x000fc400078f08ff */
[----:B------:R-:W-:Y:S01]  /*7340*/  @!P4 LEA.HI R20, R20, R20, RZ, 0x1 ;  /* 0x000000141414c211 */ /* 0x000fe200078f08ff */
[--C-:B------:R-:W-:Y:S01]  /*7350*/  @!P1 IMAD.WIDE R12, R13, 0x4, R6.reuse ;  /* 0x000000040d0c9825 */ /* 0x100fe200078e0206 */
[----:B------:R-:W-:Y:S01]  /*7360*/  @!P2 LOP3.LUT R3, R3, 0xfffffffe, RZ, 0xc0, !PT ;  /* 0xfffffffe0303a812 */ /* 0x000fe200078ec0ff */
[----:B------:R0:W-:Y:S01]  /*7370*/  @!P0 ST.E.64 desc[UR36][R10.64], R96 ;  /* 0x000000600a008985 */ /* 0x0001e2000c101b24 */
[----:B------:R-:W-:Y:S02]  /*7380*/  @!P5 LEA.HI R21, R21, R21, RZ, 0x1 ;  /* 0x000000151515d211 */ /* 0x000fe400078f08ff */
[----:B------:R-:W-:Y:S01]  /*7390*/  @!P3 LOP3.LUT R5, R5, 0xfffffffe, RZ, 0xc0, !PT ;  /* 0xfffffffe0505b812 */ /* 0x000fe200078ec0ff */
[----:B--2---:R-:W-:Y:S01]  /*73a0*/  @!P2 IMAD.WIDE R14, R3, 0x4, R6 ;  /* 0x00000004030ea825 */ /* 0x004fe200078e0206 */
[----:B------:R-:W-:Y:S01]  /*73b0*/  @!P6 LEA.HI R22, R22, R22, RZ, 0x1 ;  /* 0x000000161616e211 */ /* 0x000fe200078f08ff */
[----:B------:R1:W-:Y:S01]  /*73c0*/  @!P1 ST.E.64 desc[UR36][R12.64], R100 ;  /* 0x000000640c009985 */ /* 0x0003e2000c101b24 */
[----:B---3--:R-:W-:Y:S01]  /*73d0*/  @!P4 LOP3.LUT R17, R20, 0xfffffffe, RZ, 0xc0, !PT ;  /* 0xfffffffe1411c812 */ /* 0x008fe200078ec0ff */
[----:B------:R-:W-:Y:S01]  /*73e0*/  VIADD R20, R0, 0xd8 ;  /* 0x000000d800147836 */ /* 0x000fe20000000000 */
[----:B------:R-:W-:Y:S01]  /*73f0*/  @!P5 LOP3.LUT R21, R21, 0xfffffffe, RZ, 0xc0, !PT ;  /* 0xfffffffe1515d812 */ /* 0x000fe200078ec0ff */
[----:B------:R2:W-:Y:S01]  /*7400*/  @!P2 ST.E.64 desc[UR36][R14.64], R104 ;  /* 0x000000680e00a985 */ /* 0x0005e2000c101b24 */
[----:B----4-:R-:W-:-:S02]  /*7410*/  @!P6 LOP3.LUT R19, R22, 0xfffffffe, RZ, 0xc0, !PT ;  /* 0xfffffffe1613e812 */ /* 0x010fc400078ec0ff */
[----:B------:R-:W-:Y:S01]  /*7420*/  IADD3 R3, R0, 0xc8, RZ ;  /* 0x000000c800037810 */ /* 0x000fe20007ffe0ff */
[--C-:B0-----:R-:W-:Y:S01]  /*7430*/  @!P3 IMAD.WIDE R10, R5, 0x4, R6.reuse ;  /* 0x00000004050ab825 */ /* 0x101fe200078e0206 */
[----:B------:R-:W-:Y:S02]  /*7440*/  ISETP.GE.AND P2, PT, R20, UR4, PT ;  /* 0x0000000414007c0c */ /* 0x000fe4000bf46270 */
[----:B------:R-:W-:Y:S01]  /*7450*/  ISETP.GE.AND P0, PT, R3, UR4, PT ;  /* 0x0000000403007c0c */ /* 0x000fe2000bf06270 */
[----:B------:R-:W-:Y:S01]  /*7460*/  VIADD R5, R0, 0xd0 ;  /* 0x000000d000057836 */ /* 0x000fe20000000000 */
[----:B------:R0:W-:Y:S01]  /*7470*/  @!P3 ST.E.64 desc[UR36][R10.64], R108 ;  /* 0x0000006c0a00b985 */ /* 0x0001e2000c101b24 */
[----:B-1----:R-:W-:-:S03]  /*7480*/  @!P4 IMAD.WIDE R12, R17, 0x4, R6 ;  /* 0x00000004110cc825 */ /* 0x002fc600078e0206 */
[----:B------:R-:W-:Y:S01]  /*7490*/  ISETP.GE.AND P1, PT, R5, UR4, PT ;  /* 0x0000000405007c0c */ /* 0x000fe2000bf26270 */
[--C-:B------:R-:W-:Y:S01]  /*74a0*/  @!P5 IMAD.WIDE R16, R21, 0x4, R6.reuse ;  /* 0x000000041510d825 */ /* 0x100fe200078e0206 */
[C---:B------:R-:W-:Y:S01]  /*74b0*/  IADD3 R21, R0.reuse, 0xe0, RZ ;  /* 0x000000e000157810 */ /* 0x040fe20007ffe0ff */
[----:B------:R1:W-:Y:S02]  /*74c0*/  @!P4 ST.E.64 desc[UR36][R12.64], R112 ;  /* 0x000000700c00c985 */ /* 0x0003e4000c101b24 */
[----:B------:R-:W-:Y:S01]  /*74d0*/  @!P6 IMAD.WIDE R18, R19, 0x4, R6 ;  /* 0x000000041312e825 */ /* 0x000fe200078e0206 */
[----:B------:R-:W-:Y:S01]  /*74e0*/  ISETP.GE.AND P3, PT, R21, UR4, PT ;  /* 0x0000000415007c0c */ /* 0x000fe2000bf66270 */
[----:B------:R3:W-:Y:S01]  /*74f0*/  @!P5 ST.E.64 desc[UR36][R16.64], R116 ;  /* 0x000000741000d985 */ /* 0x0007e2000c101b24 */
[----:B------:R-:W-:Y:S01]  /*7500*/  @!P0 LEA.HI R3, R3, R3, RZ, 0x1 ;  /* 0x0000000303038211 */ /* 0x000fe200078f08ff */
[C---:B--2---:R-:W-:Y:S01]  /*7510*/  VIADD R14, R0.reuse, 0xe8 ;  /* 0x000000e8000e7836 */ /* 0x044fe20000000000 */
[C---:B0-----:R-:W-:Y:S01]  /*7520*/  IADD3 R11, R0.reuse, 0xf8, RZ ;  /* 0x000000f8000b7810 */ /* 0x041fe20007ffe0ff */
[----:B------:R-:W-:Y:S01]  /*7530*/  VIADD R15, R0, 0xf0 ;  /* 0x000000f0000f7836 */ /* 0x000fe20000000000 */
[----:B------:R0:W-:Y:S01]  /*7540*/  @!P6 ST.E.64 desc[UR36][R18.64], R120 ;  /* 0x000000781200e985 */ /* 0x0001e2000c101b24 */
[----:B------:R-:W-:-:S02]  /*7550*/  @!P1 LEA.HI R5, R5, R5, RZ, 0x1 ;  /* 0x0000000505059211 */ /* 0x000fc400078f08ff */
[----:B------:R-:W-:Y:S02]  /*7560*/  ISETP.GE.AND P4, PT, R14, UR4, PT ;  /* 0x000000040e007c0c */ /* 0x000fe4000bf86270 */
[----:B------:R-:W-:Y:S02]  /*7570*/  ISETP.GE.AND P5, PT, R15, UR4, PT ;  /* 0x000000040f007c0c */ /* 0x000fe4000bfa6270 */
[----:B------:R-:W-:Y:S02]  /*7580*/  ISETP.GE.AND P6, PT, R11, UR4, PT ;  /* 0x000000040b007c0c */ /* 0x000fe4000bfc6270 */
[----:B------:R-:W-:Y:S02]  /*7590*/  @!P2 LEA.HI R20, R20, R20, RZ, 0x1 ;  /* 0x000000141414a211 */ /* 0x000fe400078f08ff */
[----:B------:R-:W-:Y:S02]  /*75a0*/  @!P3 LEA.HI R21, R21, R21, RZ, 0x1 ;  /* 0x000000151515b211 */ /* 0x000fe400078f08ff */
[----:B------:R-:W-:-:S02]  /*75b0*/  @!P0 LOP3.LUT R3, R3, 0xfffffffe, RZ, 0xc0, !PT ;  /* 0xfffffffe03038812 */ /* 0x000fc400078ec0ff */
[----:B------:R-:W-:Y:S02]  /*75c0*/  @!P1 LOP3.LUT R5, R5, 0xfffffffe, RZ, 0xc0, !PT ;  /* 0xfffffffe05059812 */ /* 0x000fe400078ec0ff */
[----:B------:R-:W-:Y:S02]  /*75d0*/  @!P4 LEA.HI R14, R14, R14, RZ, 0x1 ;  /* 0x0000000e0e0ec211 */ /* 0x000fe400078f08ff */
[----:B------:R-:W-:Y:S01]  /*75e0*/  @!P5 LEA.HI R10, R15, R15, RZ, 0x1 ;  /* 0x0000000f0f0ad211 */ /* 0x000fe200078f08ff */
[----:B-1----:R-:W-:Y:S01]  /*75f0*/  @!P1 IMAD.WIDE R12, R5, 0x4, R6 ;  /* 0x00000004050c9825 */ /* 0x002fe200078e0206 */
[----:B------:R-:W-:Y:S02]  /*7600*/  @!P6 LEA.HI R11, R11, R11, RZ, 0x1 ;  /* 0x0000000b0b0be211 */ /* 0x000fe400078f08ff */
[----:B------:R-:W-:Y:S02]  /*7610*/  @!P2 LOP3.LUT R15, R20, 0xfffffffe, RZ, 0xc0, !PT ;  /* 0xfffffffe140fa812 */ /* 0x000fe400078ec0ff */
[----:B---3--:R-:W-:-:S02]  /*7620*/  @!P3 LOP3.LUT R17, R21, 0xfffffffe, RZ, 0xc0, !PT ;  /* 0xfffffffe1511b812 */ /* 0x008fc400078ec0ff */
[----:B0-----:R-:W-:Y:S01]  /*7630*/  @!P4 LOP3.LUT R19, R14, 0xfffffffe, RZ, 0xc0, !PT ;  /* 0xfffffffe0e13c812 */ /* 0x001fe200078ec0ff */
[--C-:B------:R-:W-:Y:S01]  /*7640*/  @!P2 IMAD.WIDE R14, R15, 0x4, R6.reuse ;  /* 0x000000040f0ea825 */ /* 0x100fe200078e0206 */
[----:B------:R-:W-:Y:S02]  /*7650*/  @!P5 LOP3.LUT R21, R10, 0xfffffffe, RZ, 0xc0, !PT ;  /* 0xfffffffe0a15d812 */ /* 0x000fe400078ec0ff */
[----:B------:R-:W-:Y:S01]  /*7660*/  @!P6 LOP3.LUT R23, R11, 0xfffffffe, RZ, 0xc0, !PT ;  /* 0xfffffffe0b17e812 */ /* 0x000fe200078ec0ff */
[----:B------:R-:W-:-:S04]  /*7670*/  @!P0 IMAD.WIDE R10, R3, 0x4, R6 ;  /* 0x00000004030a8825 */ /* 0x000fc800078e0206 */
[--C-:B------:R-:W-:Y:S01]  /*7680*/  @!P3 IMAD.WIDE R16, R17, 0x4, R6.reuse ;  /* 0x000000041110b825 */ /* 0x100fe200078e0206 */
[----:B------:R0:W-:Y:S03]  /*7690*/  @!P0 ST.E.64 desc[UR36][R10.64], R124 ;  /* 0x0000007c0a008985 */ /* 0x0001e6000c101b24 */
[--C-:B------:R-:W-:Y:S01]  /*76a0*/  @!P4 IMAD.WIDE R18, R19, 0x4, R6.reuse ;  /* 0x000000041312c825 */ /* 0x100fe200078e0206 */
[----:B------:R0:W-:Y:S03]  /*76b0*/  @!P1 ST.E.64 desc[UR36][R12.64], R128 ;  /* 0x000000800c009985 */ /* 0x0001e6000c101b24 */
[--C-:B------:R-:W-:Y:S01]  /*76c0*/  @!P5 IMAD.WIDE R20, R21, 0x4, R6.reuse ;  /* 0x000000041514d825 */ /* 0x100fe200078e0206 */
[----:B------:R0:W-:Y:S03]  /*76d0*/  @!P2 ST.E.64 desc[UR36][R14.64], R132 ;  /* 0x000000840e00a985 */ /* 0x0001e6000c101b24 */
[----:B------:R-:W-:Y:S01]  /*76e0*/  @!P6 IMAD.WIDE R6, R23, 0x4, R6 ;  /* 0x000000041706e825 */ /* 0x000fe200078e0206 */
[----:B------:R0:W-:Y:S04]  /*76f0*/  @!P3 ST.E.64 desc[UR36][R16.64], R136 ;  /* 0x000000881000b985 */ /* 0x0001e8000c101b24 */
[----:B------:R0:W-:Y:S04]  /*7700*/  @!P4 ST.E.64 desc[UR36][R18.64], R140 ;  /* 0x0000008c1200c985 */ /* 0x0001e8000c101b24 */
[----:B------:R0:W-:Y:S04]  /*7710*/  @!P5 ST.E.64 desc[UR36][R20.64], R144 ;  /* 0x000000901400d985 */ /* 0x0001e8000c101b24 */
[----:B------:R0:W-:Y:S02]  /*7720*/  @!P6 ST.E.64 desc[UR36][R6.64], R148 ;  /* 0x000000940600e985 */ /* 0x0001e4000c101b24 */
.L_x_37:
[----:B------:R-:W-:Y:S05]  /*7730*/  BSYNC B0 ;  /* 0x0000000000007941 */ /* 0x000fea0003800000 */
.L_x_36:
[----:B------:R-:W-:Y:S01]  /*7740*/  ISETP.GE.AND P0, PT, R9, R8, PT ;  /* 0x000000080900720c */ /* 0x000fe20003f06270 */
[----:B---3--:R2:W3:Y:S04]  /*7750*/  SHFL.IDX PT, R3, R4, 0x1, 0x1c1f ;  /* 0x003c1f0004037f89 */ /* 0x0084e800000e0000 */
[----:B------:R-:W0:Y:S08]  /*7760*/  SHFL.IDX PT, R2, R2, 0x1, 0x1c1f ;  /* 0x003c1f0002027f89 */ /* 0x000e3000000e0000 */
[----:B--2---:R-:W-:Y:S05]  /*7770*/  @P0 BRA `(.L_x_8) ;  /* 0x0000004400b00947 */ /* 0x004fea0003800000 */
[C---:B------:R-:W-:Y:S01]  /*7780*/  VIADD R4, R0.reuse, 0x8 ;  /* 0x0000000800047836 */ /* 0x040fe20000000000 */
[----:B------:R-:W-:Y:S01]  /*7790*/  ULDC UR4, c[0x0][0xac8] ;  /* 0x0002b20000047ab9 */ /* 0x000fe20000000800 */
[C---:B------:R-:W-:Y:S01]  /*77a0*/  VIADD R5, R0.reuse, 0x10 ;  /* 0x0000001000057836 */ /* 0x040fe20000000000 */
[C---:B------:R-:W-:Y:S01]  /*77b0*/  ISETP.GE.AND P0, PT, R0.reuse, UR4, PT ;  /* 0x0000000400007c0c */ /* 0x040fe2000bf06270 */
[----:B0-----:R-:W-:Y:S01]  /*77c0*/  VIADD R11, R0, 0x20 ;  /* 0x00000020000b7836 */ /* 0x001fe20000000000 */
[----:B------:R-:W-:Y:S01]  /*77d0*/  ISETP.GE.AND P1, PT, R4, UR4, PT ;  /* 0x0000000404007c0c */ /* 0x000fe2000bf26270 */
[C---:B------:R-:W-:Y:S01]  /*77e0*/  VIADD R12, R0.reuse, 0x28 ;  /* 0x00000028000c7836 */ /* 0x040fe20000000000 */
[----:B------:R-:W-:Y:S01]  /*77f0*/  ISETP.GE.AND P2, PT, R5, UR4, PT ;  /* 0x0000000405007c0c */ /* 0x000fe2000bf46270 */
[C---:B------:R-:W-:Y:S01]  /*7800*/  VIADD R14, R0.reuse, 0x38 ;  /* 0x00000038000e7836 */ /* 0x040fe20000000000 */
[C---:B------:R-:W-:Y:S01]  /*7810*/  IADD3 R10, R0.reuse, 0x18, RZ ;  /* 0x00000018000a7810 */ /* 0x040fe20007ffe0ff */
[C---:B------:R-:W-:Y:S01]  /*7820*/  VIADD R15, R0.reuse, 0x40 ;  /* 0x00000040000f7836 */ /* 0x040fe20000000000 */
[----:B------:R-:W-:Y:S01]  /*7830*/  ISETP.GE.AND P6, PT, R11, UR4, PT ;  /* 0x000000040b007c0c */ /* 0x000fe2000bfc6270 */
[----:B------:R-:W-:Y:S01]  /*7840*/  VIADD R18, R0, 0x50 ;  /* 0x0000005000127836 */ /* 0x000fe20000000000 */
[----:B------:R-:W-:Y:S01]  /*7850*/  ISETP.GE.AND P5, PT, R10, UR4, PT ;  /* 0x000000040a007c0c */ /* 0x000fe2000bfa6270 */
[C---:B------:R-:W-:Y:S01]  /*7860*/  VIADD R19, R0.reuse, 0x58 ;  /* 0x0000005800137836 */ /* 0x040fe20000000000 */
[C---:B------:R-:W-:Y:S01]  /*7870*/  IADD3 R13, R0.reuse, 0x30, RZ ;  /* 0x00000030000d7810 */ /* 0x040fe20007ffe0ff */
[C---:B------:R-:W-:Y:S01]  /*7880*/  VIADD R20, R0.reuse, 0x80 ;  /* 0x0000008000147836 */ /* 0x040fe20000000000 */
[----:B------:R-:W-:-:S02]  /*7890*/  IADD3 R16, R0, 0x48, RZ ;  /* 0x0000004800107810 */ /* 0x000fc40007ffe0ff */
[----:B------:R-:W-:Y:S02]  /*78a0*/  @!P1 LEA.HI R4, R4, R4, RZ, 0x1 ;  /* 0x0000000404049211 */ /* 0x000fe400078f08ff */
[----:B------:R-:W-:Y:S02]  /*78b0*/  @!P2 LEA.HI R5, R5, R5, RZ, 0x1 ;  /* 0x000000050505a211 */ /* 0x000fe400078f08ff */
[----:B-1----:R-:W-:Y:S02]  /*78c0*/  @!P1 LOP3.LUT R7, R4, 0xfffffffe, RZ, 0xc0, !PT ;  /* 0xfffffffe04079812 */ /* 0x002fe400078ec0ff */
[----:B------:R-:W-:Y:S01]  /*78d0*/  @!P2 LOP3.LUT R9, R5, 0xfffffffe, RZ, 0xc0, !PT ;  /* 0xfffffffe0509a812 */ /* 0x000fe200078ec0ff */
[--C-:B---3--:R-:W-:Y:S01]  /*78e0*/  @!P0 IMAD.WIDE R4, R0, 0x4, R2.reuse ;  /* 0x0000000400048825 */ /* 0x108fe200078e0202 */
[----:B------:R-:W-:Y:S02]  /*78f0*/  ISETP.GE.AND P3, PT, R15, UR4, PT ;  /* 0x000000040f007c0c */ /* 0x000fe4000bf66270 */
[----:B------:R-:W-:Y:S01]  /*7900*/  ISETP.GE.AND P4, PT, R16, UR4, PT ;  /* 0x0000000410007c0c */ /* 0x000fe2000bf86270 */
[----:B----4-:R-:W-:Y:S01]  /*7910*/  @!P1 IMAD.WIDE R6, R7, 0x4, R2 ;  /* 0x0000000407069825 */ /* 0x010fe200078e0202 */
[----:B------:R0:W-:Y:S01]  /*7920*/  @!P0 ST.E.64 desc[UR36][R4.64], R26 ;  /* 0x0000001a04008985 */ /* 0x0001e2000c101b24 */
[----:B------:R-:W-:-:S02]  /*7930*/  ISETP.GE.AND P0, PT, R12, UR4, PT ;  /* 0x000000040c007c0c */ /* 0x000fc4000bf06270 */
[----:B------:R-:W-:Y:S01]  /*7940*/  @!P2 IMAD.WIDE R8, R9, 0x4, R2 ;  /* 0x000000040908a825 */ /* 0x000fe200078e0202 */
[----:B------:R1:W-:Y:S01]  /*7950*/  @!P1 ST.E.64 desc[UR36][R6.64], R30 ;  /* 0x0000001e06009985 */ /* 0x0003e2000c101b24 */
[----:B------:R-:W-:Y:S02]  /*7960*/  ISETP.GE.AND P1, PT, R13, UR4, PT ;  /* 0x000000040d007c0c */ /* 0x000fe4000bf26270 */
[----:B------:R-:W-:Y:S01]  /*7970*/  @!P5 LEA.HI R10, R10, R10, RZ, 0x1 ;  /* 0x0000000a0a0ad211 */ /* 0x000fe200078f08ff */
[----:B------:R2:W-:Y:S01]  /*7980*/  @!P2 ST.E.64 desc[UR36][R8.64], R34 ;  /* 0x000000220800a985 */ /* 0x0005e2000c101b24 */
[----:B------:R-:W-:Y:S02]  /*7990*/  ISETP.GE.AND P2, PT, R14, UR4, PT ;  /* 0x000000040e007c0c */ /* 0x000fe4000bf46270 */
[----:B------:R-:W-:Y:S02]  /*79a0*/  @!P6 LEA.HI R11, R11, R11, RZ, 0x1 ;  /* 0x0000000b0b0be211 */ /* 0x000fe400078f08ff */
[----:B------:R-:W-:-:S02]  /*79b0*/  @!P3 LEA.HI R15, R15, R15, RZ, 0x1 ;  /* 0x0000000f0f0fb211 */ /* 0x000fc400078f08ff */
[----:B0-----:R-:W-:Y:S02]  /*79c0*/  @!P5 LOP3.LUT R5, R10, 0xfffffffe, RZ, 0xc0, !PT ;  /* 0xfffffffe0a05d812 */ /* 0x001fe400078ec0ff */
[----:B------:R-:W-:Y:S02]  /*79d0*/  @!P0 LEA.HI R12, R12, R12, RZ, 0x1 ;  /* 0x0000000c0c0c8211 */ /* 0x000fe400078f08ff */
[----:B-1----:R-:W-:Y:S01]  /*79e0*/  @!P6 LOP3.LUT R7, R11, 0xfffffffe, RZ, 0xc0, !PT ;  /* 0xfffffffe0b07e812 */ /* 0x002fe200078ec0ff */
[--C-:B------:R-:W-:Y:S01]  /*79f0*/  @!P5 IMAD.WIDE R4, R5, 0x4, R2.reuse ;  /* 0x000000040504d825 */ /* 0x100fe200078e0202 */
[----:B------:R-:W-:Y:S02]  /*7a00*/  @!P1 LEA.HI R13, R13, R13, RZ, 0x1 ;  /* 0x0000000d0d0d9211 */ /* 0x000fe400078f08ff */
[----:B------:R-:W-:Y:S01]  /*7a10*/  @!P2 LEA.HI R14, R14, R14, RZ, 0x1 ;  /* 0x0000000e0e0ea211 */ /* 0x000fe200078f08ff */
[----:B------:R-:W-:Y:S01]  /*7a20*/  @!P6 IMAD.WIDE R6, R7, 0x4, R2 ;  /* 0x000000040706e825 */ /* 0x000fe200078e0202 */
[----:B------:R-:W-:Y:S01]  /*7a30*/  @!P4 LEA.HI R16, R16, R16, RZ, 0x1 ;  /* 0x000000101010c211 */ /* 0x000fe200078f08ff */
[----:B------:R0:W-:Y:S01]  /*7a40*/  @!P5 ST.E.64 desc[UR36][R4.64], R38 ;  /* 0x000000260400d985 */ /* 0x0001e2000c101b24 */
[----:B--2---:R-:W-:-:S02]  /*7a50*/  @!P0 LOP3.LUT R9, R12, 0xfffffffe, RZ, 0xc0, !PT ;  /* 0xfffffffe0c098812 */ /* 0x004fc400078ec0ff */
[----:B------:R-:W-:Y:S01]  /*7a60*/  @!P1 LOP3.LUT R13, R13, 0xfffffffe, RZ, 0xc0, !PT ;  /* 0xfffffffe0d0d9812 */ /* 0x000fe200078ec0ff */
[----:B------:R1:W-:Y:S01]  /*7a70*/  @!P6 ST.E.64 desc[UR36][R6.64], R42 ;  /* 0x0000002a0600e985 */ /* 0x0003e2000c101b24 */
[----:B------:R-:W-:Y:S02]  /*7a80*/  @!P2 LOP3.LUT R11, R14, 0xfffffffe, RZ, 0xc0, !PT ;  /* 0xfffffffe0e0ba812 */ /* 0x000fe400078ec0ff */
[----:B------:R-:W-:Y:S02]  /*7a90*/  @!P3 LOP3.LUT R15, R15, 0xfffffffe, RZ, 0xc0, !PT ;  /* 0xfffffffe0f0fb812 */ /* 0x000fe400078ec0ff */
[----:B------:R-:W-:Y:S01]  /*7aa0*/  @!P4 LOP3.LUT R17, R16, 0xfffffffe, RZ, 0xc0, !PT ;  /* 0xfffffffe1011c812 */ /* 0x000fe200078ec0ff */
[----:B------:R-:W-:Y:S01]  /*7ab0*/  VIADD R16, R0, 0x70 ;  /* 0x0000007000107836 */ /* 0x000fe20000000000 */
[----:B------:R-:W-:Y:S02]  /*7ac0*/  ISETP.GE.AND P5, PT, R18, UR4, PT ;  /* 0x0000000412007c0c */ /* 0x000fe4000bfa6270 */
[----:B------:R-:W-:Y:S01]  /*7ad0*/  ISETP.GE.AND P6, PT, R19, UR4, PT ;  /* 0x0000000413007c0c */ /* 0x000fe2000bfc6270 */
[----:B0-----:R-:W-:Y:S01]  /*7ae0*/  @!P0 IMAD.WIDE R4, R9, 0x4, R2 ;  /* 0x0000000409048825 */ /* 0x001fe200078e0202 */
[----:B------:R-:W-:-:S03]  /*7af0*/  IADD3 R14, R0, 0x60, RZ ;  /* 0x00000060000e7810 */ /* 0x000fc60007ffe0ff */
[--C-:B-1----:R-:W-:Y:S01]  /*7b00*/  @!P1 IMAD.WIDE R6, R13, 0x4, R2.reuse ;  /* 0x000000040d069825 */ /* 0x102fe200078e0202 */
[----:B------:R0:W-:Y:S01]  /*7b10*/  @!P0 ST.E.64 desc[UR36][R4.64], R46 ;  /* 0x0000002e04008985 */ /* 0x0001e2000c101b24 */
[----:B------:R-:W-:Y:S02]  /*7b20*/  ISETP.GE.AND P0, PT, R20, UR4, PT ;  /* 0x0000000414007c0c */ /* 0x000fe4000bf06270 */
[--C-:B------:R-:W-:Y:S01]  /*7b30*/  @!P2 IMAD.WIDE R8, R11, 0x4, R2.reuse ;  /* 0x000000040b08a825 */ /* 0x100fe200078e0202 */
[----:B------:R1:W-:Y:S01]  /*7b40*/  @!P1 ST.E.64 desc[UR36][R6.64], R50 ;  /* 0x0000003206009985 */ /* 0x0003e2000c101b24 */
[----:B------:R-:W-:Y:S02]  /*7b50*/  @!P5 LEA.HI R18, R18, R18, RZ, 0x1 ;  /* 0x000000121212d211 */ /* 0x000fe400078f08ff */
[----:B------:R-:W-:Y:S01]  /*7b60*/  @!P3 IMAD.WIDE R10, R15, 0x4, R2 ;  /* 0x000000040f0ab825 */ /* 0x000fe200078e0202 */
[----:B------:R2:W-:Y:S01]  /*7b70*/  @!P2 ST.E.64 desc[UR36][R8.64], R54 ;  /* 0x000000360800a985 */ /* 0x0005e2000c101b24 */
[----:B------:R-:W-:-:S02]  /*7b80*/  ISETP.GE.AND P2, PT, R16, UR4, PT ;  /* 0x0000000410007c0c */ /* 0x000fc4000bf46270 */
[----:B------:R-:W-:Y:S01]  /*7b90*/  @!P4 IMAD.WIDE R12, R17, 0x4, R2 ;  /* 0x00000004110cc825 */ /* 0x000fe200078e0202 */
[----:B------:R3:W-:Y:S01]  /*7ba0*/  @!P3 ST.E.64 desc[UR36][R10.64], R58 ;  /* 0x0000003a0a00b985 */ /* 0x0007e2000c101b24 */
[C---:B------:R-:W-:Y:S02]  /*7bb0*/  IADD3 R17, R0.reuse, 0x78, RZ ;  /* 0x0000007800117810 */ /* 0x040fe40007ffe0ff */
[----:B------:R-:W-:Y:S01]  /*7bc0*/  VIADD R15, R0, 0x68 ;  /* 0x00000068000f7836 */ /* 0x000fe20000000000 */
[----:B------:R4:W-:Y:S01]  /*7bd0*/  @!P4 ST.E.64 desc[UR36][R12.64], R62 ;  /* 0x0000003e0c00c985 */ /* 0x0009e2000c101b24 */
[----:B------:R-:W-:Y:S02]  /*7be0*/  ISETP.GE.AND P4, PT, R14, UR4, PT ;  /* 0x000000040e007c0c */ /* 0x000fe4000bf86270 */
[----:B------:R-:W-:Y:S02]  /*7bf0*/  ISETP.GE.AND P1, PT, R17, UR4, PT ;  /* 0x0000000411007c0c */ /* 0x000fe4000bf26270 */
[----:B------:R-:W-:-:S02]  /*7c00*/  ISETP.GE.AND P3, PT, R15, UR4, PT ;  /* 0x000000040f007c0c */ /* 0x000fc4000bf66270 */
[----:B------:R-:W-:Y:S02]  /*7c10*/  @!P6 LEA.HI R19, R19, R19, RZ, 0x1 ;  /* 0x000000131313e211 */ /* 0x000fe400078f08ff */
[----:B0-----:R-:W-:Y:S01]  /*7c20*/  @!P5 LOP3.LUT R5, R18, 0xfffffffe, RZ, 0xc0, !PT ;  /* 0xfffffffe1205d812 */ /* 0x001fe200078ec0ff */
[----:B------:R-:W-:Y:S01]  /*7c30*/  VIADD R18, R0, 0x88 ;  /* 0x0000008800127836 */ /* 0x000fe20000000000 */
        /* <DEDUP_REMOVED lines=9> */
[----:B--2---:R-:W-:Y:S01]  /*7cd0*/  @!P4 LOP3.LUT R9, R14, 0xfffffffe, RZ, 0xc0, !PT ;  /* 0xfffffffe0e09c812 */ /* 0x004fe200078ec0ff */
[----:B------:R1:W-:Y:S01]  /*7ce0*/  @!P6 ST.E.64 desc[UR36][R6.64], R70 ;  /* 0x000000460600e985 */ /* 0x0003e2000c101b24 */
[----:B------:R-:W-:Y:S01]  /*7cf0*/  @!P3 LOP3.LUT R15, R15, 0xfffffffe, RZ, 0xc0, !PT ;  /* 0xfffffffe0f0fb812 */ /* 0x000fe200078ec0ff */
[----:B------:R-:W-:Y:S01]  /*7d00*/  VIADD R14, R0, 0x98 ;  /* 0x00000098000e7836 */ /* 0x000fe20000000000 */
[----:B---3--:R-:W-:Y:S02]  /*7d10*/  @!P2 LOP3.LUT R11, R16, 0xfffffffe, RZ, 0xc0, !PT ;  /* 0xfffffffe100ba812 */ /* 0x008fe400078ec0ff */
[----:B------:R-:W-:Y:S02]  /*7d20*/  @!P1 LOP3.LUT R17, R17, 0xfffffffe, RZ, 0xc0, !PT ;  /* 0xfffffffe11119812 */ /* 0x000fe400078ec0ff */
[----:B----4-:R-:W-:Y:S01]  /*7d30*/  @!P0 LOP3.LUT R13, R20, 0xfffffffe, RZ, 0xc0, !PT ;  /* 0xfffffffe140d8812 */ /* 0x010fe200078ec0ff */
[C---:B------:R-:W-:Y:S01]  /*7d40*/  VIADD R20, R0.reuse, 0xb8 ;  /* 0x000000b800147836 */ /* 0x040fe20000000000 */
[----:B------:R-:W-:Y:S01]  /*7d50*/  IADD3 R19, R0, 0x90, RZ ;  /* 0x0000009000137810 */ /* 0x000fe20007ffe0ff */
[----:B0-----:R-:W-:Y:S01]  /*7d60*/  @!P4 IMAD.WIDE R4, R9, 0x4, R2 ;  /* 0x000000040904c825 */ /* 0x001fe200078e0202 */
[----:B------:R-:W-:-:S02]  /*7d70*/  ISETP.GE.AND P6, PT, R18, UR4, PT ;  /* 0x0000000412007c0c */ /* 0x000fc4000bfc6270 */
[----:B------:R-:W-:Y:S01]  /*7d80*/  ISETP.GE.AND P5, PT, R19, UR4, PT ;  /* 0x0000000413007c0c */ /* 0x000fe2000bfa6270 */
[--C-:B-1----:R-:W-:Y:S01]  /*7d90*/  @!P3 IMAD.WIDE R6, R15, 0x4, R2.reuse ;  /* 0x000000040f06b825 */ /* 0x102fe200078e0202 */
[----:B------:R0:W-:Y:S01]  /*7da0*/  @!P4 ST.E.64 desc[UR36][R4.64], R74 ;  /* 0x0000004a0400c985 */ /* 0x0001e2000c101b24 */
[----:B------:R-:W-:Y:S02]  /*7db0*/  IADD3 R16, R0, 0xa8, RZ ;  /* 0x000000a800107810 */ /* 0x000fe40007ffe0ff */
[--C-:B------:R-:W-:Y:S01]  /*7dc0*/  @!P2 IMAD.WIDE R8, R11, 0x4, R2.reuse ;  /* 0x000000040b08a825 */ /* 0x100fe200078e0202 */
        /* <DEDUP_REMOVED lines=12> */
[----:B------:R-:W-:Y:S02]  /*7e90*/  ISETP.GE.AND P4, PT, R15, UR4, PT ;  /* 0x000000040f007c0c */ /* 0x000fe4000bf86270 */
[----:B------:R-:W-:-:S02]  /*7ea0*/  ISETP.GE.AND P2, PT, R17, UR4, PT ;  /* 0x0000000411007c0c */ /* 0x000fc4000bf46270 */
[----:B------:R-:W-:Y:S02]  /*7eb0*/  @!P5 LEA.HI R19, R19, R19, RZ, 0x1 ;  /* 0x000000131313d211 */ /* 0x000fe400078f08ff */
[----:B0-----:R-:W-:Y:S02]  /*7ec0*/  @!P6 LOP3.LUT R5, R18, 0xfffffffe, RZ, 0xc0, !PT ;  /* 0xfffffffe1205e812 */ /* 0x001fe400078ec0ff */
[----:B-1----:R-:W-:Y:S01]  /*7ed0*/  @!P5 LOP3.LUT R7, R19, 0xfffffffe, RZ, 0xc0, !PT ;  /* 0xfffffffe1307d812 */ /* 0x002fe200078ec0ff */
[----:B------:R-:W-:Y:S01]  /*7ee0*/  VIADD R19, R0, 0xc8 ;  /* 0x000000c800137836 */ /* 0x000fe20000000000 */
        /* <DEDUP_REMOVED lines=12> */
[----:B---3--:R-:W-:Y:S01]  /*7fb0*/  @!P3 LOP3.LUT R11, R16, 0xfffffffe, RZ, 0xc0, !PT ;  /* 0xfffffffe100bb812 */ /* 0x008fe200078ec0ff */
[C---:B------:R-:W-:Y:S01]  /*7fc0*/  VIADD R16, R0.reuse, 0xe0 ;  /* 0x000000e000107836 */ /* 0x040fe20000000000 */
[----:B------:R-:W-:Y:S02]  /*7fd0*/  @!P2 LOP3.LUT R17, R17, 0xfffffffe, RZ, 0xc0, !PT ;  /* 0xfffffffe1111a812 */ /* 0x000fe400078ec0ff */
[----:B------:R-:W-:Y:S02]  /*7fe0*/  IADD3 R18, R0, 0xc0, RZ ;  /* 0x000000c000127810 */ /* 0x000fe40007ffe0ff */
[----:B----4-:R-:W-:Y:S01]  /*7ff0*/  @!P1 LOP3.LUT R13, R20, 0xfffffffe, RZ, 0xc0, !PT ;  /* 0xfffffffe140d9812 */ /* 0x010fe200078ec0ff */
[----:B0-----:R-:W-:Y:S01]  /*8000*/  @!P0 IMAD.WIDE R4, R9, 0x4, R2 ;  /* 0x0000000409048825 */ /* 0x001fe200078e0202 */
[----:B------:R-:W-:-:S02]  /*8010*/  ISETP.GE.AND P5, PT, R18, UR4, PT ;  /* 0x0000000412007c0c */ /* 0x000fc4000bfa6270 */
[----:B------:R-:W-:Y:S01]  /*8020*/  ISETP.GE.AND P6, PT, R19, UR4, PT ;  /* 0x0000000413007c0c */ /* 0x000fe2000bfc6270 */
[--C-:B-1----:R-:W-:Y:S01]  /*8030*/  @!P4 IMAD.WIDE R6, R15, 0x4, R2.reuse ;  /* 0x000000040f06c825 */ /* 0x102fe200078e0202 */
[----:B------:R0:W-:Y:S01]  /*8040*/  @!P0 ST.E.64 desc[UR36][R4.64], R102 ;  /* 0x0000006604008985 */ /* 0x0001e2000c101b24 */
[C---:B------:R-:W-:Y:S02]  /*8050*/  IADD3 R15, R0.reuse, 0xd8, RZ ;  /* 0x000000d8000f7810 */ /* 0x040fe40007ffe0ff */
[--C-:B------:R-:W-:Y:S01]  /*8060*/  @!P3 IMAD.WIDE R8, R11, 0x4, R2.reuse ;  /* 0x000000040b08b825 */ /* 0x100fe200078e0202 */
[----:B------:R1:W-:Y:S01]  /*8070*/  @!P4 ST.E.64 desc[UR36][R6.64], R106 ;  /* 0x0000006a0600c985 */ /* 0x0003e2000c101b24 */
[----:B------:R-:W-:Y:S02]  /*8080*/  IADD3 R20, R0, 0xf0, RZ ;  /* 0x000000f000147810 */ /* 0x000fe40007ffe0ff */
[----:B------:R-:W-:Y:S01]  /*8090*/  @!P2 IMAD.WIDE R10, R17, 0x4, R2 ;  /* 0x00000004110aa825 */ /* 0x000fe200078e0202 */
[----:B------:R2:W-:Y:S01]  /*80a0*/  @!P3 ST.E.64 desc[UR36][R8.64], R110 ;  /* 0x0000006e0800b985 */ /* 0x0005e2000c101b24 */
[----:B------:R-:W-:-:S02]  /*80b0*/  ISETP.GE.AND P0, PT, R14, UR4, PT ;  /* 0x000000040e007c0c */ /* 0x000fc4000bf06270 */
[----:B------:R-:W-:Y:S01]  /*80c0*/  @!P1 IMAD.WIDE R12, R13, 0x4, R2 ;  /* 0x000000040d0c9825 */ /* 0x000fe200078e0202 */
[----:B------:R3:W-:Y:S01]  /*80d0*/  @!P2 ST.E.64 desc[UR36][R10.64], R114 ;  /* 0x000000720a00a985 */ /* 0x0007e2000c101b24 */
[----:B------:R-:W-:Y:S02]  /*80e0*/  ISETP.GE.AND P2, PT, R16, UR4, PT ;  /* 0x0000000410007c0c */ /* 0x000fe4000bf46270 */
[C---:B------:R-:W-:Y:S01]  /*80f0*/  VIADD R17, R0.reuse, 0xe8 ;  /* 0x000000e800117836 */ /* 0x040fe20000000000 */
[----:B------:R4:W-:Y:S01]  /*8100*/  @!P1 ST.E.64 desc[UR36][R12.64], R118 ;  /* 0x000000760c009985 */ /* 0x0009e2000c101b24 */
[----:B------:R-:W-:Y:S01]  /*8110*/  ISETP.GE.AND P1, PT, R15, UR4, PT ;  /* 0x000000040f007c0c */ /* 0x000fe2000bf26270 */
[----:B------:R-:W-:Y:S01]  /*8120*/  VIADD R0, R0, 0xf8 ;  /* 0x000000f800007836 */ /* 0x000fe20000000000 */
        /* <DEDUP_REMOVED lines=14> */
[----:B--2---:R-:W-:Y:S01]  /*8210*/  @!P0 LOP3.LUT R9, R14, 0xfffffffe, RZ, 0xc0, !PT ;  /* 0xfffffffe0e098812 */ /* 0x004fe200078ec0ff */
[----:B------:R1:W-:Y:S01]  /*8220*/  @!P6 ST.E.64 desc[UR36][R6.64], R126 ;  /* 0x0000007e0600e985 */ /* 0x0003e2000c101b24 */
[----:B------:R-:W-:Y:S02]  /*8230*/  @!P1 LOP3.LUT R15, R15, 0xfffffffe, RZ, 0xc0, !PT ;  /* 0xfffffffe0f0f9812 */ /* 0x000fe400078ec0ff */
[----:B---3--:R-:W-:-:S02]  /*8240*/  @!P2 LOP3.LUT R11, R16, 0xfffffffe, RZ, 0xc0, !PT ;  /* 0xfffffffe100ba812 */ /* 0x008fc400078ec0ff */
[----:B------:R-:W-:Y:S02]  /*8250*/  @!P3 LOP3.LUT R17, R17, 0xfffffffe, RZ, 0xc0, !PT ;  /* 0xfffffffe1111b812 */ /* 0x000fe400078ec0ff */
[----:B----4-:R-:W-:Y:S01]  /*8260*/  @!P4 LOP3.LUT R13, R20, 0xfffffffe, RZ, 0xc0, !PT ;  /* 0xfffffffe140dc812 */ /* 0x010fe200078ec0ff */
[----:B0-----:R-:W-:-:S04]  /*8270*/  @!P0 IMAD.WIDE R4, R9, 0x4, R2 ;  /* 0x0000000409048825 */ /* 0x001fc800078e0202 */
[--C-:B-1----:R-:W-:Y:S01]  /*8280*/  @!P1 IMAD.WIDE R6, R15, 0x4, R2.reuse ;  /* 0x000000040f069825 */ /* 0x102fe200078e0202 */
[----:B------:R0:W-:Y:S01]  /*8290*/  @!P0 ST.E.64 desc[UR36][R4.64], R130 ;  /* 0x0000008204008985 */ /* 0x0001e2000c101b24 */
[----:B------:R-:W-:Y:S02]  /*82a0*/  ISETP.GE.AND P0, PT, R0, UR4, PT ;  /* 0x0000000400007c0c */ /* 0x000fe4000bf06270 */
[--C-:B------:R-:W-:Y:S01]  /*82b0*/  @!P2 IMAD.WIDE R8, R11, 0x4, R2.reuse ;  /* 0x000000040b08a825 */ /* 0x100fe200078e0202 */
[----:B------:R0:W-:Y:S03]  /*82c0*/  @!P1 ST.E.64 desc[UR36][R6.64], R134 ;  /* 0x0000008606009985 */ /* 0x0001e6000c101b24 */
[--C-:B------:R-:W-:Y:S01]  /*82d0*/  @!P3 IMAD.WIDE R10, R17, 0x4, R2.reuse ;  /* 0x00000004110ab825 */ /* 0x100fe200078e0202 */
[----:B------:R0:W-:Y:S03]  /*82e0*/  @!P2 ST.E.64 desc[UR36][R8.64], R138 ;  /* 0x0000008a0800a985 */ /* 0x0001e6000c101b24 */
[----:B------:R-:W-:Y:S01]  /*82f0*/  @!P4 IMAD.WIDE R12, R13, 0x4, R2 ;  /* 0x000000040d0cc825 */ /* 0x000fe200078e0202 */
[----:B------:R0:W-:Y:S04]  /*8300*/  @!P3 ST.E.64 desc[UR36][R10.64], R142 ;  /* 0x0000008e0a00b985 */ /* 0x0001e8000c101b24 */
[----:B------:R0:W-:Y:S01]  /*8310*/  @!P4 ST.E.64 desc[UR36][R12.64], R146 ;  /* 0x000000920c00c985 */ /* 0x0001e2000c101b24 */
[----:B------:R-:W-:Y:S05]  /*8320*/  @P0 BRA `(.L_x_8) ;  /* 0x0000003800c40947 */ /* 0x000fea0003800000 */
[----:B------:R-:W-:-:S04]  /*8330*/  LEA.HI R0, R0, R0, RZ, 0x1 ;  /* 0x0000000000007211 */ /* 0x000fc800078f08ff */
[----:B0-----:R-:W-:-:S05]  /*8340*/  LOP3.LUT R5, R0, 0xfffffffe, RZ, 0xc0, !PT ;  /* 0xfffffffe00057812 */ /* 0x001fca00078ec0ff */
[----:B------:R-:W-:-:S05]  /*8350*/  IMAD.WIDE R2, R5, 0x4, R2 ;  /* 0x0000000405027825 */ /* 0x000fca00078e0202 */
[----:B------:R0:W-:Y:S01]  /*8360*/  ST.E.64 desc[UR36][R2.64], R150 ;  /* 0x0000009602007985 */ /* 0x0001e2000c101b24 */
[----:B------:R-:W-:Y:S05]  /*8370*/  BRA `(.L_x_8) ;  /* 0x0000003800b07947 */ /* 0x000fea0003800000 */
.L_x_35:
[----:B---3--:R-:W0:Y:S02]  /*8380*/  S2R R0, SR_TID.X ;  /* 0x0000000000007919 */ /* 0x008e240000002100 */
[----:B0-----:R-:W-:-:S05]  /*8390*/  VIADD R2, R0, 0xffffff80 ;  /* 0xffffff8000027836 */ /* 0x001fca0000000000 */
[----:B------:R-:W-:-:S13]  /*83a0*/  ISETP.GT.AND P0, PT, R2, 0x7f, PT ;  /* 0x0000007f0200780c */ /* 0x000fda0003f04270 */
[----:B------:R-:W-:Y:S05]  /*83b0*/  @P0 BRA `(.L_x_8) ;  /* 0x0000003800a00947 */ /* 0x000fea0003800000 */
[----:B------:R-:W0:Y:S01]  /*83c0*/  S2R R3, SR_CTAID.X ;  /* 0x0000000000037919 */ /* 0x000e220000002500 */
[----:B------:R-:W1:Y:S01]  /*83d0*/  LDC R6, c[0x0][0xbe8] ;  /* 0x0002fa00ff067b82 */ /* 0x000e620000000800 */
[----:B------:R-:W-:Y:S01]  /*83e0*/  ULDC UR4, c[0x0][0xa88] ;  /* 0x0002a20000047ab9 */ /* 0x000fe20000000800 */
[----:B0-----:R-:W-:Y:S01]  /*83f0*/  LEA R0, R3, R0, 0x7 ;  /* 0x0000000003007211 */ /* 0x001fe200078e38ff */
[----:B-1----:R-:W-:-:S04]  /*8400*/  IMAD R3, R6, UR4, RZ ;  /* 0x0000000406037c24 */ /* 0x002fc8000f8e02ff */
[----:B------:R-:W-:-:S05]  /*8410*/  VIADD R0, R0, 0xffffff80 ;  /* 0xffffff8000007836 */ /* 0x000fca0000000000 */
[----:B------:R-:W-:-:S13]  /*8420*/  ISETP.GE.AND P0, PT, R0, R3, PT ;  /* 0x000000030000720c */ /* 0x000fda0003f06270 */
[----:B------:R-:W-:Y:S05]  /*8430*/  @P0 BRA `(.L_x_8) ;  /* 0x0000003800800947 */ /* 0x000fea0003800000 */
[----:B------:R-:W-:Y:S01]  /*8440*/  ISETP.NE.AND P0, PT, R6, 0x1, PT ;  /* 0x000000010600780c */ /* 0x000fe20003f05270 */
[----:B------:R-:W0:Y:S01]  /*8450*/  S2UR UR7, SR_CTAID.Z ;  /* 0x00000000000779c3 */ /* 0x000e220000002700 */
[----:B------:R-:W-:Y:S01]  /*8460*/  USHF.R.S32.HI UR6, URZ, 0x1f, UR38 ;  /* 0x0000001f3f067899 */ /* 0x000fe20008011426 */
[----:B------:R-:W-:Y:S01]  /*8470*/  IMAD.MOV.U32 R5, RZ, RZ, R0 ;  /* 0x000000ffff057224 */ /* 0x000fe200078e0000 */
[----:B------:R-:W-:Y:S02]  /*8480*/  ULDC.64 UR8, c[0x0][0xbd0] ;  /* 0x0002f40000087ab9 */ /* 0x000fe40000000a00 */
[----:B------:R-:W-:Y:S02]  /*8490*/  UIMAD UR6, UR6, UR8, URZ ;  /* 0x00000008060672a4 */ /* 0x000fe4000f8e023f */
[----:B------:R-:W-:Y:S01]  /*84a0*/  UIMAD.WIDE.U32 UR4, UR38, UR8, URZ ;  /* 0x00000008260472a5 */ /* 0x000fe2000f8e003f */
[----:B------:R-:W1:Y:S01]  /*84b0*/  LDC.64 R10, c[0x0][0xbd8] ;  /* 0x0002f600ff0a7b82 */ /* 0x000e620000000a00 */
[----:B------:R-:W-:-:S04]  /*84c0*/  UIMAD UR6, UR38, UR9, UR6 ;  /* 0x00000009260672a4 */ /* 0x000fc8000f8e0206 */
[----:B------:R-:W-:Y:S01]  /*84d0*/  UIADD3 UR6, UR5, UR6, URZ ;  /* 0x0000000605067290 */ /* 0x000fe2000fffe03f */
[----:B------:R-:W-:Y:S01]  /*84e0*/  MOV R2, UR4 ;  /* 0x0000000400027c02 */ /* 0x000fe20008000f00 */
[----:B------:R-:W-:Y:S01]  /*84f0*/  IMAD.U32 R3, RZ, RZ, UR5 ;  /* 0x00000005ff037e24 */ /* 0x000fe2000f8e00ff */
[----:B------:R-:W2:Y:S01]  /*8500*/  @P0 LDC R7, c[0x0][0xbec] ;  /* 0x0002fb00ff070b82 */ /* 0x000ea20000000800 */
[----:B------:R-:W-:Y:S02]  /*8510*/  ULDC.64 UR4, c[0x0][0xbe0] ;  /* 0x0002f80000047ab9 */ /* 0x000fe40000000a00 */
[----:B------:R-:W-:-:S05]  /*8520*/  IMAD.U32 R3, RZ, RZ, UR6 ;  /* 0x00000006ff037e24 */ /* 0x000fca000f8e00ff */
[----:B------:R-:W3:Y:S01]  /*8530*/  @P0 LDC R9, c[0x0][0xbf0] ;  /* 0x0002fc00ff090b82 */ /* 0x000ee20000000800 */
[----:B0-----:R-:W-:-:S07]  /*8540*/  USHF.R.S32.HI UR8, URZ, 0x1f, UR7 ;  /* 0x0000001f3f087899 */ /* 0x001fce0008011407 */
[----:B------:R-:W0:Y:S01]  /*8550*/  S2UR UR10, SR_CTAID.Y ;  /* 0x00000000000a79c3 */ /* 0x000e220000002600 */
[C---:B-1----:R-:W-:Y:S02]  /*8560*/  IMAD R12, R10.reuse, UR8, RZ ;  /* 0x000000080a0c7c24 */ /* 0x042fe4000f8e02ff */
[----:B------:R-:W-:-:S04]  /*8570*/  IMAD.WIDE.U32 R2, R10, UR7, R2 ;  /* 0x000000070a027c25 */ /* 0x000fc8000f8e0002 */
[----:B------:R-:W-:Y:S01]  /*8580*/  IMAD R11, R11, UR7, R12 ;  /* 0x000000070b0b7c24 */ /* 0x000fe2000f8e020c */
[----:B------:R-:W0:Y:S01]  /*8590*/  LDC R8, c[0x0][0xc50] ;  /* 0x00031400ff087b82 */ /* 0x000e220000000800 */
[----:B--2---:R-:W-:Y:S01]  /*85a0*/  @P0 IMAD.HI.U32 R4, R0, R7, RZ ;  /* 0x0000000700040227 */ /* 0x004fe200078e00ff */
[----:B------:R-:W-:-:S03]  /*85b0*/  IADD3 R7, RZ, -UR38, RZ ;  /* 0x80000026ff077c10 */ /* 0x000fc6000fffe0ff */
[----:B------:R-:W-:Y:S01]  /*85c0*/  IMAD.IADD R3, R11, 0x1, R3 ;  /* 0x000000010b037824 */ /* 0x000fe200078e0203 */
[----:B---3--:R-:W-:Y:S01]  /*85d0*/  @P0 SHF.R.U32.HI R5, RZ, R9, R4 ;  /* 0x00000009ff050219 */ /* 0x008fe20000011604 */
[----:B0-----:R-:W-:-:S04]  /*85e0*/  IMAD R9, R8, R7, UR10 ;  /* 0x0000000a08097e24 */ /* 0x001fc8000f8e0207 */
[----:B------:R-:W-:Y:S02]  /*85f0*/  IMAD.MOV R7, RZ, RZ, -R5 ;  /* 0x000000ffff077224 */ /* 0x000fe400078e0a05 */
[----:B------:R-:W-:Y:S01]  /*8600*/  IMAD.WIDE.U32 R2, R9, UR4, R2 ;  /* 0x0000000409027c25 */ /* 0x000fe2000f8e0002 */
[----:B------:R-:W-:-:S03]  /*8610*/  SHF.R.S32.HI R4, RZ, 0x1f, R9 ;  /* 0x0000001fff047819 */ /* 0x000fc60000011409 */
[----:B------:R-:W-:Y:S01]  /*8620*/  IMAD R7, R6, R7, R0 ;  /* 0x0000000706077224 */ /* 0x000fe200078e0200 */
[----:B------:R-:W-:Y:S01]  /*8630*/  IADD3 R2, P0, R5, R2, RZ ;  /* 0x0000000205027210 */ /* 0x000fe20007f1e0ff */
[----:B------:R-:W-:-:S03]  /*8640*/  IMAD R4, R4, UR4, RZ ;  /* 0x0000000404047c24 */ /* 0x000fc6000f8e02ff */
[----:B------:R-:W-:Y:S01]  /*8650*/  SHF.R.S32.HI R0, RZ, 0x1f, R7 ;  /* 0x0000001fff007819 */ /* 0x000fe20000011407 */
[----:B------:R-:W-:Y:S01]  /*8660*/  IMAD R4, R9, UR5, R4 ;  /* 0x0000000509047c24 */ /* 0x000fe2000f8e0204 */
[----:B------:R-:W-:Y:S01]  /*8670*/  SHF.R.S32.HI R9, RZ, 0x1f, R5 ;  /* 0x0000001fff097819 */ /* 0x000fe20000011405 */
[----:B------:R-:W-:Y:S02]  /*8680*/  ULDC.64 UR4, c[0x0][0xbc8] ;  /* 0x0002f20000047ab9 */ /* 0x000fe40000000a00 */
[----:B------:R-:W-:Y:S01]  /*8690*/  IMAD R0, R0, UR4, RZ ;  /* 0x0000000400007c24 */ /* 0x000fe2000f8e02ff */
[----:B------:R-:W-:-:S03]  /*86a0*/  IADD3.X R3, R9, R3, R4, P0, !PT ;  /* 0x0000000309037210 */ /* 0x000fc600007fe404 */
[C---:B------:R-:W-:Y:S02]  /*86b0*/  IMAD R5, R7.reuse, UR5, R0 ;  /* 0x0000000507057c24 */ /* 0x040fe4000f8e0200 */
[----:B------:R-:W-:Y:S01]  /*86c0*/  IMAD.WIDE.U32 R2, R7, UR4, R2 ;  /* 0x0000000407027c25 */ /* 0x000fe2000f8e0002 */
[----:B------:R-:W-:-:S04]  /*86d0*/  ULDC.64 UR4, c[0x0][0xba8] ;  /* 0x0002ea0000047ab9 */ /* 0x000fc80000000a00 */
[----:B------:R-:W-:Y:S02]  /*86e0*/  IADD3 R3, R3, R5, RZ ;  /* 0x0000000503037210 */ /* 0x000fe40007ffe0ff */
[----:B------:R-:W-:-:S04]  /*86f0*/  LEA R4, P0, R2, UR4, 0x2 ;  /* 0x0000000402047c11 */ /* 0x000fc8000f8010ff */
[----:B------:R-:W-:Y:S01]  /*8700*/  LEA.HI.X R5, R2, UR5, R3, 0x2, P0 ;  /* 0x0000000502057c11 */ /* 0x000fe200080f1403 */
[----:B------:R-:W-:-:S05]  /*8710*/  IMAD.MOV.U32 R3, RZ, RZ, -0x800000 ;  /* 0xff800000ff037424 */ /* 0x000fca00078e00ff */
[----:B------:R0:W-:Y:S01]  /*8720*/  STG.E desc[UR36][R4.64], R3 ;  /* 0x0000000304007986 */ /* 0x0001e2000c101924 */
[----:B------:R-:W-:Y:S05]  /*8730*/  BRA `(.L_x_8) ;  /* 0x0000003400c07947 */ /* 0x000fea0003800000 */
.L_x_6:
[----:B------:R-:W-:-:S08]  /*8740*/  NOP ;  /* 0x0000000000007918 */ /* 0x000fd00000000000 */
[----:B------:R-:W0:-:S00]  /*8750*/  USETMAXREG.DEALLOC.CTAPOOL 0x28 ;  /* 0x00000028000079c8 */ /* 0x000e0000080e0500 */
[----:B0-----:R-:W-:Y:S01]  /*8760*/  LOP3.LUT R2, R0, 0x3, RZ, 0xc0, !PT ;  /* 0x0000000300027812 */ /* 0x001fe200078ec0ff */
[----:B------:R-:W0:Y:S05]  /*8770*/  S2R R33, SR_CTAID.Z ;  /* 0x0000000000217919 */ /* 0x000e2a0000002700 */
[----:B------:R-:W1:Y:S01]  /*8780*/  S2UR UR6, SR_CTAID.Y ;  /* 0x00000000000679c3 */ /* 0x000e620000002600 */
[----:B------:R-:W2:Y:S02]  /*8790*/  SHFL.IDX PT, R0, R2, RZ, 0x1f ;  /* 0x00001fff02007589 */ /* 0x000ea400000e0000 */
[----:B--2---:R-:W-:-:S13]  /*87a0*/  ISETP.NE.AND P0, PT, R0, RZ, PT ;  /* 0x000000ff0000720c */ /* 0x004fda0003f05270 */
[----:B01----:R-:W-:Y:S05]  /*87b0*/  @!P0 BRA `(.L_x_38) ;  /* 0x0000000000288947 */ /* 0x003fea0003800000 */
[----:B------:R-:W-:Y:S01]  /*87c0*/  ULDC UR7, c[0x0][0xc50] ;  /* 0x0003140000077ab9 */ /* 0x000fe20000000800 */
[----:B------:R-:W-:Y:S01]  /*87d0*/  UMOV UR40, UR6 ;  /* 0x0000000600287c82 */ /* 0x000fe20008000000 */
[----:B------:R-:W-:-:S06]  /*87e0*/  UISETP.NE.AND UP0, UPT, UR7, 0x1, UPT ;  /* 0x000000010700788c */ /* 0x000fcc000bf05270 */
[----:B------:R-:W-:-:S13]  /*87f0*/  PLOP3.LUT P0, PT, PT, PT, UP0, 0x80, 0x0 ;  /* 0x000000000000781c */ /* 0x000fda0003f0f008 */
[----:B------:R-:W-:Y:S05]  /*8800*/  @!P0 BRA `(.L_x_39) ;  /* 0x0000000000308947 */ /* 0x000fea0003800000 */
[----:B------:R-:W-:Y:S01]  /*8810*/  ULDC UR4, c[0x0][0xc54] ;  /* 0x0003150000047ab9 */ /* 0x000fe20000000800 */
[----:B------:R-:W-:Y:S01]  /*8820*/  ULDC UR40, c[0x0][0xc58] ;  /* 0x0003160000287ab9 */ /* 0x000fe20000000800 */
[----:B------:R-:W-:-:S04]  /*8830*/  UIMAD.WIDE.U32 UR4, UR6, UR4, URZ ;  /* 0x00000004060472a5 */ /* 0x000fc8000f8e003f */
[----:B------:R-:W-:Y:S01]  /*8840*/  USHF.R.U32.HI UR40, URZ, UR40, UR5 ;  /* 0x000000283f287299 */ /* 0x000fe20008011605 */
[----:B------:R-:W-:Y:S11]  /*8850*/  BRA `(.L_x_39) ;  /* 0x00000000001c7947 */ /* 0x000ff60003800000 */
.L_x_38:
[----:B------:R-:W-:Y:S01]  /*8860*/  ULDC UR7, c[0x0][0xc50] ;  /* 0x0003140000077ab9 */ /* 0x000fe20000000800 */
[----:B------:R-:W-:Y:S01]  /*8870*/  UMOV UR40, UR6 ;  /* 0x0000000600287c82 */ /* 0x000fe20008000000 */
[----:B------:R-:W-:-:S11]  /*8880*/  UISETP.NE.AND UP0, UPT, UR7, 0x1, UPT ;  /* 0x000000010700788c */ /* 0x000fd6000bf05270 */
[----:B------:R-:W-:Y:S01]  /*8890*/  @UP0 ULDC UR4, c[0x0][0xc54] ;  /* 0x0003150000040ab9 */ /* 0x000fe20000000800 */
[----:B------:R-:W-:Y:S01]  /*88a0*/  @UP0 ULDC UR8, c[0x0][0xc58] ;  /* 0x0003160000080ab9 */ /* 0x000fe20000000800 */
[----:B------:R-:W-:-:S04]  /*88b0*/  UIMAD.WIDE.U32 UR4, UR6, UR4, URZ ;  /* 0x00000004060472a5 */ /* 0x000fc8000f8e003f */
[----:B------:R-:W-:-:S12]  /*88c0*/  @UP0 USHF.R.U32.HI UR40, URZ, UR8, UR5 ;  /* 0x000000083f280299 */ /* 0x000fd80008011605 */
.L_x_39:
[----:B------:R-:W-:Y:S01]  /*88d0*/  ISETP.GE.AND P0, PT, R33, RZ, PT ;  /* 0x000000ff2100720c */ /* 0x000fe20003f06270 */
[----:B------:R-:W-:Y:S01]  /*88e0*/  UIADD3 UR4, -UR40, URZ, URZ ;  /* 0x0000003f28047290 */ /* 0x000fe2000fffe13f */
[----:B------:R-:W-:Y:S01]  /*88f0*/  IMAD.MOV.U32 R20, RZ, RZ, 0x1 ;  /* 0x00000001ff147424 */ /* 0x000fe200078e00ff */
[----:B------:R-:W-:Y:S01]  /*8900*/  MOV R21, RZ ;  /* 0x000000ff00157202 */ /* 0x000fe20000000f00 */
[----:B------:R-:W-:Y:S01]  /*8910*/  IMAD.MOV.U32 R8, RZ, RZ, 0x1 ;  /* 0x00000001ff087424 */ /* 0x000fe200078e00ff */
[----:B------:R-:W-:-:S08]  /*8920*/  UIMAD UR6, UR7, UR4, UR6 ;  /* 0x00000004070672a4 */ /* 0x000fd0000f8e0206 */
[----:B------:R-:W-:Y:S05]  /*8930*/  @!P0 BRA `(.L_x_40) ;  /* 0x0000003000848947 */ /* 0x000fea0003800000 */
[----:B------:R-:W0:Y:S01]  /*8940*/  LDC.64 R4, c[0x0][0xa28] ;  /* 0x00028a00ff047b82 */ /* 0x000e220000000a00 */
[----:B------:R-:W-:Y:S01]  /*8950*/  ULDC.64 UR4, c[0x0][0x418] ;  /* 0x0001060000047ab9 */ /* 0x000fe20000000a00 */
[----:B------:R-:W-:Y:S01]  /*8960*/  ULDC UR41, c[0x0][0x2f0] ;  /* 0x0000bc0000297ab9 */ /* 0x000fe20000000800 */
[----:B------:R-:W-:Y:S01]  /*8970*/  IMAD.MOV.U32 R31, RZ, RZ, RZ ;  /* 0x000000ffff1f7224 */ /* 0x000fe200078e00ff */
[----:B0-----:R-:W-:-:S04]  /*8980*/  ISETP.NE.U32.AND P0, PT, R4, RZ, PT ;  /* 0x000000ff0400720c */ /* 0x001fc80003f05070 */
[----:B------:R-:W-:Y:S01]  /*8990*/  ISETP.NE.AND.EX P0, PT, R5, RZ, PT, P0 ;  /* 0x000000ff0500720c */ /* 0x000fe20003f05300 */
[----:B------:R-:W-:-:S03]  /*89a0*/  UISETP.NE.U32.AND UP0, UPT, UR4, URZ, UPT ;  /* 0x0000003f0400728c */ /* 0x000fc6000bf05070 */
[----:B------:R-:W-:-:S09]  /*89b0*/  ULDC UR4, c[0x0][0x424] ;  /* 0x0001090000047ab9 */ /* 0x000fd20000000800 */
[----:B------:R-:W0:Y:S01]  /*89c0*/  @P0 LDC.64 R4, c[0x0][0xa28] ;  /* 0x00028a00ff040b82 */ /* 0x000e220000000a00 */
[----:B------:R-:W-:-:S04]  /*89d0*/  UISETP.NE.AND.EX UP0, UPT, UR5, URZ, UPT, UP0 ;  /* 0x0000003f0500728c */ /* 0x000fc8000bf05300 */
[----:B------:R-:W-:-:S04]  /*89e0*/  USEL UR4, UR4, 0x1, UP0 ;  /* 0x0000000104047887 */ /* 0x000fc80008000000 */
[----:B------:R-:W-:Y:S01]  /*89f0*/  UIMAD UR41, UR4, UR41, URZ ;  /* 0x00000029042972a4 */ /* 0x000fe2000f8e023f */
[----:B------:R-:W1:Y:S03]  /*8a00*/  S2R R32, SR_CTAID.X ;  /* 0x0000000000207919 */ /* 0x000e660000002500 */
[----:B------:R-:W-:Y:S02]  /*8a10*/  UISETP.GE.AND UP0, UPT, UR41, 0x1, UPT ;  /* 0x000000012900788c */ /* 0x000fe4000bf06270 */
[----:B------:R-:W-:Y:S01]  /*8a20*/  UIADD3 UR4, UR41, 0x5f, URZ ;  /* 0x0000005f29047890 */ /* 0x000fe2000fffe03f */
[----:B0-----:R-:W-:-:S05]  /*8a30*/  @P0 IMAD.WIDE R4, R33, 0x4, R4 ;  /* 0x0000000421040825 */ /* 0x001fca00078e0204 */
[----:B------:R0:W5:Y:S01]  /*8a40*/  @P0 LDG.E R31, desc[UR36][R4.64] ;  /* 0x00000024041f0981 */ /* 0x000162000c1e1900 */
[----:B------:R-:W-:Y:S01]  /*8a50*/  PLOP3.LUT P0, PT, PT, PT, UP0, 0x80, 0x0 ;  /* 0x000000000000781c */ /* 0x000fe20003f0f008 */
[----:B------:R-:W-:Y:S02]  /*8a60*/  UIMAD.WIDE UR4, UR4, 0x2aaaaaab, URZ ;  /* 0x2aaaaaab040478a5 */ /* 0x000fe4000f8e023f */
[----:B------:R-:W-:Y:S02]  /*8a70*/  ULOP3.LUT UR44, UR6, 0xffff, URZ, 0xc0, !UPT ;  /* 0x0000ffff062c7892 */ /* 0x000fe4000f8ec03f */
[----:B------:R-:W-:Y:S01]  /*8a80*/  USHF.R.U32.HI UR42, URZ, 0x1f, UR5 ;  /* 0x0000001f3f2a7899 */ /* 0x000fe20008011605 */
[----:B------:R-:W-:-:S03]  /*8a90*/  UMOV UR38, URZ ;  /* 0x0000003f00267c82 */ /* 0x000fc60008000000 */
[----:B------:R-:W-:-:S04]  /*8aa0*/  ULEA.HI.SX32 UR42, UR5, UR42, 0x1c ;  /* 0x0000002a052a7291 */ /* 0x000fc8000f8fe23f */
[----:B01----:R-:W-:Y:S08]  /*8ab0*/  @!P0 BRA `(.L_x_41) ;  /* 0x0000000000848947 */ /* 0x003ff00003800000 */
[----:B------:R-:W-:Y:S01]  /*8ac0*/  USHF.R.U32.HI UR6, URZ, 0x10, UR6 ;  /* 0x000000103f067899 */ /* 0x000fe20008011606 */
[----:B------:R-:W-:-:S03]  /*8ad0*/  UMOV UR4, URZ ;  /* 0x0000003f00047c82 */ /* 0x000fc60008000000 */
[----:B------:R-:W-:-:S11]  /*8ae0*/  UISETP.NE.AND UP0, UPT, UR6, URZ, UPT ;  /* 0x0000003f0600728c */ /* 0x000fd6000bf05270 */
[----:B------:R-:W-:Y:S02]  /*8af0*/  @!UP0 ULDC UR6, c[0x0][0x9f0] ;  /* 0x00027c0000068ab9 */ /* 0x000fe40000000800 */
[----:B------:R-:W-:Y:S01]  /*8b00*/  IABS R0, UR6 ;  /* 0x0000000600007c13 */ /* 0x000fe20008000000 */
[----:B------:R-:W-:Y:S02]  /*8b10*/  UIADD3 UR7, UR42, -0x1, UR6 ;  /* 0xffffffff2a077890 */ /* 0x000fe4000fffe006 */
[----:B------:R-:W-:Y:S02]  /*8b20*/  IABS R5, UR6 ;  /* 0x0000000600057c13 */ /* 0x000fe40008000000 */
[----:B------:R-:W-:Y:S02]  /*8b30*/  R2UR UR10, R0 ;  /* 0x00000000000a72ca */ /* 0x000fe400000e0000 */
[----:B------:R-:W-:Y:S01]  /*8b40*/  IABS R4, UR7 ;  /* 0x0000000700047c13 */ /* 0x000fe20008000000 */
[----:B------:R-:W-:-:S03]  /*8b50*/  ULOP3.LUT UR7, UR7, UR6, URZ, 0x3c, !UPT ;  /* 0x0000000607077292 */ /* 0x000fc6000f8e3c3f */
[----:B------:R-:W-:-:S07]  /*8b60*/  R2UR UR9, R4 ;  /* 0x00000000040972ca */ /* 0x000fce00000e0000 */
[----:B------:R-:W0:Y:S08]  /*8b70*/  I2F.RP R0, UR10 ;  /* 0x0000000a00007d06 */ /* 0x000e300008209400 */
[----:B0-----:R-:W0:Y:S02]  /*8b80*/  MUFU.RCP R0, R0 ;  /* 0x0000000000007308 */ /* 0x001e240000001000 */
[----:B0-----:R-:W-:Y:S01]  /*8b90*/  IADD3 R3, R0, 0xffffffe, RZ ;  /* 0x0ffffffe00037810 */ /* 0x001fe20007ffe0ff */
[----:B------:R-:W-:-:S05]  /*8ba0*/  IMAD.MOV R0, RZ, RZ, -R5 ;  /* 0x000000ffff007224 */ /* 0x000fca00078e0a05 */
        /* <DEDUP_REMOVED lines=14> */
[----:B------:R-:W-:Y:S02]  /*8c90*/  UISETP.NE.AND UP1, UPT, UR6, URZ, UPT ;  /* 0x0000003f0600728c */ /* 0x000fe4000bf25270 */
[----:B------:R-:W-:-:S09]  /*8ca0*/  @!UP0 UIADD3 UR5, -UR5, URZ, URZ ;  /* 0x0000003f05058290 */ /* 0x000fd2000fffe13f */
[----:B------:R-:W-:-:S07]  /*8cb0*/  @!UP1 ULOP3.LUT UR5, URZ, UR6, URZ, 0x33, !UPT ;  /* 0x000000063f059292 */ /* 0x000fce000f8e333f */
[----:B------:R-:W-:-:S05]  /*8cc0*/  UMOV UR38, UR5 ;  /* 0x0000000500267c82 */ /* 0x000fca0008000000 */
.L_x_41:
[----:B------:R-:W-:Y:S02]  /*8cd0*/  UIMAD UR45, UR44, UR38, URZ ;  /* 0x000000262c2d72a4 */ /* 0x000fe4000f8e023f */
[----:B------:R-:W-:Y:S02]  /*8ce0*/  IMAD.U32 R3, RZ, RZ, UR38 ;  /* 0x00000026ff037e24 */ /* 0x000fe4000f8e00ff */
[----:B------:R-:W-:Y:S02]  /*8cf0*/  IMAD.MOV.U32 R21, RZ, RZ, RZ ;  /* 0x000000ffff157224 */ /* 0x000fe400078e00ff */
[----:B------:R-:W-:Y:S01]  /*8d00*/  IMAD.MOV.U32 R8, RZ, RZ, 0x1 ;  /* 0x00000001ff087424 */ /* 0x000fe200078e00ff */
[----:B------:R-:W-:-:S04]  /*8d10*/  MOV R0, UR45 ;  /* 0x0000002d00007c02 */ /* 0x000fc80008000f00 */
[----:B------:R-:W-:-:S04]  /*8d20*/  VIADDMNMX R0, R0, R3, UR42, PT ;  /* 0x0000002a00007e46 */ /* 0x000fc8000b800103 */
[----:B------:R-:W-:-:S13]  /*8d30*/  R2UR UR46, R0 ;  /* 0x00000000002e72ca */ /* 0x000fda00000e0000 */
[----:B------:R-:W-:-:S06]  /*8d40*/  UISETP.GT.AND UP0, UPT, UR46, UR45, UPT ;  /* 0x0000002d2e00728c */ /* 0x000fcc000bf04270 */
[----:B------:R-:W-:-:S13]  /*8d50*/  PLOP3.LUT P0, PT, PT, PT, UP0, 0x80, 0x0 ;  /* 0x000000000000781c */ /* 0x000fda0003f0f008 */
[----:B------:R-:W-:Y:S05]  /*8d60*/  @!P0 BRA `(.L_x_40) ;  /* 0x0000002c00788947 */ /* 0x000fea0003800000 */
[----:B------:R-:W0:Y:S01]  /*8d70*/  S2UR UR4, SR_CgaCtaId ;  /* 0x00000000000479c3 */ /* 0x000e220000008800 */
[----:B------:R-:W-:Y:S02]  /*8d80*/  UMOV UR43, 0x400 ;  /* 0x00000400002b7882 */ /* 0x000fe40000000000 */
[----:B0-----:R-:W-:-:S04]  /*8d90*/  ULEA UR43, UR4, UR43, 0x18 ;  /* 0x0000002b042b7291 */ /* 0x001fc8000f8ec03f */
[----:B------:R-:W-:-:S04]  /*8da0*/  UIADD3 UR4, UR43, 0x1c400, URZ ;  /* 0x0001c4002b047890 */ /* 0x000fc8000fffe03f */
[----:B------:R-:W-:-:S06]  /*8db0*/  ULOP3.LUT UP0, URZ, UR4, 0x3ff, URZ, 0xc0, !UPT ;  /* 0x000003ff043f7892 */ /* 0x000fcc000f80c03f */
[----:B------:R-:W-:-:S13]  /*8dc0*/  PLOP3.LUT P0, PT, PT, PT, UP0, 0x80, 0x0 ;  /* 0x000000000000781c */ /* 0x000fda0003f0f008 */
[----:B------:R-:W-:Y:S05]  /*8dd0*/  @!P0 BRA `(.L_x_42) ;  /* 0x0000000000408947 */ /* 0x000fea0003800000 */
[----:B------:R-:W-:Y:S01]  /*8de0*/  MOV R14, 0x0 ;  /* 0x00000000000e7802 */ /* 0x000fe20000000f00 */
[----:B------:R-:W-:Y:S01]  /*8df0*/  ULDC.64 UR4, c[0x4][0x98] ;  /* 0x0100260000047ab9 */ /* 0x000fe20000000a00 */
[----:B------:R-:W-:Y:S01]  /*8e00*/  ULDC.64 UR6, c[0x4][0xa0] ;  /* 0x0100280000067ab9 */ /* 0x000fe20000000a00 */
[----:B------:R-:W-:Y:S01]  /*8e10*/  MOV R4, UR4 ;  /* 0x0000000400047c02 */ /* 0x000fe20008000f00 */
[----:B------:R-:W-:Y:S01]  /*8e20*/  IMAD.U32 R5, RZ, RZ, UR5 ;  /* 0x00000005ff057e24 */ /* 0x000fe2000f8e00ff */
[----:B------:R-:W-:Y:S01]  /*8e30*/  ULDC.64 UR4, c[0x4][0x8] ;  /* 0x0100020000047ab9 */ /* 0x000fe20000000a00 */
[----:B------:R-:W0:Y:S01]  /*8e40*/  LDC.64 R14, c[0x4][R14] ;  /* 0x010000000e0e7b82 */ /* 0x000e220000000a00 */
[----:B------:R-:W-:Y:S01]  /*8e50*/  IMAD.U32 R6, RZ, RZ, UR6 ;  /* 0x00000006ff067e24 */ /* 0x000fe2000f8e00ff */
[----:B------:R-:W-:Y:S01]  /*8e60*/  MOV R7, UR7 ;  /* 0x0000000700077c02 */ /* 0x000fe20008000f00 */
[----:B------:R-:W-:Y:S01]  /*8e70*/  IMAD.U32 R10, RZ, RZ, UR4 ;  /* 0x00000004ff0a7e24 */ /* 0x000fe2000f8e00ff */
[----:B------:R-:W-:Y:S01]  /*8e80*/  MOV R8, 0x70 ;  /* 0x0000007000087802 */ /* 0x000fe20000000f00 */
[----:B------:R-:W-:-:S02]  /*8e90*/  IMAD.U32 R11, RZ, RZ, UR5 ;  /* 0x00000005ff0b7e24 */ /* 0x000fc4000f8e00ff */
[----:B------:R-:W-:Y:S02]  /*8ea0*/  IMAD.MOV.U32 R12, RZ, RZ, 0x1 ;  /* 0x00000001ff0c7424 */ /* 0x000fe400078e00ff */
[----:B------:R-:W-:-:S07]  /*8eb0*/  IMAD.MOV.U32 R13, RZ, RZ, RZ ;  /* 0x000000ffff0d7224 */ /* 0x000fce00078e00ff */
[----:B------:R-:W-:-:S07]  /*8ec0*/  LEPC R20, `(.L_x_42) ;  /* 0x000000001014794e */ /* 0x000fce0000000000 */
[----:B0----5:R-:W-:Y:S05]  /*8ed0*/  CALL.ABS.NOINC R14 ;  /* 0x000000000e007343 */ /* 0x021fea0003c00000 */
.L_x_42:
        /* <DEDUP_REMOVED lines=8> */
[----:B------:R0:W1:Y:S01]  /*8f60*/  LDC.64 R14, c[0x4][R17] ;  /* 0x01000000110e7b82 */ /* 0x0000620000000a00 */
[----:B------:R-:W-:Y:S01]  /*8f70*/  IMAD.U32 R5, RZ, RZ, UR5 ;  /* 0x00000005ff057e24 */ /* 0x000fe2000f8e00ff */
[----:B------:R-:W-:Y:S01]  /*8f80*/  ULDC.64 UR4, c[0x4][0x10] ;  /* 0x0100040000047ab9 */ /* 0x000fe20000000a00 */
[----:B------:R-:W-:Y:S01]  /*8f90*/  IMAD.U32 R6, RZ, RZ, UR6 ;  /* 0x00000006ff067e24 */ /* 0x000fe2000f8e00ff */
[----:B------:R-:W-:Y:S01]  /*8fa0*/  MOV R7, UR7 ;  /* 0x0000000700077c02 */ /* 0x000fe20008000f00 */
[----:B------:R-:W-:Y:S01]  /*8fb0*/  IMAD.U32 R10, RZ, RZ, UR4 ;  /* 0x00000004ff0a7e24 */ /* 0x000fe2000f8e00ff */
[----:B------:R-:W-:Y:S01]  /*8fc0*/  MOV R8, 0x70 ;  /* 0x0000007000087802 */ /* 0x000fe20000000f00 */
[----:B------:R-:W-:-:S02]  /*8fd0*/  IMAD.U32 R11, RZ, RZ, UR5 ;  /* 0x00000005ff0b7e24 */ /* 0x000fc4000f8e00ff */
[----:B------:R-:W-:Y:S02]  /*8fe0*/  IMAD.MOV.U32 R12, RZ, RZ, 0x1 ;  /* 0x00000001ff0c7424 */ /* 0x000fe400078e00ff */
[----:B0-----:R-:W-:-:S07]  /*8ff0*/  IMAD.MOV.U32 R13, RZ, RZ, RZ ;  /* 0x000000ffff0d7224 */ /* 0x001fce00078e00ff */
[----:B------:R-:W-:-:S07]  /*9000*/  LEPC R20, `(.L_x_44) ;  /* 0x000000001014794e */ /* 0x000fce0000000000 */
[----:B-1---5:R-:W-:Y:S05]  /*9010*/  CALL.ABS.NOINC R14 ;  /* 0x000000000e007343 */ /* 0x022fea0003c00000 */
.L_x_44:
[----:B------:R0:W1:Y:S01]  /*9020*/  LDC.64 R14, c[0x4][R17] ;  /* 0x01000000110e7b82 */ /* 0x0000620000000a00 */
[----:B------:R-:W-:Y:S01]  /*9030*/  ULDC.64 UR4, c[0x4][0x98] ;  /* 0x0100260000047ab9 */ /* 0x000fe20000000a00 */
[----:B------:R-:W-:Y:S01]  /*9040*/  ULDC.64 UR6, c[0x4][0xa0] ;  /* 0x0100280000067ab9 */ /* 0x000fe20000000a00 */
[----:B------:R-:W-:Y:S01]  /*9050*/  MOV R4, UR4 ;  /* 0x0000000400047c02 */ /* 0x000fe20008000f00 */
        /* <DEDUP_REMOVED lines=10> */
[----:B-1----:R-:W-:Y:S05]  /*9100*/  CALL.ABS.NOINC R14 ;  /* 0x000000000e007343 */ /* 0x002fea0003c00000 */
.L_x_43:
[----:B------:R-:W0:Y:S01]  /*9110*/  LDC.64 R4, c[0x0][0x9f8] ;  /* 0x00027e00ff047b82 */ /* 0x000e220000000a00 */
[----:B------:R-:W-:-:S07]  /*9120*/  MOV R30, R33 ;  /* 0x00000021001e7202 */ /* 0x000fce0000000f00 */
[----:B------:R-:W1:Y:S01]  /*9130*/  LDC R29, c[0x0][0x430] ;  /* 0x00010c00ff1d7b82 */ /* 0x000e620000000800 */
[C---:B------:R-:W-:Y:S01]  /*9140*/  IMAD.SHL.U32 R28, R16.reuse, 0x10, RZ ;  /* 0x00000010101c7824 */ /* 0x040fe200078e00ff */
[C---:B------:R-:W-:Y:S01]  /*9150*/  LOP3.LUT R7, R16.reuse, 0x7f, RZ, 0xc0, !PT ;  /* 0x0000007f10077812 */ /* 0x040fe200078ec0ff */
[----:B------:R-:W-:Y:S01]  /*9160*/  IMAD.U32 R9, RZ, RZ, UR46 ;  /* 0x0000002eff097e24 */ /* 0x000fe2000f8e00ff */
[----:B------:R-:W-:Y:S01]  /*9170*/  LOP3.LUT R23, R23, 0xffffffbf, RZ, 0xc0, !PT ;  /* 0xffffffbf17177812 */ /* 0x000fe200078ec0ff */
[----:B------:R-:W-:Y:S01]  /*9180*/  IMAD.SHL.U32 R6, R16, 0x8, RZ ;  /* 0x0000000810067824 */ /* 0x000fe200078e00ff */
[----:B------:R-:W-:Y:S01]  /*9190*/  ULDC UR4, c[0x0][0x320] ;  /* 0x0000c80000047ab9 */ /* 0x000fe20000000800 */
[----:B0-----:R-:W-:-:S04]  /*91a0*/  ISETP.NE.U32.AND P0, PT, R4, RZ, PT ;  /* 0x000000ff0400720c */ /* 0x001fc80003f05070 */
[----:B------:R-:W-:-:S13]  /*91b0*/  ISETP.NE.AND.EX P0, PT, R5, RZ, PT, P0 ;  /* 0x000000ff0500720c */ /* 0x000fda0003f05300 */
[----:B------:R-:W0:Y:S02]  /*91c0*/  @P0 LDC.64 R4, c[0x0][0x9f8] ;  /* 0x00027e00ff040b82 */ /* 0x000e240000000a00 */
[----:B0-----:R-:W-:-:S05]  /*91d0*/  @P0 IMAD.WIDE R4, R33, 0x4, R4 ;  /* 0x0000000421040825 */ /* 0x001fca00078e0204 */
[----:B------:R0:W2:Y:S01]  /*91e0*/  @P0 LDG.E R30, desc[UR36][R4.64] ;  /* 0x00000024041e0981 */ /* 0x0000a2000c1e1900 */
[----:B------:R-:W-:Y:S02]  /*91f0*/  LOP3.LUT R28, R28, 0x70, RZ, 0xc0, !PT ;  /* 0x000000701c1c7812 */ /* 0x000fe400078ec0ff */
[----:B------:R-:W-:Y:S02]  /*9200*/  SHF.R.U32.HI R27, RZ, 0x3, R7 ;  /* 0x00000003ff1b7819 */ /* 0x000fe40000011607 */
[----:B------:R-:W-:Y:S02]  /*9210*/  IADD3 R9, R9, -0x1, RZ ;  /* 0xffffffff09097810 */ /* 0x000fe40007ffe0ff */
[----:B------:R-:W-:Y:S02]  /*9220*/  LOP3.LUT R26, R28, R27, RZ, 0xfc, !PT ;  /* 0x0000001b1c1a7212 */ /* 0x000fe400078efcff */
[----:B-1----:R-:W-:-:S03]  /*9230*/  ISETP.NE.AND P1, PT, R29, 0x1, PT ;  /* 0x000000011d00780c */ /* 0x002fc60003f25270 */
[----:B------:R-:W-:-:S05]  /*9240*/  IMAD R22, R9, 0x60, R26 ;  /* 0x0000006009167824 */ /* 0x000fca00078e021a */
[C---:B------:R-:W-:Y:S01]  /*9250*/  ISETP.GE.AND P0, PT, R22.reuse, UR41, PT ;  /* 0x0000002916007c0c */ /* 0x040fe2000bf06270 */
[----:B-----5:R-:W-:-:S03]  /*9260*/  IMAD.IADD R22, R22, 0x1, R31 ;  /* 0x0000000116167824 */ /* 0x020fc600078e021f */
[----:B------:R-:W-:Y:S01]  /*9270*/  ISETP.GT.U32.OR P0, PT, R26, 0x5f, P0 ;  /* 0x0000005f1a00780c */ /* 0x000fe20000704470 */
[----:B------:R-:W1:Y:S01]  /*9280*/  @P1 LDC R3, c[0x0][0x434] ;  /* 0x00010d00ff031b82 */ /* 0x000e620000000800 */
[----:B------:R-:W-:-:S07]  /*9290*/  @P1 LOP3.LUT R23, R23, 0x40, RZ, 0xfc, !PT ;  /* 0x0000004017171812 */ /* 0x000fce00078efcff */
[----:B0-----:R-:W0:Y:S08]  /*92a0*/  @P1 LDC R5, c[0x0][0x438] ;  /* 0x00010e00ff051b82 */ /* 0x001e300000000800 */
[----:B------:R-:W3:Y:S08]  /*92b0*/  @!P0 LDC.64 R10, c[0x0][0x428] ;  /* 0x00010a00ff0a8b82 */ /* 0x000ef00000000a00 */
[----:B------:R-:W4:Y:S01]  /*92c0*/  @!P0 LDC.64 R12, c[0x0][0x418] ;  /* 0x00010600ff0c8b82 */ /* 0x000f220000000a00 */
[----:B-1----:R-:W-:-:S04]  /*92d0*/  @P1 IMAD.HI.U32 R0, R22, R3, RZ ;  /* 0x0000000316001227 */ /* 0x002fc800078e00ff */
[----:B------:R-:W-:Y:S01]  /*92e0*/  IMAD.MOV.U32 R3, RZ, RZ, R22 ;  /* 0x000000ffff037224 */ /* 0x000fe200078e0016 */
[----:B0-----:R-:W-:-:S04]  /*92f0*/  @P1 SHF.R.U32.HI R3, RZ, R5, R0 ;  /* 0x00000005ff031219 */ /* 0x001fc80000011600 */
[----:B------:R-:W-:Y:S02]  /*9300*/  @!P0 SHF.R.S32.HI R5, RZ, 0x1f, R3 ;  /* 0x0000001fff058819 */ /* 0x000fe40000011403 */
[----:B------:R-:W-:Y:S02]  /*9310*/  @!P0 MOV R4, R3 ;  /* 0x0000000300048202 */ /* 0x000fe40000000f00 */
[----:B--2---:R-:W-:-:S05]  /*9320*/  SHF.R.S32.HI R25, RZ, 0x1f, R30 ;  /* 0x0000001fff197819 */ /* 0x004fca000001141e */
[----:B---3--:R-:W-:-:S04]  /*9330*/  @!P0 IMAD R0, R25, R10, RZ ;  /* 0x0000000a19008224 */ /* 0x008fc800078e02ff */
[C---:B------:R-:W-:Y:S02]  /*9340*/  @!P0 IMAD R15, R30.reuse, R11, R0 ;  /* 0x0000000b1e0f8224 */ /* 0x040fe400078e0200 */
[----:B------:R-:W-:-:S04]  /*9350*/  @!P0 IMAD.WIDE.U32 R10, R30, R10, R4 ;  /* 0x0000000a1e0a8225 */ /* 0x000fc800078e0004 */
[----:B------:R-:W-:Y:S01]  /*9360*/  @!P0 IMAD.IADD R0, R11, 0x1, R15 ;  /* 0x000000010b008824 */ /* 0x000fe200078e020f */
[----:B----4-:R-:W-:-:S04]  /*9370*/  @!P0 LEA R4, P1, R10, R12, 0x2 ;  /* 0x0000000c0a048211 */ /* 0x010fc800078210ff */
[----:B------:R-:W-:-:S05]  /*9380*/  @!P0 LEA.HI.X R5, R10, R13, R0, 0x2, P1 ;  /* 0x0000000d0a058211 */ /* 0x000fca00008f1400 */
[----:B------:R0:W5:Y:S01]  /*9390*/  @!P0 LDG.E R4, desc[UR36][R4.64] ;  /* 0x0000002404048981 */ /* 0x000162000c1e1900 */
[----:B------:R-:W-:Y:S01]  /*93a0*/  LOP3.LUT R24, R6, 0x38, RZ, 0xc0, !PT ;  /* 0x0000003806187812 */ /* 0x000fe200078ec0ff */
[----:B------:R-:W-:Y:S01]  /*93b0*/  UMOV UR5, 0xffffffff ;  /* 0xffffffff00057882 */ /* 0x000fe20000000000 */
[----:B------:R-:W-:Y:S02]  /*93c0*/  LOP3.LUT R23, R23, 0xffffffef, RZ, 0xc0, !PT ;  /* 0xffffffef17177812 */ /* 0x000fe400078ec0ff */
[C---:B------:R-:W-:Y:S02]  /*93d0*/  LOP3.LUT R0, R24.reuse, 0x40, RZ, 0xfc, !PT ;  /* 0x0000004018007812 */ /* 0x040fe400078efcff */
[----:B------:R-:W-:Y:S02]  /*93e0*/  LOP3.LUT R8, R24, 0xc0, RZ, 0xfc, !PT ;  /* 0x000000c018087812 */ /* 0x000fe400078efcff */
[----:B------:R-:W-:Y:S02]  /*93f0*/  ISETP.GE.AND P1, PT, R0, UR4, PT ;  /* 0x0000000400007c0c */ /* 0x000fe4000bf26270 */
[----:B------:R-:W-:-:S04]  /*9400*/  LOP3.LUT R0, R24, 0x80, RZ, 0xfc, !PT ;  /* 0x0000008018007812 */ /* 0x000fc800078efcff */
[----:B------:R-:W-:-:S07]  /*9410*/  ISETP.GE.AND P2, PT, R0, UR4, PT ;  /* 0x0000000400007c0c */ /* 0x000fce000bf46270 */
[----:B------:R-:W-:Y:S02]  /*9420*/  @P1 LOP3.LUT R23, R23, 0x10, RZ, 0xfc, !PT ;  /* 0x0000001017171812 */ /* 0x000fe400078efcff */
[----:B------:R-:W-:Y:S02]  /*9430*/  ISETP.GE.AND P1, PT, R8, UR4, PT ;  /* 0x0000000408007c0c */ /* 0x000fe4000bf26270 */
[----:B------:R-:W-:-:S04]  /*9440*/  LOP3.LUT R23, R23, 0xfffffff7, RZ, 0xc0, !PT ;  /* 0xfffffff717177812 */ /* 0x000fc800078ec0ff */
[----:B------:R-:W-:Y:S02]  /*9450*/  @P2 LOP3.LUT R23, R23, 0x8, RZ, 0xfc, !PT ;  /* 0x0000000817172812 */ /* 0x000fe400078efcff */
[----:B------:R-:W-:Y:S02]  /*9460*/  ISETP.GE.AND P2, PT, R24, UR4, PT ;  /* 0x0000000418007c0c */ /* 0x000fe4000bf46270 */
[----:B------:R-:W-:-:S04]  /*9470*/  LOP3.LUT R23, R23, 0xfffffffb, RZ, 0xc0, !PT ;  /* 0xfffffffb17177812 */ /* 0x000fc800078ec0ff */
[----:B------:R-:W-:-:S04]  /*9480*/  @P1 LOP3.LUT R23, R23, 0x4, RZ, 0xfc, !PT ;  /* 0x0000000417171812 */ /* 0x000fc800078efcff */
[----:B------:R-:W-:-:S04]  /*9490*/  LOP3.LUT R23, R23, 0xfffffffe, RZ, 0xc0, !PT ;  /* 0xfffffffe17177812 */ /* 0x000fc800078ec0ff */
[----:B------:R-:W-:Y:S01]  /*94a0*/  @P2 LOP3.LUT R23, R23, 0x1, RZ, 0xfc, !PT ;  /* 0x0000000117172812 */ /* 0x000fe200078efcff */
[----:B0-----:R-:W-:Y:S06]  /*94b0*/  BRA.DIV UR5, `(.L_x_45) ;  /* 0x0000002a05e87947 */ /* 0x001fec000b800000 */
.L_x_86:
[----:B------:R-:W-:Y:S01]  /*94c0*/  ULOP3.LUT UR4, UR39, 0x2, URZ, 0xfc, !UPT ;  /* 0x0000000227047892 */ /* 0x000fe2000f8efc3f */
[----:B-----5:R-:W-:Y:S02]  /*94d0*/  @!P0 SHF.R.S32.HI R5, RZ, 0x1f, R4 ;  /* 0x0000001fff058819 */ /* 0x020fe40000011404 */
[----:B------:R-:W-:Y:S02]  /*94e0*/  CS2R R36, SRZ ;  /* 0x0000000000247805 */ /* 0x000fe4000001ff00 */
[----:B------:R-:W-:Y:S01]  /*94f0*/  LOP3.LUT R23, R23, 0xffffffdf, RZ, 0xc0, !PT ;  /* 0xffffffdf17177812 */ /* 0x000fe200078ec0ff */
[----:B------:R-:W-:Y:S01]  /*9500*/  IMAD.U32 R19, RZ, RZ, UR40 ;  /* 0x00000028ff137e24 */ /* 0x000fe2000f8e00ff */
[----:B------:R-:W-:Y:S01]  /*9510*/  @!P0 MOV R36, R4 ;  /* 0x0000000400248202 */ /* 0x000fe20000000f00 */
[----:B------:R-:W-:Y:S01]  /*9520*/  IMAD.U32 R34, RZ, RZ, UR4 ;  /* 0x00000004ff227e24 */ /* 0x000fe2000f8e00ff */
[----:B------:R-:W-:Y:S01]  /*9530*/  LOP3.LUT R23, R23, 0xffffff7f, RZ, 0xc0, !PT ;  /* 0xffffff7f17177812 */ /* 0x000fe200078ec0ff */
[----:B------:R-:W-:Y:S01]  /*9540*/  @!P0 IMAD.MOV.U32 R37, RZ, RZ, R5 ;  /* 0x000000ffff258224 */ /* 0x000fe200078e0005 */
[----:B------:R-:W-:-:S02]  /*9550*/  ISETP.GT.U32.AND P0, PT, R26, 0x5f, PT ;  /* 0x0000005f1a00780c */ /* 0x000fc40003f04070 */
[----:B------:R-:W-:Y:S02]  /*9560*/  ISETP.NE.AND P1, PT, R34, 0x3, PT ;  /* 0x000000032200780c */ /* 0x000fe40003f25270 */
[----:B------:R-:W-:Y:S02]  /*9570*/  IADD3 R0, -R3, RZ, RZ ;  /* 0x000000ff03007210 */ /* 0x000fe40007ffe1ff */
[----:B------:R-:W-:Y:S02]  /*9580*/  SHF.R.S32.HI R19, RZ, 0x1f, R19 ;  /* 0x0000001fff137819 */ /* 0x000fe40000011413 */
[----:B------:R-:W-:Y:S01]  /*9590*/  SEL R18, RZ, 0x1, P2 ;  /* 0x00000001ff127807 */ /* 0x000fe20001000000 */
[----:B------:R-:W-:-:S04]  /*95a0*/  IMAD R22, R29, R0, R22 ;  /* 0x000000001d167224 */ /* 0x000fc800078e0216 */
[----:B------:R-:W-:-:S04]  /*95b0*/  @P0 LOP3.LUT R23, R23, 0x80, RZ, 0xfc, !PT ;  /* 0x0000008017170812 */ /* 0x000fc800078efcff */
[----:B------:R-:W-:Y:S01]  /*95c0*/  @P1 LOP3.LUT R23, R23, 0x20, RZ, 0xfc, !PT ;  /* 0x0000002017171812 */ /* 0x000fe200078efcff */
[----:B------:R-:W-:Y:S06]  /*95d0*/  @!P1 BRA `(.L_x_46) ;  /* 0x0000000000049947 */ /* 0x000fec0003800000 */
[----:B------:R-:W-:Y:S01]  /*95e0*/  BPT.TRAP 0x1 ;  /* 0x000000040000795c */ /* 0x000fe20000300000 */
.L_x_46:
[----:B------:R-:W-:-:S05]  /*95f0*/  IMAD.MOV.U32 R0, RZ, RZ, 0x1 ;  /* 0x00000001ff007424 */ /* 0x000fca00078e00ff */
[----:B------:R-:W-:-:S04]  /*9600*/  SHF.L.U32 R0, R0, 0x1f, RZ ;  /* 0x0000001f00007819 */ /* 0x000fc800000006ff */
[----:B------:R-:W0:Y:S02]  /*9610*/  SYNCS.PHASECHK.TRANS64.TRYWAIT P0, [UR43+0x22840], R0 ;  /* 0x02284000ff0075a7 */ /* 0x000e24000800016b */
[----:B0-----:R-:W-:Y:S05]  /*9620*/  @!P0 BRA `(.L_x_47) ;  /* 0x0000002800ac8947 */ /* 0x001fea0003800000 */
.L_x_87:
[----:B------:R-:W-:Y:S01]  /*9630*/  SHF.R.S32.HI R17, RZ, 0x1f, R22 ;  /* 0x0000001fff117819 */ /* 0x000fe20000011416 */
[----:B------:R-:W-:Y:S01]  /*9640*/  ULDC.64 UR4, c[0x0][0x300] ;  /* 0x0000c00000047ab9 */ /* 0x000fe20000000a00 */
[----:B------:R-:W-:Y:S01]  /*9650*/  R2UR UR6, R19 ;  /* 0x00000000130672ca */ /* 0x000fe200000e0000 */
[----:B------:R-:W-:Y:S01]  /*9660*/  IMAD.WIDE.U32 R4, R22, UR4, RZ ;  /* 0x0000000416047c25 */ /* 0x000fe2000f8e00ff */
[----:B------:R-:W-:-:S03]  /*9670*/  LOP3.LUT R23, R23, 0xfffffffd, RZ, 0xc0, !PT ;  /* 0xfffffffd17177812 */ /* 0x000fc600078ec0ff */
[----:B0-----:R-:W-:-:S04]  /*9680*/  IMAD R3, R17, UR4, RZ ;  /* 0x0000000411037c24 */ /* 0x001fc8000f8e02ff */
[----:B------:R-:W-:Y:S01]  /*9690*/  IMAD R3, R22, UR5, R3 ;  /* 0x0000000516037c24 */ /* 0x000fe2000f8e0203 */
[----:B------:R-:W-:-:S04]  /*96a0*/  ULDC.64 UR4, c[0x0][0x310] ;  /* 0x0000c40000047ab9 */ /* 0x000fc80000000a00 */
[----:B------:R-:W-:Y:S01]  /*96b0*/  IADD3 R5, R5, R3, RZ ;  /* 0x0000000305057210 */ /* 0x000fe20007ffe0ff */
[----:B------:R-:W-:-:S04]  /*96c0*/  IMAD R3, R37, UR4, RZ ;  /* 0x0000000425037c24 */ /* 0x000fc8000f8e02ff */
[C---:B------:R-:W-:Y:S02]  /*96d0*/  IMAD R3, R36.reuse, UR5, R3 ;  /* 0x0000000524037c24 */ /* 0x040fe4000f8e0203 */
[----:B------:R-:W-:Y:S01]  /*96e0*/  IMAD.WIDE.U32 R4, R36, UR4, R4 ;  /* 0x0000000424047c25 */ /* 0x000fe2000f8e0004 */
[----:B------:R-:W-:-:S03]  /*96f0*/  ULDC.64 UR4, c[0x0][0x308] ;  /* 0x0000c20000047ab9 */ /* 0x000fc60000000a00 */
[----:B------:R-:W-:Y:S02]  /*9700*/  IMAD.IADD R5, R5, 0x1, R3 ;  /* 0x0000000105057824 */ /* 0x000fe400078e0203 */
[----:B------:R-:W-:Y:S01]  /*9710*/  IMAD.U32 R3, RZ, RZ, UR4 ;  /* 0x00000004ff037e24 */ /* 0x000fe2000f8e00ff */
[----:B------:R-:W-:-:S03]  /*9720*/  UIMAD UR4, UR6, UR4, URZ ;  /* 0x00000004060472a4 */ /* 0x000fc6000f8e023f */
[----:B------:R-:W-:Y:S01]  /*9730*/  IMAD.WIDE.U32 R4, R3, UR40, R4 ;  /* 0x0000002803047c25 */ /* 0x000fe2000f8e0004 */
[----:B------:R-:W-:Y:S01]  /*9740*/  UIMAD UR4, UR40, UR5, UR4 ;  /* 0x00000005280472a4 */ /* 0x000fe2000f8e0204 */
[----:B------:R-:W-:Y:S02]  /*9750*/  ULDC.64 UR6, c[0x0][0x2e8] ;  /* 0x0000ba0000067ab9 */ /* 0x000fe40000000a00 */
[----:B------:R-:W-:Y:S01]  /*9760*/  UMOV UR5, 0xffffffff ;  /* 0xffffffff00057882 */ /* 0x000fe20000000000 */
[----:B------:R-:W-:Y:S02]  /*9770*/  LEA R3, P0, R4, UR6, 0x1 ;  /* 0x0000000604037c11 */ /* 0x000fe4000f8008ff */
[----:B------:R-:W-:Y:S01]  /*9780*/  IADD3 R5, R5, UR4, RZ ;  /* 0x0000000405057c10 */ /* 0x000fe2000fffe0ff */
[----:B------:R-:W-:Y:S02]  /*9790*/  ULDC UR4, c[0x0][0x2f4] ;  /* 0x0000bd0000047ab9 */ /* 0x000fe40000000800 */
[----:B------:R-:W-:-:S02]  /*97a0*/  ISETP.GE.AND P2, PT, R24, UR4, PT ;  /* 0x0000000418007c0c */ /* 0x000fc4000bf46270 */
[----:B------:R-:W-:Y:S01]  /*97b0*/  LEA.HI.X R0, R4, UR7, R5, 0x1, P0 ;  /* 0x0000000704007c11 */ /* 0x000fe200080f0c05 */
[----:B------:R-:W-:Y:S01]  /*97c0*/  IMAD.MOV.U32 R4, RZ, RZ, -0x60 ;  /* 0xffffffa0ff047424 */ /* 0x000fe200078e00ff */
[----:B------:R-:W-:-:S03]  /*97d0*/  LOP3.LUT R5, R6, 0x1c0, RZ, 0xc0, !PT ;  /* 0x000001c006057812 */ /* 0x000fc600078ec0ff */
[----:B------:R-:W-:Y:S01]  /*97e0*/  IMAD R4, R9, R4, UR41 ;  /* 0x0000002909047e24 */ /* 0x000fe2000f8e0204 */
[----:B------:R-:W-:-:S04]  /*97f0*/  LOP3.LUT R5, R5, 0x38, R6, 0xf8, !PT ;  /* 0x0000003805057812 */ /* 0x000fc800078ef806 */
[----:B------:R-:W-:Y:S01]  /*9800*/  LOP3.LUT R5, R5, 0x38, R16, 0x78, !PT ;  /* 0x0000003805057812 */ /* 0x000fe200078e7810 */
[----:B------:R-:W-:Y:S01]  /*9810*/  IMAD.SHL.U32 R16, R7, 0x8, RZ ;  /* 0x0000000807107824 */ /* 0x000fe200078e00ff */
[----:B------:R-:W-:Y:S02]  /*9820*/  IADD3 R35, -R27, R4, RZ ;  /* 0x000000041b237210 */ /* 0x000fe40007ffe1ff */
[----:B------:R-:W-:Y:S02]  /*9830*/  @P2 LOP3.LUT R23, R23, 0x2, RZ, 0xfc, !PT ;  /* 0x0000000217172812 */ /* 0x000fe400078efcff */
[----:B------:R-:W-:Y:S02]  /*9840*/  LOP3.LUT R16, R5, 0x200, R16, 0xf8, !PT ;  /* 0x0000020005107812 */ /* 0x000fe400078ef810 */
[----:B------:R-:W-:Y:S01]  /*9850*/  ISETP.GE.AND P0, PT, R35, 0x1, PT ;  /* 0x000000012300780c */ /* 0x000fe20003f06270 */
[----:B------:R-:W-:-:S12]  /*9860*/  BRA.DIV UR5, `(.L_x_48) ;  /* 0x0000002a05347947 */ /* 0x000fd8000b800000 */
[----:B------:R-:W0:Y:S01]  /*9870*/  SHFL.IDX PT, R14, R3, RZ, 0x181f ;  /* 0x00181fff030e7589 */ /* 0x000e2200000e0000 */
[----:B------:R-:W-:-:S03]  /*9880*/  @P0 LEA R7, R16, UR43, 0x1 ;  /* 0x0000002b10070c11 */ /* 0x000fc6000f8e08ff */
[----:B------:R-:W1:Y:S04]  /*9890*/  SHFL.IDX PT, R4, R0, RZ, 0x181f ;  /* 0x00181fff00047589 */ /* 0x000e6800000e0000 */
[----:B------:R-:W-:Y:S01]  /*98a0*/  SHFL.IDX PT, R6, R0, 0x1, 0x181f ;  /* 0x00381f0000067f89 */ /* 0x000fe200000e0000 */
[----:B0-----:R-:W-:-:S05]  /*98b0*/  @P0 LEA R14, P1, R24, R14, 0x1 ;  /* 0x0000000e180e0211 */ /* 0x001fca00078208ff */
[----:B-1----:R-:W-:Y:S02]  /*98c0*/  @P0 IMAD.X R5, RZ, RZ, R4, P1 ;  /* 0x000000ffff050224 */ /* 0x002fe400008e0604 */
[----:B------:R-:W-:Y:S02]  /*98d0*/  @P0 IMAD.MOV.U32 R4, RZ, RZ, R14 ;  /* 0x000000ffff040224 */ /* 0x000fe400078e000e */
[----:B------:R-:W0:Y:S04]  /*98e0*/  SHFL.IDX PT, R14, R3, 0x1, 0x181f ;  /* 0x00381f00030e7f89 */ /* 0x000e2800000e0000 */
[----:B------:R0:W-:Y:S01]  /*98f0*/  @P0 LDGSTS.E.BYPASS.LTC128B.128 [R7+0x1c400], desc[UR36][R4.64], !P2 ;  /* 0x1c40000004070fae */ /* 0x0001e2000d101d64 */
[----:B------:R-:W-:-:S13]  /*9900*/  ISETP.GE.AND P0, PT, R35, 0x11, PT ;  /* 0x000000112300780c */ /* 0x000fda0003f06270 */
[----:B------:R-:W-:Y:S02]  /*9910*/  @P0 LEA R9, R16, UR43, 0x1 ;  /* 0x0000002b10090c11 */ /* 0x000fe4000f8e08ff */
[----:B0-----:R-:W-:Y:S02]  /*9920*/  @P0 LEA R4, P1, R24, R14, 0x1 ;  /* 0x0000000e18040211 */ /* 0x001fe400078208ff */
[----:B------:R-:W0:Y:S02]  /*9930*/  SHFL.IDX PT, R14, R3, 0x2, 0x181f ;  /* 0x00581f00030e7f89 */ /* 0x000e2400000e0000 */
[----:B------:R-:W-:Y:S02]  /*9940*/  @P0 IADD3.X R5, RZ, R6, RZ, P1, !PT ;  /* 0x00000006ff050210 */ /* 0x000fe40000ffe4ff */
[----:B------:R-:W1:Y:S04]  /*9950*/  SHFL.IDX PT, R6, R0, 0x2, 0x181f ;  /* 0x00581f0000067f89 */ /* 0x000e6800000e0000 */
[----:B------:R0:W-:Y:S01]  /*9960*/  @P0 LDGSTS.E.BYPASS.LTC128B.128 [R9+0x1cc00], desc[UR36][R4.64], !P2 ;  /* 0x1cc0000004090fae */ /* 0x0001e2000d101d64 */
[----:B------:R-:W-:-:S13]  /*9970*/  ISETP.GE.AND P0, PT, R35, 0x21, PT ;  /* 0x000000212300780c */ /* 0x000fda0003f06270 */
[----:B------:R-:W-:Y:S02]  /*9980*/  @P0 LEA R7, R16, UR43, 0x1 ;  /* 0x0000002b10070c11 */ /* 0x000fe4000f8e08ff */
[----:B0-----:R-:W-:Y:S02]  /*9990*/  @P0 LEA R4, P1, R24, R14, 0x1 ;  /* 0x0000000e18040211 */ /* 0x001fe400078208ff */
[----:B------:R-:W0:Y:S03]  /*99a0*/  SHFL.IDX PT, R14, R3, 0x3, 0x181f ;  /* 0x00781f00030e7f89 */ /* 0x000e2600000e0000 */
[----:B-1----:R-:W-:Y:S02]  /*99b0*/  @P0 IMAD.X R5, RZ, RZ, R6, P1 ;  /* 0x000000ffff050224 */ /* 0x002fe400008e0606 */
        /* <DEDUP_REMOVED lines=12> */
[----:B------:R0:W2:Y:S02]  /*9a80*/  SHFL.IDX PT, R14, R3, 0x5, 0x181f ;  /* 0x00b81f00030e7f89 */ /* 0x0000a400000e0000 */
[----:B-1----:R-:W-:Y:S02]  /*9a90*/  @P0 IADD3.X R5, RZ, R6, RZ, P1, !PT ;  /* 0x00000006ff050210 */ /* 0x002fe40000ffe4ff */
[----:B------:R0:W1:Y:S04]  /*9aa0*/  SHFL.IDX PT, R6, R0, 0x5, 0x181f ;  /* 0x00b81f0000067f89 */ /* 0x00006800000e0000 */
[----:B------:R0:W-:Y:S03]  /*9ab0*/  @P0 LDGSTS.E.BYPASS.LTC128B.128 [R7+0x1e400], desc[UR36][R4.64], !P2 ;  /* 0x1e40000004070fae */ /* 0x0001e6000d101d64 */
.L_x_101:
[----:B------:R-:W-:-:S13]  /*9ac0*/  ISETP.GE.AND P0, PT, R35, 0x51, PT ;  /* 0x000000512300780c */ /* 0x000fda0003f06270 */
[----:B0-2---:R-:W-:Y:S02]  /*9ad0*/  @P0 LEA R4, P1, R24, R14, 0x1 ;  /* 0x0000000e18040211 */ /* 0x005fe400078208ff */
[----:B------:R-:W-:-:S03]  /*9ae0*/  @P0 LEA R3, R16, UR43, 0x1 ;  /* 0x0000002b10030c11 */ /* 0x000fc6000f8e08ff */
[----:B-1----:R-:W-:-:S05]  /*9af0*/  @P0 IMAD.X R5, RZ, RZ, R6, P1 ;  /* 0x000000ffff050224 */ /* 0x002fca00008e0606 */
[----:B------:R-:W-:Y:S01]  /*9b00*/  @!PT LDS RZ, [RZ] ;  /* 0x00000000fffff984 */ /* 0x000fe20000000800 */
[----:B------:R-:W-:Y:S01]  /*9b10*/  @!PT LDS RZ, [RZ] ;  /* 0x00000000fffff984 */ /* 0x000fe20000000800 */
[----:B------:R-:W-:Y:S01]  /*9b20*/  @!PT LDS RZ, [RZ] ;  /* 0x00000000fffff984 */ /* 0x000fe20000000800 */
[----:B------:R0:W-:Y:S01]  /*9b30*/  @P0 LDGSTS.E.BYPASS.LTC128B.128 [R3+0x1ec00], desc[UR36][R4.64], !P2 ;  /* 0x1ec0000004030fae */ /* 0x0001e2000d101d64 */
[----:B------:R-:W-:Y:S01]  /*9b40*/  NOP ;  /* 0x0000000000007918 */ /* 0x000fe20000000000 */
[----:B------:R-:W-:Y:S02]  /*9b50*/  SYNCS.ARRIVE.TRANS64.RED.A0T1 RZ, [UR43+0x22830], RZ ;  /* 0x022830ffffff79a7 */ /* 0x000fe4000820042b */
[----:B------:R-:W-:Y:S01]  /*9b60*/  ARRIVES.LDGSTSBAR.64.TRANSCNT [UR43+0x22830] ;  /* 0x02283000ff0079b0 */ /* 0x000fe20008000aab */
[----:B------:R-:W-:Y:S01]  /*9b70*/  NOP ;  /* 0x0000000000007918 */ /* 0x000fe20000000000 */
[----:B------:R-:W-:-:S13]  /*9b80*/  ISETP.NE.AND P2, PT, R34, 0x3, PT ;  /* 0x000000032200780c */ /* 0x000fda0003f45270 */
[----:B0-----:R-:W-:Y:S05]  /*9b90*/  @!P2 BRA `(.L_x_49) ;  /* 0x000000000004a947 */ /* 0x001fea0003800000 */
[----:B------:R-:W-:Y:S01]  /*9ba0*/  BPT.TRAP 0x1 ;  /* 0x000000040000795c */ /* 0x000fe20000300000 */
.L_x_49:
[----:B------:R-:W-:Y:S01]  /*9bb0*/  SYNCS.ARRIVE.TRANS64.A1T0 RZ, [UR43+0x22830], RZ ;  /* 0x022830ffffff79a7 */ /* 0x000fe2000810002b */
[----:B------:R-:W-:Y:S05]  /*9bc0*/  WARPSYNC.ALL ;  /* 0x0000000000007948 */ /* 0x000fea0003800000 */
[----:B------:R-:W-:-:S04]  /*9bd0*/  UIADD3 UR4, UR43, 0x18400, URZ ;  /* 0x000184002b047890 */ /* 0x000fc8000fffe03f */
[----:B------:R-:W-:Y:S01]  /*9be0*/  ULOP3.LUT UP0, URZ, UR4, 0x3ff, URZ, 0xc0, !UPT ;  /* 0x000003ff043f7892 */ /* 0x000fe2000f80c03f */
[----:B------:R-:W-:Y:S05]  /*9bf0*/  BAR.SYNC.DEFER_BLOCKING 0x8, 0x180 ;  /* 0x0206000000007b1d */ /* 0x000fea0000010000 */
[----:B------:R-:W-:-:S13]  /*9c00*/  PLOP3.LUT P0, PT, PT, PT, UP0, 0x80, 0x0 ;  /* 0x000000000000781c */ /* 0x000fda0003f0f008 */
[----:B------:R-:W-:Y:S05]  /*9c10*/  @!P0 BRA `(.L_x_50) ;  /* 0x0000000000408947 */ /* 0x000fea0003800000 */
[----:B------:R-:W-:Y:S01]  /*9c20*/  MOV R14, 0x0 ;  /* 0x00000000000e7802 */ /* 0x000fe20000000f00 */
[----:B------:R-:W-:Y:S01]  /*9c30*/  ULDC.64 UR6, c[0x4][0x98] ;  /* 0x0100260000067ab9 */ /* 0x000fe20000000a00 */
[----:B------:R-:W-:Y:S01]  /*9c40*/  ULDC.64 UR8, c[0x4][0xa0] ;  /* 0x0100280000087ab9 */ /* 0x000fe20000000a00 */
[----:B------:R-:W-:Y:S01]  /*9c50*/  ULDC.64 UR4, c[0x4][0x20] ;  /* 0x0100080000047ab9 */ /* 0x000fe20000000a00 */
[----:B------:R-:W-:Y:S01]  /*9c60*/  IMAD.U32 R4, RZ, RZ, UR6 ;  /* 0x00000006ff047e24 */ /* 0x000fe2000f8e00ff */
[----:B------:R-:W-:Y:S01]  /*9c70*/  MOV R5, UR7 ;  /* 0x0000000700057c02 */ /* 0x000fe20008000f00 */
        /* <DEDUP_REMOVED lines=9> */
[----:B0-----:R-:W-:Y:S05]  /*9d10*/  CALL.ABS.NOINC R14 ;  /* 0x000000000e007343 */ /* 0x001fea0003c00000 */
.L_x_50:
[----:B------:R-:W0:Y:S01]  /*9d20*/  LDC R3, c[0x0][0x448] ;  /* 0x00011200ff037b82 */ /* 0x000e220000000800 */
[----:B------:R-:W-:Y:S01]  /*9d30*/  R2UR UR6, R19 ;  /* 0x00000000130672ca */ /* 0x000fe200000e0000 */
[----:B------:R-:W-:Y:S01]  /*9d40*/  ULDC.64 UR8, c[0x0][0x2d8] ;  /* 0x0000b60000087ab9 */ /* 0x000fe20000000a00 */
[----:B------:R-:W-:Y:S01]  /*9d50*/  IMAD R0, R32, 0x80, R26 ;  /* 0x0000008020007824 */ /* 0x000fe200078e021a */
[----:B------:R-:W-:Y:S01]  /*9d60*/  UIMAD.WIDE.U32 UR4, UR40, UR8, URZ ;  /* 0x00000008280472a5 */ /* 0x000fe2000f8e003f */
[----:B------:R-:W-:-:S03]  /*9d70*/  SHF.R.S32.HI R8, RZ, 0x1f, R33 ;  /* 0x0000001fff087819 */ /* 0x000fc60000011421 */
[----:B------:R-:W-:-:S06]  /*9d80*/  MOV R9, R0 ;  /* 0x0000000000097202 */ /* 0x000fcc0000000f00 */
[----:B------:R-:W-:-:S04]  /*9d90*/  UIMAD UR6, UR6, UR8, URZ ;  /* 0x00000008060672a4 */ /* 0x000fc8000f8e023f */
[----:B------:R-:W-:-:S03]  /*9da0*/  UIMAD UR6, UR40, UR9, UR6 ;  /* 0x00000009280672a4 */ /* 0x000fc6000f8e0206 */
[----:B------:R-:W-:Y:S01]  /*9db0*/  ULDC.64 UR8, c[0x0][0x2e0] ;  /* 0x0000b80000087ab9 */ /* 0x000fe20000000a00 */
[----:B------:R-:W-:Y:S01]  /*9dc0*/  UIADD3 UR6, UR5, UR6, URZ ;  /* 0x0000000605067290 */ /* 0x000fe2000fffe03f */
[----:B------:R-:W-:Y:S01]  /*9dd0*/  IMAD R8, R8, UR8, RZ ;  /* 0x0000000808087c24 */ /* 0x000fe2000f8e02ff */
[----:B0-----:R-:W-:-:S03]  /*9de0*/  ISETP.NE.AND P0, PT, R3, 0x1, PT ;  /* 0x000000010300780c */ /* 0x001fc60003f05270 */
[----:B------:R-:W-:-:S10]  /*9df0*/  IMAD R11, R33, UR9, R8 ;  /* 0x00000009210b7c24 */ /* 0x000fd4000f8e0208 */
[----:B------:R-:W0:Y:S08]  /*9e00*/  @P0 LDC R5, c[0x0][0x44c] ;  /* 0x00011300ff050b82 */ /* 0x000e300000000800 */
[----:B------:R-:W1:Y:S01]  /*9e10*/  @P0 LDC R7, c[0x0][0x450] ;  /* 0x00011400ff070b82 */ /* 0x000e620000000800 */
[----:B0-----:R-:W-:Y:S01]  /*9e20*/  @P0 IMAD.HI.U32 R4, R0, R5, RZ ;  /* 0x0000000500040227 */ /* 0x001fe200078e00ff */
[----:B------:R-:W-:-:S04]  /*9e30*/  MOV R5, UR5 ;  /* 0x0000000500057c02 */ /* 0x000fc80008000f00 */
[----:B-1----:R-:W-:Y:S01]  /*9e40*/  @P0 SHF.R.U32.HI R9, RZ, R7, R4 ;  /* 0x00000007ff090219 */ /* 0x002fe20000011604 */
[----:B------:R-:W-:Y:S01]  /*9e50*/  IMAD.U32 R4, RZ, RZ, UR4 ;  /* 0x00000004ff047e24 */ /* 0x000fe2000f8e00ff */
[----:B------:R-:W-:Y:S01]  /*9e60*/  ULDC.64 UR4, c[0x0][0x2d0] ;  /* 0x0000b40000047ab9 */ /* 0x000fe20000000a00 */
[----:B------:R-:W-:Y:S02]  /*9e70*/  IMAD.U32 R7, RZ, RZ, UR6 ;  /* 0x00000006ff077e24 */ /* 0x000fe4000f8e00ff */
[----:B------:R-:W-:-:S04]  /*9e80*/  IMAD.MOV.U32 R6, RZ, RZ, R4 ;  /* 0x000000ffff067224 */ /* 0x000fc800078e0004 */
[----:B------:R-:W-:Y:S01]  /*9e90*/  IMAD.WIDE.U32 R4, R33, UR8, R6 ;  /* 0x0000000821047c25 */ /* 0x000fe2000f8e0006 */
[----:B------:R-:W-:Y:S02]  /*9ea0*/  IADD3 R7, -R9, RZ, RZ ;  /* 0x000000ff09077210 */ /* 0x000fe40007ffe1ff */
[----:B------:R-:W-:Y:S01]  /*9eb0*/  SHF.R.S32.HI R6, RZ, 0x1f, R9 ;  /* 0x0000001fff067819 */ /* 0x000fe20000011409 */
[----:B------:R-:W-:Y:S02]  /*9ec0*/  IMAD.IADD R5, R5, 0x1, R11 ;  /* 0x0000000105057824 */ /* 0x000fe400078e020b */
[----:B------:R-:W-:Y:S02]  /*9ed0*/  IMAD R7, R3, R7, R0 ;  /* 0x0000000703077224 */ /* 0x000fe400078e0200 */
[----:B------:R-:W-:Y:S02]  /*9ee0*/  IMAD R6, R6, UR4, RZ ;  /* 0x0000000406067c24 */ /* 0x000fe4000f8e02ff */
[----:B------:R-:W-:Y:S01]  /*9ef0*/  IMAD.WIDE.U32 R4, R9, UR4, R4 ;  /* 0x0000000409047c25 */ /* 0x000fe2000f8e0004 */
[----:B------:R-:W-:-:S03]  /*9f00*/  SHF.R.S32.HI R0, RZ, 0x1f, R7 ;  /* 0x0000001fff007819 */ /* 0x000fc60000011407 */
[----:B------:R-:W-:Y:S01]  /*9f10*/  IMAD R11, R9, UR5, R6 ;  /* 0x00000005090b7c24 */ /* 0x000fe2000f8e0206 */
[----:B------:R-:W-:Y:S02]  /*9f20*/  ULDC.64 UR4, c[0x0][0x2c8] ;  /* 0x0000b20000047ab9 */ /* 0x000fe40000000a00 */
[----:B------:R-:W-:Y:S02]  /*9f30*/  IMAD R0, R0, UR4, RZ ;  /* 0x0000000400007c24 */ /* 0x000fe4000f8e02ff */
[----:B------:R-:W-:Y:S02]  /*9f40*/  IMAD.IADD R5, R5, 0x1, R11 ;  /* 0x0000000105057824 */ /* 0x000fe400078e020b */
[C---:B------:R-:W-:Y:S02]  /*9f50*/  IMAD R9, R7.reuse, UR5, R0 ;  /* 0x0000000507097c24 */ /* 0x040fe4000f8e0200 */
[----:B------:R-:W-:Y:S01]  /*9f60*/  IMAD.WIDE.U32 R4, R7, UR4, R4 ;  /* 0x0000000407047c25 */ /* 0x000fe2000f8e0004 */
[----:B------:R-:W-:-:S03]  /*9f70*/  ULDC.64 UR4, c[0x0][0x280] ;  /* 0x0000a00000047ab9 */ /* 0x000fc60000000a00 */
[----:B------:R-:W-:Y:S01]  /*9f80*/  IMAD.IADD R5, R5, 0x1, R9 ;  /* 0x0000000105057824 */ /* 0x000fe200078e0209 */
[----:B------:R-:W-:Y:S01]  /*9f90*/  LEA R6, P0, R4, UR4, 0x1 ;  /* 0x0000000404067c11 */ /* 0x000fe2000f8008ff */
[----:B------:R-:W-:Y:S02]  /*9fa0*/  ULDC UR4, c[0x0][0x2b8] ;  /* 0x0000ae0000047ab9 */ /* 0x000fe40000000800 */
[----:B------:R-:W-:Y:S02]  /*9fb0*/  ISETP.GE.AND P1, PT, R24, UR4, PT ;  /* 0x0000000418007c0c */ /* 0x000fe4000bf26270 */
[----:B------:R-:W-:Y:S01]  /*9fc0*/  LEA.HI.X R0, R4, UR5, R5, 0x1, P0 ;  /* 0x0000000504007c11 */ /* 0x000fe200080f0c05 */
[----:B------:R-:W-:-:S03]  /*9fd0*/  UMOV UR5, 0xffffffff ;  /* 0xffffffff00057882 */ /* 0x000fc60000000000 */
[----:B------:R-:W-:Y:S07]  /*9fe0*/  BRA.DIV UR5, `(.L_x_51) ;  /* 0x0000002a05047947 */ /* 0x000fee000b800000 */
[----:B------:R-:W0:Y:S01]  /*9ff0*/  SHFL.IDX PT, R14, R6, RZ, 0x181f ;  /* 0x00181fff060e7589 */ /* 0x000e2200000e0000 */
[----:B------:R-:W-:Y:S01]  /*a000*/  ULDC UR4, c[0x0][0x288] ;  /* 0x0000a20000047ab9 */ /* 0x000fe20000000800 */
[----:B------:R-:W-:Y:S01]  /*a010*/  LEA R32, R32, R27, 0x7 ;  /* 0x0000001b20207211 */ /* 0x000fe200078e38ff */
[----:B------:R-:W-:Y:S01]  /*a020*/  IMAD R3, R3, UR4, RZ ;  /* 0x0000000403037c24 */ /* 0x000fe2000f8e02ff */
[----:B------:R-:W1:Y:S02]  /*a030*/  SHFL.IDX PT, R4, R0, RZ, 0x181f ;  /* 0x00181fff00047589 */ /* 0x000e6400000e0000 */
[C---:B------:R-:W-:Y:S02]  /*a040*/  IADD3 R8, R32.reuse, 0x10, RZ ;  /* 0x0000001020087810 */ /* 0x040fe40007ffe0ff */
[----:B------:R-:W-:Y:S01]  /*a050*/  ISETP.GE.AND P0, PT, R32, R3, PT ;  /* 0x000000032000720c */ /* 0x000fe20003f06270 */
[----:B------:R-:W-:-:S12]  /*a060*/  SHFL.IDX PT, R7, R0, 0x1, 0x181f ;  /* 0x00381f0000077f89 */ /* 0x000fd800000e0000 */
[----:B------:R-:W-:Y:S02]  /*a070*/  @!P0 LEA R9, R16, UR43, 0x1 ;  /* 0x0000002b10098c11 */ /* 0x000fe4000f8e08ff */
[----:B0-----:R-:W-:-:S05]  /*a080*/  @!P0 LEA R14, P2, R24, R14, 0x1 ;  /* 0x0000000e180e8211 */ /* 0x001fca00078408ff */
[----:B-1----:R-:W-:Y:S02]  /*a090*/  @!P0 IMAD.X R5, RZ, RZ, R4, P2 ;  /* 0x000000ffff058224 */ /* 0x002fe400010e0604 */
[----:B------:R-:W-:Y:S02]  /*a0a0*/  @!P0 IMAD.MOV.U32 R4, RZ, RZ, R14 ;  /* 0x000000ffff048224 */ /* 0x000fe400078e000e */
[----:B------:R-:W0:Y:S04]  /*a0b0*/  SHFL.IDX PT, R14, R6, 0x1, 0x181f ;  /* 0x00381f00060e7f89 */ /* 0x000e2800000e0000 */
[----:B------:R0:W-:Y:S01]  /*a0c0*/  @!P0 LDGSTS.E.BYPASS.LTC128B.128 [R9+0x18400], desc[UR36][R4.64], !P1 ;  /* 0x1840000004098fae */ /* 0x0001e2000c901d64 */
[----:B------:R-:W-:Y:S01]  /*a0d0*/  ISETP.GE.AND P0, PT, R8, R3, PT ;  /* 0x000000030800720c */ /* 0x000fe20003f06270 */
[----:B------:R-:W-:-:S12]  /*a0e0*/  VIADD R8, R32, 0x20 ;  /* 0x0000002020087836 */ /* 0x000fd80000000000 */
[----:B------:R-:W-:Y:S02]  /*a0f0*/  @!P0 LEA R21, R16, UR43, 0x1 ;  /* 0x0000002b10158c11 */ /* 0x000fe4000f8e08ff */
[----:B0-----:R-:W-:Y:S02]  /*a100*/  @!P0 LEA R4, P2, R24, R14, 0x1 ;  /* 0x0000000e18048211 */ /* 0x001fe400078408ff */
[----:B------:R-:W0:Y:S03]  /*a110*/  SHFL.IDX PT, R14, R6, 0x2, 0x181f ;  /* 0x00581f00060e7f89 */ /* 0x000e2600000e0000 */
[----:B------:R-:W-:Y:S02]  /*a120*/  @!P0 IMAD.X R5, RZ, RZ, R7, P2 ;  /* 0x000000ffff058224 */ /* 0x000fe400010e0607 */
[----:B------:R-:W1:Y:S04]  /*a130*/  SHFL.IDX PT, R7, R0, 0x2, 0x181f ;  /* 0x00581f0000077f89 */ /* 0x000e6800000e0000 */
[----:B------:R0:W-:Y:S01]  /*a140*/  @!P0 LDGSTS.E.BYPASS.LTC128B.128 [R21+0x18c00], desc[UR36][R4.64], !P1 ;  /* 0x18c0000004158fae */ /* 0x0001e2000c901d64 */
[----:B------:R-:W-:Y:S01]  /*a150*/  ISETP.GE.AND P0, PT, R8, R3, PT ;  /* 0x000000030800720c */ /* 0x000fe20003f06270 */
[----:B------:R-:W-:-:S12]  /*a160*/  VIADD R8, R32, 0x30 ;  /* 0x0000003020087836 */ /* 0x000fd80000000000 */
[----:B------:R-:W-:Y:S02]  /*a170*/  @!P0 LEA R9, R16, UR43, 0x1 ;  /* 0x0000002b10098c11 */ /* 0x000fe4000f8e08ff */
[----:B0-----:R-:W-:Y:S02]  /*a180*/  @!P0 LEA R4, P2, R24, R14, 0x1 ;  /* 0x0000000e18048211 */ /* 0x001fe400078408ff */
[----:B------:R-:W0:Y:S02]  /*a190*/  SHFL.IDX PT, R14, R6, 0x3, 0x181f ;  /* 0x00781f00060e7f89 */ /* 0x000e2400000e0000 */
[----:B-1----:R-:W-:Y:S02]  /*a1a0*/  @!P0 IADD3.X R5, RZ, R7, RZ, P2, !PT ;  /* 0x00000007ff058210 */ /* 0x002fe400017fe4ff */
[----:B------:R-:W1:Y:S04]  /*a1b0*/  SHFL.IDX PT, R7, R0, 0x3, 0x181f ;  /* 0x00781f0000077f89 */ /* 0x000e6800000e0000 */
[----:B------:R0:W-:Y:S01]  /*a1c0*/  @!P0 LDGSTS.E.BYPASS.LTC128B.128 [R9+0x19400], desc[UR36][R4.64], !P1 ;  /* 0x1940000004098fae */ /* 0x0001e2000c901d64 */
[----:B------:R-:W-:-:S02]  /*a1d0*/  ISETP.GE.AND P0, PT, R8, R3, PT ;  /* 0x000000030800720c */ /* 0x000fc40003f06270 */
[----:B------:R-:W-:-:S11]  /*a1e0*/  IADD3 R8, R32, 0x40, RZ ;  /* 0x0000004020087810 */ /* 0x000fd60007ffe0ff */
[----:B------:R-:W-:Y:S02]  /*a1f0*/  @!P0 LEA R21, R16, UR43, 0x1 ;  /* 0x0000002b10158c11 */ /* 0x000fe4000f8e08ff */
[----:B0-----:R-:W-:Y:S02]  /*a200*/  @!P0 LEA R4, P2, R24, R14, 0x1 ;  /* 0x0000000e18048211 */ /* 0x001fe400078408ff */
[----:B------:R-:W0:Y:S03]  /*a210*/  SHFL.IDX PT, R14, R6, 0x4, 0x181f ;  /* 0x00981f00060e7f89 */ /* 0x000e2600000e0000 */
[----:B-1----:R-:W-:Y:S02]  /*a220*/  @!P0 IMAD.X R5, RZ, RZ, R7, P2 ;  /* 0x000000ffff058224 */ /* 0x002fe400010e0607 */
[----:B------:R-:W1:Y:S04]  /*a230*/  SHFL.IDX PT, R7, R0, 0x4, 0x181f ;  /* 0x00981f0000077f89 */ /* 0x000e6800000e0000 */
[----:B------:R0:W-:Y:S01]  /*a240*/  @!P0 LDGSTS.E.BYPASS.LTC128B.128 [R21+0x19c00], desc[UR36][R4.64], !P1 ;  /* 0x19c0000004158fae */ /* 0x0001e2000c901d64 */
[----:B------:R-:W-:Y:S01]  /*a250*/  ISETP.GE.AND P0, PT, R8, R3, PT ;  /* 0x000000030800720c */ /* 0x000fe20003f06270 */
[----:B------:R-:W-:-:S12]  /*a260*/  VIADD R8, R32, 0x50 ;  /* 0x0000005020087836 */ /* 0x000fd80000000000 */
        /* <DEDUP_REMOVED lines=14> */
[----:B------:R-:W-:-:S13]  /*a350*/  ISETP.GE.AND P0, PT, R8, R3, PT ;  /* 0x000000030800720c */ /* 0x000fda0003f06270 */
[----:B------:R-:W-:Y:S02]  /*a360*/  @!P0 LEA R9, R16, UR43, 0x1 ;  /* 0x0000002b10098c11 */ /* 0x000fe4000f8e08ff */
[----:B0-----:R-:W-:Y:S02]  /*a370*/  @!P0 LEA R4, P2, R24, R14, 0x1 ;  /* 0x0000000e18048211 */ /* 0x001fe400078408ff */
[----:B------:R0:W2:Y:S03]  /*a380*/  SHFL.IDX PT, R14, R6, 0x7, 0x181f ;  /* 0x00f81f00060e7f89 */ /* 0x0000a600000e0000 */
[----:B-1----:R-:W-:Y:S02]  /*a390*/  @!P0 IMAD.X R5, RZ, RZ, R7, P2 ;  /* 0x000000ffff058224 */ /* 0x002fe400010e0607 */
[----:B------:R0:W1:Y:S04]  /*a3a0*/  SHFL.IDX PT, R7, R0, 0x7, 0x181f ;  /* 0x00f81f0000077f89 */ /* 0x00006800000e0000 */
[----:B------:R0:W-:Y:S02]  /*a3b0*/  @!P0 LDGSTS.E.BYPASS.LTC128B.128 [R9+0x1b400], desc[UR36][R4.64], !P1 ;  /* 0x1b40000004098fae */ /* 0x0001e4000c901d64 */
.L_x_118:
[----:B------:R-:W-:Y:S01]  /*a3c0*/  IADD3 R32, R32, 0x70, RZ ;  /* 0x0000007020207810 */ /* 0x000fe20007ffe0ff */
[----:B0-----:R-:W-:-:S03]  /*a3d0*/  IMAD.MOV.U32 R0, RZ, RZ, 0x1 ;  /* 0x00000001ff007424 */ /* 0x001fc600078e00ff */
[----:B------:R-:W-:Y:S02]  /*a3e0*/  ISETP.GE.AND P0, PT, R32, R3, PT ;  /* 0x000000032000720c */ /* 0x000fe40003f06270 */
[----:B------:R-:W-:-:S11]  /*a3f0*/  SHF.L.U32 R0, R0, 0x1f, RZ ;  /* 0x0000001f00007819 */ /* 0x000fd600000006ff */
[----:B--2---:R-:W-:Y:S02]  /*a400*/  @!P0 LEA R4, P2, R24, R14, 0x1 ;  /* 0x0000000e18048211 */ /* 0x004fe400078408ff */
[----:B------:R-:W-:-:S03]  /*a410*/  @!P0 LEA R3, R16, UR43, 0x1 ;  /* 0x0000002b10038c11 */ /* 0x000fc6000f8e08ff */
[----:B-1----:R-:W-:-:S05]  /*a420*/  @!P0 IMAD.X R5, RZ, RZ, R7, P2 ;  /* 0x000000ffff058224 */ /* 0x002fca00010e0607 */
[----:B------:R-:W-:Y:S01]  /*a430*/  @!PT LDS RZ, [RZ] ;  /* 0x00000000fffff984 */ /* 0x000fe20000000800 */
[----:B------:R-:W-:Y:S01]  /*a440*/  @!PT LDS RZ, [RZ] ;  /* 0x00000000fffff984 */ /* 0x000fe20000000800 */
[----:B------:R-:W-:Y:S01]  /*a450*/  @!PT LDS RZ, [RZ] ;  /* 0x00000000fffff984 */ /* 0x000fe20000000800 */
[----:B------:R0:W-:Y:S01]  /*a460*/  @!P0 LDGSTS.E.BYPASS.LTC128B.128 [R3+0x1bc00], desc[UR36][R4.64], !P1 ;  /* 0x1bc0000004038fae */ /* 0x0001e2000c901d64 */
[----:B------:R-:W-:Y:S01]  /*a470*/  NOP ;  /* 0x0000000000007918 */ /* 0x000fe20000000000 */
[----:B------:R-:W-:Y:S02]  /*a480*/  SYNCS.ARRIVE.TRANS64.RED.A0T1 RZ, [UR43+0x22800], RZ ;  /* 0x022800ffffff79a7 */ /* 0x000fe4000820042b */
[----:B------:R-:W-:Y:S01]  /*a490*/  ARRIVES.LDGSTSBAR.64.TRANSCNT [UR43+0x22800] ;  /* 0x02280000ff0079b0 */ /* 0x000fe20008000aab */
[----:B------:R-:W-:Y:S01]  /*a4a0*/  NOP ;  /* 0x0000000000007918 */ /* 0x000fe20000000000 */
[----:B------:R-:W-:Y:S01]  /*a4b0*/  SYNCS.ARRIVE.TRANS64.A1T0 RZ, [UR43+0x22800], RZ ;  /* 0x022800ffffff79a7 */ /* 0x000fe2000810002b */
[----:B------:R-:W1:Y:S02]  /*a4c0*/  SYNCS.PHASECHK.TRANS64.TRYWAIT P0, [UR43+0x22820], R0 ;  /* 0x02282000ff0075a7 */ /* 0x000e64000800016b */
[----:B01----:R-:W-:Y:S05]  /*a4d0*/  @!P0 BRA `(.L_x_52) ;  /* 0x0000002c001c8947 */ /* 0x003fea0003800000 */
.L_x_119:
[----:B------:R-:W-:-:S13]  /*a4e0*/  ISETP.NE.AND P0, PT, R34, 0x3, PT ;  /* 0x000000032200780c */ /* 0x000fda0003f05270 */
[----:B------:R-:W-:Y:S05]  /*a4f0*/  @!P0 BRA `(.L_x_53) ;  /* 0x0000000000048947 */ /* 0x000fea0003800000 */
[----:B------:R-:W-:Y:S01]  /*a500*/  BPT.TRAP 0x1 ;  /* 0x000000040000795c */ /* 0x000fe20000300000 */
.L_x_53:
[----:B------:R-:W1:Y:S02]  /*a510*/  SYNCS.PHASECHK.TRANS64.TRYWAIT P0, [UR43+0x22860], R0 ;  /* 0x02286000ff0075a7 */ /* 0x000e64000800016b */
[----:B-1----:R-:W-:Y:S05]  /*a520*/  @!P0 BRA `(.L_x_54) ;  /* 0x0000002c00208947 */ /* 0x002fea0003800000 */
.L_x_120:
[----:B------:R-:W-:Y:S01]  /*a530*/  ULDC.64 UR4, c[0x0][0x328] ;  /* 0x0000ca0000047ab9 */ /* 0x000fe20000000a00 */
[----:B------:R-:W-:Y:S01]  /*a540*/  ULDC.64 UR6, c[0x0][0x338] ;  /* 0x0000ce0000067ab9 */ /* 0x000fe20000000a00 */
[----:B------:R-:W-:Y:S01]  /*a550*/  IMAD R17, R17, UR4, RZ ;  /* 0x0000000411117c24 */ /* 0x000fe2000f8e02ff */
[----:B------:R-:W-:Y:S01]  /*a560*/  LOP3.LUT P3, RZ, R23, 0x10, RZ, 0xc0, !PT ;  /* 0x0000001017ff7812 */ /* 0x000fe2000786c0ff */
[C---:B------:R-:W-:Y:S01]  /*a570*/  IMAD.WIDE.U32 R4, R22.reuse, UR4, RZ ;  /* 0x0000000416047c25 */ /* 0x040fe2000f8e00ff */
[----:B------:R-:W-:Y:S02]  /*a580*/  R2UR UR4, R19 ;  /* 0x00000000130472ca */ /* 0x000fe400000e0000 */
[C---:B------:R-:W-:Y:S01]  /*a590*/  LOP3.LUT P2, RZ, R23.reuse, 0x8, RZ, 0xc0, !PT ;  /* 0x0000000817ff7812 */ /* 0x040fe2000784c0ff */
[----:B------:R-:W-:Y:S01]  /*a5a0*/  IMAD R17, R22, UR5, R17 ;  /* 0x0000000516117c24 */ /* 0x000fe2000f8e0211 */
[----:B------:R-:W-:Y:S01]  /*a5b0*/  LOP3.LUT P1, RZ, R23, 0x4, RZ, 0xc0, !PT ;  /* 0x0000000417ff7812 */ /* 0x000fe2000782c0ff */
[----:B0-----:R-:W-:Y:S01]  /*a5c0*/  IMAD R3, R37, UR6, RZ ;  /* 0x0000000625037c24 */ /* 0x001fe2000f8e02ff */
[----:B------:R-:W-:-:S02]  /*a5d0*/  SEL R0, RZ, 0x4, P2 ;  /* 0x00000004ff007807 */ /* 0x000fc40001000000 */
[----:B------:R-:W-:Y:S01]  /*a5e0*/  IADD3 R5, R5, R17, RZ ;  /* 0x0000001105057210 */ /* 0x000fe20007ffe0ff */
[C---:B------:R-:W-:Y:S01]  /*a5f0*/  IMAD R3, R36.reuse, UR7, R3 ;  /* 0x0000000724037c24 */ /* 0x040fe2000f8e0203 */
[----:B------:R-:W-:Y:S02]  /*a600*/  SEL R7, RZ, 0x8, P1 ;  /* 0x00000008ff077807 */ /* 0x000fe40000800000 */
[----:B------:R-:W-:Y:S01]  /*a610*/  LOP3.LUT P4, RZ, R23, 0x1, RZ, 0xc0, !PT ;  /* 0x0000000117ff7812 */ /* 0x000fe2000788c0ff */
[----:B------:R-:W-:Y:S01]  /*a620*/  IMAD.WIDE.U32 R4, R36, UR6, R4 ;  /* 0x0000000624047c25 */ /* 0x000fe2000f8e0004 */
[----:B------:R-:W-:Y:S02]  /*a630*/  ULDC.64 UR6, c[0x0][0x330] ;  /* 0x0000cc0000067ab9 */ /* 0x000fe40000000a00 */
[----:B------:R-:W-:Y:S01]  /*a640*/  UIMAD UR4, UR4, UR6, URZ ;  /* 0x00000006040472a4 */ /* 0x000fe2000f8e023f */
[----:B------:R-:W-:Y:S02]  /*a650*/  IMAD.IADD R5, R5, 0x1, R3 ;  /* 0x0000000105057824 */ /* 0x000fe400078e0203 */
[----:B------:R-:W-:Y:S01]  /*a660*/  IMAD.U32 R3, RZ, RZ, UR6 ;  /* 0x00000006ff037e24 */ /* 0x000fe2000f8e00ff */
[----:B------:R-:W-:-:S03]  /*a670*/  UIMAD UR4, UR40, UR7, UR4 ;  /* 0x00000007280472a4 */ /* 0x000fc6000f8e0204 */
[----:B------:R-:W-:Y:S01]  /*a680*/  IMAD.WIDE.U32 R4, R3, UR40, R4 ;  /* 0x0000002803047c25 */ /* 0x000fe2000f8e0004 */
[----:B------:R-:W-:-:S04]  /*a690*/  ULDC.64 UR6, c[0x0][0x318] ;  /* 0x0000c60000067ab9 */ /* 0x000fc80000000a00 */
[----:B------:R-:W-:Y:S01]  /*a6a0*/  IADD3 R3, R5, UR4, RZ ;  /* 0x0000000405037c10 */ /* 0x000fe2000fffe0ff */
[----:B------:R-:W-:Y:S01]  /*a6b0*/  UMOV UR4, 0xffffffff ;  /* 0xffffffff00047882 */ /* 0x000fe20000000000 */
[----:B------:R-:W-:Y:S02]  /*a6c0*/  SEL R5, RZ, 0x2, P3 ;  /* 0x00000002ff057807 */ /* 0x000fe40001800000 */
[----:B------:R-:W-:Y:S02]  /*a6d0*/  LEA R17, P0, R4, UR6, 0x1 ;  /* 0x0000000604117c11 */ /* 0x000fe4000f8008ff */
[----:B------:R-:W-:Y:S02]  /*a6e0*/  IADD3 R0, R0, R5, R18 ;  /* 0x0000000500007210 */ /* 0x000fe40007ffe012 */
[----:B------:R-:W-:-:S03]  /*a6f0*/  LEA.HI.X R3, R4, UR7, R3, 0x1, P0 ;  /* 0x0000000704037c11 */ /* 0x000fc600080f0c03 */
[----:B------:R-:W-:Y:S01]  /*a700*/  IMAD.IADD R6, R0, 0x1, R7 ;  /* 0x0000000100067824 */ /* 0x000fe200078e0207 */
[----:B------:R-:W-:Y:S06]  /*a710*/  BRA.DIV UR4, `(.L_x_55) ;  /* 0x0000002a04bc7947 */ /* 0x000fec000b800000 */
[----:B------:R-:W0:Y:S01]  /*a720*/  SHFL.IDX PT, R14, R17, RZ, 0x181f ;  /* 0x00181fff110e7589 */ /* 0x000e2200000e0000 */
[----:B------:R-:W-:Y:S01]  /*a730*/  IMAD.SHL.U32 R24, R24, 0x2, RZ ;  /* 0x0000000218187824 */ /* 0x000fe200078e00ff */
[----:B------:R-:W-:Y:S02]  /*a740*/  LEA R21, R16, UR43, 0x1 ;  /* 0x0000002b10157c11 */ /* 0x000fe4000f8e08ff */
[----:B------:R-:W1:Y:S01]  /*a750*/  SHFL.IDX PT, R0, R3, RZ, 0x181f ;  /* 0x00181fff03007589 */ /* 0x000e6200000e0000 */
[C---:B------:R-:W-:Y:S02]  /*a760*/  LOP3.LUT P2, RZ, R6.reuse, 0x2, RZ, 0xc0, !PT ;  /* 0x0000000206ff7812 */ /* 0x040fe4000784c0ff */
[----:B------:R-:W-:Y:S02]  /*a770*/  LOP3.LUT P1, RZ, R6, 0x4, RZ, 0xc0, !PT ;  /* 0x0000000406ff7812 */ /* 0x000fe4000782c0ff */
[----:B0-----:R-:W-:Y:S02]  /*a780*/  IADD3 R4, P0, R14, R24, RZ ;  /* 0x000000180e047210 */ /* 0x001fe40007f1e0ff */
[----:B------:R-:W0:Y:S02]  /*a790*/  SHFL.IDX PT, R14, R17, 0x1, 0x181f ;  /* 0x00381f00110e7f89 */ /* 0x000e2400000e0000 */
[----:B-1----:R-:W-:-:S02]  /*a7a0*/  IADD3.X R5, RZ, R0, RZ, P0, !PT ;  /* 0x00000000ff057210 */ /* 0x002fc400007fe4ff */
[----:B------:R-:W1:Y:S01]  /*a7b0*/  SHFL.IDX PT, R0, R3, 0x1, 0x181f ;  /* 0x00381f0003007f89 */ /* 0x000e6200000e0000 */
[----:B0-----:R-:W-:-:S03]  /*a7c0*/  IADD3 R10, P0, R14, R24, RZ ;  /* 0x000000180e0a7210 */ /* 0x001fc60007f1e0ff */
[----:B------:R-:W0:Y:S02]  /*a7d0*/  SHFL.IDX PT, R14, R17, 0x2, 0x181f ;  /* 0x00581f00110e7f89 */ /* 0x000e2400000e0000 */
[----:B-1----:R-:W-:Y:S02]  /*a7e0*/  IMAD.X R11, RZ, RZ, R0, P0 ;  /* 0x000000ffff0b7224 */ /* 0x002fe400000e0600 */
[----:B------:R-:W1:Y:S01]  /*a7f0*/  SHFL.IDX PT, R0, R3, 0x2, 0x181f ;  /* 0x00581f0003007f89 */ /* 0x000e6200000e0000 */
[----:B0-----:R-:W-:-:S03]  /*a800*/  IADD3 R8, P0, R14, R24, RZ ;  /* 0x000000180e087210 */ /* 0x001fc60007f1e0ff */
[----:B------:R-:W0:Y:S02]  /*a810*/  SHFL.IDX PT, R14, R17, 0x3, 0x181f ;  /* 0x00781f00110e7f89 */ /* 0x000e2400000e0000 */
[----:B-1----:R-:W-:Y:S01]  /*a820*/  IMAD.X R9, RZ, RZ, R0, P0 ;  /* 0x000000ffff097224 */ /* 0x002fe200000e0600 */
[----:B------:R-:W-:Y:S01]  /*a830*/  ISETP.LT.OR P0, PT, R35, 0x1, P4 ;  /* 0x000000012300780c */ /* 0x000fe20002701670 */
[----:B------:R-:W1:-:S12]  /*a840*/  SHFL.IDX PT, R0, R3, 0x3, 0x181f ;  /* 0x00781f0003007f89 */ /* 0x000e5800000e0000 */
[----:B------:R-:W-:Y:S01]  /*a850*/  LDGSTS.E.BYPASS.LTC128B.128 [R21+0x400], desc[UR36][R4.64], !P0 ;  /* 0x0040000004157fae */ /* 0x000fe2000c101d64 */
[----:B------:R-:W-:-:S13]  /*a860*/  ISETP.LT.OR P0, PT, R35, 0x1, !P2 ;  /* 0x000000012300780c */ /* 0x000fda0005701670 */
[----:B------:R-:W-:Y:S01]  /*a870*/  LDGSTS.E.BYPASS.LTC128B.128 [R21+0x3400], desc[UR36][R4.64+0x80], !P0 ;  /* 0x0340008004157fae */ /* 0x000fe2000c101d64 */
[----:B------:R-:W-:-:S13]  /*a880*/  ISETP.LT.OR P0, PT, R35, 0x1, !P1 ;  /* 0x000000012300780c */ /* 0x000fda0004f01670 */
[----:B------:R-:W-:Y:S01]  /*a890*/  LDGSTS.E.BYPASS.LTC128B.128 [R21+0x6400], desc[UR36][R4.64+0x100], !P0 ;  /* 0x0640010004157fae */ /* 0x000fe2000c101d64 */
[----:B------:R-:W-:-:S04]  /*a8a0*/  LOP3.LUT P0, RZ, R6, 0x8, RZ, 0xc0, !PT ;  /* 0x0000000806ff7812 */ /* 0x000fc8000780c0ff */
[----:B------:R-:W-:-:S13]  /*a8b0*/  ISETP.LT.OR P3, PT, R35, 0x1, !P0 ;  /* 0x000000012300780c */ /* 0x000fda0004761670 */
[----:B------:R2:W-:Y:S01]  /*a8c0*/  LDGSTS.E.BYPASS.LTC128B.128 [R21+0x9400], desc[UR36][R4.64+0x180], !P3 ;  /* 0x0940018004157fae */ /* 0x0005e2000d901d64 */
[----:B0-----:R-:W-:-:S03]  /*a8d0*/  IADD3 R6, P3, R14, R24, RZ ;  /* 0x000000180e067210 */ /* 0x001fc60007f7e0ff */
[----:B------:R-:W2:Y:S01]  /*a8e0*/  SHFL.IDX PT, R14, R17, 0x4, 0x181f ;  /* 0x00981f00110e7f89 */ /* 0x000ea200000e0000 */
[----:B-1----:R-:W-:Y:S02]  /*a8f0*/  IADD3.X R7, RZ, R0, RZ, P3, !PT ;  /* 0x00000000ff077210 */ /* 0x002fe40001ffe4ff */
[C---:B------:R-:W-:Y:S01]  /*a900*/  ISETP.LT.OR P3, PT, R35.reuse, 0x11, P4 ;  /* 0x000000112300780c */ /* 0x040fe20002761670 */
[----:B------:R-:W0:Y:S04]  /*a910*/  SHFL.IDX PT, R0, R3, 0x4, 0x181f ;  /* 0x00981f0003007f89 */ /* 0x000e2800000e0000 */
[----:B------:R-:W1:Y:S08]  /*a920*/  SHFL.IDX PT, R3, R3, 0x5, 0x181f ;  /* 0x00b81f0003037f89 */ /* 0x000e7000000e0000 */
[----:B------:R-:W-:Y:S01]  /*a930*/  LDGSTS.E.BYPASS.LTC128B.128 [R21+0xc00], desc[UR36][R10.64], !P3 ;  /* 0x00c000000a157fae */ /* 0x000fe2000d901d64 */
[----:B------:R-:W-:-:S13]  /*a940*/  ISETP.LT.OR P3, PT, R35, 0x11, !P2 ;  /* 0x000000112300780c */ /* 0x000fda0005761670 */
[----:B------:R-:W-:Y:S01]  /*a950*/  LDGSTS.E.BYPASS.LTC128B.128 [R21+0x3c00], desc[UR36][R10.64+0x80], !P3 ;  /* 0x03c000800a157fae */ /* 0x000fe2000d901d64 */
[----:B------:R-:W-:-:S13]  /*a960*/  ISETP.LT.OR P3, PT, R35, 0x11, !P1 ;  /* 0x000000112300780c */ /* 0x000fda0004f61670 */
[----:B------:R-:W-:Y:S01]  /*a970*/  LDGSTS.E.BYPASS.LTC128B.128 [R21+0x6c00], desc[UR36][R10.64+0x100], !P3 ;  /* 0x06c001000a157fae */ /* 0x000fe2000d901d64 */
[----:B------:R-:W-:-:S13]  /*a980*/  ISETP.LT.OR P3, PT, R35, 0x11, !P0 ;  /* 0x000000112300780c */ /* 0x000fda0004761670 */
[----:B------:R-:W-:Y:S01]  /*a990*/  LDGSTS.E.BYPASS.LTC128B.128 [R21+0x9c00], desc[UR36][R10.64+0x180], !P3 ;  /* 0x09c001800a157fae */ /* 0x000fe2000d901d64 */
[----:B--2---:R-:W-:-:S03]  /*a9a0*/  IADD3 R4, P3, R14, R24, RZ ;  /* 0x000000180e047210 */ /* 0x004fc60007f7e0ff */
[----:B------:R2:W3:Y:S02]  /*a9b0*/  SHFL.IDX PT, R14, R17, 0x5, 0x181f ;  /* 0x00b81f00110e7f89 */ /* 0x0004e400000e0000 */
[----:B0-----:R-:W-:Y:S01]  /*a9c0*/  IMAD.X R5, RZ, RZ, R0, P3 ;  /* 0x000000ffff057224 */ /* 0x001fe200018e0600 */
[----:B------:R-:W-:Y:S02]  /*a9d0*/  ISETP.LT.OR P3, PT, R35, 0x21, P4 ;  /* 0x000000212300780c */ /* 0x000fe40002761670 */
[----:B------:R-:W-:-:S11]  /*a9e0*/  IADD3 R0, R21, 0x400, RZ ;  /* 0x0000040015007810 */ /* 0x000fd60007ffe0ff */
[----:B------:R-:W-:Y:S01]  /*a9f0*/  LDGSTS.E.BYPASS.LTC128B.128 [R21+0x1400], desc[UR36][R8.64], !P3 ;  /* 0x0140000008157fae */ /* 0x000fe2000d901d64 */
[----:B------:R-:W-:-:S13]  /*aa00*/  ISETP.LT.OR P3, PT, R35, 0x21, !P2 ;  /* 0x000000212300780c */ /* 0x000fda0005761670 */
[----:B------:R-:W-:Y:S01]  /*aa10*/  LDGSTS.E.BYPASS.LTC128B.128 [R21+0x4400], desc[UR36][R8.64+0x80], !P3 ;  /* 0x0440008008157fae */ /* 0x000fe2000d901d64 */
[----:B------:R-:W-:-:S13]  /*aa20*/  ISETP.LT.OR P3, PT, R35, 0x21, !P1 ;  /* 0x000000212300780c */ /* 0x000fda0004f61670 */
[----:B------:R-:W-:Y:S01]  /*aa30*/  LDGSTS.E.BYPASS.LTC128B.128 [R21+0x7400], desc[UR36][R8.64+0x100], !P3 ;  /* 0x0740010008157fae */ /* 0x000fe2000d901d64 */
[----:B------:R-:W-:-:S13]  /*aa40*/  ISETP.LT.OR P3, PT, R35, 0x21, !P0 ;  /* 0x000000212300780c */ /* 0x000fda0004761670 */
[----:B------:R0:W-:Y:S01]  /*aa50*/  LDGSTS.E.BYPASS.LTC128B.128 [R21+0xa400], desc[UR36][R8.64+0x180], !P3 ;  /* 0x0a40018008157fae */ /* 0x0001e2000d901d64 */
[----:B------:R-:W-:Y:S01]  /*aa60*/  ISETP.LT.OR P3, PT, R35, 0x31, P4 ;  /* 0x000000312300780c */ /* 0x000fe20002761670 */
[----:B0-----:R-:W-:-:S12]  /*aa70*/  IMAD.MOV.U32 R8, RZ, RZ, RZ ;  /* 0x000000ffff087224 */ /* 0x001fd800078e00ff */
[----:B------:R2:W-:Y:S01]  /*aa80*/  LDGSTS.E.BYPASS.LTC128B.128 [R21+0x1c00], desc[UR36][R6.64], !P3 ;  /* 0x01c0000006157fae */ /* 0x0005e2000d901d64 */
[----:B------:R-:W-:-:S13]  /*aa90*/  ISETP.LT.OR P3, PT, R35, 0x31, !P2 ;  /* 0x000000312300780c */ /* 0x000fda0005761670 */
[----:B------:R2:W-:Y:S01]  /*aaa0*/  LDGSTS.E.BYPASS.LTC128B.128 [R21+0x4c00], desc[UR36][R6.64+0x80], !P3 ;  /* 0x04c0008006157fae */ /* 0x0005e2000d901d64 */
[----:B------:R-:W-:-:S13]  /*aab0*/  ISETP.LT.OR P3, PT, R35, 0x31, !P1 ;  /* 0x000000312300780c */ /* 0x000fda0004f61670 */
[----:B------:R2:W-:Y:S01]  /*aac0*/  LDGSTS.E.BYPASS.LTC128B.128 [R21+0x7c00], desc[UR36][R6.64+0x100], !P3 ;  /* 0x07c0010006157fae */ /* 0x0005e2000d901d64 */
[----:B------:R-:W-:-:S13]  /*aad0*/  ISETP.LT.OR P3, PT, R35, 0x31, !P0 ;  /* 0x000000312300780c */ /* 0x000fda0004761670 */
[----:B------:R2:W-:Y:S01]  /*aae0*/  LDGSTS.E.BYPASS.LTC128B.128 [R21+0xac00], desc[UR36][R6.64+0x180], !P3 ;  /* 0x0ac0018006157fae */ /* 0x0005e2000d901d64 */
[----:B------:R-:W-:-:S13]  /*aaf0*/  ISETP.LT.OR P3, PT, R35, 0x41, P4 ;  /* 0x000000412300780c */ /* 0x000fda0002761670 */
[----:B------:R2:W-:Y:S01]  /*ab00*/  LDGSTS.E.BYPASS.LTC128B.128 [R21+0x2400], desc[UR36][R4.64], !P3 ;  /* 0x0240000004157fae */ /* 0x0005e2000d901d64 */
[----:B------:R-:W-:-:S13]  /*ab10*/  ISETP.LT.OR P3, PT, R35, 0x41, !P2 ;  /* 0x000000412300780c */ /* 0x000fda0005761670 */
[----:B------:R2:W-:Y:S01]  /*ab20*/  LDGSTS.E.BYPASS.LTC128B.128 [R21+0x5400], desc[UR36][R4.64+0x80], !P3 ;  /* 0x0540008004157fae */ /* 0x0005e2000d901d64 */
[----:B------:R-:W-:-:S13]  /*ab30*/  ISETP.LT.OR P3, PT, R35, 0x41, !P1 ;  /* 0x000000412300780c */ /* 0x000fda0004f61670 */
[----:B------:R2:W-:Y:S01]  /*ab40*/  LDGSTS.E.BYPASS.LTC128B.128 [R21+0x8400], desc[UR36][R4.64+0x100], !P3 ;  /* 0x0840010004157fae */ /* 0x0005e2000d901d64 */
[----:B------:R-:W-:-:S13]  /*ab50*/  ISETP.LT.OR P3, PT, R35, 0x41, !P0 ;  /* 0x000000412300780c */ /* 0x000fda0004761670 */
[----:B-1-3--:R2:W-:Y:S02]  /*ab60*/  LDGSTS.E.BYPASS.LTC128B.128 [R21+0xb400], desc[UR36][R4.64+0x180], !P3 ;  /* 0x0b40018004157fae */ /* 0x00a5e4000d901d64 */
.L_x_134:
[----:B0-2---:R-:W-:Y:S02]  /*ab70*/  IADD3 R4, P3, R14, R24, RZ ;  /* 0x000000180e047210 */ /* 0x005fe40007f7e0ff */
[C---:B------:R-:W-:Y:S02]  /*ab80*/  ISETP.LT.OR P2, PT, R35.reuse, 0x51, !P2 ;  /* 0x000000512300780c */ /* 0x040fe40005741670 */
[C---:B------:R-:W-:Y:S01]  /*ab90*/  ISETP.LT.OR P1, PT, R35.reuse, 0x51, !P1 ;  /* 0x000000512300780c */ /* 0x040fe20004f21670 */
[----:B------:R-:W-:Y:S01]  /*aba0*/  IMAD.X R5, RZ, RZ, R3, P3 ;  /* 0x000000ffff057224 */ /* 0x000fe200018e0603 */
[C---:B------:R-:W-:Y:S02]  /*abb0*/  ISETP.LT.OR P3, PT, R35.reuse, 0x51, P4 ;  /* 0x000000512300780c */ /* 0x040fe40002761670 */
[----:B------:R-:W-:-:S11]  /*abc0*/  ISETP.LT.OR P0, PT, R35, 0x51, !P0 ;  /* 0x000000512300780c */ /* 0x000fd60004701670 */
[----:B------:R-:W-:Y:S01]  /*abd0*/  @!PT LDS RZ, [RZ] ;  /* 0x00000000fffff984 */ /* 0x000fe20000000800 */
[----:B------:R-:W-:Y:S01]  /*abe0*/  @!PT LDS RZ, [RZ] ;  /* 0x00000000fffff984 */ /* 0x000fe20000000800 */
[----:B------:R-:W-:Y:S01]  /*abf0*/  @!PT LDS RZ, [RZ] ;  /* 0x00000000fffff984 */ /* 0x000fe20000000800 */
[----:B------:R0:W-:Y:S04]  /*ac00*/  LDGSTS.E.BYPASS.LTC128B.128 [R21+0x2c00], desc[UR36][R4.64], !P3 ;  /* 0x02c0000004157fae */ /* 0x0001e8000d901d64 */
[----:B------:R0:W-:Y:S04]  /*ac10*/  LDGSTS.E.BYPASS.LTC128B.128 [R21+0x5c00], desc[UR36][R4.64+0x80], !P2 ;  /* 0x05c0008004157fae */ /* 0x0001e8000d101d64 */
[----:B------:R0:W-:Y:S04]  /*ac20*/  LDGSTS.E.BYPASS.LTC128B.128 [R21+0x8c00], desc[UR36][R4.64+0x100], !P1 ;  /* 0x08c0010004157fae */ /* 0x0001e8000c901d64 */
[----:B------:R0:W-:Y:S01]  /*ac30*/  LDGSTS.E.BYPASS.LTC128B.128 [R21+0xbc00], desc[UR36][R4.64+0x180], !P0 ;  /* 0x0bc0018004157fae */ /* 0x0001e2000c101d64 */
[----:B------:R-:W-:Y:S01]  /*ac40*/  NOP ;  /* 0x0000000000007918 */ /* 0x000fe20000000000 */
[----:B------:R-:W-:Y:S02]  /*ac50*/  SYNCS.ARRIVE.TRANS64.RED.A0T1 RZ, [UR43+0x22850], RZ ;  /* 0x022850ffffff79a7 */ /* 0x000fe4000820042b */
[----:B------:R-:W-:Y:S01]  /*ac60*/  ARRIVES.LDGSTSBAR.64.TRANSCNT [UR43+0x22850] ;  /* 0x02285000ff0079b0 */ /* 0x000fe20008000aab */
[----:B------:R-:W-:Y:S01]  /*ac70*/  NOP ;  /* 0x0000000000007918 */ /* 0x000fe20000000000 */
[----:B------:R-:W-:-:S13]  /*ac80*/  ISETP.NE.AND P4, PT, R34, 0x3, PT ;  /* 0x000000032200780c */ /* 0x000fda0003f85270 */
[----:B0-----:R-:W-:Y:S05]  /*ac90*/  @!P4 BRA `(.L_x_56) ;  /* 0x000000000004c947 */ /* 0x001fea0003800000 */
[----:B------:R-:W-:Y:S01]  /*aca0*/  BPT.TRAP 0x1 ;  /* 0x000000040000795c */ /* 0x000fe20000300000 */
.L_x_56:
[----:B------:R-:W-:Y:S01]  /*acb0*/  UIADD3 UR4, UR46, -0x2, URZ ;  /* 0xfffffffe2e047890 */ /* 0x000fe2000fffe03f */
[----:B------:R-:W-:Y:S01]  /*acc0*/  SYNCS.ARRIVE.TRANS64.A1T0 RZ, [UR43+0x22850], RZ ;  /* 0x022850ffffff79a7 */ /* 0x000fe2000810002b */
[----:B------:R-:W-:Y:S01]  /*acd0*/  BSSY B0, `(.L_x_40) ;  /* 0x00000e7000007945 */ /* 0x000fe20003800000 */
[----:B------:R-:W-:Y:S01]  /*ace0*/  IMAD.MOV.U32 R20, RZ, RZ, 0x1 ;  /* 0x00000001ff147424 */ /* 0x000fe200078e00ff */
[----:B------:R-:W-:Y:S01]  /*acf0*/  UISETP.GE.AND UP0, UPT, UR4, UR45, UPT ;  /* 0x0000002d0400728c */ /* 0x000fe2000bf06270 */
[----:B------:R-:W-:-:S05]  /*ad00*/  MOV R21, 0x1 ;  /* 0x0000000100157802 */ /* 0x000fca0000000f00 */
[----:B------:R-:W-:-:S13]  /*ad10*/  PLOP3.LUT P0, PT, PT, PT, UP0, 0x40, 0x0 ;  /* 0x000000000000781c */ /* 0x000fda0003f0e808 */
[----:B------:R-:W-:Y:S05]  /*ad20*/  @P0 BRA `(.L_x_57) ;  /* 0x0000000c00840947 */ /* 0x000fea0003800000 */
[----:B------:R-:W-:Y:S01]  /*ad30*/  UIADD3 UR4, UR44, 0x1, URZ ;  /* 0x000000012c047890 */ /* 0x000fe2000fffe03f */
[----:B------:R-:W-:Y:S01]  /*ad40*/  IADD3 R27, R28, R31, R27 ;  /* 0x0000001f1c1b7210 */ /* 0x000fe20007ffe01b */
[----:B------:R-:W-:Y:S01]  /*ad50*/  IMAD.MOV.U32 R21, RZ, RZ, 0x1 ;  /* 0x00000001ff157424 */ /* 0x000fe200078e00ff */
[----:B------:R-:W-:Y:S01]  /*ad60*/  LOP3.LUT R4, RZ, UR42, RZ, 0x33, !PT ;  /* 0x0000002aff047c12 */ /* 0x000fe2000f8e33ff */
[----:B------:R-:W-:Y:S01]  /*ad70*/  UIMAD UR4, UR4, UR38, URZ ;  /* 0x00000026040472a4 */ /* 0x000fe2000f8e023f */
[----:B------:R-:W-:Y:S01]  /*ad80*/  MOV R20, 0x1 ;  /* 0x0000000100147802 */ /* 0x000fe20000000f00 */
[----:B------:R-:W-:-:S04]  /*ad90*/  VIADD R36, R27, 0xfffffee0 ;  /* 0xfffffee01b247836 */ /* 0x000fc80000000000 */
[----:B------:R-:W-:-:S04]  /*ada0*/  LOP3.LUT R3, RZ, UR4, RZ, 0x33, !PT ;  /* 0x00000004ff037c12 */ /* 0x000fc8000f8e33ff */
[----:B------:R-:W-:-:S04]  /*adb0*/  VIMNMX R3, R3, R4, !PT ;  /* 0x0000000403037248 */ /* 0x000fc80007fe0100 */
[C---:B------:R-:W-:Y:S01]  /*adc0*/  IADD3 R35, -R3.reuse, -0x2, RZ ;  /* 0xfffffffe03237810 */ /* 0x040fe20007ffe1ff */
[----:B------:R-:W-:-:S07]  /*add0*/  IMAD R36, R3, -0x60, R36 ;  /* 0xffffffa003247824 */ /* 0x000fce00078e0224 */
.L_x_72:
[----:B------:R-:W-:Y:S01]  /*ade0*/  ISETP.NE.AND P1, PT, R29, 0x1, PT ;  /* 0x000000011d00780c */ /* 0x000fe20003f25270 */
[----:B------:R-:W-:Y:S01]  /*adf0*/  BSSY B1, `(.L_x_58) ;  /* 0x0000014000017945 */ /* 0x000fe20003800000 */
[----:B------:R-:W-:Y:S01]  /*ae00*/  ISETP.GT.U32.AND P0, PT, R26, 0x5f, PT ;  /* 0x0000005f1a00780c */ /* 0x000fe20003f04070 */
[----:B------:R-:W-:-:S10]  /*ae10*/  IMAD.MOV.U32 R33, RZ, RZ, RZ ;  /* 0x000000ffff217224 */ /* 0x000fd400078e00ff */
[----:B0-----:R-:W0:Y:S08]  /*ae20*/  @P1 LDC R3, c[0x0][0x434] ;  /* 0x00010d00ff031b82 */ /* 0x001e300000000800 */
[----:B------:R-:W1:Y:S01]  /*ae30*/  @P1 LDC R5, c[0x0][0x438] ;  /* 0x00010e00ff051b82 */ /* 0x000e620000000800 */
[----:B0-----:R-:W-:-:S04]  /*ae40*/  @P1 IMAD.HI.U32 R4, R36, R3, RZ ;  /* 0x0000000324041227 */ /* 0x001fc800078e00ff */
[----:B------:R-:W-:Y:S01]  /*ae50*/  IMAD.MOV.U32 R3, RZ, RZ, R36 ;  /* 0x000000ffff037224 */ /* 0x000fe200078e0024 */
[----:B-1----:R-:W-:Y:S01]  /*ae60*/  @P1 SHF.R.U32.HI R3, RZ, R5, R4 ;  /* 0x00000005ff031219 */ /* 0x002fe20000011604 */
[----:B--23--:R-:W-:Y:S06]  /*ae70*/  @P0 BRA `(.L_x_59) ;  /* 0x00000000002c0947 */ /* 0x00cfec0003800000 */
[----:B------:R-:W-:Y:S01]  /*ae80*/  SHF.R.S32.HI R5, RZ, 0x1f, R3 ;  /* 0x0000001fff057819 */ /* 0x000fe20000011403 */
[----:B------:R-:W-:Y:S01]  /*ae90*/  ULDC.64 UR4, c[0x0][0x428] ;  /* 0x00010a0000047ab9 */ /* 0x000fe20000000a00 */
[----:B------:R-:W-:Y:S01]  /*aea0*/  MOV R4, R3 ;  /* 0x0000000300047202 */ /* 0x000fe20000000f00 */
[----:B------:R-:W-:-:S04]  /*aeb0*/  IMAD R9, R25, UR4, RZ ;  /* 0x0000000419097c24 */ /* 0x000fc8000f8e02ff */
[----:B------:R-:W-:-:S04]  /*aec0*/  IMAD.WIDE.U32 R6, R30, UR4, R4 ;  /* 0x000000041e067c25 */ /* 0x000fc8000f8e0004 */
[----:B------:R-:W-:Y:S01]  /*aed0*/  IMAD R5, R30, UR5, R9 ;  /* 0x000000051e057c24 */ /* 0x000fe2000f8e0209 */
[----:B------:R-:W-:Y:S02]  /*aee0*/  ULDC.64 UR4, c[0x0][0x418] ;  /* 0x0001060000047ab9 */ /* 0x000fe40000000a00 */
[----:B------:R-:W-:Y:S01]  /*aef0*/  LEA R4, P0, R6, UR4, 0x2 ;  /* 0x0000000406047c11 */ /* 0x000fe2000f8010ff */
[----:B------:R-:W-:-:S05]  /*af00*/  IMAD.IADD R5, R5, 0x1, R7 ;  /* 0x0000000105057824 */ /* 0x000fca00078e0207 */
[----:B------:R-:W-:-:S05]  /*af10*/  LEA.HI.X R5, R6, UR5, R5, 0x2, P0 ;  /* 0x0000000506057c11 */ /* 0x000fca00080f1405 */
[----:B------:R0:W5:Y:S02]  /*af20*/  LDG.E R33, desc[UR36][R4.64] ;  /* 0x0000002404217981 */ /* 0x000164000c1e1900 */
.L_x_59:
[----:B------:R-:W-:Y:S05]  /*af30*/  BSYNC B1 ;  /* 0x0000000000017941 */ /* 0x000fea0003800000 */
.L_x_58:
[----:B------:R-:W-:-:S13]  /*af40*/  ISETP.NE.AND P0, PT, R34, 0x3, PT ;  /* 0x000000032200780c */ /* 0x000fda0003f05270 */
[----:B------:R-:W-:Y:S05]  /*af50*/  @!P0 BRA `(.L_x_60) ;  /* 0x0000000000048947 */ /* 0x000fea0003800000 */
[----:B------:R-:W-:Y:S01]  /*af60*/  BPT.TRAP 0x1 ;  /* 0x000000040000795c */ /* 0x000fe20000300000 */
.L_x_60:
[----:B------:R-:W-:Y:S01]  /*af70*/  LEA R32, R21, UR43, 0x3 ;  /* 0x0000002b15207c11 */ /* 0x000fe2000f8e18ff */
[----:B------:R-:W-:Y:S01]  /*af80*/  BSSY B1, `(.L_x_61) ;  /* 0x0000004000017945 */ /* 0x000fe20003800000 */
[----:B------:R-:W-:-:S04]  /*af90*/  SHF.L.U32 R31, R20, 0x1f, RZ ;  /* 0x0000001f141f7819 */ /* 0x000fc800000006ff */
[----:B------:R-:W1:Y:S02]  /*afa0*/  SYNCS.PHASECHK.TRANS64.TRYWAIT P0, [R32+URZ+0x22840], R31 ;  /* 0x0228401f200075a7 */ /* 0x000e64000800017f */
[----:B-1----:R-:W-:Y:S05]  /*afb0*/  @!P0 BRA `(.L_x_62) ;  /* 0x0000002c00008947 */ /* 0x002fea0003800000 */
.L_x_135:
[----:B------:R-:W-:Y:S05]  /*afc0*/  BSYNC B1 ;  /* 0x0000000000017941 */ /* 0x000fea0003800000 */
.L_x_61:
[----:B------:R-:W-:Y:S01]  /*afd0*/  ULDC UR4, c[0x0][0x430] ;  /* 0x00010c0000047ab9 */ /* 0x000fe20000000800 */
[----:B-----5:R-:W-:Y:S01]  /*afe0*/  SHF.R.S32.HI R22, RZ, 0x1f, R33 ;  /* 0x0000001fff167819 */ /* 0x020fe20000011421 */
[----:B------:R-:W-:Y:S01]  /*aff0*/  UIADD3 UR4, -UR4, URZ, URZ ;  /* 0x0000003f04047290 */ /* 0x000fe2000fffe13f */
[----:B------:R-:W-:Y:S01]  /*b000*/  LOP3.LUT P1, RZ, R23, 0x2, RZ, 0xc0, !PT ;  /* 0x0000000217ff7812 */ /* 0x000fe2000782c0ff */
[----:B------:R-:W-:Y:S01]  /*b010*/  ULDC.64 UR6, c[0x0][0x310] ;  /* 0x0000c40000067ab9 */ /* 0x000fe20000000a00 */
[----:B------:R-:W-:Y:S02]  /*b020*/  IMAD R17, R21, 0x1800, R16 ;  /* 0x0000180015117824 */ /* 0x000fe400078e0210 */
[----:B------:R-:W-:Y:S02]  /*b030*/  IMAD R6, R22, UR6, RZ ;  /* 0x0000000616067c24 */ /* 0x000fe4000f8e02ff */
[----:B------:R-:W-:Y:S01]  /*b040*/  IMAD R28, R3, UR4, R36 ;  /* 0x00000004031c7c24 */ /* 0x000fe2000f8e0224 */
[----:B------:R-:W-:-:S03]  /*b050*/  ULDC.64 UR4, c[0x0][0x300] ;  /* 0x0000c00000047ab9 */ /* 0x000fc60000000a00 */
[----:B0-----:R-:W-:Y:S01]  /*b060*/  IMAD.WIDE.U32 R4, R28, UR4, RZ ;  /* 0x000000041c047c25 */ /* 0x001fe2000f8e00ff */
[----:B------:R-:W-:-:S05]  /*b070*/  SHF.R.S32.HI R27, RZ, 0x1f, R28 ;  /* 0x0000001fff1b7819 */ /* 0x000fca000001141c */
[----:B------:R-:W-:Y:S01]  /*b080*/  IMAD R3, R27, UR4, RZ ;  /* 0x000000041b037c24 */ /* 0x000fe2000f8e02ff */
[----:B------:R-:W-:-:S03]  /*b090*/  R2UR UR4, R19 ;  /* 0x00000000130472ca */ /* 0x000fc600000e0000 */
[----:B------:R-:W-:-:S04]  /*b0a0*/  IMAD R3, R28, UR5, R3 ;  /* 0x000000051c037c24 */ /* 0x000fc8000f8e0203 */
[----:B------:R-:W-:Y:S02]  /*b0b0*/  IMAD.IADD R5, R5, 0x1, R3 ;  /* 0x0000000105057824 */ /* 0x000fe400078e0203 */
[C---:B------:R-:W-:Y:S02]  /*b0c0*/  IMAD R3, R33.reuse, UR7, R6 ;  /* 0x0000000721037c24 */ /* 0x040fe4000f8e0206 */
[----:B------:R-:W-:Y:S01]  /*b0d0*/  IMAD.WIDE.U32 R4, R33, UR6, R4 ;  /* 0x0000000621047c25 */ /* 0x000fe2000f8e0004 */
[----:B------:R-:W-:Y:S02]  /*b0e0*/  ULDC.64 UR6, c[0x0][0x308] ;  /* 0x0000c20000067ab9 */ /* 0x000fe40000000a00 */
[----:B------:R-:W-:Y:S02]  /*b0f0*/  UIMAD UR4, UR4, UR6, URZ ;  /* 0x00000006040472a4 */ /* 0x000fe4000f8e023f */
[----:B------:R-:W-:Y:S01]  /*b100*/  IADD3 R5, R5, R3, RZ ;  /* 0x0000000305057210 */ /* 0x000fe20007ffe0ff */
[----:B------:R-:W-:Y:S01]  /*b110*/  IMAD.U32 R3, RZ, RZ, UR6 ;  /* 0x00000006ff037e24 */ /* 0x000fe2000f8e00ff */
[----:B------:R-:W-:-:S03]  /*b120*/  UIMAD UR4, UR40, UR7, UR4 ;  /* 0x00000007280472a4 */ /* 0x000fc6000f8e0204 */
[----:B------:R-:W-:Y:S01]  /*b130*/  IMAD.WIDE.U32 R4, R3, UR40, R4 ;  /* 0x0000002803047c25 */ /* 0x000fe2000f8e0004 */
[----:B------:R-:W-:-:S03]  /*b140*/  ULDC.64 UR6, c[0x0][0x2e8] ;  /* 0x0000ba0000067ab9 */ /* 0x000fc60000000a00 */
[----:B------:R-:W-:Y:S01]  /*b150*/  VIADD R3, R5, UR4 ;  /* 0x0000000405037c36 */ /* 0x000fe20008000000 */
[----:B------:R-:W-:Y:S01]  /*b160*/  LEA R10, P0, R4, UR6, 0x1 ;  /* 0x00000006040a7c11 */ /* 0x000fe2000f8008ff */
[----:B------:R-:W-:-:S03]  /*b170*/  UMOV UR4, 0xffffffff ;  /* 0xffffffff00047882 */ /* 0x000fc60000000000 */
[----:B------:R-:W-:Y:S01]  /*b180*/  LEA.HI.X R3, R4, UR7, R3, 0x1, P0 ;  /* 0x0000000704037c11 */ /* 0x000fe200080f0c03 */
[----:B------:R-:W-:Y:S08]  /*b190*/  BRA.DIV UR4, `(.L_x_63) ;  /* 0x0000002a049c7947 */ /* 0x000ff0000b800000 */
[----:B------:R-:W0:Y:S01]  /*b1a0*/  SHFL.IDX PT, R14, R10, RZ, 0x181f ;  /* 0x00181fff0a0e7589 */ /* 0x000e2200000e0000 */
[----:B------:R-:W-:-:S03]  /*b1b0*/  LEA R17, R17, UR43, 0x1 ;  /* 0x0000002b11117c11 */ /* 0x000fc6000f8e08ff */
[----:B------:R-:W2:Y:S04]  /*b1c0*/  SHFL.IDX PT, R5, R3, RZ, 0x181f ;  /* 0x00181fff03057589 */ /* 0x000ea800000e0000 */
[----:B------:R-:W-:Y:S04]  /*b1d0*/  SHFL.IDX PT, R7, R3, 0x1, 0x181f ;  /* 0x00381f0003077f89 */ /* 0x000fe800000e0000 */
[----:B------:R-:W-:Y:S04]  /*b1e0*/  SHFL.IDX PT, R4, R3, 0x2, 0x181f ;  /* 0x00581f0003047f89 */ /* 0x000fe800000e0000 */
[----:B------:R-:W-:Y:S04]  /*b1f0*/  SHFL.IDX PT, R18, R3, 0x4, 0x181f ;  /* 0x00981f0003127f89 */ /* 0x000fe800000e0000 */
[----:B------:R-:W-:Y:S01]  /*b200*/  SHFL.IDX PT, R37, R10, 0x5, 0x181f ;  /* 0x00b81f000a257f89 */ /* 0x000fe200000e0000 */
[----:B0-----:R-:W-:-:S03]  /*b210*/  IADD3 R12, P0, R14, R24, RZ ;  /* 0x000000180e0c7210 */ /* 0x001fc60007f1e0ff */
[----:B------:R-:W0:Y:S01]  /*b220*/  SHFL.IDX PT, R14, R10, 0x1, 0x181f ;  /* 0x00381f000a0e7f89 */ /* 0x000e2200000e0000 */
[----:B--2---:R-:W-:-:S03]  /*b230*/  IADD3.X R13, RZ, R5, RZ, P0, !PT ;  /* 0x00000005ff0d7210 */ /* 0x004fc600007fe4ff */
[----:B------:R-:W-:Y:S04]  /*b240*/  SHFL.IDX PT, R5, R3, 0x3, 0x181f ;  /* 0x00781f0003057f89 */ /* 0x000fe800000e0000 */
[----:B------:R2:W-:Y:S01]  /*b250*/  LDGSTS.E.BYPASS.LTC128B.128 [R17+0x1c400], desc[UR36][R12.64], !P1 ;  /* 0x1c4000000c117fae */ /* 0x0005e2000c901d64 */
[----:B0-----:R-:W-:-:S03]  /*b260*/  IADD3 R8, P0, R14, R24, RZ ;  /* 0x000000180e087210 */ /* 0x001fc60007f1e0ff */
[----:B------:R-:W0:Y:S02]  /*b270*/  SHFL.IDX PT, R14, R10, 0x2, 0x181f ;  /* 0x00581f000a0e7f89 */ /* 0x000e2400000e0000 */
[----:B------:R-:W-:-:S05]  /*b280*/  IMAD.X R9, RZ, RZ, R7, P0 ;  /* 0x000000ffff097224 */ /* 0x000fca00000e0607 */
[----:B------:R2:W-:Y:S01]  /*b290*/  LDGSTS.E.BYPASS.LTC128B.128 [R17+0x1cc00], desc[UR36][R8.64], !P1 ;  /* 0x1cc0000008117fae */ /* 0x0005e2000c901d64 */
[----:B0-----:R-:W-:-:S03]  /*b2a0*/  IADD3 R6, P0, R14, R24, RZ ;  /* 0x000000180e067210 */ /* 0x001fc60007f1e0ff */
[----:B------:R-:W0:Y:S02]  /*b2b0*/  SHFL.IDX PT, R14, R10, 0x3, 0x181f ;  /* 0x00781f000a0e7f89 */ /* 0x000e2400000e0000 */
[----:B------:R-:W-:-:S05]  /*b2c0*/  IMAD.X R7, RZ, RZ, R4, P0 ;  /* 0x000000ffff077224 */ /* 0x000fca00000e0604 */
[----:B------:R2:W-:Y:S01]  /*b2d0*/  LDGSTS.E.BYPASS.LTC128B.128 [R17+0x1d400], desc[UR36][R6.64], !P1 ;  /* 0x1d40000006117fae */ /* 0x0005e2000c901d64 */
[----:B0-----:R-:W-:-:S03]  /*b2e0*/  IADD3 R4, P0, R14, R24, RZ ;  /* 0x000000180e047210 */ /* 0x001fc60007f1e0ff */
[----:B------:R-:W0:Y:S01]  /*b2f0*/  SHFL.IDX PT, R14, R10, 0x4, 0x181f ;  /* 0x00981f000a0e7f89 */ /* 0x000e2200000e0000 */
[----:B------:R-:W-:-:S05]  /*b300*/  IADD3.X R5, RZ, R5, RZ, P0, !PT ;  /* 0x00000005ff057210 */ /* 0x000fca00007fe4ff */
[----:B------:R2:W-:Y:S01]  /*b310*/  LDGSTS.E.BYPASS.LTC128B.128 [R17+0x1dc00], desc[UR36][R4.64], !P1 ;  /* 0x1dc0000004117fae */ /* 0x0005e2000c901d64 */
[----:B0-----:R-:W-:-:S05]  /*b320*/  IADD3 R14, P0, R14, R24, RZ ;  /* 0x000000180e0e7210 */ /* 0x001fca0007f1e0ff */
[----:B------:R-:W-:Y:S02]  /*b330*/  IMAD.X R15, RZ, RZ, R18, P0 ;  /* 0x000000ffff0f7224 */ /* 0x000fe400000e0612 */
[----:B------:R2:W0:Y:S04]  /*b340*/  SHFL.IDX PT, R18, R3, 0x5, 0x181f ;  /* 0x00b81f0003127f89 */ /* 0x00042800000e0000 */
[----:B------:R2:W-:Y:S02]  /*b350*/  LDGSTS.E.BYPASS.LTC128B.128 [R17+0x1e400], desc[UR36][R14.64], !P1 ;  /* 0x1e4000000e117fae */ /* 0x0005e4000c901d64 */
.L_x_149:
[----:B--2---:R-:W-:-:S05]  /*b360*/  IADD3 R4, P0, R37, R24, RZ ;  /* 0x0000001825047210 */ /* 0x004fca0007f1e0ff */
[----:B0-----:R-:W-:Y:S01]  /*b370*/  IMAD.X R5, RZ, RZ, R18, P0 ;  /* 0x000000ffff057224 */ /* 0x001fe200000e0612 */
[----:B------:R-:W-:-:S04]  /*b380*/  PLOP3.LUT P0, PT, PT, PT, PT, 0x80, 0x0 ;  /* 0x000000000000781c */ /* 0x000fc80003f0f070 */
[----:B------:R-:W-:Y:S01]  /*b390*/  @!PT LDS RZ, [RZ] ;  /* 0x00000000fffff984 */ /* 0x000fe20000000800 */
[----:B------:R-:W-:Y:S01]  /*b3a0*/  @!PT LDS RZ, [RZ] ;  /* 0x00000000fffff984 */ /* 0x000fe20000000800 */
[----:B------:R-:W-:Y:S01]  /*b3b0*/  @!PT LDS RZ, [RZ] ;  /* 0x00000000fffff984 */ /* 0x000fe20000000800 */
[----:B------:R0:W-:Y:S01]  /*b3c0*/  LDGSTS.E.BYPASS.LTC128B.128 [R17+0x1ec00], desc[UR36][R4.64], !P1 ;  /* 0x1ec0000004117fae */ /* 0x0001e2000c901d64 */
[----:B------:R-:W-:-:S08]  /*b3d0*/  NOP ;  /* 0x0000000000007918 */ /* 0x000fd00000000000 */
.L_x_64:
[----:B------:R-:W-:Y:S02]  /*b3e0*/  PLOP3.LUT P1, PT, P1, P0, PT, 0xa2, 0x0 ;  /* 0x000000000000781c */ /* 0x000fe40000f21472 */
[----:B------:R-:W-:-:S08]  /*b3f0*/  @P0 R2UR P1, UR4, R32 ;  /* 0x00000000200402ca */ /* 0x000fd00000020000 */
[----:B------:R-:W-:-:S05]  /*b400*/  @P0 PLOP3.LUT P0, PT, P1, PT, PT, 0x80, 0x0 ;  /* 0x000000000000081c */ /* 0x000fca0000f0f070 */
[----:B------:R-:W-:Y:S01]  /*b410*/  @!P1 SYNCS.ARRIVE.TRANS64.RED.A0T1 RZ, [UR4+0x22830], RZ ;  /* 0x022830ffffff99a7 */ /* 0x000fe20008200404 */
[----:B------:R-:W-:Y:S07]  /*b420*/  @!P1 ARRIVES.LDGSTSBAR.64.TRANSCNT [UR4+0x22830] ;  /* 0x02283000ff0099b0 */ /* 0x000fee0008000a84 */
[----:B------:R-:W-:Y:S05]  /*b430*/  @P0 BRA.U.ANY `(.L_x_64) ;  /* 0xfffffffd00e80947 */ /* 0x000fea000393ffff */
[----:B------:R-:W-:Y:S01]  /*b440*/  NOP ;  /* 0x0000000000007918 */ /* 0x000fe20000000000 */
[----:B------:R-:W-:-:S13]  /*b450*/  ISETP.NE.AND P2, PT, R34, 0x3, PT ;  /* 0x000000032200780c */ /* 0x000fda0003f45270 */
[----:B------:R-:W-:Y:S05]  /*b460*/  @!P2 BRA `(.L_x_65) ;  /* 0x000000000004a947 */ /* 0x000fea0003800000 */
[----:B------:R-:W-:Y:S01]  /*b470*/  BPT.TRAP 0x1 ;  /* 0x000000040000795c */ /* 0x000fe20000300000 */
.L_x_65:
[----:B------:R2:W-:Y:S01]  /*b480*/  SYNCS.ARRIVE.TRANS64.A1T0 RZ, [R32+URZ+0x22830], RZ ;  /* 0x022830ff20ff79a7 */ /* 0x0005e2000810003f */
[----:B------:R-:W-:Y:S05]  /*b490*/  @!P2 BRA `(.L_x_66) ;  /* 0x000000000004a947 */ /* 0x000fea0003800000 */
[----:B------:R-:W-:Y:S01]  /*b4a0*/  BPT.TRAP 0x1 ;  /* 0x000000040000795c */ /* 0x000fe20000300000 */
.L_x_66:
[----:B------:R-:W3:Y:S01]  /*b4b0*/  SYNCS.PHASECHK.TRANS64.TRYWAIT P0, [R32+URZ+0x22860], R31 ;  /* 0x0228601f200075a7 */ /* 0x000ee2000800017f */
[----:B------:R-:W-:Y:S04]  /*b4c0*/  BSSY B1, `(.L_x_67) ;  /* 0x0000002000017945 */ /* 0x000fe80003800000 */
[----:B---3--:R-:W-:Y:S05]  /*b4d0*/  @!P0 BRA `(.L_x_68) ;  /* 0x0000002c005c8947 */ /* 0x008fea0003800000 */
.L_x_150:
[----:B------:R-:W-:Y:S05]  /*b4e0*/  BSYNC B1 ;  /* 0x0000000000017941 */ /* 0x000fea0003800000 */
.L_x_67:
[----:B------:R-:W-:Y:S01]  /*b4f0*/  ULDC.64 UR4, c[0x0][0x328] ;  /* 0x0000ca0000047ab9 */ /* 0x000fe20000000a00 */
[----:B------:R-:W-:Y:S01]  /*b500*/  ULDC.64 UR6, c[0x0][0x338] ;  /* 0x0000ce0000067ab9 */ /* 0x000fe20000000a00 */
[----:B------:R-:W-:Y:S01]  /*b510*/  IMAD R27, R27, UR4, RZ ;  /* 0x000000041b1b7c24 */ /* 0x000fe2000f8e02ff */
[----:B------:R-:W-:Y:S01]  /*b520*/  LOP3.LUT P4, RZ, R23, 0x1, RZ, 0xc0, !PT ;  /* 0x0000000117ff7812 */ /* 0x000fe2000788c0ff */
[C---:B0-----:R-:W-:Y:S01]  /*b530*/  IMAD.WIDE.U32 R4, R28.reuse, UR4, RZ ;  /* 0x000000041c047c25 */ /* 0x041fe2000f8e00ff */
[----:B------:R-:W-:Y:S02]  /*b540*/  R2UR UR4, R19 ;  /* 0x00000000130472ca */ /* 0x000fe400000e0000 */
[C---:B------:R-:W-:Y:S01]  /*b550*/  LOP3.LUT P3, RZ, R23.reuse, 0x10, RZ, 0xc0, !PT ;  /* 0x0000001017ff7812 */ /* 0x040fe2000786c0ff */
[----:B------:R-:W-:Y:S01]  /*b560*/  IMAD R27, R28, UR5, R27 ;  /* 0x000000051c1b7c24 */ /* 0x000fe2000f8e021b */
[C---:B------:R-:W-:Y:S01]  /*b570*/  LOP3.LUT P2, RZ, R23.reuse, 0x8, RZ, 0xc0, !PT ;  /* 0x0000000817ff7812 */ /* 0x040fe2000784c0ff */
[----:B------:R-:W-:Y:S01]  /*b580*/  IMAD R22, R22, UR6, RZ ;  /* 0x0000000616167c24 */ /* 0x000fe2000f8e02ff */
[----:B------:R-:W-:-:S02]  /*b590*/  LOP3.LUT P1, RZ, R23, 0x4, RZ, 0xc0, !PT ;  /* 0x0000000417ff7812 */ /* 0x000fc4000782c0ff */
[----:B------:R-:W-:Y:S01]  /*b5a0*/  IADD3 R5, R5, R27, RZ ;  /* 0x0000001b05057210 */ /* 0x000fe20007ffe0ff */
[C---:B------:R-:W-:Y:S02]  /*b5b0*/  IMAD R3, R33.reuse, UR7, R22 ;  /* 0x0000000721037c24 */ /* 0x040fe4000f8e0216 */
        /* <DEDUP_REMOVED lines=10> */
[----:B------:R-:W-:-:S04]  /*b660*/  LEA R3, P0, R4, UR6, 0x1 ;  /* 0x0000000604037c11 */ /* 0x000fc8000f8008ff */
[----:B------:R-:W-:Y:S01]  /*b670*/  LEA.HI.X R18, R4, UR7, R5, 0x1, P0 ;  /* 0x0000000704127c11 */ /* 0x000fe200080f0c05 */
[----:B------:R-:W-:Y:S08]  /*b680*/  BRA.DIV UR4, `(.L_x_69) ;  /* 0x0000002e04047947 */ /* 0x000ff0000b800000 */
[----:B------:R-:W0:Y:S01]  /*b690*/  SHFL.IDX PT, R14, R3, RZ, 0x181f ;  /* 0x00181fff030e7589 */ /* 0x000e2200000e0000 */
[----:B------:R-:W-:-:S03]  /*b6a0*/  IMAD R17, R21, 0xc000, R0 ;  /* 0x0000c00015117824 */ /* 0x000fc600078e0200 */
[----:B------:R-:W4:Y:S04]  /*b6b0*/  SHFL.IDX PT, R5, R18, RZ, 0x181f ;  /* 0x00181fff12057589 */ /* 0x000f2800000e0000 */
[----:B------:R-:W-:Y:S04]  /*b6c0*/  SHFL.IDX PT, R6, R18, 0x1, 0x181f ;  /* 0x00381f0012067f89 */ /* 0x000fe800000e0000 */
[----:B------:R-:W-:Y:S04]  /*b6d0*/  SHFL.IDX PT, R7, R18, 0x3, 0x181f ;  /* 0x00781f0012077f89 */ /* 0x000fe800000e0000 */
[----:B------:R-:W-:Y:S01]  /*b6e0*/  SHFL.IDX PT, R22, R18, 0x4, 0x181f ;  /* 0x00981f0012167f89 */ /* 0x000fe200000e0000 */
[----:B0-----:R-:W-:-:S05]  /*b6f0*/  IADD3 R14, P0, R14, R24, RZ ;  /* 0x000000180e0e7210 */ /* 0x001fca0007f1e0ff */
[----:B----4-:R-:W-:Y:S02]  /*b700*/  IMAD.X R15, RZ, RZ, R5, P0 ;  /* 0x000000ffff0f7224 */ /* 0x010fe400000e0605 */
[----:B------:R-:W0:Y:S04]  /*b710*/  SHFL.IDX PT, R5, R3, 0x1, 0x181f ;  /* 0x00381f0003057f89 */ /* 0x000e2800000e0000 */
[----:B------:R-:W-:Y:S04]  /*b720*/  LDGSTS.E.BYPASS.LTC128B.128 [R17], desc[UR36][R14.64], !P4 ;  /* 0x000000000e117fae */ /* 0x000fe8000e101d64 */
[----:B------:R-:W-:Y:S04]  /*b730*/  LDGSTS.E.BYPASS.LTC128B.128 [R17+0x3000], desc[UR36][R14.64+0x80], !P3 ;  /* 0x030000800e117fae */ /* 0x000fe8000d901d64 */
[----:B------:R-:W-:Y:S04]  /*b740*/  LDGSTS.E.BYPASS.LTC128B.128 [R17+0x6000], desc[UR36][R14.64+0x100], !P2 ;  /* 0x060001000e117fae */ /* 0x000fe8000d101d64 */
[----:B------:R-:W-:Y:S01]  /*b750*/  LDGSTS.E.BYPASS.LTC128B.128 [R17+0x9000], desc[UR36][R14.64+0x180], !P1 ;  /* 0x090001800e117fae */ /* 0x000fe2000c901d64 */
[----:B0-----:R-:W-:-:S03]  /*b760*/  IADD3 R10, P0, R5, R24, RZ ;  /* 0x00000018050a7210 */ /* 0x001fc60007f1e0ff */
[----:B------:R-:W0:Y:S02]  /*b770*/  SHFL.IDX PT, R5, R3, 0x2, 0x181f ;  /* 0x00581f0003057f89 */ /* 0x000e2400000e0000 */
[----:B------:R-:W-:Y:S02]  /*b780*/  IMAD.X R11, RZ, RZ, R6, P0 ;  /* 0x000000ffff0b7224 */ /* 0x000fe400000e0606 */
[----:B------:R-:W4:Y:S04]  /*b790*/  SHFL.IDX PT, R6, R18, 0x2, 0x181f ;  /* 0x00581f0012067f89 */ /* 0x000f2800000e0000 */
[----:B------:R-:W-:Y:S04]  /*b7a0*/  LDGSTS.E.BYPASS.LTC128B.128 [R17+0x800], desc[UR36][R10.64], !P4 ;  /* 0x008000000a117fae */ /* 0x000fe8000e101d64 */
[----:B------:R-:W-:Y:S04]  /*b7b0*/  LDGSTS.E.BYPASS.LTC128B.128 [R17+0x3800], desc[UR36][R10.64+0x80], !P3 ;  /* 0x038000800a117fae */ /* 0x000fe8000d901d64 */
[----:B------:R-:W-:Y:S04]  /*b7c0*/  LDGSTS.E.BYPASS.LTC128B.128 [R17+0x6800], desc[UR36][R10.64+0x100], !P2 ;  /* 0x068001000a117fae */ /* 0x000fe8000d101d64 */
[----:B------:R-:W-:Y:S01]  /*b7d0*/  LDGSTS.E.BYPASS.LTC128B.128 [R17+0x9800], desc[UR36][R10.64+0x180], !P1 ;  /* 0x098001800a117fae */ /* 0x000fe2000c901d64 */
[----:B0-----:R-:W-:-:S03]  /*b7e0*/  IADD3 R8, P0, R5, R24, RZ ;  /* 0x0000001805087210 */ /* 0x001fc60007f1e0ff */
[----:B------:R-:W-:Y:S04]  /*b7f0*/  SHFL.IDX PT, R18, R18, 0x5, 0x181f ;  /* 0x00b81f0012127f89 */ /* 0x000fe800000e0000 */
[----:B------:R-:W0:Y:S01]  /*b800*/  SHFL.IDX PT, R5, R3, 0x3, 0x181f ;  /* 0x00781f0003057f89 */ /* 0x000e2200000e0000 */
[----:B----4-:R-:W-:-:S05]  /*b810*/  IADD3.X R9, RZ, R6, RZ, P0, !PT ;  /* 0x00000006ff097210 */ /* 0x010fca00007fe4ff */
[----:B------:R-:W-:Y:S04]  /*b820*/  LDGSTS.E.BYPASS.LTC128B.128 [R17+0x1000], desc[UR36][R8.64], !P4 ;  /* 0x0100000008117fae */ /* 0x000fe8000e101d64 */
[----:B------:R-:W-:Y:S04]  /*b830*/  LDGSTS.E.BYPASS.LTC128B.128 [R17+0x4000], desc[UR36][R8.64+0x80], !P3 ;  /* 0x0400008008117fae */ /* 0x000fe8000d901d64 */
[----:B------:R-:W-:Y:S04]  /*b840*/  LDGSTS.E.BYPASS.LTC128B.128 [R17+0x7000], desc[UR36][R8.64+0x100], !P2 ;  /* 0x0700010008117fae */ /* 0x000fe8000d101d64 */
[----:B------:R4:W-:Y:S01]  /*b850*/  LDGSTS.E.BYPASS.LTC128B.128 [R17+0xa000], desc[UR36][R8.64+0x180], !P1 ;  /* 0x0a00018008117fae */ /* 0x0009e2000c901d64 */
[----:B0-----:R-:W-:-:S03]  /*b860*/  IADD3 R6, P0, R5, R24, RZ ;  /* 0x0000001805067210 */ /* 0x001fc60007f1e0ff */
[----:B------:R-:W0:Y:S02]  /*b870*/  SHFL.IDX PT, R5, R3, 0x4, 0x181f ;  /* 0x00981f0003057f89 */ /* 0x000e2400000e0000 */
[----:B------:R-:W-:Y:S02]  /*b880*/  IMAD.X R7, RZ, RZ, R7, P0 ;  /* 0x000000ffff077224 */ /* 0x000fe400000e0607 */
[----:B------:R-:W1:Y:S01]  /*b890*/  SHFL.IDX PT, R3, R3, 0x5, 0x181f ;  /* 0x00b81f0003037f89 */ /* 0x000e6200000e0000 */
[----:B----4-:R-:W-:-:S03]  /*b8a0*/  MOV R8, RZ ;  /* 0x000000ff00087202 */ /* 0x010fc60000000f00 */
[----:B------:R4:W-:Y:S04]  /*b8b0*/  LDGSTS.E.BYPASS.LTC128B.128 [R17+0x1800], desc[UR36][R6.64], !P4 ;  /* 0x0180000006117fae */ /* 0x0009e8000e101d64 */
[----:B------:R4:W-:Y:S04]  /*b8c0*/  LDGSTS.E.BYPASS.LTC128B.128 [R17+0x4800], desc[UR36][R6.64+0x80], !P3 ;  /* 0x0480008006117fae */ /* 0x0009e8000d901d64 */
[----:B------:R4:W-:Y:S04]  /*b8d0*/  LDGSTS.E.BYPASS.LTC128B.128 [R17+0x7800], desc[UR36][R6.64+0x100], !P2 ;  /* 0x0780010006117fae */ /* 0x0009e8000d101d64 */
[----:B------:R4:W-:Y:S01]  /*b8e0*/  LDGSTS.E.BYPASS.LTC128B.128 [R17+0xa800], desc[UR36][R6.64+0x180], !P1 ;  /* 0x0a80018006117fae */ /* 0x0009e2000c901d64 */
[----:B0-----:R-:W-:-:S05]  /*b8f0*/  IADD3 R4, P0, R5, R24, RZ ;  /* 0x0000001805047210 */ /* 0x001fca0007f1e0ff */
[----:B------:R-:W-:-:S05]  /*b900*/  IMAD.X R5, RZ, RZ, R22, P0 ;  /* 0x000000ffff057224 */ /* 0x000fca00000e0616 */
[----:B------:R4:W-:Y:S04]  /*b910*/  LDGSTS.E.BYPASS.LTC128B.128 [R17+0x2000], desc[UR36][R4.64], !P4 ;  /* 0x0200000004117fae */ /* 0x0009e8000e101d64 */
[----:B------:R4:W-:Y:S04]  /*b920*/  LDGSTS.E.BYPASS.LTC128B.128 [R17+0x5000], desc[UR36][R4.64+0x80], !P3 ;  /* 0x0500008004117fae */ /* 0x0009e8000d901d64 */
[----:B------:R4:W-:Y:S04]  /*b930*/  LDGSTS.E.BYPASS.LTC128B.128 [R17+0x8000], desc[UR36][R4.64+0x100], !P2 ;  /* 0x0800010004117fae */ /* 0x0009e8000d101d64 */
[----:B-1----:R4:W-:Y:S02]  /*b940*/  LDGSTS.E.BYPASS.LTC128B.128 [R17+0xb000], desc[UR36][R4.64+0x180], !P1 ;  /* 0x0b00018004117fae */ /* 0x0029e4000c901d64 */
.L_x_164:
[----:B----4-:R-:W-:-:S05]  /*b950*/  IADD3 R4, P0, R3, R24, RZ ;  /* 0x0000001803047210 */ /* 0x010fca0007f1e0ff */
[----:B------:R-:W-:Y:S01]  /*b960*/  IMAD.X R5, RZ, RZ, R18, P0 ;  /* 0x000000ffff057224 */ /* 0x000fe200000e0612 */
[----:B------:R-:W-:-:S04]  /*b970*/  PLOP3.LUT P0, PT, PT, PT, PT, 0x80, 0x0 ;  /* 0x000000000000781c */ /* 0x000fc80003f0f070 */
        /* <DEDUP_REMOVED lines=8> */
.L_x_70:
        /* <DEDUP_REMOVED lines=10> */
.L_x_71:
[----:B------:R-:W-:Y:S01]  /*baa0*/  VIADD R21, R21, 0x1 ;  /* 0x0000000115157836 */ /* 0x000fe20000000000 */
[----:B------:R-:W-:Y:S01]  /*bab0*/  IADD3 R35, R35, -0x1, RZ ;  /* 0xffffffff23237810 */ /* 0x000fe20007ffe0ff */
[----:B------:R1:W-:Y:S01]  /*bac0*/  SYNCS.ARRIVE.TRANS64.A1T0 RZ, [R32+URZ+0x22850], RZ ;  /* 0x022850ff20ff79a7 */ /* 0x0003e2000810003f */
[----:B------:R-:W-:Y:S02]  /*bad0*/  VIADD R36, R36, 0xffffffa0 ;  /* 0xffffffa024247836 */ /* 0x000fe40000000000 */
[----:B------:R-:W-:-:S04]  /*bae0*/  ISETP.NE.AND P0, PT, R21, 0x2, PT ;  /* 0x000000021500780c */ /* 0x000fc80003f05270 */
[----:B------:R-:W-:Y:S02]  /*baf0*/  SEL R21, R21, RZ, P0 ;  /* 0x000000ff15157207 */ /* 0x000fe40000000000 */
[----:B------:R-:W-:Y:S02]  /*bb00*/  SEL R3, RZ, 0x1, P0 ;  /* 0x00000001ff037807 */ /* 0x000fe40000000000 */
[----:B------:R-:W-:Y:S02]  /*bb10*/  ISETP.GT.AND P0, PT, R35, UR45, PT ;  /* 0x0000002d23007c0c */ /* 0x000fe4000bf04270 */
[----:B------:R-:W-:-:S11]  /*bb20*/  LOP3.LUT R20, R20, R3, RZ, 0x3c, !PT ;  /* 0x0000000314147212 */ /* 0x000fd600078e3cff */
[----:B-1----:R-:W-:Y:S05]  /*bb30*/  @P0 BRA `(.L_x_72) ;  /* 0xfffffff000a80947 */ /* 0x002fea000383ffff */
.L_x_57:
[----:B------:R-:W-:Y:S05]  /*bb40*/  BSYNC B0 ;  /* 0x0000000000007941 */ /* 0x000fea0003800000 */
.L_x_40:
[----:B------:R-:W0:Y:S01]  /*bb50*/  S2R R3, SR_CgaCtaId ;  /* 0x0000000000037919 */ /* 0x000e220000008800 */
[----:B------:R-:W-:Y:S01]  /*bb60*/  MOV R0, 0x400 ;  /* 0x0000040000007802 */ /* 0x000fe20000000f00 */
[----:B------:R-:W-:Y:S01]  /*bb70*/  BSSY B0, `(.L_x_73) ;  /* 0x0000005000007945 */ /* 0x000fe20003800000 */
[----:B------:R-:W-:Y:S02]  /*bb80*/  SHF.L.U32 R8, R8, 0x1f, RZ ;  /* 0x0000001f08087819 */ /* 0x000fe400000006ff */
[----:B0-----:R-:W-:-:S04]  /*bb90*/  LEA R4, R3, R0, 0x18 ;  /* 0x0000000003047211 */ /* 0x001fc800078ec0ff */
[----:B------:R-:W0:Y:S02]  /*bba0*/  SYNCS.PHASECHK.TRANS64.TRYWAIT P0, [R4+URZ+0x22820], R8 ;  /* 0x02282008040075a7 */ /* 0x000e24000800017f */
[----:B0-----:R-:W-:Y:S05]  /*bbb0*/  @!P0 BRA `(.L_x_74) ;  /* 0x0000002c00988947 */ /* 0x001fea0003800000 */
.L_x_165:
[----:B------:R-:W-:Y:S05]  /*bbc0*/  BSYNC B0 ;  /* 0x0000000000007941 */ /* 0x000fea0003800000 */
.L_x_73:
[----:B------:R-:W-:-:S03]  /*bbd0*/  UMOV UR4, 0xffffffff ;  /* 0xffffffff00047882 */ /* 0x000fc60000000000 */
[----:B------:R-:W-:Y:S05]  /*bbe0*/  BRA.DIV UR4, `(.L_x_75) ;  /* 0x0000002e04a07947 */ /* 0x000fea000b800000 */
[----:B------:R1:W4:Y:S02]  /*bbf0*/  SHFL.IDX PT, R14, R2, RZ, 0x1f ;  /* 0x00001fff020e7589 */ /* 0x00032400000e0000 */
.L_x_168:
[----:B----4-:R-:W-:-:S13]  /*bc00*/  ISETP.NE.AND P0, PT, R14, RZ, PT ;  /* 0x000000ff0e00720c */ /* 0x010fda0003f05270 */
[----:B------:R-:W-:Y:S05]  /*bc10*/  @P0 BRA `(.L_x_8) ;  /* 0x0000000000880947 */ /* 0x000fea0003800000 */
[----:B------:R-:W-:-:S03]  /*bc20*/  UMOV UR4, 0xffffffff ;  /* 0xffffffff00047882 */ /* 0x000fc60000000000 */
[----:B------:R-:W-:Y:S05]  /*bc30*/  BRA.DIV UR4, `(.L_x_76) ;  /* 0x0000002e04b47947 */ /* 0x000fea000b800000 */
[----:B------:R-:W-:-:S13]  /*bc40*/  ELECT P6, URZ, PT ;  /* 0x00000000003f782f */ /* 0x000fda00038c0000 */
.L_x_171:
[----:B------:R-:W-:Y:S05]  /*bc50*/  @!P6 BRA `(.L_x_8) ;  /* 0x000000000078e947 */ /* 0x000fea0003800000 */
[----:B------:R-:W-:-:S06]  /*bc60*/  ULOP3.LUT UR4, UR39, 0x2, URZ, 0xfc, !UPT ;  /* 0x0000000227047892 */ /* 0x000fcc000f8efc3f */
[----:B------:R-:W-:-:S05]  /*bc70*/  IMAD.U32 R0, RZ, RZ, UR4 ;  /* 0x00000004ff007e24 */ /* 0x000fca000f8e00ff */
[----:B------:R-:W-:-:S13]  /*bc80*/  ISETP.NE.AND P0, PT, R0, 0x3, PT ;  /* 0x000000030000780c */ /* 0x000fda0003f05270 */
[----:B------:R-:W-:Y:S05]  /*bc90*/  @!P0 BRA `(.L_x_77) ;  /* 0x0000000000048947 */ /* 0x000fea0003800000 */
[----:B------:R-:W-:Y:S01]  /*bca0*/  BPT.TRAP 0x1 ;  /* 0x000000040000795c */ /* 0x000fe20000300000 */
.L_x_77:
[C---:B------:R-:W-:Y:S01]  /*bcb0*/  LEA R5, R21.reuse, R4, 0x3 ;  /* 0x0000000415057211 */ /* 0x040fe200078e18ff */
[----:B------:R-:W-:Y:S01]  /*bcc0*/  VIADD R21, R21, 0x1 ;  /* 0x0000000115157836 */ /* 0x000fe20000000000 */
[----:B------:R-:W-:-:S04]  /*bcd0*/  SHF.L.U32 R0, R20, 0x1f, RZ ;  /* 0x0000001f14007819 */ /* 0x000fc800000006ff */
[----:B------:R-:W4:Y:S01]  /*bce0*/  SYNCS.PHASECHK.TRANS64.TRYWAIT P1, [R5+URZ+0x22840], R0 ;  /* 0x02284000050075a7 */ /* 0x000f22000802017f */
[----:B------:R-:W-:-:S04]  /*bcf0*/  ISETP.NE.AND P2, PT, R21, 0x2, PT ;  /* 0x000000021500780c */ /* 0x000fc80003f45270 */
[----:B------:R-:W-:Y:S01]  /*bd00*/  SEL R3, RZ, 0x1, P2 ;  /* 0x00000001ff037807 */ /* 0x000fe20001000000 */
[----:B----4-:R-:W-:Y:S08]  /*bd10*/  @!P1 BRA `(.L_x_78) ;  /* 0x0000002c009c9947 */ /* 0x010ff00003800000 */
.L_x_172:
[----:B------:R-:W-:Y:S02]  /*bd20*/  SEL R21, R21, RZ, P2 ;  /* 0x000000ff15157207 */ /* 0x000fe40001000000 */
[----:B-1----:R-:W-:Y:S01]  /*bd30*/  LOP3.LUT R2, R20, R3, RZ, 0x3c, !PT ;  /* 0x0000000314027212 */ /* 0x002fe200078e3cff */
[----:B------:R-:W-:Y:S06]  /*bd40*/  @!P0 BRA `(.L_x_79) ;  /* 0x0000000000048947 */ /* 0x000fec0003800000 */
[----:B------:R-:W-:Y:S01]  /*bd50*/  BPT.TRAP 0x1 ;  /* 0x000000040000795c */ /* 0x000fe20000300000 */
.L_x_79:
[----:B------:R-:W-:Y:S01]  /*bd60*/  IMAD R21, R21, 0x8, R4 ;  /* 0x0000000815157824 */ /* 0x000fe200078e0204 */
[----:B------:R-:W-:-:S04]  /*bd70*/  SHF.L.U32 R2, R2, 0x1f, RZ ;  /* 0x0000001f02027819 */ /* 0x000fc800000006ff */
[----:B------:R-:W1:Y:S02]  /*bd80*/  SYNCS.PHASECHK.TRANS64.TRYWAIT P1, [R21+URZ+0x22840], R2 ;  /* 0x02284002150075a7 */ /* 0x000e64000802017f */
[----:B-1----:R-:W-:Y:S05]  /*bd90*/  @!P1 BRA `(.L_x_80) ;  /* 0x0000002c00909947 */ /* 0x002fea0003800000 */
.L_x_173:
[----:B------:R-:W-:Y:S05]  /*bda0*/  @!P0 BRA `(.L_x_81) ;  /* 0x0000000000048947 */ /* 0x000fea0003800000 */
[----:B------:R-:W-:Y:S01]  /*bdb0*/  BPT.TRAP 0x1 ;  /* 0x000000040000795c */ /* 0x000fe20000300000 */
.L_x_81:
[----:B------:R-:W0:Y:S02]  /*bdc0*/  SYNCS.PHASECHK.TRANS64.TRYWAIT P1, [R5+URZ+0x22860], R0 ;  /* 0x02286000050075a7 */ /* 0x000e24000802017f */
[----:B0-----:R-:W-:Y:S05]  /*bdd0*/  @!P1 BRA `(.L_x_82) ;  /* 0x0000002c00949947 */ /* 0x001fea0003800000 */
.L_x_174:
[----:B------:R-:W-:Y:S05]  /*bde0*/  @!P0 BRA `(.L_x_83) ;  /* 0x0000000000048947 */ /* 0x000fea0003800000 */
[----:B------:R-:W-:Y:S01]  /*bdf0*/  BPT.TRAP 0x1 ;  /* 0x000000040000795c */ /* 0x000fe20000300000 */
.L_x_83:
[----:B------:R0:W0:Y:S02]  /*be00*/  SYNCS.PHASECHK.TRANS64.TRYWAIT P0, [R21+URZ+0x22860], R2 ;  /* 0x02286002150075a7 */ /* 0x000024000800017f */
[----:B0-----:R-:W-:Y:S05]  /*be10*/  @!P0 NANOSLEEP.SYNCS 0x989680 ;  /* 0x009896800000895d */ /* 0x001fea0003900000 */
[----:B------:R-:W0:Y:S02]  /*be20*/  @!P0 SYNCS.PHASECHK.TRANS64 P0, [R21+URZ+0x22860], R2 ;  /* 0x02286002150085a7 */ /* 0x000e24000800007f */
[----:B0-----:R-:W-:Y:S05]  /*be30*/  @!P0 BRA `(.L_x_83) ;  /* 0xfffffffc00f08947 */ /* 0x001fea000383ffff */
.L_x_8:
[----:B------:R-:W-:Y:S05]  /*be40*/  BSYNC B6 ;  /* 0x0000000000067941 */ /* 0x000fea0003800000 */
.L_x_5:
[----:B------:R-:W-:Y:S05]  /*be50*/  EXIT ;  /* 0x000000000000794d */ /* 0x000fea0003800000 */
.L_x_12:
[----:B0-----:R-:W-:-:S04]  /*be60*/  MOV R5, UR41 ;  /* 0x0000002900057c02 */ /* 0x001fc80008000f00 */
[----:B------:R0:W1:Y:S03]  /*be70*/  SYNCS.PHASECHK.TRANS64.TRYWAIT P0, [R5+URZ+0x22800], R8 ;  /* 0x02280008050075a7 */ /* 0x000066000800017f */
[----:B-1----:R-:W-:Y:S05]  /*be80*/  @!P0 NANOSLEEP.SYNCS 0x989680 ;  /* 0x009896800000895d */ /* 0x002fea0003900000 */
[----:B------:R-:W1:Y:S02]  /*be90*/  @!P0 SYNCS.PHASECHK.TRANS64 P0, [R5+URZ+0x22800], R8 ;  /* 0x02280008050085a7 */ /* 0x000e64000800007f */
[----:B-1----:R-:W-:Y:S05]  /*bea0*/  @!P0 BRA `(.L_x_12) ;  /* 0xfffffffc00ec8947 */ /* 0x002fea000383ffff */
[----:B------:R-:W-:Y:S05]  /*beb0*/  BRA `(.L_x_84) ;  /* 0xffffff5400607947 */ /* 0x000fea000383ffff */
.L_x_16:
[----:B0-----:R-:W-:-:S04]  /*bec0*/  IMAD.U32 R5, RZ, RZ, UR41 ;  /* 0x00000029ff057e24 */ /* 0x001fc8000f8e00ff */
[----:B------:R0:W2:Y:S03]  /*bed0*/  SYNCS.PHASECHK.TRANS64.TRYWAIT P1, [R5+URZ+0x22830], R8 ;  /* 0x02283008050075a7 */ /* 0x0000a6000802017f */
[----:B--2---:R-:W-:Y:S05]  /*bee0*/  @!P1 NANOSLEEP.SYNCS 0x989680 ;  /* 0x009896800000995d */ /* 0x004fea0003900000 */
[----:B------:R-:W2:Y:S02]  /*bef0*/  @!P1 SYNCS.PHASECHK.TRANS64 P1, [R5+URZ+0x22830], R8 ;  /* 0x02283008050095a7 */ /* 0x000ea4000802007f */
[----:B--2---:R-:W-:Y:S05]  /*bf00*/  @!P1 BRA `(.L_x_16) ;  /* 0xfffffffc00ec9947 */ /* 0x004fea000383ffff */
[----:B------:R-:W-:Y:S05]  /*bf10*/  BRA `(.L_x_15) ;  /* 0xffffff54007c7947 */ /* 0x000fea000383ffff */
.L_x_21:
[----:B--2---:R-:W-:-:S04]  /*bf20*/  IMAD.U32 R9, RZ, RZ, UR41 ;  /* 0x00000029ff097e24 */ /* 0x004fc8000f8e00ff */
[----:B------:R2:W4:Y:S03]  /*bf30*/  SYNCS.PHASECHK.TRANS64.TRYWAIT P1, [R9+URZ+0x22850], R8 ;  /* 0x02285008090075a7 */ /* 0x000526000802017f */
[----:B----4-:R-:W-:Y:S05]  /*bf40*/  @!P1 NANOSLEEP.SYNCS 0x989680 ;  /* 0x009896800000995d */ /* 0x010fea0003900000 */
[----:B------:R-:W4:Y:S02]  /*bf50*/  @!P1 SYNCS.PHASECHK.TRANS64 P1, [R9+URZ+0x22850], R8 ;  /* 0x02285008090095a7 */ /* 0x000f24000802007f */
[----:B----4-:R-:W-:Y:S05]  /*bf60*/  @!P1 BRA `(.L_x_21) ;  /* 0xfffffffc00ec9947 */ /* 0x010fea000383ffff */
[----:B------:R-:W-:Y:S05]  /*bf70*/  BRA `(.L_x_20) ;  /* 0xffffff7000887947 */ /* 0x000fea000383ffff */
.L_x_27:
[----:B0-----:R-:W-:Y:S01]  /*bf80*/  MOV R0, UR28 ;  /* 0x0000001c00007c02 */ /* 0x001fe20008000f00 */
[----:B------:R-:W-:-:S04]  /*bf90*/  IMAD.U32 R7, RZ, RZ, UR29 ;  /* 0x0000001dff077e24 */ /* 0x000fc8000f8e00ff */
[----:B------:R0:W1:Y:S03]  /*bfa0*/  SYNCS.PHASECHK.TRANS64.TRYWAIT P2, [R0+URZ+0x22830], R7 ;  /* 0x02283007000075a7 */ /* 0x000066000804017f */
[----:B-1----:R-:W-:Y:S05]  /*bfb0*/  @!P2 NANOSLEEP.SYNCS 0x989680 ;  /* 0x009896800000a95d */ /* 0x002fea0003900000 */
[----:B------:R-:W1:Y:S02]  /*bfc0*/  @!P2 SYNCS.PHASECHK.TRANS64 P2, [R0+URZ+0x22830], R7 ;  /* 0x022830070000a5a7 */ /* 0x000e64000804007f */
[----:B-1----:R-:W-:Y:S05]  /*bfd0*/  @!P2 BRA `(.L_x_27) ;  /* 0xfffffffc00e8a947 */ /* 0x002fea000383ffff */
[----:B------:R-:W-:Y:S05]  /*bfe0*/  BRA `(.L_x_26) ;  /* 0xffffff7400b47947 */ /* 0x000fea000383ffff */
.L_x_32:
[----:B0-----:R-:W-:Y:S01]  /*bff0*/  IMAD.U32 R8, RZ, RZ, UR28 ;  /* 0x0000001cff087e24 */ /* 0x001fe2000f8e00ff */
[----:B------:R-:W-:-:S04]  /*c000*/  MOV R9, UR29 ;  /* 0x0000001d00097c02 */ /* 0x000fc80008000f00 */
[----:B------:R0:W1:Y:S03]  /*c010*/  SYNCS.PHASECHK.TRANS64.TRYWAIT P2, [R8+URZ+0x22850], R9 ;  /* 0x02285009080075a7 */ /* 0x000066000804017f */
[----:B-1----:R-:W-:Y:S05]  /*c020*/  @!P2 NANOSLEEP.SYNCS 0x989680 ;  /* 0x009896800000a95d */ /* 0x002fea0003900000 */
[----:B------:R-:W1:Y:S02]  /*c030*/  @!P2 SYNCS.PHASECHK.TRANS64 P2, [R8+URZ+0x22850], R9 ;  /* 0x022850090800a5a7 */ /* 0x000e64000804007f */
[----:B-1----:R-:W-:Y:S05]  /*c040*/  @!P2 BRA `(.L_x_32) ;  /* 0xfffffffc00e8a947 */ /* 0x002fea000383ffff */
[----:B------:R-:W-:Y:S05]  /*c050*/  BRA `(.L_x_31) ;  /* 0xffffff9400507947 */ /* 0x000fea000383ffff */
.L_x_45:
[----:B------:R-:W-:Y:S01]  /*c060*/  IMAD.MOV.U32 R13, RZ, RZ, R2 ;  /* 0x000000ffff0d7224 */ /* 0x000fe200078e0002 */
[----:B------:R-:W-:Y:S01]  /*c070*/  MOV R11, 0x1f ;  /* 0x0000001f000b7802 */ /* 0x000fe20000000f00 */
[----:B------:R-:W-:Y:S02]  /*c080*/  IMAD.MOV.U32 R12, RZ, RZ, RZ ;  /* 0x000000ffff0c7224 */ /* 0x000fe400078e00ff */
[----:B------:R-:W-:-:S07]  /*c090*/  IMAD.MOV.U32 R15, RZ, RZ, -0x1 ;  /* 0xffffffffff0f7424 */ /* 0x000fce00078e00ff */
[----:B-----5:R-:W-:Y:S05]  /*c0a0*/  WARPSYNC.COLLECTIVE R15, `(.L_x_85) ;  /* 0x000000000f087348 */ /* 0x020fea0003c00000 */
[----:B------:R0:W1:Y:S02]  /*c0b0*/  SHFL.IDX P6, R14, R13, R12, R11 ;  /* 0x0000000c0d0e7389 */ /* 0x00006400000c000b */
[----:B01---5:R-:W-:Y:S01]  /*c0c0*/  ENDCOLLECTIVE ;  /* 0x000000000000791b */ /* 0x023fe20003800000 */
.L_x_85:
[----:B------:R-:W-:Y:S05]  /*c0d0*/  BRA `(.L_x_86) ;  /* 0xffffffd000f87947 */ /* 0x000fea000383ffff */
.L_x_47:
[----:B0-----:R-:W-:-:S04]  /*c0e0*/  IMAD.U32 R3, RZ, RZ, UR43 ;  /* 0x0000002bff037e24 */ /* 0x001fc8000f8e00ff */
[----:B------:R0:W1:Y:S03]  /*c0f0*/  SYNCS.PHASECHK.TRANS64.TRYWAIT P0, [R3+URZ+0x22840], R0 ;  /* 0x02284000030075a7 */ /* 0x000066000800017f */
[----:B-1----:R-:W-:Y:S05]  /*c100*/  @!P0 NANOSLEEP.SYNCS 0x989680 ;  /* 0x009896800000895d */ /* 0x002fea0003900000 */
[----:B------:R-:W1:Y:S02]  /*c110*/  @!P0 SYNCS.PHASECHK.TRANS64 P0, [R3+URZ+0x22840], R0 ;  /* 0x02284000030085a7 */ /* 0x000e64000800007f */
[----:B-1----:R-:W-:Y:S05]  /*c120*/  @!P0 BRA `(.L_x_47) ;  /* 0xfffffffc00ec8947 */ /* 0x002fea000383ffff */
[----:B------:R-:W-:Y:S05]  /*c130*/  BRA `(.L_x_87) ;  /* 0xffffffd4003c7947 */ /* 0x000fea000383ffff */
.L_x_48:
[----:B------:R-:W-:Y:S01]  /*c140*/  BSSY B0, `(.L_x_88) ;  /* 0x0000008000007945 */ /* 0x000fe20003800000 */
[----:B------:R-:W-:Y:S01]  /*c150*/  MOV R13, R0 ;  /* 0x00000000000d7202 */ /* 0x000fe20000000f00 */
[----:B------:R-:W-:Y:S01]  /*c160*/  IMAD.MOV.U32 R12, RZ, RZ, RZ ;  /* 0x000000ffff0c7224 */ /* 0x000fe200078e00ff */
[----:B------:R-:W-:Y:S01]  /*c170*/  MOV R15, 0xffffffff ;  /* 0xffffffff000f7802 */ /* 0x000fe20000000f00 */
[----:B------:R-:W-:-:S07]  /*c180*/  IMAD.MOV.U32 R11, RZ, RZ, 0x181f ;  /* 0x0000181fff0b7424 */ /* 0x000fce00078e00ff */
[----:B------:R-:W-:Y:S05]  /*c190*/  WARPSYNC.COLLECTIVE R15, `(.L_x_89) ;  /* 0x000000000f087348 */ /* 0x000fea0003c00000 */
[----:B------:R0:W1:Y:S02]  /*c1a0*/  SHFL.IDX P6, R14, R13, R12, R11 ;  /* 0x0000000c0d0e7389 */ /* 0x00006400000c000b */
[----:B01----:R-:W-:Y:S01]  /*c1b0*/  ENDCOLLECTIVE ;  /* 0x000000000000791b */ /* 0x003fe20003800000 */
.L_x_89:
[----:B------:R-:W-:Y:S05]  /*c1c0*/  BSYNC B0 ;  /* 0x0000000000007941 */ /* 0x000fea0003800000 */
.L_x_88:
[----:B------:R-:W-:Y:S01]  /*c1d0*/  IMAD.MOV.U32 R13, RZ, RZ, R3 ;  /* 0x000000ffff0d7224 */ /* 0x000fe200078e0003 */
[----:B------:R-:W-:Y:S01]  /*c1e0*/  MOV R12, RZ ;  /* 0x000000ff000c7202 */ /* 0x000fe20000000f00 */
[----:B------:R-:W-:Y:S01]  /*c1f0*/  IMAD.MOV.U32 R11, RZ, RZ, 0x181f ;  /* 0x0000181fff0b7424 */ /* 0x000fe200078e00ff */
[----:B------:R-:W-:Y:S01]  /*c200*/  @P0 LEA R7, R16, UR43, 0x1 ;  /* 0x0000002b10070c11 */ /* 0x000fe2000f8e08ff */
[----:B------:R-:W-:Y:S02]  /*c210*/  IMAD.MOV.U32 R15, RZ, RZ, -0x1 ;  /* 0xffffffffff0f7424 */ /* 0x000fe400078e00ff */
[----:B------:R-:W-:-:S07]  /*c220*/  IMAD.MOV.U32 R4, RZ, RZ, R14 ;  /* 0x000000ffff047224 */ /* 0x000fce00078e000e */
[----:B------:R-:W-:Y:S05]  /*c230*/  WARPSYNC.COLLECTIVE R15, `(.L_x_90) ;  /* 0x000000000f087348 */ /* 0x000fea0003c00000 */
[----:B------:R0:W1:Y:S02]  /*c240*/  SHFL.IDX P6, R14, R13, R12, R11 ;  /* 0x0000000c0d0e7389 */ /* 0x00006400000c000b */
[----:B01----:R-:W-:Y:S01]  /*c250*/  ENDCOLLECTIVE ;  /* 0x000000000000791b */ /* 0x003fe20003800000 */
.L_x_90:
[----:B------:R-:W-:Y:S01]  /*c260*/  IMAD.MOV.U32 R13, RZ, RZ, R0 ;  /* 0x000000ffff0d7224 */ /* 0x000fe200078e0000 */
[----:B------:R-:W-:Y:S02]  /*c270*/  MOV R12, 0x1 ;  /* 0x00000001000c7802 */ /* 0x000fe40000000f00 */
[----:B------:R-:W-:-:S04]  /*c280*/  @P0 LEA R14, P1, R24, R14, 0x1 ;  /* 0x0000000e180e0211 */ /* 0x000fc800078208ff */
[----:B------:R-:W-:Y:S01]  /*c290*/  @P0 IADD3.X R5, RZ, R4, RZ, P1, !PT ;  /* 0x00000004ff050210 */ /* 0x000fe20000ffe4ff */
[----:B------:R-:W-:-:S08]  /*c2a0*/  @P0 IMAD.MOV.U32 R4, RZ, RZ, R14 ;  /* 0x000000ffff040224 */ /* 0x000fd000078e000e */
[----:B------:R-:W-:Y:S05]  /*c2b0*/  WARPSYNC.COLLECTIVE R15, `(.L_x_91) ;  /* 0x000000000f087348 */ /* 0x000fea0003c00000 */
[----:B------:R0:W1:Y:S02]  /*c2c0*/  SHFL.IDX P6, R14, R13, R12, R11 ;  /* 0x0000000c0d0e7389 */ /* 0x00006400000c000b */
[----:B01----:R-:W-:Y:S01]  /*c2d0*/  ENDCOLLECTIVE ;  /* 0x000000000000791b */ /* 0x003fe20003800000 */
.L_x_91:
[----:B------:R-:W-:Y:S01]  /*c2e0*/  @!PT LDS RZ, [RZ] ;  /* 0x00000000fffff984 */ /* 0x000fe20000000800 */
[----:B------:R-:W-:Y:S01]  /*c2f0*/  @!PT LDS RZ, [RZ] ;  /* 0x00000000fffff984 */ /* 0x000fe20000000800 */
[----:B------:R-:W-:Y:S01]  /*c300*/  @!PT LDS RZ, [RZ] ;  /* 0x00000000fffff984 */ /* 0x000fe20000000800 */
[----:B------:R0:W-:Y:S01]  /*c310*/  @P0 LDGSTS.E.BYPASS.LTC128B.128 [R7+0x1c400], desc[UR36][R4.64], !P2 ;  /* 0x1c40000004070fae */ /* 0x0001e2000d101d64 */
[----:B------:R-:W-:Y:S01]  /*c320*/  ISETP.GE.AND P0, PT, R35, 0x11, PT ;  /* 0x000000112300780c */ /* 0x000fe20003f06270 */
[----:B------:R-:W-:-:S12]  /*c330*/  IMAD.MOV.U32 R13, RZ, RZ, R3 ;  /* 0x000000ffff0d7224 */ /* 0x000fd800078e0003 */
[----:B------:R-:W-:Y:S01]  /*c340*/  @P0 LEA R9, R16, UR43, 0x1 ;  /* 0x0000002b10090c11 */ /* 0x000fe2000f8e08ff */
[----:B0-----:R-:W-:-:S07]  /*c350*/  IMAD.MOV.U32 R6, RZ, RZ, R14 ;  /* 0x000000ffff067224 */ /* 0x001fce00078e000e */
[----:B------:R-:W-:Y:S05]  /*c360*/  WARPSYNC.COLLECTIVE R15, `(.L_x_92) ;  /* 0x000000000f087348 */ /* 0x000fea0003c00000 */
[----:B------:R0:W1:Y:S02]  /*c370*/  SHFL.IDX P6, R14, R13, R12, R11 ;  /* 0x0000000c0d0e7389 */ /* 0x00006400000c000b */
[----:B01----:R-:W-:Y:S01]  /*c380*/  ENDCOLLECTIVE ;  /* 0x000000000000791b */ /* 0x003fe20003800000 */
.L_x_92:
[----:B------:R-:W-:Y:S02]  /*c390*/  IMAD.MOV.U32 R13, RZ, RZ, R0 ;  /* 0x000000ffff0d7224 */ /* 0x000fe400078e0000 */
[----:B------:R-:W-:Y:S01]  /*c3a0*/  IMAD.MOV.U32 R12, RZ, RZ, 0x2 ;  /* 0x00000002ff0c7424 */ /* 0x000fe200078e00ff */
[----:B------:R-:W-:-:S13]  /*c3b0*/  @P0 LEA R4, P1, R24, R14, 0x1 ;  /* 0x0000000e18040211 */ /* 0x000fda00078208ff */
[----:B------:R-:W-:Y:S05]  /*c3c0*/  WARPSYNC.COLLECTIVE R15, `(.L_x_93) ;  /* 0x000000000f087348 */ /* 0x000fea0003c00000 */
[----:B------:R0:W1:Y:S02]  /*c3d0*/  SHFL.IDX P6, R14, R13, R12, R11 ;  /* 0x0000000c0d0e7389 */ /* 0x00006400000c000b */
[----:B01----:R-:W-:Y:S01]  /*c3e0*/  ENDCOLLECTIVE ;  /* 0x000000000000791b */ /* 0x003fe20003800000 */
.L_x_93:
[----:B------:R-:W-:-:S05]  /*c3f0*/  @P0 IADD3.X R5, RZ, R6, RZ, P1, !PT ;  /* 0x00000006ff050210 */ /* 0x000fca0000ffe4ff */
[----:B------:R-:W-:Y:S01]  /*c400*/  @!PT LDS RZ, [RZ] ;  /* 0x00000000fffff984 */ /* 0x000fe20000000800 */
[----:B------:R-:W-:Y:S01]  /*c410*/  @!PT LDS RZ, [RZ] ;  /* 0x00000000fffff984 */ /* 0x000fe20000000800 */
[----:B------:R-:W-:Y:S01]  /*c420*/  @!PT LDS RZ, [RZ] ;  /* 0x00000000fffff984 */ /* 0x000fe20000000800 */
[----:B------:R0:W-:Y:S01]  /*c430*/  @P0 LDGSTS.E.BYPASS.LTC128B.128 [R9+0x1cc00], desc[UR36][R4.64], !P2 ;  /* 0x1cc0000004090fae */ /* 0x0001e2000d101d64 */
[----:B------:R-:W-:Y:S01]  /*c440*/  ISETP.GE.AND P0, PT, R35, 0x21, PT ;  /* 0x000000212300780c */ /* 0x000fe20003f06270 */
[----:B------:R-:W-:-:S12]  /*c450*/  IMAD.MOV.U32 R13, RZ, RZ, R3 ;  /* 0x000000ffff0d7224 */ /* 0x000fd800078e0003 */
[----:B------:R-:W-:Y:S02]  /*c460*/  @P0 LEA R7, R16, UR43, 0x1 ;  /* 0x0000002b10070c11 */ /* 0x000fe4000f8e08ff */
[----:B0-----:R-:W-:-:S07]  /*c470*/  MOV R6, R14 ;  /* 0x0000000e00067202 */ /* 0x001fce0000000f00 */
[----:B------:R-:W-:Y:S05]  /*c480*/  WARPSYNC.COLLECTIVE R15, `(.L_x_94) ;  /* 0x000000000f087348 */ /* 0x000fea0003c00000 */
[----:B------:R0:W1:Y:S02]  /*c490*/  SHFL.IDX P6, R14, R13, R12, R11 ;  /* 0x0000000c0d0e7389 */ /* 0x00006400000c000b */
[----:B01----:R-:W-:Y:S01]  /*c4a0*/  ENDCOLLECTIVE ;  /* 0x000000000000791b */ /* 0x003fe20003800000 */
.L_x_94:
[----:B------:R-:W-:Y:S01]  /*c4b0*/  MOV R13, R0 ;  /* 0x00000000000d7202 */ /* 0x000fe20000000f00 */
[----:B------:R-:W-:Y:S01]  /*c4c0*/  IMAD.MOV.U32 R12, RZ, RZ, 0x3 ;  /* 0x00000003ff0c7424 */ /* 0x000fe200078e00ff */
[----:B------:R-:W-:-:S13]  /*c4d0*/  @P0 LEA R4, P1, R24, R14, 0x1 ;  /* 0x0000000e18040211 */ /* 0x000fda00078208ff */
[----:B------:R-:W-:Y:S05]  /*c4e0*/  WARPSYNC.COLLECTIVE R15, `(.L_x_95) ;  /* 0x000000000f087348 */ /* 0x000fea0003c00000 */
[----:B------:R0:W1:Y:S02]  /*c4f0*/  SHFL.IDX P6, R14, R13, R12, R11 ;  /* 0x0000000c0d0e7389 */ /* 0x00006400000c000b */
[----:B01----:R-:W-:Y:S01]  /*c500*/  ENDCOLLECTIVE ;  /* 0x000000000000791b */ /* 0x003fe20003800000 */
.L_x_95:
[----:B------:R-:W-:-:S05]  /*c510*/  @P0 IMAD.X R5, RZ, RZ, R6, P1 ;  /* 0x000000ffff050224 */ /* 0x000fca00008e0606 */
[----:B------:R-:W-:Y:S01]  /*c520*/  @!PT LDS RZ, [RZ] ;  /* 0x00000000fffff984 */ /* 0x000fe20000000800 */
[----:B------:R-:W-:Y:S01]  /*c530*/  @!PT LDS RZ, [RZ] ;  /* 0x00000000fffff984 */ /* 0x000fe20000000800 */
[----:B------:R-:W-:Y:S01]  /*c540*/  @!PT LDS RZ, [RZ] ;  /* 0x00000000fffff984 */ /* 0x000fe20000000800 */
[----:B------:R0:W-:Y:S01]  /*c550*/  @P0 LDGSTS.E.BYPASS.LTC128B.128 [R7+0x1d400], desc[UR36][R4.64], !P2 ;  /* 0x1d40000004070fae */ /* 0x0001e2000d101d64 */
[----:B------:R-:W-:Y:S02]  /*c560*/  ISETP.GE.AND P0, PT, R35, 0x31, PT ;  /* 0x000000312300780c */ /* 0x000fe40003f06270 */
[----:B------:R-:W-:-:S11]  /*c570*/  MOV R13, R3 ;  /* 0x00000003000d7202 */ /* 0x000fd60000000f00 */
[----:B------:R-:W-:Y:S01]  /*c580*/  @P0 LEA R9, R16, UR43, 0x1 ;  /* 0x0000002b10090c11 */ /* 0x000fe2000f8e08ff */
[----:B0-----:R-:W-:-:S07]  /*c590*/  IMAD.MOV.U32 R6, RZ, RZ, R14 ;  /* 0x000000ffff067224 */ /* 0x001fce00078e000e */
[----:B------:R-:W-:Y:S05]  /*c5a0*/  WARPSYNC.COLLECTIVE R15, `(.L_x_96) ;  /* 0x000000000f087348 */ /* 0x000fea0003c00000 */
[----:B------:R0:W1:Y:S02]  /*c5b0*/  SHFL.IDX P6, R14, R13, R12, R11 ;  /* 0x0000000c0d0e7389 */ /* 0x00006400000c000b */
[----:B01----:R-:W-:Y:S01]  /*c5c0*/  ENDCOLLECTIVE ;  /* 0x000000000000791b */ /* 0x003fe20003800000 */
.L_x_96:
[----:B------:R-:W-:Y:S01]  /*c5d0*/  IMAD.MOV.U32 R13, RZ, RZ, R0 ;  /* 0x000000ffff0d7224 */ /* 0x000fe200078e0000 */
[----:B------:R-:W-:Y:S02]  /*c5e0*/  MOV R12, 0x4 ;  /* 0x00000004000c7802 */ /* 0x000fe40000000f00 */
[----:B------:R-:W-:-:S13]  /*c5f0*/  @P0 LEA R4, P1, R24, R14, 0x1 ;  /* 0x0000000e18040211 */ /* 0x000fda00078208ff */
[----:B------:R-:W-:Y:S05]  /*c600*/  WARPSYNC.COLLECTIVE R15, `(.L_x_97) ;  /* 0x000000000f087348 */ /* 0x000fea0003c00000 */
[----:B------:R0:W1:Y:S02]  /*c610*/  SHFL.IDX P6, R14, R13, R12, R11 ;  /* 0x0000000c0d0e7389 */ /* 0x00006400000c000b */
[----:B01----:R-:W-:Y:S01]  /*c620*/  ENDCOLLECTIVE ;  /* 0x000000000000791b */ /* 0x003fe20003800000 */
.L_x_97:
[----:B------:R-:W-:-:S05]  /*c630*/  @P0 IMAD.X R5, RZ, RZ, R6, P1 ;  /* 0x000000ffff050224 */ /* 0x000fca00008e0606 */
        /* <DEDUP_REMOVED lines=11> */
.L_x_98:
[----:B------:R-:W-:Y:S02]  /*c6f0*/  IMAD.MOV.U32 R13, RZ, RZ, R0 ;  /* 0x000000ffff0d7224 */ /* 0x000fe400078e0000 */
[----:B------:R-:W-:Y:S01]  /*c700*/  IMAD.MOV.U32 R12, RZ, RZ, 0x5 ;  /* 0x00000005ff0c7424 */ /* 0x000fe200078e00ff */
[----:B------:R-:W-:-:S13]  /*c710*/  @P0 LEA R4, P1, R24, R14, 0x1 ;  /* 0x0000000e18040211 */ /* 0x000fda00078208ff */
[----:B------:R-:W-:Y:S05]  /*c720*/  WARPSYNC.COLLECTIVE R15, `(.L_x_99) ;  /* 0x000000000f087348 */ /* 0x000fea0003c00000 */
[----:B------:R0:W1:Y:S02]  /*c730*/  SHFL.IDX P6, R14, R13, R12, R11 ;  /* 0x0000000c0d0e7389 */ /* 0x00006400000c000b */
[----:B01----:R-:W-:Y:S01]  /*c740*/  ENDCOLLECTIVE ;  /* 0x000000000000791b */ /* 0x003fe20003800000 */
.L_x_99:
[----:B------:R-:W-:-:S05]  /*c750*/  @P0 IADD3.X R5, RZ, R6, RZ, P1, !PT ;  /* 0x00000006ff050210 */ /* 0x000fca0000ffe4ff */
[----:B------:R-:W-:Y:S01]  /*c760*/  @!PT LDS RZ, [RZ] ;  /* 0x00000000fffff984 */ /* 0x000fe20000000800 */
[----:B------:R-:W-:Y:S01]  /*c770*/  @!PT LDS RZ, [RZ] ;  /* 0x00000000fffff984 */ /* 0x000fe20000000800 */
[----:B------:R-:W-:Y:S01]  /*c780*/  @!PT LDS RZ, [RZ] ;  /* 0x00000000fffff984 */ /* 0x000fe20000000800 */
[----:B------:R0:W-:Y:S01]  /*c790*/  @P0 LDGSTS.E.BYPASS.LTC128B.128 [R7+0x1e400], desc[UR36][R4.64], !P2 ;  /* 0x1e40000004070fae */ /* 0x0001e2000d101d64 */
[----:B------:R-:W-:Y:S01]  /*c7a0*/  IMAD.MOV.U32 R13, RZ, RZ, R3 ;  /* 0x000000ffff0d7224 */ /* 0x000fe200078e0003 */
[----:B------:R-:W-:-:S07]  /*c7b0*/  MOV R6, R14 ;  /* 0x0000000e00067202 */ /* 0x000fce0000000f00 */
[----:B0-----:R-:W-:Y:S05]  /*c7c0*/  WARPSYNC.COLLECTIVE R15, `(.L_x_100) ;  /* 0x000000000f087348 */ /* 0x001fea0003c00000 */
[----:B------:R1:W2:Y:S02]  /*c7d0*/  SHFL.IDX P6, R14, R13, R12, R11 ;  /* 0x0000000c0d0e7389 */ /* 0x0002a400000c000b */
[----:B012---:R-:W-:Y:S01]  /*c7e0*/  ENDCOLLECTIVE ;  /* 0x000000000000791b */ /* 0x007fe20003800000 */
.L_x_100:
[----:B------:R-:W-:Y:S05]  /*c7f0*/  BRA `(.L_x_101) ;  /* 0xffffffd000b07947 */ /* 0x000fea000383ffff */
.L_x_51:
[----:B------:R-:W-:Y:S01]  /*c800*/  IMAD.MOV.U32 R13, RZ, RZ, R0 ;  /* 0x000000ffff0d7224 */ /* 0x000fe200078e0000 */
[----:B------:R-:W-:Y:S01]  /*c810*/  MOV R12, RZ ;  /* 0x000000ff000c7202 */ /* 0x000fe20000000f00 */
[----:B------:R-:W-:Y:S02]  /*c820*/  IMAD.MOV.U32 R11, RZ, RZ, 0x181f ;  /* 0x0000181fff0b7424 */ /* 0x000fe400078e00ff */
[----:B------:R-:W-:Y:S02]  /*c830*/  IMAD.MOV.U32 R15, RZ, RZ, -0x1 ;  /* 0xffffffffff0f7424 */ /* 0x000fe400078e00ff */
[----:B------:R-:W-:-:S07]  /*c840*/  IMAD R32, R32, 0x80, R27 ;  /* 0x0000008020207824 */ /* 0x000fce00078e021b */
[----:B------:R-:W-:Y:S05]  /*c850*/  WARPSYNC.COLLECTIVE R15, `(.L_x_102) ;  /* 0x000000000f087348 */ /* 0x000fea0003c00000 */
[----:B------:R0:W1:Y:S02]  /*c860*/  SHFL.IDX P6, R14, R13, R12, R11 ;  /* 0x0000000c0d0e7389 */ /* 0x00006400000c000b */
[----:B01----:R-:W-:Y:S01]  /*c870*/  ENDCOLLECTIVE ;  /* 0x000000000000791b */ /* 0x003fe20003800000 */
.L_x_102:
[----:B------:R-:W-:Y:S02]  /*c880*/  VIADD R8, R32, 0x10 ;  /* 0x0000001020087836 */ /* 0x000fe40000000000 */
[----:B------:R-:W-:Y:S01]  /*c890*/  IMAD.MOV.U32 R13, RZ, RZ, R6 ;  /* 0x000000ffff0d7224 */ /* 0x000fe200078e0006 */
[----:B------:R-:W-:-:S07]  /*c8a0*/  MOV R4, R14 ;  /* 0x0000000e00047202 */ /* 0x000fce0000000f00 */
[----:B------:R-:W-:Y:S05]  /*c8b0*/  WARPSYNC.COLLECTIVE R15, `(.L_x_103) ;  /* 0x000000000f087348 */ /* 0x000fea0003c00000 */
[----:B------:R0:W1:Y:S02]  /*c8c0*/  SHFL.IDX P6, R14, R13, R12, R11 ;  /* 0x0000000c0d0e7389 */ /* 0x00006400000c000b */
[----:B01----:R-:W-:Y:S01]  /*c8d0*/  ENDCOLLECTIVE ;  /* 0x000000000000791b */ /* 0x003fe20003800000 */
.L_x_103:
[----:B------:R-:W-:Y:S02]  /*c8e0*/  ULDC UR4, c[0x0][0x288] ;  /* 0x0000a20000047ab9 */ /* 0x000fe40000000800 */
[----:B------:R-:W-:-:S05]  /*c8f0*/  IMAD R3, R3, UR4, RZ ;  /* 0x0000000403037c24 */ /* 0x000fca000f8e02ff */
[----:B------:R-:W-:Y:S02]  /*c900*/  ISETP.GE.AND P0, PT, R32, R3, PT ;  /* 0x000000032000720c */ /* 0x000fe40003f06270 */
[----:B------:R-:W-:Y:S01]  /*c910*/  MOV R13, R0 ;  /* 0x00000000000d7202 */ /* 0x000fe20000000f00 */
[----:B------:R-:W-:-:S10]  /*c920*/  IMAD.MOV.U32 R12, RZ, RZ, 0x1 ;  /* 0x00000001ff0c7424 */ /* 0x000fd400078e00ff */
[----:B------:R-:W-:Y:S02]  /*c930*/  @!P0 LEA R9, R16, UR43, 0x1 ;  /* 0x0000002b10098c11 */ /* 0x000fe4000f8e08ff */
[----:B------:R-:W-:-:S04]  /*c940*/  @!P0 LEA R14, P2, R24, R14, 0x1 ;  /* 0x0000000e180e8211 */ /* 0x000fc800078408ff */
[----:B------:R-:W-:Y:S01]  /*c950*/  @!P0 IADD3.X R5, RZ, R4, RZ, P2, !PT ;  /* 0x00000004ff058210 */ /* 0x000fe200017fe4ff */
[----:B------:R-:W-:-:S08]  /*c960*/  @!P0 IMAD.MOV.U32 R4, RZ, RZ, R14 ;  /* 0x000000ffff048224 */ /* 0x000fd000078e000e */
[----:B------:R-:W-:Y:S05]  /*c970*/  WARPSYNC.COLLECTIVE R15, `(.L_x_104) ;  /* 0x000000000f087348 */ /* 0x000fea0003c00000 */
[----:B------:R0:W1:Y:S02]  /*c980*/  SHFL.IDX P6, R14, R13, R12, R11 ;  /* 0x0000000c0d0e7389 */ /* 0x00006400000c000b */
[----:B01----:R-:W-:Y:S01]  /*c990*/  ENDCOLLECTIVE ;  /* 0x000000000000791b */ /* 0x003fe20003800000 */
.L_x_104:
[----:B------:R-:W-:Y:S01]  /*c9a0*/  @!PT LDS RZ, [RZ] ;  /* 0x00000000fffff984 */ /* 0x000fe20000000800 */
[----:B------:R-:W-:Y:S01]  /*c9b0*/  @!PT LDS RZ, [RZ] ;  /* 0x00000000fffff984 */ /* 0x000fe20000000800 */
[----:B------:R-:W-:Y:S01]  /*c9c0*/  @!PT LDS RZ, [RZ] ;  /* 0x00000000fffff984 */ /* 0x000fe20000000800 */
[----:B------:R0:W-:Y:S01]  /*c9d0*/  @!P0 LDGSTS.E.BYPASS.LTC128B.128 [R9+0x18400], desc[UR36][R4.64], !P1 ;  /* 0x1840000004098fae */ /* 0x0001e2000c901d64 */
[----:B------:R-:W-:Y:S01]  /*c9e0*/  ISETP.GE.AND P0, PT, R8, R3, PT ;  /* 0x000000030800720c */ /* 0x000fe20003f06270 */
[----:B------:R-:W-:Y:S01]  /*c9f0*/  VIADD R8, R32, 0x20 ;  /* 0x0000002020087836 */ /* 0x000fe20000000000 */
[----:B------:R-:W-:-:S11]  /*ca00*/  MOV R13, R6 ;  /* 0x00000006000d7202 */ /* 0x000fd60000000f00 */
[----:B------:R-:W-:Y:S01]  /*ca10*/  @!P0 LEA R21, R16, UR43, 0x1 ;  /* 0x0000002b10158c11 */ /* 0x000fe2000f8e08ff */
[----:B0-----:R-:W-:-:S07]  /*ca20*/  IMAD.MOV.U32 R7, RZ, RZ, R14 ;  /* 0x000000ffff077224 */ /* 0x001fce00078e000e */
[----:B------:R-:W-:Y:S05]  /*ca30*/  WARPSYNC.COLLECTIVE R15, `(.L_x_105) ;  /* 0x000000000f087348 */ /* 0x000fea0003c00000 */
[----:B------:R0:W1:Y:S02]  /*ca40*/  SHFL.IDX P6, R14, R13, R12, R11 ;  /* 0x0000000c0d0e7389 */ /* 0x00006400000c000b */
[----:B01----:R-:W-:Y:S01]  /*ca50*/  ENDCOLLECTIVE ;  /* 0x000000000000791b */ /* 0x003fe20003800000 */
.L_x_105:
[----:B------:R-:W-:Y:S01]  /*ca60*/  MOV R13, R0 ;  /* 0x00000000000d7202 */ /* 0x000fe20000000f00 */
[----:B------:R-:W-:Y:S01]  /*ca70*/  IMAD.MOV.U32 R12, RZ, RZ, 0x2 ;  /* 0x00000002ff0c7424 */ /* 0x000fe200078e00ff */
[----:B------:R-:W-:-:S13]  /*ca80*/  @!P0 LEA R4, P2, R24, R14, 0x1 ;  /* 0x0000000e18048211 */ /* 0x000fda00078408ff */
[----:B------:R-:W-:Y:S05]  /*ca90*/  WARPSYNC.COLLECTIVE R15, `(.L_x_106) ;  /* 0x000000000f087348 */ /* 0x000fea0003c00000 */
[----:B------:R0:W1:Y:S02]  /*caa0*/  SHFL.IDX P6, R14, R13, R12, R11 ;  /* 0x0000000c0d0e7389 */ /* 0x00006400000c000b */
[----:B01----:R-:W-:Y:S01]  /*cab0*/  ENDCOLLECTIVE ;  /* 0x000000000000791b */ /* 0x003fe20003800000 */
.L_x_106:
[----:B------:R-:W-:-:S05]  /*cac0*/  @!P0 IMAD.X R5, RZ, RZ, R7, P2 ;  /* 0x000000ffff058224 */ /* 0x000fca00010e0607 */
        /* <DEDUP_REMOVED lines=12> */
.L_x_107:
[----:B------:R-:W-:Y:S01]  /*cb90*/  MOV R13, R0 ;  /* 0x00000000000d7202 */ /* 0x000fe20000000f00 */
[----:B------:R-:W-:Y:S01]  /*cba0*/  IMAD.MOV.U32 R12, RZ, RZ, 0x3 ;  /* 0x00000003ff0c7424 */ /* 0x000fe200078e00ff */
[----:B------:R-:W-:-:S13]  /*cbb0*/  @!P0 LEA R4, P2, R24, R14, 0x1 ;  /* 0x0000000e18048211 */ /* 0x000fda00078408ff */
[----:B------:R-:W-:Y:S05]  /*cbc0*/  WARPSYNC.COLLECTIVE R15, `(.L_x_108) ;  /* 0x000000000f087348 */ /* 0x000fea0003c00000 */
[----:B------:R0:W1:Y:S02]  /*cbd0*/  SHFL.IDX P6, R14, R13, R12, R11 ;  /* 0x0000000c0d0e7389 */ /* 0x00006400000c000b */
[----:B01----:R-:W-:Y:S01]  /*cbe0*/  ENDCOLLECTIVE ;  /* 0x000000000000791b */ /* 0x003fe20003800000 */
.L_x_108:
        /* <DEDUP_REMOVED lines=13> */
.L_x_109:
[----:B------:R-:W-:Y:S01]  /*ccc0*/  MOV R13, R0 ;  /* 0x00000000000d7202 */ /* 0x000fe20000000f00 */
[----:B------:R-:W-:Y:S01]  /*ccd0*/  IMAD.MOV.U32 R12, RZ, RZ, 0x4 ;  /* 0x00000004ff0c7424 */ /* 0x000fe200078e00ff */
[----:B------:R-:W-:-:S13]  /*cce0*/  @!P0 LEA R4, P2, R24, R14, 0x1 ;  /* 0x0000000e18048211 */ /* 0x000fda00078408ff */
[----:B------:R-:W-:Y:S05]  /*ccf0*/  WARPSYNC.COLLECTIVE R15, `(.L_x_110) ;  /* 0x000000000f087348 */ /* 0x000fea0003c00000 */
[----:B------:R0:W1:Y:S02]  /*cd00*/  SHFL.IDX P6, R14, R13, R12, R11 ;  /* 0x0000000c0d0e7389 */ /* 0x00006400000c000b */
[----:B01----:R-:W-:Y:S01]  /*cd10*/  ENDCOLLECTIVE ;  /* 0x000000000000791b */ /* 0x003fe20003800000 */
.L_x_110:
        /* <DEDUP_REMOVED lines=13> */
.L_x_111:
[----:B------:R-:W-:Y:S01]  /*cdf0*/  MOV R13, R0 ;  /* 0x00000000000d7202 */ /* 0x000fe20000000f00 */
[----:B------:R-:W-:Y:S01]  /*ce00*/  IMAD.MOV.U32 R12, RZ, RZ, 0x5 ;  /* 0x00000005ff0c7424 */ /* 0x000fe200078e00ff */
[----:B------:R-:W-:-:S13]  /*ce10*/  @!P0 LEA R4, P2, R24, R14, 0x1 ;  /* 0x0000000e18048211 */ /* 0x000fda00078408ff */
[----:B------:R-:W-:Y:S05]  /*ce20*/  WARPSYNC.COLLECTIVE R15, `(.L_x_112) ;  /* 0x000000000f087348 */ /* 0x000fea0003c00000 */
[----:B------:R0:W1:Y:S02]  /*ce30*/  SHFL.IDX P6, R14, R13, R12, R11 ;  /* 0x0000000c0d0e7389 */ /* 0x00006400000c000b */
[----:B01----:R-:W-:Y:S01]  /*ce40*/  ENDCOLLECTIVE ;  /* 0x000000000000791b */ /* 0x003fe20003800000 */
.L_x_112:
[----:B------:R-:W-:-:S05]  /*ce50*/  @!P0 IMAD.X R5, RZ, RZ, R7, P2 ;  /* 0x000000ffff058224 */ /* 0x000fca00010e0607 */
[----:B------:R-:W-:Y:S01]  /*ce60*/  @!PT LDS RZ, [RZ] ;  /* 0x00000000fffff984 */ /* 0x000fe20000000800 */
[----:B------:R-:W-:Y:S01]  /*ce70*/  @!PT LDS RZ, [RZ] ;  /* 0x00000000fffff984 */ /* 0x000fe20000000800 */
[----:B------:R-:W-:Y:S01]  /*ce80*/  @!PT LDS RZ, [RZ] ;  /* 0x00000000fffff984 */ /* 0x000fe20000000800 */
[----:B------:R0:W-:Y:S01]  /*ce90*/  @!P0 LDGSTS.E.BYPASS.LTC128B.128 [R9+0x1a400], desc[UR36][R4.64], !P1 ;  /* 0x1a40000004098fae */ /* 0x0001e2000c901d64 */
[----:B------:R-:W-:Y:S02]  /*cea0*/  ISETP.GE.AND P0, PT, R8, R3, PT ;  /* 0x000000030800720c */ /* 0x000fe40003f06270 */
[----:B------:R-:W-:-:S11]  /*ceb0*/  MOV R13, R6 ;  /* 0x00000006000d7202 */ /* 0x000fd60000000f00 */
[----:B------:R-:W-:Y:S01]  /*cec0*/  @!P0 LEA R21, R16, UR43, 0x1 ;  /* 0x0000002b10158c11 */ /* 0x000fe2000f8e08ff */
[----:B0-----:R-:W-:-:S07]  /*ced0*/  IMAD.MOV.U32 R7, RZ, RZ, R14 ;  /* 0x000000ffff077224 */ /* 0x001fce00078e000e */
[----:B------:R-:W-:Y:S05]  /*cee0*/  WARPSYNC.COLLECTIVE R15, `(.L_x_113) ;  /* 0x000000000f087348 */ /* 0x000fea0003c00000 */
[----:B------:R0:W1:Y:S02]  /*cef0*/  SHFL.IDX P6, R14, R13, R12, R11 ;  /* 0x0000000c0d0e7389 */ /* 0x00006400000c000b */
[----:B01----:R-:W-:Y:S01]  /*cf00*/  ENDCOLLECTIVE ;  /* 0x000000000000791b */ /* 0x003fe20003800000 */
.L_x_113:
[----:B------:R-:W-:Y:S01]  /*cf10*/  IMAD.MOV.U32 R13, RZ, RZ, R0 ;  /* 0x000000ffff0d7224 */ /* 0x000fe200078e0000 */
[----:B------:R-:W-:Y:S02]  /*cf20*/  MOV R12, 0x6 ;  /* 0x00000006000c7802 */ /* 0x000fe40000000f00 */
[----:B------:R-:W-:-:S13]  /*cf30*/  @!P0 LEA R4, P2, R24, R14, 0x1 ;  /* 0x0000000e18048211 */ /* 0x000fda00078408ff */
[----:B------:R-:W-:Y:S05]  /*cf40*/  WARPSYNC.COLLECTIVE R15, `(.L_x_114) ;  /* 0x000000000f087348 */ /* 0x000fea0003c00000 */
[----:B------:R0:W1:Y:S02]  /*cf50*/  SHFL.IDX P6, R14, R13, R12, R11 ;  /* 0x0000000c0d0e7389 */ /* 0x00006400000c000b */
[----:B01----:R-:W-:Y:S01]  /*cf60*/  ENDCOLLECTIVE ;  /* 0x000000000000791b */ /* 0x003fe20003800000 */
.L_x_114:
[----:B------:R-:W-:-:S05]  /*cf70*/  @!P0 IMAD.X R5, RZ, RZ, R7, P2 ;  /* 0x000000ffff058224 */ /* 0x000fca00010e0607 */
[----:B------:R-:W-:Y:S01]  /*cf80*/  @!PT LDS RZ, [RZ] ;  /* 0x00000000fffff984 */ /* 0x000fe20000000800 */
[----:B------:R-:W-:Y:S01]  /*cf90*/  @!PT LDS RZ, [RZ] ;  /* 0x00000000fffff984 */ /* 0x000fe20000000800 */
[----:B------:R-:W-:Y:S01]  /*cfa0*/  @!PT LDS RZ, [RZ] ;  /* 0x00000000fffff984 */ /* 0x000fe20000000800 */
[----:B------:R0:W-:Y:S01]  /*cfb0*/  @!P0 LDGSTS.E.BYPASS.LTC128B.128 [R21+0x1ac00], desc[UR36][R4.64], !P1 ;  /* 0x1ac0000004158fae */ /* 0x0001e2000c901d64 */
[----:B------:R-:W-:Y:S01]  /*cfc0*/  IMAD.MOV.U32 R13, RZ, RZ, R6 ;  /* 0x000000ffff0d7224 */ /* 0x000fe200078e0006 */
[----:B0-----:R-:W-:Y:S01]  /*cfd0*/  IADD3 R4, R32, 0x60, RZ ;  /* 0x0000006020047810 */ /* 0x001fe20007ffe0ff */
[----:B------:R-:W-:-:S03]  /*cfe0*/  IMAD.MOV.U32 R7, RZ, RZ, R14 ;  /* 0x000000ffff077224 */ /* 0x000fc600078e000e */
[----:B------:R-:W-:-:S13]  /*cff0*/  ISETP.GE.AND P0, PT, R4, R3, PT ;  /* 0x000000030400720c */ /* 0x000fda0003f06270 */
[----:B------:R-:W-:Y:S05]  /*d000*/  WARPSYNC.COLLECTIVE R15, `(.L_x_115) ;  /* 0x000000000f087348 */ /* 0x000fea0003c00000 */
[----:B------:R0:W1:Y:S02]  /*d010*/  SHFL.IDX P6, R14, R13, R12, R11 ;  /* 0x0000000c0d0e7389 */ /* 0x00006400000c000b */
[----:B01----:R-:W-:Y:S01]  /*d020*/  ENDCOLLECTIVE ;  /* 0x000000000000791b */ /* 0x003fe20003800000 */
.L_x_115:
[----:B------:R-:W-:Y:S01]  /*d030*/  @!P0 LEA R9, R16, UR43, 0x1 ;  /* 0x0000002b10098c11 */ /* 0x000fe2000f8e08ff */
[----:B------:R-:W-:Y:S01]  /*d040*/  IMAD.MOV.U32 R13, RZ, RZ, R0 ;  /* 0x000000ffff0d7224 */ /* 0x000fe200078e0000 */
[----:B------:R-:W-:Y:S02]  /*d050*/  MOV R12, 0x7 ;  /* 0x00000007000c7802 */ /* 0x000fe40000000f00 */
[----:B------:R-:W-:-:S13]  /*d060*/  @!P0 LEA R4, P2, R24, R14, 0x1 ;  /* 0x0000000e18048211 */ /* 0x000fda00078408ff */
[----:B------:R-:W-:Y:S05]  /*d070*/  WARPSYNC.COLLECTIVE R15, `(.L_x_116) ;  /* 0x000000000f087348 */ /* 0x000fea0003c00000 */
[----:B------:R0:W1:Y:S02]  /*d080*/  SHFL.IDX P6, R14, R13, R12, R11 ;  /* 0x0000000c0d0e7389 */ /* 0x00006400000c000b */
[----:B01----:R-:W-:Y:S01]  /*d090*/  ENDCOLLECTIVE ;  /* 0x000000000000791b */ /* 0x003fe20003800000 */
.L_x_116:
[----:B------:R-:W-:-:S05]  /*d0a0*/  @!P0 IMAD.X R5, RZ, RZ, R7, P2 ;  /* 0x000000ffff058224 */ /* 0x000fca00010e0607 */
[----:B------:R-:W-:Y:S01]  /*d0b0*/  @!PT LDS RZ, [RZ] ;  /* 0x00000000fffff984 */ /* 0x000fe20000000800 */
[----:B------:R-:W-:Y:S01]  /*d0c0*/  @!PT LDS RZ, [RZ] ;  /* 0x00000000fffff984 */ /* 0x000fe20000000800 */
[----:B------:R-:W-:Y:S01]  /*d0d0*/  @!PT LDS RZ, [RZ] ;  /* 0x00000000fffff984 */ /* 0x000fe20000000800 */
[----:B------:R0:W-:Y:S01]  /*d0e0*/  @!P0 LDGSTS.E.BYPASS.LTC128B.128 [R9+0x1b400], desc[UR36][R4.64], !P1 ;  /* 0x1b40000004098fae */ /* 0x0001e2000c901d64 */
[----:B------:R-:W-:Y:S02]  /*d0f0*/  IMAD.MOV.U32 R13, RZ, RZ, R6 ;  /* 0x000000ffff0d7224 */ /* 0x000fe400078e0006 */
[----:B------:R-:W-:-:S07]  /*d100*/  IMAD.MOV.U32 R7, RZ, RZ, R14 ;  /* 0x000000ffff077224 */ /* 0x000fce00078e000e */
[----:B0-----:R-:W-:Y:S05]  /*d110*/  WARPSYNC.COLLECTIVE R15, `(.L_x_117) ;  /* 0x000000000f087348 */ /* 0x001fea0003c00000 */
[----:B------:R1:W2:Y:S02]  /*d120*/  SHFL.IDX P6, R14, R13, R12, R11 ;  /* 0x0000000c0d0e7389 */ /* 0x0002a400000c000b */
[----:B012---:R-:W-:Y:S01]  /*d130*/  ENDCOLLECTIVE ;  /* 0x000000000000791b */ /* 0x007fe20003800000 */
.L_x_117:
[----:B------:R-:W-:Y:S05]  /*d140*/  BRA `(.L_x_118) ;  /* 0xffffffd0009c7947 */ /* 0x000fea000383ffff */
.L_x_52:
[----:B0-----:R-:W-:-:S04]  /*d150*/  MOV R3, UR43 ;  /* 0x0000002b00037c02 */ /* 0x001fc80008000f00 */
[----:B------:R0:W1:Y:S03]  /*d160*/  SYNCS.PHASECHK.TRANS64.TRYWAIT P0, [R3+URZ+0x22820], R0 ;  /* 0x02282000030075a7 */ /* 0x000066000800017f */
[----:B-1----:R-:W-:Y:S05]  /*d170*/  @!P0 NANOSLEEP.SYNCS 0x989680 ;  /* 0x009896800000895d */ /* 0x002fea0003900000 */
[----:B------:R-:W1:Y:S02]  /*d180*/  @!P0 SYNCS.PHASECHK.TRANS64 P0, [R3+URZ+0x22820], R0 ;  /* 0x02282000030085a7 */ /* 0x000e64000800007f */
[----:B-1----:R-:W-:Y:S05]  /*d190*/  @!P0 BRA `(.L_x_52) ;  /* 0xfffffffc00ec8947 */ /* 0x002fea000383ffff */
[----:B------:R-:W-:Y:S05]  /*d1a0*/  BRA `(.L_x_119) ;  /* 0xffffffd000cc7947 */ /* 0x000fea000383ffff */
.L_x_54:
[----:B0-----:R-:W-:-:S04]  /*d1b0*/  IMAD.U32 R3, RZ, RZ, UR43 ;  /* 0x0000002bff037e24 */ /* 0x001fc8000f8e00ff */
[----:B------:R0:W1:Y:S03]  /*d1c0*/  SYNCS.PHASECHK.TRANS64.TRYWAIT P0, [R3+URZ+0x22860], R0 ;  /* 0x02286000030075a7 */ /* 0x000066000800017f */
[----:B-1----:R-:W-:Y:S05]  /*d1d0*/  @!P0 NANOSLEEP.SYNCS 0x989680 ;  /* 0x009896800000895d */ /* 0x002fea0003900000 */
[----:B------:R-:W1:Y:S02]  /*d1e0*/  @!P0 SYNCS.PHASECHK.TRANS64 P0, [R3+URZ+0x22860], R0 ;  /* 0x02286000030085a7 */ /* 0x000e64000800007f */
[----:B-1----:R-:W-:Y:S05]  /*d1f0*/  @!P0 BRA `(.L_x_54) ;  /* 0xfffffffc00ec8947 */ /* 0x002fea000383ffff */
[----:B------:R-:W-:Y:S05]  /*d200*/  BRA `(.L_x_120) ;  /* 0xffffffd000c87947 */ /* 0x000fea000383ffff */
.L_x_55:
[----:B------:R-:W-:Y:S01]  /*d210*/  BSSY B0, `(.L_x_121) ;  /* 0x0000008000007945 */ /* 0x000fe20003800000 */
[----:B------:R-:W-:Y:S01]  /*d220*/  IMAD.MOV.U32 R13, RZ, RZ, R3 ;  /* 0x000000ffff0d7224 */ /* 0x000fe200078e0003 */
[----:B------:R-:W-:Y:S01]  /*d230*/  MOV R12, RZ ;  /* 0x000000ff000c7202 */ /* 0x000fe20000000f00 */
[----:B------:R-:W-:Y:S02]  /*d240*/  IMAD.MOV.U32 R11, RZ, RZ, 0x181f ;  /* 0x0000181fff0b7424 */ /* 0x000fe400078e00ff */
[----:B------:R-:W-:-:S07]  /*d250*/  IMAD.MOV.U32 R15, RZ, RZ, -0x1 ;  /* 0xffffffffff0f7424 */ /* 0x000fce00078e00ff */
[----:B------:R-:W-:Y:S05]  /*d260*/  WARPSYNC.COLLECTIVE R15, `(.L_x_122) ;  /* 0x000000000f087348 */ /* 0x000fea0003c00000 */
[----:B------:R0:W1:Y:S02]  /*d270*/  SHFL.IDX P6, R14, R13, R12, R11 ;  /* 0x0000000c0d0e7389 */ /* 0x00006400000c000b */
[----:B01----:R-:W-:Y:S01]  /*d280*/  ENDCOLLECTIVE ;  /* 0x000000000000791b */ /* 0x003fe20003800000 */
.L_x_122:
[----:B------:R-:W-:Y:S05]  /*d290*/  BSYNC B0 ;  /* 0x0000000000007941 */ /* 0x000fea0003800000 */
.L_x_121:
[----:B------:R-:W-:Y:S01]  /*d2a0*/  IMAD.MOV.U32 R13, RZ, RZ, R17 ;  /* 0x000000ffff0d7224 */ /* 0x000fe200078e0011 */
[----:B------:R-:W-:Y:S01]  /*d2b0*/  MOV R11, 0x181f ;  /* 0x0000181f000b7802 */ /* 0x000fe20000000f00 */
[----:B------:R-:W-:Y:S01]  /*d2c0*/  IMAD.MOV.U32 R12, RZ, RZ, RZ ;  /* 0x000000ffff0c7224 */ /* 0x000fe200078e00ff */
[----:B------:R-:W-:Y:S01]  /*d2d0*/  MOV R0, R14 ;  /* 0x0000000e00007202 */ /* 0x000fe20000000f00 */
[----:B------:R-:W-:Y:S01]  /*d2e0*/  IMAD.MOV.U32 R15, RZ, RZ, -0x1 ;  /* 0xffffffffff0f7424 */ /* 0x000fe200078e00ff */
[----:B------:R-:W-:Y:S01]  /*d2f0*/  LEA R21, R16, UR43, 0x1 ;  /* 0x0000002b10157c11 */ /* 0x000fe2000f8e08ff */
[----:B------:R-:W-:Y:S01]  /*d300*/  IMAD.SHL.U32 R24, R24, 0x2, RZ ;  /* 0x0000000218187824 */ /* 0x000fe200078e00ff */
[----:B------:R-:W-:Y:S01]  /*d310*/  LOP3.LUT P2, RZ, R6, 0x2, RZ, 0xc0, !PT ;  /* 0x0000000206ff7812 */ /* 0x000fe2000784c0ff */
[----:B------:R-:W-:-:S12]  /*d320*/  IMAD.MOV.U32 R8, RZ, RZ, RZ ;  /* 0x000000ffff087224 */ /* 0x000fd800078e00ff */
[----:B------:R-:W-:Y:S05]  /*d330*/  WARPSYNC.COLLECTIVE R15, `(.L_x_123) ;  /* 0x000000000f087348 */ /* 0x000fea0003c00000 */
[----:B------:R0:W1:Y:S02]  /*d340*/  SHFL.IDX P6, R14, R13, R12, R11 ;  /* 0x0000000c0d0e7389 */ /* 0x00006400000c000b */
[----:B01----:R-:W-:Y:S01]  /*d350*/  ENDCOLLECTIVE ;  /* 0x000000000000791b */ /* 0x003fe20003800000 */
.L_x_123:
[----:B------:R-:W-:-:S04]  /*d360*/  LOP3.LUT P1, RZ, R6, 0x4, RZ, 0xc0, !PT ;  /* 0x0000000406ff7812 */ /* 0x000fc8000782c0ff */
[----:B------:R-:W-:Y:S01]  /*d370*/  ISETP.LT.OR P3, PT, R35, 0x1, !P1 ;  /* 0x000000012300780c */ /* 0x000fe20004f61670 */
[----:B------:R-:W-:Y:S02]  /*d380*/  IMAD.MOV.U32 R13, RZ, RZ, R3 ;  /* 0x000000ffff0d7224 */ /* 0x000fe400078e0003 */
[----:B------:R-:W-:Y:S01]  /*d390*/  IMAD.MOV.U32 R12, RZ, RZ, 0x1 ;  /* 0x00000001ff0c7424 */ /* 0x000fe200078e00ff */
[----:B------:R-:W-:-:S13]  /*d3a0*/  IADD3 R4, P0, R14, R24, RZ ;  /* 0x000000180e047210 */ /* 0x000fda0007f1e0ff */
[----:B------:R-:W-:Y:S05]  /*d3b0*/  WARPSYNC.COLLECTIVE R15, `(.L_x_124) ;  /* 0x000000000f087348 */ /* 0x000fea0003c00000 */
[----:B------:R0:W1:Y:S02]  /*d3c0*/  SHFL.IDX P6, R14, R13, R12, R11 ;  /* 0x0000000c0d0e7389 */ /* 0x00006400000c000b */
[----:B01----:R-:W-:Y:S01]  /*d3d0*/  ENDCOLLECTIVE ;  /* 0x000000000000791b */ /* 0x003fe20003800000 */
.L_x_124:
[----:B------:R-:W-:Y:S02]  /*d3e0*/  IADD3.X R5, RZ, R0, RZ, P0, !PT ;  /* 0x00000000ff057210 */ /* 0x000fe400007fe4ff */
[----:B------:R-:W-:Y:S01]  /*d3f0*/  ISETP.LT.OR P0, PT, R35, 0x1, P4 ;  /* 0x000000012300780c */ /* 0x000fe20002701670 */
[----:B------:R-:W-:-:S12]  /*d400*/  IMAD.MOV.U32 R13, RZ, RZ, R17 ;  /* 0x000000ffff0d7224 */ /* 0x000fd800078e0011 */
[----:B------:R-:W-:Y:S01]  /*d410*/  @!PT LDS RZ, [RZ] ;  /* 0x00000000fffff984 */ /* 0x000fe20000000800 */
[----:B------:R-:W-:Y:S01]  /*d420*/  @!PT LDS RZ, [RZ] ;  /* 0x00000000fffff984 */ /* 0x000fe20000000800 */
[----:B------:R-:W-:Y:S01]  /*d430*/  @!PT LDS RZ, [RZ] ;  /* 0x00000000fffff984 */ /* 0x000fe20000000800 */
[----:B------:R0:W-:Y:S01]  /*d440*/  LDGSTS.E.BYPASS.LTC128B.128 [R21+0x400], desc[UR36][R4.64], !P0 ;  /* 0x0040000004157fae */ /* 0x0001e2000c101d64 */
[----:B------:R-:W-:Y:S02]  /*d450*/  ISETP.LT.OR P0, PT, R35, 0x1, !P2 ;  /* 0x000000012300780c */ /* 0x000fe40005701670 */
[----:B------:R-:W-:-:S11]  /*d460*/  MOV R0, R14 ;  /* 0x0000000e00007202 */ /* 0x000fd60000000f00 */
[----:B0-----:R-:W-:Y:S05]  /*d470*/  WARPSYNC.COLLECTIVE R15, `(.L_x_125) ;  /* 0x000000000f087348 */ /* 0x001fea0003c00000 */
[----:B------:R1:W2:Y:S02]  /*d480*/  SHFL.IDX P6, R14, R13, R12, R11 ;  /* 0x0000000c0d0e7389 */ /* 0x0002a400000c000b */
[----:B012---:R-:W-:Y:S01]  /*d490*/  ENDCOLLECTIVE ;  /* 0x000000000000791b */ /* 0x007fe20003800000 */
.L_x_125:
[----:B------:R-:W-:Y:S01]  /*d4a0*/  @!PT LDS RZ, [RZ] ;  /* 0x00000000fffff984 */ /* 0x000fe20000000800 */
[----:B------:R-:W-:Y:S01]  /*d4b0*/  @!PT LDS RZ, [RZ] ;  /* 0x00000000fffff984 */ /* 0x000fe20000000800 */
[----:B------:R-:W-:Y:S01]  /*d4c0*/  @!PT LDS RZ, [RZ] ;  /* 0x00000000fffff984 */ /* 0x000fe20000000800 */
[----:B------:R-:W-:Y:S01]  /*d4d0*/  LDGSTS.E.BYPASS.LTC128B.128 [R21+0x3400], desc[UR36][R4.64+0x80], !P0 ;  /* 0x0340008004157fae */ /* 0x000fe2000c101d64 */
[----:B------:R-:W-:-:S03]  /*d4e0*/  LOP3.LUT P0, RZ, R6, 0x8, RZ, 0xc0, !PT ;  /* 0x0000000806ff7812 */ /* 0x000fc6000780c0ff */
[----:B------:R-:W-:Y:S01]  /*d4f0*/  LDGSTS.E.BYPASS.LTC128B.128 [R21+0x6400], desc[UR36][R4.64+0x100], !P3 ;  /* 0x0640010004157fae */ /* 0x000fe2000d901d64 */
[----:B------:R-:W-:Y:S02]  /*d500*/  ISETP.LT.OR P3, PT, R35, 0x1, !P0 ;  /* 0x000000012300780c */ /* 0x000fe40004761670 */
[----:B------:R-:W-:Y:S01]  /*d510*/  MOV R13, R3 ;  /* 0x00000003000d7202 */ /* 0x000fe20000000f00 */
[----:B------:R-:W-:-:S10]  /*d520*/  IMAD.MOV.U32 R12, RZ, RZ, 0x2 ;  /* 0x00000002ff0c7424 */ /* 0x000fd400078e00ff */
[----:B------:R0:W-:Y:S02]  /*d530*/  LDGSTS.E.BYPASS.LTC128B.128 [R21+0x9400], desc[UR36][R4.64+0x180], !P3 ;  /* 0x0940018004157fae */ /* 0x0001e4000d901d64 */
[----:B0-----:R-:W-:-:S13]  /*d540*/  IADD3 R4, P3, R14, R24, RZ ;  /* 0x000000180e047210 */ /* 0x001fda0007f7e0ff */
[----:B------:R-:W-:Y:S05]  /*d550*/  WARPSYNC.COLLECTIVE R15, `(.L_x_126) ;  /* 0x000000000f087348 */ /* 0x000fea0003c00000 */
[----:B------:R0:W1:Y:S02]  /*d560*/  SHFL.IDX P6, R14, R13, R12, R11 ;  /* 0x0000000c0d0e7389 */ /* 0x00006400000c000b */
[----:B01----:R-:W-:Y:S01]  /*d570*/  ENDCOLLECTIVE ;  /* 0x000000000000791b */ /* 0x003fe20003800000 */
.L_x_126:
[----:B------:R-:W-:Y:S01]  /*d580*/  IMAD.X R5, RZ, RZ, R0, P3 ;  /* 0x000000ffff057224 */ /* 0x000fe200018e0600 */
[----:B------:R-:W-:Y:S02]  /*d590*/  ISETP.LT.OR P3, PT, R35, 0x11, P4 ;  /* 0x000000112300780c */ /* 0x000fe40002761670 */
[----:B------:R-:W-:-:S11]  /*d5a0*/  MOV R13, R17 ;  /* 0x00000011000d7202 */ /* 0x000fd60000000f00 */
[----:B------:R-:W-:Y:S01]  /*d5b0*/  @!PT LDS RZ, [RZ] ;  /* 0x00000000fffff984 */ /* 0x000fe20000000800 */
[----:B------:R-:W-:Y:S01]  /*d5c0*/  @!PT LDS RZ, [RZ] ;  /* 0x00000000fffff984 */ /* 0x000fe20000000800 */
[----:B------:R-:W-:Y:S01]  /*d5d0*/  @!PT LDS RZ, [RZ] ;  /* 0x00000000fffff984 */ /* 0x000fe20000000800 */
[----:B------:R0:W-:Y:S01]  /*d5e0*/  LDGSTS.E.BYPASS.LTC128B.128 [R21+0xc00], desc[UR36][R4.64], !P3 ;  /* 0x00c0000004157fae */ /* 0x0001e2000d901d64 */
[----:B------:R-:W-:Y:S01]  /*d5f0*/  ISETP.LT.OR P3, PT, R35, 0x11, !P2 ;  /* 0x000000112300780c */ /* 0x000fe20005761670 */
[----:B------:R-:W-:-:S12]  /*d600*/  IMAD.MOV.U32 R0, RZ, RZ, R14 ;  /* 0x000000ffff007224 */ /* 0x000fd800078e000e */
[----:B0-----:R-:W-:Y:S05]  /*d610*/  WARPSYNC.COLLECTIVE R15, `(.L_x_127) ;  /* 0x000000000f087348 */ /* 0x001fea0003c00000 */
[----:B------:R1:W2:Y:S02]  /*d620*/  SHFL.IDX P6, R14, R13, R12, R11 ;  /* 0x0000000c0d0e7389 */ /* 0x0002a400000c000b */
[----:B012---:R-:W-:Y:S01]  /*d630*/  ENDCOLLECTIVE ;  /* 0x000000000000791b */ /* 0x007fe20003800000 */
.L_x_127:
[----:B------:R-:W-:Y:S01]  /*d640*/  @!PT LDS RZ, [RZ] ;  /* 0x00000000fffff984 */ /* 0x000fe20000000800 */
[----:B------:R-:W-:Y:S01]  /*d650*/  @!PT LDS RZ, [RZ] ;  /* 0x00000000fffff984 */ /* 0x000fe20000000800 */
[----:B------:R-:W-:Y:S01]  /*d660*/  @!PT LDS RZ, [RZ] ;  /* 0x00000000fffff984 */ /* 0x000fe20000000800 */
[----:B------:R-:W-:Y:S01]  /*d670*/  LDGSTS.E.BYPASS.LTC128B.128 [R21+0x3c00], desc[UR36][R4.64+0x80], !P3 ;  /* 0x03c0008004157fae */ /* 0x000fe2000d901d64 */
[----:B------:R-:W-:Y:S01]  /*d680*/  ISETP.LT.OR P3, PT, R35, 0x11, !P1 ;  /* 0x000000112300780c */ /* 0x000fe20004f61670 */
[----:B------:R-:W-:Y:S01]  /*d690*/  IMAD.MOV.U32 R13, RZ, RZ, R3 ;  /* 0x000000ffff0d7224 */ /* 0x000fe200078e0003 */
[----:B------:R-:W-:-:S11]  /*d6a0*/  MOV R12, 0x3 ;  /* 0x00000003000c7802 */ /* 0x000fd60000000f00 */
[----:B------:R-:W-:Y:S01]  /*d6b0*/  LDGSTS.E.BYPASS.LTC128B.128 [R21+0x6c00], desc[UR36][R4.64+0x100], !P3 ;  /* 0x06c0010004157fae */ /* 0x000fe2000d901d64 */
[----:B------:R-:W-:-:S13]  /*d6c0*/  ISETP.LT.OR P3, PT, R35, 0x11, !P0 ;  /* 0x000000112300780c */ /* 0x000fda0004761670 */
[----:B------:R0:W-:Y:S02]  /*d6d0*/  LDGSTS.E.BYPASS.LTC128B.128 [R21+0x9c00], desc[UR36][R4.64+0x180], !P3 ;  /* 0x09c0018004157fae */ /* 0x0001e4000d901d64 */
[----:B0-----:R-:W-:-:S13]  /*d6e0*/  IADD3 R4, P3, R14, R24, RZ ;  /* 0x000000180e047210 */ /* 0x001fda0007f7e0ff */
[----:B------:R-:W-:Y:S05]  /*d6f0*/  WARPSYNC.COLLECTIVE R15, `(.L_x_128) ;  /* 0x000000000f087348 */ /* 0x000fea0003c00000 */
[----:B------:R0:W1:Y:S02]  /*d700*/  SHFL.IDX P6, R14, R13, R12, R11 ;  /* 0x0000000c0d0e7389 */ /* 0x00006400000c000b */
[----:B01----:R-:W-:Y:S01]  /*d710*/  ENDCOLLECTIVE ;  /* 0x000000000000791b */ /* 0x003fe20003800000 */
.L_x_128:
[----:B------:R-:W-:Y:S01]  /*d720*/  IMAD.X R5, RZ, RZ, R0, P3 ;  /* 0x000000ffff057224 */ /* 0x000fe200018e0600 */
[----:B------:R-:W-:Y:S01]  /*d730*/  ISETP.LT.OR P3, PT, R35, 0x21, P4 ;  /* 0x000000212300780c */ /* 0x000fe20002761670 */
[----:B------:R-:W-:-:S12]  /*d740*/  IMAD.MOV.U32 R13, RZ, RZ, R17 ;  /* 0x000000ffff0d7224 */ /* 0x000fd800078e0011 */
        /* <DEDUP_REMOVED lines=9> */
.L_x_129:
[----:B------:R-:W-:Y:S01]  /*d7e0*/  @!PT LDS RZ, [RZ] ;  /* 0x00000000fffff984 */ /* 0x000fe20000000800 */
[----:B------:R-:W-:Y:S01]  /*d7f0*/  @!PT LDS RZ, [RZ] ;  /* 0x00000000fffff984 */ /* 0x000fe20000000800 */
[----:B------:R-:W-:Y:S01]  /*d800*/  @!PT LDS RZ, [RZ] ;  /* 0x00000000fffff984 */ /* 0x000fe20000000800 */
[----:B------:R-:W-:Y:S01]  /*d810*/  LDGSTS.E.BYPASS.LTC128B.128 [R21+0x4400], desc[UR36][R4.64+0x80], !P3 ;  /* 0x0440008004157fae */ /* 0x000fe2000d901d64 */
[----:B------:R-:W-:Y:S01]  /*d820*/  ISETP.LT.OR P3, PT, R35, 0x21, !P1 ;  /* 0x000000212300780c */ /* 0x000fe20004f61670 */
[----:B------:R-:W-:Y:S02]  /*d830*/  IMAD.MOV.U32 R13, RZ, RZ, R3 ;  /* 0x000000ffff0d7224 */ /* 0x000fe400078e0003 */
[----:B------:R-:W-:-:S10]  /*d840*/  IMAD.MOV.U32 R12, RZ, RZ, 0x4 ;  /* 0x00000004ff0c7424 */ /* 0x000fd400078e00ff */
[----:B------:R-:W-:Y:S01]  /*d850*/  LDGSTS.E.BYPASS.LTC128B.128 [R21+0x7400], desc[UR36][R4.64+0x100], !P3 ;  /* 0x0740010004157fae */ /* 0x000fe2000d901d64 */
[----:B------:R-:W-:-:S13]  /*d860*/  ISETP.LT.OR P3, PT, R35, 0x21, !P0 ;  /* 0x000000212300780c */ /* 0x000fda0004761670 */
[----:B------:R0:W-:Y:S02]  /*d870*/  LDGSTS.E.BYPASS.LTC128B.128 [R21+0xa400], desc[UR36][R4.64+0x180], !P3 ;  /* 0x0a40018004157fae */ /* 0x0001e4000d901d64 */
[----:B0-----:R-:W-:-:S13]  /*d880*/  IADD3 R4, P3, R14, R24, RZ ;  /* 0x000000180e047210 */ /* 0x001fda0007f7e0ff */
[----:B------:R-:W-:Y:S05]  /*d890*/  WARPSYNC.COLLECTIVE R15, `(.L_x_130) ;  /* 0x000000000f087348 */ /* 0x000fea0003c00000 */
[----:B------:R0:W1:Y:S02]  /*d8a0*/  SHFL.IDX P6, R14, R13, R12, R11 ;  /* 0x0000000c0d0e7389 */ /* 0x00006400000c000b */
[----:B01----:R-:W-:Y:S01]  /*d8b0*/  ENDCOLLECTIVE ;  /* 0x000000000000791b */ /* 0x003fe20003800000 */
.L_x_130:
        /* <DEDUP_REMOVED lines=12> */
.L_x_131:
[----:B------:R-:W-:Y:S01]  /*d980*/  @!PT LDS RZ, [RZ] ;  /* 0x00000000fffff984 */ /* 0x000fe20000000800 */
[----:B------:R-:W-:Y:S01]  /*d990*/  @!PT LDS RZ, [RZ] ;  /* 0x00000000fffff984 */ /* 0x000fe20000000800 */
[----:B------:R-:W-:Y:S01]  /*d9a0*/  @!PT LDS RZ, [RZ] ;  /* 0x00000000fffff984 */ /* 0x000fe20000000800 */
[----:B------:R-:W-:Y:S01]  /*d9b0*/  LDGSTS.E.BYPASS.LTC128B.128 [R21+0x4c00], desc[UR36][R4.64+0x80], !P3 ;  /* 0x04c0008004157fae */ /* 0x000fe2000d901d64 */
[----:B------:R-:W-:Y:S02]  /*d9c0*/  ISETP.LT.OR P3, PT, R35, 0x31, !P1 ;  /* 0x000000312300780c */ /* 0x000fe40004f61670 */
[----:B------:R-:W-:Y:S01]  /*d9d0*/  MOV R13, R3 ;  /* 0x00000003000d7202 */ /* 0x000fe20000000f00 */
        /* <DEDUP_REMOVED lines=8> */
.L_x_132:
[----:B------:R-:W-:Y:S01]  /*da60*/  IMAD.X R5, RZ, RZ, R0, P3 ;  /* 0x000000ffff057224 */ /* 0x000fe200018e0600 */
[----:B------:R-:W-:Y:S01]  /*da70*/  ISETP.LT.OR P3, PT, R35, 0x41, P4 ;  /* 0x000000412300780c */ /* 0x000fe20002761670 */
[----:B------:R-:W-:Y:S01]  /*da80*/  VIADD R0, R21, 0x400 ;  /* 0x0000040015007836 */ /* 0x000fe20000000000 */
        /* <DEDUP_REMOVED lines=10> */
.L_x_133:
[----:B------:R-:W-:Y:S01]  /*db30*/  @!PT LDS RZ, [RZ] ;  /* 0x00000000fffff984 */ /* 0x000fe20000000800 */
[----:B------:R-:W-:Y:S01]  /*db40*/  @!PT LDS RZ, [RZ] ;  /* 0x00000000fffff984 */ /* 0x000fe20000000800 */
[----:B------:R-:W-:Y:S01]  /*db50*/  @!PT LDS RZ, [RZ] ;  /* 0x00000000fffff984 */ /* 0x000fe20000000800 */
[----:B------:R0:W-:Y:S01]  /*db60*/  LDGSTS.E.BYPASS.LTC128B.128 [R21+0x5400], desc[UR36][R4.64+0x80], !P3 ;  /* 0x0540008004157fae */ /* 0x0001e2000d901d64 */
[----:B------:R-:W-:-:S13]  /*db70*/  ISETP.LT.OR P3, PT, R35, 0x41, !P1 ;  /* 0x000000412300780c */ /* 0x000fda0004f61670 */
[----:B------:R0:W-:Y:S01]  /*db80*/  LDGSTS.E.BYPASS.LTC128B.128 [R21+0x8400], desc[UR36][R4.64+0x100], !P3 ;  /* 0x0840010004157fae */ /* 0x0001e2000d901d64 */
[----:B------:R-:W-:-:S13]  /*db90*/  ISETP.LT.OR P3, PT, R35, 0x41, !P0 ;  /* 0x000000412300780c */ /* 0x000fda0004761670 */
[----:B------:R0:W-:Y:S01]  /*dba0*/  LDGSTS.E.BYPASS.LTC128B.128 [R21+0xb400], desc[UR36][R4.64+0x180], !P3 ;  /* 0x0b40018004157fae */ /* 0x0001e2000d901d64 */
[----:B------:R-:W-:Y:S05]  /*dbb0*/  BRA `(.L_x_134) ;  /* 0xffffffcc00ec7947 */ /* 0x000fea000383ffff */
.L_x_62:
[----:B-1----:R1:W2:Y:S02]  /*dbc0*/  SYNCS.PHASECHK.TRANS64.TRYWAIT P0, [R32+URZ+0x22840], R31 ;  /* 0x0228401f200075a7 */ /* 0x0022a4000800017f */
[----:B--2---:R-:W-:Y:S05]  /*dbd0*/  @!P0 NANOSLEEP.SYNCS 0x989680 ;  /* 0x009896800000895d */ /* 0x004fea0003900000 */
[----:B------:R-:W2:Y:S02]  /*dbe0*/  @!P0 SYNCS.PHASECHK.TRANS64 P0, [R32+URZ+0x22840], R31 ;  /* 0x0228401f200085a7 */ /* 0x000ea4000800007f */
[----:B--2---:R-:W-:Y:S05]  /*dbf0*/  @!P0 BRA `(.L_x_62) ;  /* 0xfffffffc00f08947 */ /* 0x004fea000383ffff */
[----:B------:R-:W-:Y:S05]  /*dc00*/  BRA `(.L_x_135) ;  /* 0xffffffd000ec7947 */ /* 0x000fea000383ffff */
.L_x_63:
[----:B------:R-:W-:Y:S01]  /*dc10*/  BSSY B1, `(.L_x_136) ;  /* 0x0000008000017945 */ /* 0x000fe20003800000 */
[----:B------:R-:W-:Y:S01]  /*dc20*/  MOV R13, R3 ;  /* 0x00000003000d7202 */ /* 0x000fe20000000f00 */
[----:B------:R-:W-:Y:S01]  /*dc30*/  IMAD.MOV.U32 R12, RZ, RZ, RZ ;  /* 0x000000ffff0c7224 */ /* 0x000fe200078e00ff */
[----:B------:R-:W-:Y:S01]  /*dc40*/  MOV R15, 0xffffffff ;  /* 0xffffffff000f7802 */ /* 0x000fe20000000f00 */
[----:B------:R-:W-:-:S07]  /*dc50*/  IMAD.MOV.U32 R11, RZ, RZ, 0x181f ;  /* 0x0000181fff0b7424 */ /* 0x000fce00078e00ff */
[----:B-1----:R-:W-:Y:S05]  /*dc60*/  WARPSYNC.COLLECTIVE R15, `(.L_x_137) ;  /* 0x000000000f087348 */ /* 0x002fea0003c00000 */
[----:B------:R0:W2:Y:S02]  /*dc70*/  SHFL.IDX P6, R14, R13, R12, R11 ;  /* 0x0000000c0d0e7389 */ /* 0x0000a400000c000b */
[----:B012---:R-:W-:Y:S01]  /*dc80*/  ENDCOLLECTIVE ;  /* 0x000000000000791b */ /* 0x007fe20003800000 */
.L_x_137:
[----:B------:R-:W-:Y:S05]  /*dc90*/  BSYNC B1 ;  /* 0x0000000000017941 */ /* 0x000fea0003800000 */
.L_x_136:
[----:B------:R-:W-:Y:S01]  /*dca0*/  IMAD.MOV.U32 R13, RZ, RZ, R10 ;  /* 0x000000ffff0d7224 */ /* 0x000fe200078e000a */
[----:B------:R-:W-:Y:S01]  /*dcb0*/  MOV R12, RZ ;  /* 0x000000ff000c7202 */ /* 0x000fe20000000f00 */
[----:B------:R-:W-:Y:S01]  /*dcc0*/  IMAD.MOV.U32 R11, RZ, RZ, 0x181f ;  /* 0x0000181fff0b7424 */ /* 0x000fe200078e00ff */
[----:B------:R-:W-:Y:S01]  /*dcd0*/  LEA R17, R17, UR43, 0x1 ;  /* 0x0000002b11117c11 */ /* 0x000fe2000f8e08ff */
[----:B------:R-:W-:Y:S02]  /*dce0*/  IMAD.MOV.U32 R15, RZ, RZ, -0x1 ;  /* 0xffffffffff0f7424 */ /* 0x000fe400078e00ff */
[----:B------:R-:W-:-:S07]  /*dcf0*/  IMAD.MOV.U32 R5, RZ, RZ, R14 ;  /* 0x000000ffff057224 */ /* 0x000fce00078e000e */
[----:B------:R-:W-:Y:S05]  /*dd00*/  WARPSYNC.COLLECTIVE R15, `(.L_x_138) ;  /* 0x000000000f087348 */ /* 0x000fea0003c00000 */
[----:B------:R0:W1:Y:S02]  /*dd10*/  SHFL.IDX P6, R14, R13, R12, R11 ;  /* 0x0000000c0d0e7389 */ /* 0x00006400000c000b */
[----:B01----:R-:W-:Y:S01]  /*dd20*/  ENDCOLLECTIVE ;  /* 0x000000000000791b */ /* 0x003fe20003800000 */
.L_x_138:
[----:B------:R-:W-:Y:S02]  /*dd30*/  IMAD.MOV.U32 R13, RZ, RZ, R3 ;  /* 0x000000ffff0d7224 */ /* 0x000fe400078e0003 */
[----:B------:R-:W-:Y:S01]  /*dd40*/  IMAD.MOV.U32 R12, RZ, RZ, 0x1 ;  /* 0x00000001ff0c7424 */ /* 0x000fe200078e00ff */
[----:B------:R-:W-:-:S13]  /*dd50*/  IADD3 R4, P0, R14, R24, RZ ;  /* 0x000000180e047210 */ /* 0x000fda0007f1e0ff */
[----:B------:R-:W-:Y:S05]  /*dd60*/  WARPSYNC.COLLECTIVE R15, `(.L_x_139) ;  /* 0x000000000f087348 */ /* 0x000fea0003c00000 */
[----:B------:R0:W1:Y:S02]  /*dd70*/  SHFL.IDX P6, R14, R13, R12, R11 ;  /* 0x0000000c0d0e7389 */ /* 0x00006400000c000b */
[----:B01----:R-:W-:Y:S01]  /*dd80*/  ENDCOLLECTIVE ;  /* 0x000000000000791b */ /* 0x003fe20003800000 */
.L_x_139:
[----:B------:R-:W-:-:S05]  /*dd90*/  IADD3.X R5, RZ, R5, RZ, P0, !PT ;  /* 0x00000005ff057210 */ /* 0x000fca00007fe4ff */
[----:B------:R-:W-:Y:S01]  /*dda0*/  @!PT LDS RZ, [RZ] ;  /* 0x00000000fffff984 */ /* 0x000fe20000000800 */
[----:B------:R-:W-:Y:S01]  /*ddb0*/  @!PT LDS RZ, [RZ] ;  /* 0x00000000fffff984 */ /* 0x000fe20000000800 */
[----:B------:R-:W-:Y:S01]  /*ddc0*/  @!PT LDS RZ, [RZ] ;  /* 0x00000000fffff984 */ /* 0x000fe20000000800 */
[----:B------:R0:W-:Y:S01]  /*ddd0*/  LDGSTS.E.BYPASS.LTC128B.128 [R17+0x1c400], desc[UR36][R4.64], !P1 ;  /* 0x1c40000004117fae */ /* 0x0001e2000c901d64 */
[----:B------:R-:W-:Y:S01]  /*dde0*/  IMAD.MOV.U32 R13, RZ, RZ, R10 ;  /* 0x000000ffff0d7224 */ /* 0x000fe200078e000a */
[----:B------:R-:W-:-:S07]  /*ddf0*/  MOV R7, R14 ;  /* 0x0000000e00077202 */ /* 0x000fce0000000f00 */
[----:B0-----:R-:W-:Y:S05]  /*de00*/  WARPSYNC.COLLECTIVE R15, `(.L_x_140) ;  /* 0x000000000f087348 */ /* 0x001fea0003c00000 */
[----:B------:R1:W2:Y:S02]  /*de10*/  SHFL.IDX P6, R14, R13, R12, R11 ;  /* 0x0000000c0d0e7389 */ /* 0x0002a400000c000b */
[----:B012---:R-:W-:Y:S01]  /*de20*/  ENDCOLLECTIVE ;  /* 0x000000000000791b */ /* 0x007fe20003800000 */
.L_x_140:
[----:B------:R-:W-:Y:S01]  /*de30*/  MOV R13, R3 ;  /* 0x00000003000d7202 */ /* 0x000fe20000000f00 */
[----:B------:R-:W-:Y:S01]  /*de40*/  IMAD.MOV.U32 R12, RZ, RZ, 0x2 ;  /* 0x00000002ff0c7424 */ /* 0x000fe200078e00ff */
[----:B------:R-:W-:-:S13]  /*de50*/  IADD3 R6, P0, R14, R24, RZ ;  /* 0x000000180e067210 */ /* 0x000fda0007f1e0ff */
[----:B------:R-:W-:Y:S05]  /*de60*/  WARPSYNC.COLLECTIVE R15, `(.L_x_141) ;  /* 0x000000000f087348 */ /* 0x000fea0003c00000 */
[----:B------:R0:W1:Y:S02]  /*de70*/  SHFL.IDX P6, R14, R13, R12, R11 ;  /* 0x0000000c0d0e7389 */ /* 0x00006400000c000b */
[----:B01----:R-:W-:Y:S01]  /*de80*/  ENDCOLLECTIVE ;  /* 0x000000000000791b */ /* 0x003fe20003800000 */
.L_x_141:
[----:B------:R-:W-:-:S05]  /*de90*/  IMAD.X R7, RZ, RZ, R7, P0 ;  /* 0x000000ffff077224 */ /* 0x000fca00000e0607 */
[----:B------:R-:W-:Y:S01]  /*dea0*/  @!PT LDS RZ, [RZ] ;  /* 0x00000000fffff984 */ /* 0x000fe20000000800 */
[----:B------:R-:W-:Y:S01]  /*deb0*/  @!PT LDS RZ, [RZ] ;  /* 0x00000000fffff984 */ /* 0x000fe20000000800 */
[----:B------:R-:W-:Y:S01]  /*dec0*/  @!PT LDS RZ, [RZ] ;  /* 0x00000000fffff984 */ /* 0x000fe20000000800 */
[----:B------:R0:W-:Y:S01]  /*ded0*/  LDGSTS.E.BYPASS.LTC128B.128 [R17+0x1cc00], desc[UR36][R6.64], !P1 ;  /* 0x1cc0000006117fae */ /* 0x0001e2000c901d64 */
[----:B------:R-:W-:Y:S01]  /*dee0*/  MOV R13, R10 ;  /* 0x0000000a000d7202 */ /* 0x000fe20000000f00 */
[----:B------:R-:W-:-:S07]  /*def0*/  IMAD.MOV.U32 R4, RZ, RZ, R14 ;  /* 0x000000ffff047224 */ /* 0x000fce00078e000e */
[----:B0-----:R-:W-:Y:S05]  /*df00*/  WARPSYNC.COLLECTIVE R15, `(.L_x_142) ;  /* 0x000000000f087348 */ /* 0x001fea0003c00000 */
[----:B------:R1:W2:Y:S02]  /*df10*/  SHFL.IDX P6, R14, R13, R12, R11 ;  /* 0x0000000c0d0e7389 */ /* 0x0002a400000c000b */
[----:B012---:R-:W-:Y:S01]  /*df20*/  ENDCOLLECTIVE ;  /* 0x000000000000791b */ /* 0x007fe20003800000 */
.L_x_142:
[----:B------:R-:W-:Y:S01]  /*df30*/  IMAD.MOV.U32 R13, RZ, RZ, R3 ;  /* 0x000000ffff0d7224 */ /* 0x000fe200078e0003 */
[----:B------:R-:W-:Y:S02]  /*df40*/  MOV R12, 0x3 ;  /* 0x00000003000c7802 */ /* 0x000fe40000000f00 */
[----:B------:R-:W-:-:S13]  /*df50*/  IADD3 R6, P0, R14, R24, RZ ;  /* 0x000000180e067210 */ /* 0x000fda0007f1e0ff */
[----:B------:R-:W-:Y:S05]  /*df60*/  WARPSYNC.COLLECTIVE R15, `(.L_x_143) ;  /* 0x000000000f087348 */ /* 0x000fea0003c00000 */
[----:B------:R0:W1:Y:S02]  /*df70*/  SHFL.IDX P6, R14, R13, R12, R11 ;  /* 0x0000000c0d0e7389 */ /* 0x00006400000c000b */
[----:B01----:R-:W-:Y:S01]  /*df80*/  ENDCOLLECTIVE ;  /* 0x000000000000791b */ /* 0x003fe20003800000 */
.L_x_143:
[----:B------:R-:W-:-:S05]  /*df90*/  IMAD.X R7, RZ, RZ, R4, P0 ;  /* 0x000000ffff077224 */ /* 0x000fca00000e0604 */
[----:B------:R-:W-:Y:S01]  /*dfa0*/  @!PT LDS RZ, [RZ] ;  /* 0x00000000fffff984 */ /* 0x000fe20000000800 */
[----:B------:R-:W-:Y:S01]  /*dfb0*/  @!PT LDS RZ, [RZ] ;  /* 0x00000000fffff984 */ /* 0x000fe20000000800 */
[----:B------:R-:W-:Y:S01]  /*dfc0*/  @!PT LDS RZ, [RZ] ;  /* 0x00000000fffff984 */ /* 0x000fe20000000800 */
[----:B------:R0:W-:Y:S01]  /*dfd0*/  LDGSTS.E.BYPASS.LTC128B.128 [R17+0x1d400], desc[UR36][R6.64], !P1 ;  /* 0x1d40000006117fae */ /* 0x0001e2000c901d64 */
[----:B------:R-:W-:Y:S02]  /*dfe0*/  IMAD.MOV.U32 R13, RZ, RZ, R10 ;  /* 0x000000ffff0d7224 */ /* 0x000fe400078e000a */
[----:B------:R-:W-:-:S07]  /*dff0*/  IMAD.MOV.U32 R5, RZ, RZ, R14 ;  /* 0x000000ffff057224 */ /* 0x000fce00078e000e */
[----:B0-----:R-:W-:Y:S05]  /*e000*/  WARPSYNC.COLLECTIVE R15, `(.L_x_144) ;  /* 0x000000000f087348 */ /* 0x001fea0003c00000 */
[----:B------:R1:W2:Y:S02]  /*e010*/  SHFL.IDX P6, R14, R13, R12, R11 ;  /* 0x0000000c0d0e7389 */ /* 0x0002a400000c000b */
[----:B012---:R-:W-:Y:S01]  /*e020*/  ENDCOLLECTIVE ;  /* 0x000000000000791b */ /* 0x007fe20003800000 */
.L_x_144:
[----:B------:R-:W-:Y:S02]  /*e030*/  IMAD.MOV.U32 R13, RZ, RZ, R3 ;  /* 0x000000ffff0d7224 */ /* 0x000fe400078e0003 */
[----:B------:R-:W-:Y:S01]  /*e040*/  IMAD.MOV.U32 R12, RZ, RZ, 0x4 ;  /* 0x00000004ff0c7424 */ /* 0x000fe200078e00ff */
[----:B------:R-:W-:-:S13]  /*e050*/  IADD3 R4, P0, R14, R24, RZ ;  /* 0x000000180e047210 */ /* 0x000fda0007f1e0ff */
[----:B------:R-:W-:Y:S05]  /*e060*/  WARPSYNC.COLLECTIVE R15, `(.L_x_145) ;  /* 0x000000000f087348 */ /* 0x000fea0003c00000 */
[----:B------:R0:W1:Y:S02]  /*e070*/  SHFL.IDX P6, R14, R13, R12, R11 ;  /* 0x0000000c0d0e7389 */ /* 0x00006400000c000b */
[----:B01----:R-:W-:Y:S01]  /*e080*/  ENDCOLLECTIVE ;  /* 0x000000000000791b */ /* 0x003fe20003800000 */
.L_x_145:
        /* <DEDUP_REMOVED lines=10> */
.L_x_146:
[----:B------:R-:W-:Y:S01]  /*e130*/  MOV R13, R3 ;  /* 0x00000003000d7202 */ /* 0x000fe20000000f00 */
[----:B------:R-:W-:Y:S01]  /*e140*/  IMAD.MOV.U32 R12, RZ, RZ, 0x5 ;  /* 0x00000005ff0c7424 */ /* 0x000fe200078e00ff */
[----:B------:R-:W-:-:S13]  /*e150*/  IADD3 R4, P0, R14, R24, RZ ;  /* 0x000000180e047210 */ /* 0x000fda0007f1e0ff */
[----:B------:R-:W-:Y:S05]  /*e160*/  WARPSYNC.COLLECTIVE R15, `(.L_x_147) ;  /* 0x000000000f087348 */ /* 0x000fea0003c00000 */
[----:B------:R0:W1:Y:S02]  /*e170*/  SHFL.IDX P6, R14, R13, R12, R11 ;  /* 0x0000000c0d0e7389 */ /* 0x00006400000c000b */
[----:B01----:R-:W-:Y:S01]  /*e180*/  ENDCOLLECTIVE ;  /* 0x000000000000791b */ /* 0x003fe20003800000 */
.L_x_147:
        /* <DEDUP_REMOVED lines=10> */
.L_x_148:
[----:B------:R-:W-:Y:S01]  /*e230*/  IMAD.MOV.U32 R37, RZ, RZ, R14 ;  /* 0x000000ffff257224 */ /* 0x000fe200078e000e */
[----:B------:R-:W-:Y:S06]  /*e240*/  BRA `(.L_x_149) ;  /* 0xffffffd000447947 */ /* 0x000fec000383ffff */
.L_x_68:
[----:B---3--:R3:W4:Y:S02]  /*e250*/  SYNCS.PHASECHK.TRANS64.TRYWAIT P0, [R32+URZ+0x22860], R31 ;  /* 0x0228601f200075a7 */ /* 0x008724000800017f */
[----:B----4-:R-:W-:Y:S05]  /*e260*/  @!P0 NANOSLEEP.SYNCS 0x989680 ;  /* 0x009896800000895d */ /* 0x010fea0003900000 */
[----:B------:R-:W4:Y:S02]  /*e270*/  @!P0 SYNCS.PHASECHK.TRANS64 P0, [R32+URZ+0x22860], R31 ;  /* 0x0228601f200085a7 */ /* 0x000f24000800007f */
[----:B----4-:R-:W-:Y:S05]  /*e280*/  @!P0 BRA `(.L_x_68) ;  /* 0xfffffffc00f08947 */ /* 0x010fea000383ffff */
[----:B------:R-:W-:Y:S05]  /*e290*/  BRA `(.L_x_150) ;  /* 0xffffffd000907947 */ /* 0x000fea000383ffff */
.L_x_69:
[----:B------:R-:W-:Y:S01]  /*e2a0*/  BSSY B1, `(.L_x_151) ;  /* 0x0000008000017945 */ /* 0x000fe20003800000 */
[----:B------:R-:W-:Y:S01]  /*e2b0*/  IMAD.MOV.U32 R13, RZ, RZ, R18 ;  /* 0x000000ffff0d7224 */ /* 0x000fe200078e0012 */
[----:B------:R-:W-:Y:S01]  /*e2c0*/  MOV R12, RZ ;  /* 0x000000ff000c7202 */ /* 0x000fe20000000f00 */
[----:B------:R-:W-:Y:S02]  /*e2d0*/  IMAD.MOV.U32 R11, RZ, RZ, 0x181f ;  /* 0x0000181fff0b7424 */ /* 0x000fe400078e00ff */
[----:B------:R-:W-:-:S07]  /*e2e0*/  IMAD.MOV.U32 R15, RZ, RZ, -0x1 ;  /* 0xffffffffff0f7424 */ /* 0x000fce00078e00ff */
[----:B-123--:R-:W-:Y:S05]  /*e2f0*/  WARPSYNC.COLLECTIVE R15, `(.L_x_152) ;  /* 0x000000000f087348 */ /* 0x00efea0003c00000 */
[----:B------:R0:W4:Y:S02]  /*e300*/  SHFL.IDX P6, R14, R13, R12, R11 ;  /* 0x0000000c0d0e7389 */ /* 0x00012400000c000b */
[----:B01234-:R-:W-:Y:S01]  /*e310*/  ENDCOLLECTIVE ;  /* 0x000000000000791b */ /* 0x01ffe20003800000 */
.L_x_152:
[----:B------:R-:W-:Y:S05]  /*e320*/  BSYNC B1 ;  /* 0x0000000000017941 */ /* 0x000fea0003800000 */
.L_x_151:
[----:B------:R-:W-:Y:S01]  /*e330*/  IMAD.MOV.U32 R13, RZ, RZ, R3 ;  /* 0x000000ffff0d7224 */ /* 0x000fe200078e0003 */
[----:B------:R-:W-:Y:S01]  /*e340*/  MOV R11, 0x181f ;  /* 0x0000181f000b7802 */ /* 0x000fe20000000f00 */
[----:B------:R-:W-:Y:S01]  /*e350*/  IMAD.MOV.U32 R12, RZ, RZ, RZ ;  /* 0x000000ffff0c7224 */ /* 0x000fe200078e00ff */
[----:B------:R-:W-:Y:S01]  /*e360*/  MOV R5, R14 ;  /* 0x0000000e00057202 */ /* 0x000fe20000000f00 */
[----:B------:R-:W-:Y:S02]  /*e370*/  IMAD.MOV.U32 R15, RZ, RZ, -0x1 ;  /* 0xffffffffff0f7424 */ /* 0x000fe400078e00ff */
[----:B------:R-:W-:Y:S02]  /*e380*/  IMAD R17, R21, 0xc000, R0 ;  /* 0x0000c00015117824 */ /* 0x000fe400078e0200 */
[----:B------:R-:W-:-:S07]  /*e390*/  IMAD.MOV.U32 R8, RZ, RZ, RZ ;  /* 0x000000ffff087224 */ /* 0x000fce00078e00ff */
[----:B------:R-:W-:Y:S05]  /*e3a0*/  WARPSYNC.COLLECTIVE R15, `(.L_x_153) ;  /* 0x000000000f087348 */ /* 0x000fea0003c00000 */
[----:B------:R0:W1:Y:S02]  /*e3b0*/  SHFL.IDX P6, R14, R13, R12, R11 ;  /* 0x0000000c0d0e7389 */ /* 0x00006400000c000b */
[----:B01----:R-:W-:Y:S01]  /*e3c0*/  ENDCOLLECTIVE ;  /* 0x000000000000791b */ /* 0x003fe20003800000 */
.L_x_153:
[----:B------:R-:W-:Y:S01]  /*e3d0*/  MOV R13, R18 ;  /* 0x00000012000d7202 */ /* 0x000fe20000000f00 */
[----:B------:R-:W-:Y:S01]  /*e3e0*/  IMAD.MOV.U32 R12, RZ, RZ, 0x1 ;  /* 0x00000001ff0c7424 */ /* 0x000fe200078e00ff */
[----:B------:R-:W-:-:S13]  /*e3f0*/  IADD3 R4, P0, R14, R24, RZ ;  /* 0x000000180e047210 */ /* 0x000fda0007f1e0ff */
[----:B------:R-:W-:Y:S05]  /*e400*/  WARPSYNC.COLLECTIVE R15, `(.L_x_154) ;  /* 0x000000000f087348 */ /* 0x000fea0003c00000 */
[----:B------:R0:W1:Y:S02]  /*e410*/  SHFL.IDX P6, R14, R13, R12, R11 ;  /* 0x0000000c0d0e7389 */ /* 0x00006400000c000b */
[----:B01----:R-:W-:Y:S01]  /*e420*/  ENDCOLLECTIVE ;  /* 0x000000000000791b */ /* 0x003fe20003800000 */
.L_x_154:
[----:B------:R-:W-:-:S05]  /*e430*/  IMAD.X R5, RZ, RZ, R5, P0 ;  /* 0x000000ffff057224 */ /* 0x000fca00000e0605 */
[----:B------:R-:W-:Y:S01]  /*e440*/  @!PT LDS RZ, [RZ] ;  /* 0x00000000fffff984 */ /* 0x000fe20000000800 */
[----:B------:R-:W-:Y:S01]  /*e450*/  @!PT LDS RZ, [RZ] ;  /* 0x00000000fffff984 */ /* 0x000fe20000000800 */
[----:B------:R-:W-:Y:S01]  /*e460*/  @!PT LDS RZ, [RZ] ;  /* 0x00000000fffff984 */ /* 0x000fe20000000800 */
[----:B------:R0:W-:Y:S04]  /*e470*/  LDGSTS.E.BYPASS.LTC128B.128 [R17], desc[UR36][R4.64], !P4 ;  /* 0x0000000004117fae */ /* 0x0001e8000e101d64 */
[----:B------:R0:W-:Y:S01]  /*e480*/  LDGSTS.E.BYPASS.LTC128B.128 [R17+0x3000], desc[UR36][R4.64+0x80], !P3 ;  /* 0x0300008004117fae */ /* 0x0001e2000d901d64 */
[----:B------:R-:W-:-:S03]  /*e490*/  MOV R13, R3 ;  /* 0x00000003000d7202 */ /* 0x000fc60000000f00 */
[----:B------:R0:W-:Y:S04]  /*e4a0*/  LDGSTS.E.BYPASS.LTC128B.128 [R17+0x6000], desc[UR36][R4.64+0x100], !P2 ;  /* 0x0600010004117fae */ /* 0x0001e8000d101d64 */
[----:B------:R0:W-:Y:S01]  /*e4b0*/  LDGSTS.E.BYPASS.LTC128B.128 [R17+0x9000], desc[UR36][R4.64+0x180], !P1 ;  /* 0x0900018004117fae */ /* 0x0001e2000c901d64 */
[----:B------:R-:W-:-:S07]  /*e4c0*/  IMAD.MOV.U32 R6, RZ, RZ, R14 ;  /* 0x000000ffff067224 */ /* 0x000fce00078e000e */
[----:B0-----:R-:W-:Y:S05]  /*e4d0*/  WARPSYNC.COLLECTIVE R15, `(.L_x_155) ;  /* 0x000000000f087348 */ /* 0x001fea0003c00000 */
[----:B------:R1:W2:Y:S02]  /*e4e0*/  SHFL.IDX P6, R14, R13, R12, R11 ;  /* 0x0000000c0d0e7389 */ /* 0x0002a400000c000b */
[----:B012---:R-:W-:Y:S01]  /*e4f0*/  ENDCOLLECTIVE ;  /* 0x000000000000791b */ /* 0x007fe20003800000 */
.L_x_155:
[----:B------:R-:W-:Y:S01]  /*e500*/  MOV R13, R18 ;  /* 0x00000012000d7202 */ /* 0x000fe20000000f00 */
[----:B------:R-:W-:Y:S02]  /*e510*/  IMAD.MOV.U32 R12, RZ, RZ, 0x2 ;  /* 0x00000002ff0c7424 */ /* 0x000fe400078e00ff */
[----:B------:R-:W-:-:S07]  /*e520*/  IMAD.MOV.U32 R5, RZ, RZ, R14 ;  /* 0x000000ffff057224 */ /* 0x000fce00078e000e */
[----:B------:R-:W-:Y:S05]  /*e530*/  WARPSYNC.COLLECTIVE R15, `(.L_x_156) ;  /* 0x000000000f087348 */ /* 0x000fea0003c00000 */
[----:B------:R0:W1:Y:S02]  /*e540*/  SHFL.IDX P6, R14, R13, R12, R11 ;  /* 0x0000000c0d0e7389 */ /* 0x00006400000c000b */
[----:B01----:R-:W-:Y:S01]  /*e550*/  ENDCOLLECTIVE ;  /* 0x000000000000791b */ /* 0x003fe20003800000 */
.L_x_156:
[----:B------:R-:W-:-:S05]  /*e560*/  IADD3 R4, P0, R5, R24, RZ ;  /* 0x0000001805047210 */ /* 0x000fca0007f1e0ff */
[----:B------:R-:W-:-:S05]  /*e570*/  IMAD.X R5, RZ, RZ, R6, P0 ;  /* 0x000000ffff057224 */ /* 0x000fca00000e0606 */
[----:B------:R-:W-:Y:S01]  /*e580*/  @!PT LDS RZ, [RZ] ;  /* 0x00000000fffff984 */ /* 0x000fe20000000800 */
[----:B------:R-:W-:Y:S01]  /*e590*/  @!PT LDS RZ, [RZ] ;  /* 0x00000000fffff984 */ /* 0x000fe20000000800 */
[----:B------:R-:W-:Y:S01]  /*e5a0*/  @!PT LDS RZ, [RZ] ;  /* 0x00000000fffff984 */ /* 0x000fe20000000800 */
[----:B------:R0:W-:Y:S01]  /*e5b0*/  LDGSTS.E.BYPASS.LTC128B.128 [R17+0x800], desc[UR36][R4.64], !P4 ;  /* 0x0080000004117fae */ /* 0x0001e2000e101d64 */
[----:B------:R-:W-:-:S03]  /*e5c0*/  MOV R13, R3 ;  /* 0x00000003000d7202 */ /* 0x000fc60000000f00 */
[----:B------:R0:W-:Y:S04]  /*e5d0*/  LDGSTS.E.BYPASS.LTC128B.128 [R17+0x3800], desc[UR36][R4.64+0x80], !P3 ;  /* 0x0380008004117fae */ /* 0x0001e8000d901d64 */
[----:B------:R0:W-:Y:S01]  /*e5e0*/  LDGSTS.E.BYPASS.LTC128B.128 [R17+0x6800], desc[UR36][R4.64+0x100], !P2 ;  /* 0x0680010004117fae */ /* 0x0001e2000d101d64 */
[----:B------:R-:W-:-:S03]  /*e5f0*/  IMAD.MOV.U32 R6, RZ, RZ, R14 ;  /* 0x000000ffff067224 */ /* 0x000fc600078e000e */
[----:B------:R0:W-:Y:S04]  /*e600*/  LDGSTS.E.BYPASS.LTC128B.128 [R17+0x9800], desc[UR36][R4.64+0x180], !P1 ;  /* 0x0980018004117fae */ /* 0x0001e8000c901d64 */
[----:B0-----:R-:W-:Y:S05]  /*e610*/  WARPSYNC.COLLECTIVE R15, `(.L_x_157) ;  /* 0x000000000f087348 */ /* 0x001fea0003c00000 */
[----:B------:R1:W2:Y:S02]  /*e620*/  SHFL.IDX P6, R14, R13, R12, R11 ;  /* 0x0000000c0d0e7389 */ /* 0x0002a400000c000b */
[----:B012---:R-:W-:Y:S01]  /*e630*/  ENDCOLLECTIVE ;  /* 0x000000000000791b */ /* 0x007fe20003800000 */
.L_x_157:
[----:B------:R-:W-:Y:S01]  /*e640*/  MOV R13, R18 ;  /* 0x00000012000d7202 */ /* 0x000fe20000000f00 */
[----:B------:R-:W-:Y:S02]  /*e650*/  IMAD.MOV.U32 R12, RZ, RZ, 0x3 ;  /* 0x00000003ff0c7424 */ /* 0x000fe400078e00ff */
[----:B------:R-:W-:-:S07]  /*e660*/  IMAD.MOV.U32 R5, RZ, RZ, R14 ;  /* 0x000000ffff057224 */ /* 0x000fce00078e000e */
[----:B------:R-:W-:Y:S05]  /*e670*/  WARPSYNC.COLLECTIVE R15, `(.L_x_158) ;  /* 0x000000000f087348 */ /* 0x000fea0003c00000 */
[----:B------:R0:W1:Y:S02]  /*e680*/  SHFL.IDX P6, R14, R13, R12, R11 ;  /* 0x0000000c0d0e7389 */ /* 0x00006400000c000b */
[----:B01----:R-:W-:Y:S01]  /*e690*/  ENDCOLLECTIVE ;  /* 0x000000000000791b */ /* 0x003fe20003800000 */
.L_x_158:
        /* <DEDUP_REMOVED lines=14> */
.L_x_159:
[----:B------:R-:W-:Y:S01]  /*e780*/  MOV R13, R18 ;  /* 0x00000012000d7202 */ /* 0x000fe20000000f00 */
[----:B------:R-:W-:Y:S02]  /*e790*/  IMAD.MOV.U32 R12, RZ, RZ, 0x4 ;  /* 0x00000004ff0c7424 */ /* 0x000fe400078e00ff */
[----:B------:R-:W-:-:S07]  /*e7a0*/  IMAD.MOV.U32 R5, RZ, RZ, R14 ;  /* 0x000000ffff057224 */ /* 0x000fce00078e000e */
[----:B------:R-:W-:Y:S05]  /*e7b0*/  WARPSYNC.COLLECTIVE R15, `(.L_x_160) ;  /* 0x000000000f087348 */ /* 0x000fea0003c00000 */
[----:B------:R0:W1:Y:S02]  /*e7c0*/  SHFL.IDX P6, R14, R13, R12, R11 ;  /* 0x0000000c0d0e7389 */ /* 0x00006400000c000b */
[----:B01----:R-:W-:Y:S01]  /*e7d0*/  ENDCOLLECTIVE ;  /* 0x000000000000791b */ /* 0x003fe20003800000 */
.L_x_160:
        /* <DEDUP_REMOVED lines=14> */
.L_x_161:
[----:B------:R-:W-:Y:S01]  /*e8c0*/  MOV R13, R18 ;  /* 0x00000012000d7202 */ /* 0x000fe20000000f00 */
[----:B------:R-:W-:Y:S02]  /*e8d0*/  IMAD.MOV.U32 R12, RZ, RZ, 0x5 ;  /* 0x00000005ff0c7424 */ /* 0x000fe400078e00ff */
[----:B------:R-:W-:-:S07]  /*e8e0*/  IMAD.MOV.U32 R5, RZ, RZ, R14 ;  /* 0x000000ffff057224 */ /* 0x000fce00078e000e */
[----:B------:R-:W-:Y:S05]  /*e8f0*/  WARPSYNC.COLLECTIVE R15, `(.L_x_162) ;  /* 0x000000000f087348 */ /* 0x000fea0003c00000 */
[----:B------:R0:W1:Y:S02]  /*e900*/  SHFL.IDX P6, R14, R13, R12, R11 ;  /* 0x0000000c0d0e7389 */ /* 0x00006400000c000b */
[----:B01----:R-:W-:Y:S01]  /*e910*/  ENDCOLLECTIVE ;  /* 0x000000000000791b */ /* 0x003fe20003800000 */
.L_x_162:
        /* <DEDUP_REMOVED lines=14> */
.L_x_163:
[----:B------:R-:W-:Y:S01]  /*ea00*/  IMAD.MOV.U32 R3, RZ, RZ, R14 ;  /* 0x000000ffff037224 */ /* 0x000fe200078e000e */
[----:B------:R-:W-:Y:S06]  /*ea10*/  BRA `(.L_x_164) ;  /* 0xffffffcc00cc7947 */ /* 0x000fec000383ffff */
.L_x_74:
[----:B0-----:R0:W1:Y:S02]  /*ea20*/  SYNCS.PHASECHK.TRANS64.TRYWAIT P0, [R4+URZ+0x22820], R8 ;  /* 0x02282008040075a7 */ /* 0x001064000800017f */
[----:B-1----:R-:W-:Y:S05]  /*ea30*/  @!P0 NANOSLEEP.SYNCS 0x989680 ;  /* 0x009896800000895d */ /* 0x002fea0003900000 */
[----:B------:R-:W1:Y:S02]  /*ea40*/  @!P0 SYNCS.PHASECHK.TRANS64 P0, [R4+URZ+0x22820], R8 ;  /* 0x02282008040085a7 */ /* 0x000e64000800007f */
[----:B-1----:R-:W-:Y:S05]  /*ea50*/  @!P0 BRA `(.L_x_74) ;  /* 0xfffffffc00f08947 */ /* 0x002fea000383ffff */
[----:B------:R-:W-:Y:S05]  /*ea60*/  BRA `(.L_x_165) ;  /* 0xffffffd000547947 */ /* 0x000fea000383ffff */
.L_x_75:
[----:B------:R-:W-:Y:S01]  /*ea70*/  BSSY B0, `(.L_x_166) ;  /* 0x0000008000007945 */ /* 0x000fe20003800000 */
[----:B------:R-:W-:Y:S01]  /*ea80*/  MOV R13, R2 ;  /* 0x00000002000d7202 */ /* 0x000fe20000000f00 */
[----:B------:R-:W-:Y:S01]  /*ea90*/  IMAD.MOV.U32 R12, RZ, RZ, RZ ;  /* 0x000000ffff0c7224 */ /* 0x000fe200078e00ff */
[----:B------:R-:W-:Y:S01]  /*eaa0*/  MOV R15, 0xffffffff ;  /* 0xffffffff000f7802 */ /* 0x000fe20000000f00 */
[----:B------:R-:W-:-:S07]  /*eab0*/  IMAD.MOV.U32 R11, RZ, RZ, 0x1f ;  /* 0x0000001fff0b7424 */ /* 0x000fce00078e00ff */
[----:B0-23-5:R-:W-:Y:S05]  /*eac0*/  WARPSYNC.COLLECTIVE R15, `(.L_x_167) ;  /* 0x000000000f087348 */ /* 0x02dfea0003c00000 */
[----:B------:R1:W4:Y:S02]  /*ead0*/  SHFL.IDX P6, R14, R13, R12, R11 ;  /* 0x0000000c0d0e7389 */ /* 0x00032400000c000b */
[----:B012345:R-:W-:Y:S01]  /*eae0*/  ENDCOLLECTIVE ;  /* 0x000000000000791b */ /* 0x03ffe20003800000 */
.L_x_167:
[----:B------:R-:W-:Y:S05]  /*eaf0*/  BSYNC B0 ;  /* 0x0000000000007941 */ /* 0x000fea0003800000 */
.L_x_166:
[----:B------:R-:W-:Y:S05]  /*eb00*/  BRA `(.L_x_168) ;  /* 0xffffffd0003c7947 */ /* 0x000fea000383ffff */
.L_x_76:
[----:B------:R-:W-:Y:S01]  /*eb10*/  BSSY B0, `(.L_x_169) ;  /* 0x0000006000007945 */ /* 0x000fe20003800000 */
[----:B------:R-:W-:-:S07]  /*eb20*/  IMAD.MOV.U32 R15, RZ, RZ, -0x1 ;  /* 0xffffffffff0f7424 */ /* 0x000fce00078e00ff */
[----:B0123-5:R-:W-:Y:S05]  /*eb30*/  WARPSYNC.COLLECTIVE R15, `(.L_x_170) ;  /* 0x000000000f0c7348 */ /* 0x02ffea0003c00000 */
[----:B------:R-:W-:Y:S02]  /*eb40*/  ELECT P6, UR62, PT ;  /* 0x00000000003e782f */ /* 0x000fe400038c0000 */
[----:B------:R-:W-:Y:S01]  /*eb50*/  MOV R14, UR62 ;  /* 0x0000003e000e7c02 */ /* 0x000fe20008000f00 */
[----:B0123-5:R-:W-:Y:S10]  /*eb60*/  ENDCOLLECTIVE ;  /* 0x000000000000791b */ /* 0x02fff40003800000 */
.L_x_170:
[----:B------:R-:W-:Y:S05]  /*eb70*/  BSYNC B0 ;  /* 0x0000000000007941 */ /* 0x000fea0003800000 */
.L_x_169:
[----:B------:R-:W-:Y:S05]  /*eb80*/  BRA `(.L_x_171) ;  /* 0xffffffd000307947 */ /* 0x000fea000383ffff */
.L_x_78:
[----:B----4-:R4:W0:Y:S02]  /*eb90*/  SYNCS.PHASECHK.TRANS64.TRYWAIT P1, [R5+URZ+0x22840], R0 ;  /* 0x02284000050075a7 */ /* 0x010824000802017f */
[----:B0-----:R-:W-:Y:S05]  /*eba0*/  @!P1 NANOSLEEP.SYNCS 0x989680 ;  /* 0x009896800000995d */ /* 0x001fea0003900000 */
[----:B------:R-:W0:Y:S02]  /*ebb0*/  @!P1 SYNCS.PHASECHK.TRANS64 P1, [R5+URZ+0x22840], R0 ;  /* 0x02284000050095a7 */ /* 0x000e24000802007f */
[----:B0-----:R-:W-:Y:S05]  /*ebc0*/  @!P1 BRA `(.L_x_78) ;  /* 0xfffffffc00f09947 */ /* 0x001fea000383ffff */
[----:B------:R-:W-:Y:S05]  /*ebd0*/  BRA `(.L_x_172) ;  /* 0xffffffd000507947 */ /* 0x000fea000383ffff */
.L_x_80:
[----:B-1----:R1:W0:Y:S02]  /*ebe0*/  SYNCS.PHASECHK.TRANS64.TRYWAIT P1, [R21+URZ+0x22840], R2 ;  /* 0x02284002150075a7 */ /* 0x002224000802017f */
[----:B0-----:R-:W-:Y:S05]  /*ebf0*/  @!P1 NANOSLEEP.SYNCS 0x989680 ;  /* 0x009896800000995d */ /* 0x001fea0003900000 */
[----:B------:R-:W0:Y:S02]  /*ec00*/  @!P1 SYNCS.PHASECHK.TRANS64 P1, [R21+URZ+0x22840], R2 ;  /* 0x02284002150095a7 */ /* 0x000e24000802007f */
[----:B0-----:R-:W-:Y:S05]  /*ec10*/  @!P1 BRA `(.L_x_80) ;  /* 0xfffffffc00f09947 */ /* 0x001fea000383ffff */
[----:B------:R-:W-:Y:S05]  /*ec20*/  BRA `(.L_x_173) ;  /* 0xffffffd0005c7947 */ /* 0x000fea000383ffff */
.L_x_82:
[----:B------:R0:W0:Y:S02]  /*ec30*/  SYNCS.PHASECHK.TRANS64.TRYWAIT P1, [R5+URZ+0x22860], R0 ;  /* 0x02286000050075a7 */ /* 0x000024000802017f */
[----:B0-----:R-:W-:Y:S05]  /*ec40*/  @!P1 NANOSLEEP.SYNCS 0x989680 ;  /* 0x009896800000995d */ /* 0x001fea0003900000 */
[----:B------:R-:W0:Y:S02]  /*ec50*/  @!P1 SYNCS.PHASECHK.TRANS64 P1, [R5+URZ+0x22860], R0 ;  /* 0x02286000050095a7 */ /* 0x000e24000802007f */
[----:B0-----:R-:W-:Y:S05]  /*ec60*/  @!P1 BRA `(.L_x_82) ;  /* 0xfffffffc00f09947 */ /* 0x001fea000383ffff */
[----:B------:R-:W-:Y:S05]  /*ec70*/  BRA `(.L_x_174) ;  /* 0xffffffd000587947 */ /* 0x000fea000383ffff */
.L_x_175:
[----:B------:R-:W-:-:S00]  /*ec80*/  BRA `(.L_x_175) ;  /* 0xfffffffc00fc7947 */ /* 0x000fc0000383ffff */
[----:B------:R-:W-:-:S00]  /*ec90*/  NOP ;  /* 0x0000000000007918 */ /* 0x000fc00000000000 */
        /* <DEDUP_REMOVED lines=14> */
.L_x_6556:


//--------------------- .text._ZN7cutlass13device_kernelIN5flash11enable_sm90INS1_16FlashAttnFwdSm90INS1_25CollectiveMainloopFwdSm90ILi2EN4cute5tupleIJNS5_1CILi1EEES8_S8_EEENS6_IJNS7_ILi128EEENS7_ILi96EEENS7_ILi64EEEEEELi256ENS_10bfloat16_tEfNS_4arch4Sm90ELb0ELb0ELb1ELb0ELb1ELb0ELb1ELb1ELb0ELb1ELb1ELb0EEENS1_21CollectiveEpilogueFwdINS6_IJSA_NS7_ILi256EEESB_EEES9_SE_SG_Li256ELb0ELb1ELb1ELb0EEENS1_19SingleTileSchedulerILb0ELb1ELb1ELi128EEEEEEEEEvNT_6ParamsE --------------------------
	.section	.text._ZN7cutlass13device_kernelIN5flash11enable_sm90INS1_16FlashAttnFwdSm90INS1_25CollectiveMainloopFwdSm90ILi2EN4cute5tupleIJNS5_1CILi1EEES8_S8_EEENS6_IJNS7_ILi128EEENS7_ILi96EEENS7_ILi64EEEEEELi256ENS_10bfloat16_tEfNS_4arch4Sm90ELb0ELb0ELb1ELb0ELb1ELb0ELb1ELb1ELb0ELb1ELb1ELb0EEENS1_21CollectiveEpilogueFwdINS6_IJSA_NS7_ILi256EEESB_EEES9_SE_SG_Li256ELb0ELb1ELb1ELb0EEENS1_19SingleTileSchedulerILb0ELb1ELb1ELi128EEEEEEEEEvNT_6ParamsE,"ax",@progbits
	.align	128
.text._ZN7cutlass13device_kernelIN5flash11enable_sm90INS1_16FlashAttnFwdSm90INS1_25CollectiveMainloopFwdSm90ILi2EN4cute5tupleIJNS5_1CILi1EEES8_S8_EEENS6_IJNS7_ILi128EEENS7_ILi96EEENS7_ILi64EEEEEELi256ENS_10bfloat16_tEfNS_4arch4Sm90ELb0ELb0ELb1ELb0ELb1ELb0ELb1ELb1ELb0ELb1ELb1ELb0EEENS1_21CollectiveEpilogueFwdINS6_IJSA_NS7_ILi256EEESB_EEES9_SE_SG_Li256ELb0ELb1ELb1ELb0EEENS1_19SingleTileSchedulerILb0ELb1ELb1ELi128EEEEEEEEEvNT_6ParamsE:
        .type           _ZN7cutlass13device_kernelIN5flash11enable_sm90INS1_16FlashAttnFwdSm90INS1_25CollectiveMainloopFwdSm90ILi2EN4cute5tupleIJNS5_1CILi1EEES8_S8_EEENS6_IJNS7_ILi128EEENS7_ILi96EEENS7_ILi64EEEEEELi256ENS_10bfloat16_tEfNS_4arch4Sm90ELb0ELb0ELb1ELb0ELb1ELb0ELb1ELb1ELb0ELb1ELb1ELb0EEENS1_21CollectiveEpilogueFwdINS6_IJSA_NS7_ILi256EEESB_EEES9_SE_SG_Li256ELb0ELb1ELb1ELb0EEENS1_19SingleTileSchedulerILb0ELb1ELb1ELi128EEEEEEEEEvNT_6ParamsE,@function
        .size           _ZN7cutlass13device_kernelIN5flash11enable_sm90INS1_16FlashAttnFwdSm90INS1_25CollectiveMainloopFwdSm90ILi2EN4cute5tupleIJNS5_1CILi1EEES8_S8_EEENS6_IJNS7_ILi128EEENS7_ILi96EEENS7_ILi64EEEEEELi256ENS_10bfloat16_tEfNS_4arch4Sm90ELb0ELb0ELb1ELb0ELb1ELb0ELb1ELb1ELb0ELb1ELb1ELb0EEENS1_21CollectiveEpilogueFwdINS6_IJSA_NS7_ILi256EEESB_EEES9_SE_SG_Li256ELb0ELb1ELb1ELb0EEENS1_19SingleTileSchedulerILb0ELb1ELb1ELi128EEEEEEEEEvNT_6ParamsE,(.L_x_6557 - _ZN7cutlass13device_kernelIN5flash11enable_sm90INS1_16FlashAttnFwdSm90INS1_25CollectiveMainloopFwdSm90ILi2EN4cute5tupleIJNS5_1CILi1EEES8_S8_EEENS6_IJNS7_ILi128EEENS7_ILi96EEENS7_ILi64EEEEEELi256ENS_10bfloat16_tEfNS_4arch4Sm90ELb0ELb0ELb1ELb0ELb1ELb0ELb1ELb1ELb0ELb1ELb1ELb0EEENS1_21CollectiveEpilogueFwdINS6_IJSA_NS7_ILi256EEESB_EEES9_SE_SG_Li256ELb0ELb1ELb1ELb0EEENS1_19SingleTileSchedulerILb0ELb1ELb1ELi128EEEEEEEEEvNT_6ParamsE)
        .other          _ZN7cutlass13device_kernelIN5flash11enable_sm90INS1_16FlashAttnFwdSm90INS1_25CollectiveMainloopFwdSm90ILi2EN4cute5tupleIJNS5_1CILi1EEES8_S8_EEENS6_IJNS7_ILi128EEENS7_ILi96EEENS7_ILi64EEEEEELi256ENS_10bfloat16_tEfNS_4arch4Sm90ELb0ELb0ELb1ELb0ELb1ELb0ELb1ELb1ELb0ELb1ELb1ELb0EEENS1_21CollectiveEpilogueFwdINS6_IJSA_NS7_ILi256EEESB_EEES9_SE_SG_Li256ELb0ELb1ELb1ELb0EEENS1_19SingleTileSchedulerILb0ELb1ELb1ELi128EEEEEEEEEvNT_6ParamsE,@"STO_CUDA_ENTRY STV_DEFAULT"
_ZN7cutlass13device_kernelIN5flash11enable_sm90INS1_16FlashAttnFwdSm90INS1_25CollectiveMainloopFwdSm90ILi2EN4cute5tupleIJNS5_1CILi1EEES8_S8_EEENS6_IJNS7_ILi128EEENS7_ILi96EEENS7_ILi64EEEEEELi256ENS_10bfloat16_tEfNS_4arch4Sm90ELb0ELb0ELb1ELb0ELb1ELb0ELb1ELb1ELb0ELb1ELb1ELb0EEENS1_21CollectiveEpilogueFwdINS6_IJSA_NS7_ILi256EEESB_EEES9_SE_SG_Li256ELb0ELb1ELb1ELb0EEENS1_19SingleTileSchedulerILb0ELb1ELb1ELi128EEEEEEEEEvNT_6ParamsE:
[----:B------:R-:W0:Y:S02]  /*0000*/  LDC R1, c[0x0][0x28] ;  /* 0x00000a00ff017b82 */ /* 0x000e240000000800 */
[----:B0-----:R-:W-:Y:S01]  /*0010*/  VIADD R1, R1, 0xfffffff8 ;  /* 0xfffffff801017836 */ /* 0x001fe20000000000 */
[----:B------:R-:W0:Y:S01]  /*0020*/  S2R R28, SR_TID.X ;  /* 0x00000000001c7919 */ /* 0x000e220000002100 */
[----:B------:R-:W-:Y:S01]  /*0030*/  ELECT P0, URZ, PT ;  /* 0x00000000003f782f */ /* 0x000fe20003800000 */
[----:B------:R-:W-:Y:S01]  /*0040*/  UMOV UR4, 0x80 ;  /* 0x0000008000047882 */ /* 0x000fe20000000000 */
[----:B------:R-:W-:Y:S01]  /*0050*/  UMOV UR7, 0x100 ;  /* 0x0000010000077882 */ /* 0x000fe20000000000 */
[--C-:B0-----:R-:W-:Y:S02]  /*0060*/  SHF.R.U32.HI R0, RZ, 0x5, R28.reuse ;  /* 0x00000005ff007819 */ /* 0x101fe4000001161c */
[----:B------:R-:W-:-:S03]  /*0070*/  SHF.R.U32.HI R3, RZ, 0x7, R28 ;  /* 0x00000007ff037819 */ /* 0x000fc6000001161c */
[----:B------:R-:W0:Y:S04]  /*0080*/  SHFL.IDX PT, R2, R0, RZ, 0x1f ;  /* 0x00001fff00027589 */ /* 0x000e2800000e0000 */
[----:B------:R-:W1:Y:S01]  /*0090*/  SHFL.IDX PT, R3, R3, RZ, 0x1f ;  /* 0x00001fff03037589 */ /* 0x000e6200000e0000 */
[C---:B0-----:R-:W-:Y:S02]  /*00a0*/  ISETP.NE.OR P0, PT, R2.reuse, RZ, !P0 ;  /* 0x000000ff0200720c */ /* 0x041fe40004705670 */
[----:B------:R-:W-:-:S11]  /*00b0*/  ISETP.NE.AND P1, PT, R2, RZ, PT ;  /* 0x000000ff0200720c */ /* 0x000fd60003f25270 */
[----:B------:R-:W-:Y:S01]  /*00c0*/  VOTEU.ALL UP0, P0 ;  /* 0x00000000003f7886 */ /* 0x000fe20000000000 */
[----:B------:R-:W-:Y:S01]  /*00d0*/  VOTEU.ALL UP1, P0 ;  /* 0x00000000003f7886 */ /* 0x000fe20000020000 */
[----:B------:R-:W-:-:S03]  /*00e0*/  VOTEU.ALL UP2, P0 ;  /* 0x00000000003f7886 */ /* 0x000fc60000040000 */
[----:B------:R-:W0:Y:S01]  /*00f0*/  @!UP0 S2UR UR8, SR_CgaCtaId ;  /* 0x00000000000889c3 */ /* 0x000e220000008800 */
[----:B------:R-:W-:Y:S01]  /*0100*/  @!UP0 UMOV UR6, 0x400 ;  /* 0x0000040000068882 */ /* 0x000fe20000000000 */
[----:B------:R-:W-:-:S04]  /*0110*/  @!UP0 UIADD3 UR4, -UR4, 0x100000, URZ ;  /* 0x0010000004048890 */ /* 0x000fc8000fffe13f */
[----:B------:R-:W-:Y:S02]  /*0120*/  @!UP0 USHF.L.U32 UR5, UR4, 0xb, URZ ;  /* 0x0000000b04058899 */ /* 0x000fe4000800063f */
[----:B------:R-:W-:Y:S02]  /*0130*/  @!UP0 USHF.L.U32 UR4, UR4, 0x1, URZ ;  /* 0x0000000104048899 */ /* 0x000fe4000800063f */
[----:B0-----:R-:W-:Y:S02]  /*0140*/  @!UP0 ULEA UR8, UR8, UR6, 0x18 ;  /* 0x0000000608088291 */ /* 0x001fe4000f8ec03f */
[----:B------:R-:W-:-:S04]  /*0150*/  @!UP0 UIADD3 UR6, -UR7, 0x100000, URZ ;  /* 0x0010000007068890 */ /* 0x000fc8000fffe13f */
[----:B------:R-:W-:Y:S02]  /*0160*/  @!UP0 USHF.L.U32 UR7, UR6, 0xb, URZ ;  /* 0x0000000b06078899 */ /* 0x000fe4000800063f */
[----:B------:R-:W-:Y:S01]  /*0170*/  @!UP0 USHF.L.U32 UR6, UR6, 0x1, URZ ;  /* 0x0000000106068899 */ /* 0x000fe2000800063f */
[----:B------:R-:W-:-:S05]  /*0180*/  VOTEU.ALL UP0, P0 ;  /* 0x00000000003f7886 */ /* 0x000fca0000000000 */
[----:B------:R0:W2:Y:S01]  /*0190*/  @!UP0 SYNCS.EXCH.64 URZ, [UR8+0x32400], UR4 ;  /* 0x03240004083f85b2 */ /* 0x0000a20008000100 */
[----:B------:R0:W3:Y:S05]  /*01a0*/  @!UP1 SYNCS.EXCH.64 URZ, [UR8+0x32410], UR4 ;  /* 0x03241004083f95b2 */ /* 0x0000ea0008000100 */
[----:B------:R0:W4:Y:S02]  /*01b0*/  @!UP2 SYNCS.EXCH.64 URZ, [UR8+0x32420], UR6 ;  /* 0x03242006083fa5b2 */ /* 0x0001240008000100 */
[----:B01----:R-:W-:Y:S05]  /*01c0*/  @P1 BRA `(.L_x_176) ;  /* 0x0000000000481947 */ /* 0x003fea0003800000 */
        /* <DEDUP_REMOVED lines=14> */
[----:B------:R0:W0:Y:S01]  /*02b0*/  SYNCS.EXCH.64 URZ, [UR8+0x32440], UR6 ;  /* 0x03244006083f75b2 */ /* 0x0000220008000100 */
[----:B------:R0:W0:Y:S01]  /*02c0*/  SYNCS.EXCH.64 URZ, [UR8+0x32438], UR4 ;  /* 0x03243804083f75b2 */ /* 0x0000220008000100 */
[----:B------:R0:W0:Y:S01]  /*02d0*/  SYNCS.EXCH.64 URZ, [UR8+0x32448], UR6 ;  /* 0x03244806083f75b2 */ /* 0x0000220008000100 */
[----:B------:R-:W-:Y:S01]  /*02e0*/  NOP ;  /* 0x0000000000007918 */ /* 0x000fe20000000000 */
.L_x_176:
        /* <DEDUP_REMOVED lines=22> */
.L_x_177:
        /* <DEDUP_REMOVED lines=18> */
.L_x_178:
        /* <DEDUP_REMOVED lines=22> */
.L_x_179:
        /* <DEDUP_REMOVED lines=23> */
.L_x_180:
[----:B------:R-:W-:Y:S01]  /*0840*/  UISETP.NE.AND UP0, UPT, UR9, URZ, UPT ;  /* 0x0000003f0900728c */ /* 0x000fe2000bf05270 */
[----:B------:R-:W-:Y:S01]  /*0850*/  NOP ;  /* 0x0000000000007918 */ /* 0x000fe20000000000 */
[----:B0-----:R-:W-:Y:S01]  /*0860*/  UMOV UR4, 0x1 ;  /* 0x0000000100047882 */ /* 0x001fe20000000000 */
[----:B------:R-:W-:Y:S01]  /*0870*/  ULDC.64 UR36, c[0x0][0x208] ;  /* 0x0000820000247ab9 */ /* 0x000fe20000000a00 */
[----:B------:R-:W-:Y:S01]  /*0880*/  USEL UR4, UR4, 0x2, !UP0 ;  /* 0x0000000204047887 */ /* 0x000fe2000c000000 */
[----:B------:R-:W-:Y:S01]  /*0890*/  BSSY B6, `(.L_x_181) ;  /* 0x0000d62000067945 */ /* 0x000fe20003800000 */
[----:B-1234-:R-:W-:Y:S01]  /*08a0*/  BAR.SYNC.DEFER_BLOCKING 0x0 ;  /* 0x0000000000007b1d */ /* 0x01efe20000010000 */
[----:B------:R-:W-:-:S03]  /*08b0*/  PLOP3.LUT P0, PT, PT, PT, UP0, 0x80, 0x0 ;  /* 0x000000000000781c */ /* 0x000fc60003f0f008 */
[----:B------:R-:W-:-:S05]  /*08c0*/  IMAD.U32 R2, RZ, RZ, UR4 ;  /* 0x00000004ff027e24 */ /* 0x000fca000f8e00ff */
[----:B------:R0:W-:Y:S05]  /*08d0*/  STL [R1], R2 ;  /* 0x0000000201007387 */ /* 0x0001ea0000100800 */
[----:B------:R-:W-:Y:S05]  /*08e0*/  @!P0 BRA `(.L_x_182) ;  /* 0x0000009000408947 */ /* 0x000fea0003800000 */
.L_x_183:
[----:B------:R-:W-:-:S08]  /*08f0*/  NOP ;  /* 0x0000000000007918 */ /* 0x000fd00000000000 */
[----:B------:R-:W1:Y:S02]  /*0900*/  USETMAXREG.TRY_ALLOC.CTAPOOL UP0, 0xe8 ;  /* 0x000000e8000079c8 */ /* 0x000e640008000600 */
[----:B-1----:R-:W-:-:S13]  /*0910*/  PLOP3.LUT P0, PT, PT, PT, UP0, 0x80, 0x0 ;  /* 0x000000000000781c */ /* 0x002fda0003f0f008 */
[----:B------:R-:W-:Y:S05]  /*0920*/  @!P0 BRA `(.L_x_183) ;  /* 0xfffffffc00f08947 */ /* 0x000fea000383ffff */
[----:B------:R-:W1:Y:S01]  /*0930*/  S2UR UR6, SR_CTAID.Y ;  /* 0x00000000000679c3 */ /* 0x000e620000002600 */
[----:B------:R-:W-:Y:S01]  /*0940*/  ULDC UR7, c[0x0][0xd50] ;  /* 0x0003540000077ab9 */ /* 0x000fe20000000800 */
[----:B------:R-:W-:Y:S01]  /*0950*/  SHF.R.U32.HI R17, RZ, 0x7, R28 ;  /* 0x00000007ff117819 */ /* 0x000fe2000001161c */
[----:B------:R-:W-:-:S05]  /*0960*/  UISETP.NE.AND UP0, UPT, UR7, 0x1, UPT ;  /* 0x000000010700788c */ /* 0x000fca000bf05270 */
[----:B------:R-:W-:Y:S08]  /*0970*/  BAR.ARV 0x8, 0x180 ;  /* 0x0206000000007b1d */ /* 0x000ff00000002000 */
[----:B------:R-:W2:Y:S01]  /*0980*/  S2UR UR8, SR_CTAID.Z ;  /* 0x00000000000879c3 */ /* 0x000ea20000002700 */
[----:B------:R-:W-:Y:S01]  /*0990*/  ISETP.NE.AND P0, PT, R17, 0x1, PT ;  /* 0x000000011100780c */ /* 0x000fe20003f05270 */
[----:B------:R-:W-:Y:S01]  /*09a0*/  @UP0 ULDC UR4, c[0x0][0xd54] ;  /* 0x0003550000040ab9 */ /* 0x000fe20000000800 */
[----:B------:R-:W-:Y:S01]  /*09b0*/  @UP0 ULDC UR9, c[0x0][0xd58] ;  /* 0x0003560000090ab9 */ /* 0x000fe20000000800 */
[----:B-1----:R-:W-:-:S10]  /*09c0*/  UIMAD.WIDE.U32 UR4, UR6, UR4, URZ ;  /* 0x00000004060472a5 */ /* 0x002fd4000f8e003f */
[----:B------:R-:W-:Y:S06]  /*09d0*/  @!P0 BAR.ARV 0x9, 0x100 ;  /* 0x0244000000008b1d */ /* 0x000fec0000002000 */
[----:B------:R-:W-:Y:S01]  /*09e0*/  UMOV UR10, UR6 ;  /* 0x00000006000a7c82 */ /* 0x000fe20008000000 */
[----:B------:R-:W-:Y:S01]  /*09f0*/  @UP0 USHF.R.U32.HI UR10, URZ, UR9, UR5 ;  /* 0x000000093f0a0299 */ /* 0x000fe20008011605 */
[----:B--2---:R-:W-:-:S03]  /*0a00*/  ISETP.LE.AND P0, PT, RZ, UR8, PT ;  /* 0x00000008ff007c0c */ /* 0x004fc6000bf03270 */
[----:B------:R-:W-:Y:S02]  /*0a10*/  UIADD3 UR4, -UR10, URZ, URZ ;  /* 0x0000003f0a047290 */ /* 0x000fe4000fffe13f */
[----:B------:R-:W-:Y:S02]  /*0a20*/  IMAD.U32 R0, RZ, RZ, UR10 ;  /* 0x0000000aff007e24 */ /* 0x000fe4000f8e00ff */
[----:B------:R-:W-:-:S03]  /*0a30*/  UIMAD UR7, UR7, UR4, UR6 ;  /* 0x00000004070772a4 */ /* 0x000fc6000f8e0206 */
[----:B------:R1:W-:Y:S03]  /*0a40*/  STL [R1+0x4], R0 ;  /* 0x0000040001007387 */ /* 0x0003e60000100800 */
[----:B------:R-:W-:Y:S06]  /*0a50*/  @!P0 BRA `(.L_x_184) ;  /* 0x000000d400148947 */ /* 0x000fec0003800000 */
        /* <DEDUP_REMOVED lines=22> */
[-C--:B-1----:R-:W-:Y:S02]  /*0bc0*/  IABS R0, R3.reuse ;  /* 0x0000000300007213 */ /* 0x082fe40000000000 */
[----:B------:R-:W-:Y:S01]  /*0bd0*/  IMAD.U32 R4, RZ, RZ, UR8 ;  /* 0x00000008ff047e24 */ /* 0x000fe2000f8e00ff */
[----:B------:R-:W-:Y:S01]  /*0be0*/  IABS R5, R3 ;  /* 0x0000000300057213 */ /* 0x000fe20000000000 */
[----:B------:R-:W-:Y:S01]  /*0bf0*/  ULOP3.LUT UR8, UR8, UR7, URZ, 0x3c, !UPT ;  /* 0x0000000708087292 */ /* 0x000fe2000f8e3c3f */
[----:B------:R-:W-:Y:S02]  /*0c00*/  R2UR UR12, R0 ;  /* 0x00000000000c72ca */ /* 0x000fe400000e0000 */
[----:B------:R-:W-:-:S05]  /*0c10*/  IABS R4, R4 ;  /* 0x0000000400047213 */ /* 0x000fca0000000000 */
[----:B------:R-:W-:-:S05]  /*0c20*/  IMAD.MOV.U32 R3, RZ, RZ, R4 ;  /* 0x000000ffff037224 */ /* 0x000fca00078e0004 */
[----:B------:R-:W-:Y:S01]  /*0c30*/  R2UR UR11, R3 ;  /* 0x00000000030b72ca */ /* 0x000fe200000e0000 */
[----:B------:R-:W1:Y:S08]  /*0c40*/  I2F.RP R0, UR12 ;  /* 0x0000000c00007d06 */ /* 0x000e700008209400 */
[----:B-1----:R-:W0:Y:S02]  /*0c50*/  MUFU.RCP R0, R0 ;  /* 0x0000000000007308 */ /* 0x002e240000001000 */
        /* <DEDUP_REMOVED lines=20> */
.L_x_185:
[----:B------:R-:W-:Y:S01]  /*0da0*/  UIMAD UR5, UR9, UR4, URZ ;  /* 0x00000004090572a4 */ /* 0x000fe2000f8e023f */
[----:B-1----:R-:W-:Y:S01]  /*0db0*/  IMAD.U32 R0, RZ, RZ, UR6 ;  /* 0x00000006ff007e24 */ /* 0x002fe2000f8e00ff */
[----:B------:R-:W-:Y:S01]  /*0dc0*/  MOV R3, UR4 ;  /* 0x0000000400037c02 */ /* 0x000fe20008000f00 */
[----:B------:R-:W-:Y:S01]  /*0dd0*/  VIADD R22, R28, 0xffffff80 ;  /* 0xffffff801c167836 */ /* 0x000fe20000000000 */
[----:B------:R-:W-:Y:S01]  /*0de0*/  PLOP3.LUT P0, PT, PT, PT, PT, 0x80, 0x0 ;  /* 0x000000000000781c */ /* 0x000fe20003f0f070 */
[----:B------:R-:W-:Y:S01]  /*0df0*/  IMAD.MOV.U32 R4, RZ, RZ, RZ ;  /* 0x000000ffff047224 */ /* 0x000fe200078e00ff */
[----:B------:R-:W-:Y:S01]  /*0e00*/  VIADDMNMX R0, R3, UR5, R0, PT ;  /* 0x0000000503007c46 */ /* 0x000fe2000b800100 */
[----:B------:R-:W-:Y:S01]  /*0e10*/  IMAD.U32 R19, RZ, RZ, UR5 ;  /* 0x00000005ff137e24 */ /* 0x000fe2000f8e00ff */
[----:B------:R-:W-:Y:S01]  /*0e20*/  CS2R R150, SRZ ;  /* 0x0000000000967805 */ /* 0x000fe2000001ff00 */
[----:B------:R-:W-:Y:S01]  /*0e30*/  IMAD.MOV.U32 R3, RZ, RZ, RZ ;  /* 0x000000ffff037224 */ /* 0x000fe200078e00ff */
[----:B------:R-:W-:-:S02]  /*0e40*/  R2UR UR38, R0 ;  /* 0x00000000002672ca */ /* 0x000fc400000e0000 */
        /* <DEDUP_REMOVED lines=11> */
[----:B------:R-:W-:Y:S01]  /*0f00*/  CS2R R126, SRZ ;  /* 0x00000000007e7805 */ /* 0x000fe2000001ff00 */
[----:B------:R-:W-:Y:S01]  /*0f10*/  UISETP.GT.AND UP0, UPT, UR38, UR5, UPT ;  /* 0x000000052600728c */ /* 0x000fe2000bf04270 */
[----:B------:R-:W-:-:S02]  /*0f20*/  CS2R R124, SRZ ;  /* 0x00000000007c7805 */ /* 0x000fc4000001ff00 */
[----:B------:R-:W-:Y:S02]  /*0f30*/  CS2R R122, SRZ ;  /* 0x00000000007a7805 */ /* 0x000fe4000001ff00 */
[----:B------:R-:W-:Y:S02]  /*0f40*/  CS2R R120, SRZ ;  /* 0x0000000000787805 */ /* 0x000fe4000001ff00 */
[----:B------:R-:W-:Y:S02]  /*0f50*/  CS2R R118, SRZ ;  /* 0x0000000000767805 */ /* 0x000fe4000001ff00 */
[----:B------:R-:W-:Y:S02]  /*0f60*/  CS2R R116, SRZ ;  /* 0x0000000000747805 */ /* 0x000fe4000001ff00 */
[----:B------:R-:W-:Y:S02]  /*0f70*/  PLOP3.LUT P1, PT, PT, PT, UP0, 0x80, 0x0 ;  /* 0x000000000000781c */ /* 0x000fe40003f2f008 */
        /* <DEDUP_REMOVED lines=48> */
[----:B------:R-:W1:Y:S01]  /*1280*/  S2UR UR6, SR_CgaCtaId ;  /* 0x00000000000679c3 */ /* 0x000e620000008800 */
[----:B------:R-:W-:Y:S02]  /*1290*/  UMOV UR5, 0x400 ;  /* 0x0000040000057882 */ /* 0x000fe40000000000 */
[----:B------:R-:W-:-:S04]  /*12a0*/  LEA.HI R23, R3, R22, RZ, 0x7 ;  /* 0x0000001603177211 */ /* 0x000fc800078f38ff */
[----:B------:R-:W-:-:S06]  /*12b0*/  SHF.R.S32.HI R0, RZ, 0x7, R23 ;  /* 0x00000007ff007819 */ /* 0x000fcc0000011417 */
[----:B------:R-:W2:Y:S01]  /*12c0*/  SHFL.IDX PT, R0, R0, RZ, 0x1f ;  /* 0x00001fff00007589 */ /* 0x000ea200000e0000 */
[----:B-1----:R-:W-:-:S04]  /*12d0*/  ULEA UR7, UR6, UR5, 0x18 ;  /* 0x0000000506077291 */ /* 0x002fc8000f8ec03f */
[----:B------:R-:W-:Y:S02]  /*12e0*/  UIADD3 UR6, UR7, 0x18400, URZ ;  /* 0x0001840007067890 */ /* 0x000fe4000fffe03f */
[----:B------:R-:W-:Y:S02]  /*12f0*/  MOV R16, UR7 ;  /* 0x0000000700107c02 */ /* 0x000fe40008000f00 */
[----:B------:R-:W-:Y:S01]  /*1300*/  ULOP3.LUT UP0, URZ, UR6, 0x1bf, URZ, 0xc0, !UPT ;  /* 0x000001bf063f7892 */ /* 0x000fe2000f80c03f */
[----:B--2---:R-:W-:-:S05]  /*1310*/  R2UR UR4, R0 ;  /* 0x00000000000472ca */ /* 0x004fca00000e0000 */
[----:B------:R-:W-:-:S08]  /*1320*/  PLOP3.LUT P0, PT, PT, PT, UP0, 0x80, 0x0 ;  /* 0x000000000000781c */ /* 0x000fd00003f0f008 */
[----:B------:R-:W-:-:S04]  /*1330*/  ULEA.HI UR5, UR4, UR4, URZ, 0x1 ;  /* 0x0000000404057291 */ /* 0x000fc8000f8f083f */
[----:B------:R-:W-:-:S04]  /*1340*/  ULOP3.LUT UR5, UR5, 0xffffe, URZ, 0xc0, !UPT ;  /* 0x000ffffe05057892 */ /* 0x000fc8000f8ec03f */
[----:B------:R-:W-:Y:S01]  /*1350*/  UIADD3 UR40, UR4, -UR5, URZ ;  /* 0x8000000504287290 */ /* 0x000fe2000fffe03f */
[----:B------:R-:W-:Y:S11]  /*1360*/  @!P0 BRA `(.L_x_187) ;  /* 0x0000000000408947 */ /* 0x000ff60003800000 */
[----:B------:R-:W-:Y:S01]  /*1370*/  MOV R0, 0x0 ;  /* 0x0000000000007802 */ /* 0x000fe20000000f00 */
[----:B------:R-:W-:Y:S01]  /*1380*/  ULDC.64 UR4, c[0x4][0x98] ;  /* 0x0100260000047ab9 */ /* 0x000fe20000000a00 */
[----:B------:R-:W-:Y:S01]  /*1390*/  ULDC.64 UR6, c[0x4][0x38] ;  /* 0x01000e0000067ab9 */ /* 0x000fe20000000a00 */
[----:B------:R-:W-:Y:S01]  /*13a0*/  IMAD.U32 R4, RZ, RZ, UR4 ;  /* 0x00000004ff047e24 */ /* 0x000fe2000f8e00ff */
[----:B0-----:R0:W1:Y:S01]  /*13b0*/  LDC.64 R2, c[0x4][R0] ;  /* 0x0100000000027b82 */ /* 0x0010620000000a00 */
[----:B------:R-:W-:Y:S01]  /*13c0*/  IMAD.U32 R5, RZ, RZ, UR5 ;  /* 0x00000005ff057e24 */ /* 0x000fe2000f8e00ff */
[----:B------:R-:W-:Y:S01]  /*13d0*/  ULDC.64 UR4, c[0x4][0xa0] ;  /* 0x0100280000047ab9 */ /* 0x000fe20000000a00 */
[----:B------:R-:W-:Y:S01]  /*13e0*/  MOV R10, UR6 ;  /* 0x00000006000a7c02 */ /* 0x000fe20008000f00 */
[----:B------:R-:W-:Y:S02]  /*13f0*/  IMAD.U32 R6, RZ, RZ, UR4 ;  /* 0x00000004ff067e24 */ /* 0x000fe4000f8e00ff */
[----:B------:R-:W-:-:S02]  /*1400*/  IMAD.U32 R7, RZ, RZ, UR5 ;  /* 0x00000005ff077e24 */ /* 0x000fc4000f8e00ff */
[----:B------:R-:W-:Y:S02]  /*1410*/  IMAD.U32 R11, RZ, RZ, UR7 ;  /* 0x00000007ff0b7e24 */ /* 0x000fe4000f8e00ff */
[----:B------:R-:W-:Y:S02]  /*1420*/  IMAD.MOV.U32 R8, RZ, RZ, 0x70 ;  /* 0x00000070ff087424 */ /* 0x000fe400078e00ff */
[----:B------:R-:W-:Y:S02]  /*1430*/  IMAD.MOV.U32 R12, RZ, RZ, 0x1 ;  /* 0x00000001ff0c7424 */ /* 0x000fe400078e00ff */
[----:B0-----:R-:W-:-:S07]  /*1440*/  IMAD.MOV.U32 R13, RZ, RZ, RZ ;  /* 0x000000ffff0d7224 */ /* 0x001fce00078e00ff */
[----:B------:R-:W-:-:S07]  /*1450*/  LEPC R20, `(.L_x_187) ;  /* 0x000000001014794e */ /* 0x000fce0000000000 */
[----:B-1----:R-:W-:Y:S05]  /*1460*/  CALL.ABS.NOINC R2 ;  /* 0x0000000002007343 */ /* 0x002fea0003c00000 */
.L_x_187:
[----:B------:R-:W-:Y:S02]  /*1470*/  R2UR UR4, R16 ;  /* 0x00000000100472ca */ /* 0x000fe400000e0000 */
[----:B------:R-:W-:Y:S02]  /*1480*/  SHF.L.U32 R0, RZ, 0x1f, RZ ;  /* 0x0000001fff007819 */ /* 0x000fe400000006ff */
[----:B------:R-:W-:-:S09]  /*1490*/  IADD3 R210, R17, 0x8, RZ ;  /* 0x0000000811d27810 */ /* 0x000fd20007ffe0ff */
[----:B------:R-:W1:Y:S02]  /*14a0*/  SYNCS.PHASECHK.TRANS64.TRYWAIT P0, [UR4+0x32400], R0 ;  /* 0x03240000ff0075a7 */ /* 0x000e640008000144 */
[----:B-1----:R-:W-:Y:S05]  /*14b0*/  @!P0 BRA `(.L_x_188) ;  /* 0x000000c800848947 */ /* 0x002fea0003800000 */
.L_x_265:
[----:B------:R-:W-:Y:S05]  /*14c0*/  WARPSYNC.ALL ;  /* 0x0000000000007948 */ /* 0x000fea0003800000 */
[----:B0-----:R-:W2:Y:S01]  /*14d0*/  LDL R2, [R1] ;  /* 0x0000000001027983 */ /* 0x001ea20000100800 */
[----:B------:R0:W-:Y:S01]  /*14e0*/  BAR.SYNC.DEFER_BLOCKING R210, 0x100 ;  /* 0x000400d20000751d */ /* 0x0001e20000010000 */
[----:B--2---:R-:W-:-:S13]  /*14f0*/  R2UR UR4, R2 ;  /* 0x00000000020472ca */ /* 0x004fda00000e0000 */
[----:B------:R-:W-:-:S04]  /*1500*/  ULOP3.LUT UR4, UR4, 0x1, URZ, 0xfc, !UPT ;  /* 0x0000000104047892 */ /* 0x000fc8000f8efc3f */
[----:B------:R-:W-:-:S06]  /*1510*/  UISETP.NE.AND UP0, UPT, UR4, 0x3, UPT ;  /* 0x000000030400788c */ /* 0x000fcc000bf05270 */
[----:B------:R-:W-:-:S13]  /*1520*/  PLOP3.LUT P0, PT, PT, PT, UP0, 0x80, 0x0 ;  /* 0x000000000000781c */ /* 0x000fda0003f0f008 */
[----:B0-----:R-:W-:Y:S05]  /*1530*/  @!P0 BRA `(.L_x_189) ;  /* 0x0000000000048947 */ /* 0x001fea0003800000 */
[----:B------:R-:W-:Y:S01]  /*1540*/  BPT.TRAP 0x1 ;  /* 0x000000040000795c */ /* 0x000fe20000300000 */
.L_x_189:
[----:B------:R-:W-:-:S13]  /*1550*/  R2UR UR4, R16 ;  /* 0x00000000100472ca */ /* 0x000fda00000e0000 */
[----:B------:R0:W2:Y:S01]  /*1560*/  SYNCS.PHASECHK.TRANS64.TRYWAIT P1, [UR4+0x32430], R0 ;  /* 0x03243000ff0075a7 */ /* 0x0000a20008020144 */
[----:B------:R-:W-:Y:S05]  /*1570*/  @!P0 BRA `(.L_x_190) ;  /* 0x0000000000048947 */ /* 0x000fea0003800000 */
[----:B------:R-:W-:Y:S01]  /*1580*/  BPT.TRAP 0x1 ;  /* 0x000000040000795c */ /* 0x000fe20000300000 */
.L_x_190:
[----:B--2---:R-:W-:Y:S05]  /*1590*/  @P1 BRA `(.L_x_191) ;  /* 0x00000000000c1947 */ /* 0x004fea0003800000 */
[----:B------:R-:W-:-:S13]  /*15a0*/  R2UR UR4, R16 ;  /* 0x00000000100472ca */ /* 0x000fda00000e0000 */
[----:B------:R-:W2:Y:S02]  /*15b0*/  SYNCS.PHASECHK.TRANS64.TRYWAIT P1, [UR4+0x32430], R0 ;  /* 0x03243000ff0075a7 */ /* 0x000ea40008020144 */
[----:B--2---:R-:W-:Y:S05]  /*15c0*/  @!P1 BRA `(.L_x_192) ;  /* 0x000000c8005c9947 */ /* 0x004fea0003800000 */
.L_x_191:
[----:B------:R-:W-:Y:S01]  /*15d0*/  R2UR UR9, R16 ;  /* 0x00000000100972ca */ /* 0x000fe200000e0000 */
[----:B------:R-:W-:Y:S01]  /*15e0*/  WARPGROUP.ARRIVE ;  /* 0x00000000000079c5 */ /* 0x000fe20000000000 */
[----:B------:R-:W-:Y:S01]  /*15f0*/  UMOV UR7, 0x40000040 ;  /* 0x4000004000077882 */ /* 0x000fe20000000000 */
[----:B------:R-:W-:Y:S01]  /*1600*/  UMOV UR13, 0x40000040 ;  /* 0x40000040000d7882 */ /* 0x000fe20000000000 */
[----:B------:R-:W-:Y:S01]  /*1610*/  IMAD.U32 R15, RZ, RZ, UR7 ;  /* 0x00000007ff0f7e24 */ /* 0x000fe2000f8e00ff */
[----:B------:R-:W-:-:S08]  /*1620*/  MOV R13, UR13 ;  /* 0x0000000d000d7c02 */ /* 0x000fd00008000f00 */
[----:B------:R-:W-:Y:S02]  /*1630*/  ULEA UR40, UR40, UR9, 0xd ;  /* 0x0000000928287291 */ /* 0x000fe4000f8e683f */
[----:B------:R-:W-:Y:S02]  /*1640*/  UIADD3 UR5, UR9, 0x1c400, URZ ;  /* 0x0001c40009057890 */ /* 0x000fe4000fffe03f */
[----:B------:R-:W-:Y:S02]  /*1650*/  UIADD3 UR4, UR40, 0x18400, URZ ;  /* 0x0001840028047890 */ /* 0x000fe4000fffe03f */
[----:B------:R-:W-:Y:S02]  /*1660*/  USHF.R.U32.HI UR5, URZ, 0x4, UR5 ;  /* 0x000000043f057899 */ /* 0x000fe40008011605 */
[----:B------:R-:W-:Y:S02]  /*1670*/  USHF.R.U32.HI UR4, URZ, 0x4, UR4 ;  /* 0x000000043f047899 */ /* 0x000fe40008011604 */
[----:B------:R-:W-:-:S02]  /*1680*/  ULOP3.LUT UR5, UR5, 0x3fff, URZ, 0xc0, !UPT ;  /* 0x00003fff05057892 */ /* 0x000fc4000f8ec03f */
[----:B------:R-:W-:Y:S02]  /*1690*/  ULOP3.LUT UR4, UR4, 0x3fff, URZ, 0xc0, !UPT ;  /* 0x00003fff04047892 */ /* 0x000fe4000f8ec03f */
[----:B------:R-:W-:Y:S02]  /*16a0*/  ULOP3.LUT UR10, UR5, 0x10000, URZ, 0xfc, !UPT ;  /* 0x00010000050a7892 */ /* 0x000fe4000f8efc3f */
[----:B------:R-:W-:Y:S01]  /*16b0*/  ULOP3.LUT UR8, UR4, 0x10000, URZ, 0xfc, !UPT ;  /* 0x0001000004087892 */ /* 0x000fe2000f8efc3f */
[----:B------:R-:W-:-:S03]  /*16c0*/  UMOV UR5, UR7 ;  /* 0x0000000700057c82 */ /* 0x000fc60008000000 */
[----:B------:R-:W-:-:S03]  /*16d0*/  IMAD.U32 R17, RZ, RZ, UR10 ;  /* 0x0000000aff117e24 */ /* 0x000fc6000f8e00ff */
[----:B------:R-:W-:Y:S02]  /*16e0*/  UMOV UR6, UR8 ;  /* 0x0000000800067c82 */ /* 0x000fe40008000000 */
[----:B------:R-:W-:Y:S01]  /*16f0*/  IMAD.U32 R14, RZ, RZ, UR6 ;  /* 0x00000006ff0e7e24 */ /* 0x000fe2000f8e00ff */
[----:B------:R-:W-:Y:S01]  /*1700*/  UMOV UR4, UR6 ;  /* 0x0000000600047c82 */ /* 0x000fe20008000000 */
[----:B------:R-:W-:Y:S02]  /*1710*/  UMOV UR6, UR10 ;  /* 0x0000000a00067c82 */ /* 0x000fe40008000000 */
[----:B------:R-:W-:Y:S01]  /*1720*/  HGMMA.64x96x16.F32.BF16 R24, gdesc[UR4], RZ, !UPT, gsb0 ;  /* 0x01600000041879f0 */ /* 0x000fe2000c0018ff */
[----:B------:R-:W-:Y:S02]  /*1730*/  UIADD3 UR4, UR8, 0x2, URZ ;  /* 0x0000000208047890 */ /* 0x000fe4000fffe03f */
[----:B------:R-:W-:Y:S01]  /*1740*/  UIADD3 UR6, UR10, 0x2, URZ ;  /* 0x000000020a067890 */ /* 0x000fe2000fffe03f */
[----:B------:R-:W-:Y:S01]  /*1750*/  UMOV UR5, UR13 ;  /* 0x0000000d00057c82 */ /* 0x000fe20008000000 */
[----:B------:R-:W-:Y:S01]  /*1760*/  UMOV UR7, 0x40000040 ;  /* 0x4000004000077882 */ /* 0x000fe20000000000 */
[----:B------:R-:W-:-:S02]  /*1770*/  UMOV UR13, 0x40000040 ;  /* 0x40000040000d7882 */ /* 0x000fc40000000000 */
[----:B------:R-:W-:Y:S01]  /*1780*/  UMOV UR12, UR4 ;  /* 0x00000004000c7c82 */ /* 0x000fe20008000000 */
[----:B------:R-:W-:Y:S01]  /*1790*/  IMAD.U32 R11, RZ, RZ, UR13 ;  /* 0x0000000dff0b7e24 */ /* 0x000fe2000f8e00ff */
[----:B------:R-:W-:Y:S01]  /*17a0*/  UMOV UR4, UR12 ;  /* 0x0000000c00047c82 */ /* 0x000fe20008000000 */
[----:B------:R-:W-:Y:S01]  /*17b0*/  IMAD.U32 R12, RZ, RZ, UR12 ;  /* 0x0000000cff0c7e24 */ /* 0x000fe2000f8e00ff */
[----:B------:R-:W-:Y:S02]  /*17c0*/  WARPGROUP.DEPBAR.LE gsb0, 0x0 ;  /* 0x00008000000079c5 */ /* 0x000fe40000010000 */
[----:B------:R-:W-:-:S06]  /*17d0*/  WARPGROUP.ARRIVE ;  /* 0x00000000000079c5 */ /* 0x000fcc0000000000 */
[----:B------:R-:W-:Y:S01]  /*17e0*/  HGMMA.64x96x16.F32.BF16 R24, gdesc[UR4], R24, gsb0 ;  /* 0x01600000041879f0 */ /* 0x000fe20008001818 */
[----:B------:R-:W-:Y:S02]  /*17f0*/  UIADD3 UR4, UR8, 0x4, URZ ;  /* 0x0000000408047890 */ /* 0x000fe4000fffe03f */
[----:B------:R-:W-:Y:S01]  /*1800*/  UIADD3 UR6, UR10, 0x4, URZ ;  /* 0x000000040a067890 */ /* 0x000fe2000fffe03f */
[----:B------:R-:W-:Y:S01]  /*1810*/  UMOV UR5, UR13 ;  /* 0x0000000d00057c82 */ /* 0x000fe20008000000 */
[----:B------:R-:W-:-:S03]  /*1820*/  UMOV UR7, 0x40000040 ;  /* 0x4000004000077882 */ /* 0x000fc60000000000 */
[----:B------:R-:W-:Y:S02]  /*1830*/  UMOV UR12, UR4 ;  /* 0x00000004000c7c82 */ /* 0x000fe40008000000 */
[----:B------:R-:W-:Y:S01]  /*1840*/  UMOV UR4, UR12 ;  /* 0x0000000c00047c82 */ /* 0x000fe20008000000 */
[----:B------:R-:W-:Y:S01]  /*1850*/  IMAD.U32 R10, RZ, RZ, UR12 ;  /* 0x0000000cff0a7e24 */ /* 0x000fe2000f8e00ff */
[----:B------:R-:W-:Y:S02]  /*1860*/  WARPGROUP.DEPBAR.LE gsb0, 0x0 ;  /* 0x00008000000079c5 */ /* 0x000fe40000010000 */
[----:B------:R-:W-:-:S06]  /*1870*/  WARPGROUP.ARRIVE ;  /* 0x00000000000079c5 */ /* 0x000fcc0000000000 */
[----:B------:R-:W-:Y:S01]  /*1880*/  HGMMA.64x96x16.F32.BF16 R24, gdesc[UR4], R24, gsb0 ;  /* 0x01600000041879f0 */ /* 0x000fe20008001818 */
[----:B------:R-:W-:Y:S02]  /*1890*/  UIADD3 UR4, UR8, 0x6, URZ ;  /* 0x0000000608047890 */ /* 0x000fe4000fffe03f */
[----:B------:R-:W-:Y:S01]  /*18a0*/  UIADD3 UR6, UR10, 0x6, URZ ;  /* 0x000000060a067890 */ /* 0x000fe2000fffe03f */
[----:B------:R-:W-:Y:S01]  /*18b0*/  UMOV UR5, 0x40000040 ;  /* 0x4000004000057882 */ /* 0x000fe20000000000 */
[----:B------:R-:W-:Y:S02]  /*18c0*/  UMOV UR7, 0x40000040 ;  /* 0x4000004000077882 */ /* 0x000fe40000000000 */
[----:B------:R-:W-:Y:S02]  /*18d0*/  IMAD.U32 R8, RZ, RZ, UR4 ;  /* 0x00000004ff087e24 */ /* 0x000fe4000f8e00ff */
[----:B------:R-:W-:Y:S01]  /*18e0*/  IMAD.U32 R9, RZ, RZ, UR5 ;  /* 0x00000005ff097e24 */ /* 0x000fe2000f8e00ff */
[----:B------:R-:W-:-:S02]  /*18f0*/  WARPGROUP.DEPBAR.LE gsb0, 0x0 ;  /* 0x00008000000079c5 */ /* 0x000fc40000010000 */
[----:B------:R-:W-:-:S06]  /*1900*/  WARPGROUP.ARRIVE ;  /* 0x00000000000079c5 */ /* 0x000fcc0000000000 */
[----:B------:R-:W-:Y:S03]  /*1910*/  HGMMA.64x96x16.F32.BF16 R24, gdesc[UR4], R24, gsb0 ;  /* 0x01600000041879f0 */ /* 0x000fe60008001818 */
[----:B------:R-:W-:Y:S02]  /*1920*/  WARPGROUP.DEPBAR.LE gsb0, 0x0 ;  /* 0x00008000000079c5 */ /* 0x000fe40000010000 */
[----:B------:R-:W2:Y:S02]  /*1930*/  SYNCS.PHASECHK.TRANS64.TRYWAIT P1, [UR9+0x32410], R0 ;  /* 0x03241000ff0075a7 */ /* 0x000ea40008020149 */
[----:B--2---:R-:W-:Y:S05]  /*1940*/  @!P1 BRA `(.L_x_193) ;  /* 0x000000c400989947 */ /* 0x004fea0003800000 */
.L_x_266:
[----:B------:R-:W-:Y:S05]  /*1950*/  @!P0 BRA `(.L_x_194) ;  /* 0x0000000000048947 */ /* 0x000fea0003800000 */
[----:B------:R-:W-:Y:S01]  /*1960*/  BPT.TRAP 0x1 ;  /* 0x000000040000795c */ /* 0x000fe20000300000 */
.L_x_194:
[----:B------:R-:W-:-:S13]  /*1970*/  R2UR UR4, R16 ;  /* 0x00000000100472ca */ /* 0x000fda00000e0000 */
[----:B------:R2:W3:Y:S01]  /*1980*/  SYNCS.PHASECHK.TRANS64.TRYWAIT P1, [UR4+0x32450], R0 ;  /* 0x03245000ff0075a7 */ /* 0x0004e20008020144 */
[----:B------:R-:W-:Y:S05]  /*1990*/  @!P0 BRA `(.L_x_195) ;  /* 0x0000000000048947 */ /* 0x000fea0003800000 */
[----:B------:R-:W-:Y:S01]  /*19a0*/  BPT.TRAP 0x1 ;  /* 0x000000040000795c */ /* 0x000fe20000300000 */
.L_x_195:
[----:B---3--:R-:W-:Y:S05]  /*19b0*/  @P1 BRA `(.L_x_196) ;  /* 0x00000000000c1947 */ /* 0x008fea0003800000 */
[----:B------:R-:W-:-:S13]  /*19c0*/  R2UR UR4, R16 ;  /* 0x00000000100472ca */ /* 0x000fda00000e0000 */
[----:B------:R-:W3:Y:S02]  /*19d0*/  SYNCS.PHASECHK.TRANS64.TRYWAIT P1, [UR4+0x32450], R0 ;  /* 0x03245000ff0075a7 */ /* 0x000ee40008020144 */
[----:B---3--:R-:W-:Y:S05]  /*19e0*/  @!P1 BRA `(.L_x_197) ;  /* 0x000000c4008c9947 */ /* 0x008fea0003800000 */
.L_x_196:
[----:B------:R-:W-:Y:S01]  /*19f0*/  R2UR UR4, R16 ;  /* 0x00000000100472ca */ /* 0x000fe200000e0000 */
[----:B------:R-:W-:Y:S01]  /*1a00*/  UIADD3 UR40, UR40, 0x22400, URZ ;  /* 0x0002240028287890 */ /* 0x000fe2000fffe03f */
[----:B------:R-:W-:Y:S01]  /*1a10*/  WARPGROUP.ARRIVE ;  /* 0x00000000000079c5 */ /* 0x000fe20000000000 */
[----:B------:R-:W-:Y:S01]  /*1a20*/  UMOV UR9, 0x40000040 ;  /* 0x4000004000097882 */ /* 0x000fe20000000000 */
[----:B------:R-:W-:Y:S01]  /*1a30*/  UMOV UR11, 0x40000040 ;  /* 0x40000040000b7882 */ /* 0x000fe20000000000 */
[----:B------:R-:W-:Y:S01]  /*1a40*/  USHF.R.U32.HI UR40, URZ, 0x4, UR40 ;  /* 0x000000043f287899 */ /* 0x000fe20008011628 */
[----:B------:R-:W-:Y:S01]  /*1a50*/  IMAD.U32 R7, RZ, RZ, UR9 ;  /* 0x00000009ff077e24 */ /* 0x000fe2000f8e00ff */
[----:B------:R-:W-:Y:S01]  /*1a60*/  UMOV UR13, 0x40000040 ;  /* 0x40000040000d7882 */ /* 0x000fe20000000000 */
[----:B------:R-:W-:Y:S01]  /*1a70*/  UMOV UR5, 0x40000040 ;  /* 0x4000004000057882 */ /* 0x000fe20000000000 */
[----:B------:R-:W-:Y:S01]  /*1a80*/  ULOP3.LUT UR6, UR40, 0x3fff, URZ, 0xc0, !UPT ;  /* 0x00003fff28067892 */ /* 0x000fe2000f8ec03f */
[----:B------:R-:W-:Y:S01]  /*1a90*/  IMAD.U32 R5, RZ, RZ, UR13 ;  /* 0x0000000dff057e24 */ /* 0x000fe2000f8e00ff */
[----:B------:R-:W-:Y:S01]  /*1aa0*/  UMOV UR15, 0x40000040 ;  /* 0x40000040000f7882 */ /* 0x000fe20000000000 */
[----:B------:R-:W-:Y:S01]  /*1ab0*/  UMOV UR17, 0x40000040 ;  /* 0x4000004000117882 */ /* 0x000fe20000000000 */
[----:B------:R-:W-:Y:S01]  /*1ac0*/  UIADD3 UR4, UR4, 0x400, URZ ;  /* 0x0000040004047890 */ /* 0x000fe2000fffe03f */
[----:B------:R-:W3:Y:S01]  /*1ad0*/  S2R R20, SR_TID.X ;  /* 0x0000000000147919 */ /* 0x000ee20000002100 */
[----:B------:R-:W-:-:S02]  /*1ae0*/  ULOP3.LUT UR6, UR6, 0x10000, URZ, 0xfc, !UPT ;  /* 0x0001000006067892 */ /* 0x000fc4000f8efc3f */
[----:B------:R-:W-:Y:S02]  /*1af0*/  USHF.R.U32.HI UR4, URZ, 0x4, UR4 ;  /* 0x000000043f047899 */ /* 0x000fe40008011604 */
[----:B------:R-:W-:Y:S02]  /*1b00*/  UIADD3 UR16, UR6, 0x404, URZ ;  /* 0x0000040406107890 */ /* 0x000fe4000fffe03f */
[----:B------:R-:W-:Y:S01]  /*1b10*/  ULOP3.LUT UR7, UR4, 0x3fff, URZ, 0xc0, !UPT ;  /* 0x00003fff04077892 */ /* 0x000fe2000f8ec03f */
[----:B------:R-:W-:Y:S01]  /*1b20*/  UMOV UR8, UR6 ;  /* 0x0000000600087c82 */ /* 0x000fe20008000000 */
[----:B------:R-:W-:Y:S01]  /*1b30*/  UIADD3 UR4, UR6, 0x2, URZ ;  /* 0x0000000206047890 */ /* 0x000fe2000fffe03f */
[----:B------:R-:W-:Y:S01]  /*1b40*/  MOV R6, UR8 ;  /* 0x0000000800067c02 */ /* 0x000fe20008000f00 */
[----:B------:R-:W-:Y:S01]  /*1b50*/  ULOP3.LUT UR57, UR7, 0x10000, URZ, 0xfc, !UPT ;  /* 0x0001000007397892 */ /* 0x000fe2000f8efc3f */
[----:B------:R-:W-:Y:S01]  /*1b60*/  UMOV UR19, 0x40000040 ;  /* 0x4000004000137882 */ /* 0x000fe20000000000 */
[----:B------:R-:W-:-:S03]  /*1b70*/  UIADD3 UR20, UR6, 0x406, URZ ;  /* 0x0000040606147890 */ /* 0x000fc6000fffe03f */
[----:B------:R-:W-:Y:S01]  /*1b80*/  UMOV UR12, UR4 ;  /* 0x00000004000c7c82 */ /* 0x000fe20008000000 */
[----:B------:R-:W-:Y:S01]  /*1b90*/  UIADD3 UR4, UR6, 0x4, URZ ;  /* 0x0000000406047890 */ /* 0x000fe2000fffe03f */
[----:B------:R-:W-:Y:S01]  /*1ba0*/  IMAD.U32 R4, RZ, RZ, UR12 ;  /* 0x0000000cff047e24 */ /* 0x000fe2000f8e00ff */
[----:B------:R-:W-:Y:S01]  /*1bb0*/  UMOV UR10, UR57 ;  /* 0x00000039000a7c82 */ /* 0x000fe20008000000 */
[----:B------:R-:W-:Y:S01]  /*1bc0*/  UIADD3 UR14, UR57, 0x302, URZ ;  /* 0x00000302390e7890 */ /* 0x000fe2000fffe03f */
[----:B------:R-:W-:Y:S01]  /*1bd0*/  HGMMA.64x96x16.F32.BF16 R24, gdesc[UR8], R24, gsb0 ;  /* 0x01600000081879f0 */ /* 0x000fe20008001818 */
[----:B------:R-:W-:Y:S02]  /*1be0*/  UIADD3 UR10, UR57, 0x2, URZ ;  /* 0x00000002390a7890 */ /* 0x000fe4000fffe03f */
[----:B------:R-:W-:Y:S01]  /*1bf0*/  IMAD.U32 R18, RZ, RZ, UR57 ;  /* 0x00000039ff127e24 */ /* 0x000fe2000f8e00ff */
[----:B------:R-:W-:Y:S01]  /*1c00*/  UMOV UR8, UR12 ;  /* 0x0000000c00087c82 */ /* 0x000fe20008000000 */
[----:B------:R-:W-:Y:S01]  /*1c10*/  UMOV UR9, UR13 ;  /* 0x0000000d00097c82 */ /* 0x000fe20008000000 */
[----:B------:R-:W-:Y:S01]  /*1c20*/  UMOV UR11, 0x40000040 ;  /* 0x40000040000b7882 */ /* 0x000fe20000000000 */
[----:B------:R-:W-:Y:S01]  /*1c30*/  UMOV UR12, UR4 ;  /* 0x00000004000c7c82 */ /* 0x000fe20008000000 */
[----:B------:R-:W-:Y:S01]  /*1c40*/  UMOV UR13, 0x40000040 ;  /* 0x40000040000d7882 */ /* 0x000fe20000000000 */
[----:B------:R-:W-:Y:S01]  /*1c50*/  UIADD3 UR4, UR6, 0x6, URZ ;  /* 0x0000000606047890 */ /* 0x000fe2000fffe03f */
[----:B------:R-:W-:Y:S01]  /*1c60*/  MOV R2, UR12 ;  /* 0x0000000c00027c02 */ /* 0x000fe20008000f00 */
[----:B-1----:R-:W-:Y:S01]  /*1c70*/  IMAD.U32 R3, RZ, RZ, UR13 ;  /* 0x0000000dff037e24 */ /* 0x002fe2000f8e00ff */
[----:B------:R-:W-:Y:S01]  /*1c80*/  UIADD3 UR18, UR57, 0x304, URZ ;  /* 0x0000030439127890 */ /* 0x000fe2000fffe03f */
[----:B---3--:R-:W-:Y:S01]  /*1c90*/  SHF.R.U32.HI R20, RZ, 0x7, R20 ;  /* 0x00000007ff147819 */ /* 0x008fe20000011614 */
[----:B------:R-:W-:Y:S01]  /*1ca0*/  UIADD3 UR22, UR57, 0x306, URZ ;  /* 0x0000030639167890 */ /* 0x000fe2000fffe03f */
[----:B------:R-:W-:Y:S01]  /*1cb0*/  UMOV UR21, 0x40000040 ;  /* 0x4000004000157882 */ /* 0x000fe20000000000 */
[----:B------:R-:W-:Y:S01]  /*1cc0*/  UMOV UR23, 0x40000040 ;  /* 0x4000004000177882 */ /* 0x000fe20000000000 */
[----:B------:R-:W-:Y:S01]  /*1cd0*/  UIADD3 UR24, UR6, 0x800, URZ ;  /* 0x0000080006187890 */ /* 0x000fe2000fffe03f */
[----:B0-2---:R-:W-:Y:S01]  /*1ce0*/  IADD3 R0, -R20, 0xb, RZ ;  /* 0x0000000b14007810 */ /* 0x005fe20007ffe1ff */
[----:B------:R-:W-:Y:S01]  /*1cf0*/  UIADD3 UR26, UR57, 0x600, URZ ;  /* 0x00000600391a7890 */ /* 0x000fe2000fffe03f */
[----:B------:R-:W-:Y:S01]  /*1d00*/  UMOV UR25, 0x40000040 ;  /* 0x4000004000197882 */ /* 0x000fe20000000000 */
[----:B------:R-:W-:Y:S01]  /*1d10*/  UMOV UR27, 0x40000040 ;  /* 0x40000040001b7882 */ /* 0x000fe20000000000 */
[----:B------:R-:W-:-:S02]  /*1d20*/  UIADD3 UR28, UR6, 0x802, URZ ;  /* 0x00000802061c7890 */ /* 0x000fc4000fffe03f */
[----:B------:R-:W-:Y:S01]  /*1d30*/  UIADD3 UR30, UR57, 0x602, URZ ;  /* 0x00000602391e7890 */ /* 0x000fe2000fffe03f */
[----:B------:R-:W-:Y:S01]  /*1d40*/  UMOV UR29, 0x40000040 ;  /* 0x40000040001d7882 */ /* 0x000fe20000000000 */
[----:B------:R-:W-:Y:S01]  /*1d50*/  UMOV UR31, 0x40000040 ;  /* 0x40000040001f7882 */ /* 0x000fe20000000000 */
[----:B------:R-:W-:Y:S02]  /*1d60*/  UIADD3 UR32, UR6, 0x804, URZ ;  /* 0x0000080406207890 */ /* 0x000fe4000fffe03f */
[----:B------:R-:W-:Y:S01]  /*1d70*/  UIADD3 UR34, UR57, 0x604, URZ ;  /* 0x0000060439227890 */ /* 0x000fe2000fffe03f */
[----:B------:R-:W-:Y:S01]  /*1d80*/  UMOV UR33, 0x40000040 ;  /* 0x4000004000217882 */ /* 0x000fe20000000000 */
[----:B------:R-:W-:Y:S01]  /*1d90*/  UMOV UR35, 0x40000040 ;  /* 0x4000004000237882 */ /* 0x000fe20000000000 */
[----:B------:R-:W-:Y:S02]  /*1da0*/  UIADD3 UR40, UR6, 0x806, URZ ;  /* 0x0000080606287890 */ /* 0x000fe4000fffe03f */
        /* <DEDUP_REMOVED lines=18> */
[----:B------:R-:W-:Y:S02]  /*1ed0*/  WARPGROUP.DEPBAR.LE gsb0, 0x0 ;  /* 0x00008000000079c5 */ /* 0x000fe40000010000 */
[----:B------:R-:W-:-:S06]  /*1ee0*/  WARPGROUP.ARRIVE ;  /* 0x00000000000079c5 */ /* 0x000fcc0000000000 */
[----:B------:R-:W-:Y:S01]  /*1ef0*/  HGMMA.64x96x16.F32.BF16 R24, gdesc[UR8], R24, gsb0 ;  /* 0x01600000081879f0 */ /* 0x000fe20008001818 */
[----:B------:R-:W-:Y:S01]  /*1f00*/  UIADD3 UR10, UR57, 0x4, URZ ;  /* 0x00000004390a7890 */ /* 0x000fe2000fffe03f */
[----:B------:R-:W-:Y:S01]  /*1f10*/  UMOV UR8, UR12 ;  /* 0x0000000c00087c82 */ /* 0x000fe20008000000 */
[----:B------:R-:W-:Y:S01]  /*1f20*/  UMOV UR9, UR13 ;  /* 0x0000000d00097c82 */ /* 0x000fe20008000000 */
[----:B------:R-:W-:Y:S01]  /*1f30*/  UMOV UR11, 0x40000040 ;  /* 0x40000040000b7882 */ /* 0x000fe20000000000 */
        /* <DEDUP_REMOVED lines=9> */
[----:B------:R-:W-:Y:S02]  /*1fd0*/  WARPGROUP.DEPBAR.LE gsb0, 0x0 ;  /* 0x00008000000079c5 */ /* 0x000fe40000010000 */
[----:B------:R-:W-:-:S06]  /*1fe0*/  WARPGROUP.ARRIVE ;  /* 0x00000000000079c5 */ /* 0x000fcc0000000000 */
[----:B------:R-:W-:Y:S01]  /*1ff0*/  HGMMA.64x96x16.F32.BF16 R24, gdesc[UR8], R24, gsb0 ;  /* 0x01600000081879f0 */ /* 0x000fe20008001818 */
[----:B------:R-:W-:Y:S02]  /*2000*/  UIADD3 UR8, UR6, 0x400, URZ ;  /* 0x0000040006087890 */ /* 0x000fe4000fffe03f */
[----:B------:R-:W-:Y:S01]  /*2010*/  UIADD3 UR10, UR57, 0x300, URZ ;  /* 0x00000300390a7890 */ /* 0x000fe2000fffe03f */
[----:B------:R-:W-:Y:S01]  /*2020*/  UMOV UR9, 0x40000040 ;  /* 0x4000004000097882 */ /* 0x000fe20000000000 */
        /* <DEDUP_REMOVED lines=42> */
.L_x_198:
        /* <DEDUP_REMOVED lines=9> */
[----:B------:R-:W1:Y:S01]  /*2360*/  MUFU.TANH R24, R24 ;  /* 0x0000001800187308 */ /* 0x000e620000002400 */
[----:B------:R-:W-:Y:S01]  /*2370*/  SHF.R.S32.HI R20, RZ, 0x1f, R23 ;  /* 0x0000001fff147819 */ /* 0x000fe20000011417 */
[----:B------:R-:W-:Y:S01]  /*2380*/  FMUL.FTZ R32, R32, UR6 ;  /* 0x0000000620207c20 */ /* 0x000fe20008410000 */
[----:B------:R-:W-:Y:S01]  /*2390*/  FMUL.FTZ R33, R33, UR6 ;  /* 0x0000000621217c20 */ /* 0x000fe20008410000 */
[----:B------:R-:W-:Y:S01]  /*23a0*/  IMAD.U32 R21, RZ, RZ, UR39 ;  /* 0x00000027ff157e24 */ /* 0x000fe2000f8e00ff */
[----:B------:R-:W-:Y:S01]  /*23b0*/  LEA.HI R20, R20, R23, RZ, 0x2 ;  /* 0x0000001714147211 */ /* 0x000fe200078f10ff */
[----:B------:R-:W-:Y:S01]  /*23c0*/  FMUL.FTZ R26, R26, UR6 ;  /* 0x000000061a1a7c20 */ /* 0x000fe20008410000 */
[----:B------:R-:W-:Y:S01]  /*23d0*/  FMUL.FTZ R27, R27, UR6 ;  /* 0x000000061b1b7c20 */ /* 0x000fe20008410000 */
[----:B------:R-:W2:Y:S01]  /*23e0*/  MUFU.TANH R25, R25 ;  /* 0x0000001900197308 */ /* 0x000ea20000002400 */
[----:B------:R-:W-:Y:S01]  /*23f0*/  LOP3.LUT R20, R20, 0x7ffffffc, RZ, 0xc0, !PT ;  /* 0x7ffffffc14147812 */ /* 0x000fe200078ec0ff */
[----:B------:R-:W-:Y:S01]  /*2400*/  FMUL.FTZ R30, R30, UR6 ;  /* 0x000000061e1e7c20 */ /* 0x000fe20008410000 */
[----:B------:R-:W-:Y:S01]  /*2410*/  FMUL.FTZ R31, R31, UR6 ;  /* 0x000000061f1f7c20 */ /* 0x000fe20008410000 */
[----:B------:R-:W-:Y:S01]  /*2420*/  FMUL.FTZ R34, R34, UR6 ;  /* 0x0000000622227c20 */ /* 0x000fe20008410000 */
[----:B------:R-:W-:Y:S01]  /*2430*/  FMUL.FTZ R36, R36, UR6 ;  /* 0x0000000624247c20 */ /* 0x000fe20008410000 */
[----:B------:R-:W-:-:S02]  /*2440*/  IMAD.IADD R20, R23, 0x1, -R20 ;  /* 0x0000000117147824 */ /* 0x000fc400078e0a14 */
[----:B------:R-:W-:Y:S01]  /*2450*/  FMUL.FTZ R35, R35, UR6 ;  /* 0x0000000623237c20 */ /* 0x000fe20008410000 */
[----:B------:R-:W3:Y:S01]  /*2460*/  MUFU.TANH R28, R28 ;  /* 0x0000001c001c7308 */ /* 0x000ee20000002400 */
[----:B------:R-:W-:Y:S01]  /*2470*/  FMUL.FTZ R37, R37, UR6 ;  /* 0x0000000625257c20 */ /* 0x000fe20008410000 */
[----:B------:R-:W-:Y:S02]  /*2480*/  IMAD R20, R20, -0x2, R21 ;  /* 0xfffffffe14147824 */ /* 0x000fe400078e0215 */
[----:B------:R-:W-:Y:S01]  /*2490*/  FMUL.FTZ R38, R38, UR6 ;  /* 0x0000000626267c20 */ /* 0x000fe20008410000 */
[----:B------:R-:W-:Y:S01]  /*24a0*/  FMUL.FTZ R40, R40, UR6 ;  /* 0x0000000628287c20 */ /* 0x000fe20008410000 */
[----:B------:R-:W-:Y:S01]  /*24b0*/  FMUL.FTZ R39, R39, UR6 ;  /* 0x0000000627277c20 */ /* 0x000fe20008410000 */
[----:B------:R-:W-:Y:S01]  /*24c0*/  FMUL.FTZ R41, R41, UR6 ;  /* 0x0000000629297c20 */ /* 0x000fe20008410000 */
[C---:B------:R-:W-:Y:S01]  /*24d0*/  ISETP.GT.AND P2, PT, R20.reuse, RZ, PT ;  /* 0x000000ff1400720c */ /* 0x040fe20003f44270 */
[----:B------:R-:W4:Y:S01]  /*24e0*/  MUFU.TANH R29, R29 ;  /* 0x0000001d001d7308 */ /* 0x000f220000002400 */
[----:B------:R-:W-:Y:S01]  /*24f0*/  ISETP.GT.AND P1, PT, R20, 0x1, PT ;  /* 0x000000011400780c */ /* 0x000fe20003f24270 */
[----:B------:R-:W-:Y:S01]  /*2500*/  FMUL.FTZ R42, R42, UR6 ;  /* 0x000000062a2a7c20 */ /* 0x000fe20008410000 */
[----:B------:R-:W-:Y:S01]  /*2510*/  ISETP.GT.AND P6, PT, R20, 0x8, PT ;  /* 0x000000081400780c */ /* 0x000fe20003fc4270 */
[----:B------:R-:W-:Y:S01]  /*2520*/  FMUL.FTZ R44, R44, UR6 ;  /* 0x000000062c2c7c20 */ /* 0x000fe20008410000 */
[----:B-1----:R-:W-:Y:S01]  /*2530*/  FSEL R21, R24, -INF , P2 ;  /* 0xff80000018157808 */ /* 0x002fe20001000000 */
[----:B------:R-:W-:Y:S01]  /*2540*/  FMUL.FTZ R43, R43, UR6 ;  /* 0x000000062b2b7c20 */ /* 0x000fe20008410000 */
[----:B--2---:R-:W-:Y:S01]  /*2550*/  FSEL R25, R25, -INF , P1 ;  /* 0xff80000019197808 */ /* 0x004fe20000800000 */
[----:B------:R-:W1:Y:S01]  /*2560*/  MUFU.TANH R32, R32 ;  /* 0x0000002000207308 */ /* 0x000e620000002400 */
[----:B------:R-:W-:Y:S01]  /*2570*/  ISETP.GT.AND P5, PT, R20, 0x9, PT ;  /* 0x000000091400780c */ /* 0x000fe20003fa4270 */
[----:B------:R-:W-:Y:S01]  /*2580*/  FMUL.FTZ R45, R45, UR6 ;  /* 0x000000062d2d7c20 */ /* 0x000fe20008410000 */
[----:B---3--:R-:W-:Y:S01]  /*2590*/  FSEL R75, R28, -INF , P6 ;  /* 0xff8000001c4b7808 */ /* 0x008fe20003000000 */
[----:B------:R-:W-:Y:S01]  /*25a0*/  FMUL.FTZ R46, R46, UR6 ;  /* 0x000000062e2e7c20 */ /* 0x000fe20008410000 */
[----:B------:R-:W-:Y:S01]  /*25b0*/  FMNMX.FTZ R22, R21, R25, !PT ;  /* 0x0000001915167209 */ /* 0x000fe20007810000 */
[----:B------:R-:W-:Y:S01]  /*25c0*/  FMUL.FTZ R48, R48, UR6 ;  /* 0x0000000630307c20 */ /* 0x000fe20008410000 */
[C---:B------:R-:W-:Y:S01]  /*25d0*/  ISETP.GT.AND P4, PT, R20.reuse, 0x10, PT ;  /* 0x000000101400780c */ /* 0x040fe20003f84270 */
[----:B------:R-:W2:Y:S01]  /*25e0*/  MUFU.TANH R33, R33 ;  /* 0x0000002100217308 */ /* 0x000ea20000002400 */
[----:B----4-:R-:W-:Y:S01]  /*25f0*/  FSEL R29, R29, -INF , P5 ;  /* 0xff8000001d1d7808 */ /* 0x010fe20002800000 */
[----:B------:R-:W-:Y:S01]  /*2600*/  FMUL.FTZ R47, R47, UR6 ;  /* 0x000000062f2f7c20 */ /* 0x000fe20008410000 */
[----:B------:R-:W-:Y:S01]  /*2610*/  FMNMX.FTZ R22, R75, R22, !PT ;  /* 0x000000164b167209 */ /* 0x000fe20007810000 */
[----:B------:R-:W-:Y:S01]  /*2620*/  FMUL.FTZ R49, R49, UR6 ;  /* 0x0000000631317c20 */ /* 0x000fe20008410000 */
[----:B------:R-:W-:Y:S01]  /*2630*/  ISETP.GT.AND P3, PT, R20, 0x11, PT ;  /* 0x000000111400780c */ /* 0x000fe20003f64270 */
[----:B------:R-:W-:Y:S01]  /*2640*/  FMUL.FTZ R50, R50, UR6 ;  /* 0x0000000632327c20 */ /* 0x000fe20008410000 */
[----:B------:R-:W-:Y:S01]  /*2650*/  FMNMX.FTZ R22, R29, R22, !PT ;  /* 0x000000161d167209 */ /* 0x000fe20007810000 */
[----:B------:R-:W3:Y:S01]  /*2660*/  MUFU.TANH R26, R26 ;  /* 0x0000001a001a7308 */ /* 0x000ee20000002400 */
[----:B-1----:R-:W-:Y:S01]  /*2670*/  FSEL R161, R32, -INF , P4 ;  /* 0xff80000020a17808 */ /* 0x002fe20002000000 */
[----:B------:R-:W-:Y:S01]  /*2680*/  FMUL.FTZ R52, R52, UR6 ;  /* 0x0000000634347c20 */ /* 0x000fe20008410000 */
[----:B------:R-:W-:Y:S01]  /*2690*/  FMUL.FTZ R51, R51, UR6 ;  /* 0x0000000633337c20 */ /* 0x000fe20008410000 */
[----:B------:R-:W-:Y:S01]  /*26a0*/  FMUL.FTZ R53, R53, UR6 ;  /* 0x0000000635357c20 */ /* 0x000fe20008410000 */
[----:B------:R-:W-:Y:S01]  /*26b0*/  FMNMX.FTZ R22, R161, R22, !PT ;  /* 0x00000016a1167209 */ /* 0x000fe20007810000 */
[----:B------:R-:W-:Y:S01]  /*26c0*/  FMUL.FTZ R54, R54, UR6 ;  /* 0x0000000636367c20 */ /* 0x000fe20008410000 */
[----:B------:R-:W-:Y:S01]  /*26d0*/  FMUL.FTZ R56, R56, UR6 ;  /* 0x0000000638387c20 */ /* 0x000fe20008410000 */
[----:B------:R-:W1:Y:S01]  /*26e0*/  MUFU.TANH R27, R27 ;  /* 0x0000001b001b7308 */ /* 0x000e620000002400 */
[----:B--2---:R-:W-:Y:S01]  /*26f0*/  FSEL R165, R33, -INF , P3 ;  /* 0xff80000021a57808 */ /* 0x004fe20001800000 */
[----:B------:R-:W-:Y:S01]  /*2700*/  FMUL.FTZ R55, R55, UR6 ;  /* 0x0000000637377c20 */ /* 0x000fe20008410000 */
[----:B------:R-:W-:Y:S01]  /*2710*/  FMUL.FTZ R57, R57, UR6 ;  /* 0x0000000639397c20 */ /* 0x000fe20008410000 */
[----:B------:R-:W-:Y:S01]  /*2720*/  FMUL.FTZ R58, R58, UR6 ;  /* 0x000000063a3a7c20 */ /* 0x000fe20008410000 */
[----:B------:R-:W-:Y:S01]  /*2730*/  FMNMX.FTZ R33, R165, R22, !PT ;  /* 0x00000016a5217209 */ /* 0x000fe20007810000 */
[----:B------:R-:W-:Y:S01]  /*2740*/  FMUL.FTZ R60, R60, UR6 ;  /* 0x000000063c3c7c20 */ /* 0x000fe20008410000 */
[----:B------:R-:W-:Y:S01]  /*2750*/  FMUL.FTZ R59, R59, UR6 ;  /* 0x000000063b3b7c20 */ /* 0x000fe20008410000 */
[----:B------:R-:W2:Y:S01]  /*2760*/  MUFU.TANH R30, R30 ;  /* 0x0000001e001e7308 */ /* 0x000ea20000002400 */
[----:B---3--:R-:W-:Y:S01]  /*2770*/  FSEL R23, R26, -INF , P2 ;  /* 0xff8000001a177808 */ /* 0x008fe20001000000 */
[----:B------:R-:W-:Y:S01]  /*2780*/  FMUL.FTZ R61, R61, UR6 ;  /* 0x000000063d3d7c20 */ /* 0x000fe20008410000 */
[----:B------:R-:W-:Y:S01]  /*2790*/  ISETP.GT.AND P2, PT, R20, 0x18, PT ;  /* 0x000000181400780c */ /* 0x000fe20003f44270 */
[----:B------:R-:W-:Y:S01]  /*27a0*/  FMUL.FTZ R62, R62, UR6 ;  /* 0x000000063e3e7c20 */ /* 0x000fe20008410000 */
[----:B------:R-:W-:Y:S01]  /*27b0*/  FMUL.FTZ R64, R64, UR6 ;  /* 0x0000000640407c20 */ /* 0x000fe20008410000 */
[----:B------:R-:W-:Y:S01]  /*27c0*/  FMUL.FTZ R63, R63, UR6 ;  /* 0x000000063f3f7c20 */ /* 0x000fe20008410000 */
[----:B------:R-:W-:Y:S01]  /*27d0*/  FMUL.FTZ R65, R65, UR6 ;  /* 0x0000000641417c20 */ /* 0x000fe20008410000 */
[----:B------:R-:W3:Y:S01]  /*27e0*/  MUFU.TANH R31, R31 ;  /* 0x0000001f001f7308 */ /* 0x000ee20000002400 */
[----:B-1----:R-:W-:Y:S01]  /*27f0*/  FSEL R27, R27, -INF , P1 ;  /* 0xff8000001b1b7808 */ /* 0x002fe20000800000 */
[----:B------:R-:W-:Y:S01]  /*2800*/  FMUL.FTZ R66, R66, UR6 ;  /* 0x0000000642427c20 */ /* 0x000fe20008410000 */
[----:B------:R-:W-:Y:S01]  /*2810*/  ISETP.GT.AND P1, PT, R20, 0x19, PT ;  /* 0x000000191400780c */ /* 0x000fe20003f24270 */
[----:B------:R-:W-:Y:S01]  /*2820*/  FMUL.FTZ R68, R68, UR6 ;  /* 0x0000000644447c20 */ /* 0x000fe20008410000 */
[----:B------:R-:W-:Y:S01]  /*2830*/  FMNMX.FTZ R22, R23, R27, !PT ;  /* 0x0000001b17167209 */ /* 0x000fe20007810000 */
[----:B------:R-:W-:Y:S01]  /*2840*/  FMUL.FTZ R67, R67, UR6 ;  /* 0x0000000643437c20 */ /* 0x000fe20008410000 */
[----:B------:R-:W-:Y:S01]  /*2850*/  FMUL.FTZ R69, R69, UR6 ;  /* 0x0000000645457c20 */ /* 0x000fe20008410000 */
[----:B------:R-:W1:Y:S01]  /*2860*/  MUFU.TANH R34, R34 ;  /* 0x0000002200227308 */ /* 0x000e620000002400 */
[----:B--2---:R-:W-:Y:S01]  /*2870*/  FSEL R73, R30, -INF , P6 ;  /* 0xff8000001e497808 */ /* 0x004fe20003000000 */
[----:B------:R-:W-:Y:S01]  /*2880*/  FMUL.FTZ R70, R70, UR6 ;  /* 0x0000000646467c20 */ /* 0x000fe20008410000 */
[----:B------:R-:W-:Y:S01]  /*2890*/  ISETP.GT.AND P6, PT, R20, 0x20, PT ;  /* 0x000000201400780c */ /* 0x000fe20003fc4270 */
[----:B------:R-:W-:Y:S01]  /*28a0*/  FMUL.FTZ R71, R71, UR6 ;  /* 0x0000000647477c20 */ /* 0x000fe20008410000 */
[----:B------:R-:W-:Y:S01]  /*28b0*/  FMNMX.FTZ R22, R73, R22, !PT ;  /* 0x0000001649167209 */ /* 0x000fe20007810000 */
[----:B------:R-:W2:Y:S01]  /*28c0*/  S2UR UR11, SR_CgaCtaId ;  /* 0x00000000000b79c3 */ /* 0x000ea20000008800 */
[----:B------:R-:W-:Y:S01]  /*28d0*/  R2UR UR10, R16 ;  /* 0x00000000100a72ca */ /* 0x000fe200000e0000 */
[----:B------:R-:W4:Y:S01]  /*28e0*/  MUFU.TANH R36, R36 ;  /* 0x0000002400247308 */ /* 0x000f220000002400 */
[----:B---3--:R-:W-:Y:S01]  /*28f0*/  FSEL R31, R31, -INF , P5 ;  /* 0xff8000001f1f7808 */ /* 0x008fe20002800000 */
[----:B------:R-:W-:Y:S01]  /*2900*/  ULDC UR6, c[0x0][0xa80] ;  /* 0x0002a00000067ab9 */ /* 0x000fe20000000800 */
[----:B------:R-:W-:Y:S01]  /*2910*/  ISETP.GT.AND P5, PT, R20, 0x21, PT ;  /* 0x000000211400780c */ /* 0x000fe20003fa4270 */
[----:B------:R-:W-:Y:S01]  /*2920*/  ULOP3.LUT UR7, UR7, 0x3000000, URZ, 0xfc, !UPT ;  /* 0x0300000007077892 */ /* 0x000fe2000f8efc3f */
[----:B------:R-:W-:Y:S01]  /*2930*/  FMNMX.FTZ R22, R31, R22, !PT ;  /* 0x000000161f167209 */ /* 0x000fe20007810000 */
[----:B------:R-:W-:-:S02]  /*2940*/  UMOV UR15, 0x40000040 ;  /* 0x40000040000f7882 */ /* 0x000fc40000000000 */
[----:B------:R-:W3:Y:S01]  /*2950*/  MUFU.TANH R35, R35 ;  /* 0x0000002300237308 */ /* 0x000ee20000002400 */
[----:B-1----:R-:W-:Y:S02]  /*2960*/  FSEL R163, R34, -INF , P4 ;  /* 0xff80000022a37808 */ /* 0x002fe40002000000 */
[----:B------:R-:W-:Y:S01]  /*2970*/  ISETP.GT.AND P4, PT, R20, 0x28, PT ;  /* 0x000000281400780c */ /* 0x000fe20003f84270 */
[----:B------:R-:W-:Y:S01]  /*2980*/  UIADD3 UR10, UR10, 0x32440, URZ ;  /* 0x000324400a0a7890 */ /* 0x000fe2000fffe03f */
[----:B------:R-:W-:Y:S01]  /*2990*/  FMNMX.FTZ R22, R163, R22, !PT ;  /* 0x00000016a3167209 */ /* 0x000fe20007810000 */
[----:B------:R-:W-:Y:S02]  /*29a0*/  UMOV UR14, UR7 ;  /* 0x00000007000e7c82 */ /* 0x000fe40008000000 */
[----:B------:R-:W1:Y:S01]  /*29b0*/  MUFU.TANH R37, R37 ;  /* 0x0000002500257308 */ /* 0x000e620000002400 */
[----:B----4-:R-:W-:-:S04]  /*29c0*/  FSEL R166, R36, -INF , P2 ;  /* 0xff80000024a67808 */ /* 0x010fc80001000000 */
[----:B------:R-:W-:Y:S01]  /*29d0*/  FMNMX.FTZ R33, R166, R33, !PT ;  /* 0x00000021a6217209 */ /* 0x000fe20007810000 */
[----:B--2---:R-:W-:Y:S02]  /*29e0*/  UPRMT UR10, UR11, 0x654, UR10 ;  /* 0x000006540b0a7896 */ /* 0x004fe4000800000a */
[----:B------:R-:W2:Y:S01]  /*29f0*/  MUFU.TANH R38, R38 ;  /* 0x0000002600267308 */ /* 0x000ea20000002400 */
[----:B---3--:R-:W-:Y:S01]  /*2a00*/  FSEL R167, R35, -INF , P3 ;  /* 0xff80000023a77808 */ /* 0x008fe20001800000 */
[----:B------:R-:W-:Y:S01]  /*2a10*/  UMOV UR11, 0x40000040 ;  /* 0x40000040000b7882 */ /* 0x000fe20000000000 */
[----:B------:R-:W-:Y:S02]  /*2a20*/  ISETP.GT.AND P3, PT, R20, 0x29, PT ;  /* 0x000000291400780c */ /* 0x000fe40003f64270 */
[----:B------:R-:W-:Y:S02]  /*2a30*/  FMNMX.FTZ R22, R167, R22, !PT ;  /* 0x00000016a7167209 */ /* 0x000fe40007810000 */
[----:B------:R-:W-:Y:S01]  /*2a40*/  SYNCS.ARRIVE.TRANS64.RED.A1T0 RZ, [UR10], RZ ;  /* 0x000000ffffff79a7 */ /* 0x000fe2000810040a */
[----:B------:R-:W3:Y:S01]  /*2a50*/  MUFU.TANH R40, R40 ;  /* 0x0000002800287308 */ /* 0x000ee20000002400 */
[----:B-1----:R-:W-:Y:S01]  /*2a60*/  FSEL R168, R37, -INF , P1 ;  /* 0xff80000025a87808 */ /* 0x002fe20000800000 */
[----:B------:R-:W-:-:S03]  /*2a70*/  UIADD3 UR10, UR7, 0x80, URZ ;  /* 0x00000080070a7890 */ /* 0x000fc6000fffe03f */
[----:B------:R-:W-:-:S03]  /*2a80*/  FMNMX.FTZ R24, R168, R33, !PT ;  /* 0x00000021a8187209 */ /* 0x000fc60007810000 */
[----:B------:R-:W1:Y:S01]  /*2a90*/  MUFU.TANH R39, R39 ;  /* 0x0000002700277308 */ /* 0x000e620000002400 */
[----:B--2---:R-:W-:Y:S02]  /*2aa0*/  FSEL R201, R38, -INF , P2 ;  /* 0xff80000026c97808 */ /* 0x004fe40001000000 */
[----:B------:R-:W-:Y:S02]  /*2ab0*/  ISETP.GT.AND P2, PT, R20, 0x30, PT ;  /* 0x000000301400780c */ /* 0x000fe40003f44270 */
[----:B------:R-:W-:-:S03]  /*2ac0*/  FMNMX.FTZ R22, R201, R22, !PT ;  /* 0x00000016c9167209 */ /* 0x000fc60007810000 */
[----:B------:R-:W2:Y:S01]  /*2ad0*/  MUFU.TANH R41, R41 ;  /* 0x0000002900297308 */ /* 0x000ea20000002400 */
[----:B---3--:R-:W-:-:S04]  /*2ae0*/  FSEL R199, R40, -INF , P6 ;  /* 0xff80000028c77808 */ /* 0x008fc80003000000 */
[----:B------:R-:W-:-:S03]  /*2af0*/  FMNMX.FTZ R24, R199, R24, !PT ;  /* 0x00000018c7187209 */ /* 0x000fc60007810000 */
[----:B------:R-:W3:Y:S01]  /*2b00*/  MUFU.TANH R42, R42 ;  /* 0x0000002a002a7308 */ /* 0x000ee20000002400 */
[----:B-1----:R-:W-:Y:S02]  /*2b10*/  FSEL R229, R39, -INF , P1 ;  /* 0xff80000027e57808 */ /* 0x002fe40000800000 */
[----:B------:R-:W-:Y:S02]  /*2b20*/  ISETP.GT.AND P1, PT, R20, 0x31, PT ;  /* 0x000000311400780c */ /* 0x000fe40003f24270 */
[----:B------:R-:W-:-:S03]  /*2b30*/  FMNMX.FTZ R22, R229, R22, !PT ;  /* 0x00000016e5167209 */ /* 0x000fc60007810000 */
[----:B------:R-:W1:Y:S01]  /*2b40*/  MUFU.TANH R44, R44 ;  /* 0x0000002c002c7308 */ /* 0x000e620000002400 */
[----:B--2---:R-:W-:-:S04]  /*2b50*/  FSEL R227, R41, -INF , P5 ;  /* 0xff80000029e37808 */ /* 0x004fc80002800000 */
[----:B------:R-:W-:-:S03]  /*2b60*/  FMNMX.FTZ R33, R227, R24, !PT ;  /* 0x00000018e3217209 */ /* 0x000fc60007810000 */
[----:B------:R-:W2:Y:S01]  /*2b70*/  MUFU.TANH R43, R43 ;  /* 0x0000002b002b7308 */ /* 0x000ea20000002400 */
[----:B---3--:R-:W-:Y:S02]  /*2b80*/  FSEL R203, R42, -INF , P6 ;  /* 0xff8000002acb7808 */ /* 0x008fe40003000000 */
[----:B------:R-:W-:Y:S02]  /*2b90*/  ISETP.GT.AND P6, PT, R20, 0x38, PT ;  /* 0x000000381400780c */ /* 0x000fe40003fc4270 */
[----:B------:R-:W-:-:S03]  /*2ba0*/  FMNMX.FTZ R22, R203, R22, !PT ;  /* 0x00000016cb167209 */ /* 0x000fc60007810000 */
[----:B------:R-:W3:Y:S01]  /*2bb0*/  MUFU.TANH R45, R45 ;  /* 0x0000002d002d7308 */ /* 0x000ee20000002400 */
[----:B-1----:R-:W-:-:S04]  /*2bc0*/  FSEL R180, R44, -INF , P4 ;  /* 0xff8000002cb47808 */ /* 0x002fc80002000000 */
        /* <DEDUP_REMOVED lines=65> */
[----:B--2---:R-:W-:-:S04]  /*2fe0*/  FSEL R195, R62, -INF , P2 ;  /* 0xff8000003ec37808 */ /* 0x004fc80001000000 */
[----:B------:R-:W-:-:S03]  /*2ff0*/  FMNMX.FTZ R22, R195, R22, !PT ;  /* 0x00000016c3167209 */ /* 0x000fc60007810000 */
[----:B------:R-:W2:Y:S01]  /*3000*/  MUFU.TANH R65, R65 ;  /* 0x0000004100417308 */ /* 0x000ea20000002400 */
[----:B---3--:R-:W-:-:S04]  /*3010*/  FSEL R181, R64, -INF , P6 ;  /* 0xff80000040b57808 */ /* 0x008fc80003000000 */
        /* <DEDUP_REMOVED lines=18> */
[----:B------:R-:W-:Y:S02]  /*3140*/  FMNMX.FTZ R20, R179, R20, !PT ;  /* 0x00000014b3147209 */ /* 0x000fe40007810000 */
[----:B-1----:R-:W-:-:S03]  /*3150*/  FSEL R173, R70, -INF , P4 ;  /* 0xff80000046ad7808 */ /* 0x002fc60002000000 */
[----:B------:R-:W1:Y:S01]  /*3160*/  SHFL.BFLY PT, R33, R20, 0x2, 0x1f ;  /* 0x0c401f0014217f89 */ /* 0x000e6200000e0000 */
[----:B------:R-:W-:Y:S02]  /*3170*/  FMNMX.FTZ R22, R173, R22, !PT ;  /* 0x00000016ad167209 */ /* 0x000fe40007810000 */
[----:B--2---:R-:W-:-:S04]  /*3180*/  FSEL R177, R71, -INF , P3 ;  /* 0xff80000047b17808 */ /* 0x004fc80001800000 */
[----:B------:R-:W-:-:S05]  /*3190*/  FMNMX.FTZ R22, R177, R22, !PT ;  /* 0x00000016b1167209 */ /* 0x000fca0007810000 */
[----:B------:R-:W2:Y:S01]  /*31a0*/  SHFL.BFLY PT, R35, R22, 0x2, 0x1f ;  /* 0x0c401f0016237f89 */ /* 0x000ea200000e0000 */
[----:B-1----:R-:W-:-:S05]  /*31b0*/  FMNMX.FTZ R33, R20, R33, !PT ;  /* 0x0000002114217209 */ /* 0x002fca0007810000 */
[----:B------:R-:W1:Y:S01]  /*31c0*/  SHFL.BFLY PT, R194, R33, 0x1, 0x1f ;  /* 0x0c201f0021c27f89 */ /* 0x000e6200000e0000 */
[----:B--2---:R-:W-:-:S05]  /*31d0*/  FMNMX.FTZ R35, R22, R35, !PT ;  /* 0x0000002316237209 */ /* 0x004fca0007810000 */
[----:B------:R-:W2:Y:S01]  /*31e0*/  SHFL.BFLY PT, R156, R35, 0x1, 0x1f ;  /* 0x0c201f00239c7f89 */ /* 0x000ea200000e0000 */
[----:B-1----:R-:W-:Y:S01]  /*31f0*/  FMNMX.FTZ R194, R33, R194, !PT ;  /* 0x000000c221c27209 */ /* 0x002fe20007810000 */
[----:B------:R1:W-:Y:S03]  /*3200*/  BAR.SYNC.DEFER_BLOCKING R210, 0x100 ;  /* 0x000400d20000751d */ /* 0x0003e60000010000 */
[C---:B------:R-:W-:Y:S01]  /*3210*/  FSETP.NEU.FTZ.AND P1, PT, R194.reuse, -INF , PT ;  /* 0xff800000c200780b */ /* 0x040fe20003f3d000 */
[----:B------:R-:W-:-:S05]  /*3220*/  FMUL.FTZ R174, R194, UR6 ;  /* 0x00000006c2ae7c20 */ /* 0x000fca0008410000 */
[----:B------:R-:W-:-:S05]  /*3230*/  FSEL R174, R174, RZ, P1 ;  /* 0x000000ffaeae7208 */ /* 0x000fca0000800000 */
[--C-:B------:R-:W-:Y:S01]  /*3240*/  FFMA.FTZ R20, R21, UR6, -R174.reuse ;  /* 0x0000000615147c23 */ /* 0x100fe200080108ae */
[----:B--2---:R-:W-:Y:S01]  /*3250*/  FMNMX.FTZ R156, R35, R156, !PT ;  /* 0x0000009c239c7209 */ /* 0x004fe20007810000 */
[--C-:B------:R-:W-:Y:S01]  /*3260*/  FFMA.FTZ R21, R25, UR6, -R174.reuse ;  /* 0x0000000619157c23 */ /* 0x100fe200080108ae */
[--C-:B------:R-:W-:Y:S01]  /*3270*/  FFMA.FTZ R157, R75, UR6, -R174.reuse ;  /* 0x000000064b9d7c23 */ /* 0x100fe200080108ae */
[--C-:B------:R-:W-:Y:S01]  /*3280*/  FFMA.FTZ R160, R29, UR6, -R174.reuse ;  /* 0x000000061da07c23 */ /* 0x100fe200080108ae */
[C---:B------:R-:W-:Y:S01]  /*3290*/  FSETP.NEU.FTZ.AND P1, PT, R156.reuse, -INF , PT ;  /* 0xff8000009c00780b */ /* 0x040fe20003f3d000 */
[----:B------:R-:W-:Y:S01]  /*32a0*/  FMUL.FTZ R176, R156, UR6 ;  /* 0x000000069cb07c20 */ /* 0x000fe20008410000 */
[----:B------:R-:W-:Y:S01]  /*32b0*/  MUFU.EX2 R22, R20 ;  /* 0x0000001400167308 */ /* 0x000fe20000000800 */
[--C-:B------:R-:W-:Y:S01]  /*32c0*/  FFMA.FTZ R164, R165, UR6, -R174.reuse ;  /* 0x00000006a5a47c23 */ /* 0x100fe200080108ae */
[--C-:B------:R-:W-:Y:S01]  /*32d0*/  FFMA.FTZ R165, R166, UR6, -R174.reuse ;  /* 0x00000006a6a57c23 */ /* 0x100fe200080108ae */
[--C-:B------:R-:W-:Y:S01]  /*32e0*/  FFMA.FTZ R161, R161, UR6, -R174.reuse ;  /* 0x00000006a1a17c23 */ /* 0x100fe200080108ae */
[----:B------:R-:W-:Y:S01]  /*32f0*/  FSEL R176, R176, RZ, P1 ;  /* 0x000000ffb0b07208 */ /* 0x000fe20000800000 */
[--C-:B------:R-:W-:Y:S01]  /*3300*/  FFMA.FTZ R168, R168, UR6, -R174.reuse ;  /* 0x00000006a8a87c23 */ /* 0x100fe200080108ae */
[--C-:B------:R-:W-:Y:S01]  /*3310*/  FFMA.FTZ R178, R199, UR6, -R174.reuse ;  /* 0x00000006c7b27c23 */ /* 0x100fe200080108ae */
[----:B------:R-:W-:Y:S01]  /*3320*/  FFMA.FTZ R199, R227, UR6, -R174 ;  /* 0x00000006e3c77c23 */ /* 0x000fe200080108ae */
[----:B------:R-:W2:Y:S01]  /*3330*/  MUFU.EX2 R21, R21 ;  /* 0x0000001500157308 */ /* 0x000ea20000000800 */
[--C-:B------:R-:W-:Y:S01]  /*3340*/  FFMA.FTZ R23, R23, UR6, -R176.reuse ;  /* 0x0000000617177c23 */ /* 0x100fe200080108b0 */
[--C-:B------:R-:W-:Y:S01]  /*3350*/  FFMA.FTZ R162, R27, UR6, -R176.reuse ;  /* 0x000000061ba27c23 */ /* 0x100fe200080108b0 */
[--C-:B------:R-:W-:Y:S01]  /*3360*/  FFMA.FTZ R158, R73, UR6, -R176.reuse ;  /* 0x00000006499e7c23 */ /* 0x100fe200080108b0 */
[--C-:B------:R-:W-:Y:S01]  /*3370*/  FFMA.FTZ R159, R31, UR6, -R176.reuse ;  /* 0x000000061f9f7c23 */ /* 0x100fe200080108b0 */
[--C-:B------:R-:W-:Y:S01]  /*3380*/  FFMA.FTZ R166, R167, UR6, -R176.reuse ;  /* 0x00000006a7a67c23 */ /* 0x100fe200080108b0 */
[--C-:B------:R-:W-:Y:S01]  /*3390*/  FFMA.FTZ R163, R163, UR6, -R176.reuse ;  /* 0x00000006a3a37c23 */ /* 0x100fe200080108b0 */
[--C-:B------:R-:W-:Y:S01]  /*33a0*/  FFMA.FTZ R167, R201, UR6, -R176.reuse ;  /* 0x00000006c9a77c23 */ /* 0x100fe200080108b0 */
[----:B------:R-:W-:Y:S01]  /*33b0*/  MUFU.EX2 R157, R157 ;  /* 0x0000009d009d7308 */ /* 0x000fe20000000800 */
[----:B------:R-:W-:Y:S01]  /*33c0*/  FFMA.FTZ R170, R229, UR6, -R176 ;  /* 0x00000006e5aa7c23 */ /* 0x000fe200080108b0 */
[----:B------:R-:W-:Y:S01]  /*33d0*/  FFMA.FTZ R201, R182, UR6, -R174 ;  /* 0x00000006b6c97c23 */ /* 0x000fe200080108ae */
[--C-:B------:R-:W-:Y:S01]  /*33e0*/  FFMA.FTZ R182, R203, UR6, -R176.reuse ;  /* 0x00000006cbb67c23 */ /* 0x100fe200080108b0 */
[----:B------:R-:W-:Y:S01]  /*33f0*/  FFMA.FTZ R203, R221, UR6, -R176 ;  /* 0x00000006ddcb7c23 */ /* 0x000fe200080108b0 */
[----:B------:R-:W-:Y:S01]  /*3400*/  FFMA.FTZ R180, R180, UR6, -R174 ;  /* 0x00000006b4b47c23 */ /* 0x000fe200080108ae */
[--C-:B------:R-:W-:Y:S01]  /*3410*/  FFMA.FTZ R184, R223, UR6, -R176.reuse ;  /* 0x00000006dfb87c23 */ /* 0x100fe200080108b0 */
[----:B------:R-:W-:Y:S01]  /*3420*/  FFMA.FTZ R221, R225, UR6, -R176 ;  /* 0x00000006e1dd7c23 */ /* 0x000fe200080108b0 */
[----:B------:R-:W3:Y:S01]  /*3430*/  MUFU.EX2 R160, R160 ;  /* 0x000000a000a07308 */ /* 0x000ee20000000800 */
[----:B--2---:R-:W-:Y:S01]  /*3440*/  F2FP.BF16.F32.PACK_AB R152, R21, R22 ;  /* 0x000000161598723e */ /* 0x004fe200000010ff */
[--C-:B------:R-:W-:Y:S01]  /*3450*/  FFMA.FTZ R186, R219, UR6, -R174.reuse ;  /* 0x00000006dbba7c23 */ /* 0x100fe200080108ae */
[--C-:B------:R-:W-:Y:S01]  /*3460*/  FFMA.FTZ R217, R217, UR6, -R174.reuse ;  /* 0x00000006d9d97c23 */ /* 0x100fe200080108ae */
[--C-:B------:R-:W-:Y:S01]  /*3470*/  FFMA.FTZ R188, R215, UR6, -R174.reuse ;  /* 0x00000006d7bc7c23 */ /* 0x100fe200080108ae */
[----:B------:R-:W-:Y:S01]  /*3480*/  FFMA.FTZ R213, R213, UR6, -R174 ;  /* 0x00000006d5d57c23 */ /* 0x000fe200080108ae */
[--C-:B------:R-:W-:Y:S01]  /*3490*/  FFMA.FTZ R190, R211, UR6, -R176.reuse ;  /* 0x00000006d3be7c23 */ /* 0x100fe200080108b0 */
[--C-:B------:R-:W-:Y:S01]  /*34a0*/  FFMA.FTZ R209, R209, UR6, -R176.reuse ;  /* 0x00000006d1d17c23 */ /* 0x100fe200080108b0 */
[----:B------:R-:W-:Y:S01]  /*34b0*/  MUFU.EX2 R23, R23 ;  /* 0x0000001700177308 */ /* 0x000fe20000000800 */
[--C-:B------:R-:W-:Y:S01]  /*34c0*/  FFMA.FTZ R192, R207, UR6, -R176.reuse ;  /* 0x00000006cfc07c23 */ /* 0x100fe200080108b0 */
[----:B------:R-:W-:Y:S01]  /*34d0*/  FFMA.FTZ R205, R205, UR6, -R176 ;  /* 0x00000006cdcd7c23 */ /* 0x000fe200080108b0 */
[--C-:B------:R-:W-:Y:S01]  /*34e0*/  FFMA.FTZ R196, R185, UR6, -R174.reuse ;  /* 0x00000006b9c47c23 */ /* 0x100fe200080108ae */
[--C-:B------:R-:W-:Y:S01]  /*34f0*/  FFMA.FTZ R185, R189, UR6, -R174.reuse ;  /* 0x00000006bdb97c23 */ /* 0x100fe200080108ae */
[--C-:B------:R-:W-:Y:S01]  /*3500*/  FFMA.FTZ R183, R183, UR6, -R174.reuse ;  /* 0x00000006b7b77c23 */ /* 0x100fe200080108ae */
[----:B------:R-:W-:Y:S01]  /*3510*/  FFMA.FTZ R198, R191, UR6, -R174 ;  /* 0x00000006bfc67c23 */ /* 0x000fe200080108ae */
[--C-:B------:R-:W-:Y:S01]  /*3520*/  FFMA.FTZ R187, R187, UR6, -R176.reuse ;  /* 0x00000006bbbb7c23 */ /* 0x100fe200080108b0 */
[----:B------:R-:W2:Y:S01]  /*3530*/  MUFU.EX2 R162, R162 ;  /* 0x000000a200a27308 */ /* 0x000ea20000000800 */
[----:B---3--:R-:W-:Y:S01]  /*3540*/  F2FP.BF16.F32.PACK_AB R154, R160, R157 ;  /* 0x0000009da09a723e */ /* 0x008fe200000010ff */
[--C-:B------:R-:W-:Y:S01]  /*3550*/  FFMA.FTZ R200, R193, UR6, -R176.reuse ;  /* 0x00000006c1c87c23 */ /* 0x100fe200080108b0 */
[--C-:B------:R-:W-:Y:S01]  /*3560*/  FFMA.FTZ R189, R195, UR6, -R176.reuse ;  /* 0x00000006c3bd7c23 */ /* 0x100fe200080108b0 */
[----:B------:R-:W-:Y:S01]  /*3570*/  FFMA.FTZ R202, R197, UR6, -R176 ;  /* 0x00000006c5ca7c23 */ /* 0x000fe200080108b0 */
[--C-:B------:R-:W-:Y:S01]  /*3580*/  FFMA.FTZ R204, R169, UR6, -R174.reuse ;  /* 0x00000006a9cc7c23 */ /* 0x100fe200080108ae */
[--C-:B------:R-:W-:Y:S01]  /*3590*/  FFMA.FTZ R169, R172, UR6, -R174.reuse ;  /* 0x00000006aca97c23 */ /* 0x100fe200080108ae */
[--C-:B------:R-:W-:Y:S01]  /*35a0*/  FFMA.FTZ R181, R181, UR6, -R174.reuse ;  /* 0x00000006b5b57c23 */ /* 0x100fe200080108ae */
[----:B------:R-:W-:Y:S01]  /*35b0*/  MUFU.EX2 R158, R158 ;  /* 0x0000009e009e7308 */ /* 0x000fe20000000800 */
[----:B------:R-:W-:Y:S01]  /*35c0*/  FFMA.FTZ R172, R179, UR6, -R174 ;  /* 0x00000006b3ac7c23 */ /* 0x000fe200080108ae */
[--C-:B------:R-:W-:Y:S01]  /*35d0*/  FFMA.FTZ R174, R175, UR6, -R176.reuse ;  /* 0x00000006afae7c23 */ /* 0x100fe200080108b0 */
[--C-:B------:R-:W-:Y:S01]  /*35e0*/  FFMA.FTZ R171, R171, UR6, -R176.reuse ;  /* 0x00000006abab7c23 */ /* 0x100fe200080108b0 */
[--C-:B------:R-:W-:Y:S01]  /*35f0*/  FFMA.FTZ R173, R173, UR6, -R176.reuse ;  /* 0x00000006adad7c23 */ /* 0x100fe200080108b0 */
[----:B------:R-:W-:Y:S01]  /*3600*/  FFMA.FTZ R176, R177, UR6, -R176 ;  /* 0x00000006b1b07c23 */ /* 0x000fe200080108b0 */
[----:B------:R-:W-:Y:S01]  /*3610*/  FADD.FTZ R22, R22, R21 ;  /* 0x0000001516167221 */ /* 0x000fe20000010000 */
[----:B------:R-:W-:Y:S01]  /*3620*/  MOV R20, UR7 ;  /* 0x0000000700147c02 */ /* 0x000fe20008000f00 */
[----:B------:R-:W3:Y:S01]  /*3630*/  MUFU.EX2 R159, R159 ;  /* 0x0000009f009f7308 */ /* 0x000ee20000000800 */
[----:B--2---:R-:W-:Y:S01]  /*3640*/  F2FP.BF16.F32.PACK_AB R153, R162, R23 ;  /* 0x00000017a299723e */ /* 0x004fe200000010ff */
[----:B------:R-:W-:Y:S01]  /*3650*/  FADD.FTZ R23, R23, R162 ;  /* 0x000000a217177221 */ /* 0x000fe20000010000 */
[----:B------:R-:W-:-:S04]  /*3660*/  FADD.FTZ R157, R157, R22 ;  /* 0x000000169d9d7221 */ /* 0x000fc80000010000 */
[----:B------:R-:W-:Y:S01]  /*3670*/  FADD.FTZ R160, R160, R157 ;  /* 0x0000009da0a07221 */ /* 0x000fe20000010000 */
[----:B------:R-:W-:Y:S08]  /*3680*/  MUFU.EX2 R161, R161 ;  /* 0x000000a100a17308 */ /* 0x000ff00000000800 */
[----:B------:R-:W2:Y:S01]  /*3690*/  MUFU.EX2 R164, R164 ;  /* 0x000000a400a47308 */ /* 0x000ea20000000800 */
[----:B---3--:R-:W-:Y:S01]  /*36a0*/  F2FP.BF16.F32.PACK_AB R155, R159, R158 ;  /* 0x0000009e9f9b723e */ /* 0x008fe200000010ff */
[----:B------:R-:W-:-:S03]  /*36b0*/  FADD.FTZ R158, R158, R23 ;  /* 0x000000179e9e7221 */ /* 0x000fc60000010000 */
[----:B------:R-:W-:Y:S01]  /*36c0*/  WARPGROUP.ARRIVE ;  /* 0x00000000000079c5 */ /* 0x000fe20000000000 */
[----:B------:R-:W-:Y:S02]  /*36d0*/  FADD.FTZ R158, R159, R158 ;  /* 0x0000009e9f9e7221 */ /* 0x000fe40000010000 */
[----:B------:R-:W-:Y:S03]  /*36e0*/  MUFU.EX2 R165, R165 ;  /* 0x000000a500a57308 */ /* 0x000fe60000000800 */
[----:B------:R-:W-:Y:S05]  /*36f0*/  HGMMA.64x256x16.F32.BF16 R24, R152, gdesc[UR12].tnspB, RZ, !UPT, gsb0 ;  /* 0x43e0000c98187df0 */ /* 0x000fea000c0018ff */
[----:B------:R-:W-:Y:S08]  /*3700*/  MUFU.EX2 R168, R168 ;  /* 0x000000a800a87308 */ /* 0x000ff00000000800 */
[----:B------:R-:W-:Y:S08]  /*3710*/  MUFU.EX2 R163, R163 ;  /* 0x000000a300a37308 */ /* 0x000ff00000000800 */
[----:B------:R-:W3:Y:S08]  /*3720*/  MUFU.EX2 R166, R166 ;  /* 0x000000a600a67308 */ /* 0x000ef00000000800 */
[----:B------:R-:W-:Y:S08]  /*3730*/  MUFU.EX2 R167, R167 ;  /* 0x000000a700a77308 */ /* 0x000ff00000000800 */
[----:B------:R-:W4:Y:S08]  /*3740*/  MUFU.EX2 R170, R170 ;  /* 0x000000aa00aa7308 */ /* 0x000f300000000800 */
[----:B------:R-:W-:Y:S08]  /*3750*/  MUFU.EX2 R178, R178 ;  /* 0x000000b200b27308 */ /* 0x000ff00000000800 */
[----:B------:R-:W5:Y:S08]  /*3760*/  MUFU.EX2 R199, R199 ;  /* 0x000000c700c77308 */ /* 0x000f700000000800 */
[----:B------:R-:W-:Y:S08]  /*3770*/  MUFU.EX2 R180, R180 ;  /* 0x000000b400b47308 */ /* 0x000ff00000000800 */
[----:B------:R-:W-:Y:S08]  /*3780*/  MUFU.EX2 R201, R201 ;  /* 0x000000c900c97308 */ /* 0x000ff00000000800 */
[----:B------:R-:W-:Y:S08]  /*3790*/  MUFU.EX2 R182, R182 ;  /* 0x000000b600b67308 */ /* 0x000ff00000000800 */
[----:B------:R-:W0:Y:S08]  /*37a0*/  MUFU.EX2 R203, R203 ;  /* 0x000000cb00cb7308 */ /* 0x000e300000000800 */
[----:B------:R-:W-:Y:S08]  /*37b0*/  MUFU.EX2 R184, R184 ;  /* 0x000000b800b87308 */ /* 0x000ff00000000800 */
[----:B------:R-:W1:Y:S08]  /*37c0*/  MUFU.EX2 R221, R221 ;  /* 0x000000dd00dd7308 */ /* 0x000e700000000800 */
[----:B------:R-:W-:Y:S08]  /*37d0*/  MUFU.EX2 R186, R186 ;  /* 0x000000ba00ba7308 */ /* 0x000ff00000000800 */
[----:B------:R-:W1:Y:S08]  /*37e0*/  MUFU.EX2 R217, R217 ;  /* 0x000000d900d97308 */ /* 0x000e700000000800 */
[----:B------:R-:W-:Y:S08]  /*37f0*/  MUFU.EX2 R188, R188 ;  /* 0x000000bc00bc7308 */ /* 0x000ff00000000800 */
[----:B------:R-:W-:Y:S08]  /*3800*/  MUFU.EX2 R213, R213 ;  /* 0x000000d500d57308 */ /* 0x000ff00000000800 */
[----:B------:R-:W-:Y:S08]  /*3810*/  MUFU.EX2 R190, R190 ;  /* 0x000000be00be7308 */ /* 0x000ff00000000800 */
[----:B------:R-:W1:Y:S08]  /*3820*/  MUFU.EX2 R209, R209 ;  /* 0x000000d100d17308 */ /* 0x000e700000000800 */
        /* <DEDUP_REMOVED lines=14> */
[----:B------:R-:W-:Y:S01]  /*3910*/  MUFU.EX2 R174, R174 ;  /* 0x000000ae00ae7308 */ /* 0x000fe20000000800 */
[----:B------:R-:W-:-:S02]  /*3920*/  WARPGROUP.DEPBAR.LE gsb0, 0x0 ;  /* 0x00008000000079c5 */ /* 0x000fc40000010000 */
[----:B--2---:R-:W-:Y:S01]  /*3930*/  F2FP.BF16.F32.PACK_AB R152, R164, R161 ;  /* 0x000000a1a498723e */ /* 0x004fe200000010ff */
[----:B------:R-:W-:Y:S01]  /*3940*/  FADD.FTZ R161, R161, R160 ;  /* 0x000000a0a1a17221 */ /* 0x000fe20000010000 */
[----:B---3--:R-:W-:Y:S01]  /*3950*/  F2FP.BF16.F32.PACK_AB R153, R166, R163 ;  /* 0x000000a3a699723e */ /* 0x008fe200000010ff */
[----:B------:R-:W-:Y:S01]  /*3960*/  FADD.FTZ R163, R163, R158 ;  /* 0x0000009ea3a37221 */ /* 0x000fe20000010000 */
[----:B------:R-:W-:Y:S01]  /*3970*/  F2FP.BF16.F32.PACK_AB R154, R168, R165 ;  /* 0x000000a5a89a723e */ /* 0x000fe200000010ff */
[----:B------:R-:W2:Y:S01]  /*3980*/  MUFU.EX2 R171, R171 ;  /* 0x000000ab00ab7308 */ /* 0x000ea20000000800 */
[----:B----4-:R-:W-:Y:S01]  /*3990*/  F2FP.BF16.F32.PACK_AB R155, R170, R167 ;  /* 0x000000a7aa9b723e */ /* 0x010fe200000010ff */
[----:B------:R-:W-:Y:S01]  /*39a0*/  FADD.FTZ R164, R164, R161 ;  /* 0x000000a1a4a47221 */ /* 0x000fe20000010000 */
[----:B------:R-:W-:Y:S02]  /*39b0*/  FADD.FTZ R166, R166, R163 ;  /* 0x000000a3a6a67221 */ /* 0x000fe40000010000 */
[----:B------:R-:W-:Y:S01]  /*39c0*/  WARPGROUP.ARRIVE ;  /* 0x00000000000079c5 */ /* 0x000fe20000000000 */
[----:B------:R-:W-:Y:S01]  /*39d0*/  FADD.FTZ R165, R165, R164 ;  /* 0x000000a4a5a57221 */ /* 0x000fe20000010000 */
[----:B------:R-:W-:Y:S01]  /*39e0*/  FADD.FTZ R167, R167, R166 ;  /* 0x000000a6a7a77221 */ /* 0x000fe20000010000 */
[----:B------:R-:W-:Y:S02]  /*39f0*/  MUFU.EX2 R173, R173 ;  /* 0x000000ad00ad7308 */ /* 0x000fe40000000800 */
[----:B------:R-:W-:Y:S01]  /*3a00*/  FADD.FTZ R165, R168, R165 ;  /* 0x000000a5a8a57221 */ /* 0x000fe20000010000 */
[----:B------:R-:W-:Y:S01]  /*3a10*/  HGMMA.64x256x16.F32.BF16 R24, R152, gdesc[UR8].tnspB, R24, gsb0 ;  /* 0x43e0000898187df0 */ /* 0x000fe20008001818 */
[----:B------:R-:W-:Y:S01]  /*3a20*/  UIADD3 UR10, UR7, 0x100, URZ ;  /* 0x00000100070a7890 */ /* 0x000fe2000fffe03f */
[----:B------:R-:W-:Y:S01]  /*3a30*/  FADD.FTZ R167, R170, R167 ;  /* 0x000000a7aaa77221 */ /* 0x000fe20000010000 */
[----:B------:R-:W-:-:S02]  /*3a40*/  UMOV UR11, 0x40000040 ;  /* 0x40000040000b7882 */ /* 0x000fc40000000000 */
[----:B------:R-:W3:Y:S01]  /*3a50*/  MUFU.EX2 R176, R176 ;  /* 0x000000b000b07308 */ /* 0x000ee20000000800 */
[----:B------:R-:W-:Y:S02]  /*3a60*/  WARPGROUP.DEPBAR.LE gsb0, 0x0 ;  /* 0x00008000000079c5 */ /* 0x000fe40000010000 */
[----:B-----5:R-:W-:Y:S01]  /*3a70*/  F2FP.BF16.F32.PACK_AB R152, R199, R178 ;  /* 0x000000b2c798723e */ /* 0x020fe200000010ff */
[----:B------:R-:W-:Y:S01]  /*3a80*/  FADD.FTZ R178, R178, R165 ;  /* 0x000000a5b2b27221 */ /* 0x000fe20000010000 */
[----:B0-----:R-:W-:Y:S01]  /*3a90*/  F2FP.BF16.F32.PACK_AB R153, R203, R182 ;  /* 0x000000b6cb99723e */ /* 0x001fe200000010ff */
[----:B------:R-:W-:Y:S01]  /*3aa0*/  FADD.FTZ R182, R182, R167 ;  /* 0x000000a7b6b67221 */ /* 0x000fe20000010000 */
[----:B------:R-:W-:Y:S01]  /*3ab0*/  F2FP.BF16.F32.PACK_AB R154, R201, R180 ;  /* 0x000000b4c99a723e */ /* 0x000fe200000010ff */
[----:B------:R-:W-:Y:S01]  /*3ac0*/  FADD.FTZ R199, R199, R178 ;  /* 0x000000b2c7c77221 */ /* 0x000fe20000010000 */
[----:B-1----:R-:W-:Y:S01]  /*3ad0*/  F2FP.BF16.F32.PACK_AB R155, R221, R184 ;  /* 0x000000b8dd9b723e */ /* 0x002fe200000010ff */
[----:B------:R-:W-:-:S02]  /*3ae0*/  FADD.FTZ R203, R203, R182 ;  /* 0x000000b6cbcb7221 */ /* 0x000fc40000010000 */
[----:B------:R-:W-:Y:S01]  /*3af0*/  FADD.FTZ R180, R180, R199 ;  /* 0x000000c7b4b47221 */ /* 0x000fe20000010000 */
[----:B------:R-:W-:Y:S01]  /*3b00*/  WARPGROUP.ARRIVE ;  /* 0x00000000000079c5 */ /* 0x000fe20000000000 */
[----:B------:R-:W-:Y:S02]  /*3b10*/  FADD.FTZ R184, R184, R203 ;  /* 0x000000cbb8b87221 */ /* 0x000fe40000010000 */
[----:B------:R-:W-:Y:S02]  /*3b20*/  FADD.FTZ R201, R201, R180 ;  /* 0x000000b4c9c97221 */ /* 0x000fe40000010000 */
[----:B------:R-:W-:-:S05]  /*3b30*/  FADD.FTZ R221, R221, R184 ;  /* 0x000000b8dddd7221 */ /* 0x000fca0000010000 */
[----:B------:R-:W-:Y:S01]  /*3b40*/  HGMMA.64x256x16.F32.BF16 R24, R152, gdesc[UR8].tnspB, R24, gsb0 ;  /* 0x43e0000898187df0 */ /* 0x000fe20008001818 */
[----:B------:R-:W-:Y:S01]  /*3b50*/  UIADD3 UR10, UR7, 0x180, URZ ;  /* 0x00000180070a7890 */ /* 0x000fe2000fffe03f */
[----:B------:R-:W-:Y:S01]  /*3b60*/  UMOV UR11, 0x40000040 ;  /* 0x40000040000b7882 */ /* 0x000fe20000000000 */
[----:B------:R-:W-:Y:S02]  /*3b70*/  WARPGROUP.DEPBAR.LE gsb0, 0x0 ;  /* 0x00008000000079c5 */ /* 0x000fe40000010000 */
[----:B------:R-:W-:Y:S01]  /*3b80*/  F2FP.BF16.F32.PACK_AB R152, R217, R186 ;  /* 0x000000bad998723e */ /* 0x000fe200000010ff */
[----:B------:R-:W-:Y:S01]  /*3b90*/  FADD.FTZ R186, R186, R201 ;  /* 0x000000c9baba7221 */ /* 0x000fe20000010000 */
[----:B------:R-:W-:Y:S01]  /*3ba0*/  F2FP.BF16.F32.PACK_AB R153, R209, R190 ;  /* 0x000000bed199723e */ /* 0x000fe200000010ff */
[----:B------:R-:W-:Y:S01]  /*3bb0*/  FADD.FTZ R190, R190, R221 ;  /* 0x000000ddbebe7221 */ /* 0x000fe20000010000 */
[----:B------:R-:W-:Y:S01]  /*3bc0*/  F2FP.BF16.F32.PACK_AB R154, R213, R188 ;  /* 0x000000bcd59a723e */ /* 0x000fe200000010ff */
[----:B------:R-:W-:Y:S01]  /*3bd0*/  FADD.FTZ R217, R217, R186 ;  /* 0x000000bad9d97221 */ /* 0x000fe20000010000 */
[----:B------:R-:W-:Y:S01]  /*3be0*/  F2FP.BF16.F32.PACK_AB R155, R205, R192 ;  /* 0x000000c0cd9b723e */ /* 0x000fe200000010ff */
[----:B------:R-:W-:-:S02]  /*3bf0*/  FADD.FTZ R209, R209, R190 ;  /* 0x000000bed1d17221 */ /* 0x000fc40000010000 */
[----:B------:R-:W-:Y:S01]  /*3c00*/  FADD.FTZ R188, R188, R217 ;  /* 0x000000d9bcbc7221 */ /* 0x000fe20000010000 */
[----:B------:R-:W-:Y:S01]  /*3c10*/  WARPGROUP.ARRIVE ;  /* 0x00000000000079c5 */ /* 0x000fe20000000000 */
[----:B------:R-:W-:Y:S02]  /*3c20*/  FADD.FTZ R192, R192, R209 ;  /* 0x000000d1c0c07221 */ /* 0x000fe40000010000 */
[----:B------:R-:W-:Y:S02]  /*3c30*/  FADD.FTZ R188, R213, R188 ;  /* 0x000000bcd5bc7221 */ /* 0x000fe40000010000 */
[----:B------:R-:W-:-:S08]  /*3c40*/  FADD.FTZ R192, R205, R192 ;  /* 0x000000c0cdc07221 */ /* 0x000fd00000010000 */
        /* <DEDUP_REMOVED lines=23> */
[C---:B--2---:R-:W-:Y:S01]  /*3dc0*/  F2FP.BF16.F32.PACK_AB R153, R171.reuse, R174 ;  /* 0x000000aeab99723e */ /* 0x044fe200000010ff */
[----:B------:R-:W-:Y:S01]  /*3dd0*/  FADD.FTZ R174, R174, R189 ;  /* 0x000000bdaeae7221 */ /* 0x000fe20000010000 */
[----:B------:R-:W-:Y:S01]  /*3de0*/  F2FP.BF16.F32.PACK_AB R154, R172, R169 ;  /* 0x000000a9ac9a723e */ /* 0x000fe200000010ff */
[----:B------:R-:W-:Y:S01]  /*3df0*/  FADD.FTZ R204, R204, R181 ;  /* 0x000000b5cccc7221 */ /* 0x000fe20000010000 */
[----:B---3--:R-:W-:Y:S01]  /*3e00*/  F2FP.BF16.F32.PACK_AB R155, R176, R173 ;  /* 0x000000adb09b723e */ /* 0x008fe200000010ff */
[----:B------:R-:W-:-:S02]  /*3e10*/  FADD.FTZ R174, R171, R174 ;  /* 0x000000aeabae7221 */ /* 0x000fc40000010000 */
[----:B------:R-:W-:Y:S01]  /*3e20*/  FADD.FTZ R21, R169, R204 ;  /* 0x000000cca9157221 */ /* 0x000fe20000010000 */
[----:B------:R-:W-:Y:S01]  /*3e30*/  WARPGROUP.ARRIVE ;  /* 0x00000000000079c5 */ /* 0x000fe20000000000 */
[----:B------:R-:W-:Y:S02]  /*3e40*/  FADD.FTZ R173, R173, R174 ;  /* 0x000000aeadad7221 */ /* 0x000fe40000010000 */
[----:B------:R-:W-:Y:S02]  /*3e50*/  FADD.FTZ R21, R172, R21 ;  /* 0x00000015ac157221 */ /* 0x000fe40000010000 */
[----:B------:R-:W-:-:S08]  /*3e60*/  FADD.FTZ R22, R176, R173 ;  /* 0x000000adb0167221 */ /* 0x000fd00000010000 */
[----:B------:R-:W-:Y:S03]  /*3e70*/  HGMMA.64x256x16.F32.BF16 R24, R152, gdesc[UR8].tnspB, R24, gsb0 ;  /* 0x43e0000898187df0 */ /* 0x000fe60008001818 */
[----:B------:R-:W-:Y:S02]  /*3e80*/  WARPGROUP.DEPBAR.LE gsb0, 0x0 ;  /* 0x00008000000079c5 */ /* 0x000fe40000010000 */
[----:B------:R-:W-:Y:S05]  /*3e90*/  @!P0 BRA `(.L_x_199) ;  /* 0x0000000000048947 */ /* 0x000fea0003800000 */
[----:B------:R-:W-:Y:S01]  /*3ea0*/  BPT.TRAP 0x1 ;  /* 0x000000040000795c */ /* 0x000fe20000300000 */
.L_x_199:
[----:B------:R-:W0:Y:S01]  /*3eb0*/  S2UR UR11, SR_CgaCtaId ;  /* 0x00000000000b79c3 */ /* 0x000e220000008800 */
[----:B------:R-:W-:Y:S01]  /*3ec0*/  R2UR UR10, R19 ;  /* 0x00000000130a72ca */ /* 0x000fe200000e0000 */
[----:B------:R-:W-:Y:S01]  /*3ed0*/  UIADD3 UR38, UR38, -0x2, URZ ;  /* 0xfffffffe26267890 */ /* 0x000fe2000fffe03f */
[----:B------:R-:W-:-:S11]  /*3ee0*/  R2UR UR7, R16 ;  /* 0x00000000100772ca */ /* 0x000fd600000e0000 */
[----:B------:R-:W-:Y:S02]  /*3ef0*/  UISETP.GE.AND UP0, UPT, UR38, UR10, UPT ;  /* 0x0000000a2600728c */ /* 0x000fe4000bf06270 */
[----:B------:R-:W-:-:S04]  /*3f00*/  UIADD3 UR7, UR7, 0x32460, URZ ;  /* 0x0003246007077890 */ /* 0x000fc8000fffe03f */
[----:B------:R-:W-:Y:S01]  /*3f10*/  PLOP3.LUT P1, PT, PT, PT, UP0, 0x80, 0x0 ;  /* 0x000000000000781c */ /* 0x000fe20003f2f008 */
[----:B0-----:R-:W-:-:S09]  /*3f20*/  UPRMT UR7, UR11, 0x654, UR7 ;  /* 0x000006540b077896 */ /* 0x001fd20008000007 */
[----:B------:R-:W-:Y:S03]  /*3f30*/  SYNCS.ARRIVE.TRANS64.RED.A1T0 RZ, [UR7], RZ ;  /* 0x000000ffffff79a7 */ /* 0x000fe60008100407 */
[----:B------:R-:W-:Y:S05]  /*3f40*/  @!P1 BRA `(.L_x_200) ;  /* 0x0000002800e49947 */ /* 0x000fea0003800000 */
[----:B------:R-:W-:Y:S01]  /*3f50*/  IMAD.MOV.U32 R201, RZ, RZ, R156 ;  /* 0x000000ffffc97224 */ /* 0x000fe200078e009c */
[----:B------:R-:W-:Y:S01]  /*3f60*/  UMOV UR61, URZ ;  /* 0x0000003f003d7c82 */ /* 0x000fe20008000000 */
[----:B------:R-:W-:Y:S02]  /*3f70*/  IMAD.MOV.U32 R200, RZ, RZ, R194 ;  /* 0x000000ffffc87224 */ /* 0x000fe400078e00c2 */
[----:B------:R-:W-:Y:S01]  /*3f80*/  IMAD.U32 R23, RZ, RZ, UR38 ;  /* 0x00000026ff177e24 */ /* 0x000fe2000f8e00ff */
[----:B------:R-:W-:-:S06]  /*3f90*/  UMOV UR38, URZ ;  /* 0x0000003f00267c82 */ /* 0x000fcc0008000000 */
.L_x_211:
[----:B------:R-:W-:Y:S01]  /*3fa0*/  R2UR UR6, R23 ;  /* 0x00000000170672ca */ /* 0x000fe200000e0000 */
[----:B------:R-:W-:Y:S01]  /*3fb0*/  UIADD3 UR38, UR38, 0x1, URZ ;  /* 0x0000000126267890 */ /* 0x000fe2000fffe03f */
[----:B------:R-:W-:-:S03]  /*3fc0*/  R2UR UR7, R19 ;  /* 0x00000000130772ca */ /* 0x000fc600000e0000 */
[----:B------:R-:W-:-:S04]  /*3fd0*/  UISETP.NE.AND UP0, UPT, UR38, 0x2, UPT ;  /* 0x000000022600788c */ /* 0x000fc8000bf05270 */
[----:B------:R-:W-:-:S04]  /*3fe0*/  USEL UR38, UR38, URZ, UP0 ;  /* 0x0000003f26267287 */ /* 0x000fc80008000000 */
[----:B------:R-:W-:Y:S01]  /*3ff0*/  IMAD.U32 R0, RZ, RZ, UR6 ;  /* 0x00000006ff007e24 */ /* 0x000fe2000f8e00ff */
[----:B------:R-:W-:-:S04]  /*4000*/  UIADD3 UR6, UR6, -0x1, URZ ;  /* 0xffffffff06067890 */ /* 0x000fc8000fffe03f */
[----:B------:R-:W-:Y:S02]  /*4010*/  ISETP.GT.AND P1, PT, R0, UR7, PT ;  /* 0x0000000700007c0c */ /* 0x000fe4000bf24270 */
[----:B------:R-:W-:Y:S01]  /*4020*/  MOV R23, UR6 ;  /* 0x0000000600177c02 */ /* 0x000fe20008000f00 */
[----:B------:R-:W-:-:S04]  /*4030*/  USEL UR6, URZ, 0x1, UP0 ;  /* 0x000000013f067887 */ /* 0x000fc80008000000 */
[----:B------:R-:W-:Y:S01]  /*4040*/  ULOP3.LUT UR61, UR61, UR6, URZ, 0x3c, !UPT ;  /* 0x000000063d3d7292 */ /* 0x000fe2000f8e3c3f */
[----:B------:R-:W-:Y:S11]  /*4050*/  @!P0 BRA `(.L_x_201) ;  /* 0x0000000000048947 */ /* 0x000ff60003800000 */
[----:B------:R-:W-:Y:S01]  /*4060*/  BPT.TRAP 0x1 ;  /* 0x000000040000795c */ /* 0x000fe20000300000 */
.L_x_201:
[----:B------:R-:W-:Y:S01]  /*4070*/  R2UR UR6, R16 ;  /* 0x00000000100672ca */ /* 0x000fe200000e0000 */
[----:B------:R-:W-:-:S05]  /*4080*/  IMAD.U32 R0, RZ, RZ, UR61 ;  /* 0x0000003dff007e24 */ /* 0x000fca000f8e00ff */
[----:B------:R-:W-:-:S07]  /*4090*/  SHF.L.U32 R0, R0, 0x1f, RZ ;  /* 0x0000001f00007819 */ /* 0x000fce00000006ff */
[----:B------:R-:W-:-:S09]  /*40a0*/  ULEA UR60, UR38, UR6, 0x3 ;  /* 0x00000006263c7291 */ /* 0x000fd2000f8e183f */
[----:B------:R0:W1:Y:S01]  /*40b0*/  SYNCS.PHASECHK.TRANS64.TRYWAIT P2, [UR60+0x32430], R0 ;  /* 0x03243000ff0075a7 */ /* 0x000062000804017c */
[----:B------:R-:W-:Y:S05]  /*40c0*/  @!P0 BRA `(.L_x_202) ;  /* 0x0000000000048947 */ /* 0x000fea0003800000 */
[----:B------:R-:W-:Y:S01]  /*40d0*/  BPT.TRAP 0x1 ;  /* 0x000000040000795c */ /* 0x000fe20000300000 */
.L_x_202:
[----:B-1----:R-:W-:Y:S05]  /*40e0*/  @P2 BRA `(.L_x_203) ;  /* 0x0000000000082947 */ /* 0x002fea0003800000 */
[----:B------:R-:W1:Y:S02]  /*40f0*/  SYNCS.PHASECHK.TRANS64.TRYWAIT P2, [UR60+0x32430], R0 ;  /* 0x03243000ff0075a7 */ /* 0x000e64000804017c */
[----:B-1----:R-:W-:Y:S05]  /*4100*/  @!P2 BRA `(.L_x_204) ;  /* 0x0000009c00e0a947 */ /* 0x002fea0003800000 */
.L_x_203:
[----:B------:R-:W-:Y:S01]  /*4110*/  R2UR UR6, R17 ;  /* 0x00000000110672ca */ /* 0x000fe200000e0000 */
[----:B-1----:R-:W-:Y:S01]  /*4120*/  WARPGROUP.ARRIVE ;  /* 0x00000000000079c5 */ /* 0x002fe20000000000 */
[----:B------:R-:W-:Y:S01]  /*4130*/  MOV R202, UR21 ;  /* 0x0000001500ca7c02 */ /* 0x000fe20008000f00 */
[----:B------:R-:W-:Y:S01]  /*4140*/  UMOV UR23, 0x40000040 ;  /* 0x4000004000177882 */ /* 0x000fe20000000000 */
[----:B------:R-:W-:Y:S01]  /*4150*/  MOV R203, UR20 ;  /* 0x0000001400cb7c02 */ /* 0x000fe20008000f00 */
[----:B------:R-:W-:Y:S01]  /*4160*/  UMOV UR19, 0x40000040 ;  /* 0x4000004000137882 */ /* 0x000fe20000000000 */
[----:B------:R-:W-:Y:S01]  /*4170*/  R2UR UR20, R14 ;  /* 0x000000000e1472ca */ /* 0x000fe200000e0000 */
[----:B------:R-:W-:Y:S01]  /*4180*/  UMOV UR15, 0x40000040 ;  /* 0x40000040000f7882 */ /* 0x000fe20000000000 */
[----:B------:R-:W-:Y:S01]  /*4190*/  R2UR UR21, R15 ;  /* 0x000000000f1572ca */ /* 0x000fe200000e0000 */
[----:B------:R-:W-:Y:S01]  /*41a0*/  UMOV UR11, 0x40000040 ;  /* 0x40000040000b7882 */ /* 0x000fe20000000000 */
[----:B------:R-:W-:-:S02]  /*41b0*/  MOV R204, UR17 ;  /* 0x0000001100cc7c02 */ /* 0x000fc40008000f00 */
[----:B------:R-:W-:Y:S01]  /*41c0*/  MOV R205, UR16 ;  /* 0x0000001000cd7c02 */ /* 0x000fe20008000f00 */
[----:B------:R-:W-:Y:S01]  /*41d0*/  UIMAD UR6, UR38, 0x300, UR6 ;  /* 0x00000300260678a4 */ /* 0x000fe2000f8e0206 */
[----:B------:R-:W-:Y:S02]  /*41e0*/  R2UR UR16, R12 ;  /* 0x000000000c1072ca */ /* 0x000fe400000e0000 */
[----:B------:R-:W-:Y:S01]  /*41f0*/  R2UR UR17, R13 ;  /* 0x000000000d1172ca */ /* 0x000fe200000e0000 */
[----:B------:R-:W-:Y:S01]  /*4200*/  UIADD3 UR7, UR6, 0x2, URZ ;  /* 0x0000000206077890 */ /* 0x000fe2000fffe03f */
[----:B------:R-:W-:Y:S02]  /*4210*/  MOV R206, UR13 ;  /* 0x0000000d00ce7c02 */ /* 0x000fe40008000f00 */
[----:B------:R-:W-:Y:S01]  /*4220*/  UMOV UR22, UR6 ;  /* 0x0000000600167c82 */ /* 0x000fe20008000000 */
[----:B------:R-:W-:Y:S01]  /*4230*/  MOV R207, UR12 ;  /* 0x0000000c00cf7c02 */ /* 0x000fe20008000f00 */
[----:B------:R-:W-:Y:S01]  /*4240*/  HGMMA.64x96x16.F32.BF16 R152, gdesc[UR20], RZ, !UPT, gsb0 ;  /* 0x01600000149879f0 */ /* 0x000fe2000c0018ff */
[----:B------:R-:W-:Y:S01]  /*4250*/  R2UR UR12, R10 ;  /* 0x000000000a0c72ca */ /* 0x000fe200000e0000 */
[----:B------:R-:W-:Y:S01]  /*4260*/  UMOV UR18, UR7 ;  /* 0x0000000700127c82 */ /* 0x000fe20008000000 */
[----:B------:R-:W-:Y:S01]  /*4270*/  R2UR UR13, R11 ;  /* 0x000000000b0d72ca */ /* 0x000fe200000e0000 */
[----:B------:R-:W-:Y:S01]  /*4280*/  UIADD3 UR7, UR6, 0x4, URZ ;  /* 0x0000000406077890 */ /* 0x000fe2000fffe03f */
[----:B------:R-:W-:Y:S01]  /*4290*/  MOV R208, UR9 ;  /* 0x0000000900d07c02 */ /* 0x000fe20008000f00 */
[----:B------:R-:W-:Y:S01]  /*42a0*/  UIADD3 UR6, UR6, 0x6, URZ ;  /* 0x0000000606067890 */ /* 0x000fe2000fffe03f */
[----:B------:R-:W-:-:S02]  /*42b0*/  MOV R209, UR8 ;  /* 0x0000000800d17c02 */ /* 0x000fc40008000f00 */
[----:B------:R-:W-:Y:S02]  /*42c0*/  R2UR UR8, R8 ;  /* 0x00000000080872ca */ /* 0x000fe400000e0000 */
[----:B------:R-:W-:Y:S01]  /*42d0*/  UMOV UR14, UR7 ;  /* 0x00000007000e7c82 */ /* 0x000fe20008000000 */
[----:B------:R-:W-:Y:S01]  /*42e0*/  R2UR UR9, R9 ;  /* 0x00000000090972ca */ /* 0x000fe200000e0000 */
[----:B------:R-:W-:Y:S01]  /*42f0*/  UMOV UR10, UR6 ;  /* 0x00000006000a7c82 */ /* 0x000fe20008000000 */
[----:B------:R-:W-:Y:S02]  /*4300*/  R2UR UR21, R202 ;  /* 0x00000000ca1572ca */ /* 0x000fe400000e0000 */
[----:B------:R-:W-:Y:S01]  /*4310*/  R2UR UR20, R203 ;  /* 0x00000000cb1472ca */ /* 0x000fe200000e0000 */
[----:B------:R-:W-:Y:S02]  /*4320*/  WARPGROUP.DEPBAR.LE gsb0, 0x0 ;  /* 0x00008000000079c5 */ /* 0x000fe40000010000 */
[----:B------:R-:W-:-:S06]  /*4330*/  WARPGROUP.ARRIVE ;  /* 0x00000000000079c5 */ /* 0x000fcc0000000000 */
[----:B------:R-:W-:Y:S01]  /*4340*/  HGMMA.64x96x16.F32.BF16 R152, gdesc[UR16], R152, gsb0 ;  /* 0x01600000109879f0 */ /* 0x000fe20008001898 */
        /* <DEDUP_REMOVED lines=13> */
[----:B------:R-:W-:-:S12]  /*4420*/  @!P0 BRA `(.L_x_205) ;  /* 0x0000000000048947 */ /* 0x000fd80003800000 */
[----:B------:R-:W-:Y:S01]  /*4430*/  BPT.TRAP 0x1 ;  /* 0x000000040000795c */ /* 0x000fe20000300000 */
.L_x_205:
[----:B------:R1:W2:Y:S01]  /*4440*/  SYNCS.PHASECHK.TRANS64.TRYWAIT P2, [UR60+0x32450], R0 ;  /* 0x03245000ff0075a7 */ /* 0x0002a2000804017c */
[----:B------:R-:W-:Y:S05]  /*4450*/  @!P0 BRA `(.L_x_206) ;  /* 0x0000000000048947 */ /* 0x000fea0003800000 */
[----:B------:R-:W-:Y:S01]  /*4460*/  BPT.TRAP 0x1 ;  /* 0x000000040000795c */ /* 0x000fe20000300000 */
.L_x_206:
[----:B--2---:R-:W-:Y:S05]  /*4470*/  @P2 BRA `(.L_x_207) ;  /* 0x0000000000082947 */ /* 0x004fea0003800000 */
[----:B------:R-:W2:Y:S02]  /*4480*/  SYNCS.PHASECHK.TRANS64.TRYWAIT P2, [UR60+0x32450], R0 ;  /* 0x03245000ff0075a7 */ /* 0x000ea4000804017c */
[----:B--2---:R-:W-:Y:S05]  /*4490*/  @!P2 BRA `(.L_x_208) ;  /* 0x0000009c0014a947 */ /* 0x004fea0003800000 */
.L_x_207:
[----:B------:R-:W-:Y:S01]  /*44a0*/  R2UR UR6, R18 ;  /* 0x00000000120672ca */ /* 0x000fe200000e0000 */
[----:B------:R-:W-:Y:S01]  /*44b0*/  WARPGROUP.ARRIVE ;  /* 0x00000000000079c5 */ /* 0x000fe20000000000 */
[----:B012---:R-:W-:Y:S01]  /*44c0*/  MOV R0, UR49 ;  /* 0x0000003100007c02 */ /* 0x007fe20008000f00 */
[----:B------:R-:W-:Y:S01]  /*44d0*/  UMOV UR51, 0x40000040 ;  /* 0x4000004000337882 */ /* 0x000fe20000000000 */
[----:B------:R-:W-:Y:S01]  /*44e0*/  MOV R202, UR48 ;  /* 0x0000003000ca7c02 */ /* 0x000fe20008000f00 */
[----:B------:R-:W-:Y:S01]  /*44f0*/  UMOV UR55, 0x40000040 ;  /* 0x4000004000377882 */ /* 0x000fe20000000000 */
[----:B------:R-:W-:Y:S01]  /*4500*/  R2UR UR48, R6 ;  /* 0x00000000063072ca */ /* 0x000fe200000e0000 */
[----:B------:R-:W-:Y:S01]  /*4510*/  UMOV UR59, 0x40000040 ;  /* 0x40000040003b7882 */ /* 0x000fe20000000000 */
[----:B------:R-:W-:Y:S01]  /*4520*/  R2UR UR49, R7 ;  /* 0x00000000073172ca */ /* 0x000fe200000e0000 */
[----:B------:R-:W-:Y:S01]  /*4530*/  UMOV UR7, 0x40000040 ;  /* 0x4000004000077882 */ /* 0x000fe20000000000 */
[----:B------:R-:W-:Y:S01]  /*4540*/  MOV R203, UR53 ;  /* 0x0000003500cb7c02 */ /* 0x000fe20008000f00 */
[----:B------:R-:W-:Y:S01]  /*4550*/  UMOV UR11, 0x40000040 ;  /* 0x40000040000b7882 */ /* 0x000fe20000000000 */
[----:B------:R-:W-:Y:S01]  /*4560*/  MOV R204, UR52 ;  /* 0x0000003400cc7c02 */ /* 0x000fe20008000f00 */
[----:B------:R-:W-:Y:S01]  /*4570*/  UIMAD UR39, UR38, 0xc00, UR6 ;  /* 0x00000c00262778a4 */ /* 0x000fe2000f8e0206 */
[----:B------:R-:W-:Y:S01]  /*4580*/  R2UR UR52, R4 ;  /* 0x00000000043472ca */ /* 0x000fe200000e0000 */
[----:B------:R-:W-:Y:S01]  /*4590*/  UMOV UR15, 0x40000040 ;  /* 0x40000040000f7882 */ /* 0x000fe20000000000 */
[----:B------:R-:W-:Y:S01]  /*45a0*/  R2UR UR53, R5 ;  /* 0x00000000053572ca */ /* 0x000fe200000e0000 */
[----:B------:R-:W-:Y:S01]  /*45b0*/  UIADD3 UR6, UR39, 0x2, URZ ;  /* 0x0000000227067890 */ /* 0x000fe2000fffe03f */
[----:B------:R-:W-:Y:S01]  /*45c0*/  MOV R205, UR57 ;  /* 0x0000003900cd7c02 */ /* 0x000fe20008000f00 */
[----:B------:R-:W-:Y:S01]  /*45d0*/  UIADD3 UR10, UR39, 0x300, URZ ;  /* 0x00000300270a7890 */ /* 0x000fe2000fffe03f */
[----:B------:R-:W-:Y:S01]  /*45e0*/  MOV R206, UR56 ;  /* 0x0000003800ce7c02 */ /* 0x000fe20008000f00 */
[----:B------:R-:W-:Y:S01]  /*45f0*/  UMOV UR50, UR39 ;  /* 0x0000002700327c82 */ /* 0x000fe20008000000 */
[----:B------:R-:W-:Y:S01]  /*4600*/  R2UR UR56, R2 ;  /* 0x00000000023872ca */ /* 0x000fe200000e0000 */
[----:B------:R-:W-:Y:S01]  /*4610*/  HGMMA.64x96x16.F32.BF16 R152, gdesc[UR48], R152, gsb0 ;  /* 0x01600000309879f0 */ /* 0x000fe20008001898 */
[----:B------:R-:W-:Y:S01]  /*4620*/  UMOV UR54, UR6 ;  /* 0x0000000600367c82 */ /* 0x000fe20008000000 */
[----:B------:R-:W-:Y:S01]  /*4630*/  R2UR UR57, R3 ;  /* 0x00000000033972ca */ /* 0x000fe200000e0000 */
[----:B------:R-:W-:Y:S01]  /*4640*/  UIADD3 UR6, UR39, 0x4, URZ ;  /* 0x0000000427067890 */ /* 0x000fe2000fffe03f */
[----:B------:R-:W-:Y:S01]  /*4650*/  R2UR UR49, R0 ;  /* 0x00000000003172ca */ /* 0x000fe200000e0000 */
[----:B------:R-:W-:Y:S01]  /*4660*/  UIADD3 UR14, UR39, 0x302, URZ ;  /* 0x00000302270e7890 */ /* 0x000fe2000fffe03f */
[----:B------:R-:W-:Y:S01]  /*4670*/  R2UR UR48, R202 ;  /* 0x00000000ca3072ca */ /* 0x000fe200000e0000 */
[----:B------:R-:W-:Y:S01]  /*4680*/  UIADD3 UR18, UR39, 0x304, URZ ;  /* 0x0000030427127890 */ /* 0x000fe2000fffe03f */
[----:B------:R-:W0:Y:S01]  /*4690*/  S2R R207, SR_TID.X ;  /* 0x0000000000cf7919 */ /* 0x000e220000002100 */
[----:B------:R-:W-:Y:S01]  /*46a0*/  UMOV UR19, 0x40000040 ;  /* 0x4000004000137882 */ /* 0x000fe20000000000 */
[----:B------:R-:W-:Y:S01]  /*46b0*/  UMOV UR58, UR6 ;  /* 0x00000006003a7c82 */ /* 0x000fe20008000000 */
[----:B------:R-:W-:-:S02]  /*46c0*/  UIADD3 UR6, UR39, 0x6, URZ ;  /* 0x0000000627067890 */ /* 0x000fc4000fffe03f */
[----:B------:R-:W-:Y:S01]  /*46d0*/  UIADD3 UR22, UR39, 0x306, URZ ;  /* 0x0000030627167890 */ /* 0x000fe2000fffe03f */
[----:B------:R-:W-:Y:S01]  /*46e0*/  UMOV UR23, 0x40000040 ;  /* 0x4000004000177882 */ /* 0x000fe20000000000 */
        /* <DEDUP_REMOVED lines=12> */
[----:B0-----:R-:W-:-:S04]  /*47b0*/  SHF.R.U32.HI R207, RZ, 0x7, R207 ;  /* 0x00000007ffcf7819 */ /* 0x001fc800000116cf */
[----:B------:R-:W-:Y:S01]  /*47c0*/  IADD3 R0, -R207, 0xb, RZ ;  /* 0x0000000bcf007810 */ /* 0x000fe20007ffe1ff */
[----:B------:R-:W-:Y:S02]  /*47d0*/  WARPGROUP.DEPBAR.LE gsb0, 0x0 ;  /* 0x00008000000079c5 */ /* 0x000fe40000010000 */
[----:B------:R-:W-:-:S06]  /*47e0*/  WARPGROUP.ARRIVE ;  /* 0x00000000000079c5 */ /* 0x000fcc0000000000 */
[----:B------:R-:W-:Y:S01]  /*47f0*/  HGMMA.64x96x16.F32.BF16 R152, gdesc[UR52], R152, gsb0 ;  /* 0x01600000349879f0 */ /* 0x000fe20008001898 */
[----:B------:R-:W-:Y:S01]  /*4800*/  R2UR UR53, R203 ;  /* 0x00000000cb3572ca */ /* 0x000fe200000e0000 */
[----:B------:R-:W-:Y:S01]  /*4810*/  UIADD3 UR54, UR39, 0x904, URZ ;  /* 0x0000090427367890 */ /* 0x000fe2000fffe03f */
[----:B------:R-:W-:Y:S01]  /*4820*/  R2UR UR52, R204 ;  /* 0x00000000cc3472ca */ /* 0x000fe200000e0000 */
[----:B------:R-:W-:Y:S01]  /*4830*/  UMOV UR55, 0x40000040 ;  /* 0x4000004000377882 */ /* 0x000fe20000000000 */
        /* <DEDUP_REMOVED lines=50> */
.L_x_209:
[----:B------:R-:W-:Y:S01]  /*4b60*/  ULDC UR6, c[0x0][0xad0] ;  /* 0x0002b40000067ab9 */ /* 0x000fe20000000800 */
[----:B------:R-:W1:Y:S01]  /*4b70*/  S2UR UR10, SR_CgaCtaId ;  /* 0x00000000000a79c3 */ /* 0x000e620000008800 */
        /* <DEDUP_REMOVED lines=15> */
[----:B------:R-:W-:Y:S01]  /*4c70*/  FMUL.FTZ R159, R161, UR6 ;  /* 0x00000006a19f7c20 */ /* 0x000fe20008410000 */
[----:B------:R-:W-:Y:S01]  /*4c80*/  FMUL.FTZ R162, R164, UR6 ;  /* 0x00000006a4a27c20 */ /* 0x000fe20008410000 */
[----:B------:R-:W-:Y:S01]  /*4c90*/  FMUL.FTZ R178, R181, UR6 ;  /* 0x00000006b5b27c20 */ /* 0x000fe20008410000 */
[----:B------:R-:W-:Y:S01]  /*4ca0*/  FMUL.FTZ R154, R154, UR6 ;  /* 0x000000069a9a7c20 */ /* 0x000fe20008410000 */
[----:B------:R-:W-:Y:S01]  /*4cb0*/  FMUL.FTZ R164, R168, UR6 ;  /* 0x00000006a8a47c20 */ /* 0x000fe20008410000 */
[----:B------:R-:W-:Y:S01]  /*4cc0*/  FMUL.FTZ R181, R182, UR6 ;  /* 0x00000006b6b57c20 */ /* 0x000fe20008410000 */
[----:B------:R-:W-:Y:S01]  /*4cd0*/  FMUL.FTZ R168, R171, UR6 ;  /* 0x00000006aba87c20 */ /* 0x000fe20008410000 */
[----:B------:R-:W4:Y:S01]  /*4ce0*/  MUFU.TANH R156, R156 ;  /* 0x0000009c009c7308 */ /* 0x000f220000002400 */
[----:B------:R-:W-:Y:S01]  /*4cf0*/  FMUL.FTZ R182, R186, UR6 ;  /* 0x00000006bab67c20 */ /* 0x000fe20008410000 */
[----:B------:R-:W-:Y:S01]  /*4d00*/  FMUL.FTZ R171, R176, UR6 ;  /* 0x00000006b0ab7c20 */ /* 0x000fe20008410000 */
[----:B--2---:R-:W-:Y:S01]  /*4d10*/  FMNMX.FTZ R186, R152, R200, !PT ;  /* 0x000000c898ba7209 */ /* 0x004fe20007810000 */
[----:B------:R-:W-:Y:S01]  /*4d20*/  FMUL.FTZ R176, R179, UR6 ;  /* 0x00000006b3b07c20 */ /* 0x000fe20008410000 */
[----:B------:R-:W-:Y:S01]  /*4d30*/  FMUL.FTZ R155, R155, UR6 ;  /* 0x000000069b9b7c20 */ /* 0x000fe20008410000 */
[----:B------:R-:W-:Y:S01]  /*4d40*/  FMUL.FTZ R179, R184, UR6 ;  /* 0x00000006b8b37c20 */ /* 0x000fe20008410000 */
[----:B------:R-:W-:Y:S01]  /*4d50*/  FMUL.FTZ R184, R187, UR6 ;  /* 0x00000006bbb87c20 */ /* 0x000fe20008410000 */
[----:B------:R-:W2:Y:S01]  /*4d60*/  MUFU.TANH R157, R157 ;  /* 0x0000009d009d7308 */ /* 0x000ea20000002400 */
[----:B------:R-:W-:Y:S01]  /*4d70*/  FMUL.FTZ R161, R163, UR6 ;  /* 0x00000006a3a17c20 */ /* 0x000fe20008410000 */
[----:B---3--:R-:W-:Y:S01]  /*4d80*/  FMNMX.FTZ R187, R153, R186, !PT ;  /* 0x000000ba99bb7209 */ /* 0x008fe20007810000 */
[----:B------:R-:W-:Y:S01]  /*4d90*/  FMUL.FTZ R163, R165, UR6 ;  /* 0x00000006a5a37c20 */ /* 0x000fe20008410000 */
[----:B------:R-:W-:Y:S01]  /*4da0*/  FMUL.FTZ R165, R169, UR6 ;  /* 0x00000006a9a57c20 */ /* 0x000fe20008410000 */
[----:B------:R-:W-:Y:S01]  /*4db0*/  FMUL.FTZ R169, R172, UR6 ;  /* 0x00000006aca97c20 */ /* 0x000fe20008410000 */
[----:B------:R-:W-:Y:S01]  /*4dc0*/  FMUL.FTZ R172, R177, UR6 ;  /* 0x00000006b1ac7c20 */ /* 0x000fe20008410000 */
[----:B------:R-:W-:Y:S01]  /*4dd0*/  FMUL.FTZ R177, R180, UR6 ;  /* 0x00000006b4b17c20 */ /* 0x000fe20008410000 */
[----:B------:R-:W3:Y:S01]  /*4de0*/  MUFU.TANH R158, R158 ;  /* 0x0000009e009e7308 */ /* 0x000ee20000002400 */
[----:B----4-:R-:W-:Y:S01]  /*4df0*/  FMNMX.FTZ R186, R156, R187, !PT ;  /* 0x000000bb9cba7209 */ /* 0x010fe20007810000 */
[----:B------:R-:W-:Y:S01]  /*4e00*/  FMUL.FTZ R180, R185, UR6 ;  /* 0x00000006b9b47c20 */ /* 0x000fe20008410000 */
[----:B------:R-:W-:Y:S01]  /*4e10*/  FMUL.FTZ R185, R188, UR6 ;  /* 0x00000006bcb97c20 */ /* 0x000fe20008410000 */
[----:B------:R-:W-:Y:S01]  /*4e20*/  FMUL.FTZ R166, R166, UR6 ;  /* 0x00000006a6a67c20 */ /* 0x000fe20008410000 */
[----:B------:R-:W-:Y:S01]  /*4e30*/  FMUL.FTZ R175, R175, UR6 ;  /* 0x00000006afaf7c20 */ /* 0x000fe20008410000 */
[----:B------:R-:W-:Y:S01]  /*4e40*/  FMUL.FTZ R183, R183, UR6 ;  /* 0x00000006b7b77c20 */ /* 0x000fe20008410000 */
[----:B------:R-:W-:Y:S01]  /*4e50*/  FMUL.FTZ R191, R191, UR6 ;  /* 0x00000006bfbf7c20 */ /* 0x000fe20008410000 */
[----:B------:R-:W4:Y:S01]  /*4e60*/  MUFU.TANH R159, R159 ;  /* 0x0000009f009f7308 */ /* 0x000f220000002400 */
[----:B--2---:R-:W-:Y:S01]  /*4e70*/  FMNMX.FTZ R187, R157, R186, !PT ;  /* 0x000000ba9dbb7209 */ /* 0x004fe20007810000 */
[----:B------:R-:W-:Y:S01]  /*4e80*/  FMUL.FTZ R186, R189, UR6 ;  /* 0x00000006bdba7c20 */ /* 0x000fe20008410000 */
[----:B------:R-:W-:Y:S01]  /*4e90*/  FMUL.FTZ R189, R190, UR6 ;  /* 0x00000006bebd7c20 */ /* 0x000fe20008410000 */
[----:B------:R-:W-:Y:S01]  /*4ea0*/  UIADD3 UR7, UR60, 0x32440, URZ ;  /* 0x000324403c077890 */ /* 0x000fe2000fffe03f */
[----:B------:R-:W-:-:S03]  /*4eb0*/  R2UR UR11, R20 ;  /* 0x00000000140b72ca */ /* 0x000fc600000e0000 */
[----:B------:R-:W2:Y:S01]  /*4ec0*/  MUFU.TANH R154, R154 ;  /* 0x0000009a009a7308 */ /* 0x000ea20000002400 */
[----:B---3--:R-:W-:Y:S01]  /*4ed0*/  FMNMX.FTZ R188, R158, R187, !PT ;  /* 0x000000bb9ebc7209 */ /* 0x008fe20007810000 */
[----:B-1----:R-:W-:-:S06]  /*4ee0*/  UPRMT UR10, UR10, 0x654, UR7 ;  /* 0x000006540a0a7896 */ /* 0x002fcc0008000007 */
[----:B------:R-:W1:Y:S01]  /*4ef0*/  MUFU.TANH R162, R162 ;  /* 0x000000a200a27308 */ /* 0x000e620000002400 */
[----:B----4-:R-:W-:Y:S01]  /*4f00*/  FMNMX.FTZ R187, R159, R188, !PT ;  /* 0x000000bc9fbb7209 */ /* 0x010fe20007810000 */
[----:B------:R-:W-:Y:S01]  /*4f10*/  UIMAD UR7, UR38, 0xc00, UR11 ;  /* 0x00000c00260778a4 */ /* 0x000fe2000f8e020b */
[----:B------:R-:W-:Y:S02]  /*4f20*/  SYNCS.ARRIVE.TRANS64.RED.A1T0 RZ, [UR10], RZ ;  /* 0x000000ffffff79a7 */ /* 0x000fe4000810040a */
[----:B------:R-:W-:-:S03]  /*4f30*/  UMOV UR11, 0x40000040 ;  /* 0x40000040000b7882 */ /* 0x000fc60000000000 */
[----:B------:R-:W3:Y:S01]  /*4f40*/  MUFU.TANH R155, R155 ;  /* 0x0000009b009b7308 */ /* 0x000ee20000002400 */
[----:B--2---:R-:W-:Y:S01]  /*4f50*/  FMNMX.FTZ R188, R154, R201, !PT ;  /* 0x000000c99abc7209 */ /* 0x004fe20007810000 */
[----:B------:R-:W-:-:S06]  /*4f60*/  UMOV UR10, UR7 ;  /* 0x00000007000a7c82 */ /* 0x000fcc0008000000 */
[----:B------:R-:W2:Y:S01]  /*4f70*/  MUFU.TANH R163, R163 ;  /* 0x000000a300a37308 */ /* 0x000ea20000002400 */
[----:B-1----:R-:W-:-:S07]  /*4f80*/  FMNMX.FTZ R190, R162, R187, !PT ;  /* 0x000000bba2be7209 */ /* 0x002fce0007810000 */
[----:B------:R-:W1:Y:S01]  /*4f90*/  MUFU.TANH R202, R202 ;  /* 0x000000ca00ca7308 */ /* 0x000e620000002400 */
[----:B---3--:R-:W-:-:S07]  /*4fa0*/  FMNMX.FTZ R187, R155, R188, !PT ;  /* 0x000000bc9bbb7209 */ /* 0x008fce0007810000 */
[----:B------:R-:W3:Y:S01]  /*4fb0*/  MUFU.TANH R164, R164 ;  /* 0x000000a400a47308 */ /* 0x000ee20000002400 */
[----:B--2---:R-:W-:-:S07]  /*4fc0*/  FMNMX.FTZ R205, R163, R190, !PT ;  /* 0x000000bea3cd7209 */ /* 0x004fce0007810000 */
[----:B------:R-:W2:Y:S01]  /*4fd0*/  MUFU.TANH R203, R203 ;  /* 0x000000cb00cb7308 */ /* 0x000ea20000002400 */
[----:B-1----:R-:W-:Y:S01]  /*4fe0*/  FMNMX.FTZ R188, R202, R187, !PT ;  /* 0x000000bbcabc7209 */ /* 0x002fe20007810000 */
[----:B------:R-:W-:-:S06]  /*4ff0*/  FMUL.FTZ R187, R192, UR6 ;  /* 0x00000006c0bb7c20 */ /* 0x000fcc0008410000 */
[----:B------:R-:W1:Y:S01]  /*5000*/  MUFU.TANH R165, R165 ;  /* 0x000000a500a57308 */ /* 0x000e620000002400 */
[----:B---3--:R-:W-:-:S07]  /*5010*/  FMNMX.FTZ R190, R164, R205, !PT ;  /* 0x000000cda4be7209 */ /* 0x008fce0007810000 */
[----:B------:R-:W3:Y:S01]  /*5020*/  MUFU.TANH R160, R160 ;  /* 0x000000a000a07308 */ /* 0x000ee20000002400 */
[----:B--2---:R-:W-:-:S07]  /*5030*/  FMNMX.FTZ R205, R203, R188, !PT ;  /* 0x000000bccbcd7209 */ /* 0x004fce0007810000 */
        /* <DEDUP_REMOVED lines=22> */
[----:B------:R-:W-:Y:S01]  /*51a0*/  FMUL.FTZ R192, R196, UR6 ;  /* 0x00000006c4c07c20 */ /* 0x000fe20008410000 */
[----:B------:R-:W-:-:S05]  /*51b0*/  FMUL.FTZ R196, R195, UR6 ;  /* 0x00000006c3c47c20 */ /* 0x000fca0008410000 */
        /* <DEDUP_REMOVED lines=11> */
[----:B-1----:R-:W-:-:S07]  /*5270*/  FMNMX.FTZ R205, R175, R194, !PT ;  /* 0x000000c2afcd7209 */ /* 0x002fce0007810000 */
[----:B------:R-:W1:Y:S01]  /*5280*/  MUFU.TANH R185, R185 ;  /* 0x000000b900b97308 */ /* 0x000e620000002400 */
[----:B---3--:R-:W-:Y:S01]  /*5290*/  FMNMX.FTZ R194, R180, R193, !PT ;  /* 0x000000c1b4c27209 */ /* 0x008fe20007810000 */
[----:B------:R-:W-:-:S06]  /*52a0*/  FMUL.FTZ R193, R197, UR6 ;  /* 0x00000006c5c17c20 */ /* 0x000fcc0008410000 */
        /* <DEDUP_REMOVED lines=19> */
[----:B------:R-:W-:Y:S01]  /*53e0*/  FMUL.FTZ R206, R199, UR6 ;  /* 0x00000006c7ce7c20 */ /* 0x000fe20008410000 */
[----:B------:R-:W-:-:S05]  /*53f0*/  ULDC UR6, c[0x0][0xa80] ;  /* 0x0002a00000067ab9 */ /* 0x000fca0000000800 */
        /* <DEDUP_REMOVED lines=11> */
[----:B---3--:R-:W-:-:S05]  /*54b0*/  FMNMX.FTZ R198, R193, R198, !PT ;  /* 0x000000c6c1c67209 */ /* 0x008fca0007810000 */
[----:B------:R-:W3:Y:S02]  /*54c0*/  SHFL.BFLY PT, R199, R198, 0x2, 0x1f ;  /* 0x0c401f00c6c77f89 */ /* 0x000ee400000e0000 */
[----:B------:R-:W4:Y:S01]  /*54d0*/  MUFU.TANH R206, R206 ;  /* 0x000000ce00ce7308 */ /* 0x000f220000002400 */
[----:B--2---:R-:W-:-:S04]  /*54e0*/  FMNMX.FTZ R194, R196, R195, !PT ;  /* 0x000000c3c4c27209 */ /* 0x004fc80007810000 */
[----:B-1----:R-:W-:-:S04]  /*54f0*/  FMNMX.FTZ R195, R205, R194, !PT ;  /* 0x000000c2cdc37209 */ /* 0x002fc80007810000 */
[----:B----4-:R-:W-:-:S05]  /*5500*/  FMNMX.FTZ R197, R206, R195, !PT ;  /* 0x000000c3cec57209 */ /* 0x010fca0007810000 */
[----:B------:R-:W1:Y:S01]  /*5510*/  SHFL.BFLY PT, R208, R197, 0x2, 0x1f ;  /* 0x0c401f00c5d07f89 */ /* 0x000e6200000e0000 */
[----:B---3--:R-:W-:-:S05]  /*5520*/  FMNMX.FTZ R199, R198, R199, !PT ;  /* 0x000000c7c6c77209 */ /* 0x008fca0007810000 */
[----:B------:R-:W2:Y:S01]  /*5530*/  SHFL.BFLY PT, R194, R199, 0x1, 0x1f ;  /* 0x0c201f00c7c27f89 */ /* 0x000ea200000e0000 */
[----:B-1----:R-:W-:-:S05]  /*5540*/  FMNMX.FTZ R208, R197, R208, !PT ;  /* 0x000000d0c5d07209 */ /* 0x002fca0007810000 */
[----:B------:R-:W1:Y:S01]  /*5550*/  SHFL.BFLY PT, R207, R208, 0x1, 0x1f ;  /* 0x0c201f00d0cf7f89 */ /* 0x000e6200000e0000 */
[----:B--2---:R-:W-:-:S05]  /*5560*/  FMNMX.FTZ R194, R199, R194, !PT ;  /* 0x000000c2c7c27209 */ /* 0x004fca0007810000 */
[C---:B------:R-:W-:Y:S01]  /*5570*/  FADD.FTZ R195, -R194.reuse, R200 ;  /* 0x000000c8c2c37221 */ /* 0x040fe20000010100 */
[----:B------:R-:W-:-:S03]  /*5580*/  FMUL.FTZ R200, R194, UR6 ;  /* 0x00000006c2c87c20 */ /* 0x000fc60008410000 */
[----:B------:R-:W-:Y:S01]  /*5590*/  FMUL.FTZ R195, R195, UR6 ;  /* 0x00000006c3c37c20 */ /* 0x000fe20008410000 */
[--C-:B------:R-:W-:Y:S01]  /*55a0*/  FFMA.FTZ R199, R156, UR6, -R200.reuse ;  /* 0x000000069cc77c23 */ /* 0x100fe200080108c8 */
[--C-:B------:R-:W-:Y:S01]  /*55b0*/  FFMA.FTZ R211, R152, UR6, -R200.reuse ;  /* 0x0000000698d37c23 */ /* 0x100fe200080108c8 */
[--C-:B------:R-:W-:Y:S01]  /*55c0*/  FFMA.FTZ R198, R153, UR6, -R200.reuse ;  /* 0x0000000699c67c23 */ /* 0x100fe200080108c8 */
[--C-:B------:R-:W-:Y:S01]  /*55d0*/  FFMA.FTZ R153, R157, UR6, -R200.reuse ;  /* 0x000000069d997c23 */ /* 0x100fe200080108c8 */
[--C-:B------:R-:W-:Y:S01]  /*55e0*/  FFMA.FTZ R158, R158, UR6, -R200.reuse ;  /* 0x000000069e9e7c23 */ /* 0x100fe200080108c8 */
        /* <DEDUP_REMOVED lines=8> */
[----:B-1----:R-:W-:Y:S01]  /*5670*/  FMNMX.FTZ R156, R208, R207, !PT ;  /* 0x000000cfd09c7209 */ /* 0x002fe20007810000 */
[----:B------:R-:W-:Y:S01]  /*5680*/  MUFU.EX2 R197, R211 ;  /* 0x000000d300c57308 */ /* 0x000fe20000000800 */
[--C-:B------:R-:W-:Y:S01]  /*5690*/  FFMA.FTZ R171, R171, UR6, -R200.reuse ;  /* 0x00000006abab7c23 */ /* 0x100fe200080108c8 */
[--C-:B------:R-:W-:Y:S01]  /*56a0*/  FFMA.FTZ R172, R172, UR6, -R200.reuse ;  /* 0x00000006acac7c23 */ /* 0x100fe200080108c8 */
[--C-:B------:R-:W-:Y:S01]  /*56b0*/  FFMA.FTZ R178, R178, UR6, -R200.reuse ;  /* 0x00000006b2b27c23 */ /* 0x100fe200080108c8 */
[C---:B------:R-:W-:Y:S01]  /*56c0*/  FADD.FTZ R152, -R156.reuse, R201 ;  /* 0x000000c99c987221 */ /* 0x040fe20000010100 */
[----:B------:R-:W-:Y:S01]  /*56d0*/  FMUL.FTZ R209, R156, UR6 ;  /* 0x000000069cd17c20 */ /* 0x000fe20008410000 */
[--C-:B------:R-:W-:Y:S01]  /*56e0*/  FFMA.FTZ R179, R179, UR6, -R200.reuse ;  /* 0x00000006b3b37c23 */ /* 0x100fe200080108c8 */
[--C-:B------:R-:W-:Y:S01]  /*56f0*/  FFMA.FTZ R180, R180, UR6, -R200.reuse ;  /* 0x00000006b4b47c23 */ /* 0x100fe200080108c8 */
[----:B------:R-:W-:Y:S01]  /*5700*/  FMUL.FTZ R152, R152, UR6 ;  /* 0x0000000698987c20 */ /* 0x000fe20008410000 */
[--C-:B------:R-:W-:Y:S01]  /*5710*/  FFMA.FTZ R207, R154, UR6, -R209.reuse ;  /* 0x000000069acf7c23 */ /* 0x100fe200080108d1 */
[--C-:B------:R-:W-:Y:S01]  /*5720*/  FFMA.FTZ R208, R155, UR6, -R209.reuse ;  /* 0x000000069bd07c23 */ /* 0x100fe200080108d1 */
[--C-:B------:R-:W-:Y:S01]  /*5730*/  FFMA.FTZ R202, R202, UR6, -R209.reuse ;  /* 0x00000006caca7c23 */ /* 0x100fe200080108d1 */
[--C-:B------:R-:W-:Y:S01]  /*5740*/  FFMA.FTZ R203, R203, UR6, -R209.reuse ;  /* 0x00000006cbcb7c23 */ /* 0x100fe200080108d1 */
[----:B------:R-:W1:Y:S01]  /*5750*/  MUFU.EX2 R157, R152 ;  /* 0x00000098009d7308 */ /* 0x000e620000000800 */
[-C--:B--2---:R-:W-:Y:S01]  /*5760*/  FMUL.FTZ R24, R24, R195.reuse ;  /* 0x000000c318187220 */ /* 0x084fe20000410000 */
[-C--:B------:R-:W-:Y:S01]  /*5770*/  FMUL.FTZ R25, R25, R195.reuse ;  /* 0x000000c319197220 */ /* 0x080fe20000410000 */
[-C--:B------:R-:W-:Y:S01]  /*5780*/  FMUL.FTZ R28, R28, R195.reuse ;  /* 0x000000c31c1c7220 */ /* 0x080fe20000410000 */
[-C--:B------:R-:W-:Y:S01]  /*5790*/  FMUL.FTZ R29, R29, R195.reuse ;  /* 0x000000c31d1d7220 */ /* 0x080fe20000410000 */
[-C--:B------:R-:W-:Y:S01]  /*57a0*/  FMUL.FTZ R32, R32, R195.reuse ;  /* 0x000000c320207220 */ /* 0x080fe20000410000 */
[-C--:B------:R-:W-:Y:S01]  /*57b0*/  FMUL.FTZ R33, R33, R195.reuse ;  /* 0x000000c321217220 */ /* 0x080fe20000410000 */
[-C--:B------:R-:W-:Y:S01]  /*57c0*/  FMUL.FTZ R36, R36, R195.reuse ;  /* 0x000000c324247220 */ /* 0x080fe20000410000 */
[----:B------:R-:W2:Y:S01]  /*57d0*/  MUFU.EX2 R198, R198 ;  /* 0x000000c600c67308 */ /* 0x000ea20000000800 */
        /* <DEDUP_REMOVED lines=15> */
[----:B------:R-:W3:Y:S01]  /*58d0*/  MUFU.EX2 R201, R153 ;  /* 0x0000009900c97308 */ /* 0x000ee20000000800 */
        /* <DEDUP_REMOVED lines=15> */
[----:B------:R-:W4:Y:S01]  /*59d0*/  MUFU.EX2 R208, R208 ;  /* 0x000000d000d07308 */ /* 0x000f220000000800 */
        /* <DEDUP_REMOVED lines=15> */
[----:B------:R-:W5:Y:S01]  /*5ad0*/  MUFU.EX2 R203, R203 ;  /* 0x000000cb00cb7308 */ /* 0x000f620000000800 */
        /* <DEDUP_REMOVED lines=15> */
[-C--:B-1----:R-:W-:Y:S01]  /*5bd0*/  FMUL.FTZ R26, R26, R157.reuse ;  /* 0x0000009d1a1a7220 */ /* 0x082fe20000410000 */
        /* <DEDUP_REMOVED lines=63> */
[----:B--2---:R-:W-:Y:S01]  /*5fd0*/  F2FP.BF16.F32.PACK_AB R152, R198, R197 ;  /* 0x000000c5c698723e */ /* 0x004fe200000010ff */
[--C-:B------:R-:W-:Y:S01]  /*5fe0*/  FFMA.FTZ R160, R160, UR6, -R209.reuse ;  /* 0x00000006a0a07c23 */ /* 0x100fe200080108d1 */
[----:B---3--:R-:W-:Y:S01]  /*5ff0*/  F2FP.BF16.F32.PACK_AB R154, R201, R199 ;  /* 0x000000c7c99a723e */ /* 0x008fe200000010ff */
[--C-:B------:R-:W-:Y:S01]  /*6000*/  FFMA.FTZ R161, R161, UR6, -R209.reuse ;  /* 0x00000006a1a17c23 */ /* 0x100fe200080108d1 */
[----:B----4-:R-:W-:Y:S01]  /*6010*/  F2FP.BF16.F32.PACK_AB R153, R208, R207 ;  /* 0x000000cfd099723e */ /* 0x010fe200000010ff */
[--C-:B------:R-:W-:Y:S01]  /*6020*/  FFMA.FTZ R166, R166, UR6, -R209.reuse ;  /* 0x00000006a6a67c23 */ /* 0x100fe200080108d1 */
[----:B-----5:R-:W-:Y:S01]  /*6030*/  F2FP.BF16.F32.PACK_AB R155, R203, R202 ;  /* 0x000000cacb9b723e */ /* 0x020fe200000010ff */
[----:B------:R1:W-:Y:S01]  /*6040*/  BAR.SYNC.DEFER_BLOCKING R210, 0x100 ;  /* 0x000400d20000751d */ /* 0x0003e20000010000 */
        /* <DEDUP_REMOVED lines=23> */
[----:B------:R-:W-:Y:S01]  /*61c0*/  WARPGROUP.ARRIVE ;  /* 0x00000000000079c5 */ /* 0x000fe20000000000 */
[--C-:B------:R-:W-:Y:S01]  /*61d0*/  FFMA.FTZ R187, R187, UR6, -R200.reuse ;  /* 0x00000006bbbb7c23 */ /* 0x100fe200080108c8 */
[----:B------:R-:W-:Y:S01]  /*61e0*/  FFMA.FTZ R188, R188, UR6, -R200 ;  /* 0x00000006bcbc7c23 */ /* 0x000fe200080108c8 */
[--C-:B------:R-:W-:Y:S01]  /*61f0*/  FFMA.FTZ R190, R190, UR6, -R209.reuse ;  /* 0x00000006bebe7c23 */ /* 0x100fe200080108d1 */
[----:B------:R-:W-:Y:S01]  /*6200*/  FFMA.FTZ R205, R206, UR6, -R209 ;  /* 0x00000006cecd7c23 */ /* 0x000fe200080108d1 */
[----:B------:R-:W-:Y:S01]  /*6210*/  FFMA.FTZ R21, R195, R21, R197 ;  /* 0x00000015c3157223 */ /* 0x000fe200000100c5 */
[----:B------:R-:W-:Y:S01]  /*6220*/  HGMMA.64x256x16.F32.BF16 R24, R152, gdesc[UR8].tnspB, R24, gsb0 ;  /* 0x43e0000898187df0 */ /* 0x000fe20008001818 */
[----:B------:R-:W-:Y:S01]  /*6230*/  MUFU.EX2 R163, R163 ;  /* 0x000000a300a37308 */ /* 0x000fe20000000800 */
[----:B------:R-:W-:Y:S01]  /*6240*/  UIADD3 UR10, UR7, 0x80, URZ ;  /* 0x00000080070a7890 */ /* 0x000fe2000fffe03f */
[----:B------:R-:W-:Y:S01]  /*6250*/  FFMA.FTZ R157, R157, R22, R207 ;  /* 0x000000169d9d7223 */ /* 0x000fe200000100cf */
[----:B------:R-:W-:Y:S01]  /*6260*/  UMOV UR11, 0x40000040 ;  /* 0x40000040000b7882 */ /* 0x000fe20000000000 */
[----:B------:R-:W-:-:S02]  /*6270*/  FADD.FTZ R198, R198, R21 ;  /* 0x00000015c6c67221 */ /* 0x000fc40000010000 */
[----:B------:R-:W-:Y:S02]  /*6280*/  FADD.FTZ R157, R208, R157 ;  /* 0x0000009dd09d7221 */ /* 0x000fe40000010000 */
[----:B------:R-:W-:Y:S01]  /*6290*/  MUFU.EX2 R160, R160 ;  /* 0x000000a000a07308 */ /* 0x000fe20000000800 */
[----:B------:R-:W-:Y:S01]  /*62a0*/  FADD.FTZ R198, R199, R198 ;  /* 0x000000c6c7c67221 */ /* 0x000fe20000010000 */
[----:B------:R-:W-:-:S03]  /*62b0*/  FADD.FTZ R202, R202, R157 ;  /* 0x0000009dcaca7221 */ /* 0x000fc60000010000 */
[----:B------:R-:W-:Y:S01]  /*62c0*/  FADD.FTZ R201, R201, R198 ;  /* 0x000000c6c9c97221 */ /* 0x000fe20000010000 */
[----:B------:R-:W-:Y:S02]  /*62d0*/  FADD.FTZ R203, R203, R202 ;  /* 0x000000cacbcb7221 */ /* 0x000fe40000010000 */
        /* <DEDUP_REMOVED lines=33> */
[----:B--2---:R-:W-:-:S05]  /*64f0*/  F2FP.BF16.F32.PACK_AB R152, R159, R158 ;  /* 0x0000009e9f98723e */ /* 0x004fca00000010ff */
[----:B------:R-:W2:Y:S01]  /*6500*/  MUFU.EX2 R193, R193 ;  /* 0x000000c100c17308 */ /* 0x000ea20000000800 */
[----:B---3--:R-:W-:Y:S01]  /*6510*/  F2FP.BF16.F32.PACK_AB R153, R161, R160 ;  /* 0x000000a0a199723e */ /* 0x008fe200000010ff */
[----:B------:R-:W-:Y:S01]  /*6520*/  FADD.FTZ R158, R158, R201 ;  /* 0x000000c99e9e7221 */ /* 0x000fe20000010000 */
[----:B------:R-:W-:Y:S01]  /*6530*/  F2FP.BF16.F32.PACK_AB R154, R163, R162 ;  /* 0x000000a2a39a723e */ /* 0x000fe200000010ff */
[----:B------:R-:W-:Y:S01]  /*6540*/  FADD.FTZ R160, R160, R203 ;  /* 0x000000cba0a07221 */ /* 0x000fe20000010000 */
[----:B----4-:R-:W-:Y:S01]  /*6550*/  F2FP.BF16.F32.PACK_AB R155, R211, R166 ;  /* 0x000000a6d39b723e */ /* 0x010fe200000010ff */
[----:B------:R-:W-:Y:S02]  /*6560*/  FADD.FTZ R159, R159, R158 ;  /* 0x0000009e9f9f7221 */ /* 0x000fe40000010000 */
[----:B------:R-:W-:Y:S01]  /*6570*/  MUFU.EX2 R196, R196 ;  /* 0x000000c400c47308 */ /* 0x000fe20000000800 */
[----:B------:R-:W-:Y:S01]  /*6580*/  WARPGROUP.ARRIVE ;  /* 0x00000000000079c5 */ /* 0x000fe20000000000 */
[----:B------:R-:W-:Y:S01]  /*6590*/  FADD.FTZ R161, R161, R160 ;  /* 0x000000a0a1a17221 */ /* 0x000fe20000010000 */
[----:B------:R-:W-:-:S03]  /*65a0*/  FADD.FTZ R162, R162, R159 ;  /* 0x0000009fa2a27221 */ /* 0x000fc60000010000 */
[----:B------:R-:W-:Y:S01]  /*65b0*/  FADD.FTZ R166, R166, R161 ;  /* 0x000000a1a6a67221 */ /* 0x000fe20000010000 */
[----:B------:R-:W-:Y:S01]  /*65c0*/  HGMMA.64x256x16.F32.BF16 R24, R152, gdesc[UR8].tnspB, R24, gsb0 ;  /* 0x43e0000898187df0 */ /* 0x000fe20008001818 */
[----:B------:R-:W-:Y:S01]  /*65d0*/  UIADD3 UR10, UR7, 0x100, URZ ;  /* 0x00000100070a7890 */ /* 0x000fe2000fffe03f */
[----:B------:R-:W3:Y:S01]  /*65e0*/  MUFU.EX2 R205, R205 ;  /* 0x000000cd00cd7308 */ /* 0x000ee20000000800 */
[----:B------:R-:W-:Y:S01]  /*65f0*/  UMOV UR11, 0x40000040 ;  /* 0x40000040000b7882 */ /* 0x000fe20000000000 */
[----:B------:R-:W-:Y:S01]  /*6600*/  FADD.FTZ R163, R163, R162 ;  /* 0x000000a2a3a37221 */ /* 0x000fe20000010000 */
[----:B------:R-:W-:Y:S01]  /*6610*/  FADD.FTZ R166, R211, R166 ;  /* 0x000000a6d3a67221 */ /* 0x000fe20000010000 */
        /* <DEDUP_REMOVED lines=54> */
[----:B--2---:R-:W-:Y:S01]  /*6980*/  F2FP.BF16.F32.PACK_AB R153, R193, R190 ;  /* 0x000000bec199723e */ /* 0x004fe200000010ff */
        /* <DEDUP_REMOVED lines=14> */
.L_x_210:
[----:B------:R-:W0:Y:S01]  /*6a70*/  S2UR UR7, SR_CgaCtaId ;  /* 0x00000000000779c3 */ /* 0x000e220000008800 */
[----:B------:R-:W-:Y:S01]  /*6a80*/  UIADD3 UR60, UR60, 0x32460, URZ ;  /* 0x000324603c3c7890 */ /* 0x000fe2000fffe03f */
[----:B------:R-:W-:Y:S02]  /*6a90*/  IMAD.MOV.U32 R201, RZ, RZ, R156 ;  /* 0x000000ffffc97224 */ /* 0x000fe400078e009c */
[----:B------:R-:W-:Y:S01]  /*6aa0*/  IMAD.MOV.U32 R200, RZ, RZ, R194 ;  /* 0x000000ffffc87224 */ /* 0x000fe200078e00c2 */
[----:B0-----:R-:W-:-:S09]  /*6ab0*/  UPRMT UR60, UR7, 0x654, UR60 ;  /* 0x00000654073c7896 */ /* 0x001fd2000800003c */
[----:B------:R-:W-:Y:S01]  /*6ac0*/  SYNCS.ARRIVE.TRANS64.RED.A1T0 RZ, [UR60], RZ ;  /* 0x000000ffffff79a7 */ /* 0x000fe2000810043c */
[----:B------:R-:W-:Y:S05]  /*6ad0*/  @P1 BRA `(.L_x_211) ;  /* 0xffffffd400301947 */ /* 0x000fea000383ffff */
.L_x_200:
[----:B------:R-:W0:Y:S01]  /*6ae0*/  SHFL.BFLY PT, R2, R21, 0x2, 0x1f ;  /* 0x0c401f0015027f89 */ /* 0x000e2200000e0000 */
[----:B------:R1:W-:Y:S08]  /*6af0*/  BAR.ARV R0, 0x100 ;  /* 0x000400000000751d */ /* 0x0003f00000002000 */
[----:B------:R-:W-:Y:S06]  /*6b00*/  BAR.ARV 0x8, 0x180 ;  /* 0x0206000000007b1d */ /* 0x000fec0000002000 */
[----:B-1----:R-:W-:Y:S01]  /*6b10*/  IMAD.U32 R0, RZ, RZ, UR6 ;  /* 0x00000006ff007e24 */ /* 0x002fe2000f8e00ff */
[----:B------:R-:W-:Y:S01]  /*6b20*/  PLOP3.LUT P0, PT, PT, PT, PT, 0x8, 0x0 ;  /* 0x000000000000781c */ /* 0x000fe20003f0e170 */
[----:B------:R-:W1:Y:S01]  /*6b30*/  SHFL.BFLY PT, R5, R22, 0x2, 0x1f ;  /* 0x0c401f0016057f89 */ /* 0x000e6200000e0000 */
[----:B0-----:R-:W-:-:S05]  /*6b40*/  FADD.FTZ R3, R2, R21 ;  /* 0x0000001502037221 */ /* 0x001fca0000010000 */
[----:B------:R-:W0:Y:S01]  /*6b50*/  SHFL.BFLY PT, R2, R3, 0x1, 0x1f ;  /* 0x0c201f0003027f89 */ /* 0x000e2200000e0000 */
[----:B-1----:R-:W-:-:S05]  /*6b60*/  FADD.FTZ R5, R5, R22 ;  /* 0x0000001605057221 */ /* 0x002fca0000010000 */
[----:B------:R-:W1:Y:S01]  /*6b70*/  SHFL.BFLY PT, R4, R5, 0x1, 0x1f ;  /* 0x0c201f0005047f89 */ /* 0x000e6200000e0000 */
[----:B0-----:R-:W-:Y:S01]  /*6b80*/  FADD.FTZ R8, R3, R2 ;  /* 0x0000000203087221 */ /* 0x001fe20000010000 */
[----:B------:R-:W-:Y:S01]  /*6b90*/  MOV R2, RZ ;  /* 0x000000ff00027202 */ /* 0x000fe20000000f00 */
[----:B------:R-:W-:-:S03]  /*6ba0*/  IMAD.MOV.U32 R3, RZ, RZ, -0x800000 ;  /* 0xff800000ff037424 */ /* 0x000fc600078e00ff */
[----:B------:R-:W-:-:S13]  /*6bb0*/  FSETP.NE.FTZ.AND P1, PT, R8, RZ, PT ;  /* 0x000000ff0800720b */ /* 0x000fda0003f35000 */
[----:B------:R-:W0:Y:S01]  /*6bc0*/  @P1 MUFU.LG2 R6, R8 ;  /* 0x0000000800061308 */ /* 0x000e220000000c00 */
[----:B-1----:R-:W-:Y:S01]  /*6bd0*/  FADD.FTZ R9, R5, R4 ;  /* 0x0000000405097221 */ /* 0x002fe20000010000 */
[----:B------:R-:W-:Y:S02]  /*6be0*/  IMAD.MOV.U32 R4, RZ, RZ, RZ ;  /* 0x000000ffff047224 */ /* 0x000fe400078e00ff */
[----:B------:R-:W-:Y:S02]  /*6bf0*/  IMAD.U32 R5, RZ, RZ, UR6 ;  /* 0x00000006ff057e24 */ /* 0x000fe4000f8e00ff */
[----:B------:R-:W-:Y:S02]  /*6c00*/  FSETP.NE.FTZ.AND P2, PT, R9, RZ, PT ;  /* 0x000000ff0900720b */ /* 0x000fe40003f55000 */
[----:B------:R-:W1:Y:S01]  /*6c10*/  @P1 MUFU.RCP R4, R8 ;  /* 0x0000000800041308 */ /* 0x000e620000001000 */
[----:B------:R-:W-:Y:S01]  /*6c20*/  @P1 FMUL.FTZ R5, R5, 0.69314718246459960938 ;  /* 0x3f31721805051820 */ /* 0x000fe20000410000 */
[----:B0-----:R-:W-:-:S09]  /*6c30*/  @P1 FMUL.FTZ R6, R6, 0.69314718246459960938 ;  /* 0x3f31721806061820 */ /* 0x001fd20000410000 */
[----:B------:R-:W0:Y:S01]  /*6c40*/  @P2 MUFU.LG2 R7, R9 ;  /* 0x0000000900072308 */ /* 0x000e220000000c00 */
[----:B------:R-:W-:Y:S01]  /*6c50*/  @P2 FMUL.FTZ R0, R0, 0.69314718246459960938 ;  /* 0x3f31721800002820 */ /* 0x000fe20000410000 */
[-C--:B-1----:R-:W-:Y:S01]  /*6c60*/  FMUL.FTZ R24, R24, R4.reuse ;  /* 0x0000000418187220 */ /* 0x082fe20000410000 */
[----:B------:R-:W-:-:S05]  /*6c70*/  FMUL.FTZ R25, R25, R4 ;  /* 0x0000000419197220 */ /* 0x000fca0000410000 */
[----:B------:R-:W1:Y:S01]  /*6c80*/  @P2 MUFU.RCP R2, R9 ;  /* 0x0000000900022308 */ /* 0x000e620000001000 */
        /* <DEDUP_REMOVED lines=8> */
[----:B0-----:R-:W-:Y:S01]  /*6d10*/  @P2 FMUL.FTZ R7, R7, 0.69314718246459960938 ;  /* 0x3f31721807072820 */ /* 0x001fe20000410000 */
        /* <DEDUP_REMOVED lines=54> */
[----:B------:R-:W-:-:S02]  /*7080*/  IMAD.MOV.U32 R4, RZ, RZ, -0x800000 ;  /* 0xff800000ff047424 */ /* 0x000fc400078e00ff */
        /* <DEDUP_REMOVED lines=66> */
.L_x_186:
[----:B------:R-:W-:Y:S05]  /*74b0*/  @P0 BRA `(.L_x_212) ;  /* 0x0000002000540947 */ /* 0x000fea0003800000 */
[----:B------:R-:W2:Y:S01]  /*74c0*/  LDL R0, [R1+0x4] ;  /* 0x0000040001007983 */ /* 0x000ea20000100800 */
[----:B------:R-:W1:Y:S01]  /*74d0*/  LDC R8, c[0x0][0xce8] ;  /* 0x00033a00ff087b82 */ /* 0x000e620000000800 */
[----:B------:R-:W-:Y:S01]  /*74e0*/  ULDC.64 UR8, c[0x0][0xcd0] ;  /* 0x0003340000087ab9 */ /* 0x000fe20000000a00 */
[----:B------:R-:W-:Y:S06]  /*74f0*/  BSSY B0, `(.L_x_213) ;  /* 0x000014d000007945 */ /* 0x000fec0003800000 */
[----:B------:R-:W3:Y:S08]  /*7500*/  S2UR UR12, SR_CTAID.Z ;  /* 0x00000000000c79c3 */ /* 0x000ef00000002700 */
[----:B------:R-:W4:Y:S08]  /*7510*/  LDC.64 R18, c[0x0][0xcd8] ;  /* 0x00033600ff127b82 */ /* 0x000f300000000a00 */
[----:B------:R-:W-:Y:S01]  /*7520*/  BAR.SYNC.DEFER_BLOCKING 0x1, 0x100 ;  /* 0x0044000000007b1d */ /* 0x000fe20000010000 */
[----:B-1----:R-:W-:-:S07]  /*7530*/  ISETP.NE.AND P0, PT, R8, 0x1, PT ;  /* 0x000000010800780c */ /* 0x002fce0003f05270 */
[----:B------:R-:W1:Y:S01]  /*7540*/  S2UR UR11, SR_CTAID.Y ;  /* 0x00000000000b79c3 */ /* 0x000e620000002600 */
[----:B---3--:R-:W-:-:S07]  /*7550*/  USHF.R.S32.HI UR10, URZ, 0x1f, UR12 ;  /* 0x0000001f3f0a7899 */ /* 0x008fce000801140c */
[----:B------:R-:W1:Y:S08]  /*7560*/  LDC R23, c[0x0][0xd50] ;  /* 0x00035400ff177b82 */ /* 0x000e700000000800 */
[----:B------:R-:W3:Y:S08]  /*7570*/  @P0 LDC R14, c[0x0][0xcec] ;  /* 0x00033b00ff0e0b82 */ /* 0x000ef00000000800 */
[----:B------:R-:W5:Y:S08]  /*7580*/  LDC.64 R20, c[0x0][0xc40] ;  /* 0x00031000ff147b82 */ /* 0x000f700000000a00 */
[----:B------:R-:W1:Y:S08]  /*7590*/  @P0 LDC R17, c[0x0][0xcf0] ;  /* 0x00033c00ff110b82 */ /* 0x000e700000000800 */
[----:B------:R-:W1:Y:S08]  /*75a0*/  @P0 LDC R22, c[0x0][0xcec] ;  /* 0x00033b00ff160b82 */ /* 0x000e700000000800 */
[----:B------:R-:W1:Y:S01]  /*75b0*/  @P0 LDC R153, c[0x0][0xcf0] ;  /* 0x00033c00ff990b82 */ /* 0x000e620000000800 */
[----:B--2---:R-:W-:-:S02]  /*75c0*/  R2UR UR13, R0 ;  /* 0x00000000000d72ca */ /* 0x004fc400000e0000 */
[----:B------:R-:W2:Y:S11]  /*75d0*/  S2R R0, SR_TID.X ;  /* 0x0000000000007919 */ /* 0x000eb60000002100 */
[----:B------:R-:W-:-:S02]  /*75e0*/  USHF.R.S32.HI UR7, URZ, 0x1f, UR13 ;  /* 0x0000001f3f077899 */ /* 0x000fc4000801140d */
[----:B------:R-:W-:Y:S02]  /*75f0*/  UIMAD.WIDE.U32 UR4, UR13, UR8, URZ ;  /* 0x000000080d0472a5 */ /* 0x000fe4000f8e003f */
[----:B------:R-:W-:-:S04]  /*7600*/  UIMAD UR6, UR7, UR8, URZ ;  /* 0x00000008070672a4 */ /* 0x000fc8000f8e023f */
[----:B------:R-:W-:-:S03]  /*7610*/  UIMAD UR6, UR13, UR9, UR6 ;  /* 0x000000090d0672a4 */ /* 0x000fc6000f8e0206 */
[----:B------:R-:W-:Y:S01]  /*7620*/  ULDC.64 UR8, c[0x0][0xc38] ;  /* 0x00030e0000087ab9 */ /* 0x000fe20000000a00 */
[----:B------:R-:W-:Y:S02]  /*7630*/  UIADD3 UR6, UR5, UR6, URZ ;  /* 0x0000000605067290 */ /* 0x000fe4000fffe03f */
[----:B------:R-:W-:Y:S01]  /*7640*/  UIMAD UR7, UR7, UR8, URZ ;  /* 0x00000008070772a4 */ /* 0x000fe2000f8e023f */
[----:B--2---:R-:W-:-:S04]  /*7650*/  IADD3 R12, R0, -0x80, RZ ;  /* 0xffffff80000c7810 */ /* 0x004fc80007ffe0ff */
[----:B------:R-:W-:-:S04]  /*7660*/  SHF.R.S32.HI R7, RZ, 0x1f, R12 ;  /* 0x0000001fff077819 */ /* 0x000fc8000001140c */
[CC--:B0-----:R-:W-:Y:S02]  /*7670*/  LEA.HI R2, R7.reuse, R12.reuse, RZ, 0x7 ;  /* 0x0000000c07027211 */ /* 0x0c1fe400078f38ff */
[----:B------:R-:W-:Y:S02]  /*7680*/  LEA.HI R7, R7, R12, RZ, 0x2 ;  /* 0x0000000c07077211 */ /* 0x000fe400078f10ff */
[----:B------:R-:W-:Y:S02]  /*7690*/  LOP3.LUT R5, R2, 0xffffff80, RZ, 0xc0, !PT ;  /* 0xffffff8002057812 */ /* 0x000fe400078ec0ff */
[----:B------:R-:W-:Y:S02]  /*76a0*/  SHF.R.S32.HI R9, RZ, 0x7, R2 ;  /* 0x00000007ff097819 */ /* 0x000fe40000011402 */
[----:B------:R-:W-:Y:S01]  /*76b0*/  LOP3.LUT R7, R7, 0xfffffffc, RZ, 0xc0, !PT ;  /* 0xfffffffc07077812 */ /* 0x000fe200078ec0ff */
[----:B------:R-:W-:Y:S01]  /*76c0*/  IMAD.IADD R0, R12, 0x1, -R5 ;  /* 0x000000010c007824 */ /* 0x000fe200078e0a05 */
[----:B------:R-:W-:-:S03]  /*76d0*/  LEA.HI R2, R2, R9, RZ, 0x1 ;  /* 0x0000000902027211 */ /* 0x000fc600078f08ff */
[----:B------:R-:W-:Y:S01]  /*76e0*/  IMAD.IADD R7, R12, 0x1, -R7 ;  /* 0x000000010c077824 */ /* 0x000fe200078e0a07 */
[----:B------:R-:W-:Y:S02]  /*76f0*/  SHF.R.S32.HI R13, RZ, 0x1f, R0 ;  /* 0x0000001fff0d7819 */ /* 0x000fe40000011400 */
[----:B------:R-:W-:Y:S02]  /*7700*/  LOP3.LUT R2, R2, 0x3fffffe, RZ, 0xc0, !PT ;  /* 0x03fffffe02027812 */ /* 0x000fe400078ec0ff */
[----:B------:R-:W-:Y:S02]  /*7710*/  LEA.HI R10, R13, R0, RZ, 0x2 ;  /* 0x000000000d0a7211 */ /* 0x000fe400078f10ff */
[----:B------:R-:W-:Y:S01]  /*7720*/  LEA.HI R11, R7, R7, RZ, 0x1 ;  /* 0x00000007070b7211 */ /* 0x000fe200078f08ff */
[----:B------:R-:W-:Y:S01]  /*7730*/  IMAD.IADD R2, R9, 0x1, -R2 ;  /* 0x0000000109027824 */ /* 0x000fe200078e0a02 */
[--C-:B------:R-:W-:Y:S01]  /*7740*/  SHF.R.S32.HI R5, RZ, 0x2, R10.reuse ;  /* 0x00000002ff057819 */ /* 0x100fe2000001140a */
[----:B------:R-:W0:Y:S01]  /*7750*/  S2R R9, SR_CTAID.X ;  /* 0x0000000000097919 */ /* 0x000e220000002500 */
[----:B------:R-:W-:-:S02]  /*7760*/  SHF.R.S32.HI R6, RZ, 0x1f, R10 ;  /* 0x0000001fff067819 */ /* 0x000fc4000001140a */
[----:B------:R-:W-:Y:S02]  /*7770*/  LOP3.LUT R12, R11, 0x1ffffffe, RZ, 0xc0, !PT ;  /* 0x1ffffffe0b0c7812 */ /* 0x000fe400078ec0ff */
[----:B------:R-:W-:Y:S02]  /*7780*/  LEA.HI R6, R6, R5, RZ, 0x3 ;  /* 0x0000000506067211 */ /* 0x000fe400078f18ff */
[----:B------:R-:W-:Y:S01]  /*7790*/  IADD3 R11, R7, -R12, RZ ;  /* 0x8000000c070b7210 */ /* 0x000fe20007ffe0ff */
[----:B------:R-:W-:Y:S01]  /*77a0*/  IMAD.U32 R7, RZ, RZ, UR5 ;  /* 0x00000005ff077e24 */ /* 0x000fe2000f8e00ff */
[----:B------:R-:W-:Y:S01]  /*77b0*/  LOP3.LUT R6, R6, 0xfffffff8, RZ, 0xc0, !PT ;  /* 0xfffffff806067812 */ /* 0x000fe200078ec0ff */
[----:B------:R-:W-:Y:S01]  /*77c0*/  IMAD.U32 R7, RZ, RZ, UR6 ;  /* 0x00000006ff077e24 */ /* 0x000fe2000f8e00ff */
[----:B------:R-:W-:Y:S01]  /*77d0*/  UIMAD UR6, UR13, UR9, UR7 ;  /* 0x000000090d0672a4 */ /* 0x000fe2000f8e0207 */
[----:B----4-:R-:W-:Y:S02]  /*77e0*/  IMAD R12, R18, UR10, RZ ;  /* 0x0000000a120c7c24 */ /* 0x010fe4000f8e02ff */
[----:B------:R-:W-:Y:S01]  /*77f0*/  IMAD.IADD R6, R5, 0x1, -R6 ;  /* 0x0000000105067824 */ /* 0x000fe200078e0a06 */
[----:B------:R-:W-:Y:S01]  /*7800*/  LEA.HI R5, R13, R0, RZ, 0x5 ;  /* 0x000000000d057211 */ /* 0x000fe200078f28ff */
[----:B------:R-:W-:-:S03]  /*7810*/  IMAD R15, R19, UR12, R12 ;  /* 0x0000000c130f7c24 */ /* 0x000fc6000f8e020c */
[----:B------:R-:W-:-:S05]  /*7820*/  SHF.R.S32.HI R5, RZ, 0x5, R5 ;  /* 0x00000005ff057819 */ /* 0x000fca0000011405 */
[----:B------:R-:W-:Y:S02]  /*7830*/  IMAD R5, R5, 0x10, R6 ;  /* 0x0000001005057824 */ /* 0x000fe400078e0206 */
[----:B------:R-:W-:Y:S01]  /*7840*/  IMAD.U32 R6, RZ, RZ, UR4 ;  /* 0x00000004ff067e24 */ /* 0x000fe2000f8e00ff */
[----:B------:R-:W-:Y:S02]  /*7850*/  UIMAD.WIDE.U32 UR4, UR13, UR8, URZ ;  /* 0x000000080d0472a5 */ /* 0x000fe4000f8e003f */
[----:B------:R-:W-:Y:S01]  /*7860*/  LEA R16, R2, R5, 0x6 ;  /* 0x0000000502107211 */ /* 0x000fe200078e30ff */
[----:B------:R-:W-:Y:S01]  /*7870*/  IMAD.WIDE.U32 R6, R18, UR12, R6 ;  /* 0x0000000c12067c25 */ /* 0x000fe2000f8e0006 */
[----:B------:R-:W-:Y:S01]  /*7880*/  UIADD3 UR6, UR5, UR6, URZ ;  /* 0x0000000605067290 */ /* 0x000fe2000fffe03f */
[----:B------:R-:W-:Y:S02]  /*7890*/  ULDC.64 UR8, c[0x0][0xc28] ;  /* 0x00030a0000087ab9 */ /* 0x000fe40000000a00 */
[----:B------:R-:W-:-:S02]  /*78a0*/  IMAD R2, R11, 0x8, R16 ;  /* 0x000000080b027824 */ /* 0x000fc400078e0210 */
[----:B------:R-:W-:Y:S02]  /*78b0*/  IMAD R18, RZ, RZ, -UR13 ;  /* 0x8000000dff127e24 */ /* 0x000fe4000f8e02ff */
[----:B0-----:R-:W-:Y:S02]  /*78c0*/  IMAD R5, R9, 0x80, R2 ;  /* 0x0000008009057824 */ /* 0x001fe400078e0202 */
[----:B------:R-:W-:Y:S01]  /*78d0*/  IMAD.U32 R13, RZ, RZ, UR5 ;  /* 0x00000005ff0d7e24 */ /* 0x000fe2000f8e00ff */
[----:B------:R-:W-:Y:S01]  /*78e0*/  MOV R13, UR6 ;  /* 0x00000006000d7c02 */ /* 0x000fe20008000f00 */
[----:B---3--:R-:W-:Y:S01]  /*78f0*/  @P0 IMAD.HI.U32 R2, R5, R14, RZ ;  /* 0x0000000e05020227 */ /* 0x008fe200078e00ff */
[----:B------:R-:W-:-:S03]  /*7900*/  ULDC.64 UR6, c[0x0][0xc48] ;  /* 0x0003120000067ab9 */ /* 0x000fc60000000a00 */
[----:B------:R-:W-:Y:S01]  /*7910*/  IMAD.U32 R12, RZ, RZ, UR4 ;  /* 0x00000004ff0c7e24 */ /* 0x000fe2000f8e00ff */
[----:B------:R-:W-:Y:S01]  /*7920*/  ULDC.64 UR4, c[0x0][0xce0] ;  /* 0x0003380000047ab9 */ /* 0x000fe20000000a00 */
[C---:B-----5:R-:W-:Y:S02]  /*7930*/  IMAD R14, R20.reuse, UR10, RZ ;  /* 0x0000000a140e7c24 */ /* 0x060fe4000f8e02ff */
[----:B-1----:R-:W-:Y:S02]  /*7940*/  IMAD R23, R23, R18, UR11 ;  /* 0x0000000b17177e24 */ /* 0x002fe4000f8e0212 */
[----:B------:R-:W-:Y:S01]  /*7950*/  IMAD.MOV.U32 R11, RZ, RZ, R5 ;  /* 0x000000ffff0b7224 */ /* 0x000fe200078e0005 */
[----:B------:R-:W-:Y:S01]  /*7960*/  @P0 SHF.R.U32.HI R11, RZ, R17, R2 ;  /* 0x00000011ff0b0219 */ /* 0x000fe20000011602 */
[----:B------:R-:W-:Y:S01]  /*7970*/  IMAD R17, R21, UR12, R14 ;  /* 0x0000000c15117c24 */ /* 0x000fe2000f8e020e */
[----:B------:R-:W-:Y:S01]  /*7980*/  SHF.R.S32.HI R14, RZ, 0x1f, R23 ;  /* 0x0000001fff0e7819 */ /* 0x000fe20000011417 */
[----:B------:R-:W-:-:S04]  /*7990*/  IMAD.WIDE.U32 R12, R20, UR12, R12 ;  /* 0x0000000c140c7c25 */ /* 0x000fc8000f8e000c */
[----:B------:R-:W-:Y:S01]  /*79a0*/  IMAD.IADD R7, R7, 0x1, R15 ;  /* 0x0000000107077824 */ /* 0x000fe200078e020f */
[----:B------:R-:W-:Y:S01]  /*79b0*/  IADD3 R13, R13, R17, RZ ;  /* 0x000000110d0d7210 */ /* 0x000fe20007ffe0ff */
[----:B------:R-:W-:-:S04]  /*79c0*/  @P0 IMAD.HI.U32 R22, R5, R22, RZ ;  /* 0x0000001605160227 */ /* 0x000fc800078e00ff */
[----:B------:R-:W-:Y:S01]  /*79d0*/  IMAD.MOV.U32 R15, RZ, RZ, R5 ;  /* 0x000000ffff0f7224 */ /* 0x000fe200078e0005 */
[----:B------:R-:W-:Y:S01]  /*79e0*/  @P0 SHF.R.U32.HI R15, RZ, R153, R22 ;  /* 0x00000099ff0f0219 */ /* 0x000fe20000011616 */
[C---:B------:R-:W-:Y:S02]  /*79f0*/  IMAD R2, R14.reuse, UR4, RZ ;  /* 0x000000040e027c24 */ /* 0x040fe4000f8e02ff */
[----:B------:R-:W-:Y:S02]  /*7a00*/  IMAD R17, R14, UR6, RZ ;  /* 0x000000060e117c24 */ /* 0x000fe4000f8e02ff */
[----:B------:R-:W-:-:S04]  /*7a10*/  IMAD.WIDE.U32 R6, R23, UR4, R6 ;  /* 0x0000000417067c25 */ /* 0x000fc8000f8e0006 */
[----:B------:R-:W-:Y:S01]  /*7a20*/  IMAD R14, R23, UR5, R2 ;  /* 0x00000005170e7c24 */ /* 0x000fe2000f8e0202 */
[----:B------:R-:W-:Y:S01]  /*7a30*/  IADD3 R6, P0, R11, R6, RZ ;  /* 0x000000060b067210 */ /* 0x000fe20007f1e0ff */
[----:B------:R-:W-:Y:S01]  /*7a40*/  IMAD R19, R23, UR7, R17 ;  /* 0x0000000717137c24 */ /* 0x000fe2000f8e0211 */
[--C-:B------:R-:W-:Y:S01]  /*7a50*/  SHF.R.S32.HI R17, RZ, 0x1f, R11.reuse ;  /* 0x0000001fff117819 */ /* 0x100fe2000001140b */
[----:B------:R-:W-:Y:S01]  /*7a60*/  IMAD.MOV R11, RZ, RZ, -R11 ;  /* 0x000000ffff0b7224 */ /* 0x000fe200078e0a0b */
[--C-:B------:R-:W-:Y:S01]  /*7a70*/  SHF.R.S32.HI R2, RZ, 0x1f, R15.reuse ;  /* 0x0000001fff027819 */ /* 0x100fe2000001140f */
[----:B------:R-:W-:Y:S01]  /*7a80*/  ULDC.64 UR4, c[0x0][0xc30] ;  /* 0x00030c0000047ab9 */ /* 0x000fe20000000a00 */
[----:B------:R-:W-:Y:S01]  /*7a90*/  IMAD.MOV R18, RZ, RZ, -R15 ;  /* 0x000000ffff127224 */ /* 0x000fe200078e0a0f */
[----:B------:R-:W-:Y:S01]  /*7aa0*/  IADD3.X R7, R17, R7, R14, P0, !PT ;  /* 0x0000000711077210 */ /* 0x000fe200007fe40e */
[----:B------:R-:W-:Y:S02]  /*7ab0*/  IMAD R11, R8, R11, R5 ;  /* 0x0000000b080b7224 */ /* 0x000fe400078e0205 */
[----:B------:R-:W-:-:S02]  /*7ac0*/  IMAD R2, R2, UR4, RZ ;  /* 0x0000000402027c24 */ /* 0x000fc4000f8e02ff */
        /* <DEDUP_REMOVED lines=29> */
[----:B------:R0:W-:Y:S01]  /*7ca0*/  SHFL.IDX PT, R12, R17, RZ, 0x1c1f ;  /* 0x001c1fff110c7589 */ /* 0x0001e200000e0000 */
[----:B------:R-:W-:Y:S01]  /*7cb0*/  IMAD R8, R8, UR6, RZ ;  /* 0x0000000608087c24 */ /* 0x000fe2000f8e02ff */
[----:B------:R-:W-:Y:S01]  /*7cc0*/  LOP3.LUT P0, RZ, R0, 0x3, RZ, 0xc0, !PT ;  /* 0x0000000300ff7812 */ /* 0x000fe2000780c0ff */
[C---:B------:R-:W-:Y:S01]  /*7cd0*/  VIADD R9, R11.reuse, 0x8 ;  /* 0x000000080b097836 */ /* 0x040fe20000000000 */
[----:B------:R-:W1:Y:S01]  /*7ce0*/  SHFL.IDX PT, R13, R18, RZ, 0x1c1f ;  /* 0x001c1fff120d7589 */ /* 0x000e6200000e0000 */
[----:B------:R-:W-:Y:S01]  /*7cf0*/  UIADD3 UR4, UR4, 0x32420, URZ ;  /* 0x0003242004047890 */ /* 0x000fe2000fffe03f */
[----:B------:R-:W-:-:S02]  /*7d00*/  ISETP.GE.OR P1, PT, R11, R8, P0 ;  /* 0x000000080b00720c */ /* 0x000fc40000726670 */
[----:B------:R-:W2:Y:S01]  /*7d10*/  SHFL.IDX PT, R15, R18, 0x1, 0x1c1f ;  /* 0x003c1f00120f7f89 */ /* 0x000ea200000e0000 */
[-C--:B------:R-:W-:Y:S01]  /*7d20*/  ISETP.GE.OR P0, PT, R9, R8.reuse, P0 ;  /* 0x000000080900720c */ /* 0x080fe20000706670 */
[----:B------:R-:W-:Y:S01]  /*7d30*/  UPRMT UR4, URZ, 0x654, UR4 ;  /* 0x000006543f047896 */ /* 0x000fe20008000004 */
[----:B------:R-:W-:Y:S01]  /*7d40*/  ISETP.GE.AND P2, PT, R11, R8, PT ;  /* 0x000000080b00720c */ /* 0x000fe20003f46270 */
[----:B------:R3:W4:Y:S01]  /*7d50*/  SHFL.IDX PT, R6, R2, RZ, 0x1c1f ;  /* 0x001c1fff02067589 */ /* 0x00072200000e0000 */
[----:B0-----:R-:W-:-:S03]  /*7d60*/  LOP3.LUT R17, R10, 0x7ffffffc, RZ, 0xc0, !PT ;  /* 0x7ffffffc0a117812 */ /* 0x001fc600078ec0ff */
[----:B------:R3:W0:Y:S02]  /*7d70*/  SHFL.IDX PT, R7, R5, RZ, 0x1c1f ;  /* 0x001c1fff05077589 */ /* 0x00062400000e0000 */
[----:B------:R-:W-:Y:S01]  /*7d80*/  IMAD.IADD R0, R0, 0x1, -R17 ;  /* 0x0000000100007824 */ /* 0x000fe200078e0a11 */
[----:B------:R-:W-:Y:S04]  /*7d90*/  SYNCS.ARRIVE.TRANS64.RED.A1T0 RZ, [UR4], RZ ;  /* 0x000000ffffff79a7 */ /* 0x000fe80008100404 */
[----:B------:R-:W-:Y:S01]  /*7da0*/  SHF.L.U32 R0, R0, 0x1, RZ ;  /* 0x0000000100007819 */ /* 0x000fe200000006ff */
[----:B-1----:R3:W-:Y:S04]  /*7db0*/  @!P1 ST.E desc[UR36][R12.64], R4 ;  /* 0x000000040c009985 */ /* 0x0027e8000c101924 */
[----:B--2---:R3:W-:Y:S01]  /*7dc0*/  @!P0 ST.E desc[UR36][R14.64], R3 ;  /* 0x000000030e008985 */ /* 0x0047e2000c101924 */
[----:B------:R-:W-:Y:S05]  /*7dd0*/  @P2 BRA `(.L_x_214) ;  /* 0x0000000800f82947 */ /* 0x000fea0003800000 */
[C---:B---3--:R-:W-:Y:S01]  /*7de0*/  VIADD R3, R0.reuse, 0x8 ;  /* 0x0000000800037836 */ /* 0x048fe20000000000 */
[----:B------:R-:W-:Y:S01]  /*7df0*/  ULDC UR4, c[0x0][0xbc8] ;  /* 0x0002f20000047ab9 */ /* 0x000fe20000000800 */
[C---:B------:R-:W-:Y:S01]  /*7e00*/  VIADD R4, R0.reuse, 0x10 ;  /* 0x0000001000047836 */ /* 0x040fe20000000000 */
[C---:B------:R-:W-:Y:S01]  /*7e10*/  ISETP.GE.AND P2, PT, R0.reuse, UR4, PT ;  /* 0x0000000400007c0c */ /* 0x040fe2000bf46270 */
[C---:B------:R-:W-:Y:S01]  /*7e20*/  VIADD R10, R0.reuse, 0x18 ;  /* 0x00000018000a7836 */ /* 0x040fe20000000000 */
[----:B------:R-:W-:Y:S01]  /*7e30*/  ISETP.GE.AND P3, PT, R3, UR4, PT ;  /* 0x0000000403007c0c */ /* 0x000fe2000bf66270 */
[----:B------:R-:W-:Y:S01]  /*7e40*/  VIADD R18, R0, 0x20 ;  /* 0x0000002000127836 */ /* 0x000fe20000000000 */
[----:B------:R-:W-:Y:S01]  /*7e50*/  ISETP.GE.AND P4, PT, R4, UR4, PT ;  /* 0x0000000404007c0c */ /* 0x000fe2000bf86270 */
[----:B------:R-:W-:Y:S01]  /*7e60*/  VIADD R20, R0, 0x40 ;  /* 0x0000004000147836 */ /* 0x000fe20000000000 */
[----:B------:R-:W-:Y:S01]  /*7e70*/  ISETP.GE.AND P5, PT, R10, UR4, PT ;  /* 0x000000040a007c0c */ /* 0x000fe2000bfa6270 */
[C---:B------:R-:W-:Y:S01]  /*7e80*/  VIADD R21, R0.reuse, 0x48 ;  /* 0x0000004800157836 */ /* 0x040fe20000000000 */
[C---:B------:R-:W-:Y:S01]  /*7e90*/  IADD3 R19, R0.reuse, 0x28, RZ ;  /* 0x0000002800137810 */ /* 0x040fe20007ffe0ff */
[----:B------:R-:W-:Y:S01]  /*7ea0*/  VIADD R23, R0, 0x58 ;  /* 0x0000005800177836 */ /* 0x000fe20000000000 */
[----:B------:R-:W-:-:S02]  /*7eb0*/  ISETP.GE.AND P0, PT, R18, UR4, PT ;  /* 0x0000000412007c0c */ /* 0x000fc4000bf06270 */
[----:B------:R-:W-:Y:S02]  /*7ec0*/  ISETP.GE.AND P1, PT, R19, UR4, PT ;  /* 0x0000000413007c0c */ /* 0x000fe4000bf26270 */
[----:B------:R-:W-:Y:S02]  /*7ed0*/  IADD3 R22, R0, 0x50, RZ ;  /* 0x0000005000167810 */ /* 0x000fe40007ffe0ff */
[----:B------:R-:W-:Y:S02]  /*7ee0*/  @!P3 LEA.HI R3, R3, R3, RZ, 0x1 ;  /* 0x000000030303b211 */ /* 0x000fe400078f08ff */
[----:B------:R-:W-:Y:S02]  /*7ef0*/  @!P4 LEA.HI R4, R4, R4, RZ, 0x1 ;  /* 0x000000040404c211 */ /* 0x000fe400078f08ff */
[----:B------:R-:W-:Y:S02]  /*7f00*/  @!P5 LEA.HI R10, R10, R10, RZ, 0x1 ;  /* 0x0000000a0a0ad211 */ /* 0x000fe400078f08ff */
[----:B------:R-:W-:-:S02]  /*7f10*/  @!P3 LOP3.LUT R3, R3, 0xfffffffe, RZ, 0xc0, !PT ;  /* 0xfffffffe0303b812 */ /* 0x000fc400078ec0ff */
[----:B------:R-:W-:Y:S01]  /*7f20*/  @!P4 LOP3.LUT R15, R4, 0xfffffffe, RZ, 0xc0, !PT ;  /* 0xfffffffe040fc812 */ /* 0x000fe200078ec0ff */
[----:B------:R-:W-:Y:S01]  /*7f30*/  VIADD R4, R0, 0x38 ;  /* 0x0000003800047836 */ /* 0x000fe20000000000 */
[----:B------:R-:W-:Y:S01]  /*7f40*/  @!P5 LOP3.LUT R17, R10, 0xfffffffe, RZ, 0xc0, !PT ;  /* 0xfffffffe0a11d812 */ /* 0x000fe200078ec0ff */
[--C-:B0---4-:R-:W-:Y:S01]  /*7f50*/  @!P2 IMAD.WIDE R10, R0, 0x4, R6.reuse ;  /* 0x00000004000aa825 */ /* 0x111fe200078e0206 */
[----:B------:R-:W-:Y:S02]  /*7f60*/  ISETP.GE.AND P6, PT, R22, UR4, PT ;  /* 0x0000000416007c0c */ /* 0x000fe4000bfc6270 */
[----:B------:R-:W-:Y:S01]  /*7f70*/  @!P0 LEA.HI R18, R18, R18, RZ, 0x1 ;  /* 0x0000001212128211 */ /* 0x000fe200078f08ff */
[--C-:B------:R-:W-:Y:S01]  /*7f80*/  @!P3 IMAD.WIDE R12, R3, 0x4, R6.reuse ;  /* 0x00000004030cb825 */ /* 0x100fe200078e0206 */
[----:B------:R0:W-:Y:S01]  /*7f90*/  @!P2 ST.E.64 desc[UR36][R10.64], R24 ;  /* 0x000000180a00a985 */ /* 0x0001e2000c101b24 */
[----:B------:R-:W-:Y:S02]  /*7fa0*/  @!P1 LEA.HI R19, R19, R19, RZ, 0x1 ;  /* 0x0000001313139211 */ /* 0x000fe400078f08ff */
[----:B------:R-:W-:Y:S01]  /*7fb0*/  VIADD R3, R0, 0x30 ;  /* 0x0000003000037836 */ /* 0x000fe20000000000 */
[----:B------:R1:W-:Y:S01]  /*7fc0*/  @!P3 ST.E.64 desc[UR36][R12.64], R28 ;  /* 0x0000001c0c00b985 */ /* 0x0003e2000c101b24 */
[----:B------:R-:W-:Y:S01]  /*7fd0*/  @!P4 IMAD.WIDE R14, R15, 0x4, R6 ;  /* 0x000000040f0ec825 */ /* 0x000fe200078e0206 */
[----:B------:R-:W-:-:S02]  /*7fe0*/  ISETP.GE.AND P3, PT, R4, UR4, PT ;  /* 0x0000000404007c0c */ /* 0x000fc4000bf66270 */
[----:B------:R-:W-:Y:S01]  /*7ff0*/  ISETP.GE.AND P2, PT, R3, UR4, PT ;  /* 0x0000000403007c0c */ /* 0x000fe2000bf46270 */
[----:B------:R-:W-:Y:S01]  /*8000*/  @!P5 IMAD.WIDE R16, R17, 0x4, R6 ;  /* 0x000000041110d825 */ /* 0x000fe200078e0206 */
[----:B------:R2:W-:Y:S01]  /*8010*/  @!P4 ST.E.64 desc[UR36][R14.64], R32 ;  /* 0x000000200e00c985 */ /* 0x0005e2000c101b24 */
[----:B------:R-:W-:Y:S02]  /*8020*/  ISETP.GE.AND P4, PT, R20, UR4, PT ;  /* 0x0000000414007c0c */ /* 0x000fe4000bf86270 */
[----:B------:R-:W-:Y:S01]  /*8030*/  @!P6 LEA.HI R22, R22, R22, RZ, 0x1 ;  /* 0x000000161616e211 */ /* 0x000fe200078f08ff */
[----:B------:R3:W-:Y:S01]  /*8040*/  @!P5 ST.E.64 desc[UR36][R16.64], R36 ;  /* 0x000000241000d985 */ /* 0x0007e2000c101b24 */
[----:B------:R-:W-:Y:S01]  /*8050*/  ISETP.GE.AND P5, PT, R21, UR4, PT ;  /* 0x0000000415007c0c */ /* 0x000fe2000bfa6270 */
[----:B0-----:R-:W-:Y:S01]  /*8060*/  VIADD R24, R0, 0x60 ;  /* 0x0000006000187836 */ /* 0x001fe20000000000 */
[----:B------:R-:W-:Y:S02]  /*8070*/  @!P0 LOP3.LUT R11, R18, 0xfffffffe, RZ, 0xc0, !PT ;  /* 0xfffffffe120b8812 */ /* 0x000fe400078ec0ff */
[----:B-1----:R-:W-:-:S02]  /*8080*/  @!P1 LOP3.LUT R13, R19, 0xfffffffe, RZ, 0xc0, !PT ;  /* 0xfffffffe130d9812 */ /* 0x002fc400078ec0ff */
[----:B------:R-:W-:Y:S01]  /*8090*/  @!P2 LEA.HI R3, R3, R3, RZ, 0x1 ;  /* 0x000000030303a211 */ /* 0x000fe200078f08ff */
[--C-:B------:R-:W-:Y:S01]  /*80a0*/  @!P0 IMAD.WIDE R10, R11, 0x4, R6.reuse ;  /* 0x000000040b0a8825 */ /* 0x100fe200078e0206 */
[----:B------:R-:W-:Y:S02]  /*80b0*/  @!P3 LEA.HI R4, R4, R4, RZ, 0x1 ;  /* 0x000000040404b211 */ /* 0x000fe400078f08ff */
[----:B------:R-:W-:Y:S01]  /*80c0*/  @!P4 LEA.HI R20, R20, R20, RZ, 0x1 ;  /* 0x000000141414c211 */ /* 0x000fe200078f08ff */
[----:B------:R-:W-:Y:S01]  /*80d0*/  @!P1 IMAD.WIDE R12, R13, 0x4, R6 ;  /* 0x000000040d0c9825 */ /* 0x000fe200078e0206 */
[----:B------:R-:W-:Y:S01]  /*80e0*/  @!P2 LOP3.LUT R3, R3, 0xfffffffe, RZ, 0xc0, !PT ;  /* 0xfffffffe0303a812 */ /* 0x000fe200078ec0ff */
[----:B------:R0:W-:Y:S01]  /*80f0*/  @!P0 ST.E.64 desc[UR36][R10.64], R40 ;  /* 0x000000280a008985 */ /* 0x0001e2000c101b24 */
[----:B------:R-:W-:Y:S02]  /*8100*/  @!P5 LEA.HI R21, R21, R21, RZ, 0x1 ;  /* 0x000000151515d211 */ /* 0x000fe400078f08ff */
[----:B--2---:R-:W-:Y:S01]  /*8110*/  @!P3 LOP3.LUT R15, R4, 0xfffffffe, RZ, 0xc0, !PT ;  /* 0xfffffffe040fb812 */ /* 0x004fe200078ec0ff */
[----:B------:R1:W-:Y:S01]  /*8120*/  @!P1 ST.E.64 desc[UR36][R12.64], R44 ;  /* 0x0000002c0c009985 */ /* 0x0003e2000c101b24 */
[----:B---3--:R-:W-:Y:S01]  /*8130*/  @!P4 LOP3.LUT R17, R20, 0xfffffffe, RZ, 0xc0, !PT ;  /* 0xfffffffe1411c812 */ /* 0x008fe200078ec0ff */
[----:B------:R-:W-:Y:S01]  /*8140*/  VIADD R4, R0, 0x70 ;  /* 0x0000007000047836 */ /* 0x000fe20000000000 */
[----:B------:R-:W-:-:S02]  /*8150*/  @!P5 LOP3.LUT R21, R21, 0xfffffffe, RZ, 0xc0, !PT ;  /* 0xfffffffe1515d812 */ /* 0x000fc400078ec0ff */
[----:B------:R-:W-:Y:S01]  /*8160*/  @!P6 LOP3.LUT R19, R22, 0xfffffffe, RZ, 0xc0, !PT ;  /* 0xfffffffe1613e812 */ /* 0x000fe200078ec0ff */
[----:B------:R-:W-:Y:S01]  /*8170*/  VIADD R22, R0, 0x88 ;  /* 0x0000008800167836 */ /* 0x000fe20000000000 */
[----:B------:R-:W-:Y:S02]  /*8180*/  ISETP.GE.AND P1, PT, R23, UR4, PT ;  /* 0x0000000417007c0c */ /* 0x000fe4000bf26270 */
[----:B------:R-:W-:Y:S01]  /*8190*/  ISETP.GE.AND P0, PT, R24, UR4, PT ;  /* 0x0000000418007c0c */ /* 0x000fe2000bf06270 */
[----:B0-----:R-:W-:Y:S01]  /*81a0*/  @!P2 IMAD.WIDE R10, R3, 0x4, R6 ;  /* 0x00000004030aa825 */ /* 0x001fe200078e0206 */
[----:B------:R-:W-:-:S03]  /*81b0*/  IADD3 R20, R0, 0x78, RZ ;  /* 0x0000007800147810 */ /* 0x000fc60007ffe0ff */
[--C-:B-1----:R-:W-:Y:S01]  /*81c0*/  @!P3 IMAD.WIDE R12, R15, 0x4, R6.reuse ;  /* 0x000000040f0cb825 */ /* 0x102fe200078e0206 */
[----:B------:R0:W-:Y:S03]  /*81d0*/  @!P2 ST.E.64 desc[UR36][R10.64], R48 ;  /* 0x000000300a00a985 */ /* 0x0001e6000c101b24 */
        /* <DEDUP_REMOVED lines=16> */
[----:B0-----:R-:W-:Y:S01]  /*82e0*/  @!P1 LOP3.LUT R11, R23, 0xfffffffe, RZ, 0xc0, !PT ;  /* 0xfffffffe170b9812 */ /* 0x001fe200078ec0ff */
[----:B------:R-:W-:Y:S01]  /*82f0*/  VIADD R23, R0, 0x90 ;  /* 0x0000009000177836 */ /* 0x000fe20000000000 */
        /* <DEDUP_REMOVED lines=12> */
[----:B--2---:R-:W-:Y:S01]  /*83c0*/  @!P6 LOP3.LUT R15, R4, 0xfffffffe, RZ, 0xc0, !PT ;  /* 0xfffffffe040fe812 */ /* 0x004fe200078ec0ff */
[----:B------:R-:W-:Y:S01]  /*83d0*/  VIADD R4, R0, 0xa8 ;  /* 0x000000a800047836 */ /* 0x000fe20000000000 */
[----:B---3--:R-:W-:Y:S01]  /*83e0*/  @!P5 LOP3.LUT R17, R20, 0xfffffffe, RZ, 0xc0, !PT ;  /* 0xfffffffe1411d812 */ /* 0x008fe200078ec0ff */
[----:B------:R-:W-:Y:S01]  /*83f0*/  VIADD R20, R0, 0xb0 ;  /* 0x000000b000147836 */ /* 0x000fe20000000000 */
[----:B------:R-:W-:Y:S02]  /*8400*/  @!P4 LOP3.LUT R21, R21, 0xfffffffe, RZ, 0xc0, !PT ;  /* 0xfffffffe1515c812 */ /* 0x000fe400078ec0ff */
[----:B----4-:R-:W-:Y:S01]  /*8410*/  @!P3 LOP3.LUT R19, R22, 0xfffffffe, RZ, 0xc0, !PT ;  /* 0xfffffffe1613b812 */ /* 0x010fe200078ec0ff */
[C---:B------:R-:W-:Y:S01]  /*8420*/  VIADD R22, R0.reuse, 0xc0 ;  /* 0x000000c000167836 */ /* 0x040fe20000000000 */
[----:B------:R-:W-:Y:S01]  /*8430*/  ISETP.GE.AND P0, PT, R23, UR4, PT ;  /* 0x0000000417007c0c */ /* 0x000fe2000bf06270 */
[----:B0-----:R-:W-:Y:S01]  /*8440*/  @!P2 IMAD.WIDE R10, R3, 0x4, R6 ;  /* 0x00000004030aa825 */ /* 0x001fe200078e0206 */
[----:B------:R-:W-:-:S02]  /*8450*/  IADD3 R3, R0, 0xa0, RZ ;  /* 0x000000a000037810 */ /* 0x000fc40007ffe0ff */
[----:B------:R-:W-:Y:S01]  /*8460*/  ISETP.GE.AND P1, PT, R24, UR4, PT ;  /* 0x0000000418007c0c */ /* 0x000fe2000bf26270 */
[--C-:B-1----:R-:W-:Y:S01]  /*8470*/  @!P6 IMAD.WIDE R12, R15, 0x4, R6.reuse ;  /* 0x000000040f0ce825 */ /* 0x102fe200078e0206 */
[----:B------:R0:W-:Y:S01]  /*8480*/  @!P2 ST.E.64 desc[UR36][R10.64], R76 ;  /* 0x0000004c0a00a985 */ /* 0x0001e2000c101b24 */
[----:B------:R-:W-:Y:S02]  /*8490*/  ISETP.GE.AND P2, PT, R3, UR4, PT ;  /* 0x0000000403007c0c */ /* 0x000fe4000bf46270 */
        /* <DEDUP_REMOVED lines=9> */
[----:B------:R-:W-:Y:S01]  /*8530*/  VIADD R21, R0, 0xb8 ;  /* 0x000000b800157836 */ /* 0x000fe20000000000 */
[----:B------:R4:W-:Y:S01]  /*8540*/  @!P3 ST.E.64 desc[UR36][R18.64], R92 ;  /* 0x0000005c1200b985 */ /* 0x0009e2000c101b24 */
[----:B------:R-:W-:Y:S02]  /*8550*/  ISETP.GE.AND P3, PT, R4, UR4, PT ;  /* 0x0000000404007c0c */ /* 0x000fe4000bf66270 */
[----:B------:R-:W-:Y:S02]  /*8560*/  @!P1 LEA.HI R24, R24, R24, RZ, 0x1 ;  /* 0x0000001818189211 */ /* 0x000fe400078f08ff */
[----:B------:R-:W-:-:S02]  /*8570*/  ISETP.GE.AND P5, PT, R21, UR4, PT ;  /* 0x0000000415007c0c */ /* 0x000fc4000bfa6270 */
[----:B------:R-:W-:Y:S02]  /*8580*/  @!P2 LEA.HI R3, R3, R3, RZ, 0x1 ;  /* 0x000000030303a211 */ /* 0x000fe400078f08ff */
[----:B0-----:R-:W-:Y:S02]  /*8590*/  @!P0 LOP3.LUT R11, R23, 0xfffffffe, RZ, 0xc0, !PT ;  /* 0xfffffffe170b8812 */ /* 0x001fe400078ec0ff */
[----:B-1----:R-:W-:Y:S02]  /*85a0*/  @!P1 LOP3.LUT R13, R24, 0xfffffffe, RZ, 0xc0, !PT ;  /* 0xfffffffe180d9812 */ /* 0x002fe400078ec0ff */
[----:B------:R-:W-:Y:S01]  /*85b0*/  @!P2 LOP3.LUT R3, R3, 0xfffffffe, RZ, 0xc0, !PT ;  /* 0xfffffffe0303a812 */ /* 0x000fe200078ec0ff */
[--C-:B------:R-:W-:Y:S01]  /*85c0*/  @!P0 IMAD.WIDE R10, R11, 0x4, R6.reuse ;  /* 0x000000040b0a8825 */ /* 0x100fe200078e0206 */
[----:B------:R-:W-:Y:S02]  /*85d0*/  @!P3 LEA.HI R4, R4, R4, RZ, 0x1 ;  /* 0x000000040404b211 */ /* 0x000fe400078f08ff */
[----:B------:R-:W-:Y:S01]  /*85e0*/  @!P4 LEA.HI R20, R20, R20, RZ, 0x1 ;  /* 0x000000141414c211 */ /* 0x000fe200078f08ff */
[--C-:B------:R-:W-:Y:S01]  /*85f0*/  @!P1 IMAD.WIDE R12, R13, 0x4, R6.reuse ;  /* 0x000000040d0c9825 */ /* 0x100fe200078e0206 */
[----:B------:R-:W-:Y:S01]  /*8600*/  @!P6 LEA.HI R22, R22, R22, RZ, 0x1 ;  /* 0x000000161616e211 */ /* 0x000fe200078f08ff */
[----:B------:R0:W-:Y:S01]  /*8610*/  @!P0 ST.E.64 desc[UR36][R10.64], R96 ;  /* 0x000000600a008985 */ /* 0x0001e2000c101b24 */
[----:B------:R-:W-:Y:S01]  /*8620*/  @!P5 LEA.HI R21, R21, R21, RZ, 0x1 ;  /* 0x000000151515d211 */ /* 0x000fe200078f08ff */
[--C-:B--2---:R-:W-:Y:S01]  /*8630*/  @!P2 IMAD.WIDE R14, R3, 0x4, R6.reuse ;  /* 0x00000004030ea825 */ /* 0x104fe200078e0206 */
[----:B---3--:R-:W-:Y:S01]  /*8640*/  @!P3 LOP3.LUT R17, R4, 0xfffffffe, RZ, 0xc0, !PT ;  /* 0xfffffffe0411b812 */ /* 0x008fe200078ec0ff */
[----:B------:R1:W-:Y:S01]  /*8650*/  @!P1 ST.E.64 desc[UR36][R12.64], R100 ;  /* 0x000000640c009985 */ /* 0x0003e2000c101b24 */
[----:B----4-:R-:W-:Y:S01]  /*8660*/  @!P4 LOP3.LUT R19, R20, 0xfffffffe, RZ, 0xc0, !PT ;  /* 0xfffffffe1413c812 */ /* 0x010fe200078ec0ff */
[----:B------:R-:W-:Y:S01]  /*8670*/  VIADD R4, R0, 0xd0 ;  /* 0x000000d000047836 */ /* 0x000fe20000000000 */
[----:B------:R-:W-:Y:S01]  /*8680*/  @!P6 LOP3.LUT R3, R22, 0xfffffffe, RZ, 0xc0, !PT ;  /* 0xfffffffe1603e812 */ /* 0x000fe200078ec0ff */
[----:B------:R2:W-:Y:S01]  /*8690*/  @!P2 ST.E.64 desc[UR36][R14.64], R104 ;  /* 0x000000680e00a985 */ /* 0x0005e2000c101b24 */
[----:B------:R-:W-:Y:S01]  /*86a0*/  @!P5 LOP3.LUT R21, R21, 0xfffffffe, RZ, 0xc0, !PT ;  /* 0xfffffffe1515d812 */ /* 0x000fe200078ec0ff */
[----:B------:R-:W-:Y:S01]  /*86b0*/  VIADD R20, R0, 0xd8 ;  /* 0x000000d800147836 */ /* 0x000fe20000000000 */
[----:B------:R-:W-:Y:S01]  /*86c0*/  ISETP.GE.AND P1, PT, R4, UR4, PT ;  /* 0x0000000404007c0c */ /* 0x000fe2000bf26270 */
[----:B0-----:R-:W-:-:S03]  /*86d0*/  @!P3 IMAD.WIDE R10, R17, 0x4, R6 ;  /* 0x00000004110ab825 */ /* 0x001fc600078e0206 */
[----:B------:R-:W-:Y:S01]  /*86e0*/  ISETP.GE.AND P2, PT, R20, UR4, PT ;  /* 0x0000000414007c0c */ /* 0x000fe2000bf46270 */
[--C-:B-1----:R-:W-:Y:S01]  /*86f0*/  @!P4 IMAD.WIDE R12, R19, 0x4, R6.reuse ;  /* 0x00000004130cc825 */ /* 0x102fe200078e0206 */
[----:B------:R0:W-:Y:S03]  /*8700*/  @!P3 ST.E.64 desc[UR36][R10.64], R108 ;  /* 0x0000006c0a00b985 */ /* 0x0001e6000c101b24 */
[--C-:B------:R-:W-:Y:S01]  /*8710*/  @!P6 IMAD.WIDE R18, R3, 0x4, R6.reuse ;  /* 0x000000040312e825 */ /* 0x100fe200078e0206 */
[C---:B------:R-:W-:Y:S01]  /*8720*/  IADD3 R3, R0.reuse, 0xc8, RZ ;  /* 0x000000c800037810 */ /* 0x040fe20007ffe0ff */
[----:B------:R1:W-:Y:S01]  /*8730*/  @!P4 ST.E.64 desc[UR36][R12.64], R112 ;  /* 0x000000700c00c985 */ /* 0x0003e2000c101b24 */
[----:B--2---:R-:W-:Y:S01]  /*8740*/  IADD3 R15, R0, 0xf0, RZ ;  /* 0x000000f0000f7810 */ /* 0x004fe20007ffe0ff */
[----:B------:R-:W-:Y:S01]  /*8750*/  @!P5 IMAD.WIDE R16, R21, 0x4, R6 ;  /* 0x000000041510d825 */ /* 0x000fe200078e0206 */
[----:B------:R-:W-:-:S02]  /*8760*/  ISETP.GE.AND P0, PT, R3, UR4, PT ;  /* 0x0000000403007c0c */ /* 0x000fc4000bf06270 */
[----:B------:R-:W-:Y:S01]  /*8770*/  @!P1 LEA.HI R4, R4, R4, RZ, 0x1 ;  /* 0x0000000404049211 */ /* 0x000fe200078f08ff */
[C---:B------:R-:W-:Y:S01]  /*8780*/  VIADD R21, R0.reuse, 0xe0 ;  /* 0x000000e000157836 */ /* 0x040fe20000000000 */
[----:B------:R2:W-:Y:S01]  /*8790*/  @!P5 ST.E.64 desc[UR36][R16.64], R116 ;  /* 0x000000741000d985 */ /* 0x0005e2000c101b24 */
[C---:B------:R-:W-:Y:S01]  /*87a0*/  VIADD R14, R0.reuse, 0xe8 ;  /* 0x000000e8000e7836 */ /* 0x040fe20000000000 */
[----:B------:R-:W-:Y:S01]  /*87b0*/  ISETP.GE.AND P5, PT, R15, UR4, PT ;  /* 0x000000040f007c0c */ /* 0x000fe2000bfa6270 */
[----:B0-----:R-:W-:Y:S01]  /*87c0*/  VIADD R11, R0, 0xf8 ;  /* 0x000000f8000b7836 */ /* 0x001fe20000000000 */
[----:B------:R0:W-:Y:S01]  /*87d0*/  @!P6 ST.E.64 desc[UR36][R18.64], R120 ;  /* 0x000000781200e985 */ /* 0x0001e2000c101b24 */
[----:B------:R-:W-:Y:S02]  /*87e0*/  ISETP.GE.AND P3, PT, R21, UR4, PT ;  /* 0x0000000415007c0c */ /* 0x000fe4000bf66270 */
[----:B------:R-:W-:Y:S02]  /*87f0*/  ISETP.GE.AND P4, PT, R14, UR4, PT ;  /* 0x000000040e007c0c */ /* 0x000fe4000bf86270 */
[----:B------:R-:W-:-:S02]  /*8800*/  ISETP.GE.AND P6, PT, R11, UR4, PT ;  /* 0x000000040b007c0c */ /* 0x000fc4000bfc6270 */
[----:B------:R-:W-:Y:S02]  /*8810*/  @!P0 LEA.HI R3, R3, R3, RZ, 0x1 ;  /* 0x0000000303038211 */ /* 0x000fe400078f08ff */
[----:B------:R-:W-:Y:S02]  /*8820*/  @!P2 LEA.HI R20, R20, R20, RZ, 0x1 ;  /* 0x000000141414a211 */ /* 0x000fe400078f08ff */
[----:B------:R-:W-:Y:S02]  /*8830*/  @!P5 LEA.HI R10, R15, R15, RZ, 0x1 ;  /* 0x0000000f0f0ad211 */ /* 0x000fe400078f08ff */
[----:B------:R-:W-:Y:S02]  /*8840*/  @!P0 LOP3.LUT R3, R3, 0xfffffffe, RZ, 0xc0, !PT ;  /* 0xfffffffe03038812 */ /* 0x000fe400078ec0ff */
[----:B------:R-:W-:Y:S02]  /*8850*/  @!P3 LEA.HI R21, R21, R21, RZ, 0x1 ;  /* 0x000000151515b211 */ /* 0x000fe400078f08ff */
[----:B------:R-:W-:-:S02]  /*8860*/  @!P4 LEA.HI R14, R14, R14, RZ, 0x1 ;  /* 0x0000000e0e0ec211 */ /* 0x000fc400078f08ff */
[----:B------:R-:W-:Y:S02]  /*8870*/  @!P6 LEA.HI R11, R11, R11, RZ, 0x1 ;  /* 0x0000000b0b0be211 */ /* 0x000fe400078f08ff */
[----:B-1----:R-:W-:Y:S02]  /*8880*/  @!P1 LOP3.LUT R13, R4, 0xfffffffe, RZ, 0xc0, !PT ;  /* 0xfffffffe040d9812 */ /* 0x002fe400078ec0ff */
[----:B------:R-:W-:Y:S02]  /*8890*/  @!P2 LOP3.LUT R15, R20, 0xfffffffe, RZ, 0xc0, !PT ;  /* 0xfffffffe140fa812 */ /* 0x000fe400078ec0ff */
[----:B--2---:R-:W-:Y:S01]  /*88a0*/  @!P3 LOP3.LUT R17, R21, 0xfffffffe, RZ, 0xc0, !PT ;  /* 0xfffffffe1511b812 */ /* 0x004fe200078ec0ff */
[--C-:B------:R-:W-:Y:S01]  /*88b0*/  @!P1 IMAD.WIDE R12, R13, 0x4, R6.reuse ;  /* 0x000000040d0c9825 */ /* 0x100fe200078e0206 */
[----:B0-----:R-:W-:Y:S02]  /*88c0*/  @!P4 LOP3.LUT R19, R14, 0xfffffffe, RZ, 0xc0, !PT ;  /* 0xfffffffe0e13c812 */ /* 0x001fe400078ec0ff */
[----:B------:R-:W-:Y:S01]  /*88d0*/  @!P5 LOP3.LUT R21, R10, 0xfffffffe, RZ, 0xc0, !PT ;  /* 0xfffffffe0a15d812 */ /* 0x000fe200078ec0ff */
[----:B------:R-:W-:Y:S01]  /*88e0*/  @!P2 IMAD.WIDE R14, R15, 0x4, R6 ;  /* 0x000000040f0ea825 */ /* 0x000fe200078e0206 */
[----:B------:R-:W-:-:S03]  /*88f0*/  @!P6 LOP3.LUT R23, R11, 0xfffffffe, RZ, 0xc0, !PT ;  /* 0xfffffffe0b17e812 */ /* 0x000fc600078ec0ff */
        /* <DEDUP_REMOVED lines=12> */
.L_x_214:
[----:B------:R-:W-:Y:S05]  /*89c0*/  BSYNC B0 ;  /* 0x0000000000007941 */ /* 0x000fea0003800000 */
.L_x_213:
        /* <DEDUP_REMOVED lines=8> */
[----:B-1----:R-:W-:Y:S01]  /*8a50*/  VIADD R10, R0, 0x18 ;  /* 0x00000018000a7836 */ /* 0x002fe20000000000 */
[----:B------:R-:W-:Y:S01]  /*8a60*/  ISETP.GE.AND P1, PT, R4, UR4, PT ;  /* 0x0000000404007c0c */ /* 0x000fe2000bf26270 */
[C---:B------:R-:W-:Y:S01]  /*8a70*/  VIADD R12, R0.reuse, 0x28 ;  /* 0x00000028000c7836 */ /* 0x040fe20000000000 */
[----:B------:R-:W-:Y:S01]  /*8a80*/  ISETP.GE.AND P2, PT, R5, UR4, PT ;  /* 0x0000000405007c0c */ /* 0x000fe2000bf46270 */
[C---:B------:R-:W-:Y:S01]  /*8a90*/  VIADD R13, R0.reuse, 0x30 ;  /* 0x00000030000d7836 */ /* 0x040fe20000000000 */
[C---:B------:R-:W-:Y:S01]  /*8aa0*/  IADD3 R11, R0.reuse, 0x20, RZ ;  /* 0x00000020000b7810 */ /* 0x040fe20007ffe0ff */
[----:B------:R-:W-:Y:S01]  /*8ab0*/  VIADD R14, R0, 0x38 ;  /* 0x00000038000e7836 */ /* 0x000fe20000000000 */
        /* <DEDUP_REMOVED lines=8> */
[----:B------:R-:W-:-:S02]  /*8b40*/  @!P1 LEA.HI R4, R4, R4, RZ, 0x1 ;  /* 0x0000000404049211 */ /* 0x000fc400078f08ff */
[----:B------:R-:W-:Y:S02]  /*8b50*/  @!P2 LEA.HI R5, R5, R5, RZ, 0x1 ;  /* 0x000000050505a211 */ /* 0x000fe400078f08ff */
[----:B0-----:R-:W-:Y:S02]  /*8b60*/  @!P1 LOP3.LUT R7, R4, 0xfffffffe, RZ, 0xc0, !PT ;  /* 0xfffffffe04079812 */ /* 0x001fe400078ec0ff */
[----:B------:R-:W-:Y:S01]  /*8b70*/  @!P2 LOP3.LUT R9, R5, 0xfffffffe, RZ, 0xc0, !PT ;  /* 0xfffffffe0509a812 */ /* 0x000fe200078ec0ff */
[--C-:B---3--:R-:W-:Y:S01]  /*8b80*/  @!P0 IMAD.WIDE R4, R0, 0x4, R2.reuse ;  /* 0x0000000400048825 */ /* 0x108fe200078e0202 */
[----:B------:R-:W-:Y:S02]  /*8b90*/  ISETP.GE.AND P4, PT, R16, UR4, PT ;  /* 0x0000000410007c0c */ /* 0x000fe4000bf86270 */
[----:B------:R-:W-:Y:S01]  /*8ba0*/  @!P5 LEA.HI R10, R10, R10, RZ, 0x1 ;  /* 0x0000000a0a0ad211 */ /* 0x000fe200078f08ff */
        /* <DEDUP_REMOVED lines=18> */
[----:B--2---:R-:W-:Y:S01]  /*8cd0*/  @!P0 LOP3.LUT R9, R12, 0xfffffffe, RZ, 0xc0, !PT ;  /* 0xfffffffe0c098812 */ /* 0x004fe200078ec0ff */
[----:B------:R0:W-:Y:S01]  /*8ce0*/  @!P5 ST.E.64 desc[UR36][R4.64], R38 ;  /* 0x000000260400d985 */ /* 0x0001e2000c101b24 */
[----:B------:R-:W-:-:S02]  /*8cf0*/  @!P1 LOP3.LUT R13, R13, 0xfffffffe, RZ, 0xc0, !PT ;  /* 0xfffffffe0d0d9812 */ /* 0x000fc400078ec0ff */
[----:B------:R-:W-:Y:S01]  /*8d00*/  @!P2 LOP3.LUT R11, R14, 0xfffffffe, RZ, 0xc0, !PT ;  /* 0xfffffffe0e0ba812 */ /* 0x000fe200078ec0ff */
[----:B------:R1:W-:Y:S01]  /*8d10*/  @!P6 ST.E.64 desc[UR36][R6.64], R42 ;  /* 0x0000002a0600e985 */ /* 0x0003e2000c101b24 */
[----:B------:R-:W-:Y:S01]  /*8d20*/  @!P3 LOP3.LUT R15, R15, 0xfffffffe, RZ, 0xc0, !PT ;  /* 0xfffffffe0f0fb812 */ /* 0x000fe200078ec0ff */
[----:B------:R-:W-:Y:S01]  /*8d30*/  VIADD R14, R0, 0x60 ;  /* 0x00000060000e7836 */ /* 0x000fe20000000000 */
[----:B------:R-:W-:Y:S02]  /*8d40*/  @!P4 LOP3.LUT R17, R16, 0xfffffffe, RZ, 0xc0, !PT ;  /* 0xfffffffe1011c812 */ /* 0x000fe400078ec0ff */
[----:B------:R-:W-:Y:S02]  /*8d50*/  ISETP.GE.AND P5, PT, R18, UR4, PT ;  /* 0x0000000412007c0c */ /* 0x000fe4000bfa6270 */
[----:B------:R-:W-:Y:S02]  /*8d60*/  ISETP.GE.AND P6, PT, R19, UR4, PT ;  /* 0x0000000413007c0c */ /* 0x000fe4000bfc6270 */
[----:B------:R-:W-:Y:S01]  /*8d70*/  IADD3 R16, R0, 0x70, RZ ;  /* 0x0000007000107810 */ /* 0x000fe20007ffe0ff */
[----:B0-----:R-:W-:-:S04]  /*8d80*/  @!P0 IMAD.WIDE R4, R9, 0x4, R2 ;  /* 0x0000000409048825 */ /* 0x001fc800078e0202 */
        /* <DEDUP_REMOVED lines=11> */
[----:B------:R-:W-:Y:S02]  /*8e40*/  @!P6 LEA.HI R19, R19, R19, RZ, 0x1 ;  /* 0x000000131313e211 */ /* 0x000fe400078f08ff */
[C---:B------:R-:W-:Y:S01]  /*8e50*/  VIADD R15, R0.reuse, 0x68 ;  /* 0x00000068000f7836 */ /* 0x040fe20000000000 */
[----:B------:R4:W-:Y:S01]  /*8e60*/  @!P4 ST.E.64 desc[UR36][R12.64], R62 ;  /* 0x0000003e0c00c985 */ /* 0x0009e2000c101b24 */
[----:B------:R-:W-:Y:S01]  /*8e70*/  VIADD R17, R0, 0x78 ;  /* 0x0000007800117836 */ /* 0x000fe20000000000 */
[----:B------:R-:W-:Y:S02]  /*8e80*/  ISETP.GE.AND P4, PT, R14, UR4, PT ;  /* 0x000000040e007c0c */ /* 0x000fe4000bf86270 */
[----:B------:R-:W-:Y:S02]  /*8e90*/  ISETP.GE.AND P3, PT, R15, UR4, PT ;  /* 0x000000040f007c0c */ /* 0x000fe4000bf66270 */
[----:B------:R-:W-:-:S02]  /*8ea0*/  ISETP.GE.AND P1, PT, R17, UR4, PT ;  /* 0x0000000411007c0c */ /* 0x000fc4000bf26270 */
[----:B0-----:R-:W-:Y:S01]  /*8eb0*/  @!P5 LOP3.LUT R5, R18, 0xfffffffe, RZ, 0xc0, !PT ;  /* 0xfffffffe1205d812 */ /* 0x001fe200078ec0ff */
[C---:B------:R-:W-:Y:S01]  /*8ec0*/  VIADD R18, R0.reuse, 0x88 ;  /* 0x0000008800127836 */ /* 0x040fe20000000000 */
        /* <DEDUP_REMOVED lines=12> */
[----:B------:R-:W-:Y:S02]  /*8f90*/  @!P3 LOP3.LUT R15, R15, 0xfffffffe, RZ, 0xc0, !PT ;  /* 0xfffffffe0f0fb812 */ /* 0x000fe400078ec0ff */
[----:B---3--:R-:W-:Y:S01]  /*8fa0*/  @!P2 LOP3.LUT R11, R16, 0xfffffffe, RZ, 0xc0, !PT ;  /* 0xfffffffe100ba812 */ /* 0x008fe200078ec0ff */
[----:B------:R-:W-:Y:S01]  /*8fb0*/  VIADD R16, R0, 0xa8 ;  /* 0x000000a800107836 */ /* 0x000fe20000000000 */
[----:B------:R-:W-:Y:S02]  /*8fc0*/  @!P1 LOP3.LUT R17, R17, 0xfffffffe, RZ, 0xc0, !PT ;  /* 0xfffffffe11119812 */ /* 0x000fe400078ec0ff */
[----:B----4-:R-:W-:Y:S01]  /*8fd0*/  @!P0 LOP3.LUT R13, R20, 0xfffffffe, RZ, 0xc0, !PT ;  /* 0xfffffffe140d8812 */ /* 0x010fe200078ec0ff */
[----:B------:R-:W-:Y:S01]  /*8fe0*/  VIADD R20, R0, 0xb8 ;  /* 0x000000b800147836 */ /* 0x000fe20000000000 */
[----:B------:R-:W-:Y:S01]  /*8ff0*/  ISETP.GE.AND P6, PT, R18, UR4, PT ;  /* 0x0000000412007c0c */ /* 0x000fe2000bfc6270 */
[----:B0-----:R-:W-:Y:S01]  /*9000*/  @!P4 IMAD.WIDE R4, R9, 0x4, R2 ;  /* 0x000000040904c825 */ /* 0x001fe200078e0202 */
[----:B------:R-:W-:-:S02]  /*9010*/  ISETP.GE.AND P5, PT, R19, UR4, PT ;  /* 0x0000000413007c0c */ /* 0x000fc4000bfa6270 */
[----:B------:R-:W-:Y:S01]  /*9020*/  IADD3 R14, R0, 0x98, RZ ;  /* 0x00000098000e7810 */ /* 0x000fe20007ffe0ff */
        /* <DEDUP_REMOVED lines=43> */
[----:B------:R-:W-:Y:S02]  /*92e0*/  ISETP.GE.AND P0, PT, R14, UR4, PT ;  /* 0x000000040e007c0c */ /* 0x000fe4000bf06270 */
[--C-:B------:R-:W-:Y:S01]  /*92f0*/  @!P3 IMAD.WIDE R8, R11, 0x4, R2.reuse ;  /* 0x000000040b08b825 */ /* 0x100fe200078e0202 */
[----:B------:R1:W-:Y:S03]  /*9300*/  @!P4 ST.E.64 desc[UR36][R6.64], R106 ;  /* 0x0000006a0600c985 */ /* 0x0003e6000c101b24 */
[----:B------:R-:W-:Y:S01]  /*9310*/  @!P2 IMAD.WIDE R10, R17, 0x4, R2 ;  /* 0x00000004110aa825 */ /* 0x000fe200078e0202 */
[----:B------:R2:W-:Y:S01]  /*9320*/  @!P3 ST.E.64 desc[UR36][R8.64], R110 ;  /* 0x0000006e0800b985 */ /* 0x0005e2000c101b24 */
[----:B------:R-:W-:-:S02]  /*9330*/  IADD3 R17, R0, 0xe8, RZ ;  /* 0x000000e800117810 */ /* 0x000fc40007ffe0ff */
[----:B------:R-:W-:Y:S01]  /*9340*/  @!P1 IMAD.WIDE R12, R13, 0x4, R2 ;  /* 0x000000040d0c9825 */ /* 0x000fe200078e0202 */
[----:B------:R3:W-:Y:S01]  /*9350*/  @!P2 ST.E.64 desc[UR36][R10.64], R114 ;  /* 0x000000720a00a985 */ /* 0x0007e2000c101b24 */
[----:B------:R-:W-:Y:S02]  /*9360*/  ISETP.GE.AND P2, PT, R16, UR4, PT ;  /* 0x0000000410007c0c */ /* 0x000fe4000bf46270 */
[C---:B------:R-:W-:Y:S01]  /*9370*/  VIADD R15, R0.reuse, 0xd8 ;  /* 0x000000d8000f7836 */ /* 0x040fe20000000000 */
[----:B------:R4:W-:Y:S01]  /*9380*/  @!P1 ST.E.64 desc[UR36][R12.64], R118 ;  /* 0x000000760c009985 */ /* 0x0009e2000c101b24 */
[C---:B------:R-:W-:Y:S01]  /*9390*/  VIADD R20, R0.reuse, 0xf0 ;  /* 0x000000f000147836 */ /* 0x040fe20000000000 */
        /* <DEDUP_REMOVED lines=35> */
[----:B--2---:R-:W-:-:S05]  /*95d0*/  LOP3.LUT R5, R0, 0xfffffffe, RZ, 0xc0, !PT ;  /* 0xfffffffe00057812 */ /* 0x004fca00078ec0ff */
[----:B------:R-:W-:-:S05]  /*95e0*/  IMAD.WIDE R2, R5, 0x4, R2 ;  /* 0x0000000405027825 */ /* 0x000fca00078e0202 */
[----:B------:R0:W-:Y:S01]  /*95f0*/  ST.E.64 desc[UR36][R2.64], R150 ;  /* 0x0000009602007985 */ /* 0x0001e2000c101b24 */
[----:B------:R-:W-:Y:S05]  /*9600*/  BRA `(.L_x_184) ;  /* 0x0000004800287947 */ /* 0x000fea0003800000 */
.L_x_212:
[----:B------:R-:W0:Y:S02]  /*9610*/  S2R R0, SR_TID.X ;  /* 0x0000000000007919 */ /* 0x000e240000002100 */
[----:B0-----:R-:W-:-:S05]  /*9620*/  VIADD R2, R0, 0xffffff80 ;  /* 0xffffff8000027836 */ /* 0x001fca0000000000 */
[----:B------:R-:W-:-:S13]  /*9630*/  ISETP.GT.AND P0, PT, R2, 0x7f, PT ;  /* 0x0000007f0200780c */ /* 0x000fda0003f04270 */
[----:B------:R-:W-:Y:S05]  /*9640*/  @P0 BRA `(.L_x_184) ;  /* 0x0000004800180947 */ /* 0x000fea0003800000 */
[----:B------:R-:W0:Y:S01]  /*9650*/  S2R R3, SR_CTAID.X ;  /* 0x0000000000037919 */ /* 0x000e220000002500 */
[----:B------:R-:W1:Y:S01]  /*9660*/  LDC R6, c[0x0][0xce8] ;  /* 0x00033a00ff067b82 */ /* 0x000e620000000800 */
[----:B------:R-:W-:Y:S01]  /*9670*/  ULDC UR4, c[0x0][0xb88] ;  /* 0x0002e20000047ab9 */ /* 0x000fe20000000800 */
[----:B0-----:R-:W-:Y:S02]  /*9680*/  IMAD R0, R3, 0x80, R0 ;  /* 0x0000008003007824 */ /* 0x001fe400078e0200 */
[----:B-1----:R-:W-:-:S03]  /*9690*/  IMAD R3, R6, UR4, RZ ;  /* 0x0000000406037c24 */ /* 0x002fc6000f8e02ff */
[----:B------:R-:W-:-:S04]  /*96a0*/  IADD3 R0, R0, -0x80, RZ ;  /* 0xffffff8000007810 */ /* 0x000fc80007ffe0ff */
[----:B------:R-:W-:-:S13]  /*96b0*/  ISETP.GE.AND P0, PT, R0, R3, PT ;  /* 0x000000030000720c */ /* 0x000fda0003f06270 */
[----:B------:R-:W-:Y:S05]  /*96c0*/  @P0 BRA `(.L_x_184) ;  /* 0x0000004400f80947 */ /* 0x000fea0003800000 */
[----:B------:R-:W2:Y:S01]  /*96d0*/  LDL R4, [R1+0x4] ;  /* 0x0000040001047983 */ /* 0x000ea20000100800 */
[----:B------:R-:W-:Y:S01]  /*96e0*/  ISETP.NE.AND P0, PT, R6, 0x1, PT ;  /* 0x000000010600780c */ /* 0x000fe20003f05270 */
[----:B------:R-:W-:Y:S01]  /*96f0*/  S2UR UR7, SR_CTAID.Z ;  /* 0x00000000000779c3 */ /* 0x000fe20000002700 */
[----:B------:R-:W-:Y:S01]  /*9700*/  ULDC.64 UR8, c[0x0][0xcd0] ;  /* 0x0003340000087ab9 */ /* 0x000fe20000000a00 */
[----:B------:R-:W-:-:S06]  /*9710*/  IMAD.MOV.U32 R5, RZ, RZ, R0 ;  /* 0x000000ffff057224 */ /* 0x000fcc00078e0000 */
[----:B------:R-:W0:Y:S08]  /*9720*/  LDC.64 R10, c[0x0][0xcd8] ;  /* 0x00033600ff0a7b82 */ /* 0x000e300000000a00 */
[----:B------:R-:W1:Y:S08]  /*9730*/  @P0 LDC R7, c[0x0][0xcec] ;  /* 0x00033b00ff070b82 */ /* 0x000e700000000800 */
[----:B------:R-:W3:Y:S08]  /*9740*/  @P0 LDC R9, c[0x0][0xcf0] ;  /* 0x00033c00ff090b82 */ /* 0x000ef00000000800 */
[----:B------:R-:W4:Y:S08]  /*9750*/  S2UR UR10, SR_CTAID.Y ;  /* 0x00000000000a79c3 */ /* 0x000f300000002600 */
[----:B------:R-:W4:Y:S01]  /*9760*/  LDC R8, c[0x0][0xd50] ;  /* 0x00035400ff087b82 */ /* 0x000f220000000800 */
[----:B--2---:R-:W-:Y:S01]  /*9770*/  R2UR UR11, R4 ;  /* 0x00000000040b72ca */ /* 0x004fe200000e0000 */
[----:B-1----:R-:W-:-:S05]  /*9780*/  @P0 IMAD.HI.U32 R4, R0, R7, RZ ;  /* 0x0000000700040227 */ /* 0x002fca00078e00ff */
[----:B---3--:R-:W-:-:S07]  /*9790*/  @P0 SHF.R.U32.HI R5, RZ, R9, R4 ;  /* 0x00000009ff050219 */ /* 0x008fce0000011604 */
[----:B------:R-:W-:Y:S02]  /*97a0*/  USHF.R.S32.HI UR6, URZ, 0x1f, UR11 ;  /* 0x0000001f3f067899 */ /* 0x000fe4000801140b */
[----:B------:R-:W-:Y:S01]  /*97b0*/  IMAD R7, RZ, RZ, -UR11 ;  /* 0x8000000bff077e24 */ /* 0x000fe2000f8e02ff */
[----:B------:R-:W-:Y:S02]  /*97c0*/  UIMAD.WIDE.U32 UR4, UR11, UR8, URZ ;  /* 0x000000080b0472a5 */ /* 0x000fe4000f8e003f */
[----:B------:R-:W-:Y:S01]  /*97d0*/  UIMAD UR6, UR6, UR8, URZ ;  /* 0x00000008060672a4 */ /* 0x000fe2000f8e023f */
[----:B----4-:R-:W-:Y:S01]  /*97e0*/  IMAD R9, R8, R7, UR10 ;  /* 0x0000000a08097e24 */ /* 0x010fe2000f8e0207 */
[----:B------:R-:W-:Y:S01]  /*97f0*/  USHF.R.S32.HI UR8, URZ, 0x1f, UR7 ;  /* 0x0000001f3f087899 */ /* 0x000fe20008011407 */
[----:B------:R-:W-:Y:S01]  /*9800*/  IMAD.MOV R7, RZ, RZ, -R5 ;  /* 0x000000ffff077224 */ /* 0x000fe200078e0a05 */
[----:B------:R-:W-:Y:S01]  /*9810*/  UIMAD UR6, UR11, UR9, UR6 ;  /* 0x000000090b0672a4 */ /* 0x000fe2000f8e0206 */
[----:B------:R-:W-:Y:S01]  /*9820*/  IMAD.U32 R3, RZ, RZ, UR5 ;  /* 0x00000005ff037e24 */ /* 0x000fe2000f8e00ff */
[----:B------:R-:W-:Y:S01]  /*9830*/  SHF.R.S32.HI R4, RZ, 0x1f, R9 ;  /* 0x0000001fff047819 */ /* 0x000fe20000011409 */
[----:B------:R-:W-:Y:S01]  /*9840*/  IMAD.U32 R2, RZ, RZ, UR4 ;  /* 0x00000004ff027e24 */ /* 0x000fe2000f8e00ff */
[----:B------:R-:W-:Y:S01]  /*9850*/  UIADD3 UR6, UR5, UR6, URZ ;  /* 0x0000000605067290 */ /* 0x000fe2000fffe03f */
[----:B0-----:R-:W-:-:S02]  /*9860*/  IMAD R12, R10, UR8, RZ ;  /* 0x000000080a0c7c24 */ /* 0x001fc4000f8e02ff */
[----:B------:R-:W-:Y:S01]  /*9870*/  ULDC.64 UR4, c[0x0][0xce0] ;  /* 0x0003380000047ab9 */ /* 0x000fe20000000a00 */
[----:B------:R-:W-:Y:S02]  /*9880*/  IMAD R7, R6, R7, R0 ;  /* 0x0000000706077224 */ /* 0x000fe400078e0200 */
[----:B------:R-:W-:Y:S01]  /*9890*/  MOV R3, UR6 ;  /* 0x0000000600037c02 */ /* 0x000fe20008000f00 */
[----:B------:R-:W-:Y:S02]  /*98a0*/  IMAD R11, R11, UR7, R12 ;  /* 0x000000070b0b7c24 */ /* 0x000fe4000f8e020c */
[----:B------:R-:W-:Y:S01]  /*98b0*/  IMAD R4, R4, UR4, RZ ;  /* 0x0000000404047c24 */ /* 0x000fe2000f8e02ff */
[----:B------:R-:W-:Y:S01]  /*98c0*/  SHF.R.S32.HI R0, RZ, 0x1f, R7 ;  /* 0x0000001fff007819 */ /* 0x000fe20000011407 */
[----:B------:R-:W-:-:S04]  /*98d0*/  IMAD.WIDE.U32 R2, R10, UR7, R2 ;  /* 0x000000070a027c25 */ /* 0x000fc8000f8e0002 */
[----:B------:R-:W-:Y:S02]  /*98e0*/  IMAD.IADD R3, R11, 0x1, R3 ;  /* 0x000000010b037824 */ /* 0x000fe400078e0203 */
[C---:B------:R-:W-:Y:S02]  /*98f0*/  IMAD R4, R9.reuse, UR5, R4 ;  /* 0x0000000509047c24 */ /* 0x040fe4000f8e0204 */
[----:B------:R-:W-:Y:S01]  /*9900*/  IMAD.WIDE.U32 R2, R9, UR4, R2 ;  /* 0x0000000409027c25 */ /* 0x000fe2000f8e0002 */
[----:B------:R-:W-:Y:S01]  /*9910*/  SHF.R.S32.HI R9, RZ, 0x1f, R5 ;  /* 0x0000001fff097819 */ /* 0x000fe20000011405 */
[----:B------:R-:W-:Y:S02]  /*9920*/  ULDC.64 UR4, c[0x0][0xcc8] ;  /* 0x0003320000047ab9 */ /* 0x000fe40000000a00 */
[----:B------:R-:W-:Y:S01]  /*9930*/  IMAD R0, R0, UR4, RZ ;  /* 0x0000000400007c24 */ /* 0x000fe2000f8e02ff */
[----:B------:R-:W-:-:S03]  /*9940*/  IADD3 R2, P0, R5, R2, RZ ;  /* 0x0000000205027210 */ /* 0x000fc60007f1e0ff */
[----:B------:R-:W-:Y:S01]  /*9950*/  IMAD R5, R7, UR5, R0 ;  /* 0x0000000507057c24 */ /* 0x000fe2000f8e0200 */
[----:B------:R-:W-:-:S03]  /*9960*/  IADD3.X R3, R9, R3, R4, P0, !PT ;  /* 0x0000000309037210 */ /* 0x000fc600007fe404 */
        /* <DEDUP_REMOVED lines=8> */
.L_x_182:
[----:B------:R-:W-:-:S08]  /*99f0*/  NOP ;  /* 0x0000000000007918 */ /* 0x000fd00000000000 */
[----:B0-----:R-:W0:-:S00]  /*9a00*/  USETMAXREG.DEALLOC.CTAPOOL 0x28 ;  /* 0x00000028000079c8 */ /* 0x001e0000080e0500 */
[----:B0-----:R-:W-:-:S06]  /*9a10*/  LOP3.LUT R18, R0, 0x3, RZ, 0xc0, !PT ;  /* 0x0000000300127812 */ /* 0x001fcc00078ec0ff */
[----:B------:R-:W0:Y:S01]  /*9a20*/  S2UR UR6, SR_CTAID.Y ;  /* 0x00000000000679c3 */ /* 0x000e220000002600 */
[----:B------:R-:W1:Y:S07]  /*9a30*/  SHFL.IDX PT, R0, R18, RZ, 0x1f ;  /* 0x00001fff12007589 */ /* 0x000e6e00000e0000 */
[----:B------:R-:W2:Y:S01]  /*9a40*/  S2UR UR43, SR_CTAID.Z ;  /* 0x00000000002b79c3 */ /* 0x000ea20000002700 */
[----:B-1----:R-:W-:-:S13]  /*9a50*/  ISETP.NE.AND P0, PT, R0, RZ, PT ;  /* 0x000000ff0000720c */ /* 0x002fda0003f05270 */
[----:B0-2---:R-:W-:Y:S05]  /*9a60*/  @!P0 BRA `(.L_x_215) ;  /* 0x0000000000288947 */ /* 0x005fea0003800000 */
        /* <DEDUP_REMOVED lines=10> */
.L_x_215:
[----:B------:R-:W-:Y:S01]  /*9b10*/  ULDC UR7, c[0x0][0xd50] ;  /* 0x0003540000077ab9 */ /* 0x000fe20000000800 */
[----:B------:R-:W-:Y:S01]  /*9b20*/  UMOV UR39, UR6 ;  /* 0x0000000600277c82 */ /* 0x000fe20008000000 */
[----:B------:R-:W-:-:S11]  /*9b30*/  UISETP.NE.AND UP0, UPT, UR7, 0x1, UPT ;  /* 0x000000010700788c */ /* 0x000fd6000bf05270 */
[----:B------:R-:W-:Y:S01]  /*9b40*/  @UP0 ULDC UR4, c[0x0][0xd54] ;  /* 0x0003550000040ab9 */ /* 0x000fe20000000800 */
[----:B------:R-:W-:Y:S01]  /*9b50*/  @UP0 ULDC UR8, c[0x0][0xd58] ;  /* 0x0003560000080ab9 */ /* 0x000fe20000000800 */
[----:B------:R-:W-:-:S04]  /*9b60*/  UIMAD.WIDE.U32 UR4, UR6, UR4, URZ ;  /* 0x00000004060472a5 */ /* 0x000fc8000f8e003f */
[----:B------:R-:W-:-:S12]  /*9b70*/  @UP0 USHF.R.U32.HI UR39, URZ, UR8, UR5 ;  /* 0x000000083f270299 */ /* 0x000fd80008011605 */
.L_x_216:
[----:B------:R-:W-:Y:S01]  /*9b80*/  ISETP.LE.AND P0, PT, RZ, UR43, PT ;  /* 0x0000002bff007c0c */ /* 0x000fe2000bf03270 */
[----:B------:R-:W-:Y:S01]  /*9b90*/  UIADD3 UR4, -UR39, URZ, URZ ;  /* 0x0000003f27047290 */ /* 0x000fe2000fffe13f */
[----:B------:R-:W-:Y:S01]  /*9ba0*/  IMAD.MOV.U32 R26, RZ, RZ, 0x1 ;  /* 0x00000001ff1a7424 */ /* 0x000fe200078e00ff */
[----:B------:R-:W-:Y:S01]  /*9bb0*/  MOV R6, 0x1 ;  /* 0x0000000100067802 */ /* 0x000fe20000000f00 */
[----:B------:R-:W-:Y:S01]  /*9bc0*/  IMAD.MOV.U32 R17, RZ, RZ, RZ ;  /* 0x000000ffff117224 */ /* 0x000fe200078e00ff */
[----:B------:R-:W-:-:S08]  /*9bd0*/  UIMAD UR6, UR7, UR4, UR6 ;  /* 0x00000004070672a4 */ /* 0x000fd0000f8e0206 */
[----:B------:R-:W-:Y:S05]  /*9be0*/  @!P0 BRA `(.L_x_217) ;  /* 0x0000003c00e08947 */ /* 0x000fea0003800000 */
[----:B------:R-:W-:Y:S01]  /*9bf0*/  ULDC.64 UR4, c[0x0][0xb20] ;  /* 0x0002c80000047ab9 */ /* 0x000fe20000000a00 */
[----:B------:R-:W-:Y:S01]  /*9c00*/  ULDC UR41, c[0x0][0x2f0] ;  /* 0x0000bc0000297ab9 */ /* 0x000fe20000000800 */
[----:B------:R-:W-:Y:S01]  /*9c10*/  UISETP.NE.U32.AND UP0, UPT, UR4, URZ, UPT ;  /* 0x0000003f0400728c */ /* 0x000fe2000bf05070 */
[----:B------:R-:W-:-:S03]  /*9c20*/  IMAD.MOV.U32 R24, RZ, RZ, RZ ;  /* 0x000000ffff187224 */ /* 0x000fc600078e00ff */
[----:B------:R-:W-:-:S06]  /*9c30*/  UISETP.NE.AND.EX UP0, UPT, UR5, URZ, UPT, UP0 ;  /* 0x0000003f0500728c */ /* 0x000fcc000bf05300 */
[----:B------:R-:W-:-:S05]  /*9c40*/  PLOP3.LUT P0, PT, PT, PT, UP0, 0x80, 0x0 ;  /* 0x000000000000781c */ /* 0x000fca0003f0f008 */
[----:B------:R-:W-:Y:S02]  /*9c50*/  @UP0 ULDC.64 UR4, c[0x0][0xb20] ;  /* 0x0002c80000040ab9 */ /* 0x000fe40000000a00 */
[----:B------:R-:W-:-:S06]  /*9c60*/  @UP0 UIMAD.WIDE UR4, UR43, 0x4, UR4 ;  /* 0x000000042b0408a5 */ /* 0x000fcc000f8e0204 */
[----:B------:R-:W-:Y:S02]  /*9c70*/  IMAD.U32 R2, RZ, RZ, UR4 ;  /* 0x00000004ff027e24 */ /* 0x000fe4000f8e00ff */
[----:B------:R-:W-:Y:S01]  /*9c80*/  IMAD.U32 R3, RZ, RZ, UR5 ;  /* 0x00000005ff037e24 */ /* 0x000fe2000f8e00ff */
[----:B------:R-:W-:Y:S02]  /*9c90*/  ULDC.64 UR4, c[0x0][0x418] ;  /* 0x0001060000047ab9 */ /* 0x000fe40000000a00 */
[----:B------:R-:W-:Y:S01]  /*9ca0*/  UISETP.NE.U32.AND UP0, UPT, UR4, URZ, UPT ;  /* 0x0000003f0400728c */ /* 0x000fe2000bf05070 */
[----:B------:R-:W0:Y:S02]  /*9cb0*/  S2R R36, SR_CTAID.X ;  /* 0x0000000000247919 */ /* 0x000e240000002500 */
[----:B------:R-:W-:Y:S01]  /*9cc0*/  ULDC UR4, c[0x0][0x424] ;  /* 0x0001090000047ab9 */ /* 0x000fe20000000800 */
[----:B------:R-:W-:Y:S01]  /*9cd0*/  UISETP.NE.AND.EX UP0, UPT, UR5, URZ, UPT, UP0 ;  /* 0x0000003f0500728c */ /* 0x000fe2000bf05300 */
[----:B------:R1:W5:Y:S01]  /*9ce0*/  @P0 LDG.E R24, desc[UR36][R2.64] ;  /* 0x0000002402180981 */ /* 0x000362000c1e1900 */
[----:B------:R-:W-:-:S02]  /*9cf0*/  ULOP3.LUT UR44, UR6, 0xffff, URZ, 0xc0, !UPT ;  /* 0x0000ffff062c7892 */ /* 0x000fc4000f8ec03f */
[----:B------:R-:W-:Y:S01]  /*9d00*/  USEL UR4, UR4, 0x1, UP0 ;  /* 0x0000000104047887 */ /* 0x000fe20008000000 */
[----:B------:R-:W-:-:S03]  /*9d10*/  UMOV UR38, URZ ;  /* 0x0000003f00267c82 */ /* 0x000fc60008000000 */
[----:B------:R-:W-:-:S04]  /*9d20*/  UIMAD UR41, UR4, UR41, URZ ;  /* 0x00000029042972a4 */ /* 0x000fc8000f8e023f */
[----:B------:R-:W-:Y:S02]  /*9d30*/  UISETP.GE.AND UP0, UPT, UR41, 0x1, UPT ;  /* 0x000000012900788c */ /* 0x000fe4000bf06270 */
[----:B------:R-:W-:-:S04]  /*9d40*/  UIADD3 UR4, UR41, 0x5f, URZ ;  /* 0x0000005f29047890 */ /* 0x000fc8000fffe03f */
[----:B------:R-:W-:Y:S01]  /*9d50*/  PLOP3.LUT P0, PT, PT, PT, UP0, 0x80, 0x0 ;  /* 0x000000000000781c */ /* 0x000fe20003f0f008 */
[----:B------:R-:W-:-:S04]  /*9d60*/  UIMAD.WIDE UR4, UR4, 0x2aaaaaab, URZ ;  /* 0x2aaaaaab040478a5 */ /* 0x000fc8000f8e023f */
[----:B------:R-:W-:-:S04]  /*9d70*/  USHF.R.U32.HI UR40, URZ, 0x1f, UR5 ;  /* 0x0000001f3f287899 */ /* 0x000fc80008011605 */
        /* <DEDUP_REMOVED lines=35> */
.L_x_218:
[----:B------:R-:W-:Y:S02]  /*9fb0*/  UIMAD UR46, UR44, UR38, URZ ;  /* 0x000000262c2e72a4 */ /* 0x000fe4000f8e023f */
[----:B------:R-:W-:Y:S01]  /*9fc0*/  IMAD.U32 R3, RZ, RZ, UR38 ;  /* 0x00000026ff037e24 */ /* 0x000fe2000f8e00ff */
[----:B------:R-:W-:Y:S01]  /*9fd0*/  MOV R17, RZ ;  /* 0x000000ff00117202 */ /* 0x000fe20000000f00 */
[----:B------:R-:W-:Y:S02]  /*9fe0*/  IMAD.MOV.U32 R6, RZ, RZ, 0x1 ;  /* 0x00000001ff067424 */ /* 0x000fe400078e00ff */
[----:B------:R-:W-:-:S05]  /*9ff0*/  IMAD.U32 R0, RZ, RZ, UR46 ;  /* 0x0000002eff007e24 */ /* 0x000fca000f8e00ff */
        /* <DEDUP_REMOVED lines=15> */
[----:B------:R-:W-:Y:S01]  /*a0f0*/  IMAD.U32 R4, RZ, RZ, UR4 ;  /* 0x00000004ff047e24 */ /* 0x000fe2000f8e00ff */
[----:B------:R-:W-:Y:S01]  /*a100*/  MOV R6, UR6 ;  /* 0x0000000600067c02 */ /* 0x000fe20008000f00 */
[----:B------:R-:W-:Y:S01]  /*a110*/  IMAD.U32 R5, RZ, RZ, UR5 ;  /* 0x00000005ff057e24 */ /* 0x000fe2000f8e00ff */
[----:B------:R-:W0:Y:S01]  /*a120*/  LDC.64 R2, c[0x4][R2] ;  /* 0x0100000002027b82 */ /* 0x000e220000000a00 */
[----:B------:R-:W-:Y:S01]  /*a130*/  ULDC.64 UR4, c[0x4][0x8] ;  /* 0x0100020000047ab9 */ /* 0x000fe20000000a00 */
[----:B------:R-:W-:Y:S01]  /*a140*/  IMAD.U32 R7, RZ, RZ, UR7 ;  /* 0x00000007ff077e24 */ /* 0x000fe2000f8e00ff */
[----:B------:R-:W-:Y:S01]  /*a150*/  MOV R8, 0x70 ;  /* 0x0000007000087802 */ /* 0x000fe20000000f00 */
[----:B------:R-:W-:-:S02]  /*a160*/  IMAD.U32 R10, RZ, RZ, UR4 ;  /* 0x00000004ff0a7e24 */ /* 0x000fc4000f8e00ff */
[----:B------:R-:W-:Y:S02]  /*a170*/  IMAD.U32 R11, RZ, RZ, UR5 ;  /* 0x00000005ff0b7e24 */ /* 0x000fe4000f8e00ff */
[----:B------:R-:W-:Y:S02]  /*a180*/  IMAD.MOV.U32 R12, RZ, RZ, 0x1 ;  /* 0x00000001ff0c7424 */ /* 0x000fe400078e00ff */
[----:B------:R-:W-:-:S07]  /*a190*/  IMAD.MOV.U32 R13, RZ, RZ, RZ ;  /* 0x000000ffff0d7224 */ /* 0x000fce00078e00ff */
[----:B------:R-:W-:-:S07]  /*a1a0*/  LEPC R20, `(.L_x_219) ;  /* 0x000000001014794e */ /* 0x000fce0000000000 */
[----:B0----5:R-:W-:Y:S05]  /*a1b0*/  CALL.ABS.NOINC R2 ;  /* 0x0000000002007343 */ /* 0x021fea0003c00000 */
.L_x_219:
        /* <DEDUP_REMOVED lines=19> */
[----:B-1---5:R-:W-:Y:S05]  /*a2f0*/  CALL.ABS.NOINC R2 ;  /* 0x0000000002007343 */ /* 0x022fea0003c00000 */
.L_x_221:
        /* <DEDUP_REMOVED lines=9> */
[----:B------:R-:W-:Y:S01]  /*a390*/  MOV R13, RZ ;  /* 0x000000ff000d7202 */ /* 0x000fe20000000f00 */
[----:B------:R-:W-:-:S02]  /*a3a0*/  IMAD.U32 R11, RZ, RZ, UR5 ;  /* 0x00000005ff0b7e24 */ /* 0x000fc4000f8e00ff */
[----:B------:R-:W-:Y:S02]  /*a3b0*/  IMAD.MOV.U32 R8, RZ, RZ, 0x70 ;  /* 0x00000070ff087424 */ /* 0x000fe400078e00ff */
[----:B0-----:R-:W-:-:S07]  /*a3c0*/  IMAD.MOV.U32 R12, RZ, RZ, 0x1 ;  /* 0x00000001ff0c7424 */ /* 0x001fce00078e00ff */
[----:B------:R-:W-:-:S07]  /*a3d0*/  LEPC R20, `(.L_x_220) ;  /* 0x000000001014794e */ /* 0x000fce0000000000 */
[----:B-1----:R-:W-:Y:S05]  /*a3e0*/  CALL.ABS.NOINC R2 ;  /* 0x0000000002007343 */ /* 0x002fea0003c00000 */
.L_x_220:
[----:B------:R-:W-:Y:S01]  /*a3f0*/  ULDC.64 UR4, c[0x0][0xaf0] ;  /* 0x0002bc0000047ab9 */ /* 0x000fe20000000a00 */
[----:B------:R-:W-:Y:S01]  /*a400*/  IMAD.U32 R30, RZ, RZ, UR43 ;  /* 0x0000002bff1e7e24 */ /* 0x000fe2000f8e00ff */
[----:B------:R-:W-:Y:S01]  /*a410*/  UISETP.NE.U32.AND UP0, UPT, UR4, URZ, UPT ;  /* 0x0000003f0400728c */ /* 0x000fe2000bf05070 */
[----:B------:R-:W0:Y:S03]  /*a420*/  LDC R12, c[0x0][0x430] ;  /* 0x00010c00ff0c7b82 */ /* 0x000e260000000800 */
[----:B------:R-:W-:-:S06]  /*a430*/  UISETP.NE.AND.EX UP0, UPT, UR5, URZ, UPT, UP0 ;  /* 0x0000003f0500728c */ /* 0x000fcc000bf05300 */
[----:B------:R-:W-:-:S05]  /*a440*/  PLOP3.LUT P0, PT, PT, PT, UP0, 0x80, 0x0 ;  /* 0x000000000000781c */ /* 0x000fca0003f0f008 */
[----:B------:R-:W-:Y:S02]  /*a450*/  @UP0 ULDC.64 UR4, c[0x0][0xaf0] ;  /* 0x0002bc0000040ab9 */ /* 0x000fe40000000a00 */
[----:B------:R-:W-:-:S06]  /*a460*/  @UP0 UIMAD.WIDE UR4, UR43, 0x4, UR4 ;  /* 0x000000042b0408a5 */ /* 0x000fcc000f8e0204 */
[----:B------:R-:W-:Y:S01]  /*a470*/  IMAD.U32 R2, RZ, RZ, UR4 ;  /* 0x00000004ff027e24 */ /* 0x000fe2000f8e00ff */
[C---:B------:R-:W-:Y:S01]  /*a480*/  SHF.L.U32 R0, R28.reuse, 0x4, RZ ;  /* 0x000000041c007819 */ /* 0x040fe200000006ff */
[----:B------:R-:W-:Y:S01]  /*a490*/  IMAD.U32 R3, RZ, RZ, UR5 ;  /* 0x00000005ff037e24 */ /* 0x000fe2000f8e00ff */
[----:B------:R-:W-:Y:S01]  /*a4a0*/  LOP3.LUT R7, R28, 0x7f, RZ, 0xc0, !PT ;  /* 0x0000007f1c077812 */ /* 0x000fe200078ec0ff */
[----:B------:R-:W-:Y:S01]  /*a4b0*/  IMAD.U32 R4, RZ, RZ, UR45 ;  /* 0x0000002dff047e24 */ /* 0x000fe2000f8e00ff */
[----:B0-----:R-:W-:Y:S02]  /*a4c0*/  ISETP.NE.AND P1, PT, R12, 0x1, PT ;  /* 0x000000010c00780c */ /* 0x001fe40003f25270 */
[----:B------:R-:W-:Y:S01]  /*a4d0*/  LOP3.LUT R16, R16, 0xffffbfff, RZ, 0xc0, !PT ;  /* 0xffffbfff10107812 */ /* 0x000fe200078ec0ff */
[----:B------:R0:W2:Y:S01]  /*a4e0*/  @P0 LDG.E R30, desc[UR36][R2.64] ;  /* 0x00000024021e0981 */ /* 0x0000a2000c1e1900 */
[----:B------:R-:W-:Y:S01]  /*a4f0*/  LOP3.LUT R5, R0, 0x70, RZ, 0xc0, !PT ;  /* 0x0000007000057812 */ /* 0x000fe200078ec0ff */
[----:B------:R-:W-:Y:S01]  /*a500*/  VIADD R0, R4, 0xffffffff ;  /* 0xffffffff04007836 */ /* 0x000fe20000000000 */
[----:B------:R-:W-:Y:S01]  /*a510*/  SHF.R.U32.HI R37, RZ, 0x3, R7 ;  /* 0x00000003ff257819 */ /* 0x000fe20000011607 */
[----:B------:R-:W-:Y:S01]  /*a520*/  IMAD.SHL.U32 R6, R28, 0x8, RZ ;  /* 0x000000081c067824 */ /* 0x000fe200078e00ff */
[----:B------:R-:W-:-:S02]  /*a530*/  ULDC UR4, c[0x0][0x320] ;  /* 0x0000c80000047ab9 */ /* 0x000fc40000000800 */
[----:B------:R-:W-:-:S03]  /*a540*/  LOP3.LUT R32, R5, R37, RZ, 0xfc, !PT ;  /* 0x0000002505207212 */ /* 0x000fc600078efcff */
[----:B0-----:R-:W0:Y:S01]  /*a550*/  @P1 LDC R2, c[0x0][0x434] ;  /* 0x00010d00ff021b82 */ /* 0x001e220000000800 */
[----:B------:R-:W-:Y:S01]  /*a560*/  @P1 LOP3.LUT R16, R16, 0x4000, RZ, 0xfc, !PT ;  /* 0x0000400010101812 */ /* 0x000fe200078efcff */
[----:B------:R-:W-:-:S04]  /*a570*/  IMAD R5, R0, 0x60, R32 ;  /* 0x0000006000057824 */ /* 0x000fc800078e0220 */
[C---:B-----5:R-:W-:Y:S01]  /*a580*/  IMAD.IADD R10, R5.reuse, 0x1, R24 ;  /* 0x00000001050a7824 */ /* 0x060fe200078e0218 */
[----:B------:R-:W-:Y:S01]  /*a590*/  ISETP.GE.AND P0, PT, R5, UR41, PT ;  /* 0x0000002905007c0c */ /* 0x000fe2000bf06270 */
[----:B------:R-:W1:Y:S03]  /*a5a0*/  @P1 LDC R3, c[0x0][0x438] ;  /* 0x00010e00ff031b82 */ /* 0x000e660000000800 */
[----:B------:R-:W-:Y:S02]  /*a5b0*/  ISETP.GT.U32.OR P0, PT, R32, 0x5f, P0 ;  /* 0x0000005f2000780c */ /* 0x000fe40000704470 */
[----:B------:R-:W-:-:S11]  /*a5c0*/  MOV R11, R10 ;  /* 0x0000000a000b7202 */ /* 0x000fd60000000f00 */
[----:B------:R-:W3:Y:S01]  /*a5d0*/  @!P0 LDC.64 R8, c[0x0][0x428] ;  /* 0x00010a00ff088b82 */ /* 0x000ee20000000a00 */
[----:B0-----:R-:W-:-:S07]  /*a5e0*/  @P1 IMAD.HI.U32 R2, R10, R2, RZ ;  /* 0x000000020a021227 */ /* 0x001fce00078e00ff */
[----:B------:R-:W0:Y:S01]  /*a5f0*/  @!P0 LDC.64 R4, c[0x0][0x418] ;  /* 0x00010600ff048b82 */ /* 0x000e220000000a00 */
[----:B-1----:R-:W-:-:S04]  /*a600*/  @P1 SHF.R.U32.HI R11, RZ, R3, R2 ;  /* 0x00000003ff0b1219 */ /* 0x002fc80000011602 */
[----:B------:R-:W-:Y:S02]  /*a610*/  @!P0 SHF.R.S32.HI R3, RZ, 0x1f, R11 ;  /* 0x0000001fff038819 */ /* 0x000fe4000001140b */
[----:B--2---:R-:W-:-:S05]  /*a620*/  SHF.R.S32.HI R33, RZ, 0x1f, R30 ;  /* 0x0000001fff217819 */ /* 0x004fca000001141e */
[----:B---3--:R-:W-:-:S04]  /*a630*/  @!P0 IMAD R2, R33, R8, RZ ;  /* 0x0000000821028224 */ /* 0x008fc800078e02ff */
[----:B------:R-:W-:Y:S02]  /*a640*/  @!P0 IMAD R9, R30, R9, R2 ;  /* 0x000000091e098224 */ /* 0x000fe400078e0202 */
[----:B------:R-:W-:-:S04]  /*a650*/  @!P0 IMAD.MOV.U32 R2, RZ, RZ, R11 ;  /* 0x000000ffff028224 */ /* 0x000fc800078e000b */
[----:B------:R-:W-:-:S04]  /*a660*/  @!P0 IMAD.WIDE.U32 R2, R30, R8, R2 ;  /* 0x000000081e028225 */ /* 0x000fc800078e0002 */
[----:B------:R-:W-:Y:S01]  /*a670*/  @!P0 IMAD.IADD R3, R3, 0x1, R9 ;  /* 0x0000000103038824 */ /* 0x000fe200078e0209 */
[----:B0-----:R-:W-:-:S04]  /*a680*/  @!P0 LEA R4, P1, R2, R4, 0x2 ;  /* 0x0000000402048211 */ /* 0x001fc800078210ff */
        /* <DEDUP_REMOVED lines=8> */
[----:B------:R-:W-:-:S02]  /*a710*/  ISETP.GE.AND P3, PT, R27, UR4, PT ;  /* 0x000000041b007c0c */ /* 0x000fc4000bf66270 */
[C---:B------:R-:W-:Y:S02]  /*a720*/  ISETP.GE.AND P2, PT, R22.reuse, UR4, PT ;  /* 0x0000000416007c0c */ /* 0x040fe4000bf46270 */
[----:B------:R-:W-:Y:S02]  /*a730*/  LOP3.LUT R26, R22, 0xc0, RZ, 0xfc, !PT ;  /* 0x000000c0161a7812 */ /* 0x000fe400078efcff */
[----:B------:R-:W-:Y:S02]  /*a740*/  IADD3 R23, -R11, RZ, RZ ;  /* 0x000000ff0b177210 */ /* 0x000fe40007ffe1ff */
[----:B------:R-:W-:-:S03]  /*a750*/  ISETP.GE.AND P1, PT, R26, UR4, PT ;  /* 0x000000041a007c0c */ /* 0x000fc6000bf26270 */
[----:B------:R-:W-:Y:S01]  /*a760*/  @P4 LOP3.LUT R16, R16, 0x10, RZ, 0xfc, !PT ;  /* 0x0000001010104812 */ /* 0x000fe200078efcff */
[----:B------:R-:W-:-:S03]  /*a770*/  IMAD R23, R12, R23, R10 ;  /* 0x000000170c177224 */ /* 0x000fc600078e020a */
[----:B------:R-:W-:-:S04]  /*a780*/  LOP3.LUT R16, R16, 0xfffffffe, RZ, 0xc0, !PT ;  /* 0xfffffffe10107812 */ /* 0x000fc800078ec0ff */
[----:B------:R-:W-:-:S04]  /*a790*/  LOP3.LUT R16, R16, 0xfffffff7, RZ, 0xc0, !PT ;  /* 0xfffffff710107812 */ /* 0x000fc800078ec0ff */
[----:B------:R-:W-:-:S04]  /*a7a0*/  @P3 LOP3.LUT R16, R16, 0x8, RZ, 0xfc, !PT ;  /* 0x0000000810103812 */ /* 0x000fc800078efcff */
[----:B------:R-:W-:-:S04]  /*a7b0*/  @P2 LOP3.LUT R16, R16, 0x1, RZ, 0xfc, !PT ;  /* 0x0000000110102812 */ /* 0x000fc800078efcff */
[----:B------:R-:W-:-:S04]  /*a7c0*/  LOP3.LUT R16, R16, 0xfffffffb, RZ, 0xc0, !PT ;  /* 0xfffffffb10107812 */ /* 0x000fc800078ec0ff */
[----:B------:R-:W-:Y:S01]  /*a7d0*/  @P1 LOP3.LUT R16, R16, 0x4, RZ, 0xfc, !PT ;  /* 0x0000000410101812 */ /* 0x000fe200078efcff */
[----:B0-----:R-:W-:Y:S06]  /*a7e0*/  BRA.DIV UR5, `(.L_x_222) ;  /* 0x0000003a05587947 */ /* 0x001fec000b800000 */
.L_x_268:
[----:B------:R-:W2:Y:S01]  /*a7f0*/  LDL R2, [R1] ;  /* 0x0000000001027983 */ /* 0x000ea20000100800 */
[--C-:B-----5:R-:W-:Y:S02]  /*a800*/  @!P0 SHF.R.S32.HI R3, RZ, 0x1f, R4.reuse ;  /* 0x0000001fff038819 */ /* 0x120fe40000011404 */
[----:B------:R-:W-:Y:S02]  /*a810*/  CS2R R18, SRZ ;  /* 0x0000000000127805 */ /* 0x000fe4000001ff00 */
[----:B------:R-:W-:Y:S01]  /*a820*/  LOP3.LUT R16, R16, 0xffff7fff, RZ, 0xc0, !PT ;  /* 0xffff7fff10107812 */ /* 0x000fe200078ec0ff */
[----:B------:R-:W-:Y:S01]  /*a830*/  @!P0 IMAD.MOV.U32 R18, RZ, RZ, R4 ;  /* 0x000000ffff128224 */ /* 0x000fe200078e0004 */
[----:B------:R-:W-:Y:S01]  /*a840*/  MOV R29, UR39 ;  /* 0x00000027001d7c02 */ /* 0x000fe20008000f00 */
[----:B------:R-:W-:Y:S01]  /*a850*/  @!P0 IMAD.MOV.U32 R19, RZ, RZ, R3 ;  /* 0x000000ffff138224 */ /* 0x000fe200078e0003 */
[----:B------:R-:W-:Y:S02]  /*a860*/  ISETP.GT.U32.AND P0, PT, R32, 0x5f, PT ;  /* 0x0000005f2000780c */ /* 0x000fe40003f04070 */
[----:B------:R-:W-:-:S02]  /*a870*/  SHF.R.S32.HI R29, RZ, 0x1f, R29 ;  /* 0x0000001fff1d7819 */ /* 0x000fc4000001141d */
[----:B------:R-:W-:-:S09]  /*a880*/  SEL R34, RZ, 0x1, P2 ;  /* 0x00000001ff227807 */ /* 0x000fd20001000000 */
[----:B------:R-:W-:-:S04]  /*a890*/  @P0 LOP3.LUT R16, R16, 0x8000, RZ, 0xfc, !PT ;  /* 0x0000800010100812 */ /* 0x000fc800078efcff */
[----:B------:R-:W-:Y:S02]  /*a8a0*/  LOP3.LUT R16, R16, 0xffffffdf, RZ, 0xc0, !PT ;  /* 0xffffffdf10107812 */ /* 0x000fe400078ec0ff */
[----:B--2---:R-:W-:-:S13]  /*a8b0*/  R2UR UR4, R2 ;  /* 0x00000000020472ca */ /* 0x004fda00000e0000 */
[----:B------:R-:W-:-:S06]  /*a8c0*/  ULOP3.LUT UR4, UR4, 0x2, URZ, 0xfc, !UPT ;  /* 0x0000000204047892 */ /* 0x000fcc000f8efc3f */
[----:B------:R-:W-:-:S05]  /*a8d0*/  IMAD.U32 R2, RZ, RZ, UR4 ;  /* 0x00000004ff027e24 */ /* 0x000fca000f8e00ff */
[----:B------:R-:W-:-:S13]  /*a8e0*/  ISETP.NE.AND P1, PT, R2, 0x3, PT ;  /* 0x000000030200780c */ /* 0x000fda0003f25270 */
[----:B------:R-:W-:Y:S01]  /*a8f0*/  @P1 LOP3.LUT R16, R16, 0x20, RZ, 0xfc, !PT ;  /* 0x0000002010101812 */ /* 0x000fe200078efcff */
[----:B------:R-:W-:Y:S06]  /*a900*/  @!P1 BRA `(.L_x_223) ;  /* 0x0000000000049947 */ /* 0x000fec0003800000 */
[----:B------:R-:W-:Y:S01]  /*a910*/  BPT.TRAP 0x1 ;  /* 0x000000040000795c */ /* 0x000fe20000300000 */
.L_x_223:
[----:B------:R-:W-:-:S05]  /*a920*/  IMAD.MOV.U32 R2, RZ, RZ, 0x1 ;  /* 0x00000001ff027424 */ /* 0x000fca00078e00ff */
[----:B------:R-:W-:-:S04]  /*a930*/  SHF.L.U32 R2, R2, 0x1f, RZ ;  /* 0x0000001f02027819 */ /* 0x000fc800000006ff */
[----:B------:R-:W0:Y:S02]  /*a940*/  SYNCS.PHASECHK.TRANS64.TRYWAIT P0, [UR42+0x32440], R2 ;  /* 0x03244002ff0075a7 */ /* 0x000e24000800016a */
[----:B0-----:R-:W-:Y:S05]  /*a950*/  @!P0 BRA `(.L_x_224) ;  /* 0x00000038001c8947 */ /* 0x001fea0003800000 */
.L_x_269:
[----:B------:R-:W-:Y:S01]  /*a960*/  SHF.R.S32.HI R25, RZ, 0x1f, R23 ;  /* 0x0000001fff197819 */ /* 0x000fe20000011417 */
[----:B------:R-:W-:Y:S01]  /*a970*/  ULDC.64 UR4, c[0x0][0x300] ;  /* 0x0000c00000047ab9 */ /* 0x000fe20000000a00 */
[----:B------:R-:W-:Y:S01]  /*a980*/  R2UR UR6, R29 ;  /* 0x000000001d0672ca */ /* 0x000fe200000e0000 */
[----:B------:R-:W-:Y:S01]  /*a990*/  IMAD.MOV.U32 R9, RZ, RZ, -0x60 ;  /* 0xffffffa0ff097424 */ /* 0x000fe200078e00ff */
[----:B------:R-:W-:Y:S01]  /*a9a0*/  LOP3.LUT R16, R16, 0xfffffffd, RZ, 0xc0, !PT ;  /* 0xfffffffd10107812 */ /* 0x000fe200078ec0ff */
[----:B0-----:R-:W-:Y:S02]  /*a9b0*/  IMAD R2, R25, UR4, RZ ;  /* 0x0000000419027c24 */ /* 0x001fe4000f8e02ff */
[----:B------:R-:W-:Y:S02]  /*a9c0*/  IMAD R0, R0, R9, UR41 ;  /* 0x0000002900007e24 */ /* 0x000fe4000f8e0209 */
[C---:B------:R-:W-:Y:S02]  /*a9d0*/  IMAD R5, R23.reuse, UR5, R2 ;  /* 0x0000000517057c24 */ /* 0x040fe4000f8e0202 */
[----:B------:R-:W-:Y:S01]  /*a9e0*/  IMAD.WIDE.U32 R2, R23, UR4, RZ ;  /* 0x0000000417027c25 */ /* 0x000fe2000f8e00ff */
[----:B------:R-:W-:Y:S01]  /*a9f0*/  ULDC.64 UR4, c[0x0][0x310] ;  /* 0x0000c40000047ab9 */ /* 0x000fe20000000a00 */
[----:B------:R-:W-:-:S02]  /*aa00*/  IADD3 R17, -R37, R0, RZ ;  /* 0x0000000025117210 */ /* 0x000fc40007ffe1ff */
[----:B------:R-:W-:Y:S02]  /*aa10*/  IMAD.IADD R3, R3, 0x1, R5 ;  /* 0x0000000103037824 */ /* 0x000fe400078e0205 */
[----:B------:R-:W-:Y:S02]  /*aa20*/  IMAD R5, R19, UR4, RZ ;  /* 0x0000000413057c24 */ /* 0x000fe4000f8e02ff */
[----:B------:R-:W-:-:S04]  /*aa30*/  IMAD.WIDE.U32 R2, R18, UR4, R2 ;  /* 0x0000000412027c25 */ /* 0x000fc8000f8e0002 */
[----:B------:R-:W-:Y:S01]  /*aa40*/  IMAD R5, R18, UR5, R5 ;  /* 0x0000000512057c24 */ /* 0x000fe2000f8e0205 */
[----:B------:R-:W-:-:S03]  /*aa50*/  ULDC.64 UR4, c[0x0][0x308] ;  /* 0x0000c20000047ab9 */ /* 0x000fc60000000a00 */
[----:B------:R-:W-:Y:S01]  /*aa60*/  IMAD.IADD R3, R3, 0x1, R5 ;  /* 0x0000000103037824 */ /* 0x000fe200078e0205 */
[----:B------:R-:W-:Y:S01]  /*aa70*/  MOV R5, UR4 ;  /* 0x0000000400057c02 */ /* 0x000fe20008000f00 */
[----:B------:R-:W-:-:S03]  /*aa80*/  UIMAD UR4, UR6, UR4, URZ ;  /* 0x00000004060472a4 */ /* 0x000fc6000f8e023f */
[----:B------:R-:W-:Y:S01]  /*aa90*/  ULDC.64 UR6, c[0x0][0x2e8] ;  /* 0x0000ba0000067ab9 */ /* 0x000fe20000000a00 */
[----:B------:R-:W-:Y:S02]  /*aaa0*/  UIMAD UR4, UR39, UR5, UR4 ;  /* 0x00000005270472a4 */ /* 0x000fe4000f8e0204 */
[----:B------:R-:W-:Y:S01]  /*aab0*/  IMAD.WIDE.U32 R2, R5, UR39, R2 ;  /* 0x0000002705027c25 */ /* 0x000fe2000f8e0002 */
[----:B------:R-:W-:-:S03]  /*aac0*/  UMOV UR5, 0xffffffff ;  /* 0xffffffff00057882 */ /* 0x000fc60000000000 */
[----:B------:R-:W-:Y:S01]  /*aad0*/  VIADD R5, R3, UR4 ;  /* 0x0000000403057c36 */ /* 0x000fe20008000000 */
[----:B------:R-:W-:Y:S01]  /*aae0*/  ULDC UR4, c[0x0][0x2f4] ;  /* 0x0000bd0000047ab9 */ /* 0x000fe20000000800 */
[----:B------:R-:W-:Y:S02]  /*aaf0*/  LOP3.LUT R3, R6, 0x1c0, RZ, 0xc0, !PT ;  /* 0x000001c006037812 */ /* 0x000fe400078ec0ff */
[----:B------:R-:W-:Y:S02]  /*ab00*/  ISETP.GE.AND P2, PT, R22, UR4, PT ;  /* 0x0000000416007c0c */ /* 0x000fe4000bf46270 */
[----:B------:R-:W-:Y:S02]  /*ab10*/  LOP3.LUT R3, R3, 0x38, R6, 0xf8, !PT ;  /* 0x0000003803037812 */ /* 0x000fe400078ef806 */
[C---:B------:R-:W-:Y:S02]  /*ab20*/  LEA R4, P0, R2.reuse, UR6, 0x1 ;  /* 0x0000000602047c11 */ /* 0x040fe4000f8008ff */
[----:B------:R-:W-:Y:S01]  /*ab30*/  LOP3.LUT R3, R3, 0x38, R28, 0x78, !PT ;  /* 0x0000003803037812 */ /* 0x000fe200078e781c */
[----:B------:R-:W-:Y:S01]  /*ab40*/  IMAD.SHL.U32 R28, R7, 0x8, RZ ;  /* 0x00000008071c7824 */ /* 0x000fe200078e00ff */
[----:B------:R-:W-:-:S02]  /*ab50*/  LEA.HI.X R5, R2, UR7, R5, 0x1, P0 ;  /* 0x0000000702057c11 */ /* 0x000fc400080f0c05 */
[----:B------:R-:W-:Y:S02]  /*ab60*/  ISETP.GE.AND P0, PT, R17, 0x1, PT ;  /* 0x000000011100780c */ /* 0x000fe40003f06270 */
[----:B------:R-:W-:Y:S02]  /*ab70*/  LOP3.LUT R28, R3, 0x200, R28, 0xf8, !PT ;  /* 0x00000200031c7812 */ /* 0x000fe400078ef81c */
[----:B------:R-:W-:Y:S01]  /*ab80*/  @P2 LOP3.LUT R16, R16, 0x2, RZ, 0xfc, !PT ;  /* 0x0000000210102812 */ /* 0x000fe200078efcff */
[----:B------:R-:W-:Y:S08]  /*ab90*/  BRA.DIV UR5, `(.L_x_225) ;  /* 0x0000003605a47947 */ /* 0x000ff0000b800000 */
[----:B------:R-:W0:Y:S01]  /*aba0*/  SHFL.IDX PT, R14, R4, RZ, 0x181f ;  /* 0x00181fff040e7589 */ /* 0x000e2200000e0000 */
[----:B------:R-:W-:-:S03]  /*abb0*/  @P0 LEA R7, R28, UR42, 0x1 ;  /* 0x0000002a1c070c11 */ /* 0x000fc6000f8e08ff */
[----:B------:R-:W1:Y:S01]  /*abc0*/  SHFL.IDX PT, R0, R5, RZ, 0x181f ;  /* 0x00181fff05007589 */ /* 0x000e6200000e0000 */
[----:B0-----:R-:W-:-:S03]  /*abd0*/  @P0 LEA R2, P1, R22, R14, 0x1 ;  /* 0x0000000e16020211 */ /* 0x001fc600078208ff */
[----:B------:R-:W0:Y:S02]  /*abe0*/  SHFL.IDX PT, R14, R4, 0x1, 0x181f ;  /* 0x00381f00040e7f89 */ /* 0x000e2400000e0000 */
        /* <DEDUP_REMOVED lines=20> */
[----:B------:R-:W0:Y:S02]  /*ad30*/  SHFL.IDX PT, R14, R4, 0x4, 0x181f ;  /* 0x00981f00040e7f89 */ /* 0x000e2400000e0000 */
[----:B-1----:R-:W-:Y:S02]  /*ad40*/  @P0 IADD3.X R3, RZ, R0, RZ, P1, !PT ;  /* 0x00000000ff030210 */ /* 0x002fe40000ffe4ff */
[----:B------:R-:W1:Y:S04]  /*ad50*/  SHFL.IDX PT, R0, R5, 0x4, 0x181f ;  /* 0x00981f0005007f89 */ /* 0x000e6800000e0000 */
[----:B------:R0:W-:Y:S01]  /*ad60*/  @P0 LDGSTS.E.BYPASS.LTC128B.128 [R9+0x1dc00], desc[UR36][R2.64], !P2 ;  /* 0x1dc0000002090fae */ /* 0x0001e2000d101d64 */
[----:B------:R-:W-:-:S13]  /*ad70*/  ISETP.GE.AND P0, PT, R17, 0x41, PT ;  /* 0x000000411100780c */ /* 0x000fda0003f06270 */
[----:B------:R-:W-:Y:S02]  /*ad80*/  @P0 LEA R7, R28, UR42, 0x1 ;  /* 0x0000002a1c070c11 */ /* 0x000fe4000f8e08ff */
[----:B0-----:R-:W-:Y:S02]  /*ad90*/  @P0 LEA R2, P1, R22, R14, 0x1 ;  /* 0x0000000e16020211 */ /* 0x001fe400078208ff */
[----:B------:R0:W2:Y:S03]  /*ada0*/  SHFL.IDX PT, R14, R4, 0x5, 0x181f ;  /* 0x00b81f00040e7f89 */ /* 0x0000a600000e0000 */
[----:B-1----:R-:W-:Y:S02]  /*adb0*/  @P0 IMAD.X R3, RZ, RZ, R0, P1 ;  /* 0x000000ffff030224 */ /* 0x002fe400008e0600 */
[----:B------:R0:W1:Y:S04]  /*adc0*/  SHFL.IDX PT, R0, R5, 0x5, 0x181f ;  /* 0x00b81f0005007f89 */ /* 0x00006800000e0000 */
[----:B------:R0:W-:Y:S02]  /*add0*/  @P0 LDGSTS.E.BYPASS.LTC128B.128 [R7+0x1e400], desc[UR36][R2.64], !P2 ;  /* 0x1e40000002070fae */ /* 0x0001e4000d101d64 */
.L_x_283:
        /* <DEDUP_REMOVED lines=12> */
[----:B------:R-:W-:-:S13]  /*aea0*/  LOP3.LUT P2, RZ, R16, 0x20, RZ, 0xc0, !PT ;  /* 0x0000002010ff7812 */ /* 0x000fda000784c0ff */
[----:B0-----:R-:W-:Y:S05]  /*aeb0*/  @!P2 BRA `(.L_x_226) ;  /* 0x000000000004a947 */ /* 0x001fea0003800000 */
[----:B------:R-:W-:Y:S01]  /*aec0*/  BPT.TRAP 0x1 ;  /* 0x000000040000795c */ /* 0x000fe20000300000 */
.L_x_226:
[----:B------:R-:W-:Y:S01]  /*aed0*/  SYNCS.ARRIVE.TRANS64.A1T0 RZ, [UR42+0x32430], RZ ;  /* 0x032430ffffff79a7 */ /* 0x000fe2000810002a */
[----:B------:R-:W-:Y:S05]  /*aee0*/  WARPSYNC.ALL ;  /* 0x0000000000007948 */ /* 0x000fea0003800000 */
[----:B------:R-:W-:Y:S01]  /*aef0*/  UIADD3 UR4, UR42, 0x18400, URZ ;  /* 0x000184002a047890 */ /* 0x000fe2000fffe03f */
[----:B------:R-:W-:Y:S01]  /*af00*/  BAR.SYNC.DEFER_BLOCKING 0x8, 0x180 ;  /* 0x0206000000007b1d */ /* 0x000fe20000010000 */
[----:B------:R-:W-:Y:S02]  /*af10*/  USHF.R.S32.HI UR47, URZ, 0x1f, UR43 ;  /* 0x0000001f3f2f7899 */ /* 0x000fe4000801142b */
[----:B------:R-:W-:-:S06]  /*af20*/  ULOP3.LUT UP0, URZ, UR4, 0x3ff, URZ, 0xc0, !UPT ;  /* 0x000003ff043f7892 */ /* 0x000fcc000f80c03f */
        /* <DEDUP_REMOVED lines=11> */
[----:B------:R-:W-:Y:S02]  /*afe0*/  IMAD.U32 R7, RZ, RZ, UR9 ;  /* 0x00000009ff077e24 */ /* 0x000fe4000f8e00ff */
[----:B------:R-:W-:-:S02]  /*aff0*/  IMAD.U32 R10, RZ, RZ, UR4 ;  /* 0x00000004ff0a7e24 */ /* 0x000fc4000f8e00ff */
[----:B------:R-:W-:Y:S02]  /*b000*/  IMAD.MOV.U32 R8, RZ, RZ, 0x70 ;  /* 0x00000070ff087424 */ /* 0x000fe400078e00ff */
[----:B------:R-:W-:Y:S02]  /*b010*/  IMAD.MOV.U32 R12, RZ, RZ, 0x1 ;  /* 0x00000001ff0c7424 */ /* 0x000fe400078e00ff */
[----:B------:R-:W-:-:S07]  /*b020*/  IMAD.MOV.U32 R13, RZ, RZ, RZ ;  /* 0x000000ffff0d7224 */ /* 0x000fce00078e00ff */
[----:B------:R-:W-:-:S07]  /*b030*/  LEPC R20, `(.L_x_227) ;  /* 0x000000001014794e */ /* 0x000fce0000000000 */
[----:B0-----:R-:W-:Y:S05]  /*b040*/  CALL.ABS.NOINC R2 ;  /* 0x0000000002007343 */ /* 0x001fea0003c00000 */
.L_x_227:
[----:B------:R-:W0:Y:S01]  /*b050*/  LDC R6, c[0x0][0x448] ;  /* 0x00011200ff067b82 */ /* 0x000e220000000800 */
[----:B------:R-:W-:Y:S01]  /*b060*/  R2UR UR6, R29 ;  /* 0x000000001d0672ca */ /* 0x000fe200000e0000 */
[----:B------:R-:W-:Y:S01]  /*b070*/  ULDC.64 UR8, c[0x0][0x2d8] ;  /* 0x0000b60000087ab9 */ /* 0x000fe20000000a00 */
[----:B------:R-:W-:Y:S01]  /*b080*/  LEA R35, R36, R32, 0x7 ;  /* 0x0000002024237211 */ /* 0x000fe200078e38ff */
[----:B------:R-:W-:Y:S01]  /*b090*/  UIMAD.WIDE.U32 UR4, UR39, UR8, URZ ;  /* 0x00000008270472a5 */ /* 0x000fe2000f8e003f */
[----:B------:R-:W-:-:S03]  /*b0a0*/  LOP3.LUT R16, R16, 0xfffeffff, RZ, 0xc0, !PT ;  /* 0xfffeffff10107812 */ /* 0x000fc600078ec0ff */
[----:B------:R-:W-:-:S06]  /*b0b0*/  IMAD.MOV.U32 R7, RZ, RZ, R35 ;  /* 0x000000ffff077224 */ /* 0x000fcc00078e0023 */
[----:B------:R-:W-:-:S04]  /*b0c0*/  UIMAD UR6, UR6, UR8, URZ ;  /* 0x00000008060672a4 */ /* 0x000fc8000f8e023f */
[----:B------:R-:W-:-:S03]  /*b0d0*/  UIMAD UR6, UR39, UR9, UR6 ;  /* 0x00000009270672a4 */ /* 0x000fc6000f8e0206 */
[----:B------:R-:W-:Y:S01]  /*b0e0*/  ULDC.64 UR8, c[0x0][0x2e0] ;  /* 0x0000b80000087ab9 */ /* 0x000fe20000000a00 */
[----:B------:R-:W-:Y:S01]  /*b0f0*/  UIADD3 UR5, UR5, UR6, URZ ;  /* 0x0000000605057290 */ /* 0x000fe2000fffe03f */
[----:B0-----:R-:W-:Y:S01]  /*b100*/  ISETP.NE.AND P0, PT, R6, 0x1, PT ;  /* 0x000000010600780c */ /* 0x001fe20003f05270 */
[----:B------:R-:W-:Y:S02]  /*b110*/  UIMAD UR6, UR47, UR8, URZ ;  /* 0x000000082f0672a4 */ /* 0x000fe4000f8e023f */
[----:B------:R-:W-:Y:S02]  /*b120*/  UIMAD.WIDE.U32 UR4, UR43, UR8, UR4 ;  /* 0x000000082b0472a5 */ /* 0x000fe4000f8e0004 */
[----:B------:R-:W-:-:S04]  /*b130*/  UIMAD UR6, UR43, UR9, UR6 ;  /* 0x000000092b0672a4 */ /* 0x000fc8000f8e0206 */
[----:B------:R-:W-:Y:S01]  /*b140*/  IMAD.U32 R4, RZ, RZ, UR4 ;  /* 0x00000004ff047e24 */ /* 0x000fe2000f8e00ff */
[----:B------:R-:W-:Y:S02]  /*b150*/  UIADD3 UR6, UR5, UR6, URZ ;  /* 0x0000000605067290 */ /* 0x000fe4000fffe03f */
[----:B------:R-:W-:Y:S01]  /*b160*/  MOV R5, UR5 ;  /* 0x0000000500057c02 */ /* 0x000fe20008000f00 */
[----:B------:R-:W0:Y:S01]  /*b170*/  @P0 LDC R0, c[0x0][0x44c] ;  /* 0x00011300ff000b82 */ /* 0x000e220000000800 */
[----:B------:R-:W-:Y:S01]  /*b180*/  IMAD.MOV.U32 R2, RZ, RZ, R4 ;  /* 0x000000ffff027224 */ /* 0x000fe200078e0004 */
[----:B------:R-:W-:Y:S01]  /*b190*/  ULDC.64 UR4, c[0x0][0x2d0] ;  /* 0x0000b40000047ab9 */ /* 0x000fe20000000a00 */
[----:B------:R-:W-:-:S05]  /*b1a0*/  @P0 LOP3.LUT R16, R16, 0x10000, RZ, 0xfc, !PT ;  /* 0x0001000010100812 */ /* 0x000fca00078efcff */
[----:B------:R-:W1:Y:S01]  /*b1b0*/  @P0 LDC R3, c[0x0][0x450] ;  /* 0x00011400ff030b82 */ /* 0x000e620000000800 */
[----:B0-----:R-:W-:-:S05]  /*b1c0*/  @P0 IMAD.HI.U32 R0, R35, R0, RZ ;  /* 0x0000000023000227 */ /* 0x001fca00078e00ff */
[----:B-1----:R-:W-:Y:S01]  /*b1d0*/  @P0 SHF.R.U32.HI R7, RZ, R3, R0 ;  /* 0x00000003ff070219 */ /* 0x002fe20000011600 */
[----:B------:R-:W-:-:S03]  /*b1e0*/  IMAD.U32 R3, RZ, RZ, UR6 ;  /* 0x00000006ff037e24 */ /* 0x000fc6000f8e00ff */
[--C-:B------:R-:W-:Y:S01]  /*b1f0*/  SHF.R.S32.HI R0, RZ, 0x1f, R7.reuse ;  /* 0x0000001fff007819 */ /* 0x100fe20000011407 */
[----:B------:R-:W-:Y:S02]  /*b200*/  IMAD.MOV R4, RZ, RZ, -R7 ;  /* 0x000000ffff047224 */ /* 0x000fe400078e0a07 */
[----:B------:R-:W-:-:S04]  /*b210*/  IMAD.WIDE.U32 R2, R7, UR4, R2 ;  /* 0x0000000407027c25 */ /* 0x000fc8000f8e0002 */
[----:B------:R-:W-:Y:S02]  /*b220*/  IMAD R0, R0, UR4, RZ ;  /* 0x0000000400007c24 */ /* 0x000fe4000f8e02ff */
[----:B------:R-:W-:Y:S02]  /*b230*/  IMAD R5, R6, R4, R35 ;  /* 0x0000000406057224 */ /* 0x000fe400078e0223 */
[----:B------:R-:W-:Y:S01]  /*b240*/  IMAD R9, R7, UR5, R0 ;  /* 0x0000000507097c24 */ /* 0x000fe2000f8e0200 */
[----:B------:R-:W-:Y:S02]  /*b250*/  ULDC.64 UR4, c[0x0][0x2c8] ;  /* 0x0000b20000047ab9 */ /* 0x000fe40000000a00 */
[----:B------:R-:W-:Y:S01]  /*b260*/  SHF.R.S32.HI R0, RZ, 0x1f, R5 ;  /* 0x0000001fff007819 */ /* 0x000fe20000011405 */
[----:B------:R-:W-:-:S04]  /*b270*/  IMAD.IADD R3, R3, 0x1, R9 ;  /* 0x0000000103037824 */ /* 0x000fc800078e0209 */
[----:B------:R-:W-:Y:S02]  /*b280*/  IMAD R0, R0, UR4, RZ ;  /* 0x0000000400007c24 */ /* 0x000fe4000f8e02ff */
[----:B------:R-:W-:-:S04]  /*b290*/  IMAD.WIDE.U32 R2, R5, UR4, R2 ;  /* 0x0000000405027c25 */ /* 0x000fc8000f8e0002 */
[----:B------:R-:W-:Y:S01]  /*b2a0*/  IMAD R7, R5, UR5, R0 ;  /* 0x0000000505077c24 */ /* 0x000fe2000f8e0200 */
[----:B------:R-:W-:Y:S02]  /*b2b0*/  ULDC.64 UR4, c[0x0][0x280] ;  /* 0x0000a00000047ab9 */ /* 0x000fe40000000a00 */
[----:B------:R-:W-:Y:S01]  /*b2c0*/  LEA R0, P0, R2, UR4, 0x1 ;  /* 0x0000000402007c11 */ /* 0x000fe2000f8008ff */
[----:B------:R-:W-:Y:S01]  /*b2d0*/  ULDC UR4, c[0x0][0x2b8] ;  /* 0x0000ae0000047ab9 */ /* 0x000fe20000000800 */
[----:B------:R-:W-:-:S04]  /*b2e0*/  IADD3 R3, R3, R7, RZ ;  /* 0x0000000703037210 */ /* 0x000fc80007ffe0ff */
[----:B------:R-:W-:Y:S01]  /*b2f0*/  LEA.HI.X R4, R2, UR5, R3, 0x1, P0 ;  /* 0x0000000502047c11 */ /* 0x000fe200080f0c03 */
[----:B------:R-:W-:Y:S01]  /*b300*/  UMOV UR5, 0xffffffff ;  /* 0xffffffff00057882 */ /* 0x000fe20000000000 */
[----:B------:R-:W-:Y:S02]  /*b310*/  ISETP.GE.AND P0, PT, R22, UR4, PT ;  /* 0x0000000416007c0c */ /* 0x000fe4000bf06270 */
[----:B------:R-:W-:Y:S11]  /*b320*/  BRA.DIV UR5, `(.L_x_228) ;  /* 0x00000036056c7947 */ /* 0x000ff6000b800000 */
[----:B------:R-:W0:Y:S01]  /*b330*/  LDC R2, c[0x0][0x448] ;  /* 0x00011200ff027b82 */ /* 0x000e220000000800 */
[----:B------:R-:W1:Y:S01]  /*b340*/  SHFL.IDX PT, R14, R0, RZ, 0x181f ;  /* 0x00181fff000e7589 */ /* 0x000e6200000e0000 */
[----:B------:R-:W-:Y:S01]  /*b350*/  ULDC UR4, c[0x0][0x288] ;  /* 0x0000a20000047ab9 */ /* 0x000fe20000000800 */
[----:B------:R-:W-:Y:S01]  /*b360*/  IMAD R6, R36, 0x80, R37 ;  /* 0x0000008024067824 */ /* 0x000fe200078e0225 */
[----:B------:R-:W-:Y:S01]  /*b370*/  LOP3.LUT R16, R16, 0xffffefff, RZ, 0xc0, !PT ;  /* 0xffffefff10107812 */ /* 0x000fe200078ec0ff */
[----:B------:R-:W2:Y:S02]  /*b380*/  SHFL.IDX PT, R3, R4, RZ, 0x181f ;  /* 0x00181fff04037589 */ /* 0x000ea400000e0000 */
[C---:B------:R-:W-:Y:S02]  /*b390*/  VIADD R8, R6.reuse, 0x10 ;  /* 0x0000001006087836 */ /* 0x040fe40000000000 */
[----:B------:R-:W-:Y:S01]  /*b3a0*/  SHFL.IDX PT, R7, R4, 0x1, 0x181f ;  /* 0x00381f0004077f89 */ /* 0x000fe200000e0000 */
[----:B------:R-:W-:-:S03]  /*b3b0*/  VIADD R9, R6, 0x40 ;  /* 0x0000004006097836 */ /* 0x000fc60000000000 */
[----:B------:R-:W-:Y:S04]  /*b3c0*/  SHFL.IDX PT, R20, R4, 0x2, 0x181f ;  /* 0x00581f0004147f89 */ /* 0x000fe800000e0000 */
[----:B------:R-:W-:Y:S01]  /*b3d0*/  SHFL.IDX PT, R10, R4, 0x5, 0x181f ;  /* 0x00b81f00040a7f89 */ /* 0x000fe200000e0000 */
[----:B0-----:R-:W-:-:S05]  /*b3e0*/  IMAD R5, R2, UR4, RZ ;  /* 0x0000000402057c24 */ /* 0x001fca000f8e02ff */
[-C--:B------:R-:W-:Y:S02]  /*b3f0*/  ISETP.GE.AND P3, PT, R6, R5.reuse, PT ;  /* 0x000000050600720c */ /* 0x080fe40003f66270 */
[-C--:B------:R-:W-:Y:S01]  /*b400*/  ISETP.GE.AND P2, PT, R8, R5.reuse, PT ;  /* 0x000000050800720c */ /* 0x080fe20003f46270 */
[----:B------:R-:W-:Y:S01]  /*b410*/  VIADD R8, R6, 0x20 ;  /* 0x0000002006087836 */ /* 0x000fe20000000000 */
[----:B------:R-:W-:-:S04]  /*b420*/  ISETP.GE.AND P4, PT, R9, R5, PT ;  /* 0x000000050900720c */ /* 0x000fc80003f86270 */
[----:B------:R-:W-:Y:S01]  /*b430*/  ISETP.GE.AND P6, PT, R8, R5, PT ;  /* 0x000000050800720c */ /* 0x000fe20003fc6270 */
[----:B------:R-:W-:-:S04]  /*b440*/  VIADD R8, R6, 0x30 ;  /* 0x0000003006087836 */ /* 0x000fc80000000000 */
[----:B-1----:R-:W-:Y:S02]  /*b450*/  @!P3 LEA R2, P1, R22, R14, 0x1 ;  /* 0x0000000e1602b211 */ /* 0x002fe400078208ff */
[----:B------:R-:W0:Y:S01]  /*b460*/  SHFL.IDX PT, R14, R0, 0x1, 0x181f ;  /* 0x00381f00000e7f89 */ /* 0x000e2200000e0000 */
[----:B------:R-:W-:Y:S02]  /*b470*/  ISETP.GE.AND P5, PT, R8, R5, PT ;  /* 0x000000050800720c */ /* 0x000fe40003fa6270 */
[----:B--2---:R-:W-:Y:S01]  /*b480*/  @!P3 IMAD.X R3, RZ, RZ, R3, P1 ;  /* 0x000000ffff03b224 */ /* 0x004fe200008e0603 */
[----:B------:R-:W-:Y:S01]  /*b490*/  @!P3 LEA R9, R28, UR42, 0x1 ;  /* 0x0000002a1c09bc11 */ /* 0x000fe2000f8e08ff */
[----:B------:R-:W-:Y:S01]  /*b4a0*/  SHFL.IDX PT, R8, R4, 0x4, 0x181f ;  /* 0x00981f0004087f89 */ /* 0x000fe200000e0000 */
[----:B------:R-:W-:Y:S02]  /*b4b0*/  @P3 LOP3.LUT R16, R16, 0x1000, RZ, 0xfc, !PT ;  /* 0x0000100010103812 */ /* 0x000fe400078efcff */
[----:B------:R-:W-:Y:S01]  /*b4c0*/  @!P2 LEA R21, R28, UR42, 0x1 ;  /* 0x0000002a1c15ac11 */ /* 0x000fe2000f8e08ff */
[----:B------:R1:W-:Y:S01]  /*b4d0*/  @!P3 LDGSTS.E.BYPASS.LTC128B.128 [R9+0x18400], desc[UR36][R2.64], !P0 ;  /* 0x184000000209bfae */ /* 0x0003e2000c101d64 */
[----:B------:R-:W-:-:S04]  /*b4e0*/  LOP3.LUT R16, R16, 0xfffff7ff, RZ, 0xc0, !PT ;  /* 0xfffff7ff10107812 */ /* 0x000fc800078ec0ff */
[----:B------:R-:W-:-:S04]  /*b4f0*/  @P2 LOP3.LUT R16, R16, 0x800, RZ, 0xfc, !PT ;  /* 0x0000080010102812 */ /* 0x000fc800078efcff */
[----:B------:R-:W-:Y:S01]  /*b500*/  LOP3.LUT R16, R16, 0xfffffbff, RZ, 0xc0, !PT ;  /* 0xfffffbff10107812 */ /* 0x000fe200078ec0ff */
[----:B-1----:R-:W-:Y:S01]  /*b510*/  VIADD R2, R6, 0x50 ;  /* 0x0000005006027836 */ /* 0x002fe20000000000 */
[----:B------:R-:W-:Y:S02]  /*b520*/  SHFL.IDX PT, R9, R0, 0x5, 0x181f ;  /* 0x00b81f0000097f89 */ /* 0x000fe400000e0000 */
[----:B------:R-:W-:Y:S02]  /*b530*/  @P6 LOP3.LUT R16, R16, 0x400, RZ, 0xfc, !PT ;  /* 0x0000040010106812 */ /* 0x000fe400078efcff */
[----:B0-----:R-:W-:Y:S02]  /*b540*/  @!P2 LEA R12, P1, R22, R14, 0x1 ;  /* 0x0000000e160ca211 */ /* 0x001fe400078208ff */
[----:B------:R-:W0:Y:S01]  /*b550*/  SHFL.IDX PT, R14, R0, 0x2, 0x181f ;  /* 0x00581f00000e7f89 */ /* 0x000e2200000e0000 */
[----:B------:R-:W-:Y:S02]  /*b560*/  ISETP.GE.AND P3, PT, R2, R5, PT ;  /* 0x000000050200720c */ /* 0x000fe40003f66270 */
[----:B------:R-:W-:Y:S01]  /*b570*/  @!P2 IADD3.X R11, RZ, R7, RZ, P1, !PT ;  /* 0x00000007ff0ba210 */ /* 0x000fe20000ffe4ff */
[----:B------:R-:W-:Y:S01]  /*b580*/  @!P2 IMAD.MOV.U32 R2, RZ, RZ, R12 ;  /* 0x000000ffff02a224 */ /* 0x000fe200078e000c */
[----:B------:R-:W-:Y:S01]  /*b590*/  SHFL.IDX PT, R7, R4, 0x3, 0x181f ;  /* 0x00781f0004077f89 */ /* 0x000fe200000e0000 */
[----:B------:R-:W-:-:S02]  /*b5a0*/  LOP3.LUT R16, R16, 0xfffffdff, RZ, 0xc0, !PT ;  /* 0xfffffdff10107812 */ /* 0x000fc400078ec0ff */
[----:B------:R-:W-:Y:S02]  /*b5b0*/  @!P2 IMAD.MOV.U32 R3, RZ, RZ, R11 ;  /* 0x000000ffff03a224 */ /* 0x000fe400078e000b */
[----:B------:R-:W-:Y:S01]  /*b5c0*/  SHFL.IDX PT, R11, R0, 0x6, 0x181f ;  /* 0x00d81f00000b7f89 */ /* 0x000fe200000e0000 */
[----:B------:R-:W-:-:S03]  /*b5d0*/  @P5 LOP3.LUT R16, R16, 0x200, RZ, 0xfc, !PT ;  /* 0x0000020010105812 */ /* 0x000fc600078efcff */
[----:B------:R1:W-:Y:S01]  /*b5e0*/  @!P2 LDGSTS.E.BYPASS.LTC128B.128 [R21+0x18c00], desc[UR36][R2.64], !P0 ;  /* 0x18c000000215afae */ /* 0x0003e2000c101d64 */
[----:B------:R-:W-:-:S04]  /*b5f0*/  LOP3.LUT R16, R16, 0xfffffeff, RZ, 0xc0, !PT ;  /* 0xfffffeff10107812 */ /* 0x000fc800078ec0ff */
[----:B------:R-:W-:-:S04]  /*b600*/  @P4 LOP3.LUT R16, R16, 0x100, RZ, 0xfc, !PT ;  /* 0x0000010010104812 */ /* 0x000fc800078efcff */
[----:B------:R-:W-:Y:S02]  /*b610*/  LOP3.LUT R16, R16, 0xffffff7f, RZ, 0xc0, !PT ;  /* 0xffffff7f10107812 */ /* 0x000fe400078ec0ff */
[----:B0-----:R-:W-:Y:S01]  /*b620*/  @!P6 LEA R15, P1, R22, R14, 0x1 ;  /* 0x0000000e160fe211 */ /* 0x001fe200078208ff */
[----:B-1----:R-:W-:Y:S01]  /*b630*/  SHFL.IDX PT, R2, R4, 0x6, 0x181f ;  /* 0x00d81f0004027f89 */ /* 0x002fe200000e0000 */
[----:B------:R-:W-:Y:S01]  /*b640*/  VIADD R3, R6, 0x60 ;  /* 0x0000006006037836 */ /* 0x000fe20000000000 */
[C---:B------:R-:W-:Y:S02]  /*b650*/  @!P6 LEA R21, R28.reuse, UR42, 0x1 ;  /* 0x0000002a1c15ec11 */ /* 0x040fe4000f8e08ff */
[----:B------:R-:W0:Y:S01]  /*b660*/  SHFL.IDX PT, R14, R0, 0x3, 0x181f ;  /* 0x00781f00000e7f89 */ /* 0x000e2200000e0000 */
[----:B------:R-:W-:Y:S01]  /*b670*/  @!P6 IMAD.X R20, RZ, RZ, R20, P1 ;  /* 0x000000ffff14e224 */ /* 0x000fe200008e0614 */
[----:B------:R-:W-:Y:S02]  /*b680*/  ISETP.GE.AND P2, PT, R3, R5, PT ;  /* 0x000000050300720c */ /* 0x000fe40003f46270 */
[----:B------:R-:W-:Y:S01]  /*b690*/  SHFL.IDX PT, R4, R4, 0x7, 0x181f ;  /* 0x00f81f0004047f89 */ /* 0x000fe200000e0000 */
[----:B------:R-:W-:Y:S01]  /*b6a0*/  @!P6 IMAD.MOV.U32 R3, RZ, RZ, R20 ;  /* 0x000000ffff03e224 */ /* 0x000fe200078e0014 */
[----:B------:R-:W-:-:S02]  /*b6b0*/  @!P4 LEA R20, R28, UR42, 0x1 ;  /* 0x0000002a1c14cc11 */ /* 0x000fc4000f8e08ff */
[----:B------:R-:W-:-:S04]  /*b6c0*/  @P3 LOP3.LUT R16, R16, 0x80, RZ, 0xfc, !PT ;  /* 0x0000008010103812 */ /* 0x000fc800078efcff */
[----:B------:R-:W-:-:S04]  /*b6d0*/  LOP3.LUT R16, R16, 0xffffffbf, RZ, 0xc0, !PT ;  /* 0xffffffbf10107812 */ /* 0x000fc800078ec0ff */
[----:B------:R-:W-:Y:S02]  /*b6e0*/  @P2 LOP3.LUT R16, R16, 0x40, RZ, 0xfc, !PT ;  /* 0x0000004010102812 */ /* 0x000fe400078efcff */
[----:B0-----:R-:W-:-:S04]  /*b6f0*/  @!P5 LEA R13, P1, R22, R14, 0x1 ;  /* 0x0000000e160dd211 */ /* 0x001fc800078208ff */
[----:B------:R-:W-:Y:S02]  /*b700*/  @!P5 IADD3.X R14, RZ, R7, RZ, P1, !PT ;  /* 0x00000007ff0ed210 */ /* 0x000fe40000ffe4ff */
[----:B------:R-:W0:Y:S02]  /*b710*/  SHFL.IDX PT, R7, R0, 0x4, 0x181f ;  /* 0x00981f0000077f89 */ /* 0x000e2400000e0000 */
[----:B0-----:R-:W-:-:S05]  /*b720*/  @!P4 LEA R7, P1, R22, R7, 0x1 ;  /* 0x000000071607c211 */ /* 0x001fca00078208ff */
[----:B------:R-:W-:Y:S01]  /*b730*/  @!P4 IMAD.X R8, RZ, RZ, R8, P1 ;  /* 0x000000ffff08c224 */ /* 0x000fe200008e0608 */
[----:B------:R-:W-:-:S04]  /*b740*/  @!P3 LEA R9, P1, R22, R9, 0x1 ;  /* 0x000000091609b211 */ /* 0x000fc800078208ff */
[----:B------:R-:W-:Y:S02]  /*b750*/  @!P3 IADD3.X R10, RZ, R10, RZ, P1, !PT ;  /* 0x0000000aff0ab210 */ /* 0x000fe40000ffe4ff */
[----:B------:R-:W-:-:S04]  /*b760*/  @!P2 LEA R11, P1, R22, R11, 0x1 ;  /* 0x0000000b160ba211 */ /* 0x000fc800078208ff */
[----:B------:R-:W-:Y:S01]  /*b770*/  @!P2 IADD3.X R12, RZ, R2, RZ, P1, !PT ;  /* 0x00000002ff0ca210 */ /* 0x000fe20000ffe4ff */
[----:B------:R-:W-:Y:S01]  /*b780*/  @!P6 IMAD.MOV.U32 R2, RZ, RZ, R15 ;  /* 0x000000ffff02e224 */ /* 0x000fe200078e000f */
[----:B------:R-:W-:-:S04]  /*b790*/  @!P5 LEA R15, R28, UR42, 0x1 ;  /* 0x0000002a1c0fdc11 */ /* 0x000fc8000f8e08ff */
[----:B------:R0:W-:Y:S02]  /*b7a0*/  @!P6 LDGSTS.E.BYPASS.LTC128B.128 [R21+0x19400], desc[UR36][R2.64], !P0 ;  /* 0x194000000215efae */ /* 0x0001e4000c101d64 */
[----:B0-----:R-:W-:Y:S01]  /*b7b0*/  @!P5 IMAD.MOV.U32 R2, RZ, RZ, R13 ;  /* 0x000000ffff02d224 */ /* 0x001fe200078e000d */
[----:B------:R-:W-:Y:S02]  /*b7c0*/  @!P5 MOV R3, R14 ;  /* 0x0000000e0003d202 */ /* 0x000fe40000000f00 */
[----:B------:R0:W1:Y:S04]  /*b7d0*/  SHFL.IDX PT, R14, R0, 0x7, 0x181f ;  /* 0x00f81f00000e7f89 */ /* 0x00006800000e0000 */
[----:B------:R2:W-:Y:S02]  /*b7e0*/  @!P5 LDGSTS.E.BYPASS.LTC128B.128 [R15+0x19c00], desc[UR36][R2.64], !P0 ;  /* 0x19c00000020fdfae */ /* 0x0005e4000c101d64 */
[----:B--2---:R-:W-:Y:S01]  /*b7f0*/  @!P4 IMAD.MOV.U32 R2, RZ, RZ, R7 ;  /* 0x000000ffff02c224 */ /* 0x004fe200078e0007 */
[----:B------:R-:W-:Y:S01]  /*b800*/  @!P3 LEA R7, R28, UR42, 0x1 ;  /* 0x0000002a1c07bc11 */ /* 0x000fe2000f8e08ff */
[----:B------:R-:W-:-:S05]  /*b810*/  @!P4 IMAD.MOV.U32 R3, RZ, RZ, R8 ;  /* 0x000000ffff03c224 */ /* 0x000fca00078e0008 */
[----:B------:R2:W-:Y:S02]  /*b820*/  @!P4 LDGSTS.E.BYPASS.LTC128B.128 [R20+0x1a400], desc[UR36][R2.64], !P0 ;  /* 0x1a4000000214cfae */ /* 0x0005e4000c101d64 */
[----:B--2---:R-:W-:Y:S01]  /*b830*/  @!P3 IMAD.MOV.U32 R2, RZ, RZ, R9 ;  /* 0x000000ffff02b224 */ /* 0x004fe200078e0009 */
[----:B------:R-:W-:Y:S02]  /*b840*/  @!P3 MOV R3, R10 ;  /* 0x0000000a0003b202 */ /* 0x000fe40000000f00 */
[----:B------:R-:W-:-:S03]  /*b850*/  @!P2 LEA R9, R28, UR42, 0x1 ;  /* 0x0000002a1c09ac11 */ /* 0x000fc6000f8e08ff */
[----:B------:R2:W-:Y:S02]  /*b860*/  @!P3 LDGSTS.E.BYPASS.LTC128B.128 [R7+0x1ac00], desc[UR36][R2.64], !P0 ;  /* 0x1ac000000207bfae */ /* 0x0005e4000c101d64 */
[----:B--2---:R-:W-:Y:S02]  /*b870*/  @!P2 IMAD.MOV.U32 R2, RZ, RZ, R11 ;  /* 0x000000ffff02a224 */ /* 0x004fe400078e000b */
[----:B------:R-:W-:-:S05]  /*b880*/  @!P2 IMAD.MOV.U32 R3, RZ, RZ, R12 ;  /* 0x000000ffff03a224 */ /* 0x000fca00078e000c */
[----:B-1----:R0:W-:Y:S02]  /*b890*/  @!P2 LDGSTS.E.BYPASS.LTC128B.128 [R9+0x1b400], desc[UR36][R2.64], !P0 ;  /* 0x1b4000000209afae */ /* 0x0021e4000c101d64 */
.L_x_300:
[----:B------:R-:W-:Y:S01]  /*b8a0*/  VIADD R6, R6, 0x70 ;  /* 0x0000007006067836 */ /* 0x000fe20000000000 */
[----:B------:R-:W-:-:S04]  /*b8b0*/  LOP3.LUT R16, R16, 0xffffdfff, RZ, 0xc0, !PT ;  /* 0xffffdfff10107812 */ /* 0x000fc800078ec0ff */
[----:B------:R-:W-:-:S13]  /*b8c0*/  ISETP.GE.AND P2, PT, R6, R5, PT ;  /* 0x000000050600720c */ /* 0x000fda0003f46270 */
[----:B0-----:R-:W-:Y:S02]  /*b8d0*/  @!P2 LEA R2, P1, R22, R14, 0x1 ;  /* 0x0000000e1602a211 */ /* 0x001fe400078208ff */
[----:B------:R-:W-:Y:S02]  /*b8e0*/  @!P2 LEA R5, R28, UR42, 0x1 ;  /* 0x0000002a1c05ac11 */ /* 0x000fe4000f8e08ff */
[----:B------:R-:W-:Y:S02]  /*b8f0*/  @!P2 IADD3.X R3, RZ, R4, RZ, P1, !PT ;  /* 0x00000004ff03a210 */ /* 0x000fe40000ffe4ff */
[----:B------:R-:W-:-:S03]  /*b900*/  @P2 LOP3.LUT R16, R16, 0x2000, RZ, 0xfc, !PT ;  /* 0x0000200010102812 */ /* 0x000fc600078efcff */
        /* <DEDUP_REMOVED lines=8> */
[----:B------:R-:W-:Y:S02]  /*b990*/  UIADD3 UR4, UR42, 0x22400, URZ ;  /* 0x000224002a047890 */ /* 0x000fe4000fffe03f */
[----:B------:R-:W-:Y:S02]  /*b9a0*/  SYNCS.ARRIVE.TRANS64.A1T0 RZ, [UR42+0x32400], RZ ;  /* 0x032400ffffff79a7 */ /* 0x000fe4000810002a */
[----:B------:R-:W-:-:S06]  /*b9b0*/  ULOP3.LUT UP0, URZ, UR4, 0x3ff, URZ, 0xc0, !UPT ;  /* 0x000003ff043f7892 */ /* 0x000fcc000f80c03f */
[----:B------:R-:W-:-:S13]  /*b9c0*/  PLOP3.LUT P0, PT, PT, PT, UP0, 0x80, 0x0 ;  /* 0x000000000000781c */ /* 0x000fda0003f0f008 */
[----:B0-----:R-:W-:Y:S05]  /*b9d0*/  @!P0 BRA `(.L_x_229) ;  /* 0x0000000000408947 */ /* 0x001fea0003800000 */
        /* <DEDUP_REMOVED lines=8> */
[----:B------:R-:W-:Y:S01]  /*ba60*/  MOV R12, 0x1 ;  /* 0x00000001000c7802 */ /* 0x000fe20000000f00 */
[----:B------:R-:W-:Y:S02]  /*ba70*/  IMAD.U32 R6, RZ, RZ, UR8 ;  /* 0x00000008ff067e24 */ /* 0x000fe4000f8e00ff */
[----:B------:R-:W-:-:S02]  /*ba80*/  IMAD.U32 R10, RZ, RZ, UR4 ;  /* 0x00000004ff0a7e24 */ /* 0x000fc4000f8e00ff */
[----:B------:R-:W-:Y:S02]  /*ba90*/  IMAD.U32 R11, RZ, RZ, UR5 ;  /* 0x00000005ff0b7e24 */ /* 0x000fe4000f8e00ff */
[----:B------:R-:W-:Y:S02]  /*baa0*/  IMAD.MOV.U32 R8, RZ, RZ, 0x70 ;  /* 0x00000070ff087424 */ /* 0x000fe400078e00ff */
[----:B------:R-:W-:-:S07]  /*bab0*/  IMAD.MOV.U32 R13, RZ, RZ, RZ ;  /* 0x000000ffff0d7224 */ /* 0x000fce00078e00ff */
[----:B------:R-:W-:-:S07]  /*bac0*/  LEPC R20, `(.L_x_229) ;  /* 0x000000001014794e */ /* 0x000fce0000000000 */
[----:B0-----:R-:W-:Y:S05]  /*bad0*/  CALL.ABS.NOINC R2 ;  /* 0x0000000002007343 */ /* 0x001fea0003c00000 */
.L_x_229:
[----:B------:R-:W0:Y:S01]  /*bae0*/  LDC R2, c[0x0][0x448] ;  /* 0x00011200ff027b82 */ /* 0x000e220000000800 */
[----:B------:R-:W-:Y:S01]  /*baf0*/  R2UR UR6, R29 ;  /* 0x000000001d0672ca */ /* 0x000fe200000e0000 */
[----:B------:R-:W-:Y:S01]  /*bb00*/  ULDC.64 UR8, c[0x0][0x3d8] ;  /* 0x0000f60000087ab9 */ /* 0x000fe20000000a00 */
[----:B------:R-:W-:Y:S01]  /*bb10*/  ULDC UR7, c[0x0][0x448] ;  /* 0x0001120000077ab9 */ /* 0x000fe20000000800 */
[----:B------:R-:W-:-:S10]  /*bb20*/  UIMAD.WIDE.U32 UR4, UR39, UR8, URZ ;  /* 0x00000008270472a5 */ /* 0x000fd4000f8e003f */
[----:B------:R-:W-:-:S04]  /*bb30*/  UIMAD UR6, UR6, UR8, URZ ;  /* 0x00000008060672a4 */ /* 0x000fc8000f8e023f */
[----:B------:R-:W-:-:S03]  /*bb40*/  UIMAD UR6, UR39, UR9, UR6 ;  /* 0x00000009270672a4 */ /* 0x000fc6000f8e0206 */
[----:B------:R-:W-:Y:S01]  /*bb50*/  ULDC.64 UR8, c[0x0][0x3e0] ;  /* 0x0000f80000087ab9 */ /* 0x000fe20000000a00 */
[----:B------:R-:W-:Y:S01]  /*bb60*/  UIADD3 UR5, UR5, UR6, URZ ;  /* 0x0000000605057290 */ /* 0x000fe2000fffe03f */
[----:B0-----:R-:W-:Y:S01]  /*bb70*/  ISETP.NE.AND P6, PT, R2, 0x1, PT ;  /* 0x000000010200780c */ /* 0x001fe20003fc5270 */
[----:B------:R-:W-:Y:S01]  /*bb80*/  IMAD.MOV.U32 R2, RZ, RZ, R35 ;  /* 0x000000ffff027224 */ /* 0x000fe200078e0023 */
[----:B------:R-:W-:Y:S02]  /*bb90*/  UIMAD UR6, UR47, UR8, URZ ;  /* 0x000000082f0672a4 */ /* 0x000fe4000f8e023f */
[----:B------:R-:W-:Y:S02]  /*bba0*/  UIMAD.WIDE.U32 UR4, UR43, UR8, UR4 ;  /* 0x000000082b0472a5 */ /* 0x000fe4000f8e0004 */
[----:B------:R-:W-:-:S03]  /*bbb0*/  UIMAD UR6, UR43, UR9, UR6 ;  /* 0x000000092b0672a4 */ /* 0x000fc6000f8e0206 */
[----:B------:R-:W-:Y:S01]  /*bbc0*/  ULDC.64 UR8, c[0x0][0x3d0] ;  /* 0x0000f40000087ab9 */ /* 0x000fe20000000a00 */
[----:B------:R-:W-:Y:S01]  /*bbd0*/  UIADD3 UR5, UR5, UR6, URZ ;  /* 0x0000000605057290 */ /* 0x000fe2000fffe03f */
[----:B------:R-:W-:Y:S02]  /*bbe0*/  MOV R9, UR8 ;  /* 0x0000000800097c02 */ /* 0x000fe40008000f00 */
[----:B------:R-:W0:Y:S08]  /*bbf0*/  @P6 LDC R0, c[0x0][0x44c] ;  /* 0x00011300ff006b82 */ /* 0x000e300000000800 */
[----:B------:R-:W1:Y:S01]  /*bc00*/  @P6 LDC R3, c[0x0][0x450] ;  /* 0x00011400ff036b82 */ /* 0x000e620000000800 */
[----:B0-----:R-:W-:-:S05]  /*bc10*/  @P6 IMAD.HI.U32 R0, R35, R0, RZ ;  /* 0x0000000023006227 */ /* 0x001fca00078e00ff */
[----:B-1----:R-:W-:-:S05]  /*bc20*/  @P6 SHF.R.U32.HI R2, RZ, R3, R0 ;  /* 0x00000003ff026219 */ /* 0x002fca0000011600 */
[----:B------:R-:W-:-:S04]  /*bc30*/  IMAD.MOV R0, RZ, RZ, -R2 ;  /* 0x000000ffff007224 */ /* 0x000fc800078e0a02 */
[----:B------:R-:W-:Y:S01]  /*bc40*/  IMAD R5, R0, UR7, R35 ;  /* 0x0000000700057c24 */ /* 0x000fe2000f8e0223 */
[----:B------:R-:W-:-:S05]  /*bc50*/  SHF.R.S32.HI R0, RZ, 0x1f, R2 ;  /* 0x0000001fff007819 */ /* 0x000fca0000011402 */
[----:B------:R-:W-:Y:S01]  /*bc60*/  IMAD R3, R0, UR8, RZ ;  /* 0x0000000800037c24 */ /* 0x000fe2000f8e02ff */
[----:B------:R-:W-:-:S03]  /*bc70*/  SHF.R.S32.HI R0, RZ, 0x1f, R5 ;  /* 0x0000001fff007819 */ /* 0x000fc60000011405 */
[C---:B------:R-:W-:Y:S02]  /*bc80*/  IMAD R7, R2.reuse, UR9, R3 ;  /* 0x0000000902077c24 */ /* 0x040fe4000f8e0203 */
[----:B------:R-:W-:Y:S01]  /*bc90*/  IMAD.WIDE.U32 R2, R2, R9, UR4 ;  /* 0x0000000402027e25 */ /* 0x000fe2000f8e0009 */
[----:B------:R-:W-:-:S03]  /*bca0*/  ULDC.64 UR4, c[0x0][0x3c8] ;  /* 0x0000f20000047ab9 */ /* 0x000fc60000000a00 */
[----:B------:R-:W-:Y:S02]  /*bcb0*/  IMAD.IADD R3, R3, 0x1, R7 ;  /* 0x0000000103037824 */ /* 0x000fe400078e0207 */
[----:B------:R-:W-:Y:S02]  /*bcc0*/  IMAD R0, R0, UR4, RZ ;  /* 0x0000000400007c24 */ /* 0x000fe4000f8e02ff */
[----:B------:R-:W-:-:S04]  /*bcd0*/  IMAD.WIDE.U32 R2, R5, UR4, R2 ;  /* 0x0000000405027c25 */ /* 0x000fc8000f8e0002 */
[----:B------:R-:W-:Y:S01]  /*bce0*/  IMAD R7, R5, UR5, R0 ;  /* 0x0000000505077c24 */ /* 0x000fe2000f8e0200 */
[----:B------:R-:W-:Y:S02]  /*bcf0*/  ULDC.64 UR4, c[0x0][0x390] ;  /* 0x0000e40000047ab9 */ /* 0x000fe40000000a00 */
[C---:B------:R-:W-:Y:S01]  /*bd00*/  LEA R0, P0, R2.reuse, UR4, 0x1 ;  /* 0x0000000402007c11 */ /* 0x040fe2000f8008ff */
[----:B------:R-:W-:Y:S01]  /*bd10*/  IMAD.IADD R3, R3, 0x1, R7 ;  /* 0x0000000103037824 */ /* 0x000fe200078e0207 */
[----:B------:R-:W-:Y:S02]  /*bd20*/  ULDC UR4, c[0x0][0x3b8] ;  /* 0x0000ee0000047ab9 */ /* 0x000fe40000000800 */
[----:B------:R-:W-:Y:S02]  /*bd30*/  ISETP.GE.AND P3, PT, R31, UR4, PT ;  /* 0x000000041f007c0c */ /* 0x000fe4000bf66270 */
[----:B------:R-:W-:Y:S01]  /*bd40*/  LEA.HI.X R4, R2, UR5, R3, 0x1, P0 ;  /* 0x0000000502047c11 */ /* 0x000fe200080f0c03 */
[----:B------:R-:W-:Y:S01]  /*bd50*/  UMOV UR5, 0xffffffff ;  /* 0xffffffff00057882 */ /* 0x000fe20000000000 */
[----:B------:R-:W-:-:S02]  /*bd60*/  ISETP.GE.AND P2, PT, R27, UR4, PT ;  /* 0x000000041b007c0c */ /* 0x000fc4000bf46270 */
[----:B------:R-:W-:Y:S02]  /*bd70*/  ISETP.GE.AND P1, PT, R26, UR4, PT ;  /* 0x000000041a007c0c */ /* 0x000fe4000bf26270 */
[----:B------:R-:W-:Y:S01]  /*bd80*/  ISETP.GE.AND P4, PT, R22, UR4, PT ;  /* 0x0000000416007c0c */ /* 0x000fe2000bf86270 */
[----:B------:R-:W-:-:S12]  /*bd90*/  BRA.DIV UR5, `(.L_x_230) ;  /* 0x0000003605a47947 */ /* 0x000fd8000b800000 */
[----:B------:R-:W0:Y:S01]  /*bda0*/  SHFL.IDX PT, R14, R0, RZ, 0x181f ;  /* 0x00181fff000e7589 */ /* 0x000e2200000e0000 */
[C---:B------:R-:W-:Y:S02]  /*bdb0*/  LOP3.LUT P5, RZ, R16.reuse, 0x400, RZ, 0xc0, !PT ;  /* 0x0000040010ff7812 */ /* 0x040fe400078ac0ff */
[C---:B------:R-:W-:Y:S01]  /*bdc0*/  LOP3.LUT P6, RZ, R16.reuse, 0x800, RZ, 0xc0, !PT ;  /* 0x0000080010ff7812 */ /* 0x040fe200078cc0ff */
[----:B------:R-:W1:Y:S01]  /*bdd0*/  SHFL.IDX PT, R2, R4, RZ, 0x181f ;  /* 0x00181fff04027589 */ /* 0x000e6200000e0000 */
[----:B------:R-:W-:Y:S02]  /*bde0*/  P2R R5, PR, RZ, 0x20 ;  /* 0x00000020ff057803 */ /* 0x000fe40000000000 */
[----:B------:R-:W-:-:S09]  /*bdf0*/  LOP3.LUT P5, RZ, R16, 0x1000, RZ, 0xc0, !PT ;  /* 0x0000100010ff7812 */ /* 0x000fd200078ac0ff */
[----:B------:R-:W-:-:S04]  /*be00*/  @!P6 LEA R9, R28, UR42, 0x1 ;  /* 0x0000002a1c09ec11 */ /* 0x000fc8000f8e08ff */
[----:B------:R-:W-:Y:S02]  /*be10*/  @!P5 LEA R7, R28, UR42, 0x1 ;  /* 0x0000002a1c07dc11 */ /* 0x000fe4000f8e08ff */
[----:B0-----:R-:W-:-:S05]  /*be20*/  @!P5 LEA R14, P0, R22, R14, 0x1 ;  /* 0x0000000e160ed211 */ /* 0x001fca00078008ff */
[----:B-1----:R-:W-:Y:S01]  /*be30*/  @!P5 IMAD.X R3, RZ, RZ, R2, P0 ;  /* 0x000000ffff03d224 */ /* 0x002fe200000e0602 */
[----:B------:R-:W-:Y:S02]  /*be40*/  @!P5 MOV R2, R14 ;  /* 0x0000000e0002d202 */ /* 0x000fe40000000f00 */
[----:B------:R-:W0:Y:S04]  /*be50*/  SHFL.IDX PT, R14, R0, 0x1, 0x181f ;  /* 0x00381f00000e7f89 */ /* 0x000e2800000e0000 */
[----:B------:R-:W-:Y:S04]  /*be60*/  @!P5 LDGSTS.E.BYPASS.LTC128B.128 [R7+0x22400], desc[UR36][R2.64], !P4 ;  /* 0x224000000207dfae */ /* 0x000fe8000e101d64 */
[----:B------:R-:W-:Y:S04]  /*be70*/  @!P5 LDGSTS.E.BYPASS.LTC128B.128 [R7+0x26400], desc[UR36][R2.64+0x80], !P3 ;  /* 0x264000800207dfae */ /* 0x000fe8000d901d64 */
[----:B------:R-:W-:Y:S04]  /*be80*/  @!P5 LDGSTS.E.BYPASS.LTC128B.128 [R7+0x2a400], desc[UR36][R2.64+0x100], !P2 ;  /* 0x2a4001000207dfae */ /* 0x000fe8000d101d64 */
[----:B------:R1:W-:Y:S01]  /*be90*/  @!P5 LDGSTS.E.BYPASS.LTC128B.128 [R7+0x2e400], desc[UR36][R2.64+0x180], !P1 ;  /* 0x2e4001800207dfae */ /* 0x0003e2000c901d64 */
[----:B------:R-:W-:-:S03]  /*bea0*/  ISETP.NE.AND P5, PT, R5, RZ, PT ;  /* 0x000000ff0500720c */ /* 0x000fc60003fa5270 */
[----:B------:R-:W2:Y:S01]  /*beb0*/  SHFL.IDX PT, R5, R4, 0x1, 0x181f ;  /* 0x00381f0004057f89 */ /* 0x000ea200000e0000 */
[----:B0-----:R-:W-:-:S05]  /*bec0*/  @!P6 LEA R14, P0, R22, R14, 0x1 ;  /* 0x0000000e160ee211 */ /* 0x001fca00078008ff */
[----:B-1----:R-:W-:-:S04]  /*bed0*/  @!P6 IMAD.MOV.U32 R2, RZ, RZ, R14 ;  /* 0x000000ffff02e224 */ /* 0x002fc800078e000e */
[----:B------:R-:W-:Y:S01]  /*bee0*/  @!P5 LEA R7, R28, UR42, 0x1 ;  /* 0x0000002a1c07dc11 */ /* 0x000fe2000f8e08ff */
[----:B------:R-:W0:Y:S01]  /*bef0*/  SHFL.IDX PT, R14, R0, 0x2, 0x181f ;  /* 0x00581f00000e7f89 */ /* 0x000e2200000e0000 */
[----:B--2---:R-:W-:-:S04]  /*bf00*/  @!P6 IMAD.X R5, RZ, RZ, R5, P0 ;  /* 0x000000ffff05e224 */ /* 0x004fc800000e0605 */
[----:B------:R-:W-:Y:S02]  /*bf10*/  @!P6 IMAD.MOV.U32 R3, RZ, RZ, R5 ;  /* 0x000000ffff03e224 */ /* 0x000fe400078e0005 */
[----:B------:R-:W1:Y:S04]  /*bf20*/  SHFL.IDX PT, R5, R4, 0x2, 0x181f ;  /* 0x00581f0004057f89 */ /* 0x000e6800000e0000 */
[----:B------:R-:W-:Y:S01]  /*bf30*/  @!P6 LDGSTS.E.BYPASS.LTC128B.128 [R9+0x22c00], desc[UR36][R2.64], !P4 ;  /* 0x22c000000209efae */ /* 0x000fe2000e101d64 */
[----:B0-----:R-:W-:-:S03]  /*bf40*/  @!P5 LEA R14, P0, R22, R14, 0x1 ;  /* 0x0000000e160ed211 */ /* 0x001fc600078008ff */
[----:B------:R-:W-:Y:S04]  /*bf50*/  @!P6 LDGSTS.E.BYPASS.LTC128B.128 [R9+0x26c00], desc[UR36][R2.64+0x80], !P3 ;  /* 0x26c000800209efae */ /* 0x000fe8000d901d64 */
[----:B------:R-:W-:Y:S04]  /*bf60*/  @!P6 LDGSTS.E.BYPASS.LTC128B.128 [R9+0x2ac00], desc[UR36][R2.64+0x100], !P2 ;  /* 0x2ac001000209efae */ /* 0x000fe8000d101d64 */
[----:B------:R0:W-:Y:S01]  /*bf70*/  @!P6 LDGSTS.E.BYPASS.LTC128B.128 [R9+0x2ec00], desc[UR36][R2.64+0x180], !P1 ;  /* 0x2ec001800209efae */ /* 0x0001e2000c901d64 */
[----:B------:R-:W-:-:S04]  /*bf80*/  LOP3.LUT P6, RZ, R16, 0x80, RZ, 0xc0, !PT ;  /* 0x0000008010ff7812 */ /* 0x000fc800078cc0ff */
[----:B------:R-:W-:Y:S02]  /*bf90*/  P2R R6, PR, RZ, 0x40 ;  /* 0x00000040ff067803 */ /* 0x000fe40000000000 */
[----:B------:R-:W-:Y:S02]  /*bfa0*/  LOP3.LUT P6, RZ, R16, 0x200, RZ, 0xc0, !PT ;  /* 0x0000020010ff7812 */ /* 0x000fe400078cc0ff */
[----:B-1----:R-:W-:Y:S01]  /*bfb0*/  @!P5 IADD3.X R5, RZ, R5, RZ, P0, !PT ;  /* 0x00000005ff05d210 */ /* 0x002fe200007fe4ff */
[----:B0-----:R-:W-:Y:S02]  /*bfc0*/  @!P5 IMAD.MOV.U32 R2, RZ, RZ, R14 ;  /* 0x000000ffff02d224 */ /* 0x001fe400078e000e */
[----:B------:R-:W0:Y:S02]  /*bfd0*/  SHFL.IDX PT, R14, R0, 0x3, 0x181f ;  /* 0x00781f00000e7f89 */ /* 0x000e2400000e0000 */
[----:B------:R-:W-:Y:S02]  /*bfe0*/  @!P5 IMAD.MOV.U32 R3, RZ, RZ, R5 ;  /* 0x000000ffff03d224 */ /* 0x000fe400078e0005 */
[----:B------:R-:W1:Y:S04]  /*bff0*/  SHFL.IDX PT, R5, R4, 0x3, 0x181f ;  /* 0x00781f0004057f89 */ /* 0x000e6800000e0000 */
[----:B------:R-:W-:Y:S01]  /*c000*/  @!P6 LEA R9, R28, UR42, 0x1 ;  /* 0x0000002a1c09ec11 */ /* 0x000fe2000f8e08ff */
[----:B------:R-:W-:Y:S04]  /*c010*/  @!P5 LDGSTS.E.BYPASS.LTC128B.128 [R7+0x23400], desc[UR36][R2.64], !P4 ;  /* 0x234000000207dfae */ /* 0x000fe8000e101d64 */
[----:B------:R-:W-:Y:S04]  /*c020*/  @!P5 LDGSTS.E.BYPASS.LTC128B.128 [R7+0x27400], desc[UR36][R2.64+0x80], !P3 ;  /* 0x274000800207dfae */ /* 0x000fe8000d901d64 */
[----:B------:R-:W-:Y:S04]  /*c030*/  @!P5 LDGSTS.E.BYPASS.LTC128B.128 [R7+0x2b400], desc[UR36][R2.64+0x100], !P2 ;  /* 0x2b4001000207dfae */ /* 0x000fe8000d101d64 */
[----:B------:R2:W-:Y:S01]  /*c040*/  @!P5 LDGSTS.E.BYPASS.LTC128B.128 [R7+0x2f400], desc[UR36][R2.64+0x180], !P1 ;  /* 0x2f4001800207dfae */ /* 0x0005e2000c901d64 */
[----:B------:R-:W-:-:S02]  /*c050*/  LOP3.LUT P5, RZ, R16, 0x40, RZ, 0xc0, !PT ;  /* 0x0000004010ff7812 */ /* 0x000fc400078ac0ff */
[----:B0-----:R-:W-:Y:S02]  /*c060*/  @!P6 LEA R14, P0, R22, R14, 0x1 ;  /* 0x0000000e160ee211 */ /* 0x001fe400078008ff */
[----:B------:R-:W-:Y:S02]  /*c070*/  P2R R8, PR, RZ, 0x20 ;  /* 0x00000020ff087803 */ /* 0x000fe40000000000 */
[----:B------:R-:W-:Y:S01]  /*c080*/  LOP3.LUT P5, RZ, R16, 0x100, RZ, 0xc0, !PT ;  /* 0x0000010010ff7812 */ /* 0x000fe200078ac0ff */
[----:B-1----:R-:W-:Y:S01]  /*c090*/  @!P6 IMAD.X R5, RZ, RZ, R5, P0 ;  /* 0x000000ffff05e224 */ /* 0x002fe200000e0605 */
[----:B--2---:R-:W-:-:S03]  /*c0a0*/  @!P6 MOV R2, R14 ;  /* 0x0000000e0002e202 */ /* 0x004fc60000000f00 */
[----:B------:R-:W-:Y:S01]  /*c0b0*/  @!P6 IMAD.MOV.U32 R3, RZ, RZ, R5 ;  /* 0x000000ffff03e224 */ /* 0x000fe200078e0005 */
[----:B------:R-:W0:Y:S04]  /*c0c0*/  SHFL.IDX PT, R14, R0, 0x4, 0x181f ;  /* 0x00981f00000e7f89 */ /* 0x000e2800000e0000 */
[----:B------:R-:W1:Y:S03]  /*c0d0*/  SHFL.IDX PT, R5, R4, 0x4, 0x181f ;  /* 0x00981f0004057f89 */ /* 0x000e6600000e0000 */
[----:B------:R-:W-:Y:S01]  /*c0e0*/  @!P5 LEA R7, R28, UR42, 0x1 ;  /* 0x0000002a1c07dc11 */ /* 0x000fe2000f8e08ff */
[----:B------:R-:W-:Y:S04]  /*c0f0*/  @!P6 LDGSTS.E.BYPASS.LTC128B.128 [R9+0x23c00], desc[UR36][R2.64], !P4 ;  /* 0x23c000000209efae */ /* 0x000fe8000e101d64 */
[----:B------:R-:W-:Y:S04]  /*c100*/  @!P6 LDGSTS.E.BYPASS.LTC128B.128 [R9+0x27c00], desc[UR36][R2.64+0x80], !P3 ;  /* 0x27c000800209efae */ /* 0x000fe8000d901d64 */
[----:B------:R-:W-:Y:S04]  /*c110*/  @!P6 LDGSTS.E.BYPASS.LTC128B.128 [R9+0x2bc00], desc[UR36][R2.64+0x100], !P2 ;  /* 0x2bc001000209efae */ /* 0x000fe8000d101d64 */
[----:B------:R2:W-:Y:S01]  /*c120*/  @!P6 LDGSTS.E.BYPASS.LTC128B.128 [R9+0x2fc00], desc[UR36][R2.64+0x180], !P1 ;  /* 0x2fc001800209efae */ /* 0x0005e2000c901d64 */
[----:B------:R-:W-:-:S02]  /*c130*/  ISETP.NE.AND P6, PT, R6, RZ, PT ;  /* 0x000000ff0600720c */ /* 0x000fc40003fc5270 */
[----:B0-----:R-:W-:-:S05]  /*c140*/  @!P5 LEA R14, P0, R22, R14, 0x1 ;  /* 0x0000000e160ed211 */ /* 0x001fca00078008ff */
[----:B-1----:R-:W-:Y:S02]  /*c150*/  @!P5 IMAD.X R5, RZ, RZ, R5, P0 ;  /* 0x000000ffff05d224 */ /* 0x002fe400000e0605 */
[----:B--2---:R-:W-:Y:S02]  /*c160*/  @!P5 IMAD.MOV.U32 R2, RZ, RZ, R14 ;  /* 0x000000ffff02d224 */ /* 0x004fe400078e000e */
[----:B------:R-:W0:Y:S01]  /*c170*/  SHFL.IDX PT, R14, R0, 0x5, 0x181f ;  /* 0x00b81f00000e7f89 */ /* 0x000e2200000e0000 */
[----:B------:R-:W-:Y:S02]  /*c180*/  @!P5 MOV R3, R5 ;  /* 0x000000050003d202 */ /* 0x000fe40000000f00 */
[----:B------:R-:W-:Y:S01]  /*c190*/  @!P6 LEA R9, R28, UR42, 0x1 ;  /* 0x0000002a1c09ec11 */ /* 0x000fe2000f8e08ff */
[----:B------:R-:W1:Y:S04]  /*c1a0*/  SHFL.IDX PT, R5, R4, 0x5, 0x181f ;  /* 0x00b81f0004057f89 */ /* 0x000e6800000e0000 */
        /* <DEDUP_REMOVED lines=9> */
[----:B------:R-:W-:Y:S01]  /*c240*/  @!P6 IMAD.MOV.U32 R3, RZ, RZ, R5 ;  /* 0x000000ffff03e224 */ /* 0x000fe200078e0005 */
[----:B------:R-:W-:Y:S02]  /*c250*/  @!P5 LEA R7, R28, UR42, 0x1 ;  /* 0x0000002a1c07dc11 */ /* 0x000fe4000f8e08ff */
[----:B------:R-:W1:Y:S04]  /*c260*/  SHFL.IDX PT, R5, R4, 0x6, 0x181f ;  /* 0x00d81f0004057f89 */ /* 0x000e6800000e0000 */
[----:B------:R-:W-:Y:S04]  /*c270*/  @!P6 LDGSTS.E.BYPASS.LTC128B.128 [R9+0x24c00], desc[UR36][R2.64], !P4 ;  /* 0x24c000000209efae */ /* 0x000fe8000e101d64 */
[----:B------:R-:W-:Y:S04]  /*c280*/  @!P6 LDGSTS.E.BYPASS.LTC128B.128 [R9+0x28c00], desc[UR36][R2.64+0x80], !P3 ;  /* 0x28c000800209efae */ /* 0x000fe8000d901d64 */
[----:B------:R-:W-:Y:S04]  /*c290*/  @!P6 LDGSTS.E.BYPASS.LTC128B.128 [R9+0x2cc00], desc[UR36][R2.64+0x100], !P2 ;  /* 0x2cc001000209efae */ /* 0x000fe8000d101d64 */
[----:B------:R2:W-:Y:S01]  /*c2a0*/  @!P6 LDGSTS.E.BYPASS.LTC128B.128 [R9+0x30c00], desc[UR36][R2.64+0x180], !P1 ;  /* 0x30c001800209efae */ /* 0x0005e2000c901d64 */
[----:B0-----:R-:W-:-:S04]  /*c2b0*/  @!P5 LEA R14, P0, R22, R14, 0x1 ;  /* 0x0000000e160ed211 */ /* 0x001fc800078008ff */
[----:B-1----:R-:W-:Y:S01]  /*c2c0*/  @!P5 IADD3.X R5, RZ, R5, RZ, P0, !PT ;  /* 0x00000005ff05d210 */ /* 0x002fe200007fe4ff */
[----:B--2---:R-:W-:-:S04]  /*c2d0*/  @!P5 IMAD.MOV.U32 R2, RZ, RZ, R14 ;  /* 0x000000ffff02d224 */ /* 0x004fc800078e000e */
[----:B------:R-:W-:Y:S01]  /*c2e0*/  @!P5 IMAD.MOV.U32 R3, RZ, RZ, R5 ;  /* 0x000000ffff03d224 */ /* 0x000fe200078e0005 */
[----:B------:R0:W1:Y:S04]  /*c2f0*/  SHFL.IDX PT, R14, R0, 0x7, 0x181f ;  /* 0x00f81f00000e7f89 */ /* 0x00006800000e0000 */
[----:B------:R0:W-:Y:S04]  /*c300*/  @!P5 LDGSTS.E.BYPASS.LTC128B.128 [R7+0x25400], desc[UR36][R2.64], !P4 ;  /* 0x254000000207dfae */ /* 0x0001e8000e101d64 */
[----:B------:R0:W-:Y:S04]  /*c310*/  @!P5 LDGSTS.E.BYPASS.LTC128B.128 [R7+0x29400], desc[UR36][R2.64+0x80], !P3 ;  /* 0x294000800207dfae */ /* 0x0001e8000d901d64 */
[----:B------:R0:W-:Y:S04]  /*c320*/  @!P5 LDGSTS.E.BYPASS.LTC128B.128 [R7+0x2d400], desc[UR36][R2.64+0x100], !P2 ;  /* 0x2d4001000207dfae */ /* 0x0001e8000d101d64 */
[----:B------:R0:W-:Y:S04]  /*c330*/  @!P5 LDGSTS.E.BYPASS.LTC128B.128 [R7+0x31400], desc[UR36][R2.64+0x180], !P1 ;  /* 0x314001800207dfae */ /* 0x0001e8000c901d64 */
[----:B------:R0:W2:Y:S02]  /*c340*/  SHFL.IDX PT, R5, R4, 0x7, 0x181f ;  /* 0x00f81f0004057f89 */ /* 0x0000a400000e0000 */
.L_x_318:
[----:B------:R-:W-:Y:S01]  /*c350*/  LOP3.LUT P0, RZ, R16, 0x2000, RZ, 0xc0, !PT ;  /* 0x0000200010ff7812 */ /* 0x000fe2000780c0ff */
[----:B------:R-:W-:-:S12]  /*c360*/  BSSY B0, `(.L_x_231) ;  /* 0x000000c000007945 */ /* 0x000fd80003800000 */
[----:B------:R-:W-:Y:S05]  /*c370*/  @P0 BRA `(.L_x_232) ;  /* 0x0000000000280947 */ /* 0x000fea0003800000 */
[----:B01----:R-:W-:-:S05]  /*c380*/  LEA R2, P0, R22, R14, 0x1 ;  /* 0x0000000e16027211 */ /* 0x003fca00078008ff */
[----:B--2---:R-:W-:Y:S01]  /*c390*/  IMAD.X R3, RZ, RZ, R5, P0 ;  /* 0x000000ffff037224 */ /* 0x004fe200000e0605 */
[----:B------:R-:W-:-:S05]  /*c3a0*/  LEA R5, R28, UR42, 0x1 ;  /* 0x0000002a1c057c11 */ /* 0x000fca000f8e08ff */
[----:B------:R-:W-:Y:S01]  /*c3b0*/  @!PT LDS RZ, [RZ] ;  /* 0x00000000fffff984 */ /* 0x000fe20000000800 */
[----:B------:R-:W-:Y:S01]  /*c3c0*/  @!PT LDS RZ, [RZ] ;  /* 0x00000000fffff984 */ /* 0x000fe20000000800 */
[----:B------:R-:W-:Y:S01]  /*c3d0*/  @!PT LDS RZ, [RZ] ;  /* 0x00000000fffff984 */ /* 0x000fe20000000800 */
[----:B------:R3:W-:Y:S04]  /*c3e0*/  LDGSTS.E.BYPASS.LTC128B.128 [R5+0x25c00], desc[UR36][R2.64], !P4 ;  /* 0x25c0000002057fae */ /* 0x0007e8000e101d64 */
[----:B------:R3:W-:Y:S04]  /*c3f0*/  LDGSTS.E.BYPASS.LTC128B.128 [R5+0x29c00], desc[UR36][R2.64+0x80], !P3 ;  /* 0x29c0008002057fae */ /* 0x0007e8000d901d64 */
[----:B------:R3:W-:Y:S04]  /*c400*/  LDGSTS.E.BYPASS.LTC128B.128 [R5+0x2dc00], desc[UR36][R2.64+0x100], !P2 ;  /* 0x2dc0010002057fae */ /* 0x0007e8000d101d64 */
[----:B------:R3:W-:Y:S02]  /*c410*/  LDGSTS.E.BYPASS.LTC128B.128 [R5+0x31c00], desc[UR36][R2.64+0x180], !P1 ;  /* 0x31c0018002057fae */ /* 0x0007e4000c901d64 */
.L_x_232:
[----:B------:R-:W-:Y:S05]  /*c420*/  BSYNC B0 ;  /* 0x0000000000007941 */ /* 0x000fea0003800000 */
.L_x_231:
[----:B------:R-:W-:Y:S01]  /*c430*/  NOP ;  /* 0x0000000000007918 */ /* 0x000fe20000000000 */
[----:B------:R-:W-:Y:S01]  /*c440*/  SYNCS.ARRIVE.TRANS64.RED.A0T1 RZ, [UR42+0x32410], RZ ;  /* 0x032410ffffff79a7 */ /* 0x000fe2000820042a */
[----:B0-----:R-:W-:Y:S01]  /*c450*/  MOV R0, 0x1 ;  /* 0x0000000100007802 */ /* 0x001fe20000000f00 */
[----:B------:R-:W-:Y:S03]  /*c460*/  ARRIVES.LDGSTSBAR.64.TRANSCNT [UR42+0x32410] ;  /* 0x03241000ff0079b0 */ /* 0x000fe60008000aaa */
[----:B------:R-:W-:Y:S01]  /*c470*/  SHF.L.U32 R0, R0, 0x1f, RZ ;  /* 0x0000001f00007819 */ /* 0x000fe200000006ff */
[----:B------:R-:W-:Y:S01]  /*c480*/  NOP ;  /* 0x0000000000007918 */ /* 0x000fe20000000000 */
[----:B------:R-:W-:Y:S02]  /*c490*/  SYNCS.ARRIVE.TRANS64.A1T0 RZ, [UR42+0x32410], RZ ;  /* 0x032410ffffff79a7 */ /* 0x000fe4000810002a */
[----:B------:R-:W0:Y:S02]  /*c4a0*/  SYNCS.PHASECHK.TRANS64.TRYWAIT P0, [UR42+0x32420], R0 ;  /* 0x03242000ff0075a7 */ /* 0x000e24000800016a */
[----:B0-----:R-:W-:Y:S05]  /*c4b0*/  @!P0 BRA `(.L_x_233) ;  /* 0x0000003800a48947 */ /* 0x001fea0003800000 */
.L_x_319:
[----:B------:R-:W-:-:S13]  /*c4c0*/  LOP3.LUT P0, RZ, R16, 0x20, RZ, 0xc0, !PT ;  /* 0x0000002010ff7812 */ /* 0x000fda000780c0ff */
[----:B------:R-:W-:Y:S05]  /*c4d0*/  @!P0 BRA `(.L_x_234) ;  /* 0x0000000000048947 */ /* 0x000fea0003800000 */
[----:B------:R-:W-:Y:S01]  /*c4e0*/  BPT.TRAP 0x1 ;  /* 0x000000040000795c */ /* 0x000fe20000300000 */
.L_x_234:
[----:B------:R-:W4:Y:S02]  /*c4f0*/  SYNCS.PHASECHK.TRANS64.TRYWAIT P0, [UR42+0x32460], R0 ;  /* 0x03246000ff0075a7 */ /* 0x000f24000800016a */
[----:B----4-:R-:W-:Y:S05]  /*c500*/  @!P0 BRA `(.L_x_235) ;  /* 0x0000003800a88947 */ /* 0x010fea0003800000 */
.L_x_320:
[----:B------:R-:W-:Y:S01]  /*c510*/  ULDC.64 UR4, c[0x0][0x328] ;  /* 0x0000ca0000047ab9 */ /* 0x000fe20000000a00 */
[----:B------:R-:W-:Y:S01]  /*c520*/  ULDC.64 UR6, c[0x0][0x338] ;  /* 0x0000ce0000067ab9 */ /* 0x000fe20000000a00 */
[----:B0-----:R-:W-:Y:S01]  /*c530*/  IMAD R0, R25, UR4, RZ ;  /* 0x0000000419007c24 */ /* 0x001fe2000f8e02ff */
[C---:B------:R-:W-:Y:S01]  /*c540*/  LOP3.LUT P3, RZ, R16.reuse, 0x10, RZ, 0xc0, !PT ;  /* 0x0000001010ff7812 */ /* 0x040fe2000786c0ff */
[----:B---3--:R-:W-:Y:S01]  /*c550*/  IMAD.WIDE.U32 R2, R23, UR4, RZ ;  /* 0x0000000417027c25 */ /* 0x008fe2000f8e00ff */
[----:B------:R-:W-:Y:S02]  /*c560*/  R2UR UR4, R29 ;  /* 0x000000001d0472ca */ /* 0x000fe400000e0000 */
[C---:B------:R-:W-:Y:S01]  /*c570*/  LOP3.LUT P2, RZ, R16.reuse, 0x8, RZ, 0xc0, !PT ;  /* 0x0000000810ff7812 */ /* 0x040fe2000784c0ff */
[----:B------:R-:W-:Y:S01]  /*c580*/  IMAD R23, R23, UR5, R0 ;  /* 0x0000000517177c24 */ /* 0x000fe2000f8e0200 */
[C---:B------:R-:W-:Y:S01]  /*c590*/  LOP3.LUT P1, RZ, R16.reuse, 0x4, RZ, 0xc0, !PT ;  /* 0x0000000410ff7812 */ /* 0x040fe2000782c0ff */
[----:B--2---:R-:W-:Y:S01]  /*c5a0*/  IMAD R5, R19, UR6, RZ ;  /* 0x0000000613057c24 */ /* 0x004fe2000f8e02ff */
[----:B------:R-:W-:Y:S01]  /*c5b0*/  SEL R0, RZ, 0x4, P2 ;  /* 0x00000004ff007807 */ /* 0x000fe20001000000 */
[----:B------:R-:W-:Y:S01]  /*c5c0*/  IMAD.IADD R3, R3, 0x1, R23 ;  /* 0x0000000103037824 */ /* 0x000fe200078e0217 */
[----:B------:R-:W-:Y:S01]  /*c5d0*/  LOP3.LUT P4, RZ, R16, 0x1, RZ, 0xc0, !PT ;  /* 0x0000000110ff7812 */ /* 0x000fe2000788c0ff */
[----:B------:R-:W-:-:S02]  /*c5e0*/  IMAD R5, R18, UR7, R5 ;  /* 0x0000000712057c24 */ /* 0x000fc4000f8e0205 */
[----:B------:R-:W-:Y:S01]  /*c5f0*/  IMAD.WIDE.U32 R2, R18, UR6, R2 ;  /* 0x0000000612027c25 */ /* 0x000fe2000f8e0002 */
[----:B------:R-:W-:Y:S02]  /*c600*/  ULDC.64 UR6, c[0x0][0x330] ;  /* 0x0000cc0000067ab9 */ /* 0x000fe40000000a00 */
[----:B------:R-:W-:Y:S01]  /*c610*/  UIMAD UR4, UR4, UR6, URZ ;  /* 0x00000006040472a4 */ /* 0x000fe2000f8e023f */
[----:B------:R-:W-:Y:S02]  /*c620*/  IMAD.IADD R3, R3, 0x1, R5 ;  /* 0x0000000103037824 */ /* 0x000fe400078e0205 */
[----:B------:R-:W-:Y:S01]  /*c630*/  IMAD.U32 R5, RZ, RZ, UR6 ;  /* 0x00000006ff057e24 */ /* 0x000fe2000f8e00ff */
[----:B------:R-:W-:-:S03]  /*c640*/  UIMAD UR4, UR39, UR7, UR4 ;  /* 0x00000007270472a4 */ /* 0x000fc6000f8e0204 */
[----:B------:R-:W-:Y:S01]  /*c650*/  IMAD.WIDE.U32 R2, R5, UR39, R2 ;  /* 0x0000002705027c25 */ /* 0x000fe2000f8e0002 */
[----:B------:R-:W-:Y:S01]  /*c660*/  ULDC.64 UR6, c[0x0][0x318] ;  /* 0x0000c60000067ab9 */ /* 0x000fe20000000a00 */
[----:B------:R-:W-:-:S03]  /*c670*/  SEL R5, RZ, 0x8, P1 ;  /* 0x00000008ff057807 */ /* 0x000fc60000800000 */
        /* <DEDUP_REMOVED lines=8> */
[----:B-1----:R-:W0:Y:S01]  /*c700*/  SHFL.IDX PT, R14, R18, RZ, 0x181f ;  /* 0x00181fff120e7589 */ /* 0x002e2200000e0000 */
[----:B------:R-:W-:Y:S01]  /*c710*/  IMAD.SHL.U32 R0, R22, 0x2, RZ ;  /* 0x0000000216007824 */ /* 0x000fe200078e00ff */
[----:B------:R-:W-:Y:S02]  /*c720*/  LEA R10, R28, UR42, 0x1 ;  /* 0x0000002a1c0a7c11 */ /* 0x000fe4000f8e08ff */
[----:B------:R-:W1:Y:S01]  /*c730*/  SHFL.IDX PT, R3, R19, RZ, 0x181f ;  /* 0x00181fff13037589 */ /* 0x000e6200000e0000 */
[C---:B------:R-:W-:Y:S02]  /*c740*/  LOP3.LUT P2, RZ, R5.reuse, 0x2, RZ, 0xc0, !PT ;  /* 0x0000000205ff7812 */ /* 0x040fe4000784c0ff */
[----:B------:R-:W-:Y:S01]  /*c750*/  LOP3.LUT P1, RZ, R5, 0x4, RZ, 0xc0, !PT ;  /* 0x0000000405ff7812 */ /* 0x000fe2000782c0ff */
[----:B------:R-:W-:Y:S01]  /*c760*/  SHFL.IDX PT, R4, R19, 0x1, 0x181f ;  /* 0x00381f0013047f89 */ /* 0x000fe200000e0000 */
[----:B------:R-:W-:-:S03]  /*c770*/  VIADD R31, R10, 0x400 ;  /* 0x000004000a1f7836 */ /* 0x000fc60000000000 */
[----:B------:R-:W-:Y:S01]  /*c780*/  SHFL.IDX PT, R20, R19, 0x4, 0x181f ;  /* 0x00981f0013147f89 */ /* 0x000fe200000e0000 */
[----:B0-----:R-:W-:-:S03]  /*c790*/  IADD3 R2, P0, R14, R0, RZ ;  /* 0x000000000e027210 */ /* 0x001fc60007f1e0ff */
[----:B------:R-:W0:Y:S02]  /*c7a0*/  SHFL.IDX PT, R14, R18, 0x1, 0x181f ;  /* 0x00381f00120e7f89 */ /* 0x000e2400000e0000 */
[----:B-1----:R-:W-:Y:S01]  /*c7b0*/  IMAD.X R3, RZ, RZ, R3, P0 ;  /* 0x000000ffff037224 */ /* 0x002fe200000e0603 */
[----:B0-----:R-:W-:Y:S02]  /*c7c0*/  IADD3 R6, P0, R14, R0, RZ ;  /* 0x000000000e067210 */ /* 0x001fe40007f1e0ff */
[----:B------:R-:W0:Y:S02]  /*c7d0*/  SHFL.IDX PT, R14, R18, 0x2, 0x181f ;  /* 0x00581f00120e7f89 */ /* 0x000e2400000e0000 */
[----:B------:R-:W-:Y:S02]  /*c7e0*/  IADD3.X R7, RZ, R4, RZ, P0, !PT ;  /* 0x00000004ff077210 */ /* 0x000fe400007fe4ff */
[----:B------:R-:W1:Y:S01]  /*c7f0*/  SHFL.IDX PT, R4, R19, 0x2, 0x181f ;  /* 0x00581f0013047f89 */ /* 0x000e6200000e0000 */
[----:B0-----:R-:W-:-:S03]  /*c800*/  IADD3 R8, P0, R14, R0, RZ ;  /* 0x000000000e087210 */ /* 0x001fc60007f1e0ff */
[----:B------:R-:W0:Y:S02]  /*c810*/  SHFL.IDX PT, R14, R18, 0x3, 0x181f ;  /* 0x00781f00120e7f89 */ /* 0x000e2400000e0000 */
[----:B-1----:R-:W-:Y:S01]  /*c820*/  IMAD.X R9, RZ, RZ, R4, P0 ;  /* 0x000000ffff097224 */ /* 0x002fe200000e0604 */
[----:B------:R-:W-:-:S13]  /*c830*/  ISETP.LT.OR P0, PT, R17, 0x1, P4 ;  /* 0x000000011100780c */ /* 0x000fda0002701670 */
[----:B------:R-:W-:Y:S01]  /*c840*/  LDGSTS.E.BYPASS.LTC128B.128 [R10+0x400], desc[UR36][R2.64], !P0 ;  /* 0x00400000020a7fae */ /* 0x000fe2000c101d64 */
[----:B------:R-:W-:-:S13]  /*c850*/  ISETP.LT.OR P0, PT, R17, 0x1, !P2 ;  /* 0x000000011100780c */ /* 0x000fda0005701670 */
[----:B------:R-:W-:Y:S01]  /*c860*/  LDGSTS.E.BYPASS.LTC128B.128 [R10+0x3400], desc[UR36][R2.64+0x80], !P0 ;  /* 0x03400080020a7fae */ /* 0x000fe2000c101d64 */
[----:B------:R-:W-:-:S13]  /*c870*/  ISETP.LT.OR P0, PT, R17, 0x1, !P1 ;  /* 0x000000011100780c */ /* 0x000fda0004f01670 */
[----:B------:R-:W-:Y:S01]  /*c880*/  LDGSTS.E.BYPASS.LTC128B.128 [R10+0x6400], desc[UR36][R2.64+0x100], !P0 ;  /* 0x06400100020a7fae */ /* 0x000fe2000c101d64 */
[----:B------:R-:W-:-:S03]  /*c890*/  LOP3.LUT P0, RZ, R5, 0x8, RZ, 0xc0, !PT ;  /* 0x0000000805ff7812 */ /* 0x000fc6000780c0ff */
[----:B------:R-:W1:Y:S01]  /*c8a0*/  SHFL.IDX PT, R5, R19, 0x3, 0x181f ;  /* 0x00781f0013057f89 */ /* 0x000e6200000e0000 */
[----:B------:R-:W-:-:S03]  /*c8b0*/  ISETP.LT.OR P3, PT, R17, 0x1, !P0 ;  /* 0x000000011100780c */ /* 0x000fc60004761670 */
[----:B------:R-:W-:Y:S10]  /*c8c0*/  SHFL.IDX PT, R19, R19, 0x5, 0x181f ;  /* 0x00b81f0013137f89 */ /* 0x000ff400000e0000 */
[----:B------:R2:W-:Y:S01]  /*c8d0*/  LDGSTS.E.BYPASS.LTC128B.128 [R10+0x9400], desc[UR36][R2.64+0x180], !P3 ;  /* 0x09400180020a7fae */ /* 0x0005e2000d901d64 */
[----:B0-----:R-:W-:-:S03]  /*c8e0*/  IADD3 R4, P3, R14, R0, RZ ;  /* 0x000000000e047210 */ /* 0x001fc60007f7e0ff */
[----:B------:R-:W2:Y:S02]  /*c8f0*/  SHFL.IDX PT, R14, R18, 0x4, 0x181f ;  /* 0x00981f00120e7f89 */ /* 0x000ea400000e0000 */
[----:B-1----:R-:W-:Y:S01]  /*c900*/  IMAD.X R5, RZ, RZ, R5, P3 ;  /* 0x000000ffff057224 */ /* 0x002fe200018e0605 */
[----:B------:R-:W-:-:S13]  /*c910*/  ISETP.LT.OR P3, PT, R17, 0x11, P4 ;  /* 0x000000111100780c */ /* 0x000fda0002761670 */
[----:B------:R-:W-:Y:S01]  /*c920*/  LDGSTS.E.BYPASS.LTC128B.128 [R10+0xc00], desc[UR36][R6.64], !P3 ;  /* 0x00c00000060a7fae */ /* 0x000fe2000d901d64 */
[----:B------:R-:W-:-:S13]  /*c930*/  ISETP.LT.OR P3, PT, R17, 0x11, !P2 ;  /* 0x000000111100780c */ /* 0x000fda0005761670 */
[----:B------:R-:W-:Y:S01]  /*c940*/  LDGSTS.E.BYPASS.LTC128B.128 [R10+0x3c00], desc[UR36][R6.64+0x80], !P3 ;  /* 0x03c00080060a7fae */ /* 0x000fe2000d901d64 */
[----:B------:R-:W-:-:S13]  /*c950*/  ISETP.LT.OR P3, PT, R17, 0x11, !P1 ;  /* 0x000000111100780c */ /* 0x000fda0004f61670 */
[----:B------:R-:W-:Y:S01]  /*c960*/  LDGSTS.E.BYPASS.LTC128B.128 [R10+0x6c00], desc[UR36][R6.64+0x100], !P3 ;  /* 0x06c00100060a7fae */ /* 0x000fe2000d901d64 */
[----:B------:R-:W-:-:S13]  /*c970*/  ISETP.LT.OR P3, PT, R17, 0x11, !P0 ;  /* 0x000000111100780c */ /* 0x000fda0004761670 */
[----:B------:R0:W-:Y:S01]  /*c980*/  LDGSTS.E.BYPASS.LTC128B.128 [R10+0x9c00], desc[UR36][R6.64+0x180], !P3 ;  /* 0x09c00180060a7fae */ /* 0x0001e2000d901d64 */
[----:B--2---:R-:W-:-:S03]  /*c990*/  IADD3 R2, P3, R14, R0, RZ ;  /* 0x000000000e027210 */ /* 0x004fc60007f7e0ff */
[----:B------:R1:W2:Y:S02]  /*c9a0*/  SHFL.IDX PT, R14, R18, 0x5, 0x181f ;  /* 0x00b81f00120e7f89 */ /* 0x0002a400000e0000 */
[----:B------:R-:W-:Y:S01]  /*c9b0*/  IMAD.X R3, RZ, RZ, R20, P3 ;  /* 0x000000ffff037224 */ /* 0x000fe200018e0614 */
[----:B------:R-:W-:Y:S02]  /*c9c0*/  ISETP.LT.OR P3, PT, R17, 0x21, P4 ;  /* 0x000000211100780c */ /* 0x000fe40002761670 */
[----:B0-----:R-:W-:-:S11]  /*c9d0*/  MOV R6, RZ ;  /* 0x000000ff00067202 */ /* 0x001fd60000000f00 */
        /* <DEDUP_REMOVED lines=22> */
[----:B--2---:R1:W-:Y:S02]  /*cb40*/  LDGSTS.E.BYPASS.LTC128B.128 [R10+0xb400], desc[UR36][R2.64+0x180], !P3 ;  /* 0x0b400180020a7fae */ /* 0x0043e4000d901d64 */
.L_x_334:
[----:B01----:R-:W-:Y:S02]  /*cb50*/  IADD3 R2, P3, R14, R0, RZ ;  /* 0x000000000e027210 */ /* 0x003fe40007f7e0ff */
        /* <DEDUP_REMOVED lines=16> */
[----:B------:R-:W-:-:S13]  /*cc60*/  LOP3.LUT P4, RZ, R16, 0x20, RZ, 0xc0, !PT ;  /* 0x0000002010ff7812 */ /* 0x000fda000788c0ff */
[----:B0-----:R-:W-:Y:S05]  /*cc70*/  @!P4 BRA `(.L_x_237) ;  /* 0x000000000004c947 */ /* 0x001fea0003800000 */
[----:B------:R-:W-:Y:S01]  /*cc80*/  BPT.TRAP 0x1 ;  /* 0x000000040000795c */ /* 0x000fe20000300000 */
.L_x_237:
        /* <DEDUP_REMOVED lines=8> */
[----:B------:R-:W0:Y:S01]  /*cd10*/  S2R R2, SR_TID.X ;  /* 0x0000000000027919 */ /* 0x000e220000002100 */
[----:B------:R-:W-:Y:S01]  /*cd20*/  UIADD3 UR4, UR44, 0x1, URZ ;  /* 0x000000012c047890 */ /* 0x000fe2000fffe03f */
[----:B------:R-:W-:Y:S01]  /*cd30*/  LOP3.LUT R3, RZ, UR40, RZ, 0x33, !PT ;  /* 0x00000028ff037c12 */ /* 0x000fe2000f8e33ff */
[----:B------:R-:W-:Y:S01]  /*cd40*/  IMAD.MOV.U32 R17, RZ, RZ, 0x1 ;  /* 0x00000001ff117424 */ /* 0x000fe200078e00ff */
[----:B------:R-:W-:Y:S01]  /*cd50*/  MOV R26, 0x1 ;  /* 0x00000001001a7802 */ /* 0x000fe20000000f00 */
[----:B------:R-:W-:Y:S01]  /*cd60*/  UIMAD UR4, UR4, UR38, URZ ;  /* 0x00000026040472a4 */ /* 0x000fe2000f8e023f */
[----:B0-----:R-:W-:-:S05]  /*cd70*/  IMAD.SHL.U32 R2, R2, 0x10, RZ ;  /* 0x0000001002027824 */ /* 0x001fca00078e00ff */
[----:B------:R-:W-:-:S04]  /*cd80*/  LOP3.LUT R2, R2, 0x70, RZ, 0xc0, !PT ;  /* 0x0000007002027812 */ /* 0x000fc800078ec0ff */
[----:B------:R-:W-:Y:S02]  /*cd90*/  IADD3 R24, R2, R24, R37 ;  /* 0x0000001802187210 */ /* 0x000fe40007ffe025 */
[----:B------:R-:W-:-:S03]  /*cda0*/  LOP3.LUT R2, RZ, UR4, RZ, 0x33, !PT ;  /* 0x00000004ff027c12 */ /* 0x000fc6000f8e33ff */
[----:B------:R-:W-:Y:S01]  /*cdb0*/  VIADD R5, R24, 0xfffffee0 ;  /* 0xfffffee018057836 */ /* 0x000fe20000000000 */
[----:B------:R-:W-:-:S04]  /*cdc0*/  VIMNMX R2, R2, R3, !PT ;  /* 0x0000000302027248 */ /* 0x000fc80007fe0100 */
[C---:B------:R-:W-:Y:S01]  /*cdd0*/  IADD3 R27, -R2.reuse, -0x2, RZ ;  /* 0xfffffffe021b7810 */ /* 0x040fe20007ffe1ff */
[----:B------:R-:W-:-:S07]  /*cde0*/  IMAD R18, R2, -0x60, R5 ;  /* 0xffffffa002127824 */ /* 0x000fce00078e0205 */
.L_x_253:
[----:B------:R-:W0:Y:S01]  /*cdf0*/  LDC R2, c[0x0][0x430] ;  /* 0x00010c00ff027b82 */ /* 0x000e220000000800 */
[----:B------:R-:W-:Y:S01]  /*ce00*/  ISETP.GT.U32.AND P0, PT, R32, 0x5f, PT ;  /* 0x0000005f2000780c */ /* 0x000fe20003f04070 */
[----:B------:R-:W-:Y:S01]  /*ce10*/  BSSY B1, `(.L_x_239) ;  /* 0x0000014000017945 */ /* 0x000fe20003800000 */
[----:B------:R-:W-:Y:S02]  /*ce20*/  IMAD.MOV.U32 R7, RZ, RZ, R18 ;  /* 0x000000ffff077224 */ /* 0x000fe400078e0012 */
[----:B------:R-:W-:Y:S01]  /*ce30*/  IMAD.MOV.U32 R4, RZ, RZ, RZ ;  /* 0x000000ffff047224 */ /* 0x000fe200078e00ff */
[----:B0-----:R-:W-:-:S13]  /*ce40*/  ISETP.NE.AND P1, PT, R2, 0x1, PT ;  /* 0x000000010200780c */ /* 0x001fda0003f25270 */
[----:B------:R-:W0:Y:S08]  /*ce50*/  @P1 LDC R3, c[0x0][0x434] ;  /* 0x00010d00ff031b82 */ /* 0x000e300000000800 */
[----:B------:R-:W1:Y:S01]  /*ce60*/  @P1 LDC R5, c[0x0][0x438] ;  /* 0x00010e00ff051b82 */ /* 0x000e620000000800 */
[----:B0-----:R-:W-:-:S05]  /*ce70*/  @P1 IMAD.HI.U32 R2, R18, R3, RZ ;  /* 0x0000000312021227 */ /* 0x001fca00078e00ff */
[----:B-1----:R-:W-:Y:S01]  /*ce80*/  @P1 SHF.R.U32.HI R7, RZ, R5, R2 ;  /* 0x00000005ff071219 */ /* 0x002fe20000011602 */
[----:B--2---:R-:W-:Y:S06]  /*ce90*/  @P0 BRA `(.L_x_240) ;  /* 0x00000000002c0947 */ /* 0x004fec0003800000 */
[----:B------:R-:W-:Y:S01]  /*cea0*/  ULDC.64 UR4, c[0x0][0x428] ;  /* 0x00010a0000047ab9 */ /* 0x000fe20000000a00 */
[--C-:B------:R-:W-:Y:S01]  /*ceb0*/  SHF.R.S32.HI R3, RZ, 0x1f, R7.reuse ;  /* 0x0000001fff037819 */ /* 0x100fe20000011407 */
[----:B------:R-:W-:Y:S02]  /*cec0*/  IMAD R5, R33, UR4, RZ ;  /* 0x0000000421057c24 */ /* 0x000fe4000f8e02ff */
[----:B------:R-:W-:Y:S02]  /*ced0*/  IMAD.MOV.U32 R2, RZ, RZ, R7 ;  /* 0x000000ffff027224 */ /* 0x000fe400078e0007 */
[C---:B------:R-:W-:Y:S02]  /*cee0*/  IMAD R5, R30.reuse, UR5, R5 ;  /* 0x000000051e057c24 */ /* 0x040fe4000f8e0205 */
[----:B------:R-:W-:Y:S01]  /*cef0*/  IMAD.WIDE.U32 R2, R30, UR4, R2 ;  /* 0x000000041e027c25 */ /* 0x000fe2000f8e0002 */
[----:B------:R-:W-:-:S04]  /*cf00*/  ULDC.64 UR4, c[0x0][0x418] ;  /* 0x0001060000047ab9 */ /* 0x000fc80000000a00 */
[----:B------:R-:W-:Y:S02]  /*cf10*/  IADD3 R3, R5, R3, RZ ;  /* 0x0000000305037210 */ /* 0x000fe40007ffe0ff */
[----:B------:R-:W-:-:S04]  /*cf20*/  LEA R4, P0, R2, UR4, 0x2 ;  /* 0x0000000402047c11 */ /* 0x000fc8000f8010ff */
[----:B------:R-:W-:-:S05]  /*cf30*/  LEA.HI.X R5, R2, UR5, R3, 0x2, P0 ;  /* 0x0000000502057c11 */ /* 0x000fca00080f1403 */
[----:B------:R0:W5:Y:S04]  /*cf40*/  LDG.E R4, desc[UR36][R4.64] ;  /* 0x0000002404047981 */ /* 0x000168000c1e1900 */
.L_x_240:
[----:B------:R-:W-:Y:S05]  /*cf50*/  BSYNC B1 ;  /* 0x0000000000017941 */ /* 0x000fea0003800000 */
.L_x_239:
[----:B------:R-:W-:-:S13]  /*cf60*/  LOP3.LUT P0, RZ, R16, 0x20, RZ, 0xc0, !PT ;  /* 0x0000002010ff7812 */ /* 0x000fda000780c0ff */
[----:B------:R-:W-:Y:S05]  /*cf70*/  @!P0 BRA `(.L_x_241) ;  /* 0x0000000000048947 */ /* 0x000fea0003800000 */
[----:B------:R-:W-:Y:S01]  /*cf80*/  BPT.TRAP 0x1 ;  /* 0x000000040000795c */ /* 0x000fe20000300000 */
.L_x_241:
[----:B------:R-:W-:Y:S01]  /*cf90*/  LEA R19, R17, UR42, 0x3 ;  /* 0x0000002a11137c11 */ /* 0x000fe2000f8e18ff */
[----:B------:R-:W-:Y:S01]  /*cfa0*/  BSSY B1, `(.L_x_242) ;  /* 0x0000004000017945 */ /* 0x000fe20003800000 */
[----:B------:R-:W-:-:S04]  /*cfb0*/  SHF.L.U32 R23, R26, 0x1f, RZ ;  /* 0x0000001f1a177819 */ /* 0x000fc800000006ff */
[----:B------:R-:W1:Y:S02]  /*cfc0*/  SYNCS.PHASECHK.TRANS64.TRYWAIT P0, [R19+URZ+0x32440], R23 ;  /* 0x03244017130075a7 */ /* 0x000e64000800017f */
[----:B-1----:R-:W-:Y:S05]  /*cfd0*/  @!P0 BRA `(.L_x_243) ;  /* 0x0000003800788947 */ /* 0x002fea0003800000 */
.L_x_335:
[----:B------:R-:W-:Y:S05]  /*cfe0*/  BSYNC B1 ;  /* 0x0000000000017941 */ /* 0x000fea0003800000 */
.L_x_242:
[----:B------:R-:W-:Y:S01]  /*cff0*/  ULDC UR4, c[0x0][0x430] ;  /* 0x00010c0000047ab9 */ /* 0x000fe20000000800 */
[----:B-----5:R-:W-:Y:S01]  /*d000*/  SHF.R.S32.HI R20, RZ, 0x1f, R4 ;  /* 0x0000001fff147819 */ /* 0x020fe20000011404 */
[----:B------:R-:W-:Y:S01]  /*d010*/  UIADD3 UR4, -UR4, URZ, URZ ;  /* 0x0000003f04047290 */ /* 0x000fe2000fffe13f */
[----:B------:R-:W-:Y:S01]  /*d020*/  LOP3.LUT P1, RZ, R16, 0x2, RZ, 0xc0, !PT ;  /* 0x0000000210ff7812 */ /* 0x000fe2000782c0ff */
[----:B------:R-:W-:Y:S01]  /*d030*/  ULDC.64 UR6, c[0x0][0x310] ;  /* 0x0000c40000067ab9 */ /* 0x000fe20000000a00 */
[----:B------:R-:W-:-:S03]  /*d040*/  IMAD R22, R17, 0x1800, R28 ;  /* 0x0000180011167824 */ /* 0x000fc600078e021c */
[----:B0-----:R-:W-:Y:S01]  /*d050*/  IMAD R5, R7, UR4, R18 ;  /* 0x0000000407057c24 */ /* 0x001fe2000f8e0212 */
[----:B------:R-:W-:-:S03]  /*d060*/  ULDC.64 UR4, c[0x0][0x300] ;  /* 0x0000c00000047ab9 */ /* 0x000fc60000000a00 */
[----:B------:R-:W-:Y:S01]  /*d070*/  IMAD.WIDE.U32 R2, R5, UR4, RZ ;  /* 0x0000000405027c25 */ /* 0x000fe2000f8e00ff */
[----:B------:R-:W-:-:S05]  /*d080*/  SHF.R.S32.HI R25, RZ, 0x1f, R5 ;  /* 0x0000001fff197819 */ /* 0x000fca0000011405 */
[----:B------:R-:W-:Y:S01]  /*d090*/  IMAD R6, R25, UR4, RZ ;  /* 0x0000000419067c24 */ /* 0x000fe2000f8e02ff */
[----:B------:R-:W-:-:S03]  /*d0a0*/  R2UR UR4, R29 ;  /* 0x000000001d0472ca */ /* 0x000fc600000e0000 */
[----:B------:R-:W-:-:S04]  /*d0b0*/  IMAD R7, R5, UR5, R6 ;  /* 0x0000000505077c24 */ /* 0x000fc8000f8e0206 */
[----:B------:R-:W-:Y:S02]  /*d0c0*/  IMAD.IADD R3, R3, 0x1, R7 ;  /* 0x0000000103037824 */ /* 0x000fe400078e0207 */
[----:B------:R-:W-:Y:S02]  /*d0d0*/  IMAD R7, R20, UR6, RZ ;  /* 0x0000000614077c24 */ /* 0x000fe4000f8e02ff */
[----:B------:R-:W-:-:S04]  /*d0e0*/  IMAD.WIDE.U32 R2, R4, UR6, R2 ;  /* 0x0000000604027c25 */ /* 0x000fc8000f8e0002 */
[----:B------:R-:W-:Y:S01]  /*d0f0*/  IMAD R7, R4, UR7, R7 ;  /* 0x0000000704077c24 */ /* 0x000fe2000f8e0207 */
        /* <DEDUP_REMOVED lines=13> */
[----:B------:R-:W-:-:S03]  /*d1d0*/  LEA R22, R22, UR42, 0x1 ;  /* 0x0000002a16167c11 */ /* 0x000fc6000f8e08ff */
[----:B------:R-:W2:Y:S04]  /*d1e0*/  SHFL.IDX PT, R3, R24, RZ, 0x181f ;  /* 0x00181fff18037589 */ /* 0x000ea800000e0000 */
[----:B------:R-:W-:Y:S04]  /*d1f0*/  SHFL.IDX PT, R6, R24, 0x1, 0x181f ;  /* 0x00381f0018067f89 */ /* 0x000fe800000e0000 */
[----:B------:R-:W-:Y:S01]  /*d200*/  SHFL.IDX PT, R34, R24, 0x5, 0x181f ;  /* 0x00b81f0018227f89 */ /* 0x000fe200000e0000 */
[----:B0-----:R-:W-:-:S03]  /*d210*/  IADD3 R12, P0, R14, R0, RZ ;  /* 0x000000000e0c7210 */ /* 0x001fc60007f1e0ff */
[----:B------:R-:W0:Y:S02]  /*d220*/  SHFL.IDX PT, R14, R21, 0x1, 0x181f ;  /* 0x00381f00150e7f89 */ /* 0x000e2400000e0000 */
[----:B--2---:R-:W-:Y:S02]  /*d230*/  IMAD.X R13, RZ, RZ, R3, P0 ;  /* 0x000000ffff0d7224 */ /* 0x004fe400000e0603 */
        /* <DEDUP_REMOVED lines=8> */
[----:B------:R-:W-:Y:S02]  /*d2c0*/  IMAD.X R9, RZ, RZ, R3, P0 ;  /* 0x000000ffff097224 */ /* 0x000fe400000e0603 */
[----:B------:R-:W3:Y:S04]  /*d2d0*/  SHFL.IDX PT, R3, R24, 0x3, 0x181f ;  /* 0x00781f0018037f89 */ /* 0x000ee800000e0000 */
[----:B------:R2:W-:Y:S01]  /*d2e0*/  LDGSTS.E.BYPASS.LTC128B.128 [R22+0x1d400], desc[UR36][R8.64], !P1 ;  /* 0x1d40000008167fae */ /* 0x0005e2000c901d64 */
[----:B0-----:R-:W-:-:S03]  /*d2f0*/  IADD3 R6, P0, R14, R0, RZ ;  /* 0x000000000e067210 */ /* 0x001fc60007f1e0ff */
[----:B------:R-:W0:Y:S01]  /*d300*/  SHFL.IDX PT, R14, R21, 0x4, 0x181f ;  /* 0x00981f00150e7f89 */ /* 0x000e2200000e0000 */
[----:B---3--:R-:W-:-:S03]  /*d310*/  IADD3.X R7, RZ, R3, RZ, P0, !PT ;  /* 0x00000003ff077210 */ /* 0x008fc600007fe4ff */
[----:B------:R-:W3:Y:S04]  /*d320*/  SHFL.IDX PT, R3, R24, 0x4, 0x181f ;  /* 0x00981f0018037f89 */ /* 0x000ee800000e0000 */
[----:B------:R2:W-:Y:S01]  /*d330*/  LDGSTS.E.BYPASS.LTC128B.128 [R22+0x1dc00], desc[UR36][R6.64], !P1 ;  /* 0x1dc0000006167fae */ /* 0x0005e2000c901d64 */
[----:B0-----:R-:W-:-:S03]  /*d340*/  IADD3 R2, P0, R14, R0, RZ ;  /* 0x000000000e027210 */ /* 0x001fc60007f1e0ff */
[----:B------:R2:W0:Y:S02]  /*d350*/  SHFL.IDX PT, R14, R21, 0x5, 0x181f ;  /* 0x00b81f00150e7f89 */ /* 0x00042400000e0000 */
[----:B---3--:R-:W-:-:S05]  /*d360*/  IMAD.X R3, RZ, RZ, R3, P0 ;  /* 0x000000ffff037224 */ /* 0x008fca00000e0603 */
[----:B------:R2:W-:Y:S03]  /*d370*/  LDGSTS.E.BYPASS.LTC128B.128 [R22+0x1e400], desc[UR36][R2.64], !P1 ;  /* 0x1e40000002167fae */ /* 0x0005e6000c901d64 */
.L_x_349:
[----:B0-2---:R-:W-:-:S05]  /*d380*/  IADD3 R2, P0, R14, R0, RZ ;  /* 0x000000000e027210 */ /* 0x005fca0007f1e0ff */
[----:B------:R-:W-:Y:S01]  /*d390*/  IMAD.X R3, RZ, RZ, R34, P0 ;  /* 0x000000ffff037224 */ /* 0x000fe200000e0622 */
[----:B------:R-:W-:-:S04]  /*d3a0*/  PLOP3.LUT P0, PT, PT, PT, PT, 0x80, 0x0 ;  /* 0x000000000000781c */ /* 0x000fc80003f0f070 */
[----:B------:R-:W-:Y:S01]  /*d3b0*/  @!PT LDS RZ, [RZ] ;  /* 0x00000000fffff984 */ /* 0x000fe20000000800 */
[----:B------:R-:W-:Y:S01]  /*d3c0*/  @!PT LDS RZ, [RZ] ;  /* 0x00000000fffff984 */ /* 0x000fe20000000800 */
[----:B------:R-:W-:Y:S01]  /*d3d0*/  @!PT LDS RZ, [RZ] ;  /* 0x00000000fffff984 */ /* 0x000fe20000000800 */
[----:B------:R0:W-:Y:S01]  /*d3e0*/  LDGSTS.E.BYPASS.LTC128B.128 [R22+0x1ec00], desc[UR36][R2.64], !P1 ;  /* 0x1ec0000002167fae */ /* 0x0001e2000c901d64 */
[----:B------:R-:W-:-:S08]  /*d3f0*/  NOP ;  /* 0x0000000000007918 */ /* 0x000fd00000000000 */
.L_x_245:
[----:B------:R-:W-:Y:S02]  /*d400*/  PLOP3.LUT P1, PT, P1, P0, PT, 0xa2, 0x0 ;  /* 0x000000000000781c */ /* 0x000fe40000f21472 */
[----:B------:R-:W-:-:S08]  /*d410*/  @P0 R2UR P1, UR4, R19 ;  /* 0x00000000130402ca */ /* 0x000fd00000020000 */
[----:B------:R-:W-:-:S05]  /*d420*/  @P0 PLOP3.LUT P0, PT, P1, PT, PT, 0x80, 0x0 ;  /* 0x000000000000081c */ /* 0x000fca0000f0f070 */
[----:B------:R-:W-:Y:S01]  /*d430*/  @!P1 SYNCS.ARRIVE.TRANS64.RED.A0T1 RZ, [UR4+0x32430], RZ ;  /* 0x032430ffffff99a7 */ /* 0x000fe20008200404 */
[----:B------:R-:W-:Y:S07]  /*d440*/  @!P1 ARRIVES.LDGSTSBAR.64.TRANSCNT [UR4+0x32430] ;  /* 0x03243000ff0099b0 */ /* 0x000fee0008000a84 */
[----:B------:R-:W-:Y:S05]  /*d450*/  @P0 BRA.U.ANY `(.L_x_245) ;  /* 0xfffffffd00e80947 */ /* 0x000fea000393ffff */
[----:B------:R-:W-:Y:S01]  /*d460*/  NOP ;  /* 0x0000000000007918 */ /* 0x000fe20000000000 */
[----:B------:R-:W-:-:S13]  /*d470*/  LOP3.LUT P2, RZ, R16, 0x20, RZ, 0xc0, !PT ;  /* 0x0000002010ff7812 */ /* 0x000fda000784c0ff */
[----:B------:R-:W-:Y:S05]  /*d480*/  @!P2 BRA `(.L_x_246) ;  /* 0x000000000004a947 */ /* 0x000fea0003800000 */
[----:B------:R-:W-:Y:S01]  /*d490*/  BPT.TRAP 0x1 ;  /* 0x000000040000795c */ /* 0x000fe20000300000 */
.L_x_246:
[----:B------:R2:W-:Y:S01]  /*d4a0*/  SYNCS.ARRIVE.TRANS64.A1T0 RZ, [R19+URZ+0x32430], RZ ;  /* 0x032430ff13ff79a7 */ /* 0x0005e2000810003f */
[----:B------:R-:W-:Y:S05]  /*d4b0*/  @!P2 BRA `(.L_x_247) ;  /* 0x000000000004a947 */ /* 0x000fea0003800000 */
[----:B------:R-:W-:Y:S01]  /*d4c0*/  BPT.TRAP 0x1 ;  /* 0x000000040000795c */ /* 0x000fe20000300000 */
.L_x_247:
[----:B------:R-:W3:Y:S01]  /*d4d0*/  SYNCS.PHASECHK.TRANS64.TRYWAIT P0, [R19+URZ+0x32460], R23 ;  /* 0x03246017130075a7 */ /* 0x000ee2000800017f */
[----:B------:R-:W-:Y:S04]  /*d4e0*/  BSSY B1, `(.L_x_248) ;  /* 0x0000002000017945 */ /* 0x000fe80003800000 */
[----:B---3--:R-:W-:Y:S05]  /*d4f0*/  @!P0 BRA `(.L_x_249) ;  /* 0x0000003800d08947 */ /* 0x008fea0003800000 */
.L_x_350:
[----:B------:R-:W-:Y:S05]  /*d500*/  BSYNC B1 ;  /* 0x0000000000017941 */ /* 0x000fea0003800000 */
.L_x_248:
[----:B------:R-:W-:Y:S01]  /*d510*/  ULDC.64 UR4, c[0x0][0x328] ;  /* 0x0000ca0000047ab9 */ /* 0x000fe20000000a00 */
[----:B------:R-:W-:Y:S01]  /*d520*/  ULDC.64 UR6, c[0x0][0x338] ;  /* 0x0000ce0000067ab9 */ /* 0x000fe20000000a00 */
[----:B------:R-:W-:Y:S01]  /*d530*/  IMAD R6, R25, UR4, RZ ;  /* 0x0000000419067c24 */ /* 0x000fe2000f8e02ff */
[C---:B------:R-:W-:Y:S01]  /*d540*/  LOP3.LUT P4, RZ, R16.reuse, 0x1, RZ, 0xc0, !PT ;  /* 0x0000000110ff7812 */ /* 0x040fe2000788c0ff */
[----:B0-----:R-:W-:Y:S01]  /*d550*/  IMAD.WIDE.U32 R2, R5, UR4, RZ ;  /* 0x0000000405027c25 */ /* 0x001fe2000f8e00ff */
[----:B------:R-:W-:Y:S02]  /*d560*/  R2UR UR4, R29 ;  /* 0x000000001d0472ca */ /* 0x000fe400000e0000 */
[C---:B------:R-:W-:Y:S01]  /*d570*/  LOP3.LUT P3, RZ, R16.reuse, 0x10, RZ, 0xc0, !PT ;  /* 0x0000001010ff7812 */ /* 0x040fe2000786c0ff */
[----:B------:R-:W-:Y:S01]  /*d580*/  IMAD R5, R5, UR5, R6 ;  /* 0x0000000505057c24 */ /* 0x000fe2000f8e0206 */
[----:B------:R-:W-:Y:S01]  /*d590*/  LOP3.LUT P2, RZ, R16, 0x8, RZ, 0xc0, !PT ;  /* 0x0000000810ff7812 */ /* 0x000fe2000784c0ff */
[----:B------:R-:W-:Y:S01]  /*d5a0*/  IMAD R7, R20, UR6, RZ ;  /* 0x0000000614077c24 */ /* 0x000fe2000f8e02ff */
[----:B------:R-:W-:Y:S01]  /*d5b0*/  LOP3.LUT P1, RZ, R16, 0x4, RZ, 0xc0, !PT ;  /* 0x0000000410ff7812 */ /* 0x000fe2000782c0ff */
[----:B------:R-:W-:-:S02]  /*d5c0*/  IMAD.IADD R3, R3, 0x1, R5 ;  /* 0x0000000103037824 */ /* 0x000fc400078e0205 */
[C---:B------:R-:W-:Y:S02]  /*d5d0*/  IMAD R7, R4.reuse, UR7, R7 ;  /* 0x0000000704077c24 */ /* 0x040fe4000f8e0207 */
[----:B------:R-:W-:Y:S01]  /*d5e0*/  IMAD.WIDE.U32 R2, R4, UR6, R2 ;  /* 0x0000000604027c25 */ /* 0x000fe2000f8e0002 */
[----:B------:R-:W-:Y:S02]  /*d5f0*/  ULDC.64 UR6, c[0x0][0x330] ;  /* 0x0000cc0000067ab9 */ /* 0x000fe40000000a00 */
[----:B------:R-:W-:Y:S02]  /*d600*/  UIMAD UR4, UR4, UR6, URZ ;  /* 0x00000006040472a4 */ /* 0x000fe4000f8e023f */
[----:B------:R-:W-:Y:S01]  /*d610*/  IMAD.U32 R5, RZ, RZ, UR6 ;  /* 0x00000006ff057e24 */ /* 0x000fe2000f8e00ff */
[----:B------:R-:W-:Y:S01]  /*d620*/  IADD3 R3, R3, R7, RZ ;  /* 0x0000000703037210 */ /* 0x000fe20007ffe0ff */
[----:B------:R-:W-:Y:S02]  /*d630*/  UIMAD UR4, UR39, UR7, UR4 ;  /* 0x00000007270472a4 */ /* 0x000fe4000f8e0204 */
        /* <DEDUP_REMOVED lines=8> */
[----:B------:R-:W-:-:S03]  /*d6c0*/  IMAD R21, R17, 0xc000, R31 ;  /* 0x0000c00011157824 */ /* 0x000fc600078e021f */
[----:B------:R-:W4:Y:S04]  /*d6d0*/  SHFL.IDX PT, R3, R22, RZ, 0x181f ;  /* 0x00181fff16037589 */ /* 0x000f2800000e0000 */
[----:B------:R-:W-:Y:S04]  /*d6e0*/  SHFL.IDX PT, R4, R22, 0x1, 0x181f ;  /* 0x00381f0016047f89 */ /* 0x000fe800000e0000 */
[----:B------:R-:W-:Y:S04]  /*d6f0*/  SHFL.IDX PT, R5, R22, 0x3, 0x181f ;  /* 0x00781f0016057f89 */ /* 0x000fe800000e0000 */
[----:B-1-3--:R-:W-:Y:S01]  /*d700*/  SHFL.IDX PT, R23, R22, 0x4, 0x181f ;  /* 0x00981f0016177f89 */ /* 0x00afe200000e0000 */
[----:B0-----:R-:W-:-:S03]  /*d710*/  IADD3 R10, P0, R14, R0, RZ ;  /* 0x000000000e0a7210 */ /* 0x001fc60007f1e0ff */
[----:B------:R-:W0:Y:S02]  /*d720*/  SHFL.IDX PT, R14, R20, 0x1, 0x181f ;  /* 0x00381f00140e7f89 */ /* 0x000e2400000e0000 */
[----:B----4-:R-:W-:-:S05]  /*d730*/  IMAD.X R11, RZ, RZ, R3, P0 ;  /* 0x000000ffff0b7224 */ /* 0x010fca00000e0603 */
[----:B------:R-:W-:Y:S04]  /*d740*/  LDGSTS.E.BYPASS.LTC128B.128 [R21], desc[UR36][R10.64], !P4 ;  /* 0x000000000a157fae */ /* 0x000fe8000e101d64 */
[----:B------:R-:W-:Y:S04]  /*d750*/  LDGSTS.E.BYPASS.LTC128B.128 [R21+0x3000], desc[UR36][R10.64+0x80], !P3 ;  /* 0x030000800a157fae */ /* 0x000fe8000d901d64 */
[----:B------:R-:W-:Y:S04]  /*d760*/  LDGSTS.E.BYPASS.LTC128B.128 [R21+0x6000], desc[UR36][R10.64+0x100], !P2 ;  /* 0x060001000a157fae */ /* 0x000fe8000d101d64 */
[----:B------:R-:W-:Y:S01]  /*d770*/  LDGSTS.E.BYPASS.LTC128B.128 [R21+0x9000], desc[UR36][R10.64+0x180], !P1 ;  /* 0x090001800a157fae */ /* 0x000fe2000c901d64 */
[----:B0-----:R-:W-:-:S03]  /*d780*/  IADD3 R8, P0, R14, R0, RZ ;  /* 0x000000000e087210 */ /* 0x001fc60007f1e0ff */
[----:B------:R-:W0:Y:S01]  /*d790*/  SHFL.IDX PT, R14, R20, 0x2, 0x181f ;  /* 0x00581f00140e7f89 */ /* 0x000e2200000e0000 */
[----:B------:R-:W-:-:S03]  /*d7a0*/  IADD3.X R9, RZ, R4, RZ, P0, !PT ;  /* 0x00000004ff097210 */ /* 0x000fc600007fe4ff */
[----:B------:R-:W1:Y:S04]  /*d7b0*/  SHFL.IDX PT, R4, R22, 0x2, 0x181f ;  /* 0x00581f0016047f89 */ /* 0x000e6800000e0000 */
[----:B------:R-:W-:Y:S04]  /*d7c0*/  LDGSTS.E.BYPASS.LTC128B.128 [R21+0x800], desc[UR36][R8.64], !P4 ;  /* 0x0080000008157fae */ /* 0x000fe8000e101d64 */
[----:B------:R-:W-:Y:S04]  /*d7d0*/  LDGSTS.E.BYPASS.LTC128B.128 [R21+0x3800], desc[UR36][R8.64+0x80], !P3 ;  /* 0x0380008008157fae */ /* 0x000fe8000d901d64 */
[----:B------:R-:W-:Y:S04]  /*d7e0*/  LDGSTS.E.BYPASS.LTC128B.128 [R21+0x6800], desc[UR36][R8.64+0x100], !P2 ;  /* 0x0680010008157fae */ /* 0x000fe8000d101d64 */
[----:B------:R-:W-:Y:S01]  /*d7f0*/  LDGSTS.E.BYPASS.LTC128B.128 [R21+0x9800], desc[UR36][R8.64+0x180], !P1 ;  /* 0x0980018008157fae */ /* 0x000fe2000c901d64 */
[----:B0-----:R-:W-:-:S03]  /*d800*/  IADD3 R6, P0, R14, R0, RZ ;  /* 0x000000000e067210 */ /* 0x001fc60007f1e0ff */
[----:B------:R-:W-:Y:S04]  /*d810*/  SHFL.IDX PT, R22, R22, 0x5, 0x181f ;  /* 0x00b81f0016167f89 */ /* 0x000fe800000e0000 */
[----:B------:R-:W0:Y:S01]  /*d820*/  SHFL.IDX PT, R14, R20, 0x3, 0x181f ;  /* 0x00781f00140e7f89 */ /* 0x000e2200000e0000 */
[----:B-1----:R-:W-:-:S05]  /*d830*/  IMAD.X R7, RZ, RZ, R4, P0 ;  /* 0x000000ffff077224 */ /* 0x002fca00000e0604 */
[----:B------:R-:W-:Y:S04]  /*d840*/  LDGSTS.E.BYPASS.LTC128B.128 [R21+0x1000], desc[UR36][R6.64], !P4 ;  /* 0x0100000006157fae */ /* 0x000fe8000e101d64 */
[----:B------:R-:W-:Y:S04]  /*d850*/  LDGSTS.E.BYPASS.LTC128B.128 [R21+0x4000], desc[UR36][R6.64+0x80], !P3 ;  /* 0x0400008006157fae */ /* 0x000fe8000d901d64 */
[----:B------:R-:W-:Y:S04]  /*d860*/  LDGSTS.E.BYPASS.LTC128B.128 [R21+0x7000], desc[UR36][R6.64+0x100], !P2 ;  /* 0x0700010006157fae */ /* 0x000fe8000d101d64 */
[----:B------:R1:W-:Y:S01]  /*d870*/  LDGSTS.E.BYPASS.LTC128B.128 [R21+0xa000], desc[UR36][R6.64+0x180], !P1 ;  /* 0x0a00018006157fae */ /* 0x0003e2000c901d64 */
[----:B0-----:R-:W-:-:S03]  /*d880*/  IADD3 R4, P0, R14, R0, RZ ;  /* 0x000000000e047210 */ /* 0x001fc60007f1e0ff */
[----:B------:R-:W0:Y:S02]  /*d890*/  SHFL.IDX PT, R14, R20, 0x4, 0x181f ;  /* 0x00981f00140e7f89 */ /* 0x000e2400000e0000 */
[----:B------:R-:W-:Y:S01]  /*d8a0*/  IMAD.X R5, RZ, RZ, R5, P0 ;  /* 0x000000ffff057224 */ /* 0x000fe200000e0605 */
[----:B-1----:R-:W-:-:S04]  /*d8b0*/  MOV R6, RZ ;  /* 0x000000ff00067202 */ /* 0x002fc80000000f00 */
[----:B------:R1:W-:Y:S04]  /*d8c0*/  LDGSTS.E.BYPASS.LTC128B.128 [R21+0x1800], desc[UR36][R4.64], !P4 ;  /* 0x0180000004157fae */ /* 0x0003e8000e101d64 */
[----:B------:R1:W-:Y:S04]  /*d8d0*/  LDGSTS.E.BYPASS.LTC128B.128 [R21+0x4800], desc[UR36][R4.64+0x80], !P3 ;  /* 0x0480008004157fae */ /* 0x0003e8000d901d64 */
[----:B------:R1:W-:Y:S04]  /*d8e0*/  LDGSTS.E.BYPASS.LTC128B.128 [R21+0x7800], desc[UR36][R4.64+0x100], !P2 ;  /* 0x0780010004157fae */ /* 0x0003e8000d101d64 */
[----:B------:R1:W-:Y:S01]  /*d8f0*/  LDGSTS.E.BYPASS.LTC128B.128 [R21+0xa800], desc[UR36][R4.64+0x180], !P1 ;  /* 0x0a80018004157fae */ /* 0x0003e2000c901d64 */
[----:B0-----:R-:W-:-:S03]  /*d900*/  IADD3 R2, P0, R14, R0, RZ ;  /* 0x000000000e027210 */ /* 0x001fc60007f1e0ff */
[----:B------:R1:W0:Y:S02]  /*d910*/  SHFL.IDX PT, R14, R20, 0x5, 0x181f ;  /* 0x00b81f00140e7f89 */ /* 0x00022400000e0000 */
[----:B------:R-:W-:-:S05]  /*d920*/  IMAD.X R3, RZ, RZ, R23, P0 ;  /* 0x000000ffff037224 */ /* 0x000fca00000e0617 */
[----:B------:R1:W-:Y:S04]  /*d930*/  LDGSTS.E.BYPASS.LTC128B.128 [R21+0x2000], desc[UR36][R2.64], !P4 ;  /* 0x0200000002157fae */ /* 0x0003e8000e101d64 */
[----:B------:R1:W-:Y:S04]  /*d940*/  LDGSTS.E.BYPASS.LTC128B.128 [R21+0x5000], desc[UR36][R2.64+0x80], !P3 ;  /* 0x0500008002157fae */ /* 0x0003e8000d901d64 */
[----:B------:R1:W-:Y:S04]  /*d950*/  LDGSTS.E.BYPASS.LTC128B.128 [R21+0x8000], desc[UR36][R2.64+0x100], !P2 ;  /* 0x0800010002157fae */ /* 0x0003e8000d101d64 */
[----:B------:R1:W-:Y:S02]  /*d960*/  LDGSTS.E.BYPASS.LTC128B.128 [R21+0xb000], desc[UR36][R2.64+0x180], !P1 ;  /* 0x0b00018002157fae */ /* 0x0003e4000c901d64 */
.L_x_364:
[----:B01----:R-:W-:-:S05]  /*d970*/  IADD3 R2, P0, R14, R0, RZ ;  /* 0x000000000e027210 */ /* 0x003fca0007f1e0ff */
        /* <DEDUP_REMOVED lines=10> */
.L_x_251:
        /* <DEDUP_REMOVED lines=10> */
.L_x_252:
[----:B------:R-:W-:Y:S01]  /*dac0*/  VIADD R17, R17, 0x1 ;  /* 0x0000000111117836 */ /* 0x000fe20000000000 */
[----:B------:R1:W-:Y:S01]  /*dad0*/  SYNCS.ARRIVE.TRANS64.A1T0 RZ, [R19+URZ+0x32450], RZ ;  /* 0x032450ff13ff79a7 */ /* 0x0003e2000810003f */
[----:B------:R-:W-:Y:S01]  /*dae0*/  VIADD R27, R27, 0xffffffff ;  /* 0xffffffff1b1b7836 */ /* 0x000fe20000000000 */
[----:B------:R-:W-:Y:S02]  /*daf0*/  IADD3 R18, R18, -0x60, RZ ;  /* 0xffffffa012127810 */ /* 0x000fe40007ffe0ff */
[----:B------:R-:W-:-:S04]  /*db00*/  ISETP.NE.AND P0, PT, R17, 0x2, PT ;  /* 0x000000021100780c */ /* 0x000fc80003f05270 */
[----:B------:R-:W-:Y:S02]  /*db10*/  SEL R17, R17, RZ, P0 ;  /* 0x000000ff11117207 */ /* 0x000fe40000000000 */
[----:B0-----:R-:W-:Y:S02]  /*db20*/  SEL R3, RZ, 0x1, P0 ;  /* 0x00000001ff037807 */ /* 0x001fe40000000000 */
[----:B------:R-:W-:Y:S02]  /*db30*/  ISETP.GT.AND P0, PT, R27, UR46, PT ;  /* 0x0000002e1b007c0c */ /* 0x000fe4000bf04270 */
[----:B------:R-:W-:-:S11]  /*db40*/  LOP3.LUT R26, R26, R3, RZ, 0x3c, !PT ;  /* 0x000000031a1a7212 */ /* 0x000fd600078e3cff */
[----:B-1----:R-:W-:Y:S05]  /*db50*/  @P0 BRA `(.L_x_253) ;  /* 0xfffffff000a40947 */ /* 0x002fea000383ffff */
.L_x_238:
[----:B------:R-:W-:Y:S05]  /*db60*/  BSYNC B0 ;  /* 0x0000000000007941 */ /* 0x000fea0003800000 */
.L_x_217:
[----:B------:R-:W0:Y:S01]  /*db70*/  S2R R3, SR_CgaCtaId ;  /* 0x0000000000037919 */ /* 0x000e220000008800 */
[----:B------:R-:W-:Y:S01]  /*db80*/  MOV R0, 0x400 ;  /* 0x0000040000007802 */ /* 0x000fe20000000f00 */
[----:B------:R-:W-:Y:S01]  /*db90*/  BSSY B0, `(.L_x_254) ;  /* 0x0000005000007945 */ /* 0x000fe20003800000 */
[----:B------:R-:W-:Y:S02]  /*dba0*/  SHF.L.U32 R6, R6, 0x1f, RZ ;  /* 0x0000001f06067819 */ /* 0x000fe400000006ff */
[----:B0-----:R-:W-:-:S04]  /*dbb0*/  LEA R4, R3, R0, 0x18 ;  /* 0x0000000003047211 */ /* 0x001fc800078ec0ff */
[----:B------:R-:W0:Y:S02]  /*dbc0*/  SYNCS.PHASECHK.TRANS64.TRYWAIT P0, [R4+URZ+0x32420], R6 ;  /* 0x03242006040075a7 */ /* 0x000e24000800017f */
[----:B0-----:R-:W-:Y:S05]  /*dbd0*/  @!P0 BRA `(.L_x_255) ;  /* 0x0000003800f88947 */ /* 0x001fea0003800000 */
.L_x_365:
[----:B------:R-:W-:Y:S05]  /*dbe0*/  BSYNC B0 ;  /* 0x0000000000007941 */ /* 0x000fea0003800000 */
.L_x_254:
[----:B------:R-:W-:-:S03]  /*dbf0*/  UMOV UR4, 0xffffffff ;  /* 0xffffffff00047882 */ /* 0x000fc60000000000 */
[----:B------:R-:W-:Y:S05]  /*dc00*/  BRA.DIV UR4, `(.L_x_256) ;  /* 0x0000003e04007947 */ /* 0x000fea000b800000 */
[----:B------:R-:W1:Y:S02]  /*dc10*/  S2R R0, SR_TID.X ;  /* 0x0000000000007919 */ /* 0x000e640000002100 */
[----:B-1----:R-:W-:-:S04]  /*dc20*/  SHF.R.U32.HI R0, RZ, 0x5, R0 ;  /* 0x00000005ff007819 */ /* 0x002fc80000011600 */
[----:B------:R-:W-:-:S05]  /*dc30*/  LOP3.LUT R0, R0, 0x3, RZ, 0xc0, !PT ;  /* 0x0000000300007812 */ /* 0x000fca00078ec0ff */
[----:B------:R1:W3:Y:S02]  /*dc40*/  SHFL.IDX PT, R14, R0, RZ, 0x1f ;  /* 0x00001fff000e7589 */ /* 0x0002e400000e0000 */
.L_x_368:
[----:B---3--:R-:W-:-:S13]  /*dc50*/  ISETP.NE.AND P0, PT, R14, RZ, PT ;  /* 0x000000ff0e00720c */ /* 0x008fda0003f05270 */
[----:B------:R-:W-:Y:S05]  /*dc60*/  @P0 BRA `(.L_x_184) ;  /* 0x0000000000900947 */ /* 0x000fea0003800000 */
[----:B------:R-:W-:-:S03]  /*dc70*/  UMOV UR4, 0xffffffff ;  /* 0xffffffff00047882 */ /* 0x000fc60000000000 */
[----:B------:R-:W-:Y:S05]  /*dc80*/  BRA.DIV UR4, `(.L_x_257) ;  /* 0x0000003e04147947 */ /* 0x000fea000b800000 */
[----:B------:R-:W-:-:S13]  /*dc90*/  ELECT P6, URZ, PT ;  /* 0x00000000003f782f */ /* 0x000fda00038c0000 */
.L_x_371:
[----:B------:R-:W-:Y:S05]  /*dca0*/  @!P6 BRA `(.L_x_184) ;  /* 0x000000000080e947 */ /* 0x000fea0003800000 */
[----:B-1----:R-:W3:Y:S02]  /*dcb0*/  LDL R0, [R1] ;  /* 0x0000000001007983 */ /* 0x002ee40000100800 */
[----:B---3--:R-:W-:-:S13]  /*dcc0*/  R2UR UR4, R0 ;  /* 0x00000000000472ca */ /* 0x008fda00000e0000 */
[----:B------:R-:W-:-:S06]  /*dcd0*/  ULOP3.LUT UR4, UR4, 0x2, URZ, 0xfc, !UPT ;  /* 0x0000000204047892 */ /* 0x000fcc000f8efc3f */
[----:B------:R-:W-:-:S05]  /*dce0*/  IMAD.U32 R0, RZ, RZ, UR4 ;  /* 0x00000004ff007e24 */ /* 0x000fca000f8e00ff */
[----:B------:R-:W-:-:S13]  /*dcf0*/  ISETP.NE.AND P0, PT, R0, 0x3, PT ;  /* 0x000000030000780c */ /* 0x000fda0003f05270 */
[----:B------:R-:W-:Y:S05]  /*dd00*/  @!P0 BRA `(.L_x_258) ;  /* 0x0000000000048947 */ /* 0x000fea0003800000 */
[----:B------:R-:W-:Y:S01]  /*dd10*/  BPT.TRAP 0x1 ;  /* 0x000000040000795c */ /* 0x000fe20000300000 */
.L_x_258:
[C---:B------:R-:W-:Y:S01]  /*dd20*/  IMAD R5, R17.reuse, 0x8, R4 ;  /* 0x0000000811057824 */ /* 0x040fe200078e0204 */
[----:B------:R-:W-:Y:S01]  /*dd30*/  SHF.L.U32 R0, R26, 0x1f, RZ ;  /* 0x0000001f1a007819 */ /* 0x000fe200000006ff */
[----:B------:R-:W-:-:S03]  /*dd40*/  VIADD R17, R17, 0x1 ;  /* 0x0000000111117836 */ /* 0x000fc60000000000 */
[----:B------:R-:W1:Y:S02]  /*dd50*/  SYNCS.PHASECHK.TRANS64.TRYWAIT P1, [R5+URZ+0x32440], R0 ;  /* 0x03244000050075a7 */ /* 0x000e64000802017f */
[----:B------:R-:W-:-:S04]  /*dd60*/  ISETP.NE.AND P2, PT, R17, 0x2, PT ;  /* 0x000000021100780c */ /* 0x000fc80003f45270 */
[----:B------:R-:W-:Y:S01]  /*dd70*/  SEL R3, RZ, 0x1, P2 ;  /* 0x00000001ff037807 */ /* 0x000fe20001000000 */
[----:B-1----:R-:W-:Y:S08]  /*dd80*/  @!P1 BRA `(.L_x_259) ;  /* 0x0000003800f49947 */ /* 0x002ff00003800000 */
.L_x_372:
[----:B------:R-:W-:Y:S02]  /*dd90*/  SEL R17, R17, RZ, P2 ;  /* 0x000000ff11117207 */ /* 0x000fe40001000000 */
[----:B------:R-:W-:Y:S01]  /*dda0*/  LOP3.LUT R2, R26, R3, RZ, 0x3c, !PT ;  /* 0x000000031a027212 */ /* 0x000fe200078e3cff */
[----:B------:R-:W-:Y:S06]  /*ddb0*/  @!P0 BRA `(.L_x_260) ;  /* 0x0000000000048947 */ /* 0x000fec0003800000 */
[----:B------:R-:W-:Y:S01]  /*ddc0*/  BPT.TRAP 0x1 ;  /* 0x000000040000795c */ /* 0x000fe20000300000 */
.L_x_260:
[----:B------:R-:W-:Y:S02]  /*ddd0*/  LEA R17, R17, R4, 0x3 ;  /* 0x0000000411117211 */ /* 0x000fe400078e18ff */
[----:B------:R-:W-:-:S04]  /*dde0*/  SHF.L.U32 R2, R2, 0x1f, RZ ;  /* 0x0000001f02027819 */ /* 0x000fc800000006ff */
[----:B------:R-:W3:Y:S02]  /*ddf0*/  SYNCS.PHASECHK.TRANS64.TRYWAIT P1, [R17+URZ+0x32440], R2 ;  /* 0x03244002110075a7 */ /* 0x000ee4000802017f */
[----:B---3--:R-:W-:Y:S05]  /*de00*/  @!P1 BRA `(.L_x_261) ;  /* 0x0000003800e89947 */ /* 0x008fea0003800000 */
.L_x_373:
[----:B------:R-:W-:Y:S05]  /*de10*/  @!P0 BRA `(.L_x_262) ;  /* 0x0000000000048947 */ /* 0x000fea0003800000 */
[----:B------:R-:W-:Y:S01]  /*de20*/  BPT.TRAP 0x1 ;  /* 0x000000040000795c */ /* 0x000fe20000300000 */
.L_x_262:
[----:B------:R-:W4:Y:S02]  /*de30*/  SYNCS.PHASECHK.TRANS64.TRYWAIT P1, [R5+URZ+0x32460], R0 ;  /* 0x03246000050075a7 */ /* 0x000f24000802017f */
[----:B----4-:R-:W-:Y:S05]  /*de40*/  @!P1 BRA `(.L_x_263) ;  /* 0x0000003800ec9947 */ /* 0x010fea0003800000 */
.L_x_374:
[----:B------:R-:W-:Y:S05]  /*de50*/  @!P0 BRA `(.L_x_264) ;  /* 0x0000000000048947 */ /* 0x000fea0003800000 */
[----:B------:R-:W-:Y:S01]  /*de60*/  BPT.TRAP 0x1 ;  /* 0x000000040000795c */ /* 0x000fe20000300000 */
.L_x_264:
[----:B------:R0:W0:Y:S02]  /*de70*/  SYNCS.PHASECHK.TRANS64.TRYWAIT P0, [R17+URZ+0x32460], R2 ;  /* 0x03246002110075a7 */ /* 0x000024000800017f */
[----:B0-----:R-:W-:Y:S05]  /*de80*/  @!P0 NANOSLEEP.SYNCS 0x989680 ;  /* 0x009896800000895d */ /* 0x001fea0003900000 */
[----:B------:R-:W0:Y:S02]  /*de90*/  @!P0 SYNCS.PHASECHK.TRANS64 P0, [R17+URZ+0x32460], R2 ;  /* 0x03246002110085a7 */ /* 0x000e24000800007f */
[----:B0-----:R-:W-:Y:S05]  /*dea0*/  @!P0 BRA `(.L_x_264) ;  /* 0xfffffffc00f08947 */ /* 0x001fea000383ffff */
.L_x_184:
[----:B------:R-:W-:Y:S05]  /*deb0*/  BSYNC B6 ;  /* 0x0000000000067941 */ /* 0x000fea0003800000 */
.L_x_181:
[----:B------:R-:W-:Y:S05]  /*dec0*/  EXIT ;  /* 0x000000000000794d */ /* 0x000fea0003800000 */
.L_x_188:
[----:B------:R-:W-:-:S13]  /*ded0*/  R2UR UR4, R16 ;  /* 0x00000000100472ca */ /* 0x000fda00000e0000 */
[----:B-1----:R-:W-:-:S04]  /*dee0*/  IMAD.U32 R3, RZ, RZ, UR4 ;  /* 0x00000004ff037e24 */ /* 0x002fc8000f8e00ff */
[----:B------:R1:W2:Y:S03]  /*def0*/  SYNCS.PHASECHK.TRANS64.TRYWAIT P0, [R3+URZ+0x32400], R0 ;  /* 0x03240000030075a7 */ /* 0x0002a6000800017f */
[----:B--2---:R-:W-:Y:S05]  /*df00*/  @!P0 NANOSLEEP.SYNCS 0x989680 ;  /* 0x009896800000895d */ /* 0x004fea0003900000 */
[----:B------:R-:W2:Y:S02]  /*df10*/  @!P0 SYNCS.PHASECHK.TRANS64 P0, [R3+URZ+0x32400], R0 ;  /* 0x03240000030085a7 */ /* 0x000ea4000800007f */
[----:B--2---:R-:W-:Y:S05]  /*df20*/  @!P0 BRA `(.L_x_188) ;  /* 0xfffffffc00e88947 */ /* 0x004fea000383ffff */
[----:B------:R-:W-:Y:S05]  /*df30*/  BRA `(.L_x_265) ;  /* 0xffffff3400607947 */ /* 0x000fea000383ffff */
.L_x_192:
[----:B------:R-:W-:-:S13]  /*df40*/  R2UR UR4, R16 ;  /* 0x00000000100472ca */ /* 0x000fda00000e0000 */
[----:B-1----:R-:W-:-:S04]  /*df50*/  IMAD.U32 R3, RZ, RZ, UR4 ;  /* 0x00000004ff037e24 */ /* 0x002fc8000f8e00ff */
[----:B------:R1:W2:Y:S03]  /*df60*/  SYNCS.PHASECHK.TRANS64.TRYWAIT P1, [R3+URZ+0x32430], R0 ;  /* 0x03243000030075a7 */ /* 0x0002a6000802017f */
[----:B--2---:R-:W-:Y:S05]  /*df70*/  @!P1 NANOSLEEP.SYNCS 0x989680 ;  /* 0x009896800000995d */ /* 0x004fea0003900000 */
[----:B------:R-:W2:Y:S02]  /*df80*/  @!P1 SYNCS.PHASECHK.TRANS64 P1, [R3+URZ+0x32430], R0 ;  /* 0x03243000030095a7 */ /* 0x000ea4000802007f */
[----:B--2---:R-:W-:Y:S05]  /*df90*/  @!P1 BRA `(.L_x_192) ;  /* 0xfffffffc00e89947 */ /* 0x004fea000383ffff */
[----:B------:R-:W-:Y:S05]  /*dfa0*/  BRA `(.L_x_191) ;  /* 0xffffff3400887947 */ /* 0x000fea000383ffff */
.L_x_193:
[----:B------:R-:W-:-:S13]  /*dfb0*/  R2UR UR4, R16 ;  /* 0x00000000100472ca */ /* 0x000fda00000e0000 */
[----:B-1----:R-:W-:-:S04]  /*dfc0*/  IMAD.U32 R3, RZ, RZ, UR4 ;  /* 0x00000004ff037e24 */ /* 0x002fc8000f8e00ff */
[----:B------:R1:W2:Y:S03]  /*dfd0*/  SYNCS.PHASECHK.TRANS64.TRYWAIT P1, [R3+URZ+0x32410], R0 ;  /* 0x03241000030075a7 */ /* 0x0002a6000802017f */
[----:B--2---:R-:W-:Y:S05]  /*dfe0*/  @!P1 NANOSLEEP.SYNCS 0x989680 ;  /* 0x009896800000995d */ /* 0x004fea0003900000 */
[----:B------:R-:W2:Y:S02]  /*dff0*/  @!P1 SYNCS.PHASECHK.TRANS64 P1, [R3+URZ+0x32410], R0 ;  /* 0x03241000030095a7 */ /* 0x000ea4000802007f */
[----:B--2---:R-:W-:Y:S05]  /*e000*/  @!P1 BRA `(.L_x_193) ;  /* 0xfffffffc00e89947 */ /* 0x004fea000383ffff */
[----:B------:R-:W-:Y:S05]  /*e010*/  BRA `(.L_x_266) ;  /* 0xffffff38004c7947 */ /* 0x000fea000383ffff */
.L_x_197:
[----:B------:R-:W-:-:S13]  /*e020*/  R2UR UR4, R16 ;  /* 0x00000000100472ca */ /* 0x000fda00000e0000 */
[----:B-1----:R-:W-:-:S04]  /*e030*/  MOV R3, UR4 ;  /* 0x0000000400037c02 */ /* 0x002fc80008000f00 */
[----:B------:R1:W3:Y:S03]  /*e040*/  SYNCS.PHASECHK.TRANS64.TRYWAIT P1, [R3+URZ+0x32450], R0 ;  /* 0x03245000030075a7 */ /* 0x0002e6000802017f */
[----:B---3--:R-:W-:Y:S05]  /*e050*/  @!P1 NANOSLEEP.SYNCS 0x989680 ;  /* 0x009896800000995d */ /* 0x008fea0003900000 */
[----:B------:R-:W3:Y:S02]  /*e060*/  @!P1 SYNCS.PHASECHK.TRANS64 P1, [R3+URZ+0x32450], R0 ;  /* 0x03245000030095a7 */ /* 0x000ee4000802007f */
[----:B---3--:R-:W-:Y:S05]  /*e070*/  @!P1 BRA `(.L_x_197) ;  /* 0xfffffffc00e89947 */ /* 0x008fea000383ffff */
[----:B------:R-:W-:Y:S05]  /*e080*/  BRA `(.L_x_196) ;  /* 0xffffff3800587947 */ /* 0x000fea000383ffff */
.L_x_204:
[----:B-1----:R-:W-:-:S04]  /*e090*/  IMAD.U32 R153, RZ, RZ, UR60 ;  /* 0x0000003cff997e24 */ /* 0x002fc8000f8e00ff */
[----:B------:R1:W2:Y:S03]  /*e0a0*/  SYNCS.PHASECHK.TRANS64.TRYWAIT P2, [R153+URZ+0x32430], R0 ;  /* 0x03243000990075a7 */ /* 0x0002a6000804017f */
[----:B--2---:R-:W-:Y:S05]  /*e0b0*/  @!P2 NANOSLEEP.SYNCS 0x989680 ;  /* 0x009896800000a95d */ /* 0x004fea0003900000 */
[----:B------:R-:W2:Y:S02]  /*e0c0*/  @!P2 SYNCS.PHASECHK.TRANS64 P2, [R153+URZ+0x32430], R0 ;  /* 0x032430009900a5a7 */ /* 0x000ea4000804007f */
[----:B--2---:R-:W-:Y:S05]  /*e0d0*/  @!P2 BRA `(.L_x_204) ;  /* 0xfffffffc00eca947 */ /* 0x004fea000383ffff */
[----:B------:R-:W-:Y:S05]  /*e0e0*/  BRA `(.L_x_203) ;  /* 0xffffff6000087947 */ /* 0x000fea000383ffff */
.L_x_208:
[----:B--2---:R-:W-:-:S04]  /*e0f0*/  IMAD.U32 R203, RZ, RZ, UR60 ;  /* 0x0000003cffcb7e24 */ /* 0x004fc8000f8e00ff */
[----:B------:R2:W3:Y:S03]  /*e100*/  SYNCS.PHASECHK.TRANS64.TRYWAIT P2, [R203+URZ+0x32450], R0 ;  /* 0x03245000cb0075a7 */ /* 0x0004e6000804017f */
[----:B---3--:R-:W-:Y:S05]  /*e110*/  @!P2 NANOSLEEP.SYNCS 0x989680 ;  /* 0x009896800000a95d */ /* 0x008fea0003900000 */
[----:B------:R-:W3:Y:S02]  /*e120*/  @!P2 SYNCS.PHASECHK.TRANS64 P2, [R203+URZ+0x32450], R0 ;  /* 0x03245000cb00a5a7 */ /* 0x000ee4000804007f */
[----:B---3--:R-:W-:Y:S05]  /*e130*/  @!P2 BRA `(.L_x_208) ;  /* 0xfffffffc00eca947 */ /* 0x008fea000383ffff */
[----:B------:R-:W-:Y:S05]  /*e140*/  BRA `(.L_x_207) ;  /* 0xffffff6000d47947 */ /* 0x000fea000383ffff */
.L_x_222:
[----:B------:R-:W-:Y:S01]  /*e150*/  IMAD.MOV.U32 R13, RZ, RZ, R18 ;  /* 0x000000ffff0d7224 */ /* 0x000fe200078e0012 */
[----:B------:R-:W-:Y:S01]  /*e160*/  MOV R12, RZ ;  /* 0x000000ff000c7202 */ /* 0x000fe20000000f00 */
[----:B------:R-:W-:Y:S02]  /*e170*/  IMAD.MOV.U32 R11, RZ, RZ, 0x1f ;  /* 0x0000001fff0b7424 */ /* 0x000fe400078e00ff */
[----:B------:R-:W-:-:S07]  /*e180*/  IMAD.MOV.U32 R15, RZ, RZ, -0x1 ;  /* 0xffffffffff0f7424 */ /* 0x000fce00078e00ff */
[----:B-----5:R-:W-:Y:S05]  /*e190*/  WARPSYNC.COLLECTIVE R15, `(.L_x_267) ;  /* 0x000000000f087348 */ /* 0x020fea0003c00000 */
[----:B------:R0:W1:Y:S02]  /*e1a0*/  SHFL.IDX P6, R14, R13, R12, R11 ;  /* 0x0000000c0d0e7389 */ /* 0x00006400000c000b */
[----:B01---5:R-:W-:Y:S01]  /*e1b0*/  ENDCOLLECTIVE ;  /* 0x000000000000791b */ /* 0x023fe20003800000 */
.L_x_267:
[----:B------:R-:W-:Y:S05]  /*e1c0*/  BRA `(.L_x_268) ;  /* 0xffffffc400887947 */ /* 0x000fea000383ffff */
.L_x_224:
[----:B0-----:R-:W-:-:S04]  /*e1d0*/  IMAD.U32 R3, RZ, RZ, UR42 ;  /* 0x0000002aff037e24 */ /* 0x001fc8000f8e00ff */
[----:B------:R0:W1:Y:S03]  /*e1e0*/  SYNCS.PHASECHK.TRANS64.TRYWAIT P0, [R3+URZ+0x32440], R2 ;  /* 0x03244002030075a7 */ /* 0x000066000800017f */
[----:B-1----:R-:W-:Y:S05]  /*e1f0*/  @!P0 NANOSLEEP.SYNCS 0x989680 ;  /* 0x009896800000895d */ /* 0x002fea0003900000 */
[----:B------:R-:W1:Y:S02]  /*e200*/  @!P0 SYNCS.PHASECHK.TRANS64 P0, [R3+URZ+0x32440], R2 ;  /* 0x03244002030085a7 */ /* 0x000e64000800007f */
[----:B-1----:R-:W-:Y:S05]  /*e210*/  @!P0 BRA `(.L_x_224) ;  /* 0xfffffffc00ec8947 */ /* 0x002fea000383ffff */
[----:B------:R-:W-:Y:S05]  /*e220*/  BRA `(.L_x_269) ;  /* 0xffffffc400cc7947 */ /* 0x000fea000383ffff */
.L_x_225:
[----:B------:R-:W-:Y:S01]  /*e230*/  BSSY B0, `(.L_x_270) ;  /* 0x0000008000007945 */ /* 0x000fe20003800000 */
[----:B------:R-:W-:Y:S01]  /*e240*/  MOV R13, R5 ;  /* 0x00000005000d7202 */ /* 0x000fe20000000f00 */
[----:B------:R-:W-:Y:S02]  /*e250*/  IMAD.MOV.U32 R12, RZ, RZ, RZ ;  /* 0x000000ffff0c7224 */ /* 0x000fe400078e00ff */
[----:B------:R-:W-:Y:S02]  /*e260*/  IMAD.MOV.U32 R11, RZ, RZ, 0x181f ;  /* 0x0000181fff0b7424 */ /* 0x000fe400078e00ff */
[----:B------:R-:W-:-:S07]  /*e270*/  IMAD.MOV.U32 R15, RZ, RZ, -0x1 ;  /* 0xffffffffff0f7424 */ /* 0x000fce00078e00ff */
[----:B------:R-:W-:Y:S05]  /*e280*/  WARPSYNC.COLLECTIVE R15, `(.L_x_271) ;  /* 0x000000000f087348 */ /* 0x000fea0003c00000 */
[----:B------:R0:W1:Y:S02]  /*e290*/  SHFL.IDX P6, R14, R13, R12, R11 ;  /* 0x0000000c0d0e7389 */ /* 0x00006400000c000b */
[----:B01----:R-:W-:Y:S01]  /*e2a0*/  ENDCOLLECTIVE ;  /* 0x000000000000791b */ /* 0x003fe20003800000 */
.L_x_271:
[----:B------:R-:W-:Y:S05]  /*e2b0*/  BSYNC B0 ;  /* 0x0000000000007941 */ /* 0x000fea0003800000 */
.L_x_270:
[----:B------:R-:W-:Y:S01]  /*e2c0*/  IMAD.MOV.U32 R13, RZ, RZ, R4 ;  /* 0x000000ffff0d7224 */ /* 0x000fe200078e0004 */
[----:B------:R-:W-:Y:S01]  /*e2d0*/  MOV R15, 0xffffffff ;  /* 0xffffffff000f7802 */ /* 0x000fe20000000f00 */
[----:B------:R-:W-:Y:S01]  /*e2e0*/  IMAD.MOV.U32 R12, RZ, RZ, RZ ;  /* 0x000000ffff0c7224 */ /* 0x000fe200078e00ff */
[----:B------:R-:W-:Y:S01]  /*e2f0*/  MOV R0, R14 ;  /* 0x0000000e00007202 */ /* 0x000fe20000000f00 */
[----:B------:R-:W-:Y:S01]  /*e300*/  IMAD.MOV.U32 R11, RZ, RZ, 0x181f ;  /* 0x0000181fff0b7424 */ /* 0x000fe200078e00ff */
[----:B------:R-:W-:-:S07]  /*e310*/  @P0 LEA R7, R28, UR42, 0x1 ;  /* 0x0000002a1c070c11 */ /* 0x000fce000f8e08ff */
[----:B------:R-:W-:Y:S05]  /*e320*/  WARPSYNC.COLLECTIVE R15, `(.L_x_272) ;  /* 0x000000000f087348 */ /* 0x000fea0003c00000 */
[----:B------:R0:W1:Y:S02]  /*e330*/  SHFL.IDX P6, R14, R13, R12, R11 ;  /* 0x0000000c0d0e7389 */ /* 0x00006400000c000b */
[----:B01----:R-:W-:Y:S01]  /*e340*/  ENDCOLLECTIVE ;  /* 0x000000000000791b */ /* 0x003fe20003800000 */
.L_x_272:
[----:B------:R-:W-:Y:S02]  /*e350*/  IMAD.MOV.U32 R13, RZ, RZ, R5 ;  /* 0x000000ffff0d7224 */ /* 0x000fe400078e0005 */
[----:B------:R-:W-:Y:S01]  /*e360*/  IMAD.MOV.U32 R12, RZ, RZ, 0x1 ;  /* 0x00000001ff0c7424 */ /* 0x000fe200078e00ff */
[----:B------:R-:W-:-:S13]  /*e370*/  @P0 LEA R2, P1, R22, R14, 0x1 ;  /* 0x0000000e16020211 */ /* 0x000fda00078208ff */
[----:B------:R-:W-:Y:S05]  /*e380*/  WARPSYNC.COLLECTIVE R15, `(.L_x_273) ;  /* 0x000000000f087348 */ /* 0x000fea0003c00000 */
[----:B------:R0:W1:Y:S02]  /*e390*/  SHFL.IDX P6, R14, R13, R12, R11 ;  /* 0x0000000c0d0e7389 */ /* 0x00006400000c000b */
[----:B01----:R-:W-:Y:S01]  /*e3a0*/  ENDCOLLECTIVE ;  /* 0x000000000000791b */ /* 0x003fe20003800000 */
.L_x_273:
[----:B------:R-:W-:-:S05]  /*e3b0*/  @P0 IMAD.X R3, RZ, RZ, R0, P1 ;  /* 0x000000ffff030224 */ /* 0x000fca00008e0600 */
        /* <DEDUP_REMOVED lines=11> */
.L_x_274:
[----:B------:R-:W-:Y:S01]  /*e470*/  IMAD.MOV.U32 R13, RZ, RZ, R5 ;  /* 0x000000ffff0d7224 */ /* 0x000fe200078e0005 */
[----:B------:R-:W-:Y:S02]  /*e480*/  MOV R12, 0x2 ;  /* 0x00000002000c7802 */ /* 0x000fe40000000f00 */
[----:B------:R-:W-:-:S13]  /*e490*/  @P0 LEA R2, P1, R22, R14, 0x1 ;  /* 0x0000000e16020211 */ /* 0x000fda00078208ff */
[----:B------:R-:W-:Y:S05]  /*e4a0*/  WARPSYNC.COLLECTIVE R15, `(.L_x_275) ;  /* 0x000000000f087348 */ /* 0x000fea0003c00000 */
[----:B------:R0:W1:Y:S02]  /*e4b0*/  SHFL.IDX P6, R14, R13, R12, R11 ;  /* 0x0000000c0d0e7389 */ /* 0x00006400000c000b */
[----:B01----:R-:W-:Y:S01]  /*e4c0*/  ENDCOLLECTIVE ;  /* 0x000000000000791b */ /* 0x003fe20003800000 */
.L_x_275:
        /* <DEDUP_REMOVED lines=12> */
.L_x_276:
[----:B------:R-:W-:Y:S01]  /*e590*/  MOV R13, R5 ;  /* 0x00000005000d7202 */ /* 0x000fe20000000f00 */
[----:B------:R-:W-:Y:S01]  /*e5a0*/  IMAD.MOV.U32 R12, RZ, RZ, 0x3 ;  /* 0x00000003ff0c7424 */ /* 0x000fe200078e00ff */
[----:B------:R-:W-:-:S13]  /*e5b0*/  @P0 LEA R2, P1, R22, R14, 0x1 ;  /* 0x0000000e16020211 */ /* 0x000fda00078208ff */
[----:B------:R-:W-:Y:S05]  /*e5c0*/  WARPSYNC.COLLECTIVE R15, `(.L_x_277) ;  /* 0x000000000f087348 */ /* 0x000fea0003c00000 */
[----:B------:R0:W1:Y:S02]  /*e5d0*/  SHFL.IDX P6, R14, R13, R12, R11 ;  /* 0x0000000c0d0e7389 */ /* 0x00006400000c000b */
[----:B01----:R-:W-:Y:S01]  /*e5e0*/  ENDCOLLECTIVE ;  /* 0x000000000000791b */ /* 0x003fe20003800000 */
.L_x_277:
        /* <DEDUP_REMOVED lines=12> */
.L_x_278:
[----:B------:R-:W-:Y:S02]  /*e6b0*/  IMAD.MOV.U32 R13, RZ, RZ, R5 ;  /* 0x000000ffff0d7224 */ /* 0x000fe400078e0005 */
[----:B------:R-:W-:Y:S01]  /*e6c0*/  IMAD.MOV.U32 R12, RZ, RZ, 0x4 ;  /* 0x00000004ff0c7424 */ /* 0x000fe200078e00ff */
[----:B------:R-:W-:-:S13]  /*e6d0*/  @P0 LEA R2, P1, R22, R14, 0x1 ;  /* 0x0000000e16020211 */ /* 0x000fda00078208ff */
[----:B------:R-:W-:Y:S05]  /*e6e0*/  WARPSYNC.COLLECTIVE R15, `(.L_x_279) ;  /* 0x000000000f087348 */ /* 0x000fea0003c00000 */
[----:B------:R0:W1:Y:S02]  /*e6f0*/  SHFL.IDX P6, R14, R13, R12, R11 ;  /* 0x0000000c0d0e7389 */ /* 0x00006400000c000b */
[----:B01----:R-:W-:Y:S01]  /*e700*/  ENDCOLLECTIVE ;  /* 0x000000000000791b */ /* 0x003fe20003800000 */
.L_x_279:
[----:B------:R-:W-:-:S05]  /*e710*/  @P0 IADD3.X R3, RZ, R0, RZ, P1, !PT ;  /* 0x00000000ff030210 */ /* 0x000fca0000ffe4ff */
        /* <DEDUP_REMOVED lines=11> */
.L_x_280:
[----:B------:R-:W-:Y:S02]  /*e7d0*/  IMAD.MOV.U32 R13, RZ, RZ, R5 ;  /* 0x000000ffff0d7224 */ /* 0x000fe400078e0005 */
[----:B------:R-:W-:Y:S01]  /*e7e0*/  IMAD.MOV.U32 R12, RZ, RZ, 0x5 ;  /* 0x00000005ff0c7424 */ /* 0x000fe200078e00ff */
[----:B------:R-:W-:-:S13]  /*e7f0*/  @P0 LEA R2, P1, R22, R14, 0x1 ;  /* 0x0000000e16020211 */ /* 0x000fda00078208ff */
[----:B------:R-:W-:Y:S05]  /*e800*/  WARPSYNC.COLLECTIVE R15, `(.L_x_281) ;  /* 0x000000000f087348 */ /* 0x000fea0003c00000 */
[----:B------:R0:W1:Y:S02]  /*e810*/  SHFL.IDX P6, R14, R13, R12, R11 ;  /* 0x0000000c0d0e7389 */ /* 0x00006400000c000b */
[----:B01----:R-:W-:Y:S01]  /*e820*/  ENDCOLLECTIVE ;  /* 0x000000000000791b */ /* 0x003fe20003800000 */
.L_x_281:
[----:B------:R-:W-:-:S05]  /*e830*/  @P0 IMAD.X R3, RZ, RZ, R0, P1 ;  /* 0x000000ffff030224 */ /* 0x000fca00008e0600 */
        /* <DEDUP_REMOVED lines=9> */
.L_x_282:
[----:B------:R-:W-:Y:S05]  /*e8d0*/  BRA `(.L_x_283) ;  /* 0xffffffc400407947 */ /* 0x000fea000383ffff */
.L_x_228:
[----:B------:R-:W-:Y:S01]  /*e8e0*/  IMAD.MOV.U32 R13, RZ, RZ, R4 ;  /* 0x000000ffff0d7224 */ /* 0x000fe200078e0004 */
[----:B------:R-:W-:Y:S01]  /*e8f0*/  MOV R11, 0x181f ;  /* 0x0000181f000b7802 */ /* 0x000fe20000000f00 */
[----:B------:R-:W-:Y:S01]  /*e900*/  IMAD.MOV.U32 R12, RZ, RZ, RZ ;  /* 0x000000ffff0c7224 */ /* 0x000fe200078e00ff */
[----:B------:R-:W-:Y:S01]  /*e910*/  LOP3.LUT R16, R16, 0xffffefff, RZ, 0xc0, !PT ;  /* 0xffffefff10107812 */ /* 0x000fe200078ec0ff */
[----:B------:R-:W-:-:S07]  /*e920*/  IMAD.MOV.U32 R15, RZ, RZ, -0x1 ;  /* 0xffffffffff0f7424 */ /* 0x000fce00078e00ff */
[----:B------:R-:W-:Y:S05]  /*e930*/  WARPSYNC.COLLECTIVE R15, `(.L_x_284) ;  /* 0x000000000f087348 */ /* 0x000fea0003c00000 */
[----:B------:R0:W1:Y:S02]  /*e940*/  SHFL.IDX P6, R14, R13, R12, R11 ;  /* 0x0000000c0d0e7389 */ /* 0x00006400000c000b */
[----:B01----:R-:W-:Y:S01]  /*e950*/  ENDCOLLECTIVE ;  /* 0x000000000000791b */ /* 0x003fe20003800000 */
.L_x_284:
[----:B------:R-:W-:Y:S02]  /*e960*/  IMAD.MOV.U32 R13, RZ, RZ, R0 ;  /* 0x000000ffff0d7224 */ /* 0x000fe400078e0000 */
[----:B------:R-:W-:-:S07]  /*e970*/  IMAD.MOV.U32 R3, RZ, RZ, R14 ;  /* 0x000000ffff037224 */ /* 0x000fce00078e000e */
[----:B------:R-:W-:Y:S05]  /*e980*/  WARPSYNC.COLLECTIVE R15, `(.L_x_285) ;  /* 0x000000000f087348 */ /* 0x000fea0003c00000 */
[----:B------:R0:W1:Y:S02]  /*e990*/  SHFL.IDX P6, R14, R13, R12, R11 ;  /* 0x0000000c0d0e7389 */ /* 0x00006400000c000b */
[----:B01----:R-:W-:Y:S01]  /*e9a0*/  ENDCOLLECTIVE ;  /* 0x000000000000791b */ /* 0x003fe20003800000 */
.L_x_285:
[----:B------:R-:W-:Y:S02]  /*e9b0*/  ULDC UR4, c[0x0][0x288] ;  /* 0x0000a20000047ab9 */ /* 0x000fe40000000800 */
[----:B------:R-:W-:Y:S01]  /*e9c0*/  IMAD R5, R6, UR4, RZ ;  /* 0x0000000406057c24 */ /* 0x000fe2000f8e02ff */
[----:B------:R-:W-:-:S04]  /*e9d0*/  LEA R6, R36, R37, 0x7 ;  /* 0x0000002524067211 */ /* 0x000fc800078e38ff */
[C---:B------:R-:W-:Y:S01]  /*e9e0*/  ISETP.GE.AND P2, PT, R6.reuse, R5, PT ;  /* 0x000000050600720c */ /* 0x040fe20003f46270 */
[----:B------:R-:W-:Y:S02]  /*e9f0*/  VIADD R8, R6, 0x10 ;  /* 0x0000001006087836 */ /* 0x000fe40000000000 */
[----:B------:R-:W-:Y:S01]  /*ea00*/  IMAD.MOV.U32 R13, RZ, RZ, R4 ;  /* 0x000000ffff0d7224 */ /* 0x000fe200078e0004 */
[----:B------:R-:W-:-:S09]  /*ea10*/  MOV R12, 0x1 ;  /* 0x00000001000c7802 */ /* 0x000fd20000000f00 */
[----:B------:R-:W-:Y:S02]  /*ea20*/  @!P2 LEA R9, R28, UR42, 0x1 ;  /* 0x0000002a1c09ac11 */ /* 0x000fe4000f8e08ff */
[----:B------:R-:W-:Y:S02]  /*ea30*/  @P2 LOP3.LUT R16, R16, 0x1000, RZ, 0xfc, !PT ;  /* 0x0000100010102812 */ /* 0x000fe400078efcff */
[----:B------:R-:W-:-:S13]  /*ea40*/  @!P2 LEA R2, P1, R22, R14, 0x1 ;  /* 0x0000000e1602a211 */ /* 0x000fda00078208ff */
[----:B------:R-:W-:Y:S05]  /*ea50*/  WARPSYNC.COLLECTIVE R15, `(.L_x_286) ;  /* 0x000000000f087348 */ /* 0x000fea0003c00000 */
[----:B------:R0:W1:Y:S02]  /*ea60*/  SHFL.IDX P6, R14, R13, R12, R11 ;  /* 0x0000000c0d0e7389 */ /* 0x00006400000c000b */
[----:B01----:R-:W-:Y:S01]  /*ea70*/  ENDCOLLECTIVE ;  /* 0x000000000000791b */ /* 0x003fe20003800000 */
.L_x_286:
[----:B------:R-:W-:Y:S01]  /*ea80*/  LOP3.LUT R16, R16, 0xfffff7ff, RZ, 0xc0, !PT ;  /* 0xfffff7ff10107812 */ /* 0x000fe200078ec0ff */
[----:B------:R-:W-:-:S05]  /*ea90*/  @!P2 IMAD.X R3, RZ, RZ, R3, P1 ;  /* 0x000000ffff03a224 */ /* 0x000fca00008e0603 */
[----:B------:R-:W-:Y:S01]  /*eaa0*/  @!PT LDS RZ, [RZ] ;  /* 0x00000000fffff984 */ /* 0x000fe20000000800 */
[----:B------:R-:W-:Y:S01]  /*eab0*/  @!PT LDS RZ, [RZ] ;  /* 0x00000000fffff984 */ /* 0x000fe20000000800 */
[----:B------:R-:W-:Y:S01]  /*eac0*/  @!PT LDS RZ, [RZ] ;  /* 0x00000000fffff984 */ /* 0x000fe20000000800 */
[----:B------:R0:W-:Y:S01]  /*ead0*/  @!P2 LDGSTS.E.BYPASS.LTC128B.128 [R9+0x18400], desc[UR36][R2.64], !P0 ;  /* 0x184000000209afae */ /* 0x0001e2000c101d64 */
[----:B------:R-:W-:Y:S01]  /*eae0*/  ISETP.GE.AND P2, PT, R8, R5, PT ;  /* 0x000000050800720c */ /* 0x000fe20003f46270 */
[----:B------:R-:W-:Y:S02]  /*eaf0*/  VIADD R8, R6, 0x20 ;  /* 0x0000002006087836 */ /* 0x000fe40000000000 */
[----:B------:R-:W-:-:S10]  /*eb00*/  IMAD.MOV.U32 R13, RZ, RZ, R0 ;  /* 0x000000ffff0d7224 */ /* 0x000fd400078e0000 */
[----:B------:R-:W-:Y:S01]  /*eb10*/  @!P2 LEA R21, R28, UR42, 0x1 ;  /* 0x0000002a1c15ac11 */ /* 0x000fe2000f8e08ff */
[----:B------:R-:W-:Y:S01]  /*eb20*/  IMAD.MOV.U32 R7, RZ, RZ, R14 ;  /* 0x000000ffff077224 */ /* 0x000fe200078e000e */
[----:B0-----:R-:W-:-:S07]  /*eb30*/  @P2 LOP3.LUT R16, R16, 0x800, RZ, 0xfc, !PT ;  /* 0x0000080010102812 */ /* 0x001fce00078efcff */
[----:B------:R-:W-:Y:S05]  /*eb40*/  WARPSYNC.COLLECTIVE R15, `(.L_x_287) ;  /* 0x000000000f087348 */ /* 0x000fea0003c00000 */
[----:B------:R0:W1:Y:S02]  /*eb50*/  SHFL.IDX P6, R14, R13, R12, R11 ;  /* 0x0000000c0d0e7389 */ /* 0x00006400000c000b */
[----:B01----:R-:W-:Y:S01]  /*eb60*/  ENDCOLLECTIVE ;  /* 0x000000000000791b */ /* 0x003fe20003800000 */
.L_x_287:
[----:B------:R-:W-:Y:S01]  /*eb70*/  LOP3.LUT R16, R16, 0xfffffbff, RZ, 0xc0, !PT ;  /* 0xfffffbff10107812 */ /* 0x000fe200078ec0ff */
[----:B------:R-:W-:Y:S01]  /*eb80*/  IMAD.MOV.U32 R13, RZ, RZ, R4 ;  /* 0x000000ffff0d7224 */ /* 0x000fe200078e0004 */
[----:B------:R-:W-:-:S04]  /*eb90*/  @!P2 LEA R12, P1, R22, R14, 0x1 ;  /* 0x0000000e160ca211 */ /* 0x000fc800078208ff */
[----:B------:R-:W-:Y:S01]  /*eba0*/  @!P2 MOV R2, R12 ;  /* 0x0000000c0002a202 */ /* 0x000fe20000000f00 */
[----:B------:R-:W-:Y:S01]  /*ebb0*/  @!P2 IMAD.X R11, RZ, RZ, R7, P1 ;  /* 0x000000ffff0ba224 */ /* 0x000fe200008e0607 */
[----:B------:R-:W-:-:S03]  /*ebc0*/  MOV R12, 0x2 ;  /* 0x00000002000c7802 */ /* 0x000fc60000000f00 */
[----:B------:R-:W-:Y:S02]  /*ebd0*/  @!P2 IMAD.MOV.U32 R3, RZ, RZ, R11 ;  /* 0x000000ffff03a224 */ /* 0x000fe400078e000b */
[----:B------:R-:W-:-:S03]  /*ebe0*/  IMAD.MOV.U32 R11, RZ, RZ, 0x181f ;  /* 0x0000181fff0b7424 */ /* 0x000fc600078e00ff */
[----:B------:R-:W-:Y:S01]  /*ebf0*/  @!PT LDS RZ, [RZ] ;  /* 0x00000000fffff984 */ /* 0x000fe20000000800 */
[----:B------:R-:W-:Y:S01]  /*ec00*/  @!PT LDS RZ, [RZ] ;  /* 0x00000000fffff984 */ /* 0x000fe20000000800 */
[----:B------:R-:W-:Y:S01]  /*ec10*/  @!PT LDS RZ, [RZ] ;  /* 0x00000000fffff984 */ /* 0x000fe20000000800 */
[----:B------:R0:W-:Y:S01]  /*ec20*/  @!P2 LDGSTS.E.BYPASS.LTC128B.128 [R21+0x18c00], desc[UR36][R2.64], !P0 ;  /* 0x18c000000215afae */ /* 0x0001e2000c101d64 */
[----:B------:R-:W-:Y:S01]  /*ec30*/  ISETP.GE.AND P2, PT, R8, R5, PT ;  /* 0x000000050800720c */ /* 0x000fe20003f46270 */
[----:B------:R-:W-:-:S12]  /*ec40*/  VIADD R8, R6, 0x30 ;  /* 0x0000003006087836 */ /* 0x000fd80000000000 */
[----:B0-----:R-:W-:Y:S05]  /*ec50*/  WARPSYNC.COLLECTIVE R15, `(.L_x_288) ;  /* 0x000000000f087348 */ /* 0x001fea0003c00000 */
[----:B------:R1:W2:Y:S02]  /*ec60*/  SHFL.IDX P6, R14, R13, R12, R11 ;  /* 0x0000000c0d0e7389 */ /* 0x0002a400000c000b */
[----:B012---:R-:W-:Y:S01]  /*ec70*/  ENDCOLLECTIVE ;  /* 0x000000000000791b */ /* 0x007fe20003800000 */
.L_x_288:
[----:B------:R-:W-:Y:S02]  /*ec80*/  @!P2 LEA R21, R28, UR42, 0x1 ;  /* 0x0000002a1c15ac11 */ /* 0x000fe4000f8e08ff */
[----:B------:R-:W-:Y:S01]  /*ec90*/  @P2 LOP3.LUT R16, R16, 0x400, RZ, 0xfc, !PT ;  /* 0x0000040010102812 */ /* 0x000fe200078efcff */
[----:B------:R-:W-:-:S03]  /*eca0*/  IMAD.MOV.U32 R13, RZ, RZ, R0 ;  /* 0x000000ffff0d7224 */ /* 0x000fc600078e0000 */
[----:B------:R-:W-:Y:S01]  /*ecb0*/  LOP3.LUT R16, R16, 0xfffffdff, RZ, 0xc0, !PT ;  /* 0xfffffdff10107812 */ /* 0x000fe200078ec0ff */
[----:B------:R-:W-:-:S07]  /*ecc0*/  IMAD.MOV.U32 R20, RZ, RZ, R14 ;  /* 0x000000ffff147224 */ /* 0x000fce00078e000e */
[----:B------:R-:W-:Y:S05]  /*ecd0*/  WARPSYNC.COLLECTIVE R15, `(.L_x_289) ;  /* 0x000000000f087348 */ /* 0x000fea0003c00000 */
[----:B------:R0:W1:Y:S02]  /*ece0*/  SHFL.IDX P6, R14, R13, R12, R11 ;  /* 0x0000000c0d0e7389 */ /* 0x00006400000c000b */
[----:B01----:R-:W-:Y:S01]  /*ecf0*/  ENDCOLLECTIVE ;  /* 0x000000000000791b */ /* 0x003fe20003800000 */
.L_x_289:
[----:B------:R-:W-:Y:S01]  /*ed00*/  MOV R13, R4 ;  /* 0x00000004000d7202 */ /* 0x000fe20000000f00 */
[----:B------:R-:W-:Y:S01]  /*ed10*/  IMAD.MOV.U32 R12, RZ, RZ, 0x3 ;  /* 0x00000003ff0c7424 */ /* 0x000fe200078e00ff */
[----:B------:R-:W-:-:S04]  /*ed20*/  @!P2 LEA R15, P1, R22, R14, 0x1 ;  /* 0x0000000e160fa211 */ /* 0x000fc800078208ff */
[----:B------:R-:W-:Y:S01]  /*ed30*/  @!P2 IADD3.X R20, RZ, R20, RZ, P1, !PT ;  /* 0x00000014ff14a210 */ /* 0x000fe20000ffe4ff */
[----:B------:R-:W-:Y:S02]  /*ed40*/  @!P2 IMAD.MOV.U32 R2, RZ, RZ, R15 ;  /* 0x000000ffff02a224 */ /* 0x000fe400078e000f */
[----:B------:R-:W-:Y:S02]  /*ed50*/  IMAD.MOV.U32 R15, RZ, RZ, -0x1 ;  /* 0xffffffffff0f7424 */ /* 0x000fe400078e00ff */
[----:B------:R-:W-:-:S07]  /*ed60*/  @!P2 IMAD.MOV.U32 R3, RZ, RZ, R20 ;  /* 0x000000ffff03a224 */ /* 0x000fce00078e0014 */
[----:B------:R-:W-:Y:S05]  /*ed70*/  WARPSYNC.COLLECTIVE R15, `(.L_x_290) ;  /* 0x000000000f087348 */ /* 0x000fea0003c00000 */
[----:B------:R0:W1:Y:S02]  /*ed80*/  SHFL.IDX P6, R14, R13, R12, R11 ;  /* 0x0000000c0d0e7389 */ /* 0x00006400000c000b */
[----:B01----:R-:W-:Y:S01]  /*ed90*/  ENDCOLLECTIVE ;  /* 0x000000000000791b */ /* 0x003fe20003800000 */
.L_x_290:
[----:B------:R-:W-:Y:S01]  /*eda0*/  @!PT LDS RZ, [RZ] ;  /* 0x00000000fffff984 */ /* 0x000fe20000000800 */
[----:B------:R-:W-:Y:S01]  /*edb0*/  @!PT LDS RZ, [RZ] ;  /* 0x00000000fffff984 */ /* 0x000fe20000000800 */
[----:B------:R-:W-:Y:S01]  /*edc0*/  @!PT LDS RZ, [RZ] ;  /* 0x00000000fffff984 */ /* 0x000fe20000000800 */
[----:B------:R0:W-:Y:S01]  /*edd0*/  @!P2 LDGSTS.E.BYPASS.LTC128B.128 [R21+0x19400], desc[UR36][R2.64], !P0 ;  /* 0x194000000215afae */ /* 0x0001e2000c101d64 */
[----:B------:R-:W-:Y:S02]  /*ede0*/  ISETP.GE.AND P2, PT, R8, R5, PT ;  /* 0x000000050800720c */ /* 0x000fe40003f46270 */
[----:B------:R-:W-:Y:S02]  /*edf0*/  IADD3 R8, R6, 0x40, RZ ;  /* 0x0000004006087810 */ /* 0x000fe40007ffe0ff */
[----:B------:R-:W-:-:S09]  /*ee00*/  MOV R13, R0 ;  /* 0x00000000000d7202 */ /* 0x000fd20000000f00 */
[----:B------:R-:W-:-:S04]  /*ee10*/  @P2 LOP3.LUT R16, R16, 0x200, RZ, 0xfc, !PT ;  /* 0x0000020010102812 */ /* 0x000fc800078efcff */
[----:B------:R-:W-:Y:S01]  /*ee20*/  LOP3.LUT R16, R16, 0xfffffeff, RZ, 0xc0, !PT ;  /* 0xfffffeff10107812 */ /* 0x000fe200078ec0ff */
[----:B0-----:R-:W-:-:S07]  /*ee30*/  IMAD.MOV.U32 R7, RZ, RZ, R14 ;  /* 0x000000ffff077224 */ /* 0x001fce00078e000e */
[----:B------:R-:W-:Y:S05]  /*ee40*/  WARPSYNC.COLLECTIVE R15, `(.L_x_291) ;  /* 0x000000000f087348 */ /* 0x000fea0003c00000 */
[----:B------:R0:W1:Y:S02]  /*ee50*/  SHFL.IDX P6, R14, R13, R12, R11 ;  /* 0x0000000c0d0e7389 */ /* 0x00006400000c000b */
[----:B01----:R-:W-:Y:S01]  /*ee60*/  ENDCOLLECTIVE ;  /* 0x000000000000791b */ /* 0x003fe20003800000 */
.L_x_291:
[----:B------:R-:W-:Y:S01]  /*ee70*/  @!P2 LEA R15, R28, UR42, 0x1 ;  /* 0x0000002a1c0fac11 */ /* 0x000fe2000f8e08ff */
[----:B------:R-:W-:Y:S01]  /*ee80*/  IMAD.MOV.U32 R12, RZ, RZ, 0x4 ;  /* 0x00000004ff0c7424 */ /* 0x000fe200078e00ff */
[----:B------:R-:W-:-:S05]  /*ee90*/  @!P2 LEA R13, P1, R22, R14, 0x1 ;  /* 0x0000000e160da211 */ /* 0x000fca00078208ff */
[----:B------:R-:W-:Y:S02]  /*eea0*/  @!P2 IMAD.X R14, RZ, RZ, R7, P1 ;  /* 0x000000ffff0ea224 */ /* 0x000fe400008e0607 */
[----:B------:R-:W-:Y:S02]  /*eeb0*/  @!P2 IMAD.MOV.U32 R2, RZ, RZ, R13 ;  /* 0x000000ffff02a224 */ /* 0x000fe400078e000d */
[----:B------:R-:W-:Y:S02]  /*eec0*/  @!P2 IMAD.MOV.U32 R3, RZ, RZ, R14 ;  /* 0x000000ffff03a224 */ /* 0x000fe400078e000e */
[----:B------:R-:W-:-:S03]  /*eed0*/  IMAD.MOV.U32 R13, RZ, RZ, R4 ;  /* 0x000000ffff0d7224 */ /* 0x000fc600078e0004 */
[----:B------:R-:W-:Y:S01]  /*eee0*/  @!PT LDS RZ, [RZ] ;  /* 0x00000000fffff984 */ /* 0x000fe20000000800 */
[----:B------:R-:W-:Y:S01]  /*eef0*/  @!PT LDS RZ, [RZ] ;  /* 0x00000000fffff984 */ /* 0x000fe20000000800 */
[----:B------:R-:W-:Y:S01]  /*ef00*/  @!PT LDS RZ, [RZ] ;  /* 0x00000000fffff984 */ /* 0x000fe20000000800 */
[----:B------:R0:W-:Y:S01]  /*ef10*/  @!P2 LDGSTS.E.BYPASS.LTC128B.128 [R15+0x19c00], desc[UR36][R2.64], !P0 ;  /* 0x19c00000020fafae */ /* 0x0001e2000c101d64 */
[----:B------:R-:W-:Y:S01]  /*ef20*/  ISETP.GE.AND P2, PT, R8, R5, PT ;  /* 0x000000050800720c */ /* 0x000fe20003f46270 */
[----:B0-----:R-:W-:-:S12]  /*ef30*/  IMAD.MOV.U32 R15, RZ, RZ, -0x1 ;  /* 0xffffffffff0f7424 */ /* 0x001fd800078e00ff */
[----:B------:R-:W-:Y:S02]  /*ef40*/  @!P2 LEA R20, R28, UR42, 0x1 ;  /* 0x0000002a1c14ac11 */ /* 0x000fe4000f8e08ff */
[----:B------:R-:W-:-:S07]  /*ef50*/  @P2 LOP3.LUT R16, R16, 0x100, RZ, 0xfc, !PT ;  /* 0x0000010010102812 */ /* 0x000fce00078efcff */
[----:B------:R-:W-:Y:S05]  /*ef60*/  WARPSYNC.COLLECTIVE R15, `(.L_x_292) ;  /* 0x000000000f087348 */ /* 0x000fea0003c00000 */
[----:B------:R0:W1:Y:S02]  /*ef70*/  SHFL.IDX P6, R14, R13, R12, R11 ;  /* 0x0000000c0d0e7389 */ /* 0x00006400000c000b */
[----:B01----:R-:W-:Y:S01]  /*ef80*/  ENDCOLLECTIVE ;  /* 0x000000000000791b */ /* 0x003fe20003800000 */
.L_x_292:
[----:B------:R-:W-:Y:S01]  /*ef90*/  LOP3.LUT R16, R16, 0xffffff7f, RZ, 0xc0, !PT ;  /* 0xffffff7f10107812 */ /* 0x000fe200078ec0ff */
[----:B------:R-:W-:Y:S01]  /*efa0*/  IMAD.MOV.U32 R13, RZ, RZ, R0 ;  /* 0x000000ffff0d7224 */ /* 0x000fe200078e0000 */
[----:B------:R-:W-:-:S07]  /*efb0*/  MOV R8, R14 ;  /* 0x0000000e00087202 */ /* 0x000fce0000000f00 */
[----:B------:R-:W-:Y:S05]  /*efc0*/  WARPSYNC.COLLECTIVE R15, `(.L_x_293) ;  /* 0x000000000f087348 */ /* 0x000fea0003c00000 */
[----:B------:R0:W1:Y:S02]  /*efd0*/  SHFL.IDX P6, R14, R13, R12, R11 ;  /* 0x0000000c0d0e7389 */ /* 0x00006400000c000b */
[----:B01----:R-:W-:Y:S01]  /*efe0*/  ENDCOLLECTIVE ;  /* 0x000000000000791b */ /* 0x003fe20003800000 */
.L_x_293:
[----:B------:R-:W-:Y:S01]  /*eff0*/  IMAD.MOV.U32 R13, RZ, RZ, R4 ;  /* 0x000000ffff0d7224 */ /* 0x000fe200078e0004 */
[----:B------:R-:W-:Y:S01]  /*f000*/  MOV R12, 0x5 ;  /* 0x00000005000c7802 */ /* 0x000fe20000000f00 */
[----:B------:R-:W-:-:S07]  /*f010*/  IMAD.MOV.U32 R7, RZ, RZ, R14 ;  /* 0x000000ffff077224 */ /* 0x000fce00078e000e */
[----:B------:R-:W-:Y:S05]  /*f020*/  WARPSYNC.COLLECTIVE R15, `(.L_x_294) ;  /* 0x000000000f087348 */ /* 0x000fea0003c00000 */
[----:B------:R0:W1:Y:S02]  /*f030*/  SHFL.IDX P6, R14, R13, R12, R11 ;  /* 0x0000000c0d0e7389 */ /* 0x00006400000c000b */
[----:B01----:R-:W-:Y:S01]  /*f040*/  ENDCOLLECTIVE ;  /* 0x000000000000791b */ /* 0x003fe20003800000 */
.L_x_294:
[----:B------:R-:W-:-:S04]  /*f050*/  @!P2 LEA R7, P1, R22, R7, 0x1 ;  /* 0x000000071607a211 */ /* 0x000fc800078208ff */
[----:B------:R-:W-:Y:S01]  /*f060*/  @!P2 MOV R2, R7 ;  /* 0x000000070002a202 */ /* 0x000fe20000000f00 */
[----:B------:R-:W-:-:S04]  /*f070*/  @!P2 IMAD.X R8, RZ, RZ, R8, P1 ;  /* 0x000000ffff08a224 */ /* 0x000fc800008e0608 */
[----:B------:R-:W-:Y:S02]  /*f080*/  @!P2 IMAD.MOV.U32 R3, RZ, RZ, R8 ;  /* 0x000000ffff03a224 */ /* 0x000fe400078e0008 */
[----:B------:R-:W-:Y:S02]  /*f090*/  IMAD.MOV.U32 R13, RZ, RZ, R0 ;  /* 0x000000ffff0d7224 */ /* 0x000fe400078e0000 */
[----:B------:R-:W-:Y:S01]  /*f0a0*/  VIADD R8, R6, 0x50 ;  /* 0x0000005006087836 */ /* 0x000fe20000000000 */
[----:B------:R-:W-:Y:S01]  /*f0b0*/  @!PT LDS RZ, [RZ] ;  /* 0x00000000fffff984 */ /* 0x000fe20000000800 */
[----:B------:R-:W-:Y:S01]  /*f0c0*/  @!PT LDS RZ, [RZ] ;  /* 0x00000000fffff984 */ /* 0x000fe20000000800 */
[----:B------:R-:W-:Y:S01]  /*f0d0*/  @!PT LDS RZ, [RZ] ;  /* 0x00000000fffff984 */ /* 0x000fe20000000800 */
[----:B------:R0:W-:Y:S04]  /*f0e0*/  @!P2 LDGSTS.E.BYPASS.LTC128B.128 [R20+0x1a400], desc[UR36][R2.64], !P0 ;  /* 0x1a4000000214afae */ /* 0x0001e8000c101d64 */
[----:B------:R-:W-:Y:S02]  /*f0f0*/  ISETP.GE.AND P2, PT, R8, R5, PT ;  /* 0x000000050800720c */ /* 0x000fe40003f46270 */
[----:B------:R-:W-:Y:S01]  /*f100*/  IADD3 R8, R6, 0x60, RZ ;  /* 0x0000006006087810 */ /* 0x000fe20007ffe0ff */
[----:B------:R-:W-:-:S10]  /*f110*/  IMAD.MOV.U32 R10, RZ, RZ, R14 ;  /* 0x000000ffff0a7224 */ /* 0x000fd400078e000e */
[----:B0-----:R-:W-:Y:S05]  /*f120*/  WARPSYNC.COLLECTIVE R15, `(.L_x_295) ;  /* 0x000000000f087348 */ /* 0x001fea0003c00000 */
[----:B------:R1:W2:Y:S02]  /*f130*/  SHFL.IDX P6, R14, R13, R12, R11 ;  /* 0x0000000c0d0e7389 */ /* 0x0002a400000c000b */
[----:B012---:R-:W-:Y:S01]  /*f140*/  ENDCOLLECTIVE ;  /* 0x000000000000791b */ /* 0x007fe20003800000 */
.L_x_295:
[----:B------:R-:W-:Y:S02]  /*f150*/  @!P2 LEA R7, R28, UR42, 0x1 ;  /* 0x0000002a1c07ac11 */ /* 0x000fe4000f8e08ff */
[----:B------:R-:W-:Y:S01]  /*f160*/  @P2 LOP3.LUT R16, R16, 0x80, RZ, 0xfc, !PT ;  /* 0x0000008010102812 */ /* 0x000fe200078efcff */
[----:B------:R-:W-:Y:S01]  /*f170*/  IMAD.MOV.U32 R13, RZ, RZ, R4 ;  /* 0x000000ffff0d7224 */ /* 0x000fe200078e0004 */
[----:B------:R-:W-:Y:S02]  /*f180*/  MOV R12, 0x6 ;  /* 0x00000006000c7802 */ /* 0x000fe40000000f00 */
[----:B------:R-:W-:Y:S01]  /*f190*/  LOP3.LUT R16, R16, 0xffffffbf, RZ, 0xc0, !PT ;  /* 0xffffffbf10107812 */ /* 0x000fe200078ec0ff */
[----:B------:R-:W-:-:S07]  /*f1a0*/  IMAD.MOV.U32 R9, RZ, RZ, R14 ;  /* 0x000000ffff097224 */ /* 0x000fce00078e000e */
[----:B------:R-:W-:Y:S05]  /*f1b0*/  WARPSYNC.COLLECTIVE R15, `(.L_x_296) ;  /* 0x000000000f087348 */ /* 0x000fea0003c00000 */
[----:B------:R0:W1:Y:S02]  /*f1c0*/  SHFL.IDX P6, R14, R13, R12, R11 ;  /* 0x0000000c0d0e7389 */ /* 0x00006400000c000b */
[----:B01----:R-:W-:Y:S01]  /*f1d0*/  ENDCOLLECTIVE ;  /* 0x000000000000791b */ /* 0x003fe20003800000 */
.L_x_296:
[----:B------:R-:W-:-:S04]  /*f1e0*/  @!P2 LEA R9, P1, R22, R9, 0x1 ;  /* 0x000000091609a211 */ /* 0x000fc800078208ff */
[----:B------:R-:W-:Y:S01]  /*f1f0*/  @!P2 IADD3.X R10, RZ, R10, RZ, P1, !PT ;  /* 0x0000000aff0aa210 */ /* 0x000fe20000ffe4ff */
[----:B------:R-:W-:-:S04]  /*f200*/  @!P2 IMAD.MOV.U32 R2, RZ, RZ, R9 ;  /* 0x000000ffff02a224 */ /* 0x000fc800078e0009 */
[----:B------:R-:W-:Y:S02]  /*f210*/  @!P2 IMAD.MOV.U32 R3, RZ, RZ, R10 ;  /* 0x000000ffff03a224 */ /* 0x000fe400078e000a */
[----:B------:R-:W-:-:S03]  /*f220*/  IMAD.MOV.U32 R13, RZ, RZ, R0 ;  /* 0x000000ffff0d7224 */ /* 0x000fc600078e0000 */
[----:B------:R-:W-:Y:S01]  /*f230*/  @!PT LDS RZ, [RZ] ;  /* 0x00000000fffff984 */ /* 0x000fe20000000800 */
[----:B------:R-:W-:Y:S01]  /*f240*/  @!PT LDS RZ, [RZ] ;  /* 0x00000000fffff984 */ /* 0x000fe20000000800 */
[----:B------:R-:W-:Y:S01]  /*f250*/  @!PT LDS RZ, [RZ] ;  /* 0x00000000fffff984 */ /* 0x000fe20000000800 */
[----:B------:R0:W-:Y:S01]  /*f260*/  @!P2 LDGSTS.E.BYPASS.LTC128B.128 [R7+0x1ac00], desc[UR36][R2.64], !P0 ;  /* 0x1ac000000207afae */ /* 0x0001e2000c101d64 */
[----:B------:R-:W-:Y:S01]  /*f270*/  ISETP.GE.AND P2, PT, R8, R5, PT ;  /* 0x000000050800720c */ /* 0x000fe20003f46270 */
[----:B0-----:R-:W-:-:S12]  /*f280*/  IMAD.MOV.U32 R2, RZ, RZ, R14 ;  /* 0x000000ffff027224 */ /* 0x001fd800078e000e */
[----:B------:R-:W-:Y:S05]  /*f290*/  WARPSYNC.COLLECTIVE R15, `(.L_x_297) ;  /* 0x000000000f087348 */ /* 0x000fea0003c00000 */
[----:B------:R0:W1:Y:S02]  /*f2a0*/  SHFL.IDX P6, R14, R13, R12, R11 ;  /* 0x0000000c0d0e7389 */ /* 0x00006400000c000b */
[----:B01----:R-:W-:Y:S01]  /*f2b0*/  ENDCOLLECTIVE ;  /* 0x000000000000791b */ /* 0x003fe20003800000 */
.L_x_297:
[----:B------:R-:W-:Y:S02]  /*f2c0*/  @!P2 LEA R9, R28, UR42, 0x1 ;  /* 0x0000002a1c09ac11 */ /* 0x000fe4000f8e08ff */
[----:B------:R-:W-:Y:S02]  /*f2d0*/  @P2 LOP3.LUT R16, R16, 0x40, RZ, 0xfc, !PT ;  /* 0x0000004010102812 */ /* 0x000fe400078efcff */
[----:B------:R-:W-:Y:S01]  /*f2e0*/  MOV R13, R4 ;  /* 0x00000004000d7202 */ /* 0x000fe20000000f00 */
[----:B------:R-:W-:-:S05]  /*f2f0*/  IMAD.MOV.U32 R11, RZ, RZ, R14 ;  /* 0x000000ffff0b7224 */ /* 0x000fca00078e000e */
[----:B------:R-:W-:-:S05]  /*f300*/  @!P2 LEA R11, P1, R22, R11, 0x1 ;  /* 0x0000000b160ba211 */ /* 0x000fca00078208ff */
[----:B------:R-:W-:Y:S02]  /*f310*/  @!P2 IMAD.X R12, RZ, RZ, R2, P1 ;  /* 0x000000ffff0ca224 */ /* 0x000fe400008e0602 */
[----:B------:R-:W-:Y:S02]  /*f320*/  @!P2 IMAD.MOV.U32 R2, RZ, RZ, R11 ;  /* 0x000000ffff02a224 */ /* 0x000fe400078e000b */
[----:B------:R-:W-:Y:S02]  /*f330*/  @!P2 IMAD.MOV.U32 R3, RZ, RZ, R12 ;  /* 0x000000ffff03a224 */ /* 0x000fe400078e000c */
[----:B------:R-:W-:Y:S02]  /*f340*/  IMAD.MOV.U32 R12, RZ, RZ, 0x7 ;  /* 0x00000007ff0c7424 */ /* 0x000fe400078e00ff */
[----:B------:R-:W-:Y:S01]  /*f350*/  IMAD.MOV.U32 R11, RZ, RZ, 0x181f ;  /* 0x0000181fff0b7424 */ /* 0x000fe200078e00ff */
[----:B------:R-:W-:Y:S01]  /*f360*/  @!PT LDS RZ, [RZ] ;  /* 0x00000000fffff984 */ /* 0x000fe20000000800 */
[----:B------:R-:W-:Y:S01]  /*f370*/  @!PT LDS RZ, [RZ] ;  /* 0x00000000fffff984 */ /* 0x000fe20000000800 */
[----:B------:R-:W-:Y:S01]  /*f380*/  @!PT LDS RZ, [RZ] ;  /* 0x00000000fffff984 */ /* 0x000fe20000000800 */
[----:B------:R0:W-:Y:S06]  /*f390*/  @!P2 LDGSTS.E.BYPASS.LTC128B.128 [R9+0x1b400], desc[UR36][R2.64], !P0 ;  /* 0x1b4000000209afae */ /* 0x0001ec000c101d64 */
[----:B0-----:R-:W-:Y:S05]  /*f3a0*/  WARPSYNC.COLLECTIVE R15, `(.L_x_298) ;  /* 0x000000000f087348 */ /* 0x001fea0003c00000 */
[----:B------:R1:W2:Y:S02]  /*f3b0*/  SHFL.IDX P6, R14, R13, R12, R11 ;  /* 0x0000000c0d0e7389 */ /* 0x0002a400000c000b */
[----:B012---:R-:W-:Y:S01]  /*f3c0*/  ENDCOLLECTIVE ;  /* 0x000000000000791b */ /* 0x007fe20003800000 */
.L_x_298:
[----:B------:R-:W-:Y:S01]  /*f3d0*/  MOV R13, R0 ;  /* 0x00000000000d7202 */ /* 0x000fe20000000f00 */
[----:B------:R-:W-:-:S07]  /*f3e0*/  IMAD.MOV.U32 R4, RZ, RZ, R14 ;  /* 0x000000ffff047224 */ /* 0x000fce00078e000e */
[----:B------:R-:W-:Y:S05]  /*f3f0*/  WARPSYNC.COLLECTIVE R15, `(.L_x_299) ;  /* 0x000000000f087348 */ /* 0x000fea0003c00000 */
[----:B------:R0:W1:Y:S02]  /*f400*/  SHFL.IDX P6, R14, R13, R12, R11 ;  /* 0x0000000c0d0e7389 */ /* 0x00006400000c000b */
[----:B01----:R-:W-:Y:S01]  /*f410*/  ENDCOLLECTIVE ;  /* 0x000000000000791b */ /* 0x003fe20003800000 */
.L_x_299:
[----:B------:R-:W-:Y:S05]  /*f420*/  BRA `(.L_x_300) ;  /* 0xffffffc4001c7947 */ /* 0x000fea000383ffff */
.L_x_230:
[----:B------:R-:W-:Y:S01]  /*f430*/  BSSY B0, `(.L_x_301) ;  /* 0x0000008000007945 */ /* 0x000fe20003800000 */
[----:B------:R-:W-:Y:S01]  /*f440*/  IMAD.MOV.U32 R13, RZ, RZ, R4 ;  /* 0x000000ffff0d7224 */ /* 0x000fe200078e0004 */
[----:B------:R-:W-:Y:S01]  /*f450*/  MOV R15, 0xffffffff ;  /* 0xffffffff000f7802 */ /* 0x000fe20000000f00 */
[----:B------:R-:W-:Y:S02]  /*f460*/  IMAD.MOV.U32 R12, RZ, RZ, RZ ;  /* 0x000000ffff0c7224 */ /* 0x000fe400078e00ff */
[----:B------:R-:W-:-:S07]  /*f470*/  IMAD.MOV.U32 R11, RZ, RZ, 0x181f ;  /* 0x0000181fff0b7424 */ /* 0x000fce00078e00ff */
[----:B------:R-:W-:Y:S05]  /*f480*/  WARPSYNC.COLLECTIVE R15, `(.L_x_302) ;  /* 0x000000000f087348 */ /* 0x000fea0003c00000 */
[----:B------:R0:W1:Y:S02]  /*f490*/  SHFL.IDX P6, R14, R13, R12, R11 ;  /* 0x0000000c0d0e7389 */ /* 0x00006400000c000b */
[----:B01----:R-:W-:Y:S01]  /*f4a0*/  ENDCOLLECTIVE ;  /* 0x000000000000791b */ /* 0x003fe20003800000 */
.L_x_302:
[----:B------:R-:W-:Y:S05]  /*f4b0*/  BSYNC B0 ;  /* 0x0000000000007941 */ /* 0x000fea0003800000 */
.L_x_301:
[----:B------:R-:W-:Y:S01]  /*f4c0*/  IMAD.MOV.U32 R13, RZ, RZ, R0 ;  /* 0x000000ffff0d7224 */ /* 0x000fe200078e0000 */
[----:B------:R-:W-:Y:S01]  /*f4d0*/  MOV R11, 0x181f ;  /* 0x0000181f000b7802 */ /* 0x000fe20000000f00 */
[----:B------:R-:W-:Y:S01]  /*f4e0*/  IMAD.MOV.U32 R12, RZ, RZ, RZ ;  /* 0x000000ffff0c7224 */ /* 0x000fe200078e00ff */
[----:B------:R-:W-:Y:S01]  /*f4f0*/  LOP3.LUT P5, RZ, R16, 0x1000, RZ, 0xc0, !PT ;  /* 0x0000100010ff7812 */ /* 0x000fe200078ac0ff */
[----:B------:R-:W-:Y:S02]  /*f500*/  IMAD.MOV.U32 R15, RZ, RZ, -0x1 ;  /* 0xffffffffff0f7424 */ /* 0x000fe400078e00ff */
[----:B------:R-:W-:-:S10]  /*f510*/  IMAD.MOV.U32 R2, RZ, RZ, R14 ;  /* 0x000000ffff027224 */ /* 0x000fd400078e000e */
[----:B------:R-:W-:Y:S05]  /*f520*/  WARPSYNC.COLLECTIVE R15, `(.L_x_303) ;  /* 0x000000000f087348 */ /* 0x000fea0003c00000 */
[----:B------:R0:W1:Y:S02]  /*f530*/  SHFL.IDX P6, R14, R13, R12, R11 ;  /* 0x0000000c0d0e7389 */ /* 0x00006400000c000b */
[----:B01----:R-:W-:Y:S01]  /*f540*/  ENDCOLLECTIVE ;  /* 0x000000000000791b */ /* 0x003fe20003800000 */
.L_x_303:
[----:B------:R-:W-:Y:S02]  /*f550*/  @!P5 LEA R7, R28, UR42, 0x1 ;  /* 0x0000002a1c07dc11 */ /* 0x000fe4000f8e08ff */
[----:B------:R-:W-:Y:S01]  /*f560*/  MOV R13, R4 ;  /* 0x00000004000d7202 */ /* 0x000fe20000000f00 */
[----:B------:R-:W-:Y:S01]  /*f570*/  IMAD.MOV.U32 R12, RZ, RZ, 0x1 ;  /* 0x00000001ff0c7424 */ /* 0x000fe200078e00ff */
[----:B------:R-:W-:-:S05]  /*f580*/  @!P5 LEA R14, P0, R22, R14, 0x1 ;  /* 0x0000000e160ed211 */ /* 0x000fca00078008ff */
[----:B------:R-:W-:Y:S02]  /*f590*/  @!P5 IMAD.X R3, RZ, RZ, R2, P0 ;  /* 0x000000ffff03d224 */ /* 0x000fe400000e0602 */
[----:B------:R-:W-:-:S07]  /*f5a0*/  @!P5 IMAD.MOV.U32 R2, RZ, RZ, R14 ;  /* 0x000000ffff02d224 */ /* 0x000fce00078e000e */
[----:B------:R-:W-:Y:S05]  /*f5b0*/  WARPSYNC.COLLECTIVE R15, `(.L_x_304) ;  /* 0x000000000f087348 */ /* 0x000fea0003c00000 */
[----:B------:R0:W1:Y:S02]  /*f5c0*/  SHFL.IDX P6, R14, R13, R12, R11 ;  /* 0x0000000c0d0e7389 */ /* 0x00006400000c000b */
[----:B01----:R-:W-:Y:S01]  /*f5d0*/  ENDCOLLECTIVE ;  /* 0x000000000000791b */ /* 0x003fe20003800000 */
.L_x_304:
[----:B------:R-:W-:Y:S01]  /*f5e0*/  @!PT LDS RZ, [RZ] ;  /* 0x00000000fffff984 */ /* 0x000fe20000000800 */
[----:B------:R-:W-:Y:S01]  /*f5f0*/  @!PT LDS RZ, [RZ] ;  /* 0x00000000fffff984 */ /* 0x000fe20000000800 */
[----:B------:R-:W-:Y:S01]  /*f600*/  @!PT LDS RZ, [RZ] ;  /* 0x00000000fffff984 */ /* 0x000fe20000000800 */
[----:B------:R0:W-:Y:S04]  /*f610*/  @!P5 LDGSTS.E.BYPASS.LTC128B.128 [R7+0x22400], desc[UR36][R2.64], !P4 ;  /* 0x224000000207dfae */ /* 0x0001e8000e101d64 */
[----:B------:R0:W-:Y:S04]  /*f620*/  @!P5 LDGSTS.E.BYPASS.LTC128B.128 [R7+0x26400], desc[UR36][R2.64+0x80], !P3 ;  /* 0x264000800207dfae */ /* 0x0001e8000d901d64 */
[----:B------:R0:W-:Y:S01]  /*f630*/  @!P5 LDGSTS.E.BYPASS.LTC128B.128 [R7+0x2a400], desc[UR36][R2.64+0x100], !P2 ;  /* 0x2a4001000207dfae */ /* 0x0001e2000d101d64 */
[----:B------:R-:W-:-:S03]  /*f640*/  IMAD.MOV.U32 R13, RZ, RZ, R0 ;  /* 0x000000ffff0d7224 */ /* 0x000fc600078e0000 */
[----:B------:R0:W-:Y:S01]  /*f650*/  @!P5 LDGSTS.E.BYPASS.LTC128B.128 [R7+0x2e400], desc[UR36][R2.64+0x180], !P1 ;  /* 0x2e4001800207dfae */ /* 0x0001e2000c901d64 */
[----:B------:R-:W-:Y:S01]  /*f660*/  LOP3.LUT P5, RZ, R16, 0x400, RZ, 0xc0, !PT ;  /* 0x0000040010ff7812 */ /* 0x000fe200078ac0ff */
[----:B------:R-:W-:-:S12]  /*f670*/  IMAD.MOV.U32 R5, RZ, RZ, R14 ;  /* 0x000000ffff057224 */ /* 0x000fd800078e000e */
[----:B0-----:R-:W-:Y:S05]  /*f680*/  WARPSYNC.COLLECTIVE R15, `(.L_x_305) ;  /* 0x000000000f087348 */ /* 0x001fea0003c00000 */
[----:B------:R1:W2:Y:S02]  /*f690*/  SHFL.IDX P6, R14, R13, R12, R11 ;  /* 0x0000000c0d0e7389 */ /* 0x0002a400000c000b */
[----:B012---:R-:W-:Y:S01]  /*f6a0*/  ENDCOLLECTIVE ;  /* 0x000000000000791b */ /* 0x007fe20003800000 */
.L_x_305:
[----:B------:R-:W-:Y:S01]  /*f6b0*/  @!P5 LEA R7, R28, UR42, 0x1 ;  /* 0x0000002a1c07dc11 */ /* 0x000fe2000f8e08ff */
[----:B------:R-:W-:Y:S01]  /*f6c0*/  IMAD.MOV.U32 R13, RZ, RZ, R4 ;  /* 0x000000ffff0d7224 */ /* 0x000fe200078e0004 */
[----:B------:R-:W-:Y:S02]  /*f6d0*/  MOV R12, 0x2 ;  /* 0x00000002000c7802 */ /* 0x000fe40000000f00 */
[----:B------:R-:W-:-:S13]  /*f6e0*/  LOP3.LUT P6, RZ, R16, 0x800, RZ, 0xc0, !PT ;  /* 0x0000080010ff7812 */ /* 0x000fda00078cc0ff */
[----:B------:R-:W-:Y:S02]  /*f6f0*/  @!P6 LEA R14, P0, R22, R14, 0x1 ;  /* 0x0000000e160ee211 */ /* 0x000fe400078008ff */
[----:B------:R-:W-:Y:S02]  /*f700*/  @!P6 LEA R9, R28, UR42, 0x1 ;  /* 0x0000002a1c09ec11 */ /* 0x000fe4000f8e08ff */
[----:B------:R-:W-:Y:S01]  /*f710*/  @!P6 IADD3.X R5, RZ, R5, RZ, P0, !PT ;  /* 0x00000005ff05e210 */ /* 0x000fe200007fe4ff */
[----:B------:R-:W-:-:S04]  /*f720*/  @!P6 IMAD.MOV.U32 R2, RZ, RZ, R14 ;  /* 0x000000ffff02e224 */ /* 0x000fc800078e000e */
[----:B------:R-:W-:-:S05]  /*f730*/  @!P6 IMAD.MOV.U32 R3, RZ, RZ, R5 ;  /* 0x000000ffff03e224 */ /* 0x000fca00078e0005 */
[----:B------:R-:W-:Y:S01]  /*f740*/  @!PT LDS RZ, [RZ] ;  /* 0x00000000fffff984 */ /* 0x000fe20000000800 */
[----:B------:R-:W-:Y:S01]  /*f750*/  @!PT LDS RZ, [RZ] ;  /* 0x00000000fffff984 */ /* 0x000fe20000000800 */
[----:B------:R-:W-:Y:S01]  /*f760*/  @!PT LDS RZ, [RZ] ;  /* 0x00000000fffff984 */ /* 0x000fe20000000800 */
[----:B------:R0:W-:Y:S04]  /*f770*/  @!P6 LDGSTS.E.BYPASS.LTC128B.128 [R9+0x22c00], desc[UR36][R2.64], !P4 ;  /* 0x22c000000209efae */ /* 0x0001e8000e101d64 */
[----:B------:R0:W-:Y:S04]  /*f780*/  @!P6 LDGSTS.E.BYPASS.LTC128B.128 [R9+0x26c00], desc[UR36][R2.64+0x80], !P3 ;  /* 0x26c000800209efae */ /* 0x0001e8000d901d64 */
[----:B------:R0:W-:Y:S04]  /*f790*/  @!P6 LDGSTS.E.BYPASS.LTC128B.128 [R9+0x2ac00], desc[UR36][R2.64+0x100], !P2 ;  /* 0x2ac001000209efae */ /* 0x0001e8000d101d64 */
[----:B------:R0:W-:Y:S02]  /*f7a0*/  @!P6 LDGSTS.E.BYPASS.LTC128B.128 [R9+0x2ec00], desc[UR36][R2.64+0x180], !P1 ;  /* 0x2ec001800209efae */ /* 0x0001e4000c901d64 */
[----:B0-----:R-:W-:Y:S05]  /*f7b0*/  WARPSYNC.COLLECTIVE R15, `(.L_x_306) ;  /* 0x000000000f087348 */ /* 0x001fea0003c00000 */
[----:B------:R1:W2:Y:S02]  /*f7c0*/  SHFL.IDX P6, R14, R13, R12, R11 ;  /* 0x0000000c0d0e7389 */ /* 0x0002a400000c000b */
[----:B012---:R-:W-:Y:S01]  /*f7d0*/  ENDCOLLECTIVE ;  /* 0x000000000000791b */ /* 0x007fe20003800000 */
.L_x_306:
[----:B------:R-:W-:Y:S02]  /*f7e0*/  IMAD.MOV.U32 R13, RZ, RZ, R0 ;  /* 0x000000ffff0d7224 */ /* 0x000fe400078e0000 */
[----:B------:R-:W-:-:S07]  /*f7f0*/  IMAD.MOV.U32 R5, RZ, RZ, R14 ;  /* 0x000000ffff057224 */ /* 0x000fce00078e000e */
[----:B------:R-:W-:Y:S05]  /*f800*/  WARPSYNC.COLLECTIVE R15, `(.L_x_307) ;  /* 0x000000000f087348 */ /* 0x000fea0003c00000 */
[----:B------:R0:W1:Y:S02]  /*f810*/  SHFL.IDX P6, R14, R13, R12, R11 ;  /* 0x0000000c0d0e7389 */ /* 0x00006400000c000b */
[----:B01----:R-:W-:Y:S01]  /*f820*/  ENDCOLLECTIVE ;  /* 0x000000000000791b */ /* 0x003fe20003800000 */
.L_x_307:
[----:B------:R-:W-:Y:S02]  /*f830*/  IMAD.MOV.U32 R13, RZ, RZ, R4 ;  /* 0x000000ffff0d7224 */ /* 0x000fe400078e0004 */
[----:B------:R-:W-:Y:S01]  /*f840*/  IMAD.MOV.U32 R12, RZ, RZ, 0x3 ;  /* 0x00000003ff0c7424 */ /* 0x000fe200078e00ff */
[----:B------:R-:W-:-:S04]  /*f850*/  @!P5 LEA R14, P0, R22, R14, 0x1 ;  /* 0x0000000e160ed211 */ /* 0x000fc800078008ff */
[----:B------:R-:W-:Y:S01]  /*f860*/  @!P5 MOV R2, R14 ;  /* 0x0000000e0002d202 */ /* 0x000fe20000000f00 */
[----:B------:R-:W-:-:S08]  /*f870*/  @!P5 IMAD.X R5, RZ, RZ, R5, P0 ;  /* 0x000000ffff05d224 */ /* 0x000fd000000e0605 */
[----:B------:R-:W-:Y:S05]  /*f880*/  WARPSYNC.COLLECTIVE R15, `(.L_x_308) ;  /* 0x000000000f087348 */ /* 0x000fea0003c00000 */
[----:B------:R0:W1:Y:S02]  /*f890*/  SHFL.IDX P6, R14, R13, R12, R11 ;  /* 0x0000000c0d0e7389 */ /* 0x00006400000c000b */
[----:B01----:R-:W-:Y:S01]  /*f8a0*/  ENDCOLLECTIVE ;  /* 0x000000000000791b */ /* 0x003fe20003800000 */
.L_x_308:
[----:B------:R-:W-:-:S05]  /*f8b0*/  @!P5 IMAD.MOV.U32 R3, RZ, RZ, R5 ;  /* 0x000000ffff03d224 */ /* 0x000fca00078e0005 */
[----:B------:R-:W-:Y:S01]  /*f8c0*/  @!PT LDS RZ, [RZ] ;  /* 0x00000000fffff984 */ /* 0x000fe20000000800 */
[----:B------:R-:W-:Y:S01]  /*f8d0*/  @!PT LDS RZ, [RZ] ;  /* 0x00000000fffff984 */ /* 0x000fe20000000800 */
[----:B------:R-:W-:Y:S01]  /*f8e0*/  @!PT LDS RZ, [RZ] ;  /* 0x00000000fffff984 */ /* 0x000fe20000000800 */
[----:B------:R0:W-:Y:S04]  /*f8f0*/  @!P5 LDGSTS.E.BYPASS.LTC128B.128 [R7+0x23400], desc[UR36][R2.64], !P4 ;  /* 0x234000000207dfae */ /* 0x0001e8000e101d64 */
[----:B------:R0:W-:Y:S01]  /*f900*/  @!P5 LDGSTS.E.BYPASS.LTC128B.128 [R7+0x27400], desc[UR36][R2.64+0x80], !P3 ;  /* 0x274000800207dfae */ /* 0x0001e2000d901d64 */
[----:B------:R-:W-:-:S03]  /*f910*/  IMAD.MOV.U32 R13, RZ, RZ, R0 ;  /* 0x000000ffff0d7224 */ /* 0x000fc600078e0000 */
[----:B------:R0:W-:Y:S04]  /*f920*/  @!P5 LDGSTS.E.BYPASS.LTC128B.128 [R7+0x2b400], desc[UR36][R2.64+0x100], !P2 ;  /* 0x2b4001000207dfae */ /* 0x0001e8000d101d64 */
[----:B------:R0:W-:Y:S01]  /*f930*/  @!P5 LDGSTS.E.BYPASS.LTC128B.128 [R7+0x2f400], desc[UR36][R2.64+0x180], !P1 ;  /* 0x2f4001800207dfae */ /* 0x0001e2000c901d64 */
[----:B------:R-:W-:Y:S02]  /*f940*/  LOP3.LUT P5, RZ, R16, 0x100, RZ, 0xc0, !PT ;  /* 0x0000010010ff7812 */ /* 0x000fe400078ac0ff */
[----:B------:R-:W-:-:S11]  /*f950*/  MOV R5, R14 ;  /* 0x0000000e00057202 */ /* 0x000fd60000000f00 */
[----:B0-----:R-:W-:Y:S05]  /*f960*/  WARPSYNC.COLLECTIVE R15, `(.L_x_309) ;  /* 0x000000000f087348 */ /* 0x001fea0003c00000 */
[----:B------:R1:W2:Y:S02]  /*f970*/  SHFL.IDX P6, R14, R13, R12, R11 ;  /* 0x0000000c0d0e7389 */ /* 0x0002a400000c000b */
[----:B012---:R-:W-:Y:S01]  /*f980*/  ENDCOLLECTIVE ;  /* 0x000000000000791b */ /* 0x007fe20003800000 */
.L_x_309:
[----:B------:R-:W-:Y:S01]  /*f990*/  @!P5 LEA R7, R28, UR42, 0x1 ;  /* 0x0000002a1c07dc11 */ /* 0x000fe2000f8e08ff */
[----:B------:R-:W-:Y:S02]  /*f9a0*/  IMAD.MOV.U32 R13, RZ, RZ, R4 ;  /* 0x000000ffff0d7224 */ /* 0x000fe400078e0004 */
[----:B------:R-:W-:Y:S01]  /*f9b0*/  IMAD.MOV.U32 R12, RZ, RZ, 0x4 ;  /* 0x00000004ff0c7424 */ /* 0x000fe200078e00ff */
[----:B------:R-:W-:-:S13]  /*f9c0*/  LOP3.LUT P6, RZ, R16, 0x200, RZ, 0xc0, !PT ;  /* 0x0000020010ff7812 */ /* 0x000fda00078cc0ff */
[----:B------:R-:W-:Y:S02]  /*f9d0*/  @!P6 LEA R14, P0, R22, R14, 0x1 ;  /* 0x0000000e160ee211 */ /* 0x000fe400078008ff */
[----:B------:R-:W-:-:S03]  /*f9e0*/  @!P6 LEA R9, R28, UR42, 0x1 ;  /* 0x0000002a1c09ec11 */ /* 0x000fc6000f8e08ff */
[----:B------:R-:W-:Y:S02]  /*f9f0*/  @!P6 IMAD.X R5, RZ, RZ, R5, P0 ;  /* 0x000000ffff05e224 */ /* 0x000fe400000e0605 */
[----:B------:R-:W-:-:S03]  /*fa00*/  @!P6 IMAD.MOV.U32 R2, RZ, RZ, R14 ;  /* 0x000000ffff02e224 */ /* 0x000fc600078e000e */
[----:B------:R-:W-:-:S05]  /*fa10*/  @!P6 MOV R3, R5 ;  /* 0x000000050003e202 */ /* 0x000fca0000000f00 */
        /* <DEDUP_REMOVED lines=10> */
.L_x_310:
[----:B------:R-:W-:Y:S01]  /*fac0*/  MOV R13, R0 ;  /* 0x00000000000d7202 */ /* 0x000fe20000000f00 */
[----:B------:R-:W-:-:S07]  /*fad0*/  IMAD.MOV.U32 R5, RZ, RZ, R14 ;  /* 0x000000ffff057224 */ /* 0x000fce00078e000e */
[----:B------:R-:W-:Y:S05]  /*fae0*/  WARPSYNC.COLLECTIVE R15, `(.L_x_311) ;  /* 0x000000000f087348 */ /* 0x000fea0003c00000 */
[----:B------:R0:W1:Y:S02]  /*faf0*/  SHFL.IDX P6, R14, R13, R12, R11 ;  /* 0x0000000c0d0e7389 */ /* 0x00006400000c000b */
[----:B01----:R-:W-:Y:S01]  /*fb00*/  ENDCOLLECTIVE ;  /* 0x000000000000791b */ /* 0x003fe20003800000 */
.L_x_311:
[----:B------:R-:W-:Y:S01]  /*fb10*/  MOV R13, R4 ;  /* 0x00000004000d7202 */ /* 0x000fe20000000f00 */
[----:B------:R-:W-:Y:S01]  /*fb20*/  IMAD.MOV.U32 R12, RZ, RZ, 0x5 ;  /* 0x00000005ff0c7424 */ /* 0x000fe200078e00ff */
[----:B------:R-:W-:-:S05]  /*fb30*/  @!P5 LEA R14, P0, R22, R14, 0x1 ;  /* 0x0000000e160ed211 */ /* 0x000fca00078008ff */
[----:B------:R-:W-:-:S08]  /*fb40*/  @!P5 IMAD.MOV.U32 R2, RZ, RZ, R14 ;  /* 0x000000ffff02d224 */ /* 0x000fd000078e000e */
[----:B------:R-:W-:Y:S05]  /*fb50*/  WARPSYNC.COLLECTIVE R15, `(.L_x_312) ;  /* 0x000000000f087348 */ /* 0x000fea0003c00000 */
[----:B------:R0:W1:Y:S02]  /*fb60*/  SHFL.IDX P6, R14, R13, R12, R11 ;  /* 0x0000000c0d0e7389 */ /* 0x00006400000c000b */
[----:B01----:R-:W-:Y:S01]  /*fb70*/  ENDCOLLECTIVE ;  /* 0x000000000000791b */ /* 0x003fe20003800000 */
.L_x_312:
[----:B------:R-:W-:-:S04]  /*fb80*/  @!P5 IMAD.X R5, RZ, RZ, R5, P0 ;  /* 0x000000ffff05d224 */ /* 0x000fc800000e0605 */
[----:B------:R-:W-:-:S05]  /*fb90*/  @!P5 IMAD.MOV.U32 R3, RZ, RZ, R5 ;  /* 0x000000ffff03d224 */ /* 0x000fca00078e0005 */
[----:B------:R-:W-:Y:S01]  /*fba0*/  @!PT LDS RZ, [RZ] ;  /* 0x00000000fffff984 */ /* 0x000fe20000000800 */
[----:B------:R-:W-:Y:S01]  /*fbb0*/  @!PT LDS RZ, [RZ] ;  /* 0x00000000fffff984 */ /* 0x000fe20000000800 */
[----:B------:R-:W-:Y:S01]  /*fbc0*/  @!PT LDS RZ, [RZ] ;  /* 0x00000000fffff984 */ /* 0x000fe20000000800 */
[----:B------:R0:W-:Y:S01]  /*fbd0*/  @!P5 LDGSTS.E.BYPASS.LTC128B.128 [R7+0x24400], desc[UR36][R2.64], !P4 ;  /* 0x244000000207dfae */ /* 0x0001e2000e101d64 */
[----:B------:R-:W-:-:S03]  /*fbe0*/  IMAD.MOV.U32 R13, RZ, RZ, R0 ;  /* 0x000000ffff0d7224 */ /* 0x000fc600078e0000 */
[----:B------:R0:W-:Y:S04]  /*fbf0*/  @!P5 LDGSTS.E.BYPASS.LTC128B.128 [R7+0x28400], desc[UR36][R2.64+0x80], !P3 ;  /* 0x284000800207dfae */ /* 0x0001e8000d901d64 */
[----:B------:R0:W-:Y:S04]  /*fc00*/  @!P5 LDGSTS.E.BYPASS.LTC128B.128 [R7+0x2c400], desc[UR36][R2.64+0x100], !P2 ;  /* 0x2c4001000207dfae */ /* 0x0001e8000d101d64 */
[----:B------:R0:W-:Y:S01]  /*fc10*/  @!P5 LDGSTS.E.BYPASS.LTC128B.128 [R7+0x30400], desc[UR36][R2.64+0x180], !P1 ;  /* 0x304001800207dfae */ /* 0x0001e2000c901d64 */
[----:B------:R-:W-:Y:S01]  /*fc20*/  IMAD.MOV.U32 R5, RZ, RZ, R14 ;  /* 0x000000ffff057224 */ /* 0x000fe200078e000e */
[----:B------:R-:W-:-:S13]  /*fc30*/  LOP3.LUT P5, RZ, R16, 0x40, RZ, 0xc0, !PT ;  /* 0x0000004010ff7812 */ /* 0x000fda00078ac0ff */
[----:B0-----:R-:W-:Y:S05]  /*fc40*/  WARPSYNC.COLLECTIVE R15, `(.L_x_313) ;  /* 0x000000000f087348 */ /* 0x001fea0003c00000 */
[----:B------:R1:W2:Y:S02]  /*fc50*/  SHFL.IDX P6, R14, R13, R12, R11 ;  /* 0x0000000c0d0e7389 */ /* 0x0002a400000c000b */
[----:B012---:R-:W-:Y:S01]  /*fc60*/  ENDCOLLECTIVE ;  /* 0x000000000000791b */ /* 0x007fe20003800000 */
.L_x_313:
        /* <DEDUP_REMOVED lines=19> */
.L_x_314:
[----:B------:R-:W-:Y:S02]  /*fda0*/  IMAD.MOV.U32 R13, RZ, RZ, R0 ;  /* 0x000000ffff0d7224 */ /* 0x000fe400078e0000 */
[----:B------:R-:W-:-:S07]  /*fdb0*/  IMAD.MOV.U32 R5, RZ, RZ, R14 ;  /* 0x000000ffff057224 */ /* 0x000fce00078e000e */
[----:B------:R-:W-:Y:S05]  /*fdc0*/  WARPSYNC.COLLECTIVE R15, `(.L_x_315) ;  /* 0x000000000f087348 */ /* 0x000fea0003c00000 */
[----:B------:R0:W1:Y:S02]  /*fdd0*/  SHFL.IDX P6, R14, R13, R12, R11 ;  /* 0x0000000c0d0e7389 */ /* 0x00006400000c000b */
[----:B01----:R-:W-:Y:S01]  /*fde0*/  ENDCOLLECTIVE ;  /* 0x000000000000791b */ /* 0x003fe20003800000 */
.L_x_315:
        /* <DEDUP_REMOVED lines=8> */
.L_x_316:
        /* <DEDUP_REMOVED lines=9> */
[----:B------:R-:W-:-:S07]  /*ff00*/  MOV R5, R14 ;  /* 0x0000000e00057202 */ /* 0x000fce0000000f00 */
[----:B0-----:R-:W-:Y:S05]  /*ff10*/  WARPSYNC.COLLECTIVE R15, `(.L_x_317) ;  /* 0x000000000f087348 */ /* 0x001fea0003c00000 */
[----:B------:R1:W2:Y:S02]  /*ff20*/  SHFL.IDX P6, R14, R13, R12, R11 ;  /* 0x0000000c0d0e7389 */ /* 0x0002a400000c000b */
[----:B012---:R-:W-:Y:S01]  /*ff30*/  ENDCOLLECTIVE ;  /* 0x000000000000791b */ /* 0x007fe20003800000 */
.L_x_317:
[----:B------:R-:W-:Y:S05]  /*ff40*/  BRA `(.L_x_318) ;  /* 0xffffffc400007947 */ /* 0x000fea000383ffff */
.L_x_233:
[----:B0--3--:R-:W-:-:S04]  /*ff50*/  IMAD.U32 R3, RZ, RZ, UR42 ;  /* 0x0000002aff037e24 */ /* 0x009fc8000f8e00ff */
[----:B------:R0:W3:Y:S03]  /*ff60*/  SYNCS.PHASECHK.TRANS64.TRYWAIT P0, [R3+URZ+0x32420], R0 ;  /* 0x03242000030075a7 */ /* 0x0000e6000800017f */
[----:B---3--:R-:W-:Y:S05]  /*ff70*/  @!P0 NANOSLEEP.SYNCS 0x989680 ;  /* 0x009896800000895d */ /* 0x008fea0003900000 */
[----:B------:R-:W3:Y:S02]  /*ff80*/  @!P0 SYNCS.PHASECHK.TRANS64 P0, [R3+URZ+0x32420], R0 ;  /* 0x03242000030085a7 */ /* 0x000ee4000800007f */
[----:B---3--:R-:W-:Y:S05]  /*ff90*/  @!P0 BRA `(.L_x_233) ;  /* 0xfffffffc00ec8947 */ /* 0x008fea000383ffff */
[----:B------:R-:W-:Y:S05]  /*ffa0*/  BRA `(.L_x_319) ;  /* 0xffffffc400447947 */ /* 0x000fea000383ffff */
.L_x_235:
[----:B0--3--:R-:W-:-:S04]  /*ffb0*/  IMAD.U32 R3, RZ, RZ, UR42 ;  /* 0x0000002aff037e24 */ /* 0x009fc8000f8e00ff */
[----:B------:R0:W3:Y:S03]  /*ffc0*/  SYNCS.PHASECHK.TRANS64.TRYWAIT P0, [R3+URZ+0x32460], R0 ;  /* 0x03246000030075a7 */ /* 0x0000e6000800017f */
[----:B---3--:R-:W-:Y:S05]  /*ffd0*/  @!P0 NANOSLEEP.SYNCS 0x989680 ;  /* 0x009896800000895d */ /* 0x008fea0003900000 */
[----:B------:R-:W3:Y:S02]  /*ffe0*/  @!P0 SYNCS.PHASECHK.TRANS64 P0, [R3+URZ+0x32460], R0 ;  /* 0x03246000030085a7 */ /* 0x000ee4000800007f */
[----:B---3--:R-:W-:Y:S05]  /*fff0*/  @!P0 BRA `(.L_x_235) ;  /* 0xfffffffc00ec8947 */ /* 0x008fea000383ffff */
[----:B------:R-:W-:Y:S05]  /*10000*/  BRA `(.L_x_320) ;  /* 0xffffffc400407947 */ /* 0x000fea000383ffff */
.L_x_236:
[----:B------:R-:W-:Y:S01]  /*10010*/  BSSY B0, `(.L_x_321) ;  /* 0x0000008000007945 */ /* 0x000fe20003800000 */
[----:B------:R-:W-:Y:S01]  /*10020*/  MOV R13, R19 ;  /* 0x00000013000d7202 */ /* 0x000fe20000000f00 */
[----:B------:R-:W-:Y:S02]  /*10030*/  IMAD.MOV.U32 R12, RZ, RZ, RZ ;  /* 0x000000ffff0c7224 */ /* 0x000fe400078e00ff */
[----:B------:R-:W-:Y:S02]  /*10040*/  IMAD.MOV.U32 R11, RZ, RZ, 0x181f ;  /* 0x0000181fff0b7424 */ /* 0x000fe400078e00ff */
[----:B------:R-:W-:-:S07]  /*10050*/  IMAD.MOV.U32 R15, RZ, RZ, -0x1 ;  /* 0xffffffffff0f7424 */ /* 0x000fce00078e00ff */
[----:B-1----:R-:W-:Y:S05]  /*10060*/  WARPSYNC.COLLECTIVE R15, `(.L_x_322) ;  /* 0x000000000f087348 */ /* 0x002fea0003c00000 */
[----:B-1----:R0:W1:Y:S02]  /*10070*/  SHFL.IDX P6, R14, R13, R12, R11 ;  /* 0x0000000c0d0e7389 */ /* 0x00206400000c000b */
[----:B01----:R-:W-:Y:S01]  /*10080*/  ENDCOLLECTIVE ;  /* 0x000000000000791b */ /* 0x003fe20003800000 */
.L_x_322:
[----:B------:R-:W-:Y:S05]  /*10090*/  BSYNC B0 ;  /* 0x0000000000007941 */ /* 0x000fea0003800000 */
.L_x_321:
[----:B------:R-:W-:Y:S01]  /*100a0*/  IMAD.MOV.U32 R13, RZ, RZ, R18 ;  /* 0x000000ffff0d7224 */ /* 0x000fe200078e0012 */
[----:B------:R-:W-:Y:S01]  /*100b0*/  MOV R15, 0xffffffff ;  /* 0xffffffff000f7802 */ /* 0x000fe20000000f00 */
[----:B------:R-:W-:Y:S01]  /*100c0*/  IMAD.MOV.U32 R12, RZ, RZ, RZ ;  /* 0x000000ffff0c7224 */ /* 0x000fe200078e00ff */
[----:B------:R-:W-:Y:S01]  /*100d0*/  MOV R3, R14 ;  /* 0x0000000e00037202 */ /* 0x000fe20000000f00 */
[----:B------:R-:W-:Y:S01]  /*100e0*/  IMAD.MOV.U32 R11, RZ, RZ, 0x181f ;  /* 0x0000181fff0b7424 */ /* 0x000fe200078e00ff */
[----:B------:R-:W-:Y:S01]  /*100f0*/  LEA R10, R28, UR42, 0x1 ;  /* 0x0000002a1c0a7c11 */ /* 0x000fe2000f8e08ff */
[----:B------:R-:W-:Y:S01]  /*10100*/  IMAD.SHL.U32 R0, R22, 0x2, RZ ;  /* 0x0000000216007824 */ /* 0x000fe200078e00ff */
[----:B------:R-:W-:Y:S01]  /*10110*/  LOP3.LUT P2, RZ, R5, 0x2, RZ, 0xc0, !PT ;  /* 0x0000000205ff7812 */ /* 0x000fe2000784c0ff */
[----:B------:R-:W-:-:S12]  /*10120*/  IMAD.MOV.U32 R6, RZ, RZ, RZ ;  /* 0x000000ffff067224 */ /* 0x000fd800078e00ff */
[----:B------:R-:W-:Y:S05]  /*10130*/  WARPSYNC.COLLECTIVE R15, `(.L_x_323) ;  /* 0x000000000f087348 */ /* 0x000fea0003c00000 */
[----:B------:R0:W1:Y:S02]  /*10140*/  SHFL.IDX P6, R14, R13, R12, R11 ;  /* 0x0000000c0d0e7389 */ /* 0x00006400000c000b */
[----:B01----:R-:W-:Y:S01]  /*10150*/  ENDCOLLECTIVE ;  /* 0x000000000000791b */ /* 0x003fe20003800000 */
.L_x_323:
[----:B------:R-:W-:Y:S02]  /*10160*/  LOP3.LUT P1, RZ, R5, 0x4, RZ, 0xc0, !PT ;  /* 0x0000000405ff7812 */ /* 0x000fe4000782c0ff */
[----:B------:R-:W-:Y:S02]  /*10170*/  IADD3 R31, R10, 0x400, RZ ;  /* 0x000004000a1f7810 */ /* 0x000fe40007ffe0ff */
[----:B------:R-:W-:Y:S01]  /*10180*/  ISETP.LT.OR P3, PT, R17, 0x1, !P1 ;  /* 0x000000011100780c */ /* 0x000fe20004f61670 */
[----:B------:R-:W-:Y:S01]  /*10190*/  IMAD.MOV.U32 R13, RZ, RZ, R19 ;  /* 0x000000ffff0d7224 */ /* 0x000fe200078e0013 */
[----:B------:R-:W-:Y:S02]  /*101a0*/  MOV R12, 0x1 ;  /* 0x00000001000c7802 */ /* 0x000fe40000000f00 */
[----:B------:R-:W-:-:S13]  /*101b0*/  IADD3 R2, P0, R14, R0, RZ ;  /* 0x000000000e027210 */ /* 0x000fda0007f1e0ff */
[----:B------:R-:W-:Y:S05]  /*101c0*/  WARPSYNC.COLLECTIVE R15, `(.L_x_324) ;  /* 0x000000000f087348 */ /* 0x000fea0003c00000 */
[----:B------:R0:W1:Y:S02]  /*101d0*/  SHFL.IDX P6, R14, R13, R12, R11 ;  /* 0x0000000c0d0e7389 */ /* 0x00006400000c000b */
[----:B01----:R-:W-:Y:S01]  /*101e0*/  ENDCOLLECTIVE ;  /* 0x000000000000791b */ /* 0x003fe20003800000 */
.L_x_324:
        /* <DEDUP_REMOVED lines=12> */
.L_x_325:
        /* <DEDUP_REMOVED lines=14> */
.L_x_326:
        /* <DEDUP_REMOVED lines=12> */
.L_x_327:
        /* <DEDUP_REMOVED lines=14> */
.L_x_328:
[----:B------:R-:W-:Y:S02]  /*10530*/  IADD3.X R3, RZ, R4, RZ, P3, !PT ;  /* 0x00000004ff037210 */ /* 0x000fe40001ffe4ff */
        /* <DEDUP_REMOVED lines=11> */
.L_x_329:
        /* <DEDUP_REMOVED lines=14> */
.L_x_330:
[----:B------:R-:W-:Y:S01]  /*106d0*/  IMAD.X R3, RZ, RZ, R5, P3 ;  /* 0x000000ffff037224 */ /* 0x000fe200018e0605 */
        /* <DEDUP_REMOVED lines=11> */
.L_x_331:
        /* <DEDUP_REMOVED lines=14> */
.L_x_332:
        /* <DEDUP_REMOVED lines=12> */
.L_x_333:
        /* <DEDUP_REMOVED lines=9> */
.L_x_243:
[----:B-1----:R1:W2:Y:S02]  /*109c0*/  SYNCS.PHASECHK.TRANS64.TRYWAIT P0, [R19+URZ+0x32440], R23 ;  /* 0x03244017130075a7 */ /* 0x0022a4000800017f */
[----:B--2---:R-:W-:Y:S05]  /*109d0*/  @!P0 NANOSLEEP.SYNCS 0x989680 ;  /* 0x009896800000895d */ /* 0x004fea0003900000 */
[----:B------:R-:W2:Y:S02]  /*109e0*/  @!P0 SYNCS.PHASECHK.TRANS64 P0, [R19+URZ+0x32440], R23 ;  /* 0x03244017130085a7 */ /* 0x000ea4000800007f */
[----:B--2---:R-:W-:Y:S05]  /*109f0*/  @!P0 BRA `(.L_x_243) ;  /* 0xfffffffc00f08947 */ /* 0x004fea000383ffff */
[----:B------:R-:W-:Y:S05]  /*10a00*/  BRA `(.L_x_335) ;  /* 0xffffffc400747947 */ /* 0x000fea000383ffff */
.L_x_244:
[----:B------:R-:W-:Y:S01]  /*10a10*/  BSSY B1, `(.L_x_336) ;  /* 0x0000008000017945 */ /* 0x000fe20003800000 */
[----:B------:R-:W-:Y:S01]  /*10a20*/  IMAD.MOV.U32 R13, RZ, RZ, R24 ;  /* 0x000000ffff0d7224 */ /* 0x000fe200078e0018 */
[----:B------:R-:W-:Y:S01]  /*10a30*/  MOV R15, 0xffffffff ;  /* 0xffffffff000f7802 */ /* 0x000fe20000000f00 */
[----:B------:R-:W-:Y:S02]  /*10a40*/  IMAD.MOV.U32 R12, RZ, RZ, RZ ;  /* 0x000000ffff0c7224 */ /* 0x000fe400078e00ff */
[----:B------:R-:W-:-:S07]  /*10a50*/  IMAD.MOV.U32 R11, RZ, RZ, 0x181f ;  /* 0x0000181fff0b7424 */ /* 0x000fce00078e00ff */
[----:B-1----:R-:W-:Y:S05]  /*10a60*/  WARPSYNC.COLLECTIVE R15, `(.L_x_337) ;  /* 0x000000000f087348 */ /* 0x002fea0003c00000 */
[----:B------:R0:W2:Y:S02]  /*10a70*/  SHFL.IDX P6, R14, R13, R12, R11 ;  /* 0x0000000c0d0e7389 */ /* 0x0000a400000c000b */
[----:B012---:R-:W-:Y:S01]  /*10a80*/  ENDCOLLECTIVE ;  /* 0x000000000000791b */ /* 0x007fe20003800000 */
.L_x_337:
[----:B------:R-:W-:Y:S05]  /*10a90*/  BSYNC B1 ;  /* 0x0000000000017941 */ /* 0x000fea0003800000 */
.L_x_336:
[----:B------:R-:W-:Y:S01]  /*10aa0*/  IMAD.MOV.U32 R13, RZ, RZ, R21 ;  /* 0x000000ffff0d7224 */ /* 0x000fe200078e0015 */
[----:B------:R-:W-:Y:S01]  /*10ab0*/  MOV R11, 0x181f ;  /* 0x0000181f000b7802 */ /* 0x000fe20000000f00 */
[----:B------:R-:W-:Y:S01]  /*10ac0*/  IMAD.MOV.U32 R12, RZ, RZ, RZ ;  /* 0x000000ffff0c7224 */ /* 0x000fe200078e00ff */
[----:B------:R-:W-:Y:S01]  /*10ad0*/  LEA R22, R22, UR42, 0x1 ;  /* 0x0000002a16167c11 */ /* 0x000fe2000f8e08ff */
[----:B------:R-:W-:Y:S02]  /*10ae0*/  IMAD.MOV.U32 R15, RZ, RZ, -0x1 ;  /* 0xffffffffff0f7424 */ /* 0x000fe400078e00ff */
[----:B------:R-:W-:-:S07]  /*10af0*/  IMAD.MOV.U32 R3, RZ, RZ, R14 ;  /* 0x000000ffff037224 */ /* 0x000fce00078e000e */
[----:B------:R-:W-:Y:S05]  /*10b00*/  WARPSYNC.COLLECTIVE R15, `(.L_x_338) ;  /* 0x000000000f087348 */ /* 0x000fea0003c00000 */
[----:B------:R0:W1:Y:S02]  /*10b10*/  SHFL.IDX P6, R14, R13, R12, R11 ;  /* 0x0000000c0d0e7389 */ /* 0x00006400000c000b */
[----:B01----:R-:W-:Y:S01]  /*10b20*/  ENDCOLLECTIVE ;  /* 0x000000000000791b */ /* 0x003fe20003800000 */
.L_x_338:
[----:B------:R-:W-:Y:S01]  /*10b30*/  IMAD.MOV.U32 R13, RZ, RZ, R24 ;  /* 0x000000ffff0d7224 */ /* 0x000fe200078e0018 */
[----:B------:R-:W-:Y:S02]  /*10b40*/  MOV R12, 0x1 ;  /* 0x00000001000c7802 */ /* 0x000fe40000000f00 */
[----:B------:R-:W-:-:S13]  /*10b50*/  IADD3 R2, P0, R14, R0, RZ ;  /* 0x000000000e027210 */ /* 0x000fda0007f1e0ff */
[----:B------:R-:W-:Y:S05]  /*10b60*/  WARPSYNC.COLLECTIVE R15, `(.L_x_339) ;  /* 0x000000000f087348 */ /* 0x000fea0003c00000 */
[----:B------:R0:W1:Y:S02]  /*10b70*/  SHFL.IDX P6, R14, R13, R12, R11 ;  /* 0x0000000c0d0e7389 */ /* 0x00006400000c000b */
[----:B01----:R-:W-:Y:S01]  /*10b80*/  ENDCOLLECTIVE ;  /* 0x000000000000791b */ /* 0x003fe20003800000 */
.L_x_339:
        /* <DEDUP_REMOVED lines=10> */
.L_x_340:
[----:B------:R-:W-:Y:S01]  /*10c30*/  MOV R13, R24 ;  /* 0x00000018000d7202 */ /* 0x000fe20000000f00 */
[----:B------:R-:W-:Y:S01]  /*10c40*/  IMAD.MOV.U32 R12, RZ, RZ, 0x2 ;  /* 0x00000002ff0c7424 */ /* 0x000fe200078e00ff */
[----:B------:R-:W-:-:S13]  /*10c50*/  IADD3 R2, P0, R14, R0, RZ ;  /* 0x000000000e027210 */ /* 0x000fda0007f1e0ff */
[----:B------:R-:W-:Y:S05]  /*10c60*/  WARPSYNC.COLLECTIVE R15, `(.L_x_341) ;  /* 0x000000000f087348 */ /* 0x000fea0003c00000 */
[----:B------:R0:W1:Y:S02]  /*10c70*/  SHFL.IDX P6, R14, R13, R12, R11 ;  /* 0x0000000c0d0e7389 */ /* 0x00006400000c000b */
[----:B01----:R-:W-:Y:S01]  /*10c80*/  ENDCOLLECTIVE ;  /* 0x000000000000791b */ /* 0x003fe20003800000 */
.L_x_341:
[----:B------:R-:W-:-:S05]  /*10c90*/  IMAD.X R3, RZ, RZ, R6, P0 ;  /* 0x000000ffff037224 */ /* 0x000fca00000e0606 */
[----:B------:R-:W-:Y:S01]  /*10ca0*/  @!PT LDS RZ, [RZ] ;  /* 0x00000000fffff984 */ /* 0x000fe20000000800 */
[----:B------:R-:W-:Y:S01]  /*10cb0*/  @!PT LDS RZ, [RZ] ;  /* 0x00000000fffff984 */ /* 0x000fe20000000800 */
[----:B------:R-:W-:Y:S01]  /*10cc0*/  @!PT LDS RZ, [RZ] ;  /* 0x00000000fffff984 */ /* 0x000fe20000000800 */
[----:B------:R0:W-:Y:S01]  /*10cd0*/  LDGSTS.E.BYPASS.LTC128B.128 [R22+0x1cc00], desc[UR36][R2.64], !P1 ;  /* 0x1cc0000002167fae */ /* 0x0001e2000c901d64 */
[----:B------:R-:W-:Y:S02]  /*10ce0*/  IMAD.MOV.U32 R13, RZ, RZ, R21 ;  /* 0x000000ffff0d7224 */ /* 0x000fe400078e0015 */
[----:B0-----:R-:W-:-:S07]  /*10cf0*/  IMAD.MOV.U32 R3, RZ, RZ, R14 ;  /* 0x000000ffff037224 */ /* 0x001fce00078e000e */
[----:B------:R-:W-:Y:S05]  /*10d00*/  WARPSYNC.COLLECTIVE R15, `(.L_x_342) ;  /* 0x000000000f087348 */ /* 0x000fea0003c00000 */
[----:B------:R0:W1:Y:S02]  /*10d10*/  SHFL.IDX P6, R14, R13, R12, R11 ;  /* 0x0000000c0d0e7389 */ /* 0x00006400000c000b */
[----:B01----:R-:W-:Y:S01]  /*10d20*/  ENDCOLLECTIVE ;  /* 0x000000000000791b */ /* 0x003fe20003800000 */
.L_x_342:
[----:B------:R-:W-:Y:S02]  /*10d30*/  IMAD.MOV.U32 R13, RZ, RZ, R24 ;  /* 0x000000ffff0d7224 */ /* 0x000fe400078e0018 */
[----:B------:R-:W-:Y:S01]  /*10d40*/  IMAD.MOV.U32 R12, RZ, RZ, 0x3 ;  /* 0x00000003ff0c7424 */ /* 0x000fe200078e00ff */
[----:B------:R-:W-:-:S13]  /*10d50*/  IADD3 R2, P0, R14, R0, RZ ;  /* 0x000000000e027210 */ /* 0x000fda0007f1e0ff */
[----:B------:R-:W-:Y:S05]  /*10d60*/  WARPSYNC.COLLECTIVE R15, `(.L_x_343) ;  /* 0x000000000f087348 */ /* 0x000fea0003c00000 */
[----:B------:R0:W1:Y:S02]  /*10d70*/  SHFL.IDX P6, R14, R13, R12, R11 ;  /* 0x0000000c0d0e7389 */ /* 0x00006400000c000b */
[----:B01----:R-:W-:Y:S01]  /*10d80*/  ENDCOLLECTIVE ;  /* 0x000000000000791b */ /* 0x003fe20003800000 */
.L_x_343:
[----:B------:R-:W-:-:S05]  /*10d90*/  IADD3.X R3, RZ, R3, RZ, P0, !PT ;  /* 0x00000003ff037210 */ /* 0x000fca00007fe4ff */
[----:B------:R-:W-:Y:S01]  /*10da0*/  @!PT LDS RZ, [RZ] ;  /* 0x00000000fffff984 */ /* 0x000fe20000000800 */
[----:B------:R-:W-:Y:S01]  /*10db0*/  @!PT LDS RZ, [RZ] ;  /* 0x00000000fffff984 */ /* 0x000fe20000000800 */
[----:B------:R-:W-:Y:S01]  /*10dc0*/  @!PT LDS RZ, [RZ] ;  /* 0x00000000fffff984 */ /* 0x000fe20000000800 */
[----:B------:R0:W-:Y:S01]  /*10dd0*/  LDGSTS.E.BYPASS.LTC128B.128 [R22+0x1d400], desc[UR36][R2.64], !P1 ;  /* 0x1d40000002167fae */ /* 0x0001e2000c901d64 */
[----:B------:R-:W-:Y:S01]  /*10de0*/  MOV R13, R21 ;  /* 0x00000015000d7202 */ /* 0x000fe20000000f00 */
[----:B0-----:R-:W-:-:S07]  /*10df0*/  IMAD.MOV.U32 R3, RZ, RZ, R14 ;  /* 0x000000ffff037224 */ /* 0x001fce00078e000e */
[----:B------:R-:W-:Y:S05]  /*10e00*/  WARPSYNC.COLLECTIVE R15, `(.L_x_344) ;  /* 0x000000000f087348 */ /* 0x000fea0003c00000 */
[----:B------:R0:W1:Y:S02]  /*10e10*/  SHFL.IDX P6, R14, R13, R12, R11 ;  /* 0x0000000c0d0e7389 */ /* 0x00006400000c000b */
[----:B01----:R-:W-:Y:S01]  /*10e20*/  ENDCOLLECTIVE ;  /* 0x000000000000791b */ /* 0x003fe20003800000 */
.L_x_344:
[----:B------:R-:W-:Y:S02]  /*10e30*/  IMAD.MOV.U32 R13, RZ, RZ, R24 ;  /* 0x000000ffff0d7224 */ /* 0x000fe400078e0018 */
[----:B------:R-:W-:Y:S01]  /*10e40*/  IMAD.MOV.U32 R12, RZ, RZ, 0x4 ;  /* 0x00000004ff0c7424 */ /* 0x000fe200078e00ff */
[----:B------:R-:W-:-:S13]  /*10e50*/  IADD3 R2, P0, R14, R0, RZ ;  /* 0x000000000e027210 */ /* 0x000fda0007f1e0ff */
[----:B------:R-:W-:Y:S05]  /*10e60*/  WARPSYNC.COLLECTIVE R15, `(.L_x_345) ;  /* 0x000000000f087348 */ /* 0x000fea0003c00000 */
[----:B------:R0:W1:Y:S02]  /*10e70*/  SHFL.IDX P6, R14, R13, R12, R11 ;  /* 0x0000000c0d0e7389 */ /* 0x00006400000c000b */
[----:B01----:R-:W-:Y:S01]  /*10e80*/  ENDCOLLECTIVE ;  /* 0x000000000000791b */ /* 0x003fe20003800000 */
.L_x_345:
[----:B------:R-:W-:-:S05]  /*10e90*/  IMAD.X R3, RZ, RZ, R3, P0 ;  /* 0x000000ffff037224 */ /* 0x000fca00000e0603 */
[----:B------:R-:W-:Y:S01]  /*10ea0*/  @!PT LDS RZ, [RZ] ;  /* 0x00000000fffff984 */ /* 0x000fe20000000800 */
[----:B------:R-:W-:Y:S01]  /*10eb0*/  @!PT LDS RZ, [RZ] ;  /* 0x00000000fffff984 */ /* 0x000fe20000000800 */
[----:B------:R-:W-:Y:S01]  /*10ec0*/  @!PT LDS RZ, [RZ] ;  /* 0x00000000fffff984 */ /* 0x000fe20000000800 */
[----:B------:R0:W-:Y:S01]  /*10ed0*/  LDGSTS.E.BYPASS.LTC128B.128 [R22+0x1dc00], desc[UR36][R2.64], !P1 ;  /* 0x1dc0000002167fae */ /* 0x0001e2000c901d64 */
[----:B------:R-:W-:Y:S01]  /*10ee0*/  IMAD.MOV.U32 R13, RZ, RZ, R21 ;  /* 0x000000ffff0d7224 */ /* 0x000fe200078e0015 */
[----:B0-----:R-:W-:-:S07]  /*10ef0*/  MOV R3, R14 ;  /* 0x0000000e00037202 */ /* 0x001fce0000000f00 */
[----:B------:R-:W-:Y:S05]  /*10f00*/  WARPSYNC.COLLECTIVE R15, `(.L_x_346) ;  /* 0x000000000f087348 */ /* 0x000fea0003c00000 */
[----:B------:R0:W1:Y:S02]  /*10f10*/  SHFL.IDX P6, R14, R13, R12, R11 ;  /* 0x0000000c0d0e7389 */ /* 0x00006400000c000b */
[----:B01----:R-:W-:Y:S01]  /*10f20*/  ENDCOLLECTIVE ;  /* 0x000000000000791b */ /* 0x003fe20003800000 */
.L_x_346:
[----:B------:R-:W-:Y:S01]  /*10f30*/  IMAD.MOV.U32 R13, RZ, RZ, R24 ;  /* 0x000000ffff0d7224 */ /* 0x000fe200078e0018 */
[----:B------:R-:W-:Y:S02]  /*10f40*/  MOV R12, 0x5 ;  /* 0x00000005000c7802 */ /* 0x000fe40000000f00 */
[----:B------:R-:W-:-:S13]  /*10f50*/  IADD3 R2, P0, R14, R0, RZ ;  /* 0x000000000e027210 */ /* 0x000fda0007f1e0ff */
[----:B------:R-:W-:Y:S05]  /*10f60*/  WARPSYNC.COLLECTIVE R15, `(.L_x_347) ;  /* 0x000000000f087348 */ /* 0x000fea0003c00000 */
[----:B------:R0:W1:Y:S02]  /*10f70*/  SHFL.IDX P6, R14, R13, R12, R11 ;  /* 0x0000000c0d0e7389 */ /* 0x00006400000c000b */
[----:B01----:R-:W-:Y:S01]  /*10f80*/  ENDCOLLECTIVE ;  /* 0x000000000000791b */ /* 0x003fe20003800000 */
.L_x_347:
        /* <DEDUP_REMOVED lines=10> */
.L_x_348:
[----:B------:R-:W-:Y:S05]  /*11030*/  BRA `(.L_x_349) ;  /* 0xffffffc000d07947 */ /* 0x000fea000383ffff */
.L_x_249:
[----:B---3--:R3:W4:Y:S02]  /*11040*/  SYNCS.PHASECHK.TRANS64.TRYWAIT P0, [R19+URZ+0x32460], R23 ;  /* 0x03246017130075a7 */ /* 0x008724000800017f */
[----:B----4-:R-:W-:Y:S05]  /*11050*/  @!P0 NANOSLEEP.SYNCS 0x989680 ;  /* 0x009896800000895d */ /* 0x010fea0003900000 */
[----:B------:R-:W4:Y:S02]  /*11060*/  @!P0 SYNCS.PHASECHK.TRANS64 P0, [R19+URZ+0x32460], R23 ;  /* 0x03246017130085a7 */ /* 0x000f24000800007f */
[----:B----4-:R-:W-:Y:S05]  /*11070*/  @!P0 BRA `(.L_x_249) ;  /* 0xfffffffc00f08947 */ /* 0x010fea000383ffff */
[----:B------:R-:W-:Y:S05]  /*11080*/  BRA `(.L_x_350) ;  /* 0xffffffc4001c7947 */ /* 0x000fea000383ffff */
.L_x_250:
        /* <DEDUP_REMOVED lines=8> */
.L_x_352:
[----:B------:R-:W-:Y:S05]  /*11110*/  BSYNC B1 ;  /* 0x0000000000017941 */ /* 0x000fea0003800000 */
.L_x_351:
[----:B------:R-:W-:Y:S01]  /*11120*/  MOV R13, R20 ;  /* 0x00000014000d7202 */ /* 0x000fe20000000f00 */
[----:B------:R-:W-:Y:S02]  /*11130*/  IMAD.MOV.U32 R12, RZ, RZ, RZ ;  /* 0x000000ffff0c7224 */ /* 0x000fe400078e00ff */
[----:B------:R-:W-:Y:S02]  /*11140*/  IMAD.MOV.U32 R11, RZ, RZ, 0x181f ;  /* 0x0000181fff0b7424 */ /* 0x000fe400078e00ff */
[----:B------:R-:W-:Y:S02]  /*11150*/  IMAD.MOV.U32 R15, RZ, RZ, -0x1 ;  /* 0xffffffffff0f7424 */ /* 0x000fe400078e00ff */
[----:B------:R-:W-:Y:S02]  /*11160*/  IMAD.MOV.U32 R3, RZ, RZ, R14 ;  /* 0x000000ffff037224 */ /* 0x000fe400078e000e */
[----:B------:R-:W-:-:S07]  /*11170*/  IMAD R21, R17, 0xc000, R31 ;  /* 0x0000c00011157824 */ /* 0x000fce00078e021f */
[----:B------:R-:W-:Y:S05]  /*11180*/  WARPSYNC.COLLECTIVE R15, `(.L_x_353) ;  /* 0x000000000f087348 */ /* 0x000fea0003c00000 */
[----:B------:R0:W1:Y:S02]  /*11190*/  SHFL.IDX P6, R14, R13, R12, R11 ;  /* 0x0000000c0d0e7389 */ /* 0x00006400000c000b */
[----:B01----:R-:W-:Y:S01]  /*111a0*/  ENDCOLLECTIVE ;  /* 0x000000000000791b */ /* 0x003fe20003800000 */
.L_x_353:
[----:B------:R-:W-:Y:S02]  /*111b0*/  IMAD.MOV.U32 R6, RZ, RZ, RZ ;  /* 0x000000ffff067224 */ /* 0x000fe400078e00ff */
[----:B------:R-:W-:Y:S02]  /*111c0*/  IMAD.MOV.U32 R13, RZ, RZ, R22 ;  /* 0x000000ffff0d7224 */ /* 0x000fe400078e0016 */
[----:B------:R-:W-:Y:S01]  /*111d0*/  IMAD.MOV.U32 R12, RZ, RZ, 0x1 ;  /* 0x00000001ff0c7424 */ /* 0x000fe200078e00ff */
[----:B------:R-:W-:-:S13]  /*111e0*/  IADD3 R2, P0, R14, R0, RZ ;  /* 0x000000000e027210 */ /* 0x000fda0007f1e0ff */
[----:B------:R-:W-:Y:S05]  /*111f0*/  WARPSYNC.COLLECTIVE R15, `(.L_x_354) ;  /* 0x000000000f087348 */ /* 0x000fea0003c00000 */
[----:B------:R0:W1:Y:S02]  /*11200*/  SHFL.IDX P6, R14, R13, R12, R11 ;  /* 0x0000000c0d0e7389 */ /* 0x00006400000c000b */
[----:B01----:R-:W-:Y:S01]  /*11210*/  ENDCOLLECTIVE ;  /* 0x000000000000791b */ /* 0x003fe20003800000 */
.L_x_354:
[----:B------:R-:W-:-:S05]  /*11220*/  IADD3.X R3, RZ, R3, RZ, P0, !PT ;  /* 0x00000003ff037210 */ /* 0x000fca00007fe4ff */
        /* <DEDUP_REMOVED lines=12> */
.L_x_355:
[----:B------:R-:W-:Y:S02]  /*112f0*/  IMAD.MOV.U32 R13, RZ, RZ, R22 ;  /* 0x000000ffff0d7224 */ /* 0x000fe400078e0016 */
[----:B------:R-:W-:Y:S01]  /*11300*/  IMAD.MOV.U32 R12, RZ, RZ, 0x2 ;  /* 0x00000002ff0c7424 */ /* 0x000fe200078e00ff */
[----:B------:R-:W-:-:S13]  /*11310*/  IADD3 R2, P0, R14, R0, RZ ;  /* 0x000000000e027210 */ /* 0x000fda0007f1e0ff */
[----:B------:R-:W-:Y:S05]  /*11320*/  WARPSYNC.COLLECTIVE R15, `(.L_x_356) ;  /* 0x000000000f087348 */ /* 0x000fea0003c00000 */
[----:B------:R0:W1:Y:S02]  /*11330*/  SHFL.IDX P6, R14, R13, R12, R11 ;  /* 0x0000000c0d0e7389 */ /* 0x00006400000c000b */
[----:B01----:R-:W-:Y:S01]  /*11340*/  ENDCOLLECTIVE ;  /* 0x000000000000791b */ /* 0x003fe20003800000 */
.L_x_356:
[----:B------:R-:W-:-:S05]  /*11350*/  IMAD.X R3, RZ, RZ, R4, P0 ;  /* 0x000000ffff037224 */ /* 0x000fca00000e0604 */
[----:B------:R-:W-:Y:S01]  /*11360*/  @!PT LDS RZ, [RZ] ;  /* 0x00000000fffff984 */ /* 0x000fe20000000800 */
[----:B------:R-:W-:Y:S01]  /*11370*/  @!PT LDS RZ, [RZ] ;  /* 0x00000000fffff984 */ /* 0x000fe20000000800 */
[----:B------:R-:W-:Y:S01]  /*11380*/  @!PT LDS RZ, [RZ] ;  /* 0x00000000fffff984 */ /* 0x000fe20000000800 */
[----:B------:R0:W-:Y:S04]  /*11390*/  LDGSTS.E.BYPASS.LTC128B.128 [R21+0x800], desc[UR36][R2.64], !P4 ;  /* 0x0080000002157fae */ /* 0x0001e8000e101d64 */
[----:B------:R0:W-:Y:S01]  /*113a0*/  LDGSTS.E.BYPASS.LTC128B.128 [R21+0x3800], desc[UR36][R2.64+0x80], !P3 ;  /* 0x0380008002157fae */ /* 0x0001e2000d901d64 */
[----:B------:R-:W-:-:S03]  /*113b0*/  IMAD.MOV.U32 R13, RZ, RZ, R20 ;  /* 0x000000ffff0d7224 */ /* 0x000fc600078e0014 */
[----:B------:R0:W-:Y:S04]  /*113c0*/  LDGSTS.E.BYPASS.LTC128B.128 [R21+0x6800], desc[UR36][R2.64+0x100], !P2 ;  /* 0x0680010002157fae */ /* 0x0001e8000d101d64 */
[----:B------:R0:W-:Y:S01]  /*113d0*/  LDGSTS.E.BYPASS.LTC128B.128 [R21+0x9800], desc[UR36][R2.64+0x180], !P1 ;  /* 0x0980018002157fae */ /* 0x0001e2000c901d64 */
[----:B------:R-:W-:-:S07]  /*113e0*/  MOV R4, R14 ;  /* 0x0000000e00047202 */ /* 0x000fce0000000f00 */
[----:B0-----:R-:W-:Y:S05]  /*113f0*/  WARPSYNC.COLLECTIVE R15, `(.L_x_357) ;  /* 0x000000000f087348 */ /* 0x001fea0003c00000 */
[----:B------:R1:W2:Y:S02]  /*11400*/  SHFL.IDX P6, R14, R13, R12, R11 ;  /* 0x0000000c0d0e7389 */ /* 0x0002a400000c000b */
[----:B012---:R-:W-:Y:S01]  /*11410*/  ENDCOLLECTIVE ;  /* 0x000000000000791b */ /* 0x007fe20003800000 */
.L_x_357:
[----:B------:R-:W-:Y:S01]  /*11420*/  IMAD.MOV.U32 R13, RZ, RZ, R22 ;  /* 0x000000ffff0d7224 */ /* 0x000fe200078e0016 */
[----:B------:R-:W-:Y:S02]  /*11430*/  MOV R12, 0x3 ;  /* 0x00000003000c7802 */ /* 0x000fe40000000f00 */
[----:B------:R-:W-:-:S13]  /*11440*/  IADD3 R2, P0, R14, R0, RZ ;  /* 0x000000000e027210 */ /* 0x000fda0007f1e0ff */
[----:B------:R-:W-:Y:S05]  /*11450*/  WARPSYNC.COLLECTIVE R15, `(.L_x_358) ;  /* 0x000000000f087348 */ /* 0x000fea0003c00000 */
[----:B------:R0:W1:Y:S02]  /*11460*/  SHFL.IDX P6, R14, R13, R12, R11 ;  /* 0x0000000c0d0e7389 */ /* 0x00006400000c000b */
[----:B01----:R-:W-:Y:S01]  /*11470*/  ENDCOLLECTIVE ;  /* 0x000000000000791b */ /* 0x003fe20003800000 */
.L_x_358:
        /* <DEDUP_REMOVED lines=9> */
[----:B------:R-:W-:-:S07]  /*11510*/  IMAD.MOV.U32 R5, RZ, RZ, R14 ;  /* 0x000000ffff057224 */ /* 0x000fce00078e000e */
[----:B0-----:R-:W-:Y:S05]  /*11520*/  WARPSYNC.COLLECTIVE R15, `(.L_x_359) ;  /* 0x000000000f087348 */ /* 0x001fea0003c00000 */
[----:B------:R1:W2:Y:S02]  /*11530*/  SHFL.IDX P6, R14, R13, R12, R11 ;  /* 0x0000000c0d0e7389 */ /* 0x0002a400000c000b */
[----:B012---:R-:W-:Y:S01]  /*11540*/  ENDCOLLECTIVE ;  /* 0x000000000000791b */ /* 0x007fe20003800000 */
.L_x_359:
[----:B------:R-:W-:Y:S01]  /*11550*/  MOV R13, R22 ;  /* 0x00000016000d7202 */ /* 0x000fe20000000f00 */
[----:B------:R-:W-:Y:S01]  /*11560*/  IMAD.MOV.U32 R12, RZ, RZ, 0x4 ;  /* 0x00000004ff0c7424 */ /* 0x000fe200078e00ff */
[----:B------:R-:W-:-:S13]  /*11570*/  IADD3 R2, P0, R14, R0, RZ ;  /* 0x000000000e027210 */ /* 0x000fda0007f1e0ff */
[----:B------:R-:W-:Y:S05]  /*11580*/  WARPSYNC.COLLECTIVE R15, `(.L_x_360) ;  /* 0x000000000f087348 */ /* 0x000fea0003c00000 */
[----:B------:R0:W1:Y:S02]  /*11590*/  SHFL.IDX P6, R14, R13, R12, R11 ;  /* 0x0000000c0d0e7389 */ /* 0x00006400000c000b */
[----:B01----:R-:W-:Y:S01]  /*115a0*/  ENDCOLLECTIVE ;  /* 0x000000000000791b */ /* 0x003fe20003800000 */
.L_x_360:
        /* <DEDUP_REMOVED lines=13> */
.L_x_361:
[----:B------:R-:W-:Y:S02]  /*11680*/  IMAD.MOV.U32 R13, RZ, RZ, R22 ;  /* 0x000000ffff0d7224 */ /* 0x000fe400078e0016 */
[----:B------:R-:W-:Y:S01]  /*11690*/  IMAD.MOV.U32 R12, RZ, RZ, 0x5 ;  /* 0x00000005ff0c7424 */ /* 0x000fe200078e00ff */
[----:B------:R-:W-:-:S13]  /*116a0*/  IADD3 R2, P0, R14, R0, RZ ;  /* 0x000000000e027210 */ /* 0x000fda0007f1e0ff */
[----:B------:R-:W-:Y:S05]  /*116b0*/  WARPSYNC.COLLECTIVE R15, `(.L_x_362) ;  /* 0x000000000f087348 */ /* 0x000fea0003c00000 */
[----:B------:R0:W1:Y:S02]  /*116c0*/  SHFL.IDX P6, R14, R13, R12, R11 ;  /* 0x0000000c0d0e7389 */ /* 0x00006400000c000b */
[----:B01----:R-:W-:Y:S01]  /*116d0*/  ENDCOLLECTIVE ;  /* 0x000000000000791b */ /* 0x003fe20003800000 */
.L_x_362:
[----:B------:R-:W-:-:S05]  /*116e0*/  IADD3.X R3, RZ, R23, RZ, P0, !PT ;  /* 0x00000017ff037210 */ /* 0x000fca00007fe4ff */
[----:B------:R-:W-:Y:S01]  /*116f0*/  @!PT LDS RZ, [RZ] ;  /* 0x00000000fffff984 */ /* 0x000fe20000000800 */
[----:B------:R-:W-:Y:S01]  /*11700*/  @!PT LDS RZ, [RZ] ;  /* 0x00000000fffff984 */ /* 0x000fe20000000800 */
[----:B------:R-:W-:Y:S01]  /*11710*/  @!PT LDS RZ, [RZ] ;  /* 0x00000000fffff984 */ /* 0x000fe20000000800 */
[----:B------:R0:W-:Y:S04]  /*11720*/  LDGSTS.E.BYPASS.LTC128B.128 [R21+0x2000], desc[UR36][R2.64], !P4 ;  /* 0x0200000002157fae */ /* 0x0001e8000e101d64 */
        /* <DEDUP_REMOVED lines=8> */
.L_x_363:
[----:B------:R-:W-:Y:S05]  /*117b0*/  BRA `(.L_x_364) ;  /* 0xffffffc0006c7947 */ /* 0x000fea000383ffff */
.L_x_255:
[----:B0-----:R0:W1:Y:S02]  /*117c0*/  SYNCS.PHASECHK.TRANS64.TRYWAIT P0, [R4+URZ+0x32420], R6 ;  /* 0x03242006040075a7 */ /* 0x001064000800017f */
[----:B-1----:R-:W-:Y:S05]  /*117d0*/  @!P0 NANOSLEEP.SYNCS 0x989680 ;  /* 0x009896800000895d */ /* 0x002fea0003900000 */
[----:B------:R-:W1:Y:S02]  /*117e0*/  @!P0 SYNCS.PHASECHK.TRANS64 P0, [R4+URZ+0x32420], R6 ;  /* 0x03242006040085a7 */ /* 0x000e64000800007f */
[----:B-1----:R-:W-:Y:S05]  /*117f0*/  @!P0 BRA `(.L_x_255) ;  /* 0xfffffffc00f08947 */ /* 0x002fea000383ffff */
[----:B------:R-:W-:Y:S05]  /*11800*/  BRA `(.L_x_365) ;  /* 0xffffffc000f47947 */ /* 0x000fea000383ffff */
.L_x_256:
[----:B------:R-:W1:Y:S01]  /*11810*/  S2R R0, SR_TID.X ;  /* 0x0000000000007919 */ /* 0x000e620000002100 */
[----:B------:R-:W-:Y:S01]  /*11820*/  BSSY B0, `(.L_x_366) ;  /* 0x000000a000007945 */ /* 0x000fe20003800000 */
[----:B------:R-:W-:Y:S01]  /*11830*/  IMAD.MOV.U32 R12, RZ, RZ, RZ ;  /* 0x000000ffff0c7224 */ /* 0x000fe200078e00ff */
[----:B------:R-:W-:Y:S01]  /*11840*/  MOV R11, 0x1f ;  /* 0x0000001f000b7802 */ /* 0x000fe20000000f00 */
[----:B------:R-:W-:Y:S01]  /*11850*/  IMAD.MOV.U32 R15, RZ, RZ, -0x1 ;  /* 0xffffffffff0f7424 */ /* 0x000fe200078e00ff */
[----:B-1----:R-:W-:-:S04]  /*11860*/  SHF.R.U32.HI R0, RZ, 0x5, R0 ;  /* 0x00000005ff007819 */ /* 0x002fc80000011600 */
[----:B------:R-:W-:-:S05]  /*11870*/  LOP3.LUT R0, R0, 0x3, RZ, 0xc0, !PT ;  /* 0x0000000300007812 */ /* 0x000fca00078ec0ff */
[----:B------:R-:W-:-:S07]  /*11880*/  IMAD.MOV.U32 R13, RZ, RZ, R0 ;  /* 0x000000ffff0d7224 */ /* 0x000fce00078e0000 */
[----:B0-2--5:R-:W-:Y:S05]  /*11890*/  WARPSYNC.COLLECTIVE R15, `(.L_x_367) ;  /* 0x000000000f087348 */ /* 0x025fea0003c00000 */
[----:B------:R1:W3:Y:S02]  /*118a0*/  SHFL.IDX P6, R14, R13, R12, R11 ;  /* 0x0000000c0d0e7389 */ /* 0x0002e400000c000b */
[----:B0123-5:R-:W-:Y:S01]  /*118b0*/  ENDCOLLECTIVE ;  /* 0x000000000000791b */ /* 0x02ffe20003800000 */
.L_x_367:
[----:B------:R-:W-:Y:S05]  /*118c0*/  BSYNC B0 ;  /* 0x0000000000007941 */ /* 0x000fea0003800000 */
.L_x_366:
[----:B------:R-:W-:Y:S05]  /*118d0*/  BRA `(.L_x_368) ;  /* 0xffffffc000dc7947 */ /* 0x000fea000383ffff */
.L_x_257:
[----:B------:R-:W-:Y:S01]  /*118e0*/  BSSY B0, `(.L_x_369) ;  /* 0x0000006000007945 */ /* 0x000fe20003800000 */
[----:B------:R-:W-:-:S07]  /*118f0*/  IMAD.MOV.U32 R15, RZ, RZ, -0x1 ;  /* 0xffffffffff0f7424 */ /* 0x000fce00078e00ff */
[----:B012--5:R-:W-:Y:S05]  /*11900*/  WARPSYNC.COLLECTIVE R15, `(.L_x_370) ;  /* 0x000000000f0c7348 */ /* 0x027fea0003c00000 */
[----:B------:R-:W-:Y:S02]  /*11910*/  ELECT P6, UR62, PT ;  /* 0x00000000003e782f */ /* 0x000fe400038c0000 */
[----:B------:R-:W-:Y:S01]  /*11920*/  MOV R14, UR62 ;  /* 0x0000003e000e7c02 */ /* 0x000fe20008000f00 */
[----:B012--5:R-:W-:Y:S10]  /*11930*/  ENDCOLLECTIVE ;  /* 0x000000000000791b */ /* 0x027ff40003800000 */
.L_x_370:
[----:B------:R-:W-:Y:S05]  /*11940*/  BSYNC B0 ;  /* 0x0000000000007941 */ /* 0x000fea0003800000 */
.L_x_369:
[----:B------:R-:W-:Y:S05]  /*11950*/  BRA `(.L_x_371) ;  /* 0xffffffc000d07947 */ /* 0x000fea000383ffff */
.L_x_259:
[----:B-1----:R1:W3:Y:S02]  /*11960*/  SYNCS.PHASECHK.TRANS64.TRYWAIT P1, [R5+URZ+0x32440], R0 ;  /* 0x03244000050075a7 */ /* 0x0022e4000802017f */
[----:B---3--:R-:W-:Y:S05]  /*11970*/  @!P1 NANOSLEEP.SYNCS 0x989680 ;  /* 0x009896800000995d */ /* 0x008fea0003900000 */
[----:B------:R-:W3:Y:S02]  /*11980*/  @!P1 SYNCS.PHASECHK.TRANS64 P1, [R5+URZ+0x32440], R0 ;  /* 0x03244000050095a7 */ /* 0x000ee4000802007f */
[----:B---3--:R-:W-:Y:S05]  /*11990*/  @!P1 BRA `(.L_x_259) ;  /* 0xfffffffc00f09947 */ /* 0x008fea000383ffff */
[----:B------:R-:W-:Y:S05]  /*119a0*/  BRA `(.L_x_372) ;  /* 0xffffffc000f87947 */ /* 0x000fea000383ffff */
.L_x_261:
[----:B---3--:R3:W4:Y:S02]  /*119b0*/  SYNCS.PHASECHK.TRANS64.TRYWAIT P1, [R17+URZ+0x32440], R2 ;  /* 0x03244002110075a7 */ /* 0x008724000802017f */
[----:B----4-:R-:W-:Y:S05]  /*119c0*/  @!P1 NANOSLEEP.SYNCS 0x989680 ;  /* 0x009896800000995d */ /* 0x010fea0003900000 */
[----:B------:R-:W4:Y:S02]  /*119d0*/  @!P1 SYNCS.PHASECHK.TRANS64 P1, [R17+URZ+0x32440], R2 ;  /* 0x03244002110095a7 */ /* 0x000f24000802007f */
[----:B----4-:R-:W-:Y:S05]  /*119e0*/  @!P1 BRA `(.L_x_261) ;  /* 0xfffffffc00f09947 */ /* 0x010fea000383ffff */
[----:B------:R-:W-:Y:S05]  /*119f0*/  BRA `(.L_x_373) ;  /* 0xffffffc400047947 */ /* 0x000fea000383ffff */
.L_x_263:
[----:B----4-:R4:W0:Y:S02]  /*11a00*/  SYNCS.PHASECHK.TRANS64.TRYWAIT P1, [R5+URZ+0x32460], R0 ;  /* 0x03246000050075a7 */ /* 0x010824000802017f */
[----:B0-----:R-:W-:Y:S05]  /*11a10*/  @!P1 NANOSLEEP.SYNCS 0x989680 ;  /* 0x009896800000995d */ /* 0x001fea0003900000 */
[----:B------:R-:W0:Y:S02]  /*11a20*/  @!P1 SYNCS.PHASECHK.TRANS64 P1, [R5+URZ+0x32460], R0 ;  /* 0x03246000050095a7 */ /* 0x000e24000802007f */
[----:B0-----:R-:W-:Y:S05]  /*11a30*/  @!P1 BRA `(.L_x_263) ;  /* 0xfffffffc00f09947 */ /* 0x001fea000383ffff */
[----:B------:R-:W-:Y:S05]  /*11a40*/  BRA `(.L_x_374) ;  /* 0xffffffc400007947 */ /* 0x000fea000383ffff */
.L_x_375:
        /* <DEDUP_REMOVED lines=11> */
.L_x_6557:


//--------------------- .text._ZN7cutlass13device_kernelIN5flash11enable_sm90INS1_16FlashAttnFwdSm90INS1_25CollectiveMainloopFwdSm90ILi2EN4cute5tupleIJNS5_1CILi1EEES8_S8_EEENS6_IJNS7_ILi128EEENS7_ILi96EEENS7_ILi64EEEEEELi256ENS_10bfloat16_tEfNS_4arch4Sm90ELb0ELb0ELb1ELb1ELb1ELb0ELb0ELb1ELb0ELb1ELb1ELb0EEENS1_21CollectiveEpilogueFwdINS6_IJSA_NS7_ILi256EEESB_EEES9_SE_SG_Li256ELb1ELb1ELb1ELb0EEENS1_36VarlenDynamicPersistentTileSchedulerILi128ELi96ELi256ELi128ELb1ELb1ELb1ELb0ELb1ELb1EEEEEEEEEvNT_6ParamsE --------------------------
	.section	.text._ZN7cutlass13device_kernelIN5flash11enable_sm90INS1_16FlashAttnFwdSm90INS1_25CollectiveMainloopFwdSm90ILi2EN4cute5tupleIJNS5_1CILi1EEES8_S8_EEENS6_IJNS7_ILi128EEENS7_ILi96EEENS7_ILi64EEEEEELi256ENS_10bfloat16_tEfNS_4arch4Sm90ELb0ELb0ELb1ELb1ELb1ELb0ELb0ELb1ELb0ELb1ELb1ELb0EEENS1_21CollectiveEpilogueFwdINS6_IJSA_NS7_ILi256EEESB_EEES9_SE_SG_Li256ELb1ELb1ELb1ELb0EEENS1_36VarlenDynamicPersistentTileSchedulerILi128ELi96ELi256ELi128ELb1ELb1ELb1ELb0ELb1ELb1EEEEEEEEEvNT_6ParamsE,"ax",@progbits
	.align	128
.text._ZN7cutlass13device_kernelIN5flash11enable_sm90INS1_16FlashAttnFwdSm90INS1_25CollectiveMainloopFwdSm90ILi2EN4cute5tupleIJNS5_1CILi1EEES8_S8_EEENS6_IJNS7_ILi128EEENS7_ILi96EEENS7_ILi64EEEEEELi256ENS_10bfloat16_tEfNS_4arch4Sm90ELb0ELb0ELb1ELb1ELb1ELb0ELb0ELb1ELb0ELb1ELb1ELb0EEENS1_21CollectiveEpilogueFwdINS6_IJSA_NS7_ILi256EEESB_EEES9_SE_SG_Li256ELb1ELb1ELb1ELb0EEENS1_36VarlenDynamicPersistentTileSchedulerILi128ELi96ELi256ELi128ELb1ELb1ELb1ELb0ELb1ELb1EEEEEEEEEvNT_6ParamsE:
        .type           _ZN7cutlass13device_kernelIN5flash11enable_sm90INS1_16FlashAttnFwdSm90INS1_25CollectiveMainloopFwdSm90ILi2EN4cute5tupleIJNS5_1CILi1EEES8_S8_EEENS6_IJNS7_ILi128EEENS7_ILi96EEENS7_ILi64EEEEEELi256ENS_10bfloat16_tEfNS_4arch4Sm90ELb0ELb0ELb1ELb1ELb1ELb0ELb0ELb1ELb0ELb1ELb1ELb0EEENS1_21CollectiveEpilogueFwdINS6_IJSA_NS7_ILi256EEESB_EEES9_SE_SG_Li256ELb1ELb1ELb1ELb0EEENS1_36VarlenDynamicPersistentTileSchedulerILi128ELi96ELi256ELi128ELb1ELb1ELb1ELb0ELb1ELb1EEEEEEEEEvNT_6ParamsE,@function
        .size           _ZN7cutlass13device_kernelIN5flash11enable_sm90INS1_16FlashAttnFwdSm90INS1_25CollectiveMainloopFwdSm90ILi2EN4cute5tupleIJNS5_1CILi1EEES8_S8_EEENS6_IJNS7_ILi128EEENS7_ILi96EEENS7_ILi64EEEEEELi256ENS_10bfloat16_tEfNS_4arch4Sm90ELb0ELb0ELb1ELb1ELb1ELb0ELb0ELb1ELb0ELb1ELb1ELb0EEENS1_21CollectiveEpilogueFwdINS6_IJSA_NS7_ILi256EEESB_EEES9_SE_SG_Li256ELb1ELb1ELb1ELb0EEENS1_36VarlenDynamicPersistentTileSchedulerILi128ELi96ELi256ELi128ELb1ELb1ELb1ELb0ELb1ELb1EEEEEEEEEvNT_6ParamsE,(.L_x_6558 - _ZN7cutlass13device_kernelIN5flash11enable_sm90INS1_16FlashAttnFwdSm90INS1_25CollectiveMainloopFwdSm90ILi2EN4cute5tupleIJNS5_1CILi1EEES8_S8_EEENS6_IJNS7_ILi128EEENS7_ILi96EEENS7_ILi64EEEEEELi256ENS_10bfloat16_tEfNS_4arch4Sm90ELb0ELb0ELb1ELb1ELb1ELb0ELb0ELb1ELb0ELb1ELb1ELb0EEENS1_21CollectiveEpilogueFwdINS6_IJSA_NS7_ILi256EEESB_EEES9_SE_SG_Li256ELb1ELb1ELb1ELb0EEENS1_36VarlenDynamicPersistentTileSchedulerILi128ELi96ELi256ELi128ELb1ELb1ELb1ELb0ELb1ELb1EEEEEEEEEvNT_6ParamsE)
        .other          _ZN7cutlass13device_kernelIN5flash11enable_sm90INS1_16FlashAttnFwdSm90INS1_25CollectiveMainloopFwdSm90ILi2EN4cute5tupleIJNS5_1CILi1EEES8_S8_EEENS6_IJNS7_ILi128EEENS7_ILi96EEENS7_ILi64EEEEEELi256ENS_10bfloat16_tEfNS_4arch4Sm90ELb0ELb0ELb1ELb1ELb1ELb0ELb0ELb1ELb0ELb1ELb1ELb0EEENS1_21CollectiveEpilogueFwdINS6_IJSA_NS7_ILi256EEESB_EEES9_SE_SG_Li256ELb1ELb1ELb1ELb0EEENS1_36VarlenDynamicPersistentTileSchedulerILi128ELi96ELi256ELi128ELb1ELb1ELb1ELb0ELb1ELb1EEEEEEEEEvNT_6ParamsE,@"STO_CUDA_ENTRY STV_DEFAULT"
_ZN7cutlass13device_kernelIN5flash11enable_sm90INS1_16FlashAttnFwdSm90INS1_25CollectiveMainloopFwdSm90ILi2EN4cute5tupleIJNS5_1CILi1EEES8_S8_EEENS6_IJNS7_ILi128EEENS7_ILi96EEENS7_ILi64EEEEEELi256ENS_10bfloat16_tEfNS_4arch4Sm90ELb0ELb0ELb1ELb1ELb1ELb0ELb0ELb1ELb0ELb1ELb1ELb0EEENS1_21CollectiveEpilogueFwdINS6_IJSA_NS7_ILi256EEESB_EEES9_SE_SG_Li256ELb1ELb1ELb1ELb0EEENS1_36VarlenDynamicPersistentTileSchedulerILi128ELi96ELi256ELi128ELb1ELb1ELb1ELb0ELb1ELb1EEEEEEEEEvNT_6ParamsE:
        /* <DEDUP_REMOVED lines=13> */
[----:B------:R-:W-:-:S04]  /*00d0*/  VOTEU.ALL UP1, P0 ;  /* 0x00000000003f7886 */ /* 0x000fc80000020000 */
        /* <DEDUP_REMOVED lines=10> */
[----:B------:R0:W2:Y:S06]  /*0180*/  @!UP0 SYNCS.EXCH.64 URZ, [UR8+0x22800], UR4 ;  /* 0x02280004083f85b2 */ /* 0x0000ac0008000100 */
[----:B------:R0:W3:Y:S02]  /*0190*/  @!UP1 SYNCS.EXCH.64 URZ, [UR8+0x22820], UR6 ;  /* 0x02282006083f95b2 */ /* 0x0000e40008000100 */
        /* <DEDUP_REMOVED lines=15> */
[----:B------:R0:W4:Y:S01]  /*0290*/  SYNCS.EXCH.64 URZ, [UR8+0x22840], UR6 ;  /* 0x02284006083f75b2 */ /* 0x0001220008000100 */
[----:B------:R0:W0:Y:S01]  /*02a0*/  SYNCS.EXCH.64 URZ, [UR8+0x22838], UR4 ;  /* 0x02283804083f75b2 */ /* 0x0000220008000100 */
[----:B------:R0:W0:Y:S01]  /*02b0*/  SYNCS.EXCH.64 URZ, [UR8+0x22848], UR6 ;  /* 0x02284806083f75b2 */ /* 0x0000220008000100 */
[----:B------:R-:W-:Y:S01]  /*02c0*/  NOP ;  /* 0x0000000000007918 */ /* 0x000fe20000000000 */
.L_x_376:
        /* <DEDUP_REMOVED lines=22> */
.L_x_377:
        /* <DEDUP_REMOVED lines=18> */
.L_x_378:
        /* <DEDUP_REMOVED lines=22> */
.L_x_379:
        /* <DEDUP_REMOVED lines=23> */
.L_x_380:
[----:B------:R-:W-:Y:S01]  /*0820*/  UISETP.NE.AND UP0, UPT, UR9, URZ, UPT ;  /* 0x0000003f0900728c */ /* 0x000fe2000bf05270 */
[----:B------:R-:W-:Y:S01]  /*0830*/  NOP ;  /* 0x0000000000007918 */ /* 0x000fe20000000000 */
[----:B------:R-:W-:Y:S01]  /*0840*/  UMOV UR38, 0x1 ;  /* 0x0000000100267882 */ /* 0x000fe20000000000 */
[----:B------:R-:W-:Y:S01]  /*0850*/  ULDC.64 UR50, c[0x0][0x208] ;  /* 0x0000820000327ab9 */ /* 0x000fe20000000a00 */
[----:B------:R-:W-:Y:S01]  /*0860*/  USEL UR38, UR38, 0x2, !UP0 ;  /* 0x0000000226267887 */ /* 0x000fe2000c000000 */
[----:B01234-:R-:W-:Y:S01]  /*0870*/  BAR.SYNC.DEFER_BLOCKING 0x0 ;  /* 0x0000000000007b1d */ /* 0x01ffe20000010000 */
[----:B------:R-:W-:-:S13]  /*0880*/  PLOP3.LUT P0, PT, PT, PT, UP0, 0x80, 0x0 ;  /* 0x000000000000781c */ /* 0x000fda0003f0f008 */
[----:B------:R-:W-:Y:S05]  /*0890*/  @!P0 BRA `(.L_x_381) ;  /* 0x000000ac00108947 */ /* 0x000fea0003800000 */
.L_x_382:
[----:B------:R-:W-:-:S08]  /*08a0*/  NOP ;  /* 0x0000000000007918 */ /* 0x000fd00000000000 */
[----:B------:R-:W0:Y:S02]  /*08b0*/  USETMAXREG.TRY_ALLOC.CTAPOOL UP0, 0xe8 ;  /* 0x000000e8000079c8 */ /* 0x000e240008000600 */
[----:B0-----:R-:W-:-:S13]  /*08c0*/  PLOP3.LUT P0, PT, PT, PT, UP0, 0x80, 0x0 ;  /* 0x000000000000781c */ /* 0x001fda0003f0f008 */
[----:B------:R-:W-:Y:S05]  /*08d0*/  @!P0 BRA `(.L_x_382) ;  /* 0xfffffffc00f08947 */ /* 0x000fea000383ffff */
[----:B------:R-:W-:Y:S01]  /*08e0*/  SHF.R.U32.HI R2, RZ, 0x7, R0 ;  /* 0x00000007ff027819 */ /* 0x000fe20000011600 */
[----:B------:R-:W0:Y:S08]  /*08f0*/  S2UR UR5, SR_CgaCtaId ;  /* 0x00000000000579c3 */ /* 0x000e300000008800 */
[----:B------:R-:W-:Y:S06]  /*0900*/  BAR.ARV 0x8, 0x180 ;  /* 0x0206000000007b1d */ /* 0x000fec0000002000 */
[----:B------:R-:W-:Y:S01]  /*0910*/  ISETP.NE.AND P0, PT, R2, 0x1, PT ;  /* 0x000000010200780c */ /* 0x000fe20003f05270 */
[----:B------:R-:W-:-:S12]  /*0920*/  UMOV UR4, 0x400 ;  /* 0x0000040000047882 */ /* 0x000fd80000000000 */
[----:B------:R-:W-:Y:S06]  /*0930*/  @!P0 BAR.ARV 0x9, 0x100 ;  /* 0x0244000000008b1d */ /* 0x000fec0000002000 */
[----:B0-----:R-:W-:Y:S02]  /*0940*/  ULEA UR4, UR5, UR4, 0x18 ;  /* 0x0000000405047291 */ /* 0x001fe4000f8ec03f */
[----:B------:R-:W-:Y:S07]  /*0950*/  BAR.SYNC.DEFER_BLOCKING 0x5, 0x180 ;  /* 0x0146000000007b1d */ /* 0x000fee0000010000 */
[----:B------:R-:W0:Y:S01]  /*0960*/  LDS.128 R4, [UR4+0x228d0] ;  /* 0x0228d004ff047984 */ /* 0x000e220008000c00 */
[----:B------:R-:W-:Y:S01]  /*0970*/  ULDC UR4, c[0x0][0xc3c] ;  /* 0x00030f0000047ab9 */ /* 0x000fe20000000800 */
[----:B------:R-:W-:Y:S06]  /*0980*/  BAR.ARV 0x4, 0x180 ;  /* 0x0106000000007b1d */ /* 0x000fec0000002000 */
[----:B0-----:R-:W-:-:S13]  /*0990*/  ISETP.GE.AND P0, PT, R7, UR4, PT ;  /* 0x0000000407007c0c */ /* 0x001fda000bf06270 */
[----:B------:R-:W-:Y:S05]  /*09a0*/  @P0 EXIT ;  /* 0x000000000000094d */ /* 0x000fea0003800000 */
[----:B------:R-:W-:Y:S01]  /*09b0*/  VIADD R0, R0, 0xffffff80 ;  /* 0xffffff8000007836 */ /* 0x000fe20000000000 */
[----:B------:R-:W-:Y:S01]  /*09c0*/  R2UR UR6, R5 ;  /* 0x00000000050672ca */ /* 0x000fe200000e0000 */
[----:B------:R-:W-:Y:S01]  /*09d0*/  ULOP3.LUT UR47, UR38, 0x1, URZ, 0xfc, !UPT ;  /* 0x00000001262f7892 */ /* 0x000fe2000f8efc3f */
[----:B------:R-:W-:Y:S01]  /*09e0*/  R2UR UR5, R6 ;  /* 0x00000000060572ca */ /* 0x000fe200000e0000 */
[----:B------:R-:W-:Y:S01]  /*09f0*/  UMOV UR46, URZ ;  /* 0x0000003f002e7c82 */ /* 0x000fe20008000000 */
[----:B------:R-:W-:Y:S01]  /*0a00*/  SHF.R.S32.HI R3, RZ, 0x1f, R0 ;  /* 0x0000001fff037819 */ /* 0x000fe20000011400 */
[----:B------:R-:W-:Y:S01]  /*0a10*/  UMOV UR36, URZ ;  /* 0x0000003f00247c82 */ /* 0x000fe20008000000 */
[----:B------:R-:W-:Y:S01]  /*0a20*/  R2UR UR7, R7 ;  /* 0x00000000070772ca */ /* 0x000fe200000e0000 */
[----:B------:R-:W-:Y:S01]  /*0a30*/  UMOV UR37, URZ ;  /* 0x0000003f00257c82 */ /* 0x000fe20008000000 */
[CC--:B------:R-:W-:Y:S02]  /*0a40*/  LEA.HI R2, R3.reuse, R0.reuse, RZ, 0x7 ;  /* 0x0000000003027211 */ /* 0x0c0fe400078f38ff */
[----:B------:R-:W-:-:S02]  /*0a50*/  LEA.HI R4, R3, R0, RZ, 0x5 ;  /* 0x0000000003047211 */ /* 0x000fc400078f28ff */
[----:B------:R-:W-:Y:S02]  /*0a60*/  LOP3.LUT R221, R2, 0xffffff80, RZ, 0xc0, !PT ;  /* 0xffffff8002dd7812 */ /* 0x000fe400078ec0ff */
[CC--:B------:R-:W-:Y:S01]  /*0a70*/  LEA.HI R5, R3.reuse, R0.reuse, RZ, 0x2 ;  /* 0x0000000003057211 */ /* 0x0c0fe200078f10ff */
[----:B------:R-:W-:Y:S01]  /*0a80*/  IMAD.SHL.U32 R6, R4, 0x20, RZ ;  /* 0x0000002004067824 */ /* 0x000fe200078e00ff */
[----:B------:R-:W-:Y:S01]  /*0a90*/  LEA.HI R3, R3, R0, RZ, 0x4 ;  /* 0x0000000003037211 */ /* 0x000fe200078f20ff */
[C---:B------:R-:W-:Y:S01]  /*0aa0*/  IMAD.IADD R221, R0.reuse, 0x1, -R221 ;  /* 0x0000000100dd7824 */ /* 0x040fe200078e0add */
[----:B------:R-:W-:Y:S02]  /*0ab0*/  LOP3.LUT R11, R5, 0xfffffffc, RZ, 0xc0, !PT ;  /* 0xfffffffc050b7812 */ /* 0x000fe400078ec0ff */
[----:B------:R-:W-:Y:S02]  /*0ac0*/  LOP3.LUT R5, R3, 0x3fffff0, RZ, 0xc0, !PT ;  /* 0x03fffff003057812 */ /* 0x000fe400078ec0ff */
[----:B------:R-:W-:Y:S01]  /*0ad0*/  SHF.R.S32.HI R8, RZ, 0x1f, R221 ;  /* 0x0000001fff087819 */ /* 0x000fe200000114dd */
[C---:B------:R-:W-:Y:S01]  /*0ae0*/  IMAD.IADD R12, R0.reuse, 0x1, -R11 ;  /* 0x00000001000c7824 */ /* 0x040fe200078e0a0b */
[----:B------:R-:W-:Y:S01]  /*0af0*/  SHF.R.S32.HI R4, RZ, 0x4, R3 ;  /* 0x00000004ff047819 */ /* 0x000fe20000011403 */
[----:B------:R-:W-:Y:S01]  /*0b00*/  IMAD.IADD R5, R0, 0x1, -R5 ;  /* 0x0000000100057824 */ /* 0x000fe200078e0a05 */
[----:B------:R-:W-:-:S02]  /*0b10*/  LEA.HI R9, R8, R221, RZ, 0x2 ;  /* 0x000000dd08097211 */ /* 0x000fc400078f10ff */
[----:B------:R-:W-:Y:S02]  /*0b20*/  LEA.HI R0, R3, R4, RZ, 0x1 ;  /* 0x0000000403007211 */ /* 0x000fe400078f08ff */
[--C-:B------:R-:W-:Y:S02]  /*0b30*/  SHF.R.S32.HI R10, RZ, 0x2, R9.reuse ;  /* 0x00000002ff0a7819 */ /* 0x100fe40000011409 */
[----:B------:R-:W-:Y:S02]  /*0b40*/  SHF.R.S32.HI R7, RZ, 0x1f, R9 ;  /* 0x0000001fff077819 */ /* 0x000fe40000011409 */
[----:B------:R-:W-:Y:S02]  /*0b50*/  SHF.R.S32.HI R3, RZ, 0x7, R2 ;  /* 0x00000007ff037819 */ /* 0x000fe40000011402 */
[----:B------:R-:W-:Y:S02]  /*0b60*/  LEA.HI R11, R7, R10, RZ, 0x3 ;  /* 0x0000000a070b7211 */ /* 0x000fe400078f18ff */
[----:B------:R-:W-:-:S02]  /*0b70*/  LOP3.LUT R6, R6, 0xfffffc00, RZ, 0xc0, !PT ;  /* 0xfffffc0006067812 */ /* 0x000fc400078ec0ff */
[----:B------:R-:W-:Y:S02]  /*0b80*/  LOP3.LUT R7, R0, 0x1ffffffe, RZ, 0xc0, !PT ;  /* 0x1ffffffe00077812 */ /* 0x000fe400078ec0ff */
[----:B------:R-:W-:Y:S01]  /*0b90*/  LOP3.LUT R11, R11, 0xfffffff8, RZ, 0xc0, !PT ;  /* 0xfffffff80b0b7812 */ /* 0x000fe200078ec0ff */
[----:B------:R-:W-:Y:S01]  /*0ba0*/  IMAD R6, R5, 0x40, R6 ;  /* 0x0000004005067824 */ /* 0x000fe200078e0206 */
[----:B------:R-:W-:Y:S01]  /*0bb0*/  LEA.HI R2, R2, R3, RZ, 0x1 ;  /* 0x0000000302027211 */ /* 0x000fe200078f08ff */
[----:B------:R-:W-:Y:S01]  /*0bc0*/  IMAD.IADD R7, R4, 0x1, -R7 ;  /* 0x0000000104077824 */ /* 0x000fe200078e0a07 */
[----:B------:R-:W-:Y:S01]  /*0bd0*/  LEA.HI R8, R8, R221, RZ, 0x5 ;  /* 0x000000dd08087211 */ /* 0x000fe200078f28ff */
[----:B------:R-:W-:Y:S01]  /*0be0*/  IMAD.IADD R11, R10, 0x1, -R11 ;  /* 0x000000010a0b7824 */ /* 0x000fe200078e0a0b */
[----:B------:R-:W-:Y:S02]  /*0bf0*/  LEA.HI R0, R12, R12, RZ, 0x1 ;  /* 0x0000000c0c007211 */ /* 0x000fe400078f08ff */
[----:B------:R-:W-:-:S02]  /*0c00*/  LOP3.LUT R2, R2, 0x3fffffe, RZ, 0xc0, !PT ;  /* 0x03fffffe02027812 */ /* 0x000fc400078ec0ff */
[----:B------:R-:W-:Y:S02]  /*0c10*/  SHF.R.S32.HI R8, RZ, 0x5, R8 ;  /* 0x00000005ff087819 */ /* 0x000fe40000011408 */
[----:B------:R-:W-:Y:S01]  /*0c20*/  LOP3.LUT R5, R0, 0x1ffffffe, RZ, 0xc0, !PT ;  /* 0x1ffffffe00057812 */ /* 0x000fe200078ec0ff */
[----:B------:R-:W-:Y:S01]  /*0c30*/  IMAD R0, R7, 0x8, R6 ;  /* 0x0000000807007824 */ /* 0x000fe200078e0206 */
[----:B------:R-:W-:Y:S01]  /*0c40*/  LOP3.LUT R4, R9, 0x7ffffffc, RZ, 0xc0, !PT ;  /* 0x7ffffffc09047812 */ /* 0x000fe200078ec0ff */
[----:B------:R-:W-:Y:S02]  /*0c50*/  IMAD.IADD R3, R3, 0x1, -R2 ;  /* 0x0000000103037824 */ /* 0x000fe400078e0a02 */
[----:B------:R-:W-:Y:S01]  /*0c60*/  IMAD R8, R8, 0x10, R11 ;  /* 0x0000001008087824 */ /* 0x000fe200078e020b */
[----:B------:R0:W-:Y:S01]  /*0c70*/  STL [R1+0x30], R0 ;  /* 0x0000300001007387 */ /* 0x0001e20000100800 */
[----:B------:R-:W-:Y:S02]  /*0c80*/  IMAD.IADD R5, R12, 0x1, -R5 ;  /* 0x000000010c057824 */ /* 0x000fe400078e0a05 */
[----:B------:R-:W-:-:S04]  /*0c90*/  IMAD.IADD R2, R221, 0x1, -R4 ;  /* 0x00000001dd027824 */ /* 0x000fc800078e0a04 */
[----:B------:R-:W-:Y:S02]  /*0ca0*/  IMAD.SHL.U32 R2, R2, 0x2, RZ ;  /* 0x0000000202027824 */ /* 0x000fe400078e00ff */
[----:B0-----:R-:W-:Y:S02]  /*0cb0*/  IMAD R0, R3, 0x40, R8 ;  /* 0x0000004003007824 */ /* 0x001fe400078e0208 */
[C---:B------:R-:W-:Y:S02]  /*0cc0*/  VIADD R220, R2.reuse, 0x8 ;  /* 0x0000000802dc7836 */ /* 0x040fe40000000000 */
[C---:B------:R-:W-:Y:S01]  /*0cd0*/  VIADD R219, R2.reuse, 0x10 ;  /* 0x0000001002db7836 */ /* 0x040fe20000000000 */
[----:B------:R0:W-:Y:S01]  /*0ce0*/  STL [R1+0x28], R0 ;  /* 0x0000280001007387 */ /* 0x0001e20000100800 */
[C---:B------:R-:W-:Y:S01]  /*0cf0*/  VIADD R218, R2.reuse, 0x18 ;  /* 0x0000001802da7836 */ /* 0x040fe20000000000 */
[----:B------:R-:W-:Y:S01]  /*0d00*/  SHF.R.S32.HI R6, RZ, 0x1f, R220 ;  /* 0x0000001fff067819 */ /* 0x000fe200000114dc */
        /* <DEDUP_REMOVED lines=8> */
[----:B0-----:R-:W-:Y:S01]  /*0d90*/  IMAD R0, R5, 0x8, R0 ;  /* 0x0000000805007824 */ /* 0x001fe200078e0200 */
[----:B------:R-:W-:Y:S01]  /*0da0*/  SHF.R.S32.HI R3, RZ, 0x1f, R215 ;  /* 0x0000001fff037819 */ /* 0x000fe200000114d7 */
[C---:B------:R-:W-:Y:S01]  /*0db0*/  VIADD R213, R2.reuse, 0x40 ;  /* 0x0000004002d57836 */ /* 0x040fe20000000000 */
[----:B------:R-:W-:Y:S01]  /*0dc0*/  SHF.R.S32.HI R6, RZ, 0x1f, R214 ;  /* 0x0000001fff067819 */ /* 0x000fe200000114d6 */
        /* <DEDUP_REMOVED lines=36> */
[----:B------:R-:W-:Y:S01]  /*1010*/  VIADD R16, R2, 0xd8 ;  /* 0x000000d802107836 */ /* 0x000fe20000000000 */
[----:B------:R-:W-:-:S02]  /*1020*/  SHF.R.S32.HI R223, RZ, 0x1f, R18 ;  /* 0x0000001fffdf7819 */ /* 0x000fc40000011412 */
[----:B0-----:R-:W-:-:S07]  /*1030*/  SHF.R.S32.HI R222, RZ, 0x1f, R17 ;  /* 0x0000001fffde7819 */ /* 0x001fce0000011411 */
.L_x_432:
[----:B------:R-:W-:Y:S01]  /*1040*/  ULDC.64 UR8, c[0x0][0xc88] ;  /* 0x0003220000087ab9 */ /* 0x000fe20000000a00 */
[----:B------:R-:W-:Y:S01]  /*1050*/  ULDC.64 UR10, c[0x0][0xa20] ;  /* 0x00028800000a7ab9 */ /* 0x000fe20000000a00 */
[----:B------:R-:W-:Y:S02]  /*1060*/  UIMAD.WIDE UR8, UR7, 0x4, UR8 ;  /* 0x00000004070878a5 */ /* 0x000fe4000f8e0208 */
[----:B------:R-:W-:Y:S01]  /*1070*/  UISETP.NE.U32.AND UP1, UPT, UR10, URZ, UPT ;  /* 0x0000003f0a00728c */ /* 0x000fe2000bf25070 */
[----:B------:R-:W-:Y:S01]  /*1080*/  ULDC UR4, c[0x0][0x424] ;  /* 0x0001090000047ab9 */ /* 0x000fe20000000800 */
[----:B------:R-:W-:Y:S02]  /*1090*/  ULDC UR7, c[0x0][0x2f0] ;  /* 0x0000bc0000077ab9 */ /* 0x000fe40000000800 */
[----:B0123--:R-:W-:Y:S02]  /*10a0*/  IMAD.U32 R4, RZ, RZ, UR8 ;  /* 0x00000008ff047e24 */ /* 0x00ffe4000f8e00ff */
[----:B------:R-:W-:Y:S01]  /*10b0*/  IMAD.U32 R5, RZ, RZ, UR9 ;  /* 0x00000009ff057e24 */ /* 0x000fe2000f8e00ff */
[----:B------:R-:W-:-:S04]  /*10c0*/  ULDC.64 UR8, c[0x0][0xa28] ;  /* 0x00028a0000087ab9 */ /* 0x000fc80000000a00 */
[----:B------:R-:W2:Y:S01]  /*10d0*/  LDG.E R4, desc[UR50][R4.64] ;  /* 0x0000003204047981 */ /* 0x000ea2000c1e1900 */
[----:B------:R-:W-:Y:S02]  /*10e0*/  UISETP.NE.U32.AND UP0, UPT, UR8, URZ, UPT ;  /* 0x0000003f0800728c */ /* 0x000fe4000bf05070 */
[----:B------:R-:W-:Y:S02]  /*10f0*/  UISETP.NE.AND.EX UP1, UPT, UR11, URZ, UPT, UP1 ;  /* 0x0000003f0b00728c */ /* 0x000fe4000bf25310 */
[----:B------:R-:W-:-:S04]  /*1100*/  UISETP.NE.AND.EX UP0, UPT, UR9, URZ, UPT, UP0 ;  /* 0x0000003f0900728c */ /* 0x000fc8000bf05300 */
[----:B------:R-:W-:Y:S02]  /*1110*/  PLOP3.LUT P1, PT, PT, PT, UP1, 0x80, 0x0 ;  /* 0x000000000000781c */ /* 0x000fe40003f2f018 */
[----:B------:R-:W-:Y:S02]  /*1120*/  PLOP3.LUT P0, PT, PT, PT, UP0, 0x80, 0x0 ;  /* 0x000000000000781c */ /* 0x000fe40003f0f008 */
[----:B--2---:R-:W-:-:S13]  /*1130*/  R2UR UR39, R4 ;  /* 0x00000000042772ca */ /* 0x004fda00000e0000 */
[----:B------:R-:W-:Y:S02]  /*1140*/  USHF.R.S32.HI UR40, URZ, 0x1f, UR39 ;  /* 0x0000001f3f287899 */ /* 0x000fe40008011427 */
[----:B------:R-:W-:-:S04]  /*1150*/  @UP0 ULEA UR8, UP2, UR39, UR8, 0x2 ;  /* 0x0000000827080291 */ /* 0x000fc8000f84103f */
[----:B------:R-:W-:Y:S02]  /*1160*/  @UP0 ULEA.HI.X UR9, UR39, UR9, UR40, 0x2, UP2 ;  /* 0x0000000927090291 */ /* 0x000fe400090f1428 */
[----:B------:R-:W-:Y:S01]  /*1170*/  @UP1 ULEA UR10, UP0, UR39, UR10, 0x2 ;  /* 0x0000000a270a1291 */ /* 0x000fe2000f80103f */
[----:B------:R-:W-:-:S03]  /*1180*/  IMAD.U32 R4, RZ, RZ, UR8 ;  /* 0x00000008ff047e24 */ /* 0x000fc6000f8e00ff */
[----:B------:R-:W-:Y:S01]  /*1190*/  @UP1 ULEA.HI.X UR11, UR39, UR11, UR40, 0x2, UP0 ;  /* 0x0000000b270b1291 */ /* 0x000fe200080f1428 */
[----:B------:R-:W-:Y:S01]  /*11a0*/  IMAD.U32 R5, RZ, RZ, UR9 ;  /* 0x00000009ff057e24 */ /* 0x000fe2000f8e00ff */
[----:B------:R-:W-:Y:S01]  /*11b0*/  ULDC.64 UR8, c[0x0][0x418] ;  /* 0x0001060000087ab9 */ /* 0x000fe20000000a00 */
[----:B------:R-:W-:-:S03]  /*11c0*/  IMAD.U32 R6, RZ, RZ, UR10 ;  /* 0x0000000aff067e24 */ /* 0x000fc6000f8e00ff */
[----:B------:R-:W-:Y:S01]  /*11d0*/  IMAD.U32 R7, RZ, RZ, UR11 ;  /* 0x0000000bff077e24 */ /* 0x000fe2000f8e00ff */
[----:B------:R-:W2:Y:S04]  /*11e0*/  @P0 LDG.E R4, desc[UR50][R4.64] ;  /* 0x0000003204040981 */ /* 0x000ea8000c1e1900 */
[----:B------:R-:W3:Y:S01]  /*11f0*/  @P1 LDG.E R6, desc[UR50][R6.64] ;  /* 0x0000003206061981 */ /* 0x000ee2000c1e1900 */
[----:B------:R-:W-:Y:S01]  /*1200*/  UISETP.NE.U32.AND UP0, UPT, UR8, URZ, UPT ;  /* 0x0000003f0800728c */ /* 0x000fe2000bf05070 */
[----:B------:R-:W-:Y:S01]  /*1210*/  UMOV UR49, URZ ;  /* 0x0000003f00317c82 */ /* 0x000fe20008000000 */
[----:B------:R-:W-:Y:S02]  /*1220*/  ULOP3.LUT UR8, UR5, 0xff000000, URZ, 0xc0, !UPT ;  /* 0xff00000005087892 */ /* 0x000fe4000f8ec03f */
[----:B------:R-:W-:Y:S01]  /*1230*/  UISETP.NE.AND.EX UP0, UPT, UR9, URZ, UPT, UP0 ;  /* 0x0000003f0900728c */ /* 0x000fe2000bf05300 */
[----:B------:R-:W-:-:S03]  /*1240*/  UMOV UR41, UR6 ;  /* 0x0000000600297c82 */ /* 0x000fc60008000000 */
[----:B------:R-:W-:-:S04]  /*1250*/  USEL UR4, UR4, 0x1, UP0 ;  /* 0x0000000104047887 */ /* 0x000fc80008000000 */
[----:B------:R-:W-:Y:S01]  /*1260*/  UIMAD UR4, UR4, UR7, URZ ;  /* 0x00000007040472a4 */ /* 0x000fe2000f8e023f */
[----:B--2---:R-:W-:-:S06]  /*1270*/  @P0 R2UR UR49, R4 ;  /* 0x00000000043102ca */ /* 0x004fcc00000e0000 */
[----:B---3--:R-:W-:Y:S01]  /*1280*/  @P1 R2UR UR4, R6 ;  /* 0x00000000060412ca */ /* 0x008fe200000e0000 */
[----:B----45:R-:W-:-:S14]  /*1290*/  @P1 BRA `(.L_x_383) ;  /* 0x0000000000341947 */ /* 0x030fdc0003800000 */
[----:B------:R-:W-:Y:S02]  /*12a0*/  ULDC.64 UR6, c[0x0][0xa08] ;  /* 0x0002820000067ab9 */ /* 0x000fe40000000a00 */
[----:B------:R-:W-:-:S04]  /*12b0*/  ISETP.NE.U32.AND P0, PT, RZ, UR6, PT ;  /* 0x00000006ff007c0c */ /* 0x000fc8000bf05070 */
[----:B------:R-:W-:-:S13]  /*12c0*/  ISETP.NE.AND.EX P0, PT, RZ, UR7, PT, P0 ;  /* 0x00000007ff007c0c */ /* 0x000fda000bf05300 */
[----:B------:R-:W-:Y:S05]  /*12d0*/  @!P0 BRA `(.L_x_383) ;  /* 0x0000000000248947 */ /* 0x000fea0003800000 */
[----:B------:R-:W-:Y:S02]  /*12e0*/  ULDC.64 UR6, c[0x0][0xa08] ;  /* 0x0002820000067ab9 */ /* 0x000fe40000000a00 */
[----:B------:R-:W-:-:S06]  /*12f0*/  UIMAD.WIDE UR6, UR39, 0x4, UR6 ;  /* 0x00000004270678a5 */ /* 0x000fcc000f8e0206 */
[----:B------:R-:W-:Y:S02]  /*1300*/  IMAD.U32 R4, RZ, RZ, UR6 ;  /* 0x00000006ff047e24 */ /* 0x000fe4000f8e00ff */
[----:B------:R-:W-:-:S05]  /*1310*/  IMAD.U32 R5, RZ, RZ, UR7 ;  /* 0x00000007ff057e24 */ /* 0x000fca000f8e00ff */
[----:B------:R-:W2:Y:S04]  /*1320*/  LDG.E R3, desc[UR50][R4.64] ;  /* 0x0000003204037981 */ /* 0x000ea8000c1e1900 */
[----:B------:R-:W3:Y:S01]  /*1330*/  LDG.E R0, desc[UR50][R4.64+0x4] ;  /* 0x0000043204007981 */ /* 0x000ee2000c1e1900 */
[----:B--2---:R-:W-:Y:S02]  /*1340*/  R2UR UR4, R3 ;  /* 0x00000000030472ca */ /* 0x004fe400000e0000 */
[----:B---3--:R-:W-:-:S13]  /*1350*/  R2UR UR6, R0 ;  /* 0x00000000000672ca */ /* 0x008fda00000e0000 */
[----:B------:R-:W-:-:S12]  /*1360*/  UIADD3 UR4, -UR4, UR6, URZ ;  /* 0x0000000604047290 */ /* 0x000fd8000fffe13f */
.L_x_383:
[----:B------:R-:W-:Y:S02]  /*1370*/  UIADD3 UR49, -UR49, UR4, URZ ;  /* 0x0000000431317290 */ /* 0x000fe4000fffe13f */
[----:B------:R-:W-:Y:S02]  /*1380*/  ULOP3.LUT UR4, UR5, 0xff0000, URZ, 0xc0, !UPT ;  /* 0x00ff000005047892 */ /* 0x000fe4000f8ec03f */
[----:B------:R-:W-:Y:S02]  /*1390*/  UISETP.GE.AND UP0, UPT, UR49, 0x1, UPT ;  /* 0x000000013100788c */ /* 0x000fe4000bf06270 */
[----:B------:R-:W-:Y:S02]  /*13a0*/  UIADD3 UR6, UR49, 0x5f, URZ ;  /* 0x0000005f31067890 */ /* 0x000fe4000fffe03f */
[----:B------:R-:W-:Y:S02]  /*13b0*/  USHF.R.U32.HI UR8, URZ, 0x8, UR8 ;  /* 0x000000083f087899 */ /* 0x000fe40008011608 */
[----:B------:R-:W-:Y:S01]  /*13c0*/  PLOP3.LUT P0, PT, PT, PT, UP0, 0x80, 0x0 ;  /* 0x000000000000781c */ /* 0x000fe20003f0f008 */
[----:B------:R-:W-:-:S02]  /*13d0*/  UIMAD.WIDE UR6, UR6, 0x2aaaaaab, URZ ;  /* 0x2aaaaaab060678a5 */ /* 0x000fc4000f8e023f */
[----:B------:R-:W-:Y:S02]  /*13e0*/  ULEA.HI UR8, UR4, UR8, URZ, 0x10 ;  /* 0x0000000804087291 */ /* 0x000fe4000f8f803f */
[----:B------:R-:W-:Y:S02]  /*13f0*/  USHF.R.U32.HI UR6, URZ, 0x1f, UR7 ;  /* 0x0000001f3f067899 */ /* 0x000fe40008011607 */
[----:B------:R-:W-:Y:S02]  /*1400*/  ULOP3.LUT UR42, UR8, 0xff, URZ, 0xc0, !UPT ;  /* 0x000000ff082a7892 */ /* 0x000fe4000f8ec03f */
[----:B------:R-:W-:Y:S01]  /*1410*/  ULOP3.LUT UR43, UR5, 0xffff, URZ, 0xc0, !UPT ;  /* 0x0000ffff052b7892 */ /* 0x000fe2000f8ec03f */
[----:B------:R-:W-:Y:S01]  /*1420*/  UMOV UR4, URZ ;  /* 0x0000003f00047c82 */ /* 0x000fe20008000000 */
[----:B------:R-:W-:Y:S02]  /*1430*/  USHF.R.U32.HI UR44, URZ, 0x10, UR8 ;  /* 0x000000103f2c7899 */ /* 0x000fe40008011608 */
[----:B------:R-:W-:Y:S01]  /*1440*/  ULEA.HI.SX32 UR9, UR7, UR6, 0x1c ;  /* 0x0000000607097291 */ /* 0x000fe2000f8fe23f */
[----:B------:R-:W-:Y:S11]  /*1450*/  @!P0 BRA `(.L_x_384) ;  /* 0x0000000000908947 */ /* 0x000ff60003800000 */
[----:B------:R-:W-:Y:S01]  /*1460*/  UISETP.NE.AND UP0, UPT, UR44, URZ, UPT ;  /* 0x0000003f2c00728c */ /* 0x000fe2000bf05270 */
[----:B------:R-:W-:-:S03]  /*1470*/  ULDC UR4, c[0x0][0x9f0] ;  /* 0x00027c0000047ab9 */ /* 0x000fc60000000800 */
[----:B------:R-:W-:-:S03]  /*1480*/  USEL UR10, UR44, UR4, UP0 ;  /* 0x000000042c0a7287 */ /* 0x000fc60008000000 */
[----:B------:R-:W-:Y:S01]  /*1490*/  UMOV UR4, URZ ;  /* 0x0000003f00047c82 */ /* 0x000fe20008000000 */
[----:B------:R-:W-:Y:S02]  /*14a0*/  UIADD3 UR6, UR9, -0x1, UR10 ;  /* 0xffffffff09067890 */ /* 0x000fe4000fffe00a */
[----:B------:R-:W-:-:S04]  /*14b0*/  IMAD.U32 R4, RZ, RZ, UR10 ;  /* 0x0000000aff047e24 */ /* 0x000fc8000f8e00ff */
[----:B------:R-:W-:Y:S01]  /*14c0*/  IMAD.U32 R5, RZ, RZ, UR6 ;  /* 0x00000006ff057e24 */ /* 0x000fe2000f8e00ff */
[-C--:B------:R-:W-:Y:S01]  /*14d0*/  IABS R0, R4.reuse ;  /* 0x0000000400007213 */ /* 0x080fe20000000000 */
[----:B------:R-:W-:Y:S01]  /*14e0*/  ULOP3.LUT UR6, UR6, UR10, URZ, 0x3c, !UPT ;  /* 0x0000000a06067292 */ /* 0x000fe2000f8e3c3f */
[----:B------:R-:W-:Y:S02]  /*14f0*/  IABS R6, R4 ;  /* 0x0000000400067213 */ /* 0x000fe40000000000 */
[----:B------:R-:W-:Y:S02]  /*1500*/  R2UR UR11, R0 ;  /* 0x00000000000b72ca */ /* 0x000fe400000e0000 */
[----:B------:R-:W-:-:S05]  /*1510*/  IABS R5, R5 ;  /* 0x0000000500057213 */ /* 0x000fca0000000000 */
[----:B------:R-:W-:-:S05]  /*1520*/  IMAD.MOV.U32 R4, RZ, RZ, R5 ;  /* 0x000000ffff047224 */ /* 0x000fca00078e0005 */
[----:B------:R-:W-:Y:S01]  /*1530*/  R2UR UR8, R4 ;  /* 0x00000000040872ca */ /* 0x000fe200000e0000 */
        /* <DEDUP_REMOVED lines=22> */
.L_x_384:
[----:B------:R-:W-:Y:S01]  /*16a0*/  UIMAD UR45, UR42, UR4, URZ ;  /* 0x000000042a2d72a4 */ /* 0x000fe2000f8e023f */
[----:B------:R-:W-:Y:S01]  /*16b0*/  IMAD.U32 R0, RZ, RZ, UR9 ;  /* 0x00000009ff007e24 */ /* 0x000fe2000f8e00ff */
[----:B------:R-:W-:Y:S01]  /*16c0*/  PLOP3.LUT P0, PT, PT, PT, PT, 0x80, 0x0 ;  /* 0x000000000000781c */ /* 0x000fe20003f0f070 */
[----:B------:R-:W-:Y:S01]  /*16d0*/  IMAD.U32 R3, RZ, RZ, UR4 ;  /* 0x00000004ff037e24 */ /* 0x000fe2000f8e00ff */
[----:B------:R-:W-:Y:S01]  /*16e0*/  CS2R R150, SRZ ;  /* 0x0000000000967805 */ /* 0x000fe2000001ff00 */
        /* <DEDUP_REMOVED lines=69> */
[----:B------:R-:W-:Y:S06]  /*1b40*/  @!P1 BRA `(.L_x_385) ;  /* 0x0000005000549947 */ /* 0x000fec0003800000 */
[----:B------:R-:W0:Y:S01]  /*1b50*/  S2R R0, SR_TID.X ;  /* 0x0000000000007919 */ /* 0x000e220000002100 */
[----:B------:R-:W1:Y:S01]  /*1b60*/  S2UR UR7, SR_CgaCtaId ;  /* 0x00000000000779c3 */ /* 0x000e620000008800 */
[----:B------:R-:W-:Y:S02]  /*1b70*/  UMOV UR6, 0x400 ;  /* 0x0000040000067882 */ /* 0x000fe40000000000 */
[----:B-1----:R-:W-:-:S04]  /*1b80*/  ULEA UR6, UR7, UR6, 0x18 ;  /* 0x0000000607067291 */ /* 0x002fc8000f8ec03f */
[----:B------:R-:W-:Y:S01]  /*1b90*/  UIADD3 UR6, UR6, 0x18400, URZ ;  /* 0x0001840006067890 */ /* 0x000fe2000fffe03f */
[----:B0-----:R-:W-:-:S03]  /*1ba0*/  VIADD R0, R0, 0xffffff80 ;  /* 0xffffff8000007836 */ /* 0x001fc60000000000 */
[----:B------:R-:W-:Y:S02]  /*1bb0*/  ULOP3.LUT UP0, URZ, UR6, 0x1bf, URZ, 0xc0, !UPT ;  /* 0x000001bf063f7892 */ /* 0x000fe4000f80c03f */
[----:B------:R-:W-:-:S04]  /*1bc0*/  SHF.R.S32.HI R3, RZ, 0x1f, R0 ;  /* 0x0000001fff037819 */ /* 0x000fc80000011400 */
[----:B------:R-:W-:Y:S02]  /*1bd0*/  PLOP3.LUT P0, PT, PT, PT, UP0, 0x80, 0x0 ;  /* 0x000000000000781c */ /* 0x000fe40003f0f008 */
[----:B------:R-:W-:-:S04]  /*1be0*/  LEA.HI R3, R3, R0, RZ, 0x7 ;  /* 0x0000000003037211 */ /* 0x000fc800078f38ff */
[----:B------:R-:W-:-:S06]  /*1bf0*/  SHF.R.S32.HI R3, RZ, 0x7, R3 ;  /* 0x00000007ff037819 */ /* 0x000fcc0000011403 */
[----:B------:R-:W0:Y:S02]  /*1c00*/  SHFL.IDX PT, R3, R3, RZ, 0x1f ;  /* 0x00001fff03037589 */ /* 0x000e2400000e0000 */
[----:B0-----:R-:W-:-:S13]  /*1c10*/  R2UR UR4, R3 ;  /* 0x00000000030472ca */ /* 0x001fda00000e0000 */
        /* <DEDUP_REMOVED lines=12> */
[----:B------:R-:W-:Y:S01]  /*1ce0*/  IMAD.U32 R5, RZ, RZ, UR5 ;  /* 0x00000005ff057e24 */ /* 0x000fe2000f8e00ff */
[----:B------:R-:W-:Y:S01]  /*1cf0*/  ULDC.64 UR4, c[0x4][0xa0] ;  /* 0x0100280000047ab9 */ /* 0x000fe20000000a00 */
[----:B------:R-:W-:Y:S02]  /*1d00*/  IMAD.U32 R10, RZ, RZ, UR6 ;  /* 0x00000006ff0a7e24 */ /* 0x000fe4000f8e00ff */
        /* <DEDUP_REMOVED lines=8> */
.L_x_386:
[----:B------:R-:W0:Y:S01]  /*1d90*/  S2R R0, SR_CgaCtaId ;  /* 0x0000000000007919 */ /* 0x000e220000008800 */
[----:B------:R-:W-:Y:S01]  /*1da0*/  ULEA.HI UR4, UR46, UR46, URZ, 0x1 ;  /* 0x0000002e2e047291 */ /* 0x000fe2000f8f083f */
[----:B------:R-:W-:Y:S01]  /*1db0*/  MOV R7, 0x400 ;  /* 0x0000040000077802 */ /* 0x000fe20000000f00 */
[----:B------:R-:W1:Y:S02]  /*1dc0*/  S2R R20, SR_TID.X ;  /* 0x0000000000147919 */ /* 0x000e640000002100 */
[----:B------:R-:W-:-:S04]  /*1dd0*/  ULOP3.LUT UR4, UR4, 0xfffffffe, URZ, 0xc0, !UPT ;  /* 0xfffffffe04047892 */ /* 0x000fc8000f8ec03f */
[----:B------:R-:W-:-:S06]  /*1de0*/  UIADD3 UR4, UR46, -UR4, URZ ;  /* 0x800000042e047290 */ /* 0x000fcc000fffe03f */
[----:B------:R-:W-:Y:S01]  /*1df0*/  IMAD.U32 R3, RZ, RZ, UR4 ;  /* 0x00000004ff037e24 */ /* 0x000fe2000f8e00ff */
[----:B0-----:R-:W-:-:S04]  /*1e00*/  LEA R7, R0, R7, 0x18 ;  /* 0x0000000700077211 */ /* 0x001fc800078ec0ff */
[----:B------:R-:W-:Y:S02]  /*1e10*/  SHF.L.U32 R0, R3, 0x1f, RZ ;  /* 0x0000001f03007819 */ /* 0x000fe400000006ff */
[----:B-1----:R-:W-:Y:S02]  /*1e20*/  SHF.R.U32.HI R20, RZ, 0x7, R20 ;  /* 0x00000007ff147819 */ /* 0x002fe40000011614 */
[----:B------:R-:W0:Y:S03]  /*1e30*/  SYNCS.PHASECHK.TRANS64.TRYWAIT P0, [R7+URZ+0x22800], R0 ;  /* 0x02280000070075a7 */ /* 0x000e26000800017f */
[----:B------:R-:W-:Y:S01]  /*1e40*/  VIADD R8, R20, 0x8 ;  /* 0x0000000814087836 */ /* 0x000fe20000000000 */
[----:B0-----:R-:W-:Y:S06]  /*1e50*/  @!P0 BRA `(.L_x_387) ;  /* 0x000000ec00c08947 */ /* 0x001fec0003800000 */
.L_x_515:
[----:B0-----:R-:W-:Y:S01]  /*1e60*/  IMAD.U32 R0, RZ, RZ, UR47 ;  /* 0x0000002fff007e24 */ /* 0x001fe2000f8e00ff */
[----:B------:R-:W-:Y:S05]  /*1e70*/  WARPSYNC.ALL ;  /* 0x0000000000007948 */ /* 0x000fea0003800000 */
[----:B------:R0:W-:Y:S01]  /*1e80*/  BAR.SYNC.DEFER_BLOCKING R8, 0x100 ;  /* 0x000400080000751d */ /* 0x0001e20000010000 */
[----:B------:R-:W-:-:S13]  /*1e90*/  ISETP.NE.AND P0, PT, R0, 0x3, PT ;  /* 0x000000030000780c */ /* 0x000fda0003f05270 */
[----:B0-----:R-:W-:Y:S05]  /*1ea0*/  @!P0 BRA `(.L_x_388) ;  /* 0x0000000000048947 */ /* 0x001fea0003800000 */
[----:B------:R-:W-:Y:S01]  /*1eb0*/  BPT.TRAP 0x1 ;  /* 0x000000040000795c */ /* 0x000fe20000300000 */
.L_x_388:
[----:B------:R-:W-:Y:S01]  /*1ec0*/  R2UR UR22, R7 ;  /* 0x00000000071672ca */ /* 0x000fe200000e0000 */
[----:B------:R-:W-:-:S05]  /*1ed0*/  IMAD.U32 R9, RZ, RZ, UR36 ;  /* 0x00000024ff097e24 */ /* 0x000fca000f8e00ff */
[----:B------:R-:W-:-:S07]  /*1ee0*/  SHF.L.U32 R9, R9, 0x1f, RZ ;  /* 0x0000001f09097819 */ /* 0x000fce00000006ff */
[----:B------:R-:W-:-:S09]  /*1ef0*/  ULEA UR22, UR37, UR22, 0x3 ;  /* 0x0000001625167291 */ /* 0x000fd2000f8e183f */
[----:B------:R0:W1:Y:S01]  /*1f00*/  SYNCS.PHASECHK.TRANS64.TRYWAIT P1, [UR22+0x22830], R9 ;  /* 0x02283009ff0075a7 */ /* 0x0000620008020156 */
[----:B------:R-:W-:Y:S05]  /*1f10*/  @!P0 BRA `(.L_x_389) ;  /* 0x0000000000048947 */ /* 0x000fea0003800000 */
[----:B------:R-:W-:Y:S01]  /*1f20*/  BPT.TRAP 0x1 ;  /* 0x000000040000795c */ /* 0x000fe20000300000 */
.L_x_389:
[----:B-1----:R-:W-:Y:S05]  /*1f30*/  @P1 BRA `(.L_x_390) ;  /* 0x0000000000081947 */ /* 0x002fea0003800000 */
[----:B------:R-:W1:Y:S02]  /*1f40*/  SYNCS.PHASECHK.TRANS64.TRYWAIT P1, [UR22+0x22830], R9 ;  /* 0x02283009ff0075a7 */ /* 0x000e640008020156 */
[----:B-1----:R-:W-:Y:S05]  /*1f50*/  @!P1 BRA `(.L_x_391) ;  /* 0x000000ec00949947 */ /* 0x002fea0003800000 */
.L_x_390:
[----:B------:R-:W-:Y:S01]  /*1f60*/  R2UR UR4, R7 ;  /* 0x00000000070472ca */ /* 0x000fe200000e0000 */
[----:B------:R-:W-:Y:S01]  /*1f70*/  ULOP3.LUT UR16, UR52, 0x10000, URZ, 0xfc, !UPT ;  /* 0x0001000034107892 */ /* 0x000fe2000f8efc3f */
[----:B------:R-:W-:Y:S01]  /*1f80*/  WARPGROUP.ARRIVE ;  /* 0x00000000000079c5 */ /* 0x000fe20000000000 */
[----:B------:R-:W-:Y:S01]  /*1f90*/  UMOV UR17, 0x40000040 ;  /* 0x4000004000117882 */ /* 0x000fe20000000000 */
[----:B------:R-:W-:Y:S01]  /*1fa0*/  UMOV UR19, 0x40000040 ;  /* 0x4000004000137882 */ /* 0x000fe20000000000 */
[----:B------:R-:W-:Y:S01]  /*1fb0*/  UMOV UR5, 0x40000040 ;  /* 0x4000004000057882 */ /* 0x000fe20000000000 */
[----:B------:R-:W-:Y:S01]  /*1fc0*/  UMOV UR7, 0x40000040 ;  /* 0x4000004000077882 */ /* 0x000fe20000000000 */
[----:B------:R-:W-:Y:S01]  /*1fd0*/  UIADD3 UR8, UR16, 0x4, URZ ;  /* 0x0000000410087890 */ /* 0x000fe2000fffe03f */
[----:B-1----:R-:W1:Y:S01]  /*1fe0*/  S2R R0, SR_TID.X ;  /* 0x0000000000007919 */ /* 0x002e620000002100 */
[----:B------:R-:W-:Y:S01]  /*1ff0*/  UMOV UR9, 0x40000040 ;  /* 0x4000004000097882 */ /* 0x000fe20000000000 */
[----:B------:R-:W-:Y:S01]  /*2000*/  UMOV UR11, 0x40000040 ;  /* 0x40000040000b7882 */ /* 0x000fe20000000000 */
[----:B------:R-:W-:-:S02]  /*2010*/  UIADD3 UR12, UR16, 0x6, URZ ;  /* 0x00000006100c7890 */ /* 0x000fc4000fffe03f */
[----:B------:R-:W-:Y:S01]  /*2020*/  UIADD3 UR4, UR4, 0x1c400, URZ ;  /* 0x0001c40004047890 */ /* 0x000fe2000fffe03f */
[----:B------:R-:W-:Y:S01]  /*2030*/  UMOV UR13, 0x40000040 ;  /* 0x40000040000d7882 */ /* 0x000fe20000000000 */
[----:B------:R-:W-:Y:S02]  /*2040*/  UMOV UR15, 0x40000040 ;  /* 0x40000040000f7882 */ /* 0x000fe40000000000 */
[----:B------:R-:W-:-:S04]  /*2050*/  USHF.R.U32.HI UR4, URZ, 0x4, UR4 ;  /* 0x000000043f047899 */ /* 0x000fc80008011604 */
[----:B------:R-:W-:-:S04]  /*2060*/  ULOP3.LUT UR4, UR4, 0x3fff, URZ, 0xc0, !UPT ;  /* 0x00003fff04047892 */ /* 0x000fc8000f8ec03f */
[----:B------:R-:W-:Y:S02]  /*2070*/  ULOP3.LUT UR20, UR4, 0x10000, URZ, 0xfc, !UPT ;  /* 0x0001000004147892 */ /* 0x000fe4000f8efc3f */
[----:B------:R-:W-:Y:S02]  /*2080*/  UIADD3 UR4, UR16, 0x2, URZ ;  /* 0x0000000210047890 */ /* 0x000fe4000fffe03f */
[----:B------:R-:W-:-:S04]  /*2090*/  UIMAD UR18, UR37, 0x300, UR20 ;  /* 0x00000300251278a4 */ /* 0x000fc8000f8e0214 */
[----:B------:R-:W-:Y:S02]  /*20a0*/  UIADD3 UR6, UR18, 0x2, URZ ;  /* 0x0000000212067890 */ /* 0x000fe4000fffe03f */
[----:B------:R-:W-:Y:S02]  /*20b0*/  UIADD3 UR10, UR18, 0x4, URZ ;  /* 0x00000004120a7890 */ /* 0x000fe4000fffe03f */
[----:B------:R-:W-:Y:S02]  /*20c0*/  UIADD3 UR14, UR18, 0x6, URZ ;  /* 0x00000006120e7890 */ /* 0x000fe4000fffe03f */
[----:B------:R-:W-:Y:S01]  /*20d0*/  HGMMA.64x96x16.F32.BF16 R24, gdesc[UR16], RZ, !UPT, gsb0 ;  /* 0x01600000101879f0 */ /* 0x000fe2000c0018ff */
[----:B-1----:R-:W-:-:S04]  /*20e0*/  SHF.R.U32.HI R0, RZ, 0x7, R0 ;  /* 0x00000007ff007819 */ /* 0x002fc80000011600 */
[----:B------:R-:W-:Y:S01]  /*20f0*/  IADD3 R0, -R0, 0xb, RZ ;  /* 0x0000000b00007810 */ /* 0x000fe20007ffe1ff */
        /* <DEDUP_REMOVED lines=13> */
.L_x_392:
[----:B------:R-:W-:Y:S01]  /*21d0*/  ULDC UR6, c[0x0][0x9d8] ;  /* 0x0002760000067ab9 */ /* 0x000fe20000000800 */
[----:B------:R-:W-:Y:S01]  /*21e0*/  UIMAD UR49, UR48, -0x60, UR49 ;  /* 0xffffffa0303178a4 */ /* 0x000fe2000f8e0231 */
[----:B------:R-:W-:Y:S01]  /*21f0*/  FMUL.FTZ R24, R24, UR6 ;  /* 0x0000000618187c20 */ /* 0x000fe20008410000 */
[----:B------:R-:W-:Y:S01]  /*2200*/  FMUL.FTZ R25, R25, UR6 ;  /* 0x0000000619197c20 */ /* 0x000fe20008410000 */
[----:B------:R-:W-:Y:S01]  /*2210*/  FMUL.FTZ R28, R28, UR6 ;  /* 0x000000061c1c7c20 */ /* 0x000fe20008410000 */
[----:B------:R-:W-:Y:S01]  /*2220*/  FMUL.FTZ R29, R29, UR6 ;  /* 0x000000061d1d7c20 */ /* 0x000fe20008410000 */
[----:B------:R-:W-:Y:S01]  /*2230*/  FMUL.FTZ R32, R32, UR6 ;  /* 0x0000000620207c20 */ /* 0x000fe20008410000 */
[----:B------:R-:W-:Y:S01]  /*2240*/  IMAD.U32 R3, RZ, RZ, UR49 ;  /* 0x00000031ff037e24 */ /* 0x000fe2000f8e00ff */
[----:B------:R-:W2:Y:S01]  /*2250*/  MUFU.TANH R24, R24 ;  /* 0x0000001800187308 */ /* 0x000ea20000002400 */
[----:B------:R-:W-:Y:S01]  /*2260*/  FMUL.FTZ R33, R33, UR6 ;  /* 0x0000000621217c20 */ /* 0x000fe20008410000 */
[----:B------:R-:W-:Y:S01]  /*2270*/  FMUL.FTZ R26, R26, UR6 ;  /* 0x000000061a1a7c20 */ /* 0x000fe20008410000 */
[----:B------:R-:W-:Y:S01]  /*2280*/  FMUL.FTZ R35, R35, UR6 ;  /* 0x0000000623237c20 */ /* 0x000fe20008410000 */
[----:B------:R-:W-:Y:S01]  /*2290*/  IADD3 R3, -R2, 0x60, R3 ;  /* 0x0000006002037810 */ /* 0x000fe20007ffe103 */
[----:B------:R-:W-:Y:S01]  /*22a0*/  FMUL.FTZ R36, R36, UR6 ;  /* 0x0000000624247c20 */ /* 0x000fe20008410000 */
[----:B------:R-:W-:Y:S01]  /*22b0*/  FMUL.FTZ R27, R27, UR6 ;  /* 0x000000061b1b7c20 */ /* 0x000fe20008410000 */
[----:B------:R-:W-:Y:S01]  /*22c0*/  FMUL.FTZ R34, R34, UR6 ;  /* 0x0000000622227c20 */ /* 0x000fe20008410000 */
[----:B------:R-:W-:Y:S01]  /*22d0*/  MUFU.TANH R25, R25 ;  /* 0x0000001900197308 */ /* 0x000fe20000002400 */
[----:B------:R-:W-:Y:S01]  /*22e0*/  ISETP.GT.AND P6, PT, R3, RZ, PT ;  /* 0x000000ff0300720c */ /* 0x000fe20003fc4270 */
[----:B------:R-:W-:Y:S01]  /*22f0*/  FMUL.FTZ R37, R37, UR6 ;  /* 0x0000000625257c20 */ /* 0x000fe20008410000 */
[C---:B------:R-:W-:Y:S01]  /*2300*/  ISETP.GT.AND P5, PT, R3.reuse, 0x1, PT ;  /* 0x000000010300780c */ /* 0x040fe20003fa4270 */
[----:B------:R-:W-:Y:S01]  /*2310*/  FMUL.FTZ R30, R30, UR6 ;  /* 0x000000061e1e7c20 */ /* 0x000fe20008410000 */
[C---:B------:R-:W-:Y:S01]  /*2320*/  ISETP.GT.AND P4, PT, R3.reuse, 0x8, PT ;  /* 0x000000080300780c */ /* 0x040fe20003f84270 */
[----:B------:R-:W-:Y:S01]  /*2330*/  FMUL.FTZ R38, R38, UR6 ;  /* 0x0000000626267c20 */ /* 0x000fe20008410000 */
[----:B------:R-:W-:Y:S01]  /*2340*/  ISETP.GT.AND P3, PT, R3, 0x9, PT ;  /* 0x000000090300780c */ /* 0x000fe20003f64270 */
[----:B------:R-:W-:Y:S01]  /*2350*/  MUFU.TANH R28, R28 ;  /* 0x0000001c001c7308 */ /* 0x000fe20000002400 */
[----:B--2---:R-:W-:Y:S01]  /*2360*/  FSEL R4, R24, -INF , P6 ;  /* 0xff80000018047808 */ /* 0x004fe20003000000 */
[----:B------:R-:W-:Y:S01]  /*2370*/  FMUL.FTZ R40, R40, UR6 ;  /* 0x0000000628287c20 */ /* 0x000fe20008410000 */
[----:B------:R-:W-:Y:S01]  /*2380*/  FMUL.FTZ R31, R31, UR6 ;  /* 0x000000061f1f7c20 */ /* 0x000fe20008410000 */
[----:B------:R-:W-:Y:S01]  /*2390*/  ISETP.GT.AND P2, PT, R3, 0x10, PT ;  /* 0x000000100300780c */ /* 0x000fe20003f44270 */
[----:B------:R-:W-:Y:S01]  /*23a0*/  FMUL.FTZ R41, R41, UR6 ;  /* 0x0000000629297c20 */ /* 0x000fe20008410000 */
[----:B------:R-:W-:Y:S01]  /*23b0*/  FMUL.FTZ R39, R39, UR6 ;  /* 0x0000000627277c20 */ /* 0x000fe20008410000 */
[----:B------:R-:W-:Y:S01]  /*23c0*/  ISETP.GT.AND P1, PT, R3, 0x11, PT ;  /* 0x000000110300780c */ /* 0x000fe20003f24270 */
[----:B------:R-:W-:Y:S01]  /*23d0*/  MUFU.TANH R29, R29 ;  /* 0x0000001d001d7308 */ /* 0x000fe20000002400 */
        /* <DEDUP_REMOVED lines=23> */
[----:B------:R-:W-:Y:S01]  /*2550*/  MUFU.TANH R33, R33 ;  /* 0x0000002100217308 */ /* 0x000fe20000002400 */
[----:B--2---:R-:W-:Y:S01]  /*2560*/  FSEL R32, R32, -INF , P2 ;  /* 0xff80000020207808 */ /* 0x004fe20001000000 */
[----:B------:R-:W-:Y:S01]  /*2570*/  FMUL.FTZ R59, R59, UR6 ;  /* 0x000000063b3b7c20 */ /* 0x000fe20008410000 */
[----:B------:R-:W-:Y:S01]  /*2580*/  FMUL.FTZ R68, R68, UR6 ;  /* 0x0000000644447c20 */ /* 0x000fe20008410000 */
[----:B------:R-:W-:Y:S01]  /*2590*/  FMUL.FTZ R69, R69, UR6 ;  /* 0x0000000645457c20 */ /* 0x000fe20008410000 */
[----:B------:R-:W-:Y:S01]  /*25a0*/  ULDC UR10, c[0x0][0x988] ;  /* 0x00026200000a7ab9 */ /* 0x000fe20000000800 */
[----:B------:R-:W-:Y:S01]  /*25b0*/  P2R R72, PR, RZ, 0x1 ;  /* 0x00000001ff487803 */ /* 0x000fe20000000000 */
[----:B------:R-:W-:Y:S01]  /*25c0*/  FMUL.FTZ R62, R62, UR6 ;  /* 0x000000063e3e7c20 */ /* 0x000fe20008410000 */
[----:B------:R2:W4:Y:S01]  /*25d0*/  MUFU.TANH R13, R35 ;  /* 0x00000023000d7308 */ /* 0x0005220000002400 */
        /* <DEDUP_REMOVED lines=8> */
[----:B--2---:R-:W-:Y:S01]  /*2660*/  FSEL R35, R25, -INF , P5 ;  /* 0xff80000019237808 */ /* 0x004fe20002800000 */
[----:B------:R-:W2:Y:S01]  /*2670*/  S2UR UR7, SR_CgaCtaId ;  /* 0x00000000000779c3 */ /* 0x000ea20000008800 */
[----:B------:R-:W-:-:S02]  /*2680*/  UIADD3 UR6, UR22, 0x22840, URZ ;  /* 0x0002284016067890 */ /* 0x000fc4000fffe03f */
[----:B------:R-:W-:-:S03]  /*2690*/  FMNMX.FTZ R25, R4, R35, !PT ;  /* 0x0000002304197209 */ /* 0x000fc60007810000 */
[----:B------:R5:W0:Y:S01]  /*26a0*/  MUFU.TANH R12, R34 ;  /* 0x00000022000c7308 */ /* 0x000a220000002400 */
[----:B----4-:R-:W-:-:S07]  /*26b0*/  FSEL R13, R13, -INF , P1 ;  /* 0xff8000000d0d7808 */ /* 0x010fce0000800000 */
[----:B------:R-:W4:Y:S01]  /*26c0*/  MUFU.TANH R36, R36 ;  /* 0x0000002400247308 */ /* 0x000f220000002400 */
[----:B-----5:R-:W-:Y:S02]  /*26d0*/  FSEL R34, R28, -INF , P4 ;  /* 0xff8000001c227808 */ /* 0x020fe40002000000 */
[----:B---3--:R-:W-:Y:S02]  /*26e0*/  FSEL R6, R6, -INF , P5 ;  /* 0xff80000006067808 */ /* 0x008fe40002800000 */
[----:B------:R-:W-:Y:S02]  /*26f0*/  FMNMX.FTZ R25, R34, R25, !PT ;  /* 0x0000001922197209 */ /* 0x000fe40007810000 */
[C---:B------:R-:W-:Y:S01]  /*2700*/  ISETP.GT.AND P5, PT, R3.reuse, 0x19, PT ;  /* 0x000000190300780c */ /* 0x040fe20003fa4270 */
[----:B------:R-:W3:Y:S01]  /*2710*/  MUFU.TANH R10, R30 ;  /* 0x0000001e000a7308 */ /* 0x000ee20000002400 */
[----:B0-----:R-:W-:Y:S01]  /*2720*/  FSEL R12, R12, -INF , P2 ;  /* 0xff8000000c0c7808 */ /* 0x001fe20001000000 */
[----:B--2---:R-:W-:Y:S01]  /*2730*/  UPRMT UR6, UR7, 0x654, UR6 ;  /* 0x0000065407067896 */ /* 0x004fe20008000006 */
[----:B------:R-:W-:-:S05]  /*2740*/  ISETP.GT.AND P2, PT, R3, 0x28, PT ;  /* 0x000000280300780c */ /* 0x000fca0003f44270 */
[----:B------:R-:W-:Y:S01]  /*2750*/  MUFU.TANH R37, R37 ;  /* 0x0000002500257308 */ /* 0x000fe20000002400 */
[----:B----4-:R-:W-:Y:S02]  /*2760*/  FSEL R36, R36, -INF , P6 ;  /* 0xff80000024247808 */ /* 0x010fe40003000000 */
[----:B------:R-:W-:Y:S05]  /*2770*/  SYNCS.ARRIVE.TRANS64.RED.A1T0 RZ, [UR6], RZ ;  /* 0x000000ffffff79a7 */ /* 0x000fea0008100406 */
[----:B------:R0:W2:Y:S01]  /*2780*/  MUFU.TANH R14, R38 ;  /* 0x00000026000e7308 */ /* 0x0000a20000002400 */
[----:B---3--:R-:W-:Y:S02]  /*2790*/  FSEL R10, R10, -INF , P4 ;  /* 0xff8000000a0a7808 */ /* 0x008fe40002000000 */
[----:B------:R-:W-:-:S05]  /*27a0*/  ISETP.GT.AND P4, PT, R3, 0x20, PT ;  /* 0x000000200300780c */ /* 0x000fca0003f84270 */
[----:B------:R-:W3:Y:S01]  /*27b0*/  MUFU.TANH R11, R31 ;  /* 0x0000001f000b7308 */ /* 0x000ee20000002400 */
[----:B0-----:R-:W-:-:S04]  /*27c0*/  FSEL R38, R29, -INF , P3 ;  /* 0xff8000001d267808 */ /* 0x001fc80001800000 */
[----:B------:R-:W-:-:S03]  /*27d0*/  FMNMX.FTZ R25, R38, R25, !PT ;  /* 0x0000001926197209 */ /* 0x000fc60007810000 */
[----:B------:R-:W0:Y:S01]  /*27e0*/  MUFU.TANH R40, R40 ;  /* 0x0000002800287308 */ /* 0x000e220000002400 */
[----:B------:R-:W-:Y:S02]  /*27f0*/  FMNMX.FTZ R24, R32, R25, !PT ;  /* 0x0000001920187209 */ /* 0x000fe40007810000 */
[----:B--2---:R-:W-:Y:S02]  /*2800*/  FSEL R14, R14, -INF , P6 ;  /* 0xff8000000e0e7808 */ /* 0x004fe40003000000 */
[----:B------:R-:W-:-:S03]  /*2810*/  ISETP.GT.AND P6, PT, R3, 0x30, PT ;  /* 0x000000300300780c */ /* 0x000fc60003fc4270 */
[----:B------:R2:W4:Y:S01]  /*2820*/  MUFU.TANH R15, R39 ;  /* 0x00000027000f7308 */ /* 0x0005220000002400 */
[----:B---3--:R-:W-:Y:S02]  /*2830*/  FSEL R11, R11, -INF , P3 ;  /* 0xff8000000b0b7808 */ /* 0x008fe40001800000 */
[----:B------:R-:W-:-:S05]  /*2840*/  ISETP.GT.AND P3, PT, R3, 0x21, PT ;  /* 0x000000210300780c */ /* 0x000fca0003f64270 */
[----:B------:R-:W3:Y:S01]  /*2850*/  MUFU.TANH R41, R41 ;  /* 0x0000002900297308 */ /* 0x000ee20000002400 */
[----:B--2---:R-:W-:Y:S02]  /*2860*/  FSEL R39, R33, -INF , P1 ;  /* 0xff80000021277808 */ /* 0x004fe40000800000 */
[----:B0-----:R-:W-:Y:S02]  /*2870*/  FSEL R40, R40, -INF , P4 ;  /* 0xff80000028287808 */ /* 0x001fe40002000000 */
[----:B------:R-:W-:Y:S02]  /*2880*/  FMNMX.FTZ R25, R39, R24, !PT ;  /* 0x0000001827197209 */ /* 0x000fe40007810000 */
[----:B------:R-:W-:Y:S01]  /*2890*/  ISETP.GT.AND P1, PT, R3, 0x29, PT ;  /* 0x000000290300780c */ /* 0x000fe20003f24270 */
[----:B------:R-:W0:Y:S01]  /*28a0*/  MUFU.TANH R44, R44 ;  /* 0x0000002c002c7308 */ /* 0x000e220000002400 */
[----:B------:R-:W-:Y:S02]  /*28b0*/  FMNMX.FTZ R25, R36, R25, !PT ;  /* 0x0000001924197209 */ /* 0x000fe40007810000 */
[----:B----4-:R-:W-:-:S05]  /*28c0*/  FSEL R15, R15, -INF , P5 ;  /* 0xff8000000f0f7808 */ /* 0x010fca0002800000 */
[----:B------:R2:W4:Y:S01]  /*28d0*/  MUFU.TANH R20, R42 ;  /* 0x0000002a00147308 */ /* 0x0005220000002400 */
[----:B---3--:R-:W-:-:S07]  /*28e0*/  FSEL R41, R41, -INF , P3 ;  /* 0xff80000029297808 */ /* 0x008fce0001800000 */
[----:B------:R-:W3:Y:S01]  /*28f0*/  MUFU.TANH R45, R45 ;  /* 0x0000002d002d7308 */ /* 0x000ee20000002400 */
[----:B--2---:R-:W-:Y:S02]  /*2900*/  FSEL R42, R37, -INF , P5 ;  /* 0xff800000252a7808 */ /* 0x004fe40002800000 */
[----:B0-----:R-:W-:Y:S02]  /*2910*/  FSEL R44, R44, -INF , P2 ;  /* 0xff8000002c2c7808 */ /* 0x001fe40001000000 */
[----:B------:R-:W-:Y:S02]  /*2920*/  FMNMX.FTZ R25, R42, R25, !PT ;  /* 0x000000192a197209 */ /* 0x000fe40007810000 */
[----:B------:R-:W-:Y:S01]  /*2930*/  ISETP.GT.AND P5, PT, R3, 0x31, PT ;  /* 0x000000310300780c */ /* 0x000fe20003fa4270 */
[----:B------:R-:W0:Y:S01]  /*2940*/  MUFU.TANH R48, R48 ;  /* 0x0000003000307308 */ /* 0x000e220000002400 */
[----:B------:R-:W-:Y:S02]  /*2950*/  FMNMX.FTZ R24, R40, R25, !PT ;  /* 0x0000001928187209 */ /* 0x000fe40007810000 */
[----:B----4-:R-:W-:-:S02]  /*2960*/  FSEL R20, R20, -INF , P4 ;  /* 0xff80000014147808 */ /* 0x010fc40002000000 */
[----:B------:R-:W-:Y:S02]  /*2970*/  FMNMX.FTZ R25, R41, R24, !PT ;  /* 0x0000001829197209 */ /* 0x000fe40007810000 */
[----:B------:R-:W-:Y:S01]  /*2980*/  ISETP.GT.AND P4, PT, R3, 0x38, PT ;  /* 0x000000380300780c */ /* 0x000fe20003f84270 */
[----:B------:R-:W2:Y:S01]  /*2990*/  MUFU.TANH R49, R49 ;  /* 0x0000003100317308 */ /* 0x000ea20000002400 */
[----:B---3--:R-:W-:Y:S02]  /*29a0*/  FSEL R45, R45, -INF , P1 ;  /* 0xff8000002d2d7808 */ /* 0x008fe40000800000 */
[----:B------:R-:W-:-:S04]  /*29b0*/  FMNMX.FTZ R24, R44, R25, !PT ;  /* 0x000000192c187209 */ /* 0x000fc80007810000 */
[----:B------:R-:W-:Y:S01]  /*29c0*/  FMNMX.FTZ R25, R45, R24, !PT ;  /* 0x000000182d197209 */ /* 0x000fe20007810000 */
[----:B------:R-:W3:Y:S01]  /*29d0*/  MUFU.TANH R21, R43 ;  /* 0x0000002b00157308 */ /* 0x000ee20000002400 */
[----:B0-----:R-:W-:-:S04]  /*29e0*/  FSEL R48, R48, -INF , P6 ;  /* 0xff80000030307808 */ /* 0x001fc80003000000 */
[----:B------:R-:W-:-:S03]  /*29f0*/  FMNMX.FTZ R24, R48, R25, !PT ;  /* 0x0000001930187209 */ /* 0x000fc60007810000 */
[----:B------:R-:W0:Y:S01]  /*2a00*/  MUFU.TANH R52, R52 ;  /* 0x0000003400347308 */ /* 0x000e220000002400 */
[----:B--2---:R-:W-:-:S04]  /*2a10*/  FSEL R49, R49, -INF , P5 ;  /* 0xff80000031317808 */ /* 0x004fc80002800000 */
[----:B------:R-:W-:-:S03]  /*2a20*/  FMNMX.FTZ R25, R49, R24, !PT ;  /* 0x0000001831197209 */ /* 0x000fc60007810000 */
[----:B------:R-:W2:Y:S01]  /*2a30*/  MUFU.TANH R46, R46 ;  /* 0x0000002e002e7308 */ /* 0x000ea20000002400 */
[----:B---3--:R-:W-:Y:S02]  /*2a40*/  FSEL R21, R21, -INF , P3 ;  /* 0xff80000015157808 */ /* 0x008fe40001800000 */
[----:B------:R-:W-:-:S05]  /*2a50*/  ISETP.GT.AND P3, PT, R3, 0x39, PT ;  /* 0x000000390300780c */ /* 0x000fca0003f64270 */
[----:B------:R-:W3:Y:S01]  /*2a60*/  MUFU.TANH R53, R53 ;  /* 0x0000003500357308 */ /* 0x000ee20000002400 */
[----:B0-----:R-:W-:-:S04]  /*2a70*/  FSEL R52, R52, -INF , P4 ;  /* 0xff80000034347808 */ /* 0x001fc80002000000 */
[----:B------:R-:W-:-:S03]  /*2a80*/  FMNMX.FTZ R28, R52, R25, !PT ;  /* 0x00000019341c7209 */ /* 0x000fc60007810000 */
[----:B------:R-:W0:Y:S01]  /*2a90*/  MUFU.TANH R47, R47 ;  /* 0x0000002f002f7308 */ /* 0x000e220000002400 */
[----:B--2---:R-:W-:Y:S02]  /*2aa0*/  FSEL R24, R46, -INF , P2 ;  /* 0xff8000002e187808 */ /* 0x004fe40001000000 */
[----:B------:R-:W-:-:S05]  /*2ab0*/  ISETP.GT.AND P2, PT, R3, 0x40, PT ;  /* 0x000000400300780c */ /* 0x000fca0003f44270 */
[----:B------:R-:W2:Y:S01]  /*2ac0*/  MUFU.TANH R56, R56 ;  /* 0x0000003800387308 */ /* 0x000ea20000002400 */
[----:B---3--:R-:W-:-:S04]  /*2ad0*/  FSEL R53, R53, -INF , P3 ;  /* 0xff80000035357808 */ /* 0x008fc80001800000 */
[----:B------:R-:W-:-:S03]  /*2ae0*/  FMNMX.FTZ R29, R53, R28, !PT ;  /* 0x0000001c351d7209 */ /* 0x000fc60007810000 */
[----:B------:R-:W3:Y:S01]  /*2af0*/  MUFU.TANH R26, R50 ;  /* 0x00000032001a7308 */ /* 0x000ee20000002400 */
[----:B0-----:R-:W-:Y:S02]  /*2b00*/  FSEL R25, R47, -INF , P1 ;  /* 0xff8000002f197808 */ /* 0x001fe40000800000 */
[----:B------:R-:W-:-:S05]  /*2b10*/  ISETP.GT.AND P1, PT, R3, 0x41, PT ;  /* 0x000000410300780c */ /* 0x000fca0003f24270 */
        /* <DEDUP_REMOVED lines=31> */
[----:B---3--:R-:W-:-:S07]  /*2d10*/  FSEL R65, R65, -INF , P3 ;  /* 0xff80000041417808 */ /* 0x008fce0001800000 */
[----:B------:R-:W3:Y:S01]  /*2d20*/  MUFU.TANH R69, R69 ;  /* 0x0000004500457308 */ /* 0x000ee20000002400 */
[----:B0-----:R-:W-:Y:S02]  /*2d30*/  FSEL R31, R31, -INF , P1 ;  /* 0xff8000001f1f7808 */ /* 0x001fe40000800000 */
[----:B------:R-:W-:Y:S02]  /*2d40*/  ISETP.GT.AND P1, PT, R3, 0x59, PT ;  /* 0x000000590300780c */ /* 0x000fe40003f24270 */
[----:B------:R-:W-:-:S03]  /*2d50*/  FMNMX.FTZ R3, R65, R46, !PT ;  /* 0x0000002e41037209 */ /* 0x000fc60007810000 */
[----:B------:R-:W0:Y:S01]  /*2d60*/  MUFU.TANH R62, R62 ;  /* 0x0000003e003e7308 */ /* 0x000e220000002400 */
[----:B--2---:R-:W-:-:S04]  /*2d70*/  FSEL R68, R68, -INF , P2 ;  /* 0xff80000044447808 */ /* 0x004fc80001000000 */
[----:B------:R-:W-:-:S03]  /*2d80*/  FMNMX.FTZ R46, R68, R3, !PT ;  /* 0x00000003442e7209 */ /* 0x000fc60007810000 */
[----:B------:R-:W2:Y:S01]  /*2d90*/  MUFU.TANH R63, R63 ;  /* 0x0000003f003f7308 */ /* 0x000ea20000002400 */
[----:B---3--:R-:W-:-:S04]  /*2da0*/  FSEL R69, R69, -INF , P1 ;  /* 0xff80000045457808 */ /* 0x008fc80000800000 */
[----:B------:R-:W-:-:S03]  /*2db0*/  FMNMX.FTZ R46, R69, R46, !PT ;  /* 0x0000002e452e7209 */ /* 0x000fc60007810000 */
[----:B------:R-:W3:Y:S01]  /*2dc0*/  MUFU.TANH R66, R66 ;  /* 0x0000004200427308 */ /* 0x000ee20000002400 */
[----:B0-----:R-:W-:Y:S01]  /*2dd0*/  FSEL R62, R62, -INF , P6 ;  /* 0xff8000003e3e7808 */ /* 0x001fe20003000000 */
[----:B------:R-:W0:Y:S06]  /*2de0*/  SHFL.BFLY PT, R3, R46, 0x2, 0x1f ;  /* 0x0c401f002e037f89 */ /* 0x000e2c00000e0000 */
[----:B------:R-:W4:Y:S01]  /*2df0*/  MUFU.TANH R67, R67 ;  /* 0x0000004300437308 */ /* 0x000f220000002400 */
[----:B--2---:R-:W-:-:S07]  /*2e00*/  FSEL R63, R63, -INF , P5 ;  /* 0xff8000003f3f7808 */ /* 0x004fce0002800000 */
[----:B------:R-:W2:Y:S01]  /*2e10*/  MUFU.TANH R70, R70 ;  /* 0x0000004600467308 */ /* 0x000ea20000002400 */
[----:B---3--:R-:W-:-:S07]  /*2e20*/  FSEL R66, R66, -INF , P4 ;  /* 0xff80000042427808 */ /* 0x008fce0002000000 */
[----:B------:R-:W3:Y:S01]  /*2e30*/  MUFU.TANH R71, R71 ;  /* 0x0000004700477308 */ /* 0x000ee20000002400 */
[----:B----4-:R-:W-:Y:S02]  /*2e40*/  FSEL R67, R67, -INF , P3 ;  /* 0xff80000043437808 */ /* 0x010fe40001800000 */
[----:B0-----:R-:W-:-:S05]  /*2e50*/  FMNMX.FTZ R33, R46, R3, !PT ;  /* 0x000000032e217209 */ /* 0x001fca0007810000 */
[----:B------:R-:W0:Y:S01]  /*2e60*/  SHFL.BFLY PT, R50, R33, 0x1, 0x1f ;  /* 0x0c201f0021327f89 */ /* 0x000e2200000e0000 */
[----:B--2---:R-:W-:Y:S02]  /*2e70*/  FSEL R70, R70, -INF , P2 ;  /* 0xff80000046467808 */ /* 0x004fe40001000000 */
[----:B---3--:R-:W-:Y:S02]  /*2e80*/  FSEL R71, R71, -INF , P1 ;  /* 0xff80000047477808 */ /* 0x008fe40000800000 */
[----:B0-----:R-:W-:Y:S02]  /*2e90*/  FMNMX.FTZ R3, R33, R50, !PT ;  /* 0x0000003221037209 */ /* 0x001fe40007810000 */
[----:B------:R-:W-:Y:S02]  /*2ea0*/  FMNMX.FTZ R33, R5, R6, !PT ;  /* 0x0000000605217209 */ /* 0x000fe40007810000 */
[C---:B------:R-:W-:Y:S01]  /*2eb0*/  FSETP.NEU.FTZ.AND P0, PT, R3.reuse, -INF , PT ;  /* 0xff8000000300780b */ /* 0x040fe20003f1d000 */
[----:B------:R-:W-:Y:S01]  /*2ec0*/  FMUL.FTZ R37, R3, UR10 ;  /* 0x0000000a03257c20 */ /* 0x000fe20008410000 */
[----:B------:R-:W-:-:S04]  /*2ed0*/  FMNMX.FTZ R46, R10, R33, !PT ;  /* 0x000000210a2e7209 */ /* 0x000fc80007810000 */
        /* <DEDUP_REMOVED lines=9> */
[--C-:B------:R-:W-:Y:S01]  /*2f70*/  FFMA.FTZ R154, R34, UR10, -R47.reuse ;  /* 0x0000000a229a7c23 */ /* 0x100fe2000801082f */
[----:B------:R-:W-:Y:S01]  /*2f80*/  MUFU.EX2 R152, R152 ;  /* 0x0000009800987308 */ /* 0x000fe20000000800 */
        /* <DEDUP_REMOVED lines=26> */
[----:B------:R-:W-:-:S03]  /*3130*/  FFMA.FTZ R37, R39, UR10, -R47 ;  /* 0x0000000a27257c23 */ /* 0x000fc6000801082f */
[----:B------:R-:W-:Y:S02]  /*3140*/  FMNMX.FTZ R39, R27, R4, !PT ;  /* 0x000000041b277209 */ /* 0x000fe40007810000 */
[----:B------:R-:W-:Y:S02]  /*3150*/  MUFU.EX2 R156, R156 ;  /* 0x0000009c009c7308 */ /* 0x000fe40000000800 */
[----:B------:R-:W-:-:S04]  /*3160*/  FMNMX.FTZ R4, R28, R39, !PT ;  /* 0x000000271c047209 */ /* 0x000fc80007810000 */
[----:B------:R-:W-:Y:S02]  /*3170*/  FMNMX.FTZ R39, R29, R4, !PT ;  /* 0x000000041d277209 */ /* 0x000fe40007810000 */
[----:B------:R-:W-:Y:S02]  /*3180*/  MUFU.EX2 R37, R37 ;  /* 0x0000002500257308 */ /* 0x000fe40000000800 */
[----:B------:R-:W-:Y:S01]  /*3190*/  FMNMX.FTZ R4, R30, R39, !PT ;  /* 0x000000271e047209 */ /* 0x000fe20007810000 */
[--C-:B------:R-:W-:Y:S01]  /*31a0*/  FFMA.FTZ R39, R42, UR10, -R47.reuse ;  /* 0x0000000a2a277c23 */ /* 0x100fe2000801082f */
[----:B------:R-:W-:Y:S02]  /*31b0*/  FFMA.FTZ R47, R69, UR10, -R47 ;  /* 0x0000000a452f7c23 */ /* 0x000fe4000801082f */
[----:B------:R-:W-:Y:S02]  /*31c0*/  FMNMX.FTZ R43, R31, R4, !PT ;  /* 0x000000041f2b7209 */ /* 0x000fe40007810000 */
[----:B------:R-:W-:Y:S02]  /*31d0*/  MUFU.EX2 R158, R158 ;  /* 0x0000009e009e7308 */ /* 0x000fe40000000800 */
[----:B------:R-:W-:-:S04]  /*31e0*/  FMNMX.FTZ R4, R62, R43, !PT ;  /* 0x0000002b3e047209 */ /* 0x000fc80007810000 */
[----:B------:R-:W-:Y:S02]  /*31f0*/  FMNMX.FTZ R43, R63, R4, !PT ;  /* 0x000000043f2b7209 */ /* 0x000fe40007810000 */
[----:B------:R-:W-:Y:S02]  /*3200*/  MUFU.EX2 R39, R39 ;  /* 0x0000002700277308 */ /* 0x000fe40000000800 */
[----:B------:R-:W-:-:S04]  /*3210*/  FMNMX.FTZ R4, R66, R43, !PT ;  /* 0x0000002b42047209 */ /* 0x000fc80007810000 */
[----:B------:R-:W-:Y:S02]  /*3220*/  FMNMX.FTZ R41, R67, R4, !PT ;  /* 0x0000000443297209 */ /* 0x000fe40007810000 */
[----:B------:R-:W-:Y:S02]  /*3230*/  MUFU.EX2 R43, R32 ;  /* 0x00000020002b7308 */ /* 0x000fe40000000800 */
[----:B------:R-:W-:-:S04]  /*3240*/  FMNMX.FTZ R4, R70, R41, !PT ;  /* 0x0000002946047209 */ /* 0x000fc80007810000 */
[----:B------:R-:W-:Y:S02]  /*3250*/  FMNMX.FTZ R4, R71, R4, !PT ;  /* 0x0000000447047209 */ /* 0x000fe40007810000 */
[----:B------:R-:W-:Y:S03]  /*3260*/  MUFU.EX2 R160, R160 ;  /* 0x000000a000a07308 */ /* 0x000fe60000000800 */
[----:B------:R-:W0:Y:S05]  /*3270*/  SHFL.BFLY PT, R41, R4, 0x2, 0x1f ;  /* 0x0c401f0004297f89 */ /* 0x000e2a00000e0000 */
[----:B------:R-:W-:Y:S08]  /*3280*/  MUFU.EX2 R44, R44 ;  /* 0x0000002c002c7308 */ /* 0x000ff00000000800 */
[----:B------:R-:W2:Y:S08]  /*3290*/  MUFU.EX2 R45, R45 ;  /* 0x0000002d002d7308 */ /* 0x000eb00000000800 */
[----:B------:R-:W-:Y:S01]  /*32a0*/  MUFU.EX2 R48, R48 ;  /* 0x0000003000307308 */ /* 0x000fe20000000800 */
[----:B0-----:R-:W-:-:S05]  /*32b0*/  FMNMX.FTZ R41, R4, R41, !PT ;  /* 0x0000002904297209 */ /* 0x001fca0007810000 */
[----:B------:R-:W0:Y:S02]  /*32c0*/  SHFL.BFLY PT, R4, R41, 0x1, 0x1f ;  /* 0x0c201f0029047f89 */ /* 0x000e2400000e0000 */
[----:B------:R-:W3:Y:S01]  /*32d0*/  MUFU.EX2 R49, R49 ;  /* 0x0000003100317308 */ /* 0x000ee20000000800 */
[----:B--2---:R-:W-:-:S07]  /*32e0*/  F2FP.BF16.F32.PACK_AB R162, R45, R44 ;  /* 0x0000002c2da2723e */ /* 0x004fce00000010ff */
[----:B------:R-:W-:Y:S08]  /*32f0*/  MUFU.EX2 R52, R52 ;  /* 0x0000003400347308 */ /* 0x000ff00000000800 */
[----:B------:R-:W2:Y:S01]  /*3300*/  MUFU.EX2 R53, R53 ;  /* 0x0000003500357308 */ /* 0x000ea20000000800 */
[----:B---3--:R-:W-:Y:S02]  /*3310*/  F2FP.BF16.F32.PACK_AB R164, R49, R48 ;  /* 0x0000003031a4723e */ /* 0x008fe400000010ff */
[----:B0-----:R-:W-:-:S05]  /*3320*/  FMNMX.FTZ R4, R41, R4, !PT ;  /* 0x0000000429047209 */ /* 0x001fca0007810000 */
[----:B------:R-:W-:Y:S01]  /*3330*/  MUFU.EX2 R56, R56 ;  /* 0x0000003800387308 */ /* 0x000fe20000000800 */
[C---:B------:R-:W-:Y:S01]  /*3340*/  FSETP.NEU.FTZ.AND P1, PT, R4.reuse, -INF , PT ;  /* 0xff8000000400780b */ /* 0x040fe20003f3d000 */
[----:B------:R-:W-:-:S06]  /*3350*/  FMUL.FTZ R32, R4, UR10 ;  /* 0x0000000a04207c20 */ /* 0x000fcc0008410000 */
[----:B------:R-:W-:Y:S01]  /*3360*/  MUFU.EX2 R57, R57 ;  /* 0x0000003900397308 */ /* 0x000fe20000000800 */
[----:B------:R-:W-:Y:S02]  /*3370*/  FSEL R32, R32, RZ, P1 ;  /* 0x000000ff20207208 */ /* 0x000fe40000800000 */
[----:B--2---:R-:W-:-:S03]  /*3380*/  F2FP.BF16.F32.PACK_AB R166, R53, R52 ;  /* 0x0000003435a6723e */ /* 0x004fc600000010ff */
[--C-:B------:R-:W-:Y:S01]  /*3390*/  FFMA.FTZ R6, R6, UR10, -R32.reuse ;  /* 0x0000000a06067c23 */ /* 0x100fe20008010820 */
[--C-:B------:R-:W-:Y:S01]  /*33a0*/  FFMA.FTZ R5, R5, UR10, -R32.reuse ;  /* 0x0000000a05057c23 */ /* 0x100fe20008010820 */
[--C-:B------:R-:W-:Y:S01]  /*33b0*/  FFMA.FTZ R10, R10, UR10, -R32.reuse ;  /* 0x0000000a0a0a7c23 */ /* 0x100fe20008010820 */
[--C-:B------:R-:W-:Y:S01]  /*33c0*/  FFMA.FTZ R11, R11, UR10, -R32.reuse ;  /* 0x0000000a0b0b7c23 */ /* 0x100fe20008010820 */
[--C-:B------:R-:W-:Y:S01]  /*33d0*/  FFMA.FTZ R12, R12, UR10, -R32.reuse ;  /* 0x0000000a0c0c7c23 */ /* 0x100fe20008010820 */
[----:B------:R0:W-:Y:S01]  /*33e0*/  MUFU.EX2 R153, R5 ;  /* 0x0000000500997308 */ /* 0x0001e20000000800 */
        /* <DEDUP_REMOVED lines=8> */
[----:B0-----:R-:W-:Y:S01]  /*3470*/  FADD.FTZ R5, R152, R33 ;  /* 0x0000002198057221 */ /* 0x001fe20000010000 */
[--C-:B------:R-:W-:Y:S01]  /*3480*/  FFMA.FTZ R26, R26, UR10, -R32.reuse ;  /* 0x0000000a1a1a7c23 */ /* 0x100fe20008010820 */
[--C-:B------:R-:W-:Y:S01]  /*3490*/  FFMA.FTZ R27, R27, UR10, -R32.reuse ;  /* 0x0000000a1b1b7c23 */ /* 0x100fe20008010820 */
[--C-:B------:R-:W-:Y:S01]  /*34a0*/  FFMA.FTZ R28, R28, UR10, -R32.reuse ;  /* 0x0000000a1c1c7c23 */ /* 0x100fe20008010820 */
[----:B------:R-:W-:Y:S01]  /*34b0*/  FADD.FTZ R34, R154, R5 ;  /* 0x000000059a227221 */ /* 0x000fe20000010000 */
[--C-:B------:R-:W-:Y:S01]  /*34c0*/  FFMA.FTZ R29, R29, UR10, -R32.reuse ;  /* 0x0000000a1d1d7c23 */ /* 0x100fe20008010820 */
[----:B------:R-:W-:Y:S01]  /*34d0*/  FFMA.FTZ R30, R30, UR10, -R32 ;  /* 0x0000000a1e1e7c23 */ /* 0x000fe20008010820 */
[----:B------:R-:W0:Y:S01]  /*34e0*/  MUFU.EX2 R10, R10 ;  /* 0x0000000a000a7308 */ /* 0x000e220000000800 */
[----:B------:R-:W-:Y:S01]  /*34f0*/  FADD.FTZ R5, R35, R34 ;  /* 0x0000002223057221 */ /* 0x000fe20000010000 */
[--C-:B------:R-:W-:Y:S01]  /*3500*/  FFMA.FTZ R31, R31, UR10, -R32.reuse ;  /* 0x0000000a1f1f7c23 */ /* 0x100fe20008010820 */
[----:B------:R-:W-:Y:S01]  /*3510*/  F2FP.BF16.F32.PACK_AB R152, R33, R152 ;  /* 0x000000982198723e */ /* 0x000fe200000010ff */
[--C-:B------:R-:W-:Y:S01]  /*3520*/  FFMA.FTZ R62, R62, UR10, -R32.reuse ;  /* 0x0000000a3e3e7c23 */ /* 0x100fe20008010820 */
[----:B------:R-:W-:Y:S01]  /*3530*/  FADD.FTZ R34, R156, R5 ;  /* 0x000000059c227221 */ /* 0x000fe20000010000 */
[--C-:B------:R-:W-:Y:S01]  /*3540*/  FFMA.FTZ R63, R63, UR10, -R32.reuse ;  /* 0x0000000a3f3f7c23 */ /* 0x100fe20008010820 */
[----:B------:R-:W-:Y:S01]  /*3550*/  FFMA.FTZ R66, R66, UR10, -R32 ;  /* 0x0000000a42427c23 */ /* 0x000fe20008010820 */
[----:B------:R-:W3:Y:S01]  /*3560*/  MUFU.EX2 R11, R11 ;  /* 0x0000000b000b7308 */ /* 0x000ee20000000800 */
[----:B--2---:R-:W-:Y:S01]  /*3570*/  FADD.FTZ R5, R153, R6 ;  /* 0x0000000699057221 */ /* 0x004fe20000010000 */
[----:B------:R-:W-:Y:S01]  /*3580*/  FADD.FTZ R41, R37, R34 ;  /* 0x0000002225297221 */ /* 0x000fe20000010000 */
[--C-:B------:R-:W-:Y:S01]  /*3590*/  FFMA.FTZ R67, R67, UR10, -R32.reuse ;  /* 0x0000000a43437c23 */ /* 0x100fe20008010820 */
[--C-:B------:R-:W-:Y:S01]  /*35a0*/  FFMA.FTZ R70, R70, UR10, -R32.reuse ;  /* 0x0000000a46467c23 */ /* 0x100fe20008010820 */
[----:B------:R-:W-:Y:S01]  /*35b0*/  FFMA.FTZ R32, R71, UR10, -R32 ;  /* 0x0000000a47207c23 */ /* 0x000fe20008010820 */
[----:B------:R-:W-:Y:S01]  /*35c0*/  FADD.FTZ R36, R158, R41 ;  /* 0x000000299e247221 */ /* 0x000fe20000010000 */
[----:B------:R-:W-:Y:S01]  /*35d0*/  F2FP.BF16.F32.PACK_AB R153, R6, R153 ;  /* 0x000000990699723e */ /* 0x000fe200000010ff */
[----:B------:R-:W2:Y:S01]  /*35e0*/  MUFU.EX2 R12, R12 ;  /* 0x0000000c000c7308 */ /* 0x000ea20000000800 */
[----:B0-----:R-:W-:Y:S01]  /*35f0*/  FADD.FTZ R34, R10, R5 ;  /* 0x000000050a227221 */ /* 0x001fe20000010000 */
[----:B------:R-:W-:Y:S01]  /*3600*/  FADD.FTZ R41, R39, R36 ;  /* 0x0000002427297221 */ /* 0x000fe20000010000 */
[----:B------:R-:W-:-:S02]  /*3610*/  F2FP.BF16.F32.PACK_AB R154, R35, R154 ;  /* 0x0000009a239a723e */ /* 0x000fc400000010ff */
[----:B------:R-:W-:Y:S01]  /*3620*/  F2FP.BF16.F32.PACK_AB R156, R37, R156 ;  /* 0x0000009c259c723e */ /* 0x000fe200000010ff */
[----:B------:R-:W-:Y:S01]  /*3630*/  FADD.FTZ R36, R160, R41 ;  /* 0x00000029a0247221 */ /* 0x000fe20000010000 */
[----:B------:R-:W-:Y:S01]  /*3640*/  F2FP.BF16.F32.PACK_AB R158, R39, R158 ;  /* 0x0000009e279e723e */ /* 0x000fe200000010ff */
[----:B------:R-:W0:Y:S01]  /*3650*/  MUFU.EX2 R13, R13 ;  /* 0x0000000d000d7308 */ /* 0x000e220000000800 */
[----:B---3--:R-:W-:Y:S01]  /*3660*/  FADD.FTZ R5, R11, R34 ;  /* 0x000000220b057221 */ /* 0x008fe20000010000 */
[----:B------:R-:W-:Y:S01]  /*3670*/  FADD.FTZ R41, R43, R36 ;  /* 0x000000242b297221 */ /* 0x000fe20000010000 */
[----:B------:R-:W-:Y:S02]  /*3680*/  F2FP.BF16.F32.PACK_AB R155, R11, R10 ;  /* 0x0000000a0b9b723e */ /* 0x000fe400000010ff */
[----:B------:R-:W-:Y:S01]  /*3690*/  F2FP.BF16.F32.PACK_AB R160, R43, R160 ;  /* 0x000000a02ba0723e */ /* 0x000fe200000010ff */
[----:B------:R-:W-:Y:S01]  /*36a0*/  FADD.FTZ R36, R44, R41 ;  /* 0x000000292c247221 */ /* 0x000fe20000010000 */
[----:B------:R-:W-:Y:S01]  /*36b0*/  F2FP.BF16.F32.PACK_AB R168, R57, R56 ;  /* 0x0000003839a8723e */ /* 0x000fe200000010ff */
[----:B------:R-:W3:Y:S01]  /*36c0*/  MUFU.EX2 R14, R14 ;  /* 0x0000000e000e7308 */ /* 0x000ee20000000800 */
[----:B--2---:R-:W-:Y:S01]  /*36d0*/  FADD.FTZ R34, R12, R5 ;  /* 0x000000050c227221 */ /* 0x004fe20000010000 */
[----:B------:R-:W-:-:S04]  /*36e0*/  FADD.FTZ R41, R45, R36 ;  /* 0x000000242d297221 */ /* 0x000fc80000010000 */
[----:B------:R-:W-:Y:S02]  /*36f0*/  FADD.FTZ R36, R48, R41 ;  /* 0x0000002930247221 */ /* 0x000fe40000010000 */
[----:B------:R-:W2:Y:S01]  /*3700*/  MUFU.EX2 R15, R15 ;  /* 0x0000000f000f7308 */ /* 0x000ea20000000800 */
[----:B0-----:R-:W-:Y:S01]  /*3710*/  FADD.FTZ R5, R13, R34 ;  /* 0x000000220d057221 */ /* 0x001fe20000010000 */
[----:B------:R-:W-:Y:S01]  /*3720*/  FADD.FTZ R41, R49, R36 ;  /* 0x0000002431297221 */ /* 0x000fe20000010000 */
[----:B------:R-:W-:-:S03]  /*3730*/  F2FP.BF16.F32.PACK_AB R157, R13, R12 ;  /* 0x0000000c0d9d723e */ /* 0x000fc600000010ff */
[----:B------:R-:W-:Y:S02]  /*3740*/  FADD.FTZ R36, R52, R41 ;  /* 0x0000002934247221 */ /* 0x000fe40000010000 */
[----:B------:R-:W0:Y:S01]  /*3750*/  MUFU.EX2 R20, R20 ;  /* 0x0000001400147308 */ /* 0x000e220000000800 */
[----:B---3--:R-:W-:Y:S01]  /*3760*/  FADD.FTZ R34, R14, R5 ;  /* 0x000000050e227221 */ /* 0x008fe20000010000 */
[----:B------:R-:W-:-:S04]  /*3770*/  FADD.FTZ R33, R53, R36 ;  /* 0x0000002435217221 */ /* 0x000fc80000010000 */
[----:B------:R-:W-:Y:S02]  /*3780*/  FADD.FTZ R36, R56, R33 ;  /* 0x0000002138247221 */ /* 0x000fe40000010000 */
[----:B------:R-:W3:Y:S01]  /*3790*/  MUFU.EX2 R21, R21 ;  /* 0x0000001500157308 */ /* 0x000ee20000000800 */
[----:B--2---:R-:W-:Y:S01]  /*37a0*/  FADD.FTZ R5, R15, R34 ;  /* 0x000000220f057221 */ /* 0x004fe20000010000 */
[----:B------:R-:W-:Y:S01]  /*37b0*/  FADD.FTZ R33, R57, R36 ;  /* 0x0000002439217221 */ /* 0x000fe20000010000 */
[----:B------:R-:W-:-:S05]  /*37c0*/  F2FP.BF16.F32.PACK_AB R159, R15, R14 ;  /* 0x0000000e0f9f723e */ /* 0x000fca00000010ff */
[----:B------:R-:W2:Y:S01]  /*37d0*/  MUFU.EX2 R24, R24 ;  /* 0x0000001800187308 */ /* 0x000ea20000000800 */
[----:B0-----:R-:W-:-:S07]  /*37e0*/  FADD.FTZ R34, R20, R5 ;  /* 0x0000000514227221 */ /* 0x001fce0000010000 */
[----:B------:R-:W0:Y:S01]  /*37f0*/  MUFU.EX2 R25, R25 ;  /* 0x0000001900197308 */ /* 0x000e220000000800 */
[C---:B---3--:R-:W-:Y:S01]  /*3800*/  FADD.FTZ R5, R21.reuse, R34 ;  /* 0x0000002215057221 */ /* 0x048fe20000010000 */
[----:B------:R-:W-:-:S06]  /*3810*/  F2FP.BF16.F32.PACK_AB R161, R21, R20 ;  /* 0x0000001415a1723e */ /* 0x000fcc00000010ff */
[----:B------:R-:W3:Y:S01]  /*3820*/  MUFU.EX2 R26, R26 ;  /* 0x0000001a001a7308 */ /* 0x000ee20000000800 */
[----:B--2---:R-:W-:-:S07]  /*3830*/  FADD.FTZ R34, R24, R5 ;  /* 0x0000000518227221 */ /* 0x004fce0000010000 */
[----:B------:R-:W2:Y:S01]  /*3840*/  MUFU.EX2 R27, R27 ;  /* 0x0000001b001b7308 */ /* 0x000ea20000000800 */
[C---:B0-----:R-:W-:Y:S01]  /*3850*/  FADD.FTZ R5, R25.reuse, R34 ;  /* 0x0000002219057221 */ /* 0x041fe20000010000 */
[----:B------:R-:W-:-:S06]  /*3860*/  F2FP.BF16.F32.PACK_AB R163, R25, R24 ;  /* 0x0000001819a3723e */ /* 0x000fcc00000010ff */
[----:B------:R-:W0:Y:S01]  /*3870*/  MUFU.EX2 R28, R28 ;  /* 0x0000001c001c7308 */ /* 0x000e220000000800 */
[----:B---3--:R-:W-:-:S07]  /*3880*/  FADD.FTZ R34, R26, R5 ;  /* 0x000000051a227221 */ /* 0x008fce0000010000 */
[----:B------:R-:W3:Y:S01]  /*3890*/  MUFU.EX2 R60, R60 ;  /* 0x0000003c003c7308 */ /* 0x000ee20000000800 */
[C---:B--2---:R-:W-:Y:S01]  /*38a0*/  FADD.FTZ R5, R27.reuse, R34 ;  /* 0x000000221b057221 */ /* 0x044fe20000010000 */
[----:B------:R-:W-:-:S06]  /*38b0*/  F2FP.BF16.F32.PACK_AB R165, R27, R26 ;  /* 0x0000001a1ba5723e */ /* 0x000fcc00000010ff */
[----:B------:R-:W2:Y:S01]  /*38c0*/  MUFU.EX2 R29, R29 ;  /* 0x0000001d001d7308 */ /* 0x000ea20000000800 */
[----:B0-----:R-:W-:-:S07]  /*38d0*/  FADD.FTZ R34, R28, R5 ;  /* 0x000000051c227221 */ /* 0x001fce0000010000 */
[----:B------:R-:W0:Y:S01]  /*38e0*/  MUFU.EX2 R61, R61 ;  /* 0x0000003d003d7308 */ /* 0x000e220000000800 */
[----:B---3--:R-:W-:-:S07]  /*38f0*/  FADD.FTZ R36, R60, R33 ;  /* 0x000000213c247221 */ /* 0x008fce0000010000 */
[----:B------:R-:W3:Y:S01]  /*3900*/  MUFU.EX2 R30, R30 ;  /* 0x0000001e001e7308 */ /* 0x000ee20000000800 */
[C---:B--2---:R-:W-:Y:S01]  /*3910*/  FADD.FTZ R5, R29.reuse, R34 ;  /* 0x000000221d057221 */ /* 0x044fe20000010000 */
[----:B------:R-:W-:-:S06]  /*3920*/  F2FP.BF16.F32.PACK_AB R167, R29, R28 ;  /* 0x0000001c1da7723e */ /* 0x000fcc00000010ff */
[----:B------:R-:W2:Y:S01]  /*3930*/  MUFU.EX2 R64, R64 ;  /* 0x0000004000407308 */ /* 0x000ea20000000800 */
[C---:B0-----:R-:W-:Y:S01]  /*3940*/  FADD.FTZ R33, R61.reuse, R36 ;  /* 0x000000243d217221 */ /* 0x041fe20000010000 */
[----:B------:R-:W-:-:S06]  /*3950*/  F2FP.BF16.F32.PACK_AB R170, R61, R60 ;  /* 0x0000003c3daa723e */ /* 0x000fcc00000010ff */
[----:B------:R-:W0:Y:S01]  /*3960*/  MUFU.EX2 R31, R31 ;  /* 0x0000001f001f7308 */ /* 0x000e220000000800 */
[----:B---3--:R-:W-:-:S07]  /*3970*/  FADD.FTZ R34, R30, R5 ;  /* 0x000000051e227221 */ /* 0x008fce0000010000 */
[----:B------:R-:W3:Y:S01]  /*3980*/  MUFU.EX2 R65, R65 ;  /* 0x0000004100417308 */ /* 0x000ee20000000800 */
[----:B--2---:R-:W-:-:S07]  /*3990*/  FADD.FTZ R36, R64, R33 ;  /* 0x0000002140247221 */ /* 0x004fce0000010000 */
[----:B------:R-:W2:Y:S01]  /*39a0*/  MUFU.EX2 R62, R62 ;  /* 0x0000003e003e7308 */ /* 0x000ea20000000800 */
[C---:B0-----:R-:W-:Y:S01]  /*39b0*/  FADD.FTZ R5, R31.reuse, R34 ;  /* 0x000000221f057221 */ /* 0x041fe20000010000 */
[----:B------:R-:W-:-:S06]  /*39c0*/  F2FP.BF16.F32.PACK_AB R169, R31, R30 ;  /* 0x0000001e1fa9723e */ /* 0x000fcc00000010ff */
[----:B------:R-:W0:Y:S01]  /*39d0*/  MUFU.EX2 R68, R68 ;  /* 0x0000004400447308 */ /* 0x000e220000000800 */
[C---:B---3--:R-:W-:Y:S01]  /*39e0*/  FADD.FTZ R33, R65.reuse, R36 ;  /* 0x0000002441217221 */ /* 0x048fe20000010000 */
[----:B------:R-:W-:-:S06]  /*39f0*/  F2FP.BF16.F32.PACK_AB R172, R65, R64 ;  /* 0x0000004041ac723e */ /* 0x000fcc00000010ff */
[----:B------:R-:W3:Y:S01]  /*3a00*/  MUFU.EX2 R63, R63 ;  /* 0x0000003f003f7308 */ /* 0x000ee20000000800 */
[----:B--2---:R-:W-:-:S07]  /*3a10*/  FADD.FTZ R34, R62, R5 ;  /* 0x000000053e227221 */ /* 0x004fce0000010000 */
        /* <DEDUP_REMOVED lines=11> */
[----:B---3--:R-:W-:-:S04]  /*3ad0*/  FADD.FTZ R6, R70, R11 ;  /* 0x0000000b46067221 */ /* 0x008fc80000010000 */
[C---:B--2---:R-:W-:Y:S01]  /*3ae0*/  FADD.FTZ R6, R175.reuse, R6 ;  /* 0x00000006af067221 */ /* 0x044fe20000010000 */
[----:B------:R-:W-:Y:S01]  /*3af0*/  F2FP.BF16.F32.PACK_AB R175, R175, R70 ;  /* 0x00000046afaf723e */ /* 0x000fe200000010ff */
[C---:B0-----:R-:W-:Y:S01]  /*3b00*/  FADD.FTZ R5, R47.reuse, R36 ;  /* 0x000000242f057221 */ /* 0x041fe20000010000 */
[----:B------:R-:W-:Y:S01]  /*3b10*/  F2FP.BF16.F32.PACK_AB R174, R47, R68 ;  /* 0x000000442fae723e */ /* 0x000fe200000010ff */
[----:B------:R-:W-:Y:S06]  /*3b20*/  @!P0 BRA `(.L_x_393) ;  /* 0x0000000000048947 */ /* 0x000fec0003800000 */
[----:B------:R-:W-:Y:S01]  /*3b30*/  BPT.TRAP 0x1 ;  /* 0x000000040000795c */ /* 0x000fe20000300000 */
.L_x_393:
[----:B------:R0:W2:Y:S01]  /*3b40*/  SYNCS.PHASECHK.TRANS64.TRYWAIT P1, [UR22+0x22850], R9 ;  /* 0x02285009ff0075a7 */ /* 0x0000a20008020156 */
[----:B------:R-:W-:Y:S05]  /*3b50*/  @!P0 BRA `(.L_x_394) ;  /* 0x0000000000048947 */ /* 0x000fea0003800000 */
[----:B------:R-:W-:Y:S01]  /*3b60*/  BPT.TRAP 0x1 ;  /* 0x000000040000795c */ /* 0x000fe20000300000 */
.L_x_394:
[----:B--2---:R-:W-:Y:S05]  /*3b70*/  @P1 BRA `(.L_x_395) ;  /* 0x0000000000081947 */ /* 0x004fea0003800000 */
[----:B------:R-:W2:Y:S02]  /*3b80*/  SYNCS.PHASECHK.TRANS64.TRYWAIT P1, [UR22+0x22850], R9 ;  /* 0x02285009ff0075a7 */ /* 0x000ea40008020156 */
[----:B--2---:R-:W-:Y:S05]  /*3b90*/  @!P1 BRA `(.L_x_396) ;  /* 0x000000d0009c9947 */ /* 0x004fea0003800000 */
.L_x_395:
[----:B------:R-:W-:Y:S01]  /*3ba0*/  R2UR UR6, R7 ;  /* 0x00000000070672ca */ /* 0x000fe200000e0000 */
[----:B------:R3:W-:Y:S06]  /*3bb0*/  BAR.SYNC.DEFER_BLOCKING R8, 0x100 ;  /* 0x000400080000751d */ /* 0x0007ec0000010000 */
[----:B------:R-:W-:-:S06]  /*3bc0*/  UMOV UR7, 0x40000040 ;  /* 0x4000004000077882 */ /* 0x000fcc0000000000 */
[----:B------:R-:W-:-:S04]  /*3bd0*/  UIADD3 UR6, UR6, 0x400, URZ ;  /* 0x0000040006067890 */ /* 0x000fc8000fffe03f */
[----:B------:R-:W-:-:S04]  /*3be0*/  USHF.R.U32.HI UR6, URZ, 0x4, UR6 ;  /* 0x000000043f067899 */ /* 0x000fc80008011606 */
[----:B------:R-:W-:-:S04]  /*3bf0*/  ULOP3.LUT UR6, UR6, 0x3fff, URZ, 0xc0, !UPT ;  /* 0x00003fff06067892 */ /* 0x000fc8000f8ec03f */
[----:B------:R-:W-:Y:S01]  /*3c00*/  ULOP3.LUT UR21, UR6, 0x3000000, URZ, 0xfc, !UPT ;  /* 0x0300000006157892 */ /* 0x000fe2000f8efc3f */
[----:B------:R-:W-:-:S03]  /*3c10*/  WARPGROUP.ARRIVE ;  /* 0x00000000000079c5 */ /* 0x000fc60000000000 */
[----:B------:R-:W-:-:S07]  /*3c20*/  UIMAD UR11, UR37, 0xc00, UR21 ;  /* 0x00000c00250b78a4 */ /* 0x000fce000f8e0215 */
[----:B------:R-:W-:Y:S02]  /*3c30*/  UMOV UR6, UR11 ;  /* 0x0000000b00067c82 */ /* 0x000fe40008000000 */
[----:B------:R-:W-:Y:S01]  /*3c40*/  HGMMA.64x256x16.F32.BF16 R24, R152, gdesc[UR4].tnspB, RZ, !UPT, gsb0 ;  /* 0x43e0000498187df0 */ /* 0x000fe2000c0018ff */
        /* <DEDUP_REMOVED lines=31> */
[----:B---3--:R-:W-:Y:S05]  /*3e40*/  @!P0 BRA `(.L_x_397) ;  /* 0x0000000000048947 */ /* 0x008fea0003800000 */
[----:B------:R-:W-:Y:S01]  /*3e50*/  BPT.TRAP 0x1 ;  /* 0x000000040000795c */ /* 0x000fe20000300000 */
.L_x_397:
[----:B------:R-:W3:Y:S01]  /*3e60*/  S2UR UR6, SR_CgaCtaId ;  /* 0x00000000000679c3 */ /* 0x000ee20000008800 */
[----:B------:R-:W-:-:S04]  /*3e70*/  UIADD3 UR22, UR22, 0x22860, URZ ;  /* 0x0002286016167890 */ /* 0x000fc8000fffe03f */
[----:B---3--:R-:W-:-:S09]  /*3e80*/  UPRMT UR22, UR6, 0x654, UR22 ;  /* 0x0000065406167896 */ /* 0x008fd20008000016 */
[----:B------:R-:W-:Y:S01]  /*3e90*/  SYNCS.ARRIVE.TRANS64.RED.A1T0 RZ, [UR22], RZ ;  /* 0x000000ffffff79a7 */ /* 0x000fe20008100416 */
[----:B------:R-:W-:-:S04]  /*3ea0*/  UIADD3 UR22, UR48, -0x2, URZ ;  /* 0xfffffffe30167890 */ /* 0x000fc8000fffe03f */
[----:B------:R-:W-:-:S06]  /*3eb0*/  UISETP.GE.AND UP0, UPT, UR22, UR45, UPT ;  /* 0x0000002d1600728c */ /* 0x000fcc000bf06270 */
[----:B------:R-:W-:-:S13]  /*3ec0*/  PLOP3.LUT P1, PT, PT, PT, UP0, 0x80, 0x0 ;  /* 0x000000000000781c */ /* 0x000fda0003f2f008 */
[----:B------:R-:W-:Y:S05]  /*3ed0*/  @!P1 BRA `(.L_x_398) ;  /* 0x0000002000e49947 */ /* 0x000fea0003800000 */
[----:B------:R-:W-:Y:S01]  /*3ee0*/  IMAD.MOV.U32 R8, RZ, RZ, R4 ;  /* 0x000000ffff087224 */ /* 0x000fe200078e0004 */
[----:B------:R-:W-:Y:S01]  /*3ef0*/  ULDC UR26, c[0x0][0x9d8] ;  /* 0x00027600001a7ab9 */ /* 0x000fe20000000800 */
[----:B0-2---:R-:W-:Y:S01]  /*3f00*/  IMAD.MOV.U32 R9, RZ, RZ, R3 ;  /* 0x000000ffff097224 */ /* 0x005fe200078e0003 */
[----:B------:R-:W-:-:S06]  /*3f10*/  ULDC UR23, c[0x0][0x988] ;  /* 0x0002620000177ab9 */ /* 0x000fcc0000000800 */
.L_x_409:
[----:B------:R-:W-:Y:S01]  /*3f20*/  UIADD3 UR37, UR37, 0x1, URZ ;  /* 0x0000000125257890 */ /* 0x000fe2000fffe03f */
[----:B------:R-:W-:Y:S01]  /*3f30*/  UMOV UR6, UR22 ;  /* 0x0000001600067c82 */ /* 0x000fe20008000000 */
[----:B------:R-:W-:Y:S02]  /*3f40*/  UIADD3 UR22, UR22, -0x1, URZ ;  /* 0xffffffff16167890 */ /* 0x000fe4000fffe03f */
[----:B------:R-:W-:-:S04]  /*3f50*/  UISETP.NE.AND UP0, UPT, UR37, 0x2, UPT ;  /* 0x000000022500788c */ /* 0x000fc8000bf05270 */
[----:B------:R-:W-:Y:S02]  /*3f60*/  USEL UR7, URZ, 0x1, UP0 ;  /* 0x000000013f077887 */ /* 0x000fe40008000000 */
[----:B------:R-:W-:Y:S02]  /*3f70*/  USEL UR37, UR37, URZ, UP0 ;  /* 0x0000003f25257287 */ /* 0x000fe40008000000 */
[----:B------:R-:W-:Y:S02]  /*3f80*/  ULOP3.LUT UR36, UR36, UR7, URZ, 0x3c, !UPT ;  /* 0x0000000724247292 */ /* 0x000fe4000f8e3c3f */
[----:B------:R-:W-:Y:S01]  /*3f90*/  UISETP.GT.AND UP0, UPT, UR6, UR45, UPT ;  /* 0x0000002d0600728c */ /* 0x000fe2000bf04270 */
[----:B------:R-:W-:Y:S10]  /*3fa0*/  @!P0 BRA `(.L_x_399) ;  /* 0x0000000000048947 */ /* 0x000ff40003800000 */
[----:B------:R-:W-:Y:S01]  /*3fb0*/  BPT.TRAP 0x1 ;  /* 0x000000040000795c */ /* 0x000fe20000300000 */
.L_x_399:
[----:B------:R-:W0:Y:S01]  /*3fc0*/  S2UR UR24, SR_CgaCtaId ;  /* 0x00000000001879c3 */ /* 0x000e220000008800 */
[----:B------:R-:W-:Y:S01]  /*3fd0*/  UMOV UR6, 0x400 ;  /* 0x0000040000067882 */ /* 0x000fe20000000000 */
[----:B------:R-:W-:-:S05]  /*3fe0*/  IMAD.U32 R7, RZ, RZ, UR36 ;  /* 0x00000024ff077e24 */ /* 0x000fca000f8e00ff */
[----:B------:R-:W-:Y:S01]  /*3ff0*/  SHF.L.U32 R7, R7, 0x1f, RZ ;  /* 0x0000001f07077819 */ /* 0x000fe200000006ff */
[----:B0-----:R-:W-:-:S04]  /*4000*/  ULEA UR6, UR24, UR6, 0x18 ;  /* 0x0000000618067291 */ /* 0x001fc8000f8ec03f */
[----:B------:R-:W-:-:S09]  /*4010*/  ULEA UR25, UR37, UR6, 0x3 ;  /* 0x0000000625197291 */ /* 0x000fd2000f8e183f */
[----:B------:R0:W2:Y:S01]  /*4020*/  SYNCS.PHASECHK.TRANS64.TRYWAIT P1, [UR25+0x22830], R7 ;  /* 0x02283007ff0075a7 */ /* 0x0000a20008020159 */
[----:B------:R-:W-:Y:S05]  /*4030*/  @!P0 BRA `(.L_x_400) ;  /* 0x0000000000048947 */ /* 0x000fea0003800000 */
[----:B------:R-:W-:Y:S01]  /*4040*/  BPT.TRAP 0x1 ;  /* 0x000000040000795c */ /* 0x000fe20000300000 */
.L_x_400:
[----:B--2---:R-:W-:Y:S05]  /*4050*/  @P1 BRA `(.L_x_401) ;  /* 0x0000000000081947 */ /* 0x004fea0003800000 */
[----:B------:R-:W2:Y:S02]  /*4060*/  SYNCS.PHASECHK.TRANS64.TRYWAIT P1, [UR25+0x22830], R7 ;  /* 0x02283007ff0075a7 */ /* 0x000ea40008020159 */
[----:B--2---:R-:W-:Y:S05]  /*4070*/  @!P1 BRA `(.L_x_402) ;  /* 0x000000cc007c9947 */ /* 0x004fea0003800000 */
.L_x_401:
[----:B------:R-:W-:Y:S01]  /*4080*/  UIMAD UR18, UR37, 0x300, UR20 ;  /* 0x00000300251278a4 */ /* 0x000fe2000f8e0214 */
[----:B------:R-:W-:Y:S01]  /*4090*/  WARPGROUP.ARRIVE ;  /* 0x00000000000079c5 */ /* 0x000fe20000000000 */
[----:B------:R-:W-:Y:S01]  /*40a0*/  UMOV UR19, 0x40000040 ;  /* 0x4000004000137882 */ /* 0x000fe20000000000 */
[----:B------:R-:W-:Y:S01]  /*40b0*/  UMOV UR7, 0x40000040 ;  /* 0x4000004000077882 */ /* 0x000fe20000000000 */
[----:B------:R-:W-:-:S03]  /*40c0*/  UIADD3 UR6, UR18, 0x2, URZ ;  /* 0x0000000212067890 */ /* 0x000fc6000fffe03f */
[----:B-1----:R-:W1:Y:S01]  /*40d0*/  S2R R0, SR_TID.X ;  /* 0x0000000000007919 */ /* 0x002e620000002100 */
[----:B------:R-:W-:Y:S01]  /*40e0*/  UIADD3 UR10, UR18, 0x4, URZ ;  /* 0x00000004120a7890 */ /* 0x000fe2000fffe03f */
[----:B------:R-:W-:Y:S01]  /*40f0*/  UMOV UR11, 0x40000040 ;  /* 0x40000040000b7882 */ /* 0x000fe20000000000 */
[----:B------:R-:W-:Y:S01]  /*4100*/  HGMMA.64x96x16.F32.BF16 R152, gdesc[UR16], RZ, !UPT, gsb0 ;  /* 0x01600000109879f0 */ /* 0x000fe2000c0018ff */
[----:B------:R-:W-:Y:S01]  /*4110*/  UIADD3 UR14, UR18, 0x6, URZ ;  /* 0x00000006120e7890 */ /* 0x000fe2000fffe03f */
[----:B------:R-:W-:Y:S01]  /*4120*/  UMOV UR15, 0x40000040 ;  /* 0x40000040000f7882 */ /* 0x000fe20000000000 */
        /* <DEDUP_REMOVED lines=15> */
.L_x_403:
        /* <DEDUP_REMOVED lines=26> */
[----:B------:R-:W-:Y:S01]  /*43c0*/  FMUL.FTZ R180, R196, UR26 ;  /* 0x0000001ac4b47c20 */ /* 0x000fe20008410000 */
[----:B------:R-:W-:Y:S01]  /*43d0*/  FMUL.FTZ R181, R197, UR26 ;  /* 0x0000001ac5b57c20 */ /* 0x000fe20008410000 */
[----:B------:R-:W-:Y:S01]  /*43e0*/  FMUL.FTZ R176, R154, UR26 ;  /* 0x0000001a9ab07c20 */ /* 0x000fe20008410000 */
[----:B------:R-:W-:Y:S01]  /*43f0*/  UMOV UR10, UR23 ;  /* 0x00000017000a7c82 */ /* 0x000fe20008000000 */
[----:B------:R-:W2:Y:S01]  /*4400*/  MUFU.TANH R12, R12 ;  /* 0x0000000c000c7308 */ /* 0x000ea20000002400 */
[----:B---3--:R-:W-:Y:S01]  /*4410*/  FMNMX.FTZ R3, R10, R3, !PT ;  /* 0x000000030a037209 */ /* 0x008fe20007810000 */
[----:B------:R-:W-:Y:S01]  /*4420*/  FMUL.FTZ R155, R155, UR26 ;  /* 0x0000001a9b9b7c20 */ /* 0x000fe20008410000 */
        /* <DEDUP_REMOVED lines=10> */
[----:B------:R-:W-:-:S03]  /*44d0*/  UIADD3 UR6, UR25, 0x22840, URZ ;  /* 0x0002284019067890 */ /* 0x000fc6000fffe03f */
[----:B------:R-:W4:Y:S01]  /*44e0*/  MUFU.TANH R14, R14 ;  /* 0x0000000e000e7308 */ /* 0x000f220000002400 */
[----:B--2---:R-:W-:Y:S01]  /*44f0*/  FMNMX.FTZ R3, R12, R3, !PT ;  /* 0x000000030c037209 */ /* 0x004fe20007810000 */
[----:B------:R-:W-:-:S06]  /*4500*/  UPRMT UR6, UR24, 0x654, UR6 ;  /* 0x0000065418067896 */ /* 0x000fcc0008000006 */
[----:B------:R-:W2:Y:S01]  /*4510*/  MUFU.TANH R15, R15 ;  /* 0x0000000f000f7308 */ /* 0x000ea20000002400 */
[----:B---3--:R-:W-:Y:S02]  /*4520*/  FMNMX.FTZ R3, R13, R3, !PT ;  /* 0x000000030d037209 */ /* 0x008fe40007810000 */
[----:B------:R-:W-:Y:S05]  /*4530*/  SYNCS.ARRIVE.TRANS64.RED.A1T0 RZ, [UR6], RZ ;  /* 0x000000ffffff79a7 */ /* 0x000fea0008100406 */
[----:B------:R-:W3:Y:S01]  /*4540*/  MUFU.TANH R20, R20 ;  /* 0x0000001400147308 */ /* 0x000ee20000002400 */
[----:B----4-:R-:W-:-:S07]  /*4550*/  FMNMX.FTZ R3, R14, R3, !PT ;  /* 0x000000030e037209 */ /* 0x010fce0007810000 */
[----:B------:R-:W4:Y:S01]  /*4560*/  MUFU.TANH R21, R21 ;  /* 0x0000001500157308 */ /* 0x000f220000002400 */
[----:B--2---:R-:W-:-:S07]  /*4570*/  FMNMX.FTZ R3, R15, R3, !PT ;  /* 0x000000030f037209 */ /* 0x004fce0007810000 */
[----:B------:R-:W2:Y:S01]  /*4580*/  MUFU.TANH R152, R152 ;  /* 0x0000009800987308 */ /* 0x000ea20000002400 */
[----:B---3--:R-:W-:-:S07]  /*4590*/  FMNMX.FTZ R3, R20, R3, !PT ;  /* 0x0000000314037209 */ /* 0x008fce0007810000 */
        /* <DEDUP_REMOVED lines=28> */
[----:B------:R-:W-:Y:S01]  /*4760*/  MUFU.TANH R176, R176 ;  /* 0x000000b000b07308 */ /* 0x000fe20000002400 */
[----:B---3--:R-:W-:-:S07]  /*4770*/  FMNMX.FTZ R3, R180, R3, !PT ;  /* 0x00000003b4037209 */ /* 0x008fce0007810000 */
[----:B------:R-:W-:Y:S01]  /*4780*/  MUFU.TANH R155, R155 ;  /* 0x0000009b009b7308 */ /* 0x000fe20000002400 */
[----:B----4-:R-:W-:-:S05]  /*4790*/  FMNMX.FTZ R3, R181, R3, !PT ;  /* 0x00000003b5037209 */ /* 0x010fca0007810000 */
[----:B------:R-:W2:Y:S02]  /*47a0*/  SHFL.BFLY PT, R184, R3, 0x2, 0x1f ;  /* 0x0c401f0003b87f89 */ /* 0x000ea400000e0000 */
[----:B------:R-:W-:Y:S08]  /*47b0*/  MUFU.TANH R158, R158 ;  /* 0x0000009e009e7308 */ /* 0x000ff00000002400 */
[----:B------:R-:W-:Y:S08]  /*47c0*/  MUFU.TANH R159, R159 ;  /* 0x0000009f009f7308 */ /* 0x000ff00000002400 */
[----:B------:R-:W-:Y:S01]  /*47d0*/  MUFU.TANH R162, R162 ;  /* 0x000000a200a27308 */ /* 0x000fe20000002400 */
[----:B--2---:R-:W-:-:S07]  /*47e0*/  FMNMX.FTZ R3, R3, R184, !PT ;  /* 0x000000b803037209 */ /* 0x004fce0007810000 */
[----:B------:R-:W-:Y:S01]  /*47f0*/  MUFU.TANH R163, R163 ;  /* 0x000000a300a37308 */ /* 0x000fe20000002400 */
[----:B------:R-:W2:Y:S07]  /*4800*/  SHFL.BFLY PT, R154, R3, 0x1, 0x1f ;  /* 0x0c201f00039a7f89 */ /* 0x000eae00000e0000 */
[----:B------:R-:W-:Y:S08]  /*4810*/  MUFU.TANH R166, R166 ;  /* 0x000000a600a67308 */ /* 0x000ff00000002400 */
[----:B------:R-:W-:Y:S08]  /*4820*/  MUFU.TANH R167, R167 ;  /* 0x000000a700a77308 */ /* 0x000ff00000002400 */
[----:B------:R-:W-:Y:S01]  /*4830*/  MUFU.TANH R170, R170 ;  /* 0x000000aa00aa7308 */ /* 0x000fe20000002400 */
[----:B--2---:R-:W-:-:S05]  /*4840*/  FMNMX.FTZ R3, R3, R154, !PT ;  /* 0x0000009a03037209 */ /* 0x004fca0007810000 */
[C---:B------:R-:W-:Y:S01]  /*4850*/  FADD.FTZ R9, -R3.reuse, R9 ;  /* 0x0000000903097221 */ /* 0x040fe20000010100 */
[----:B------:R-:W-:Y:S01]  /*4860*/  FMUL.FTZ R154, R3, UR10 ;  /* 0x0000000a039a7c20 */ /* 0x000fe20008410000 */
[----:B------:R-:W-:Y:S02]  /*4870*/  MUFU.TANH R188, R188 ;  /* 0x000000bc00bc7308 */ /* 0x000fe40000002400 */
        /* <DEDUP_REMOVED lines=14> */
[----:B------:R-:W3:Y:S01]  /*4960*/  MUFU.EX2 R4, R4 ;  /* 0x0000000400047308 */ /* 0x000ee20000000800 */
[--C-:B------:R-:W-:Y:S01]  /*4970*/  FFMA.FTZ R157, R157, UR10, -R154.reuse ;  /* 0x0000000a9d9d7c23 */ /* 0x100fe2000801089a */
[--C-:B------:R-:W-:Y:S01]  /*4980*/  FFMA.FTZ R160, R160, UR10, -R154.reuse ;  /* 0x0000000aa0a07c23 */ /* 0x100fe2000801089a */
[--C-:B------:R-:W-:Y:S01]  /*4990*/  FFMA.FTZ R161, R161, UR10, -R154.reuse ;  /* 0x0000000aa1a17c23 */ /* 0x100fe2000801089a */
[--C-:B------:R-:W-:Y:S01]  /*49a0*/  FFMA.FTZ R164, R164, UR10, -R154.reuse ;  /* 0x0000000aa4a47c23 */ /* 0x100fe2000801089a */
[--C-:B------:R-:W-:Y:S01]  /*49b0*/  FFMA.FTZ R165, R165, UR10, -R154.reuse ;  /* 0x0000000aa5a57c23 */ /* 0x100fe2000801089a */
[--C-:B------:R-:W-:Y:S01]  /*49c0*/  FFMA.FTZ R168, R168, UR10, -R154.reuse ;  /* 0x0000000aa8a87c23 */ /* 0x100fe2000801089a */
[--C-:B------:R-:W-:Y:S01]  /*49d0*/  FFMA.FTZ R169, R169, UR10, -R154.reuse ;  /* 0x0000000aa9a97c23 */ /* 0x100fe2000801089a */
[----:B------:R4:W5:Y:S01]  /*49e0*/  MUFU.EX2 R152, R10 ;  /* 0x0000000a00987308 */ /* 0x0009620000000800 */
[--C-:B------:R-:W-:Y:S01]  /*49f0*/  FFMA.FTZ R172, R172, UR10, -R154.reuse ;  /* 0x0000000aacac7c23 */ /* 0x100fe2000801089a */
[--C-:B------:R-:W-:Y:S01]  /*4a00*/  FFMA.FTZ R173, R173, UR10, -R154.reuse ;  /* 0x0000000aadad7c23 */ /* 0x100fe2000801089a */
[--C-:B------:R-:W-:Y:S01]  /*4a10*/  FFMA.FTZ R177, R177, UR10, -R154.reuse ;  /* 0x0000000ab1b17c23 */ /* 0x100fe2000801089a */
[--C-:B------:R-:W-:Y:S01]  /*4a20*/  FFMA.FTZ R180, R180, UR10, -R154.reuse ;  /* 0x0000000ab4b47c23 */ /* 0x100fe2000801089a */
[----:B------:R-:W-:Y:S01]  /*4a30*/  FFMA.FTZ R181, R181, UR10, -R154 ;  /* 0x0000000ab5b57c23 */ /* 0x000fe2000801089a */
[-C--:B--2---:R-:W-:Y:S01]  /*4a40*/  FMUL.FTZ R24, R24, R9.reuse ;  /* 0x0000000918187220 */ /* 0x084fe20000410000 */
[----:B------:R-:W-:Y:S01]  /*4a50*/  FMUL.FTZ R25, R25, R9 ;  /* 0x0000000919197220 */ /* 0x000fe20000410000 */
[----:B------:R2:W-:Y:S01]  /*4a60*/  MUFU.EX2 R185, R12 ;  /* 0x0000000c00b97308 */ /* 0x0005e20000000800 */
[----:B---3--:R-:W-:Y:S01]  /*4a70*/  FFMA.FTZ R154, R9, R5, R4 ;  /* 0x00000005099a7223 */ /* 0x008fe20000010004 */
[----:B----4-:R-:W-:Y:S01]  /*4a80*/  FMUL.FTZ R10, R171, UR26 ;  /* 0x0000001aab0a7c20 */ /* 0x010fe20008410000 */
[----:B------:R-:W-:Y:S01]  /*4a90*/  FMUL.FTZ R171, R174, UR26 ;  /* 0x0000001aaeab7c20 */ /* 0x000fe20008410000 */
[----:B------:R-:W-:Y:S01]  /*4aa0*/  FMUL.FTZ R5, R175, UR26 ;  /* 0x0000001aaf057c20 */ /* 0x000fe20008410000 */
[----:B------:R-:W-:Y:S01]  /*4ab0*/  FMUL.FTZ R174, R179, UR26 ;  /* 0x0000001ab3ae7c20 */ /* 0x000fe20008410000 */
[----:B------:R-:W-:Y:S01]  /*4ac0*/  FMUL.FTZ R175, R182, UR26 ;  /* 0x0000001ab6af7c20 */ /* 0x000fe20008410000 */
[----:B------:R-:W-:Y:S01]  /*4ad0*/  FMUL.FTZ R179, R186, UR26 ;  /* 0x0000001abab37c20 */ /* 0x000fe20008410000 */
[----:B------:R-:W-:Y:S01]  /*4ae0*/  MUFU.TANH R10, R10 ;  /* 0x0000000a000a7308 */ /* 0x000fe20000002400 */
[C---:B-----5:R-:W-:Y:S01]  /*4af0*/  FADD.FTZ R154, R152.reuse, R154 ;  /* 0x0000009a989a7221 */ /* 0x060fe20000010000 */
[----:B------:R-:W-:Y:S01]  /*4b00*/  F2FP.BF16.F32.PACK_AB R152, R152, R4 ;  /* 0x000000049898723e */ /* 0x000fe200000010ff */
[----:B--2---:R-:W-:Y:S01]  /*4b10*/  FMUL.FTZ R12, R178, UR26 ;  /* 0x0000001ab20c7c20 */ /* 0x004fe20008410000 */
[----:B------:R-:W-:Y:S01]  /*4b20*/  FMUL.FTZ R178, R183, UR26 ;  /* 0x0000001ab7b27c20 */ /* 0x000fe20008410000 */
[----:B------:R-:W-:Y:S01]  /*4b30*/  FMUL.FTZ R182, R187, UR26 ;  /* 0x0000001abbb67c20 */ /* 0x000fe20008410000 */
[----:B------:R-:W-:Y:S01]  /*4b40*/  FMUL.FTZ R183, R190, UR26 ;  /* 0x0000001abeb77c20 */ /* 0x000fe20008410000 */
[----:B------:R-:W-:Y:S01]  /*4b50*/  FMUL.FTZ R186, R194, UR26 ;  /* 0x0000001ac2ba7c20 */ /* 0x000fe20008410000 */
[----:B------:R-:W2:Y:S01]  /*4b60*/  MUFU.EX2 R4, R11 ;  /* 0x0000000b00047308 */ /* 0x000ea20000000800 */
[----:B------:R-:W-:Y:S01]  /*4b70*/  FMUL.FTZ R187, R195, UR26 ;  /* 0x0000001ac3bb7c20 */ /* 0x000fe20008410000 */
[----:B------:R-:W-:Y:S01]  /*4b80*/  FMUL.FTZ R195, R199, UR26 ;  /* 0x0000001ac7c37c20 */ /* 0x000fe20008410000 */
[-C--:B------:R-:W-:Y:S01]  /*4b90*/  FMUL.FTZ R28, R28, R9.reuse ;  /* 0x000000091c1c7220 */ /* 0x080fe20000410000 */
[-C--:B------:R-:W-:Y:S01]  /*4ba0*/  FMUL.FTZ R29, R29, R9.reuse ;  /* 0x000000091d1d7220 */ /* 0x080fe20000410000 */
[-C--:B------:R-:W-:Y:S01]  /*4bb0*/  FMUL.FTZ R32, R32, R9.reuse ;  /* 0x0000000920207220 */ /* 0x080fe20000410000 */
[-C--:B------:R-:W-:Y:S01]  /*4bc0*/  FMUL.FTZ R33, R33, R9.reuse ;  /* 0x0000000921217220 */ /* 0x080fe20000410000 */
[-C--:B------:R-:W-:Y:S01]  /*4bd0*/  FMUL.FTZ R36, R36, R9.reuse ;  /* 0x0000000924247220 */ /* 0x080fe20000410000 */
[----:B------:R-:W3:Y:S01]  /*4be0*/  MUFU.TANH R171, R171 ;  /* 0x000000ab00ab7308 */ /* 0x000ee20000002400 */
[-C--:B------:R-:W-:Y:S01]  /*4bf0*/  FMUL.FTZ R37, R37, R9.reuse ;  /* 0x0000000925257220 */ /* 0x080fe20000410000 */
[-C--:B------:R-:W-:Y:S01]  /*4c00*/  FMUL.FTZ R40, R40, R9.reuse ;  /* 0x0000000928287220 */ /* 0x080fe20000410000 */
[-C--:B------:R-:W-:Y:S01]  /*4c10*/  FMUL.FTZ R41, R41, R9.reuse ;  /* 0x0000000929297220 */ /* 0x080fe20000410000 */
[-C--:B------:R-:W-:Y:S01]  /*4c20*/  FMUL.FTZ R44, R44, R9.reuse ;  /* 0x000000092c2c7220 */ /* 0x080fe20000410000 */
[-C--:B------:R-:W-:Y:S01]  /*4c30*/  FMUL.FTZ R45, R45, R9.reuse ;  /* 0x000000092d2d7220 */ /* 0x080fe20000410000 */
[-C--:B------:R-:W-:Y:S01]  /*4c40*/  FMUL.FTZ R48, R48, R9.reuse ;  /* 0x0000000930307220 */ /* 0x080fe20000410000 */
[-C--:B------:R-:W-:Y:S01]  /*4c50*/  FMUL.FTZ R49, R49, R9.reuse ;  /* 0x0000000931317220 */ /* 0x080fe20000410000 */
[----:B------:R-:W4:Y:S01]  /*4c60*/  MUFU.TANH R5, R5 ;  /* 0x0000000500057308 */ /* 0x000f220000002400 */
[----:B--2---:R-:W-:Y:S01]  /*4c70*/  FADD.FTZ R11, R4, R154 ;  /* 0x0000009a040b7221 */ /* 0x004fe20000010000 */
[C---:B------:R-:W-:Y:S01]  /*4c80*/  F2FP.BF16.F32.PACK_AB R154, R185.reuse, R4 ;  /* 0x00000004b99a723e */ /* 0x040fe200000010ff */
[-C--:B------:R-:W-:Y:S01]  /*4c90*/  FMUL.FTZ R52, R52, R9.reuse ;  /* 0x0000000934347220 */ /* 0x080fe20000410000 */
[----:B------:R-:W-:Y:S01]  /*4ca0*/  FMNMX.FTZ R4, R176, R8, !PT ;  /* 0x00000008b0047209 */ /* 0x000fe20007810000 */
[----:B------:R-:W-:Y:S01]  /*4cb0*/  FADD.FTZ R11, R185, R11 ;  /* 0x0000000bb90b7221 */ /* 0x000fe20000010000 */
[----:B------:R-:W-:Y:S01]  /*4cc0*/  FMUL.FTZ R185, R191, UR26 ;  /* 0x0000001abfb97c20 */ /* 0x000fe20008410000 */
[-C--:B------:R-:W-:Y:S01]  /*4cd0*/  FMUL.FTZ R53, R53, R9.reuse ;  /* 0x0000000935357220 */ /* 0x080fe20000410000 */
[----:B------:R-:W-:Y:S01]  /*4ce0*/  FMNMX.FTZ R4, R155, R4, !PT ;  /* 0x000000049b047209 */ /* 0x000fe20007810000 */
[----:B------:R-:W2:Y:S01]  /*4cf0*/  MUFU.TANH R12, R12 ;  /* 0x0000000c000c7308 */ /* 0x000ea20000002400 */
[-C--:B------:R-:W-:Y:S01]  /*4d00*/  FMUL.FTZ R56, R56, R9.reuse ;  /* 0x0000000938387220 */ /* 0x080fe20000410000 */
[-C--:B------:R-:W-:Y:S01]  /*4d10*/  FMUL.FTZ R57, R57, R9.reuse ;  /* 0x0000000939397220 */ /* 0x080fe20000410000 */
[----:B------:R-:W-:Y:S01]  /*4d20*/  FMNMX.FTZ R4, R158, R4, !PT ;  /* 0x000000049e047209 */ /* 0x000fe20007810000 */
[-C--:B------:R-:W-:Y:S01]  /*4d30*/  FMUL.FTZ R60, R60, R9.reuse ;  /* 0x000000093c3c7220 */ /* 0x080fe20000410000 */
[-C--:B------:R-:W-:Y:S01]  /*4d40*/  FMUL.FTZ R61, R61, R9.reuse ;  /* 0x000000093d3d7220 */ /* 0x080fe20000410000 */
[-C--:B------:R-:W-:Y:S01]  /*4d50*/  FMUL.FTZ R64, R64, R9.reuse ;  /* 0x0000000940407220 */ /* 0x080fe20000410000 */
[----:B------:R-:W-:Y:S01]  /*4d60*/  FMNMX.FTZ R4, R159, R4, !PT ;  /* 0x000000049f047209 */ /* 0x000fe20007810000 */
[----:B------:R-:W5:Y:S01]  /*4d70*/  MUFU.TANH R174, R174 ;  /* 0x000000ae00ae7308 */ /* 0x000f620000002400 */
[-C--:B------:R-:W-:Y:S01]  /*4d80*/  FMUL.FTZ R65, R65, R9.reuse ;  /* 0x0000000941417220 */ /* 0x080fe20000410000 */
[-C--:B------:R-:W-:Y:S01]  /*4d90*/  FMUL.FTZ R68, R68, R9.reuse ;  /* 0x0000000944447220 */ /* 0x080fe20000410000 */
[----:B------:R-:W-:Y:S01]  /*4da0*/  FMNMX.FTZ R4, R162, R4, !PT ;  /* 0x00000004a2047209 */ /* 0x000fe20007810000 */
[-C--:B------:R-:W-:Y:S01]  /*4db0*/  FMUL.FTZ R69, R69, R9.reuse ;  /* 0x0000000945457220 */ /* 0x080fe20000410000 */
[-C--:B------:R-:W-:Y:S01]  /*4dc0*/  FMUL.FTZ R72, R72, R9.reuse ;  /* 0x0000000948487220 */ /* 0x080fe20000410000 */
[-C--:B------:R-:W-:Y:S01]  /*4dd0*/  FMUL.FTZ R73, R73, R9.reuse ;  /* 0x0000000949497220 */ /* 0x080fe20000410000 */
[----:B------:R-:W-:Y:S01]  /*4de0*/  FMNMX.FTZ R4, R163, R4, !PT ;  /* 0x00000004a3047209 */ /* 0x000fe20007810000 */
[----:B------:R-:W0:Y:S01]  /*4df0*/  MUFU.TANH R175, R175 ;  /* 0x000000af00af7308 */ /* 0x000e220000002400 */
[-C--:B------:R-:W-:Y:S01]  /*4e00*/  FMUL.FTZ R76, R76, R9.reuse ;  /* 0x000000094c4c7220 */ /* 0x080fe20000410000 */
[-C--:B------:R-:W-:Y:S01]  /*4e10*/  FMUL.FTZ R77, R77, R9.reuse ;  /* 0x000000094d4d7220 */ /* 0x080fe20000410000 */
[----:B------:R-:W-:Y:S01]  /*4e20*/  FMNMX.FTZ R4, R166, R4, !PT ;  /* 0x00000004a6047209 */ /* 0x000fe20007810000 */
[-C--:B------:R-:W-:Y:S01]  /*4e30*/  FMUL.FTZ R80, R80, R9.reuse ;  /* 0x0000000950507220 */ /* 0x080fe20000410000 */
[-C--:B------:R-:W-:Y:S01]  /*4e40*/  FMUL.FTZ R81, R81, R9.reuse ;  /* 0x0000000951517220 */ /* 0x080fe20000410000 */
[-C--:B------:R-:W-:Y:S01]  /*4e50*/  FMUL.FTZ R84, R84, R9.reuse ;  /* 0x0000000954547220 */ /* 0x080fe20000410000 */
[----:B------:R-:W-:Y:S01]  /*4e60*/  FMNMX.FTZ R4, R167, R4, !PT ;  /* 0x00000004a7047209 */ /* 0x000fe20007810000 */
[----:B------:R-:W1:Y:S01]  /*4e70*/  MUFU.TANH R178, R178 ;  /* 0x000000b200b27308 */ /* 0x000e620000002400 */
        /* <DEDUP_REMOVED lines=10> */
[----:B---3--:R-:W-:Y:S01]  /*4f20*/  FMNMX.FTZ R4, R171, R4, !PT ;  /* 0x00000004ab047209 */ /* 0x008fe20007810000 */
[-C--:B------:R-:W-:Y:S01]  /*4f30*/  FMUL.FTZ R100, R100, R9.reuse ;  /* 0x0000000964647220 */ /* 0x080fe20000410000 */
[-C--:B------:R-:W-:Y:S01]  /*4f40*/  FMUL.FTZ R101, R101, R9.reuse ;  /* 0x0000000965657220 */ /* 0x080fe20000410000 */
[-C--:B------:R-:W-:Y:S01]  /*4f50*/  FMUL.FTZ R104, R104, R9.reuse ;  /* 0x0000000968687220 */ /* 0x080fe20000410000 */
[----:B----4-:R-:W-:Y:S01]  /*4f60*/  FMNMX.FTZ R4, R5, R4, !PT ;  /* 0x0000000405047209 */ /* 0x010fe20007810000 */
[----:B------:R-:W3:Y:S01]  /*4f70*/  MUFU.TANH R182, R182 ;  /* 0x000000b600b67308 */ /* 0x000ee20000002400 */
[-C--:B------:R-:W-:Y:S01]  /*4f80*/  FMUL.FTZ R105, R105, R9.reuse ;  /* 0x0000000969697220 */ /* 0x080fe20000410000 */
[-C--:B------:R-:W-:Y:S01]  /*4f90*/  FMUL.FTZ R108, R108, R9.reuse ;  /* 0x000000096c6c7220 */ /* 0x080fe20000410000 */
[----:B--2---:R-:W-:Y:S01]  /*4fa0*/  FMNMX.FTZ R4, R12, R4, !PT ;  /* 0x000000040c047209 */ /* 0x004fe20007810000 */
[-C--:B------:R-:W-:Y:S01]  /*4fb0*/  FMUL.FTZ R109, R109, R9.reuse ;  /* 0x000000096d6d7220 */ /* 0x080fe20000410000 */
[-C--:B------:R-:W-:Y:S01]  /*4fc0*/  FMUL.FTZ R112, R112, R9.reuse ;  /* 0x0000000970707220 */ /* 0x080fe20000410000 */
[-C--:B------:R-:W-:Y:S01]  /*4fd0*/  FMUL.FTZ R113, R113, R9.reuse ;  /* 0x0000000971717220 */ /* 0x080fe20000410000 */
[----:B-----5:R-:W-:Y:S01]  /*4fe0*/  FMNMX.FTZ R4, R174, R4, !PT ;  /* 0x00000004ae047209 */ /* 0x020fe20007810000 */
[----:B------:R-:W2:Y:S01]  /*4ff0*/  MUFU.TANH R183, R183 ;  /* 0x000000b700b77308 */ /* 0x000ea20000002400 */
[-C--:B------:R-:W-:Y:S01]  /*5000*/  FMUL.FTZ R116, R116, R9.reuse ;  /* 0x0000000974747220 */ /* 0x080fe20000410000 */
[-C--:B------:R-:W-:Y:S01]  /*5010*/  FMUL.FTZ R117, R117, R9.reuse ;  /* 0x0000000975757220 */ /* 0x080fe20000410000 */
[----:B0-----:R-:W-:Y:S01]  /*5020*/  FMNMX.FTZ R4, R175, R4, !PT ;  /* 0x00000004af047209 */ /* 0x001fe20007810000 */
[-C--:B------:R-:W-:Y:S01]  /*5030*/  FMUL.FTZ R120, R120, R9.reuse ;  /* 0x0000000978787220 */ /* 0x080fe20000410000 */
[-C--:B------:R-:W-:Y:S01]  /*5040*/  FMUL.FTZ R121, R121, R9.reuse ;  /* 0x0000000979797220 */ /* 0x080fe20000410000 */
[-C--:B------:R-:W-:Y:S01]  /*5050*/  FMUL.FTZ R124, R124, R9.reuse ;  /* 0x000000097c7c7220 */ /* 0x080fe20000410000 */
[----:B-1----:R-:W-:Y:S01]  /*5060*/  FMNMX.FTZ R4, R178, R4, !PT ;  /* 0x00000004b2047209 */ /* 0x002fe20007810000 */
[----:B------:R-:W0:Y:S01]  /*5070*/  MUFU.TANH R185, R185 ;  /* 0x000000b900b97308 */ /* 0x000e220000002400 */
[-C--:B------:R-:W-:Y:S01]  /*5080*/  FMUL.FTZ R125, R125, R9.reuse ;  /* 0x000000097d7d7220 */ /* 0x080fe20000410000 */
[-C--:B------:R-:W-:Y:S01]  /*5090*/  FMUL.FTZ R128, R128, R9.reuse ;  /* 0x0000000980807220 */ /* 0x080fe20000410000 */
[----:B------:R-:W-:Y:S01]  /*50a0*/  FMNMX.FTZ R4, R179, R4, !PT ;  /* 0x00000004b3047209 */ /* 0x000fe20007810000 */
[-C--:B------:R-:W-:Y:S01]  /*50b0*/  FMUL.FTZ R129, R129, R9.reuse ;  /* 0x0000000981817220 */ /* 0x080fe20000410000 */
[-C--:B------:R-:W-:Y:S01]  /*50c0*/  FMUL.FTZ R132, R132, R9.reuse ;  /* 0x0000000984847220 */ /* 0x080fe20000410000 */
[-C--:B------:R-:W-:Y:S01]  /*50d0*/  FMUL.FTZ R133, R133, R9.reuse ;  /* 0x0000000985857220 */ /* 0x080fe20000410000 */
[----:B---3--:R-:W-:Y:S01]  /*50e0*/  FMNMX.FTZ R4, R182, R4, !PT ;  /* 0x00000004b6047209 */ /* 0x008fe20007810000 */
[----:B------:R-:W1:Y:S01]  /*50f0*/  MUFU.TANH R186, R186 ;  /* 0x000000ba00ba7308 */ /* 0x000e620000002400 */
[-C--:B------:R-:W-:Y:S01]  /*5100*/  FMUL.FTZ R136, R136, R9.reuse ;  /* 0x0000000988887220 */ /* 0x080fe20000410000 */
[-C--:B------:R-:W-:Y:S01]  /*5110*/  FMUL.FTZ R137, R137, R9.reuse ;  /* 0x0000000989897220 */ /* 0x080fe20000410000 */
[----:B--2---:R-:W-:Y:S01]  /*5120*/  FMNMX.FTZ R4, R183, R4, !PT ;  /* 0x00000004b7047209 */ /* 0x004fe20007810000 */
[-C--:B------:R-:W-:Y:S01]  /*5130*/  FMUL.FTZ R140, R140, R9.reuse ;  /* 0x000000098c8c7220 */ /* 0x080fe20000410000 */
[-C--:B------:R-:W-:Y:S01]  /*5140*/  FMUL.FTZ R141, R141, R9.reuse ;  /* 0x000000098d8d7220 */ /* 0x080fe20000410000 */
[-C--:B------:R-:W-:Y:S01]  /*5150*/  FMUL.FTZ R144, R144, R9.reuse ;  /* 0x0000000990907220 */ /* 0x080fe20000410000 */
[-C--:B------:R-:W-:Y:S01]  /*5160*/  FMUL.FTZ R145, R145, R9.reuse ;  /* 0x0000000991917220 */ /* 0x080fe20000410000 */
[----:B------:R-:W2:Y:S01]  /*5170*/  MUFU.TANH R187, R187 ;  /* 0x000000bb00bb7308 */ /* 0x000ea20000002400 */
[----:B0-----:R-:W-:Y:S01]  /*5180*/  FMNMX.FTZ R4, R185, R4, !PT ;  /* 0x00000004b9047209 */ /* 0x001fe20007810000 */
[-C--:B------:R-:W-:Y:S01]  /*5190*/  FMUL.FTZ R148, R148, R9.reuse ;  /* 0x0000000994947220 */ /* 0x080fe20000410000 */
[----:B------:R-:W-:-:S05]  /*51a0*/  FMUL.FTZ R149, R149, R9 ;  /* 0x0000000995957220 */ /* 0x000fca0000410000 */
[----:B------:R-:W0:Y:S01]  /*51b0*/  MUFU.TANH R195, R195 ;  /* 0x000000c300c37308 */ /* 0x000e220000002400 */
[----:B-1----:R-:W-:-:S07]  /*51c0*/  FMNMX.FTZ R4, R186, R4, !PT ;  /* 0x00000004ba047209 */ /* 0x002fce0007810000 */
[----:B------:R-:W-:Y:S01]  /*51d0*/  MUFU.EX2 R191, R20 ;  /* 0x0000001400bf7308 */ /* 0x000fe20000000800 */
[----:B--2---:R-:W-:-:S04]  /*51e0*/  FMNMX.FTZ R4, R187, R4, !PT ;  /* 0x00000004bb047209 */ /* 0x004fc80007810000 */
[----:B------:R-:W-:-:S03]  /*51f0*/  FMNMX.FTZ R4, R188, R4, !PT ;  /* 0x00000004bc047209 */ /* 0x000fc60007810000 */
[----:B------:R1:W-:Y:S01]  /*5200*/  MUFU.EX2 R20, R156 ;  /* 0x0000009c00147308 */ /* 0x0003e20000000800 */
[----:B0-----:R-:W-:-:S05]  /*5210*/  FMNMX.FTZ R4, R195, R4, !PT ;  /* 0x00000004c3047209 */ /* 0x001fca0007810000 */
[----:B------:R-:W0:Y:S02]  /*5220*/  SHFL.BFLY PT, R189, R4, 0x2, 0x1f ;  /* 0x0c401f0004bd7f89 */ /* 0x000e2400000e0000 */
[----:B------:R-:W-:Y:S08]  /*5230*/  MUFU.EX2 R190, R13 ;  /* 0x0000000d00be7308 */ /* 0x000ff00000000800 */
[----:B------:R-:W-:Y:S08]  /*5240*/  MUFU.EX2 R194, R14 ;  /* 0x0000000e00c27308 */ /* 0x000ff00000000800 */
[----:B------:R-:W-:Y:S01]  /*5250*/  MUFU.EX2 R193, R184 ;  /* 0x000000b800c17308 */ /* 0x000fe20000000800 */
[----:B0-----:R-:W-:-:S07]  /*5260*/  FMNMX.FTZ R4, R4, R189, !PT ;  /* 0x000000bd04047209 */ /* 0x001fce0007810000 */
[----:B------:R-:W-:Y:S01]  /*5270*/  MUFU.EX2 R189, R15 ;  /* 0x0000000f00bd7308 */ /* 0x000fe20000000800 */
[----:B------:R-:W0:Y:S07]  /*5280*/  SHFL.BFLY PT, R196, R4, 0x1, 0x1f ;  /* 0x0c201f0004c47f89 */ /* 0x000e2e00000e0000 */
[----:B------:R2:W-:Y:S08]  /*5290*/  MUFU.EX2 R15, R153 ;  /* 0x00000099000f7308 */ /* 0x0005f00000000800 */
[----:B------:R3:W-:Y:S08]  /*52a0*/  MUFU.EX2 R14, R157 ;  /* 0x0000009d000e7308 */ /* 0x0007f00000000800 */
[----:B------:R4:W-:Y:S01]  /*52b0*/  MUFU.EX2 R192, R160 ;  /* 0x000000a000c07308 */ /* 0x0009e20000000800 */
[----:B0-----:R-:W-:-:S05]  /*52c0*/  FMNMX.FTZ R4, R4, R196, !PT ;  /* 0x000000c404047209 */ /* 0x001fca0007810000 */
[C---:B-1----:R-:W-:Y:S01]  /*52d0*/  FADD.FTZ R156, -R4.reuse, R8 ;  /* 0x00000008049c7221 */ /* 0x042fe20000010100 */
[----:B--2---:R-:W-:Y:S01]  /*52e0*/  FMUL.FTZ R153, R4, UR10 ;  /* 0x0000000a04997c20 */ /* 0x004fe20008410000 */
[----:B------:R0:W-:Y:S02]  /*52f0*/  MUFU.EX2 R13, R161 ;  /* 0x000000a1000d7308 */ /* 0x0001e40000000800 */
[----:B------:R-:W-:Y:S01]  /*5300*/  FMUL.FTZ R156, R156, UR10 ;  /* 0x0000000a9c9c7c20 */ /* 0x000fe20008410000 */
        /* <DEDUP_REMOVED lines=9> */
[--C-:B---3--:R-:W-:Y:S01]  /*53a0*/  FFMA.FTZ R157, R170, UR10, -R153.reuse ;  /* 0x0000000aaa9d7c23 */ /* 0x108fe20008010899 */
[--C-:B----4-:R-:W-:Y:S01]  /*53b0*/  FFMA.FTZ R160, R10, UR10, -R153.reuse ;  /* 0x0000000a0aa07c23 */ /* 0x110fe20008010899 */
[--C-:B------:R-:W-:Y:S01]  /*53c0*/  FFMA.FTZ R171, R171, UR10, -R153.reuse ;  /* 0x0000000aabab7c23 */ /* 0x100fe20008010899 */
[--C-:B------:R-:W-:Y:S01]  /*53d0*/  FFMA.FTZ R5, R5, UR10, -R153.reuse ;  /* 0x0000000a05057c23 */ /* 0x100fe20008010899 */
[--C-:B------:R-:W-:Y:S01]  /*53e0*/  FFMA.FTZ R12, R12, UR10, -R153.reuse ;  /* 0x0000000a0c0c7c23 */ /* 0x100fe20008010899 */
[--C-:B0-----:R-:W-:Y:S01]  /*53f0*/  FFMA.FTZ R161, R174, UR10, -R153.reuse ;  /* 0x0000000aaea17c23 */ /* 0x101fe20008010899 */
[--C-:B-1----:R-:W-:Y:S01]  /*5400*/  FFMA.FTZ R164, R175, UR10, -R153.reuse ;  /* 0x0000000aafa47c23 */ /* 0x102fe20008010899 */
[--C-:B------:R-:W-:Y:S01]  /*5410*/  FFMA.FTZ R178, R178, UR10, -R153.reuse ;  /* 0x0000000ab2b27c23 */ /* 0x100fe20008010899 */
[--C-:B------:R-:W-:Y:S01]  /*5420*/  FFMA.FTZ R179, R179, UR10, -R153.reuse ;  /* 0x0000000ab3b37c23 */ /* 0x100fe20008010899 */
[--C-:B------:R-:W-:Y:S01]  /*5430*/  FFMA.FTZ R182, R182, UR10, -R153.reuse ;  /* 0x0000000ab6b67c23 */ /* 0x100fe20008010899 */
[--C-:B------:R-:W-:Y:S01]  /*5440*/  FFMA.FTZ R183, R183, UR10, -R153.reuse ;  /* 0x0000000ab7b77c23 */ /* 0x100fe20008010899 */
[--C-:B------:R-:W-:Y:S01]  /*5450*/  FFMA.FTZ R185, R185, UR10, -R153.reuse ;  /* 0x0000000ab9b97c23 */ /* 0x100fe20008010899 */
[--C-:B------:R-:W-:Y:S01]  /*5460*/  FFMA.FTZ R186, R186, UR10, -R153.reuse ;  /* 0x0000000ababa7c23 */ /* 0x100fe20008010899 */
[--C-:B------:R-:W-:Y:S01]  /*5470*/  FFMA.FTZ R187, R187, UR10, -R153.reuse ;  /* 0x0000000abbbb7c23 */ /* 0x100fe20008010899 */
[--C-:B------:R-:W-:Y:S01]  /*5480*/  FFMA.FTZ R188, R188, UR10, -R153.reuse ;  /* 0x0000000abcbc7c23 */ /* 0x100fe20008010899 */
[----:B------:R-:W-:Y:S01]  /*5490*/  FFMA.FTZ R195, R195, UR10, -R153 ;  /* 0x0000000ac3c37c23 */ /* 0x000fe20008010899 */
[----:B------:R-:W0:Y:S08]  /*54a0*/  MUFU.EX2 R10, R156 ;  /* 0x0000009c000a7308 */ /* 0x000e300000000800 */
[----:B------:R-:W1:Y:S08]  /*54b0*/  MUFU.EX2 R153, R176 ;  /* 0x000000b000997308 */ /* 0x000e700000000800 */
[----:B------:R-:W2:Y:S01]  /*54c0*/  MUFU.EX2 R155, R155 ;  /* 0x0000009b009b7308 */ /* 0x000ea20000000800 */
[-C--:B0-----:R-:W-:Y:S01]  /*54d0*/  FMUL.FTZ R26, R26, R10.reuse ;  /* 0x0000000a1a1a7220 */ /* 0x081fe20000410000 */
[-C--:B------:R-:W-:Y:S01]  /*54e0*/  FMUL.FTZ R27, R27, R10.reuse ;  /* 0x0000000a1b1b7220 */ /* 0x080fe20000410000 */
[-C--:B------:R-:W-:Y:S01]  /*54f0*/  FMUL.FTZ R30, R30, R10.reuse ;  /* 0x0000000a1e1e7220 */ /* 0x080fe20000410000 */
[-C--:B------:R-:W-:Y:S01]  /*5500*/  FMUL.FTZ R31, R31, R10.reuse ;  /* 0x0000000a1f1f7220 */ /* 0x080fe20000410000 */
[-C--:B------:R-:W-:Y:S01]  /*5510*/  FMUL.FTZ R34, R34, R10.reuse ;  /* 0x0000000a22227220 */ /* 0x080fe20000410000 */
[-C--:B------:R-:W-:Y:S01]  /*5520*/  FMUL.FTZ R35, R35, R10.reuse ;  /* 0x0000000a23237220 */ /* 0x080fe20000410000 */
[----:B------:R-:W-:Y:S01]  /*5530*/  FMUL.FTZ R38, R38, R10 ;  /* 0x0000000a26267220 */ /* 0x000fe20000410000 */
[----:B------:R-:W-:Y:S01]  /*5540*/  MUFU.EX2 R156, R159 ;  /* 0x0000009f009c7308 */ /* 0x000fe20000000800 */
[----:B-1----:R-:W-:Y:S01]  /*5550*/  FFMA.FTZ R6, R10, R6, R153 ;  /* 0x000000060a067223 */ /* 0x002fe20000010099 */
[-C--:B------:R-:W-:Y:S01]  /*5560*/  FMUL.FTZ R39, R39, R10.reuse ;  /* 0x0000000a27277220 */ /* 0x080fe20000410000 */
[-C--:B------:R-:W-:Y:S01]  /*5570*/  FMUL.FTZ R42, R42, R10.reuse ;  /* 0x0000000a2a2a7220 */ /* 0x080fe20000410000 */
[-C--:B------:R-:W-:Y:S01]  /*5580*/  FMUL.FTZ R43, R43, R10.reuse ;  /* 0x0000000a2b2b7220 */ /* 0x080fe20000410000 */
[-C--:B------:R-:W-:Y:S01]  /*5590*/  FMUL.FTZ R46, R46, R10.reuse ;  /* 0x0000000a2e2e7220 */ /* 0x080fe20000410000 */
[-C--:B------:R-:W-:Y:S01]  /*55a0*/  FMUL.FTZ R47, R47, R10.reuse ;  /* 0x0000000a2f2f7220 */ /* 0x080fe20000410000 */
[-C--:B------:R-:W-:Y:S01]  /*55b0*/  FMUL.FTZ R50, R50, R10.reuse ;  /* 0x0000000a32327220 */ /* 0x080fe20000410000 */
[----:B------:R-:W-:Y:S01]  /*55c0*/  MUFU.EX2 R8, R165 ;  /* 0x000000a500087308 */ /* 0x000fe20000000800 */
[C---:B--2---:R-:W-:Y:S01]  /*55d0*/  FADD.FTZ R6, R155.reuse, R6 ;  /* 0x000000069b067221 */ /* 0x044fe20000010000 */
[----:B------:R-:W-:Y:S01]  /*55e0*/  F2FP.BF16.F32.PACK_AB R153, R155, R153 ;  /* 0x000000999b99723e */ /* 0x000fe200000010ff */
[-C--:B------:R-:W-:Y:S01]  /*55f0*/  FMUL.FTZ R51, R51, R10.reuse ;  /* 0x0000000a33337220 */ /* 0x080fe20000410000 */
[-C--:B------:R-:W-:Y:S01]  /*5600*/  FMUL.FTZ R54, R54, R10.reuse ;  /* 0x0000000a36367220 */ /* 0x080fe20000410000 */
[-C--:B------:R-:W-:Y:S01]  /*5610*/  FMUL.FTZ R55, R55, R10.reuse ;  /* 0x0000000a37377220 */ /* 0x080fe20000410000 */
[-C--:B------:R-:W-:Y:S01]  /*5620*/  FMUL.FTZ R58, R58, R10.reuse ;  /* 0x0000000a3a3a7220 */ /* 0x080fe20000410000 */
[-C--:B------:R-:W-:Y:S01]  /*5630*/  FMUL.FTZ R59, R59, R10.reuse ;  /* 0x0000000a3b3b7220 */ /* 0x080fe20000410000 */
[----:B------:R-:W0:Y:S01]  /*5640*/  MUFU.EX2 R155, R158 ;  /* 0x0000009e009b7308 */ /* 0x000e220000000800 */
        /* <DEDUP_REMOVED lines=8> */
[-C--:B------:R-:W-:Y:S01]  /*56d0*/  FMUL.FTZ R75, R75, R10.reuse ;  /* 0x0000000a4b4b7220 */ /* 0x080fe20000410000 */
        /* <DEDUP_REMOVED lines=8> */
[----:B------:R-:W-:Y:S01]  /*5760*/  F2FP.BF16.F32.PACK_AB R155, R156, R155 ;  /* 0x0000009b9c9b723e */ /* 0x000fe200000010ff */
[-C--:B------:R-:W-:Y:S01]  /*5770*/  FMUL.FTZ R90, R90, R10.reuse ;  /* 0x0000000a5a5a7220 */ /* 0x080fe20000410000 */
[-C--:B------:R-:W-:Y:S01]  /*5780*/  FMUL.FTZ R91, R91, R10.reuse ;  /* 0x0000000a5b5b7220 */ /* 0x080fe20000410000 */
[----:B------:R-:W-:Y:S01]  /*5790*/  FADD.FTZ R6, R156, R6 ;  /* 0x000000069c067221 */ /* 0x000fe20000010000 */
[----:B------:R-:W-:Y:S01]  /*57a0*/  FADD.FTZ R156, R190, R11 ;  /* 0x0000000bbe9c7221 */ /* 0x000fe20000010000 */
[----:B------:R-:W-:Y:S01]  /*57b0*/  FMUL.FTZ R94, R94, R10 ;  /* 0x0000000a5e5e7220 */ /* 0x000fe20000410000 */
[----:B------:R-:W0:Y:S01]  /*57c0*/  MUFU.EX2 R159, R166 ;  /* 0x000000a6009f7308 */ /* 0x000e220000000800 */
[----:B-1----:R-:W-:Y:S01]  /*57d0*/  FADD.FTZ R11, R158, R6 ;  /* 0x000000069e0b7221 */ /* 0x002fe20000010000 */
[C---:B------:R-:W-:Y:S01]  /*57e0*/  FADD.FTZ R6, R194.reuse, R156 ;  /* 0x0000009cc2067221 */ /* 0x040fe20000010000 */
[----:B------:R-:W-:Y:S01]  /*57f0*/  F2FP.BF16.F32.PACK_AB R156, R194, R190 ;  /* 0x000000bec29c723e */ /* 0x000fe200000010ff */
[-C--:B------:R-:W-:Y:S01]  /*5800*/  FMUL.FTZ R95, R95, R10.reuse ;  /* 0x0000000a5f5f7220 */ /* 0x080fe20000410000 */
[-C--:B------:R-:W-:Y:S01]  /*5810*/  FMUL.FTZ R98, R98, R10.reuse ;  /* 0x0000000a62627220 */ /* 0x080fe20000410000 */
[----:B------:R-:W-:Y:S01]  /*5820*/  FADD.FTZ R6, R189, R6 ;  /* 0x00000006bd067221 */ /* 0x000fe20000010000 */
[-C--:B------:R-:W-:Y:S01]  /*5830*/  FMUL.FTZ R99, R99, R10.reuse ;  /* 0x0000000a63637220 */ /* 0x080fe20000410000 */
[----:B------:R-:W1:Y:S01]  /*5840*/  MUFU.EX2 R166, R167 ;  /* 0x000000a700a67308 */ /* 0x000e620000000800 */
[----:B--2---:R-:W-:Y:S01]  /*5850*/  FADD.FTZ R11, R165, R11 ;  /* 0x0000000ba50b7221 */ /* 0x004fe20000010000 */
[----:B------:R-:W-:Y:S01]  /*5860*/  FADD.FTZ R6, R191, R6 ;  /* 0x00000006bf067221 */ /* 0x000fe20000010000 */
        /* <DEDUP_REMOVED lines=13> */
[----:B------:R0:W3:Y:S01]  /*5940*/  MUFU.EX2 R162, R157 ;  /* 0x0000009d00a27308 */ /* 0x0000e20000000800 */
[C---:B-1----:R-:W-:Y:S01]  /*5950*/  FADD.FTZ R11, R166.reuse, R11 ;  /* 0x0000000ba60b7221 */ /* 0x042fe20000010000 */
[----:B------:R-:W-:Y:S01]  /*5960*/  F2FP.BF16.F32.PACK_AB R159, R166, R159 ;  /* 0x0000009fa69f723e */ /* 0x000fe200000010ff */
[-C--:B------:R-:W-:Y:S01]  /*5970*/  FMUL.FTZ R123, R123, R10.reuse ;  /* 0x0000000a7b7b7220 */ /* 0x080fe20000410000 */
[----:B------:R-:W-:Y:S01]  /*5980*/  F2FP.BF16.F32.PACK_AB R166, R184, R13 ;  /* 0x0000000db8a6723e */ /* 0x000fe200000010ff */
[-C--:B------:R-:W-:Y:S01]  /*5990*/  FMUL.FTZ R126, R126, R10.reuse ;  /* 0x0000000a7e7e7220 */ /* 0x080fe20000410000 */
[-C--:B------:R-:W-:Y:S01]  /*59a0*/  FMUL.FTZ R127, R127, R10.reuse ;  /* 0x0000000a7f7f7220 */ /* 0x080fe20000410000 */
[----:B------:R-:W-:Y:S01]  /*59b0*/  FMUL.FTZ R130, R130, R10 ;  /* 0x0000000a82827220 */ /* 0x000fe20000410000 */
[----:B------:R-:W-:Y:S01]  /*59c0*/  MUFU.EX2 R170, R169 ;  /* 0x000000a900aa7308 */ /* 0x000fe20000000800 */
[----:B--2---:R-:W-:Y:S01]  /*59d0*/  FADD.FTZ R6, R21, R6 ;  /* 0x0000000615067221 */ /* 0x004fe20000010000 */
[----:B0-----:R-:W-:Y:S01]  /*59e0*/  F2FP.BF16.F32.PACK_AB R157, R165, R158 ;  /* 0x0000009ea59d723e */ /* 0x001fe200000010ff */
[-C--:B------:R-:W-:Y:S01]  /*59f0*/  FMUL.FTZ R131, R131, R10.reuse ;  /* 0x0000000a83837220 */ /* 0x080fe20000410000 */
[----:B------:R-:W-:Y:S01]  /*5a00*/  F2FP.BF16.F32.PACK_AB R158, R191, R189 ;  /* 0x000000bdbf9e723e */ /* 0x000fe200000010ff */
[----:B------:R-:W-:Y:S01]  /*5a10*/  FADD.FTZ R6, R193, R6 ;  /* 0x00000006c1067221 */ /* 0x000fe20000010000 */
[-C--:B------:R-:W-:Y:S01]  /*5a20*/  FMUL.FTZ R134, R134, R10.reuse ;  /* 0x0000000a86867220 */ /* 0x080fe20000410000 */
[-C--:B------:R-:W-:Y:S01]  /*5a30*/  FMUL.FTZ R135, R135, R10.reuse ;  /* 0x0000000a87877220 */ /* 0x080fe20000410000 */
[----:B------:R0:W1:Y:S01]  /*5a40*/  MUFU.EX2 R169, R160 ;  /* 0x000000a000a97308 */ /* 0x0000620000000800 */
[----:B---3--:R-:W-:Y:S01]  /*5a50*/  FADD.FTZ R11, R162, R11 ;  /* 0x0000000ba20b7221 */ /* 0x008fe20000010000 */
[----:B------:R-:W-:Y:S01]  /*5a60*/  FADD.FTZ R6, R15, R6 ;  /* 0x000000060f067221 */ /* 0x000fe20000010000 */
[-C--:B------:R-:W-:Y:S01]  /*5a70*/  FMUL.FTZ R138, R138, R10.reuse ;  /* 0x0000000a8a8a7220 */ /* 0x080fe20000410000 */
[-C--:B------:R-:W-:Y:S01]  /*5a80*/  FMUL.FTZ R139, R139, R10.reuse ;  /* 0x0000000a8b8b7220 */ /* 0x080fe20000410000 */
[-C--:B------:R-:W-:Y:S01]  /*5a90*/  FMUL.FTZ R142, R142, R10.reuse ;  /* 0x0000000a8e8e7220 */ /* 0x080fe20000410000 */
[----:B------:R-:W-:Y:S01]  /*5aa0*/  FADD.FTZ R6, R20, R6 ;  /* 0x0000000614067221 */ /* 0x000fe20000010000 */
[-C--:B------:R-:W-:Y:S01]  /*5ab0*/  FMUL.FTZ R143, R143, R10.reuse ;  /* 0x0000000a8f8f7220 */ /* 0x080fe20000410000 */
[----:B------:R-:W2:Y:S01]  /*5ac0*/  MUFU.EX2 R163, R171 ;  /* 0x000000ab00a37308 */ /* 0x000ea20000000800 */
[----:B0-----:R-:W-:Y:S01]  /*5ad0*/  F2FP.BF16.F32.PACK_AB R160, R193, R21 ;  /* 0x00000015c1a0723e */ /* 0x001fe200000010ff */
[-C--:B------:R-:W-:Y:S01]  /*5ae0*/  FMUL.FTZ R146, R146, R10.reuse ;  /* 0x0000000a92927220 */ /* 0x080fe20000410000 */
[-C--:B------:R-:W-:Y:S01]  /*5af0*/  FMUL.FTZ R147, R147, R10.reuse ;  /* 0x0000000a93937220 */ /* 0x080fe20000410000 */
[-C--:B------:R-:W-:Y:S01]  /*5b00*/  FMUL.FTZ R150, R150, R10.reuse ;  /* 0x0000000a96967220 */ /* 0x080fe20000410000 */
[----:B------:R-:W-:-:S03]  /*5b10*/  FMUL.FTZ R151, R151, R10 ;  /* 0x0000000a97977220 */ /* 0x000fc60000410000 */
[----:B------:R-:W0:Y:S01]  /*5b20*/  MUFU.EX2 R5, R5 ;  /* 0x0000000500057308 */ /* 0x000e220000000800 */
[----:B-1----:R-:W-:-:S07]  /*5b30*/  FADD.FTZ R11, R169, R11 ;  /* 0x0000000ba90b7221 */ /* 0x002fce0000010000 */
[----:B------:R-:W1:Y:S01]  /*5b40*/  MUFU.EX2 R12, R12 ;  /* 0x0000000c000c7308 */ /* 0x000e620000000800 */
[----:B--2---:R-:W-:-:S07]  /*5b50*/  FADD.FTZ R11, R163, R11 ;  /* 0x0000000ba30b7221 */ /* 0x004fce0000010000 */
[----:B------:R2:W3:Y:S01]  /*5b60*/  MUFU.EX2 R171, R161 ;  /* 0x000000a100ab7308 */ /* 0x0004e20000000800 */
[C---:B0-----:R-:W-:Y:S01]  /*5b70*/  FADD.FTZ R11, R5.reuse, R11 ;  /* 0x0000000b050b7221 */ /* 0x041fe20000010000 */
[----:B------:R-:W-:Y:S01]  /*5b80*/  F2FP.BF16.F32.PACK_AB R163, R5, R163 ;  /* 0x000000a305a3723e */ /* 0x000fe200000010ff */
[----:B------:R-:W-:-:S04]  /*5b90*/  FADD.FTZ R5, R14, R6 ;  /* 0x000000060e057221 */ /* 0x000fc80000010000 */
[----:B------:R-:W-:Y:S01]  /*5ba0*/  FADD.FTZ R5, R192, R5 ;  /* 0x00000005c0057221 */ /* 0x000fe20000010000 */
[----:B------:R0:W4:Y:S01]  /*5bb0*/  MUFU.EX2 R167, R164 ;  /* 0x000000a400a77308 */ /* 0x0001220000000800 */
[----:B-1----:R-:W-:Y:S01]  /*5bc0*/  FADD.FTZ R11, R12, R11 ;  /* 0x0000000b0c0b7221 */ /* 0x002fe20000010000 */
[----:B--2---:R-:W-:Y:S01]  /*5bd0*/  F2FP.BF16.F32.PACK_AB R161, R169, R162 ;  /* 0x000000a2a9a1723e */ /* 0x004fe200000010ff */
[----:B------:R-:W-:Y:S01]  /*5be0*/  FADD.FTZ R5, R13, R5 ;  /* 0x000000050d057221 */ /* 0x000fe20000010000 */
[----:B------:R-:W-:-:S03]  /*5bf0*/  F2FP.BF16.F32.PACK_AB R162, R20, R15 ;  /* 0x0000000f14a2723e */ /* 0x000fc600000010ff */
[----:B------:R-:W-:Y:S01]  /*5c00*/  FADD.FTZ R5, R184, R5 ;  /* 0x00000005b8057221 */ /* 0x000fe20000010000 */
[----:B------:R-:W1:Y:S01]  /*5c10*/  MUFU.EX2 R178, R178 ;  /* 0x000000b200b27308 */ /* 0x000e620000000800 */
[C---:B---3--:R-:W-:Y:S01]  /*5c20*/  FADD.FTZ R11, R171.reuse, R11 ;  /* 0x0000000bab0b7221 */ /* 0x048fe20000010000 */
[----:B------:R-:W-:Y:S01]  /*5c30*/  F2FP.BF16.F32.PACK_AB R165, R171, R12 ;  /* 0x0000000caba5723e */ /* 0x000fe200000010ff */
[----:B------:R-:W-:Y:S01]  /*5c40*/  FADD.FTZ R5, R8, R5 ;  /* 0x0000000508057221 */ /* 0x000fe20000010000 */
[----:B0-----:R-:W-:-:S04]  /*5c50*/  F2FP.BF16.F32.PACK_AB R164, R192, R14 ;  /* 0x0000000ec0a4723e */ /* 0x001fc800000010ff */
[----:B------:R-:W0:Y:S01]  /*5c60*/  MUFU.EX2 R179, R179 ;  /* 0x000000b300b37308 */ /* 0x000e220000000800 */
[----:B----4-:R-:W-:-:S07]  /*5c70*/  FADD.FTZ R11, R167, R11 ;  /* 0x0000000ba70b7221 */ /* 0x010fce0000010000 */
[----:B------:R-:W2:Y:S01]  /*5c80*/  MUFU.EX2 R168, R168 ;  /* 0x000000a800a87308 */ /* 0x000ea20000000800 */
[C---:B-1----:R-:W-:Y:S01]  /*5c90*/  FADD.FTZ R11, R178.reuse, R11 ;  /* 0x0000000bb20b7221 */ /* 0x042fe20000010000 */
[----:B------:R-:W-:-:S06]  /*5ca0*/  F2FP.BF16.F32.PACK_AB R167, R178, R167 ;  /* 0x000000a7b2a7723e */ /* 0x000fcc00000010ff */
[----:B------:R-:W1:Y:S01]  /*5cb0*/  MUFU.EX2 R182, R182 ;  /* 0x000000b600b67308 */ /* 0x000e620000000800 */
[----:B0-----:R-:W-:-:S07]  /*5cc0*/  FADD.FTZ R11, R179, R11 ;  /* 0x0000000bb30b7221 */ /* 0x001fce0000010000 */
[----:B------:R-:W0:Y:S01]  /*5cd0*/  MUFU.EX2 R183, R183 ;  /* 0x000000b700b77308 */ /* 0x000e220000000800 */
[C---:B--2---:R-:W-:Y:S01]  /*5ce0*/  FADD.FTZ R5, R168.reuse, R5 ;  /* 0x00000005a8057221 */ /* 0x044fe20000010000 */
[----:B------:R-:W-:-:S03]  /*5cf0*/  F2FP.BF16.F32.PACK_AB R168, R168, R8 ;  /* 0x00000008a8a8723e */ /* 0x000fc600000010ff */
[----:B------:R-:W-:-:S03]  /*5d00*/  FADD.FTZ R8, R170, R5 ;  /* 0x00000005aa087221 */ /* 0x000fc60000010000 */
[----:B------:R-:W2:Y:S01]  /*5d10*/  MUFU.EX2 R175, R172 ;  /* 0x000000ac00af7308 */ /* 0x000ea20000000800 */
[C---:B-1----:R-:W-:Y:S01]  /*5d20*/  FADD.FTZ R6, R182.reuse, R11 ;  /* 0x0000000bb6067221 */ /* 0x042fe20000010000 */
[----:B------:R-:W-:-:S06]  /*5d30*/  F2FP.BF16.F32.PACK_AB R169, R182, R179 ;  /* 0x000000b3b6a9723e */ /* 0x000fcc00000010ff */
[----:B------:R-:W1:Y:S01]  /*5d40*/  MUFU.EX2 R185, R185 ;  /* 0x000000b900b97308 */ /* 0x000e620000000800 */
[----:B0-----:R-:W-:-:S07]  /*5d50*/  FADD.FTZ R6, R183, R6 ;  /* 0x00000006b7067221 */ /* 0x001fce0000010000 */
[----:B------:R-:W0:Y:S01]  /*5d60*/  MUFU.EX2 R172, R173 ;  /* 0x000000ad00ac7308 */ /* 0x000e220000000800 */
[C---:B--2---:R-:W-:Y:S01]  /*5d70*/  FADD.FTZ R5, R175.reuse, R8 ;  /* 0x00000008af057221 */ /* 0x044fe20000010000 */
[----:B------:R-:W-:-:S06]  /*5d80*/  F2FP.BF16.F32.PACK_AB R170, R175, R170 ;  /* 0x000000aaafaa723e */ /* 0x000fcc00000010ff */
[----:B------:R-:W2:Y:S01]  /*5d90*/  MUFU.EX2 R173, R186 ;  /* 0x000000ba00ad7308 */ /* 0x000ea20000000800 */
[C---:B-1----:R-:W-:Y:S01]  /*5da0*/  FADD.FTZ R6, R185.reuse, R6 ;  /* 0x00000006b9067221 */ /* 0x042fe20000010000 */
[----:B------:R-:W-:-:S06]  /*5db0*/  F2FP.BF16.F32.PACK_AB R171, R185, R183 ;  /* 0x000000b7b9ab723e */ /* 0x000fcc00000010ff */
[----:B------:R-:W1:Y:S01]  /*5dc0*/  MUFU.EX2 R177, R177 ;  /* 0x000000b100b17308 */ /* 0x000e620000000800 */
[----:B0-----:R-:W-:-:S07]  /*5dd0*/  FADD.FTZ R8, R172, R5 ;  /* 0x00000005ac087221 */ /* 0x001fce0000010000 */
[----:B------:R-:W0:Y:S01]  /*5de0*/  MUFU.EX2 R187, R187 ;  /* 0x000000bb00bb7308 */ /* 0x000e220000000800 */
[----:B--2---:R-:W-:-:S07]  /*5df0*/  FADD.FTZ R6, R173, R6 ;  /* 0x00000006ad067221 */ /* 0x004fce0000010000 */
[----:B------:R-:W2:Y:S01]  /*5e00*/  MUFU.EX2 R174, R180 ;  /* 0x000000b400ae7308 */ /* 0x000ea20000000800 */
[C---:B-1----:R-:W-:Y:S01]  /*5e10*/  FADD.FTZ R5, R177.reuse, R8 ;  /* 0x00000008b1057221 */ /* 0x042fe20000010000 */
[----:B------:R-:W-:-:S06]  /*5e20*/  F2FP.BF16.F32.PACK_AB R172, R177, R172 ;  /* 0x000000acb1ac723e */ /* 0x000fcc00000010ff */
[----:B------:R-:W1:Y:S01]  /*5e30*/  MUFU.EX2 R188, R188 ;  /* 0x000000bc00bc7308 */ /* 0x000e620000000800 */
[C---:B0-----:R-:W-:Y:S01]  /*5e40*/  FADD.FTZ R11, R187.reuse, R6 ;  /* 0x00000006bb0b7221 */ /* 0x041fe20000010000 */
[----:B------:R-:W-:-:S06]  /*5e50*/  F2FP.BF16.F32.PACK_AB R173, R187, R173 ;  /* 0x000000adbbad723e */ /* 0x000fcc00000010ff */
[----:B------:R-:W0:Y:S01]  /*5e60*/  MUFU.EX2 R181, R181 ;  /* 0x000000b500b57308 */ /* 0x000e220000000800 */
[----:B--2---:R-:W-:-:S07]  /*5e70*/  FADD.FTZ R6, R174, R5 ;  /* 0x00000005ae067221 */ /* 0x004fce0000010000 */
[----:B------:R-:W2:Y:S01]  /*5e80*/  MUFU.EX2 R175, R195 ;  /* 0x000000c300af7308 */ /* 0x000ea20000000800 */
[----:B-1----:R-:W-:Y:S01]  /*5e90*/  FADD.FTZ R8, R188, R11 ;  /* 0x0000000bbc087221 */ /* 0x002fe20000010000 */
[C---:B0-----:R-:W-:Y:S01]  /*5ea0*/  FADD.FTZ R5, R181.reuse, R6 ;  /* 0x00000006b5057221 */ /* 0x041fe20000010000 */
[----:B------:R-:W-:Y:S02]  /*5eb0*/  F2FP.BF16.F32.PACK_AB R174, R181, R174 ;  /* 0x000000aeb5ae723e */ /* 0x000fe400000010ff */
[C---:B--2---:R-:W-:Y:S01]  /*5ec0*/  FADD.FTZ R6, R175.reuse, R8 ;  /* 0x00000008af067221 */ /* 0x044fe20000010000 */
[----:B------:R-:W-:Y:S01]  /*5ed0*/  F2FP.BF16.F32.PACK_AB R175, R175, R188 ;  /* 0x000000bcafaf723e */ /* 0x000fe200000010ff */
[----:B------:R-:W-:Y:S06]  /*5ee0*/  @!P0 BRA `(.L_x_404) ;  /* 0x0000000000048947 */ /* 0x000fec0003800000 */
[----:B------:R-:W-:Y:S01]  /*5ef0*/  BPT.TRAP 0x1 ;  /* 0x000000040000795c */ /* 0x000fe20000300000 */
.L_x_404:
[----:B------:R0:W1:Y:S01]  /*5f00*/  SYNCS.PHASECHK.TRANS64.TRYWAIT P1, [UR25+0x22850], R7 ;  /* 0x02285007ff0075a7 */ /* 0x0000620008020159 */
[----:B------:R-:W-:Y:S05]  /*5f10*/  @!P0 BRA `(.L_x_405) ;  /* 0x0000000000048947 */ /* 0x000fea0003800000 */
[----:B------:R-:W-:Y:S01]  /*5f20*/  BPT.TRAP 0x1 ;  /* 0x000000040000795c */ /* 0x000fe20000300000 */
.L_x_405:
[----:B-1----:R-:W-:Y:S05]  /*5f30*/  @P1 BRA `(.L_x_406) ;  /* 0x0000000000081947 */ /* 0x002fea0003800000 */
[----:B------:R-:W1:Y:S02]  /*5f40*/  SYNCS.PHASECHK.TRANS64.TRYWAIT P1, [UR25+0x22850], R7 ;  /* 0x02285007ff0075a7 */ /* 0x000e640008020159 */
[----:B-1----:R-:W-:Y:S05]  /*5f50*/  @!P1 BRA `(.L_x_407) ;  /* 0x000000ac00dc9947 */ /* 0x002fea0003800000 */
.L_x_406:
[----:B-1----:R-:W1:Y:S01]  /*5f60*/  S2R R8, SR_TID.X ;  /* 0x0000000000087919 */ /* 0x002e620000002100 */
[----:B------:R-:W-:Y:S01]  /*5f70*/  UIMAD UR11, UR37, 0xc00, UR21 ;  /* 0x00000c00250b78a4 */ /* 0x000fe2000f8e0215 */
[----:B------:R-:W-:-:S06]  /*5f80*/  UMOV UR7, 0x40000040 ;  /* 0x4000004000077882 */ /* 0x000fcc0000000000 */
[----:B------:R-:W-:Y:S01]  /*5f90*/  UMOV UR6, UR11 ;  /* 0x0000000b00067c82 */ /* 0x000fe20008000000 */
[----:B-1----:R-:W-:-:S05]  /*5fa0*/  SHF.R.U32.HI R8, RZ, 0x7, R8 ;  /* 0x00000007ff087819 */ /* 0x002fca0000011608 */
[----:B0-----:R-:W-:-:S05]  /*5fb0*/  VIADD R7, R8, 0x8 ;  /* 0x0000000808077836 */ /* 0x001fca0000000000 */
[----:B------:R0:W-:Y:S06]  /*5fc0*/  BAR.SYNC.DEFER_BLOCKING R7, 0x100 ;  /* 0x000400070000751d */ /* 0x0001ec0000010000 */
        /* <DEDUP_REMOVED lines=33> */
[----:B0-----:R-:W-:Y:S05]  /*61e0*/  @!P0 BRA `(.L_x_408) ;  /* 0x0000000000048947 */ /* 0x001fea0003800000 */
[----:B------:R-:W-:Y:S01]  /*61f0*/  BPT.TRAP 0x1 ;  /* 0x000000040000795c */ /* 0x000fe20000300000 */
.L_x_408:
[----:B------:R-:W-:Y:S01]  /*6200*/  UIADD3 UR25, UR25, 0x22860, URZ ;  /* 0x0002286019197890 */ /* 0x000fe2000fffe03f */
[----:B------:R-:W-:Y:S01]  /*6210*/  PLOP3.LUT P1, PT, PT, PT, UP0, 0x80, 0x0 ;  /* 0x000000000000781c */ /* 0x000fe20003f2f008 */
[----:B------:R-:W-:Y:S02]  /*6220*/  IMAD.MOV.U32 R8, RZ, RZ, R4 ;  /* 0x000000ffff087224 */ /* 0x000fe400078e0004 */
[----:B------:R-:W-:Y:S01]  /*6230*/  UPRMT UR25, UR24, 0x654, UR25 ;  /* 0x0000065418197896 */ /* 0x000fe20008000019 */
[----:B------:R-:W-:-:S08]  /*6240*/  IMAD.MOV.U32 R9, RZ, RZ, R3 ;  /* 0x000000ffff097224 */ /* 0x000fd000078e0003 */
[----:B------:R-:W-:Y:S01]  /*6250*/  SYNCS.ARRIVE.TRANS64.RED.A1T0 RZ, [UR25], RZ ;  /* 0x000000ffffff79a7 */ /* 0x000fe20008100419 */
[----:B------:R-:W-:Y:S05]  /*6260*/  @P1 BRA `(.L_x_409) ;  /* 0xffffffdc002c1947 */ /* 0x000fea000383ffff */
.L_x_398:
[----:B------:R-:W0:Y:S01]  /*6270*/  SHFL.BFLY PT, R8, R5, 0x2, 0x1f ;  /* 0x0c401f0005087f89 */ /* 0x000e2200000e0000 */
[----:B------:R-:W-:Y:S01]  /*6280*/  UIADD3 UR37, UR37, 0x1, URZ ;  /* 0x0000000125257890 */ /* 0x000fe2000fffe03f */
[----:B------:R1:W-:Y:S06]  /*6290*/  BAR.ARV R0, 0x100 ;  /* 0x000400000000751d */ /* 0x0003ec0000002000 */
[----:B------:R-:W-:Y:S02]  /*62a0*/  UISETP.NE.AND UP0, UPT, UR37, 0x2, UPT ;  /* 0x000000022500788c */ /* 0x000fe4000bf05270 */
[----:B------:R-:W-:Y:S06]  /*62b0*/  BAR.ARV 0x8, 0x180 ;  /* 0x0206000000007b1d */ /* 0x000fec0000002000 */
[----:B-1----:R-:W-:Y:S01]  /*62c0*/  IMAD.MOV.U32 R0, RZ, RZ, -0x800000 ;  /* 0xff800000ff007424 */ /* 0x002fe200078e00ff */
[----:B------:R-:W-:Y:S01]  /*62d0*/  USEL UR4, URZ, 0x1, UP0 ;  /* 0x000000013f047887 */ /* 0x000fe20008000000 */
[----:B------:R-:W1:Y:S01]  /*62e0*/  SHFL.BFLY PT, R7, R6, 0x2, 0x1f ;  /* 0x0c401f0006077f89 */ /* 0x000e6200000e0000 */
[----:B------:R-:W-:Y:S01]  /*62f0*/  PLOP3.LUT P0, PT, PT, PT, PT, 0x8, 0x0 ;  /* 0x000000000000781c */ /* 0x000fe20003f0e170 */
[----:B------:R-:W-:Y:S01]  /*6300*/  UIADD3 UR46, UR46, 0x1, URZ ;  /* 0x000000012e2e7890 */ /* 0x000fe2000fffe03f */
[----:B0-2---:R-:W-:Y:S01]  /*6310*/  FADD.FTZ R9, R8, R5 ;  /* 0x0000000508097221 */ /* 0x005fe20000010000 */
[----:B------:R-:W-:Y:S01]  /*6320*/  IMAD.MOV.U32 R5, RZ, RZ, RZ ;  /* 0x000000ffff057224 */ /* 0x000fe200078e00ff */
[----:B------:R-:W-:-:S02]  /*6330*/  USEL UR37, UR37, URZ, UP0 ;  /* 0x0000003f25257287 */ /* 0x000fc40008000000 */
[----:B------:R-:W-:Y:S01]  /*6340*/  ULOP3.LUT UR36, UR36, UR4, URZ, 0x3c, !UPT ;  /* 0x0000000424247292 */ /* 0x000fe2000f8e3c3f */
[----:B------:R-:W0:Y:S01]  /*6350*/  SHFL.BFLY PT, R8, R9, 0x1, 0x1f ;  /* 0x0c201f0009087f89 */ /* 0x000e2200000e0000 */
[----:B-1----:R-:W-:-:S05]  /*6360*/  FADD.FTZ R10, R7, R6 ;  /* 0x00000006070a7221 */ /* 0x002fca0000010000 */
[----:B------:R-:W1:Y:S01]  /*6370*/  SHFL.BFLY PT, R7, R10, 0x1, 0x1f ;  /* 0x0c201f000a077f89 */ /* 0x000e6200000e0000 */
[----:B0-----:R-:W-:Y:S01]  /*6380*/  FADD.FTZ R11, R9, R8 ;  /* 0x00000008090b7221 */ /* 0x001fe20000010000 */
[----:B------:R-:W-:Y:S02]  /*6390*/  IMAD.MOV.U32 R8, RZ, RZ, RZ ;  /* 0x000000ffff087224 */ /* 0x000fe400078e00ff */
[----:B------:R-:W-:Y:S02]  /*63a0*/  IMAD.U32 R9, RZ, RZ, UR10 ;  /* 0x0000000aff097e24 */ /* 0x000fe4000f8e00ff */
[----:B------:R-:W-:-:S13]  /*63b0*/  FSETP.NE.FTZ.AND P1, PT, R11, RZ, PT ;  /* 0x000000ff0b00720b */ /* 0x000fda0003f35000 */
[----:B------:R-:W0:Y:S01]  /*63c0*/  @P1 MUFU.RCP R8, R11 ;  /* 0x0000000b00081308 */ /* 0x000e220000001000 */
[----:B------:R-:W-:Y:S01]  /*63d0*/  @P1 FMUL.FTZ R9, R9, 0.69314718246459960938 ;  /* 0x3f31721809091820 */ /* 0x000fe20000410000 */
[----:B-1----:R-:W-:-:S05]  /*63e0*/  FADD.FTZ R6, R10, R7 ;  /* 0x000000070a067221 */ /* 0x002fca0000010000 */
[----:B------:R-:W-:Y:S01]  /*63f0*/  FSETP.NE.FTZ.AND P2, PT, R6, RZ, PT ;  /* 0x000000ff0600720b */ /* 0x000fe20003f55000 */
[----:B------:R-:W1:Y:S01]  /*6400*/  @P1 MUFU.LG2 R7, R11 ;  /* 0x0000000b00071308 */ /* 0x000e620000000c00 */
[-C--:B0-----:R-:W-:Y:S01]  /*6410*/  FMUL.FTZ R24, R24, R8.reuse ;  /* 0x0000000818187220 */ /* 0x081fe20000410000 */
[-C--:B------:R-:W-:Y:S01]  /*6420*/  FMUL.FTZ R25, R25, R8.reuse ;  /* 0x0000000819197220 */ /* 0x080fe20000410000 */
[----:B------:R-:W-:-:S09]  /*6430*/  FMUL.FTZ R28, R28, R8 ;  /* 0x000000081c1c7220 */ /* 0x000fd20000410000 */
[----:B------:R-:W0:Y:S01]  /*6440*/  @P2 MUFU.LG2 R10, R6 ;  /* 0x00000006000a2308 */ /* 0x000e220000000c00 */
[-C--:B------:R-:W-:Y:S01]  /*6450*/  FMUL.FTZ R29, R29, R8.reuse ;  /* 0x000000081d1d7220 */ /* 0x080fe20000410000 */
[-C--:B------:R-:W-:Y:S01]  /*6460*/  FMUL.FTZ R32, R32, R8.reuse ;  /* 0x0000000820207220 */ /* 0x080fe20000410000 */
[-C--:B------:R-:W-:Y:S01]  /*6470*/  FMUL.FTZ R33, R33, R8.reuse ;  /* 0x0000000821217220 */ /* 0x080fe20000410000 */
[-C--:B------:R-:W-:Y:S01]  /*6480*/  FMUL.FTZ R36, R36, R8.reuse ;  /* 0x0000000824247220 */ /* 0x080fe20000410000 */
[-C--:B------:R-:W-:Y:S01]  /*6490*/  FMUL.FTZ R37, R37, R8.reuse ;  /* 0x0000000825257220 */ /* 0x080fe20000410000 */
[-C--:B------:R-:W-:Y:S01]  /*64a0*/  FMUL.FTZ R40, R40, R8.reuse ;  /* 0x0000000828287220 */ /* 0x080fe20000410000 */
[-C--:B------:R-:W-:Y:S01]  /*64b0*/  FMUL.FTZ R41, R41, R8.reuse ;  /* 0x0000000829297220 */ /* 0x080fe20000410000 */
[----:B------:R2:W3:Y:S01]  /*64c0*/  @P2 MUFU.RCP R5, R6 ;  /* 0x0000000600052308 */ /* 0x0004e20000001000 */
        /* <DEDUP_REMOVED lines=54> */
[----:B------:R-:W-:-:S02]  /*6830*/  IMAD.U32 R8, RZ, RZ, UR10 ;  /* 0x0000000aff087e24 */ /* 0x000fc4000f8e00ff */
[----:B-1----:R-:W-:Y:S01]  /*6840*/  @P1 FMUL.FTZ R7, R7, 0.69314718246459960938 ;  /* 0x3f31721807071820 */ /* 0x002fe20000410000 */
[----:B0-----:R-:W-:Y:S01]  /*6850*/  @P2 FMUL.FTZ R10, R10, 0.69314718246459960938 ;  /* 0x3f3172180a0a2820 */ /* 0x001fe20000410000 */
[----:B--2---:R-:W-:Y:S02]  /*6860*/  IMAD.MOV.U32 R6, RZ, RZ, -0x800000 ;  /* 0xff800000ff067424 */ /* 0x004fe400078e00ff */
[----:B------:R-:W-:Y:S01]  /*6870*/  @P2 FMUL.FTZ R8, R8, 0.69314718246459960938 ;  /* 0x3f31721808082820 */ /* 0x000fe20000410000 */
[-C--:B---3--:R-:W-:Y:S01]  /*6880*/  FMUL.FTZ R26, R26, R5.reuse ;  /* 0x000000051a1a7220 */ /* 0x088fe20000410000 */
        /* <DEDUP_REMOVED lines=65> */
.L_x_385:
[----:B------:R-:W0:Y:S08]  /*6ca0*/  S2UR UR4, SR_CgaCtaId ;  /* 0x00000000000479c3 */ /* 0x000e300000008800 */
[----:B------:R-:W-:Y:S06]  /*6cb0*/  BAR.SYNC.DEFER_BLOCKING 0x5, 0x180 ;  /* 0x0146000000007b1d */ /* 0x000fec0000010000 */
[----:B------:R-:W-:Y:S01]  /*6cc0*/  UMOV UR8, 0x400 ;  /* 0x0000040000087882 */ /* 0x000fe20000000000 */
[----:B------:R-:W-:Y:S01]  /*6cd0*/  BSSY B0, `(.L_x_410) ;  /* 0x000047b000007945 */ /* 0x000fe20003800000 */
[----:B0-----:R-:W-:-:S09]  /*6ce0*/  ULEA UR8, UR4, UR8, 0x18 ;  /* 0x0000000804087291 */ /* 0x001fd2000f8ec03f */
[----:B------:R-:W0:Y:S02]  /*6cf0*/  LDS.128 R8, [UR8+0x228d0] ;  /* 0x0228d008ff087984 */ /* 0x000e240008000c00 */
[----:B0-----:R-:W-:Y:S02]  /*6d00*/  R2UR UR6, R9 ;  /* 0x00000000090672ca */ /* 0x001fe400000e0000 */
[----:B------:R-:W-:Y:S02]  /*6d10*/  R2UR UR5, R10 ;  /* 0x000000000a0572ca */ /* 0x000fe400000e0000 */
[----:B------:R-:W-:Y:S01]  /*6d20*/  R2UR UR7, R11 ;  /* 0x000000000b0772ca */ /* 0x000fe200000e0000 */
[----:B------:R-:W-:Y:S06]  /*6d30*/  BAR.ARV 0x4, 0x180 ;  /* 0x0106000000007b1d */ /* 0x000fec0000002000 */
[----:B------:R-:W-:Y:S08]  /*6d40*/  @P0 BRA `(.L_x_411) ;  /* 0x0000003400f00947 */ /* 0x000ff00003800000 */
[----:B------:R-:W2:Y:S01]  /*6d50*/  LDL R3, [R1+0x30] ;  /* 0x0000300001037983 */ /* 0x000ea20000100800 */
[----:B------:R-:W0:Y:S01]  /*6d60*/  S2UR UR4, SR_SWINHI ;  /* 0x00000000000479c3 */ /* 0x000e220000002f00 */
[----:B------:R-:W-:Y:S01]  /*6d70*/  IMAD.MOV.U32 R4, RZ, RZ, 0x2 ;  /* 0x00000002ff047424 */ /* 0x000fe200078e00ff */
[----:B------:R-:W-:Y:S01]  /*6d80*/  F2FP.BF16.F32.PACK_AB R10, R29, R28 ;  /* 0x0000001c1d0a723e */ /* 0x000fe200000010ff */
[----:B------:R-:W-:Y:S01]  /*6d90*/  ULDC.64 UR14, c[0x0][0xc00] ;  /* 0x00030000000e7ab9 */ /* 0x000fe20000000a00 */
[----:B------:R-:W3:Y:S01]  /*6da0*/  LDL R176, [R1+0x2c] ;  /* 0x00002c0001b07983 */ /* 0x000ee20000100800 */
[----:B------:R-:W-:Y:S01]  /*6db0*/  UMOV UR10, UR8 ;  /* 0x00000008000a7c82 */ /* 0x000fe20008000000 */
[----:B0-----:R-:W-:Y:S01]  /*6dc0*/  UMOV UR11, UR4 ;  /* 0x00000004000b7c82 */ /* 0x001fe20008000000 */
[----:B------:R-:W-:Y:S02]  /*6dd0*/  F2FP.BF16.F32.PACK_AB R11, R31, R30 ;  /* 0x0000001e1f0b723e */ /* 0x000fe400000010ff */
[----:B------:R-:W-:-:S02]  /*6de0*/  F2FP.BF16.F32.PACK_AB R14, R37, R36 ;  /* 0x00000024250e723e */ /* 0x000fc400000010ff */
[----:B------:R-:W-:Y:S01]  /*6df0*/  F2FP.BF16.F32.PACK_AB R15, R39, R38 ;  /* 0x00000026270f723e */ /* 0x000fe200000010ff */
[----:B------:R-:W-:Y:S02]  /*6e00*/  USHF.L.U32 UR4, UR39, 0x2, URZ ;  /* 0x0000000227047899 */ /* 0x000fe4000800063f */
[----:B------:R-:W-:Y:S02]  /*6e10*/  USHF.L.U64.HI UR16, UR39, 0x2, UR40 ;  /* 0x0000000227107899 */ /* 0x000fe40008010228 */
[----:B------:R-:W-:-:S04]  /*6e20*/  UIADD3 UR9, UP0, UR4, UR14, URZ ;  /* 0x0000000e04097290 */ /* 0x000fc8000ff1e03f */
[----:B------:R-:W-:Y:S01]  /*6e30*/  UIADD3.X UR12, UR16, UR15, URZ, UP0, !UPT ;  /* 0x0000000f100c7290 */ /* 0x000fe200087fe43f */
[----:B------:R-:W-:Y:S01]  /*6e40*/  BAR.SYNC.DEFER_BLOCKING 0x1, 0x100 ;  /* 0x0044000000007b1d */ /* 0x000fe20000010000 */
[----:B--2---:R-:W-:-:S03]  /*6e50*/  IMAD.WIDE R4, R3, R4, UR10 ;  /* 0x0000000a03047e25 */ /* 0x004fc6000f8e0204 */
[C---:B------:R-:W-:Y:S02]  /*6e60*/  IADD3 R163, P0, R4.reuse, 0x40, RZ ;  /* 0x0000004004a37810 */ /* 0x040fe40007f1e0ff */
[C---:B------:R-:W-:Y:S02]  /*6e70*/  IADD3 R13, P1, R4.reuse, 0x20, RZ ;  /* 0x00000020040d7810 */ /* 0x040fe40007f3e0ff */
[----:B------:R-:W-:Y:S02]  /*6e80*/  LOP3.LUT R162, R163, 0x380, RZ, 0xc0, !PT ;  /* 0x00000380a3a27812 */ /* 0x000fe400078ec0ff */
[----:B------:R-:W-:Y:S02]  /*6e90*/  LOP3.LUT R12, R13, 0x380, RZ, 0xc0, !PT ;  /* 0x000003800d0c7812 */ /* 0x000fe400078ec0ff */
[----:B------:R-:W-:Y:S02]  /*6ea0*/  LOP3.LUT R9, R4, 0x380, RZ, 0xc0, !PT ;  /* 0x0000038004097812 */ /* 0x000fe400078ec0ff */
[----:B------:R-:W-:-:S02]  /*6eb0*/  SHF.R.U64 R162, R162, 0x3, RZ ;  /* 0x00000003a2a27819 */ /* 0x000fc400000012ff */
[C---:B------:R-:W-:Y:S02]  /*6ec0*/  IADD3 R171, P5, R4.reuse, 0x4040, RZ ;  /* 0x0000404004ab7810 */ /* 0x040fe40007fbe0ff */
[C---:B------:R-:W-:Y:S02]  /*6ed0*/  IADD3 R167, P3, R4.reuse, 0x4000, RZ ;  /* 0x0000400004a77810 */ /* 0x040fe40007f7e0ff */
[----:B------:R-:W-:Y:S02]  /*6ee0*/  IADD3 R153, P2, R4, 0x4060, RZ ;  /* 0x0000406004997810 */ /* 0x000fe40007f5e0ff */
[----:B------:R-:W-:Y:S02]  /*6ef0*/  SHF.R.U64 R12, R12, 0x3, RZ ;  /* 0x000000030c0c7819 */ /* 0x000fe400000012ff */
[----:B------:R-:W-:Y:S02]  /*6f00*/  IADD3 R165, P4, R4, 0x60, RZ ;  /* 0x0000006004a57810 */ /* 0x000fe40007f9e0ff */
[----:B------:R-:W-:-:S02]  /*6f10*/  SHF.R.U64 R9, R9, 0x3, RZ ;  /* 0x0000000309097819 */ /* 0x000fc400000012ff */
[----:B------:R-:W-:Y:S01]  /*6f20*/  LOP3.LUT R162, R162, R163, RZ, 0x3c, !PT ;  /* 0x000000a3a2a27212 */ /* 0x000fe200078e3cff */
[----:B------:R-:W-:Y:S01]  /*6f30*/  IMAD.X R163, RZ, RZ, R5, P0 ;  /* 0x000000ffffa37224 */ /* 0x000fe200000e0605 */
[C---:B------:R-:W-:Y:S02]  /*6f40*/  IADD3 R169, P6, R4.reuse, 0x4020, RZ ;  /* 0x0000402004a97810 */ /* 0x040fe40007fde0ff */
[----:B------:R-:W-:Y:S02]  /*6f50*/  LOP3.LUT R170, R171, 0x380, RZ, 0xc0, !PT ;  /* 0x00000380abaa7812 */ /* 0x000fe400078ec0ff */
[----:B------:R-:W-:Y:S02]  /*6f60*/  LOP3.LUT R166, R167, 0x380, RZ, 0xc0, !PT ;  /* 0x00000380a7a67812 */ /* 0x000fe400078ec0ff */
[----:B------:R-:W-:Y:S02]  /*6f70*/  LOP3.LUT R152, R153, 0x380, RZ, 0xc0, !PT ;  /* 0x0000038099987812 */ /* 0x000fe400078ec0ff */
[----:B------:R-:W-:-:S02]  /*6f80*/  IADD3 R155, P0, R4, 0x8020, RZ ;  /* 0x00008020049b7810 */ /* 0x000fc40007f1e0ff */
[----:B------:R-:W-:Y:S01]  /*6f90*/  LOP3.LUT R12, R12, R13, RZ, 0x3c, !PT ;  /* 0x0000000d0c0c7212 */ /* 0x000fe200078e3cff */
[--C-:B------:R-:W-:Y:S01]  /*6fa0*/  IMAD.X R13, RZ, RZ, R5.reuse, P1 ;  /* 0x000000ffff0d7224 */ /* 0x100fe200008e0605 */
[----:B------:R-:W-:Y:S02]  /*6fb0*/  LOP3.LUT R164, R165, 0x380, RZ, 0xc0, !PT ;  /* 0x00000380a5a47812 */ /* 0x000fe400078ec0ff */
[----:B------:R-:W-:Y:S01]  /*6fc0*/  LOP3.LUT R8, R9, R4, RZ, 0x3c, !PT ;  /* 0x0000000409087212 */ /* 0x000fe200078e3cff */
[----:B------:R-:W-:Y:S01]  /*6fd0*/  IMAD.MOV.U32 R9, RZ, RZ, R5 ;  /* 0x000000ffff097224 */ /* 0x000fe200078e0005 */
[----:B------:R-:W-:Y:S02]  /*6fe0*/  LOP3.LUT R168, R169, 0x380, RZ, 0xc0, !PT ;  /* 0x00000380a9a87812 */ /* 0x000fe400078ec0ff */
[----:B------:R-:W-:Y:S02]  /*6ff0*/  SHF.R.U64 R170, R170, 0x3, RZ ;  /* 0x00000003aaaa7819 */ /* 0x000fe400000012ff */
[----:B------:R-:W-:-:S02]  /*7000*/  IADD3 R173, P1, R4, 0x8000, RZ ;  /* 0x0000800004ad7810 */ /* 0x000fc40007f3e0ff */
[----:B------:R-:W-:Y:S02]  /*7010*/  SHF.R.U64 R166, R166, 0x3, RZ ;  /* 0x00000003a6a67819 */ /* 0x000fe400000012ff */
[----:B------:R-:W-:Y:S02]  /*7020*/  SHF.R.U64 R152, R152, 0x3, RZ ;  /* 0x0000000398987819 */ /* 0x000fe400000012ff */
[----:B------:R-:W-:Y:S02]  /*7030*/  LOP3.LUT R154, R155, 0x380, RZ, 0xc0, !PT ;  /* 0x000003809b9a7812 */ /* 0x000fe400078ec0ff */
[----:B------:R-:W-:Y:S02]  /*7040*/  SHF.R.U64 R164, R164, 0x3, RZ ;  /* 0x00000003a4a47819 */ /* 0x000fe400000012ff */
[----:B------:R-:W-:Y:S02]  /*7050*/  SHF.R.U64 R168, R168, 0x3, RZ ;  /* 0x00000003a8a87819 */ /* 0x000fe400000012ff */
[----:B------:R-:W-:-:S02]  /*7060*/  MOV R7, R8 ;  /* 0x0000000800077202 */ /* 0x000fc40000000f00 */
[----:B------:R-:W-:Y:S01]  /*7070*/  LOP3.LUT R170, R170, R171, RZ, 0x3c, !PT ;  /* 0x000000abaaaa7212 */ /* 0x000fe200078e3cff */
[--C-:B------:R-:W-:Y:S01]  /*7080*/  IMAD.X R171, RZ, RZ, R5.reuse, P5 ;  /* 0x000000ffffab7224 */ /* 0x100fe200028e0605 */
[----:B------:R-:W-:Y:S02]  /*7090*/  LOP3.LUT R172, R173, 0x380, RZ, 0xc0, !PT ;  /* 0x00000380adac7812 */ /* 0x000fe400078ec0ff */
[----:B------:R-:W-:Y:S01]  /*70a0*/  LOP3.LUT R166, R166, R167, RZ, 0x3c, !PT ;  /* 0x000000a7a6a67212 */ /* 0x000fe200078e3cff */
[--C-:B------:R-:W-:Y:S01]  /*70b0*/  IMAD.X R167, RZ, RZ, R5.reuse, P3 ;  /* 0x000000ffffa77224 */ /* 0x100fe200018e0605 */
[----:B------:R-:W-:Y:S02]  /*70c0*/  F2FP.BF16.F32.PACK_AB R8, R25, R24 ;  /* 0x000000181908723e */ /* 0x000fe400000010ff */
[----:B------:R-:W-:Y:S02]  /*70d0*/  F2FP.BF16.F32.PACK_AB R9, R27, R26 ;  /* 0x0000001a1b09723e */ /* 0x000fe400000010ff */
[----:B------:R-:W-:Y:S01]  /*70e0*/  LOP3.LUT R152, R152, R153, RZ, 0x3c, !PT ;  /* 0x0000009998987212 */ /* 0x000fe200078e3cff */
[----:B------:R-:W-:Y:S01]  /*70f0*/  IMAD.X R153, RZ, RZ, R5, P2 ;  /* 0x000000ffff997224 */ /* 0x000fe200010e0605 */
[----:B------:R-:W-:-:S02]  /*7100*/  MOV R3, R12 ;  /* 0x0000000c00037202 */ /* 0x000fc40000000f00 */
[----:B------:R-:W-:Y:S02]  /*7110*/  SHF.R.U64 R154, R154, 0x3, RZ ;  /* 0x000000039a9a7819 */ /* 0x000fe400000012ff */
[----:B------:R-:W-:Y:S01]  /*7120*/  LOP3.LUT R164, R164, R165, RZ, 0x3c, !PT ;  /* 0x000000a5a4a47212 */ /* 0x000fe200078e3cff */
[--C-:B------:R-:W-:Y:S01]  /*7130*/  IMAD.X R165, RZ, RZ, R5.reuse, P4 ;  /* 0x000000ffffa57224 */ /* 0x100fe200020e0605 */
[----:B------:R-:W-:Y:S02]  /*7140*/  F2FP.BF16.F32.PACK_AB R12, R33, R32 ;  /* 0x00000020210c723e */ /* 0x000fe400000010ff */
[----:B------:R-:W-:Y:S02]  /*7150*/  F2FP.BF16.F32.PACK_AB R13, R35, R34 ;  /* 0x00000022230d723e */ /* 0x000fe400000010ff */
[----:B------:R-:W-:Y:S02]  /*7160*/  IADD3 R21, P5, R4, 0xc020, RZ ;  /* 0x0000c02004157810 */ /* 0x000fe40007fbe0ff */
[----:B------:R-:W-:Y:S01]  /*7170*/  LOP3.LUT R168, R168, R169, RZ, 0x3c, !PT ;  /* 0x000000a9a8a87212 */ /* 0x000fe200078e3cff */
[----:B------:R-:W-:Y:S01]  /*7180*/  IMAD.X R169, RZ, RZ, R5, P6 ;  /* 0x000000ffffa97224 */ /* 0x000fe200030e0605 */
[----:B------:R-:W-:-:S02]  /*7190*/  IADD3 R159, P3, R4, 0x8060, RZ ;  /* 0x00008060049f7810 */ /* 0x000fc40007f7e0ff */
[----:B------:R-:W-:Y:S02]  /*71a0*/  IADD3 R157, P2, R4, 0xc040, RZ ;  /* 0x0000c040049d7810 */ /* 0x000fe40007f5e0ff */
[----:B------:R-:W-:Y:S02]  /*71b0*/  SHF.R.U64 R172, R172, 0x3, RZ ;  /* 0x00000003acac7819 */ /* 0x000fe400000012ff */
[----:B------:R-:W-:Y:S01]  /*71c0*/  IADD3 R175, P4, R4, 0x8040, RZ ;  /* 0x0000804004af7810 */ /* 0x000fe20007f9e0ff */
[----:B------:R0:W-:Y:S01]  /*71d0*/  STSM.16.M88.4 [R7], R8 ;  /* 0x0000000807007844 */ /* 0x0001e20000000200 */
[----:B------:R-:W-:Y:S01]  /*71e0*/  LOP3.LUT R154, R154, R155, RZ, 0x3c, !PT ;  /* 0x0000009b9a9a7212 */ /* 0x000fe200078e3cff */
[----:B------:R-:W-:Y:S01]  /*71f0*/  IMAD.X R155, RZ, RZ, R5, P0 ;  /* 0x000000ffff9b7224 */ /* 0x000fe200000e0605 */
[----:B------:R-:W-:Y:S01]  /*7200*/  IADD3 R161, P6, R4, 0xc000, RZ ;  /* 0x0000c00004a17810 */ /* 0x000fe20007fde0ff */
[----:B------:R1:W-:Y:S01]  /*7210*/  STSM.16.M88.4 [R3], R12 ;  /* 0x0000000c03007844 */ /* 0x0003e20000000200 */
[----:B------:R-:W-:-:S02]  /*7220*/  LOP3.LUT R20, R21, 0x380, RZ, 0xc0, !PT ;  /* 0x0000038015147812 */ /* 0x000fc400078ec0ff */
[----:B------:R-:W-:Y:S02]  /*7230*/  LOP3.LUT R158, R159, 0x380, RZ, 0xc0, !PT ;  /* 0x000003809f9e7812 */ /* 0x000fe400078ec0ff */
[----:B------:R-:W-:Y:S02]  /*7240*/  LOP3.LUT R156, R157, 0x380, RZ, 0xc0, !PT ;  /* 0x000003809d9c7812 */ /* 0x000fe400078ec0ff */
[----:B------:R-:W-:Y:S02]  /*7250*/  MOV R163, R162 ;  /* 0x000000a200a37202 */ /* 0x000fe40000000f00 */
[----:B------:R-:W-:Y:S01]  /*7260*/  LOP3.LUT R172, R172, R173, RZ, 0x3c, !PT ;  /* 0x000000adacac7212 */ /* 0x000fe200078e3cff */
[----:B------:R-:W-:Y:S01]  /*7270*/  IMAD.X R173, RZ, RZ, R5, P1 ;  /* 0x000000ffffad7224 */ /* 0x000fe200008e0605 */
[----:B------:R-:W-:Y:S02]  /*7280*/  LOP3.LUT R174, R175, 0x380, RZ, 0xc0, !PT ;  /* 0x00000380afae7812 */ /* 0x000fe400078ec0ff */
[----:B0-----:R-:W-:-:S02]  /*7290*/  F2FP.BF16.F32.PACK_AB R8, R41, R40 ;  /* 0x000000282908723e */ /* 0x001fc400000010ff */
[----:B------:R-:W-:Y:S02]  /*72a0*/  F2FP.BF16.F32.PACK_AB R9, R43, R42 ;  /* 0x0000002a2b09723e */ /* 0x000fe400000010ff */
[----:B------:R-:W-:Y:S02]  /*72b0*/  F2FP.BF16.F32.PACK_AB R10, R45, R44 ;  /* 0x0000002c2d0a723e */ /* 0x000fe400000010ff */
[----:B------:R-:W-:Y:S02]  /*72c0*/  F2FP.BF16.F32.PACK_AB R11, R47, R46 ;  /* 0x0000002e2f0b723e */ /* 0x000fe400000010ff */
[----:B------:R-:W-:Y:S02]  /*72d0*/  MOV R164, R164 ;  /* 0x000000a400a47202 */ /* 0x000fe40000000f00 */
[----:B-1----:R-:W-:Y:S02]  /*72e0*/  F2FP.BF16.F32.PACK_AB R12, R49, R48 ;  /* 0x00000030310c723e */ /* 0x002fe400000010ff */
[----:B------:R-:W-:-:S02]  /*72f0*/  F2FP.BF16.F32.PACK_AB R13, R51, R50 ;  /* 0x00000032330d723e */ /* 0x000fc400000010ff */
[----:B------:R-:W-:Y:S02]  /*7300*/  F2FP.BF16.F32.PACK_AB R14, R53, R52 ;  /* 0x00000034350e723e */ /* 0x000fe400000010ff */
[----:B------:R-:W-:Y:S02]  /*7310*/  F2FP.BF16.F32.PACK_AB R15, R55, R54 ;  /* 0x00000036370f723e */ /* 0x000fe400000010ff */
[----:B------:R-:W-:Y:S02]  /*7320*/  LOP3.LUT R160, R161, 0x380, RZ, 0xc0, !PT ;  /* 0x00000380a1a07812 */ /* 0x000fe400078ec0ff */
[----:B------:R-:W-:Y:S02]  /*7330*/  SHF.R.U64 R20, R20, 0x3, RZ ;  /* 0x0000000314147819 */ /* 0x000fe400000012ff */
[----:B------:R-:W-:Y:S01]  /*7340*/  IADD3 R3, P1, R4, 0xc060, RZ ;  /* 0x0000c06004037810 */ /* 0x000fe20007f3e0ff */
[----:B------:R0:W-:Y:S01]  /*7350*/  STSM.16.M88.4 [R163], R8 ;  /* 0x00000008a3007844 */ /* 0x0001e20000000200 */
[----:B------:R-:W-:-:S02]  /*7360*/  SHF.R.U64 R158, R158, 0x3, RZ ;  /* 0x000000039e9e7819 */ /* 0x000fc400000012ff */
[----:B------:R-:W-:Y:S02]  /*7370*/  SHF.R.U64 R156, R156, 0x3, RZ ;  /* 0x000000039c9c7819 */ /* 0x000fe400000012ff */
[----:B------:R-:W-:Y:S02]  /*7380*/  MOV R162, R152 ;  /* 0x0000009800a27202 */ /* 0x000fe40000000f00 */
[----:B------:R-:W-:Y:S01]  /*7390*/  MOV R7, R154 ;  /* 0x0000009a00077202 */ /* 0x000fe20000000f00 */
[----:B------:R1:W-:Y:S01]  /*73a0*/  STSM.16.M88.4 [R164], R12 ;  /* 0x0000000ca4007844 */ /* 0x0003e20000000200 */
[----:B------:R-:W-:Y:S02]  /*73b0*/  SHF.R.U64 R174, R174, 0x3, RZ ;  /* 0x00000003aeae7819 */ /* 0x000fe400000012ff */
[----:B------:R-:W-:Y:S02]  /*73c0*/  MOV R166, R166 ;  /* 0x000000a600a67202 */ /* 0x000fe40000000f00 */
[----:B------:R-:W-:-:S02]  /*73d0*/  F2FP.BF16.F32.PACK_AB R152, R57, R56 ;  /* 0x000000383998723e */ /* 0x000fc400000010ff */
[----:B------:R-:W-:Y:S02]  /*73e0*/  F2FP.BF16.F32.PACK_AB R153, R59, R58 ;  /* 0x0000003a3b99723e */ /* 0x000fe400000010ff */
[----:B------:R-:W-:Y:S02]  /*73f0*/  F2FP.BF16.F32.PACK_AB R154, R61, R60 ;  /* 0x0000003c3d9a723e */ /* 0x000fe400000010ff */
[----:B------:R-:W-:Y:S02]  /*7400*/  F2FP.BF16.F32.PACK_AB R155, R63, R62 ;  /* 0x0000003e3f9b723e */ /* 0x000fe400000010ff */
[----:B------:R-:W-:Y:S02]  /*7410*/  SHF.R.U64 R160, R160, 0x3, RZ ;  /* 0x00000003a0a07819 */ /* 0x000fe400000012ff */
[----:B------:R-:W-:Y:S02]  /*7420*/  MOV R168, R168 ;  /* 0x000000a800a87202 */ /* 0x000fe40000000f00 */
[----:B0-----:R-:W-:-:S02]  /*7430*/  F2FP.BF16.F32.PACK_AB R8, R65, R64 ;  /* 0x000000404108723e */ /* 0x001fc400000010ff */
[----:B------:R-:W-:Y:S02]  /*7440*/  F2FP.BF16.F32.PACK_AB R9, R67, R66 ;  /* 0x000000424309723e */ /* 0x000fe400000010ff */
[----:B------:R-:W-:Y:S02]  /*7450*/  F2FP.BF16.F32.PACK_AB R10, R69, R68 ;  /* 0x00000044450a723e */ /* 0x000fe400000010ff */
[----:B------:R-:W-:Y:S02]  /*7460*/  F2FP.BF16.F32.PACK_AB R11, R71, R70 ;  /* 0x00000046470b723e */ /* 0x000fe400000010ff */
[----:B------:R-:W-:Y:S01]  /*7470*/  LOP3.LUT R20, R20, R21, RZ, 0x3c, !PT ;  /* 0x0000001514147212 */ /* 0x000fe200078e3cff */
[----:B------:R-:W-:Y:S01]  /*7480*/  IMAD.X R21, RZ, RZ, R5, P5 ;  /* 0x000000ffff157224 */ /* 0x000fe200028e0605 */
[----:B------:R-:W-:Y:S02]  /*7490*/  LOP3.LUT R4, R3, 0x380, RZ, 0xc0, !PT ;  /* 0x0000038003047812 */ /* 0x000fe400078ec0ff */
[----:B------:R-:W-:-:S02]  /*74a0*/  MOV R170, R170 ;  /* 0x000000aa00aa7202 */ /* 0x000fc40000000f00 */
[----:B-1----:R-:W-:Y:S02]  /*74b0*/  F2FP.BF16.F32.PACK_AB R12, R73, R72 ;  /* 0x00000048490c723e */ /* 0x002fe400000010ff */
[----:B------:R-:W-:Y:S02]  /*74c0*/  F2FP.BF16.F32.PACK_AB R13, R75, R74 ;  /* 0x0000004a4b0d723e */ /* 0x000fe400000010ff */
[----:B------:R-:W-:Y:S02]  /*74d0*/  F2FP.BF16.F32.PACK_AB R14, R77, R76 ;  /* 0x0000004c4d0e723e */ /* 0x000fe400000010ff */
[----:B------:R-:W-:Y:S02]  /*74e0*/  F2FP.BF16.F32.PACK_AB R15, R79, R78 ;  /* 0x0000004e4f0f723e */ /* 0x000fe400000010ff */
[----:B------:R-:W-:Y:S01]  /*74f0*/  LOP3.LUT R158, R158, R159, RZ, 0x3c, !PT ;  /* 0x0000009f9e9e7212 */ /* 0x000fe200078e3cff */
[--C-:B------:R-:W-:Y:S01]  /*7500*/  IMAD.X R159, RZ, RZ, R5.reuse, P3 ;  /* 0x000000ffff9f7224 */ /* 0x100fe200018e0605 */
[----:B------:R-:W-:Y:S01]  /*7510*/  LOP3.LUT R156, R156, R157, RZ, 0x3c, !PT ;  /* 0x0000009d9c9c7212 */ /* 0x000fe200078e3cff */
[--C-:B------:R-:W-:Y:S01]  /*7520*/  IMAD.X R157, RZ, RZ, R5.reuse, P2 ;  /* 0x000000ffff9d7224 */ /* 0x100fe200010e0605 */
[----:B------:R-:W-:Y:S01]  /*7530*/  LOP3.LUT R174, R174, R175, RZ, 0x3c, !PT ;  /* 0x000000afaeae7212 */ /* 0x000fe200078e3cff */
[--C-:B------:R-:W-:Y:S01]  /*7540*/  IMAD.X R175, RZ, RZ, R5.reuse, P4 ;  /* 0x000000ffffaf7224 */ /* 0x100fe200020e0605 */
[----:B------:R-:W-:Y:S01]  /*7550*/  LOP3.LUT R160, R160, R161, RZ, 0x3c, !PT ;  /* 0x000000a1a0a07212 */ /* 0x000fe200078e3cff */
[----:B------:R0:W-:Y:S01]  /*7560*/  STSM.16.M88.4 [R166], R152 ;  /* 0x00000098a6007844 */ /* 0x0001e20000000200 */
[----:B------:R-:W-:Y:S01]  /*7570*/  SHF.R.U64 R4, R4, 0x3, RZ ;  /* 0x0000000304047819 */ /* 0x000fe200000012ff */
[----:B------:R-:W-:Y:S01]  /*7580*/  IMAD.X R161, RZ, RZ, R5, P6 ;  /* 0x000000ffffa17224 */ /* 0x000fe200030e0605 */
[----:B------:R-:W-:Y:S01]  /*7590*/  F2FP.BF16.F32.PACK_AB R164, R81, R80 ;  /* 0x0000005051a4723e */ /* 0x000fe200000010ff */
[----:B------:R1:W-:Y:S01]  /*75a0*/  STSM.16.M88.4 [R168], R8 ;  /* 0x00000008a8007844 */ /* 0x0003e20000000200 */
[----:B------:R-:W-:-:S02]  /*75b0*/  F2FP.BF16.F32.PACK_AB R165, R83, R82 ;  /* 0x0000005253a5723e */ /* 0x000fc400000010ff */
[----:B------:R-:W-:Y:S01]  /*75c0*/  F2FP.BF16.F32.PACK_AB R167, R87, R86 ;  /* 0x0000005657a7723e */ /* 0x000fe200000010ff */
[----:B------:R2:W-:Y:S01]  /*75d0*/  STSM.16.M88.4 [R170], R12 ;  /* 0x0000000caa007844 */ /* 0x0005e20000000200 */
[----:B------:R-:W-:Y:S02]  /*75e0*/  MOV R172, R172 ;  /* 0x000000ac00ac7202 */ /* 0x000fe40000000f00 */
[----:B------:R-:W-:Y:S02]  /*75f0*/  F2FP.BF16.F32.PACK_AB R169, R91, R90 ;  /* 0x0000005a5ba9723e */ /* 0x000fe400000010ff */
[----:B------:R-:W-:Y:S02]  /*7600*/  F2FP.BF16.F32.PACK_AB R171, R95, R94 ;  /* 0x0000005e5fab723e */ /* 0x000fe400000010ff */
[----:B0-----:R-:W-:Y:S02]  /*7610*/  F2FP.BF16.F32.PACK_AB R166, R85, R84 ;  /* 0x0000005455a6723e */ /* 0x001fe400000010ff */
[----:B------:R-:W-:-:S02]  /*7620*/  MOV R20, R20 ;  /* 0x0000001400147202 */ /* 0x000fc40000000f00 */
[----:B-1----:R-:W-:Y:S02]  /*7630*/  F2FP.BF16.F32.PACK_AB R168, R89, R88 ;  /* 0x0000005859a8723e */ /* 0x002fe400000010ff */
[----:B------:R-:W-:Y:S02]  /*7640*/  MOV R173, R158 ;  /* 0x0000009e00ad7202 */ /* 0x000fe40000000f00 */
[----:B--2---:R-:W-:Y:S02]  /*7650*/  F2FP.BF16.F32.PACK_AB R170, R93, R92 ;  /* 0x0000005c5daa723e */ /* 0x004fe400000010ff */
[----:B------:R-:W-:Y:S02]  /*7660*/  MOV R21, R156 ;  /* 0x0000009c00157202 */ /* 0x000fe40000000f00 */
[----:B------:R-:W-:Y:S02]  /*7670*/  F2FP.BF16.F32.PACK_AB R152, R97, R96 ;  /* 0x000000606198723e */ /* 0x000fe400000010ff */
[----:B------:R-:W-:-:S02]  /*7680*/  F2FP.BF16.F32.PACK_AB R153, R99, R98 ;  /* 0x000000626399723e */ /* 0x000fc400000010ff */
[----:B------:R-:W-:Y:S02]  /*7690*/  F2FP.BF16.F32.PACK_AB R154, R101, R100 ;  /* 0x00000064659a723e */ /* 0x000fe400000010ff */
[----:B------:R-:W-:Y:S01]  /*76a0*/  F2FP.BF16.F32.PACK_AB R155, R103, R102 ;  /* 0x00000066679b723e */ /* 0x000fe200000010ff */
[----:B------:R-:W-:Y:S01]  /*76b0*/  IMAD.X R5, RZ, RZ, R5, P1 ;  /* 0x000000ffff057224 */ /* 0x000fe200008e0605 */
[----:B------:R-:W-:Y:S01]  /*76c0*/  LOP3.LUT R4, R4, R3, RZ, 0x3c, !PT ;  /* 0x0000000304047212 */ /* 0x000fe200078e3cff */
[----:B------:R0:W-:Y:S01]  /*76d0*/  STSM.16.M88.4 [R162], R164 ;  /* 0x000000a4a2007844 */ /* 0x0001e20000000200 */
[----:B------:R-:W-:Y:S02]  /*76e0*/  MOV R174, R174 ;  /* 0x000000ae00ae7202 */ /* 0x000fe40000000f00 */
[----:B------:R-:W-:Y:S02]  /*76f0*/  F2FP.BF16.F32.PACK_AB R156, R105, R104 ;  /* 0x00000068699c723e */ /* 0x000fe400000010ff */
[----:B------:R-:W-:-:S02]  /*7700*/  F2FP.BF16.F32.PACK_AB R157, R107, R106 ;  /* 0x0000006a6b9d723e */ /* 0x000fc400000010ff */
[----:B------:R-:W-:Y:S02]  /*7710*/  F2FP.BF16.F32.PACK_AB R158, R109, R108 ;  /* 0x0000006c6d9e723e */ /* 0x000fe400000010ff */
[----:B------:R-:W-:Y:S02]  /*7720*/  F2FP.BF16.F32.PACK_AB R159, R111, R110 ;  /* 0x0000006e6f9f723e */ /* 0x000fe400000010ff */
[----:B------:R-:W-:Y:S01]  /*7730*/  MOV R3, R160 ;  /* 0x000000a000037202 */ /* 0x000fe20000000f00 */
[----:B------:R-:W-:Y:S01]  /*7740*/  STSM.16.M88.4 [R172], R168 ;  /* 0x000000a8ac007844 */ /* 0x000fe20000000200 */
[----:B------:R-:W-:Y:S02]  /*7750*/  F2FP.BF16.F32.PACK_AB R160, R113, R112 ;  /* 0x0000007071a0723e */ /* 0x000fe400000010ff */
[----:B------:R-:W-:Y:S02]  /*7760*/  F2FP.BF16.F32.PACK_AB R161, R115, R114 ;  /* 0x0000007273a1723e */ /* 0x000fe400000010ff */
[----:B0-----:R-:W-:-:S02]  /*7770*/  F2FP.BF16.F32.PACK_AB R162, R117, R116 ;  /* 0x0000007475a2723e */ /* 0x001fc400000010ff */
[----:B------:R-:W-:Y:S01]  /*7780*/  F2FP.BF16.F32.PACK_AB R163, R119, R118 ;  /* 0x0000007677a3723e */ /* 0x000fe200000010ff */
[----:B------:R0:W-:Y:S01]  /*7790*/  STSM.16.M88.4 [R7], R152 ;  /* 0x0000009807007844 */ /* 0x0001e20000000200 */
[----:B------:R-:W-:Y:S02]  /*77a0*/  F2FP.BF16.F32.PACK_AB R8, R121, R120 ;  /* 0x000000787908723e */ /* 0x000fe400000010ff */
[----:B------:R-:W-:Y:S02]  /*77b0*/  F2FP.BF16.F32.PACK_AB R9, R123, R122 ;  /* 0x0000007a7b09723e */ /* 0x000fe400000010ff */
[----:B------:R-:W-:Y:S02]  /*77c0*/  F2FP.BF16.F32.PACK_AB R10, R125, R124 ;  /* 0x0000007c7d0a723e */ /* 0x000fe400000010ff */
[----:B------:R-:W-:Y:S01]  /*77d0*/  F2FP.BF16.F32.PACK_AB R11, R127, R126 ;  /* 0x0000007e7f0b723e */ /* 0x000fe200000010ff */
[----:B------:R1:W-:Y:S01]  /*77e0*/  STSM.16.M88.4 [R174], R156 ;  /* 0x0000009cae007844 */ /* 0x0003e20000000200 */
[----:B------:R-:W-:-:S02]  /*77f0*/  F2FP.BF16.F32.PACK_AB R12, R129, R128 ;  /* 0x00000080810c723e */ /* 0x000fc400000010ff */
[----:B------:R-:W-:Y:S02]  /*7800*/  F2FP.BF16.F32.PACK_AB R13, R131, R130 ;  /* 0x00000082830d723e */ /* 0x000fe400000010ff */
[----:B------:R-:W-:Y:S02]  /*7810*/  F2FP.BF16.F32.PACK_AB R14, R133, R132 ;  /* 0x00000084850e723e */ /* 0x000fe400000010ff */
[----:B------:R-:W-:Y:S02]  /*7820*/  F2FP.BF16.F32.PACK_AB R15, R135, R134 ;  /* 0x00000086870f723e */ /* 0x000fe400000010ff */
[----:B0-----:R-:W-:Y:S02]  /*7830*/  F2FP.BF16.F32.PACK_AB R152, R137, R136 ;  /* 0x000000888998723e */ /* 0x001fe400000010ff */
[----:B------:R-:W-:Y:S02]  /*7840*/  F2FP.BF16.F32.PACK_AB R153, R139, R138 ;  /* 0x0000008a8b99723e */ /* 0x000fe400000010ff */
[----:B------:R-:W-:-:S02]  /*7850*/  F2FP.BF16.F32.PACK_AB R154, R141, R140 ;  /* 0x0000008c8d9a723e */ /* 0x000fc400000010ff */
[----:B------:R-:W-:Y:S01]  /*7860*/  F2FP.BF16.F32.PACK_AB R155, R143, R142 ;  /* 0x0000008e8f9b723e */ /* 0x000fe200000010ff */
[----:B------:R-:W-:Y:S01]  /*7870*/  STSM.16.M88.4 [R173], R160 ;  /* 0x000000a0ad007844 */ /* 0x000fe20000000200 */
[----:B------:R-:W-:Y:S02]  /*7880*/  MOV R164, R4 ;  /* 0x0000000400a47202 */ /* 0x000fe40000000f00 */
[----:B-1----:R-:W-:Y:S02]  /*7890*/  F2FP.BF16.F32.PACK_AB R156, R145, R144 ;  /* 0x00000090919c723e */ /* 0x002fe400000010ff */
[----:B------:R-:W-:Y:S02]  /*78a0*/  F2FP.BF16.F32.PACK_AB R157, R147, R146 ;  /* 0x00000092939d723e */ /* 0x000fe400000010ff */
[----:B------:R-:W-:Y:S02]  /*78b0*/  F2FP.BF16.F32.PACK_AB R158, R149, R148 ;  /* 0x00000094959e723e */ /* 0x000fe400000010ff */
[----:B------:R-:W-:Y:S01]  /*78c0*/  F2FP.BF16.F32.PACK_AB R159, R151, R150 ;  /* 0x00000096979f723e */ /* 0x000fe200000010ff */
[----:B------:R0:W-:Y:S04]  /*78d0*/  STSM.16.M88.4 [R3], R8 ;  /* 0x0000000803007844 */ /* 0x0001e80000000200 */
[----:B------:R1:W-:Y:S04]  /*78e0*/  STSM.16.M88.4 [R20], R12 ;  /* 0x0000000c14007844 */ /* 0x0003e80000000200 */
[----:B------:R2:W-:Y:S04]  /*78f0*/  STSM.16.M88.4 [R21], R152 ;  /* 0x0000009815007844 */ /* 0x0005e80000000200 */
[----:B------:R2:W-:Y:S01]  /*7900*/  STSM.16.M88.4 [R164], R156 ;  /* 0x0000009ca4007844 */ /* 0x0005e20000000200 */
[----:B------:R-:W-:Y:S01]  /*7910*/  BAR.SYNC.DEFER_BLOCKING 0x1, 0x100 ;  /* 0x0044000000007b1d */ /* 0x000fe20000010000 */
[----:B------:R-:W-:-:S04]  /*7920*/  ISETP.NE.U32.AND P0, PT, RZ, UR14, PT ;  /* 0x0000000eff007c0c */ /* 0x000fc8000bf05070 */
[----:B------:R-:W-:Y:S01]  /*7930*/  ISETP.NE.AND.EX P0, PT, RZ, UR15, PT, P0 ;  /* 0x0000000fff007c0c */ /* 0x000fe2000bf05300 */
[----:B------:R-:W-:Y:S01]  /*7940*/  IMAD.U32 R4, RZ, RZ, UR9 ;  /* 0x00000009ff047e24 */ /* 0x000fe2000f8e00ff */
[----:B------:R-:W-:Y:S01]  /*7950*/  ULDC UR9, c[0x0][0xbe8] ;  /* 0x0002fa0000097ab9 */ /* 0x000fe20000000800 */
[----:B------:R-:W-:Y:S01]  /*7960*/  IMAD.U32 R5, RZ, RZ, UR12 ;  /* 0x0000000cff057e24 */ /* 0x000fe2000f8e00ff */
[----:B------:R-:W-:-:S09]  /*7970*/  ULDC.64 UR12, c[0x0][0xc08] ;  /* 0x00030200000c7ab9 */ /* 0x000fd20000000a00 */
[----:B------:R-:W4:Y:S01]  /*7980*/  @P0 LDG.E R7, desc[UR50][R4.64] ;  /* 0x0000003204070981 */ /* 0x000f22000c1e1900 */
[----:B------:R-:W-:-:S04]  /*7990*/  UISETP.NE.U32.AND UP0, UPT, UR12, URZ, UPT ;  /* 0x0000003f0c00728c */ /* 0x000fc8000bf05070 */
[----:B------:R-:W-:-:S06]  /*79a0*/  UISETP.NE.AND.EX UP0, UPT, UR13, URZ, UPT, UP0 ;  /* 0x0000003f0d00728c */ /* 0x000fcc000bf05300 */
[----:B------:R-:W-:-:S05]  /*79b0*/  PLOP3.LUT P4, PT, PT, PT, UP0, 0x80, 0x0 ;  /* 0x000000000000781c */ /* 0x000fca0003f8f008 */
[----:B------:R-:W-:-:S03]  /*79c0*/  @UP0 UIADD3 UR12, UP1, UR4, UR12, URZ ;  /* 0x0000000c040c0290 */ /* 0x000fc6000ff3e03f */
[----:B------:R-:W-:Y:S01]  /*79d0*/  ULDC UR4, c[0x0][0xa88] ;  /* 0x0002a20000047ab9 */ /* 0x000fe20000000800 */
[----:B------:R-:W-:Y:S01]  /*79e0*/  @UP0 UIADD3.X UR13, UR16, UR13, URZ, UP1, !UPT ;  /* 0x0000000d100d0290 */ /* 0x000fe20008ffe43f */
[----:B0-----:R-:W-:Y:S01]  /*79f0*/  IMAD.U32 R3, RZ, RZ, UR4 ;  /* 0x00000004ff037e24 */ /* 0x001fe2000f8e00ff */
[----:B------:R-:W-:Y:S01]  /*7a00*/  UISETP.NE.AND UP0, UPT, UR44, URZ, UPT ;  /* 0x0000003f2c00728c */ /* 0x000fe2000bf05270 */
[----:B------:R-:W-:-:S03]  /*7a10*/  ULDC UR4, c[0x0][0xad4] ;  /* 0x0002b50000047ab9 */ /* 0x000fc60000000800 */
[----:B------:R-:W-:Y:S02]  /*7a20*/  USEL UR4, UR44, UR4, UP0 ;  /* 0x000000042c047287 */ /* 0x000fe40008000000 */
[----:B------:R-:W-:Y:S02]  /*7a30*/  UISETP.NE.AND UP1, UPT, UR9, 0x1, UPT ;  /* 0x000000010900788c */ /* 0x000fe4000bf25270 */
[----:B------:R-:W-:Y:S01]  /*7a40*/  UISETP.GT.AND UP2, UPT, UR4, 0x1, UPT ;  /* 0x000000010400788c */ /* 0x000fe2000bf44270 */
[----:B------:R-:W-:-:S03]  /*7a50*/  UMOV UR21, 0x9b8 ;  /* 0x000009b800157882 */ /* 0x000fc60000000000 */
[----:B------:R-:W-:Y:S01]  /*7a60*/  USEL UR21, UR21, 0x978, UP2 ;  /* 0x0000097815157887 */ /* 0x000fe20009000000 */
[----:B------:R-:W-:Y:S01]  /*7a70*/  PLOP3.LUT P1, PT, PT, PT, UP1, 0x80, 0x0 ;  /* 0x000000000000781c */ /* 0x000fe20003f2f018 */
[----:B------:R-:W-:Y:S01]  /*7a80*/  UISETP.NE.U32.AND UP0, UPT, UR14, URZ, UPT ;  /* 0x0000003f0e00728c */ /* 0x000fe2000bf05070 */
[----:B-1----:R-:W-:Y:S01]  /*7a90*/  IMAD.U32 R12, RZ, RZ, UR41 ;  /* 0x00000029ff0c7e24 */ /* 0x002fe2000f8e00ff */
[----:B------:R-:W-:Y:S01]  /*7aa0*/  UMOV UR4, URZ ;  /* 0x0000003f00047c82 */ /* 0x000fe20008000000 */
[----:B------:R-:W-:Y:S01]  /*7ab0*/  IMAD.U32 R8, RZ, RZ, UR12 ;  /* 0x0000000cff087e24 */ /* 0x000fe2000f8e00ff */
[----:B------:R-:W-:Y:S01]  /*7ac0*/  UISETP.NE.AND.EX UP0, UPT, UR15, URZ, UPT, UP0 ;  /* 0x0000003f0f00728c */ /* 0x000fe2000bf05300 */
[----:B------:R-:W-:Y:S01]  /*7ad0*/  IMAD.U32 R9, RZ, RZ, UR13 ;  /* 0x0000000dff097e24 */ /* 0x000fe2000f8e00ff */
[----:B------:R-:W-:Y:S01]  /*7ae0*/  @UP1 ULDC UR23, c[0x0][0xbec] ;  /* 0x0002fb0000171ab9 */ /* 0x000fe20000000800 */
[----:B---3--:R-:W-:Y:S01]  /*7af0*/  IMAD R12, R12, 0x80, R176 ;  /* 0x000000800c0c7824 */ /* 0x008fe200078e02b0 */
[----:B------:R-:W-:-:S02]  /*7b00*/  USEL UR39, UR39, URZ, !UP0 ;  /* 0x0000003f27277287 */ /* 0x000fc4000c000000 */
[----:B------:R0:W5:Y:S01]  /*7b10*/  @P4 LDG.E R3, desc[UR50][R8.64] ;  /* 0x0000003208034981 */ /* 0x000162000c1e1900 */
[----:B------:R-:W-:Y:S01]  /*7b20*/  USEL UR20, UR42, URZ, UP2 ;  /* 0x0000003f2a147287 */ /* 0x000fe20009000000 */
[----:B------:R-:W-:Y:S01]  /*7b30*/  ULDC.64 UR16, c[0x0][UR21+0x220] ;  /* 0x0000880015107abb */ /* 0x000fe20008000a00 */
[----:B------:R-:W-:Y:S01]  /*7b40*/  USEL UR40, UR40, URZ, !UP0 ;  /* 0x0000003f28287287 */ /* 0x000fe2000c000000 */
[----:B------:R-:W-:Y:S01]  /*7b50*/  ULDC.64 UR18, c[0x0][UR21+0x228] ;  /* 0x00008a0015127abb */ /* 0x000fe20008000a00 */
[----:B------:R-:W-:Y:S01]  /*7b60*/  UIMAD UR17, UR17, UR39, URZ ;  /* 0x00000027111172a4 */ /* 0x000fe2000f8e023f */
[----:B------:R-:W-:Y:S01]  /*7b70*/  @UP1 ULDC UR26, c[0x0][0xbf0] ;  /* 0x0002fc00001a1ab9 */ /* 0x000fe20000000800 */
[----:B0-----:R-:W-:Y:S01]  /*7b80*/  @P1 IMAD.HI.U32 R8, R12, UR23, RZ ;  /* 0x000000170c081c27 */ /* 0x001fe2000f8e00ff */
[----:B------:R-:W-:Y:S01]  /*7b90*/  ULDC.64 UR14, c[0x0][UR21+0x218] ;  /* 0x00008600150e7abb */ /* 0x000fe20008000a00 */
[----:B------:R-:W-:Y:S02]  /*7ba0*/  UIMAD.WIDE.U32 UR24, UR18, UR20, URZ ;  /* 0x00000014121872a5 */ /* 0x000fe4000f8e003f */
[----:B------:R-:W-:-:S02]  /*7bb0*/  UIMAD.WIDE.U32 UR12, UR14, UR43, URZ ;  /* 0x0000002b0e0c72a5 */ /* 0x000fc4000f8e003f */
[----:B------:R-:W-:Y:S02]  /*7bc0*/  UIMAD UR22, UR15, UR43, URZ ;  /* 0x0000002b0f1672a4 */ /* 0x000fe4000f8e023f */
[----:B------:R-:W-:Y:S02]  /*7bd0*/  UIMAD UR18, UR19, UR20, URZ ;  /* 0x00000014131272a4 */ /* 0x000fe4000f8e023f */
[----:B------:R-:W-:Y:S02]  /*7be0*/  UIMAD.WIDE.U32 UR14, UR16, UR39, URZ ;  /* 0x00000027100e72a5 */ /* 0x000fe4000f8e003f */
[----:B------:R-:W-:Y:S02]  /*7bf0*/  UIMAD UR17, UR16, UR40, UR17 ;  /* 0x00000028101172a4 */ /* 0x000fe4000f8e0211 */
[----:B------:R-:W-:Y:S02]  /*7c00*/  UIADD3 UR18, UR25, UR18, URZ ;  /* 0x0000001219127290 */ /* 0x000fe4000fffe03f */
[----:B------:R-:W-:-:S02]  /*7c10*/  UIADD3 UR22, UR13, UR22, URZ ;  /* 0x000000160d167290 */ /* 0x000fc4000fffe03f */
[----:B------:R-:W-:Y:S02]  /*7c20*/  UIADD3 UR17, UR15, UR17, URZ ;  /* 0x000000110f117290 */ /* 0x000fe4000fffe03f */
[----:B------:R-:W-:Y:S01]  /*7c30*/  IMAD.U32 R14, RZ, RZ, UR18 ;  /* 0x00000012ff0e7e24 */ /* 0x000fe2000f8e00ff */
[----:B----4-:R-:W-:Y:S01]  /*7c40*/  @P0 R2UR UR4, R7 ;  /* 0x00000000070402ca */ /* 0x010fe200000e0000 */
[----:B------:R-:W-:Y:S01]  /*7c50*/  IMAD.MOV.U32 R7, RZ, RZ, R12 ;  /* 0x000000ffff077224 */ /* 0x000fe200078e000c */
[----:B------:R-:W-:Y:S01]  /*7c60*/  @P1 SHF.R.U32.HI R7, RZ, UR26, R8 ;  /* 0x0000001aff071c19 */ /* 0x000fe20008011608 */
[----:B------:R-:W-:-:S04]  /*7c70*/  IMAD.U32 R8, RZ, RZ, UR24 ;  /* 0x00000018ff087e24 */ /* 0x000fc8000f8e00ff */
[----:B------:R-:W-:-:S06]  /*7c80*/  IMAD.MOV R11, RZ, RZ, -R7 ;  /* 0x000000ffff0b7224 */ /* 0x000fcc00078e0a07 */
[----:B------:R-:W-:Y:S02]  /*7c90*/  UIADD3 UR12, UP0, UP3, UR14, UR12, UR4 ;  /* 0x0000000c0e0c7290 */ /* 0x000fe4000fb1e004 */
[----:B------:R-:W-:Y:S01]  /*7ca0*/  USHF.R.S32.HI UR16, URZ, 0x1f, UR4 ;  /* 0x0000001f3f107899 */ /* 0x000fe20008011404 */
[----:B------:R-:W-:Y:S01]  /*7cb0*/  IMAD R11, R11, UR9, R12 ;  /* 0x000000090b0b7c24 */ /* 0x000fe2000f8e020c */
[----:B------:R-:W-:Y:S02]  /*7cc0*/  SHF.R.S32.HI R9, RZ, 0x1f, R7 ;  /* 0x0000001fff097819 */ /* 0x000fe40000011407 */
[----:B------:R-:W-:Y:S01]  /*7cd0*/  UIADD3.X UR14, UR17, UR22, UR16, UP0, UP3 ;  /* 0x00000016110e7290 */ /* 0x000fe200087e6410 */
[----:B------:R-:W-:Y:S01]  /*7ce0*/  IADD3 R8, P2, P3, R7, UR12, R8 ;  /* 0x0000000c07087c10 */ /* 0x000fe2000fb5e008 */
[----:B------:R-:W-:Y:S01]  /*7cf0*/  ULDC.64 UR12, c[0x0][UR21+0x210] ;  /* 0x00008400150c7abb */ /* 0x000fe20008000a00 */
[----:B------:R-:W-:Y:S01]  /*7d00*/  SHF.R.S32.HI R7, RZ, 0x1f, R11 ;  /* 0x0000001fff077819 */ /* 0x000fe2000001140b */
[----:B------:R-:W-:-:S02]  /*7d10*/  IMAD R10, R11, UR13, RZ ;  /* 0x0000000d0b0a7c24 */ /* 0x000fc4000f8e02ff */
[----:B------:R-:W-:Y:S01]  /*7d20*/  IADD3.X R9, R9, UR14, R14, P2, P3 ;  /* 0x0000000e09097c10 */ /* 0x000fe200097e640e */
[----:B------:R-:W-:Y:S01]  /*7d30*/  ULDC.64 UR14, c[0x0][0xba8] ;  /* 0x0002ea00000e7ab9 */ /* 0x000fe20000000a00 */
[----:B------:R-:W-:Y:S01]  /*7d40*/  IMAD R7, R7, UR12, R10 ;  /* 0x0000000c07077c24 */ /* 0x000fe2000f8e020a */
[----:B------:R-:W-:Y:S01]  /*7d50*/  @!UP2 ULDC UR14, c[0x0][0xb50] ;  /* 0x0002d400000eaab9 */ /* 0x000fe20000000800 */
[----:B------:R-:W-:Y:S01]  /*7d60*/  @!UP2 ULDC UR15, c[0x0][0xb54] ;  /* 0x0002d500000faab9 */ /* 0x000fe20000000800 */
[----:B------:R-:W-:-:S04]  /*7d70*/  IMAD.WIDE.U32 R8, R11, UR12, R8 ;  /* 0x0000000c0b087c25 */ /* 0x000fc8000f8e0008 */
[----:B------:R-:W-:Y:S01]  /*7d80*/  IMAD.IADD R7, R9, 0x1, R7 ;  /* 0x0000000109077824 */ /* 0x000fe200078e0207 */
[----:B------:R-:W-:-:S04]  /*7d90*/  LEA R11, P2, R8, UR14, 0x2 ;  /* 0x0000000e080b7c11 */ /* 0x000fc8000f8410ff */
[----:B------:R-:W-:Y:S01]  /*7da0*/  LEA.HI.X R7, R8, UR15, R7, 0x2, P2 ;  /* 0x0000000f08077c11 */ /* 0x000fe200090f1407 */
[----:B--2---:R-:W-:Y:S08]  /*7db0*/  @P4 BRA `(.L_x_412) ;  /* 0x0000000000104947 */ /* 0x004ff00003800000 */
[----:B------:R-:W-:Y:S05]  /*7dc0*/  @!P0 BRA `(.L_x_412) ;  /* 0x00000000000c8947 */ /* 0x000fea0003800000 */
[----:B------:R-:W2:Y:S04]  /*7dd0*/  LDG.E R8, desc[UR50][R4.64] ;  /* 0x0000003204087981 */ /* 0x000ea8000c1e1900 */
[----:B-----5:R-:W2:Y:S02]  /*7de0*/  LDG.E R3, desc[UR50][R4.64+0x4] ;  /* 0x0000043204037981 */ /* 0x020ea4000c1e1900 */
[----:B--2---:R-:W-:-:S07]  /*7df0*/  IMAD.IADD R3, R3, 0x1, -R8 ;  /* 0x0000000103037824 */ /* 0x004fce00078e0a08 */
.L_x_412:
[----:B------:R-:W2:Y:S01]  /*7e00*/  LDL R10, [R1+0x28] ;  /* 0x00002800010a7983 */ /* 0x000ea20000100800 */
[----:B------:R-:W-:Y:S01]  /*7e10*/  IMAD.U32 R14, RZ, RZ, UR41 ;  /* 0x00000029ff0e7e24 */ /* 0x000fe2000f8e00ff */
[----:B------:R-:W-:Y:S01]  /*7e20*/  LOP3.LUT P0, RZ, R221, 0x3, RZ, 0xc0, !PT ;  /* 0x00000003ddff7812 */ /* 0x000fe2000780c0ff */
[----:B-----5:R-:W-:Y:S01]  /*7e30*/  IMAD R3, R3, UR9, RZ ;  /* 0x0000000903037c24 */ /* 0x020fe2000f8e02ff */
[----:B------:R-:W-:Y:S01]  /*7e40*/  SHFL.IDX PT, R4, R11, RZ, 0x1c1f ;  /* 0x001c1fff0b047589 */ /* 0x000fe200000e0000 */
[----:B------:R-:W-:-:S03]  /*7e50*/  PLOP3.LUT P3, PT, PT, PT, UP2, 0x80, 0x0 ;  /* 0x000000000000781c */ /* 0x000fc60003f6f028 */
[----:B------:R-:W0:Y:S04]  /*7e60*/  SHFL.IDX PT, R5, R7, RZ, 0x1c1f ;  /* 0x001c1fff07057589 */ /* 0x000e2800000e0000 */
[----:B------:R-:W-:Y:S04]  /*7e70*/  SHFL.IDX PT, R8, R11, 0x1, 0x1c1f ;  /* 0x003c1f000b087f89 */ /* 0x000fe800000e0000 */
[----:B------:R-:W1:Y:S01]  /*7e80*/  SHFL.IDX PT, R9, R7, 0x1, 0x1c1f ;  /* 0x003c1f0007097f89 */ /* 0x000e6200000e0000 */
[----:B--2---:R-:W-:-:S04]  /*7e90*/  IMAD R14, R14, 0x80, R10 ;  /* 0x000000800e0e7824 */ /* 0x004fc800078e020a */
[C---:B------:R-:W-:Y:S01]  /*7ea0*/  VIADD R10, R14.reuse, 0x8 ;  /* 0x000000080e0a7836 */ /* 0x040fe20000000000 */
[----:B------:R-:W-:-:S04]  /*7eb0*/  ISETP.GE.OR P2, PT, R14, R3, P0 ;  /* 0x000000030e00720c */ /* 0x000fc80000746670 */
[----:B------:R-:W-:-:S09]  /*7ec0*/  ISETP.GE.OR P0, PT, R10, R3, P0 ;  /* 0x000000030a00720c */ /* 0x000fd20000706670 */
[----:B0-----:R0:W-:Y:S01]  /*7ed0*/  @!P2 ST.E desc[UR50][R4.64], R6 ;  /* 0x000000060400a985 */ /* 0x0011e2000c101932 */
[----:B------:R-:W-:-:S03]  /*7ee0*/  ISETP.GE.AND P2, PT, R14, R3, PT ;  /* 0x000000030e00720c */ /* 0x000fc60003f46270 */
[----:B-1----:R0:W-:Y:S01]  /*7ef0*/  @!P0 ST.E desc[UR50][R8.64], R0 ;  /* 0x0000000008008985 */ /* 0x0021e2000c101932 */
[----:B------:R-:W-:Y:S01]  /*7f00*/  ISETP.GE.AND P0, PT, R10, R3, PT ;  /* 0x000000030a00720c */ /* 0x000fe20003f06270 */
[----:B------:R-:W-:-:S12]  /*7f10*/  @P3 BRA `(.L_x_413) ;  /* 0x0000001000103947 */ /* 0x000fd80003800000 */
[----:B0-----:R-:W0:Y:S01]  /*7f20*/  S2R R0, SR_TID.X ;  /* 0x0000000000007919 */ /* 0x001e220000002100 */
[----:B------:R-:W-:Y:S01]  /*7f30*/  ULDC.64 UR14, c[0x0][0xaa0] ;  /* 0x0002a800000e7ab9 */ /* 0x000fe20000000a00 */
[----:B0-----:R-:W-:-:S05]  /*7f40*/  VIADD R0, R0, 0xffffff80 ;  /* 0xffffff8000007836 */ /* 0x001fca0000000000 */
[----:B------:R-:W-:-:S04]  /*7f50*/  SHF.R.S32.HI R5, RZ, 0x1f, R0 ;  /* 0x0000001fff057819 */ /* 0x000fc80000011400 */
[----:B------:R-:W-:-:S04]  /*7f60*/  LEA.HI R5, R5, R0, RZ, 0x3 ;  /* 0x0000000005057211 */ /* 0x000fc800078f18ff */
[----:B------:R-:W-:Y:S02]  /*7f70*/  LOP3.LUT R7, R5, 0xfffffff8, RZ, 0xc0, !PT ;  /* 0xfffffff805077812 */ /* 0x000fe400078ec0ff */
[----:B------:R-:W-:Y:S01]  /*7f80*/  SHF.R.S32.HI R21, RZ, 0x3, R5 ;  /* 0x00000003ff157819 */ /* 0x000fe20000011405 */
[----:B------:R-:W-:Y:S02]  /*7f90*/  IMAD.MOV.U32 R5, RZ, RZ, 0x2 ;  /* 0x00000002ff057424 */ /* 0x000fe400078e00ff */
[----:B------:R-:W-:-:S04]  /*7fa0*/  IMAD.IADD R20, R0, 0x1, -R7 ;  /* 0x0000000100147824 */ /* 0x000fc800078e0a07 */
[----:B------:R-:W-:-:S04]  /*7fb0*/  IMAD.SHL.U32 R0, R20, 0x8, RZ ;  /* 0x0000000814007824 */ /* 0x000fc800078e00ff */
[----:B------:R-:W-:-:S04]  /*7fc0*/  IMAD R4, R21, 0x40, R0 ;  /* 0x0000004015047824 */ /* 0x000fc800078e0200 */
[----:B------:R-:W-:Y:S01]  /*7fd0*/  IMAD.WIDE R4, R4, R5, UR10 ;  /* 0x0000000a04047e25 */ /* 0x000fe2000f8e0205 */
[----:B------:R-:W-:Y:S02]  /*7fe0*/  UIMAD UR12, UR16, UR14, URZ ;  /* 0x0000000e100c72a4 */ /* 0x000fe4000f8e023f */
[C---:B------:R-:W-:Y:S02]  /*7ff0*/  IADD3 R9, P4, R4.reuse, 0x1000, RZ ;  /* 0x0000100004097810 */ /* 0x040fe40007f9e0ff */
[C---:B------:R-:W-:Y:S02]  /*8000*/  IADD3 R13, P3, R4.reuse, 0x2000, RZ ;  /* 0x00002000040d7810 */ /* 0x040fe40007f7e0ff */
[----:B------:R-:W-:Y:S01]  /*8010*/  IADD3 R25, P2, R4, 0x3000, RZ ;  /* 0x0000300004197810 */ /* 0x000fe20007f5e0ff */
[----:B------:R-:W-:Y:S01]  /*8020*/  UIMAD UR12, UR4, UR15, UR12 ;  /* 0x0000000f040c72a4 */ /* 0x000fe2000f8e020c */
[----:B------:R-:W-:Y:S01]  /*8030*/  LOP3.LUT R8, R9, 0x380, RZ, 0xc0, !PT ;  /* 0x0000038009087812 */ /* 0x000fe200078ec0ff */
[----:B------:R-:W-:Y:S01]  /*8040*/  UIMAD.WIDE.U32 UR10, UR4, UR14, URZ ;  /* 0x0000000e040a72a5 */ /* 0x000fe2000f8e003f */
[----:B------:R-:W-:-:S02]  /*8050*/  LOP3.LUT R12, R13, 0x380, RZ, 0xc0, !PT ;  /* 0x000003800d0c7812 */ /* 0x000fc400078ec0ff */
[----:B------:R-:W-:Y:S01]  /*8060*/  LOP3.LUT R24, R25, 0x380, RZ, 0xc0, !PT ;  /* 0x0000038019187812 */ /* 0x000fe200078ec0ff */
[----:B------:R-:W-:Y:S01]  /*8070*/  UIADD3 UR11, UR11, UR12, URZ ;  /* 0x0000000c0b0b7290 */ /* 0x000fe2000fffe03f */
[----:B------:R-:W-:Y:S01]  /*8080*/  SHF.R.U64 R8, R8, 0x3, RZ ;  /* 0x0000000308087819 */ /* 0x000fe200000012ff */
[----:B------:R-:W-:Y:S01]  /*8090*/  IMAD.U32 R77, RZ, RZ, UR41 ;  /* 0x00000029ff4d7e24 */ /* 0x000fe2000f8e00ff */
[----:B------:R-:W-:Y:S01]  /*80a0*/  SHF.R.U64 R12, R12, 0x3, RZ ;  /* 0x000000030c0c7819 */ /* 0x000fe200000012ff */
[----:B------:R-:W-:Y:S01]  /*80b0*/  ULDC.64 UR12, c[0x0][0xae8] ;  /* 0x0002ba00000c7ab9 */ /* 0x000fe20000000a00 */
[----:B------:R-:W-:Y:S01]  /*80c0*/  SHF.R.U64 R24, R24, 0x3, RZ ;  /* 0x0000000318187819 */ /* 0x000fe200000012ff */
[----:B------:R-:W-:Y:S01]  /*80d0*/  UIMAD.WIDE.U32 UR10, UR43, UR12, UR10 ;  /* 0x0000000c2b0a72a5 */ /* 0x000fe2000f8e000a */
[----:B------:R-:W-:Y:S01]  /*80e0*/  LOP3.LUT R8, R8, R9, RZ, 0x3c, !PT ;  /* 0x0000000908087212 */ /* 0x000fe200078e3cff */
[--C-:B------:R-:W-:Y:S01]  /*80f0*/  IMAD.X R9, RZ, RZ, R5.reuse, P4 ;  /* 0x000000ffff097224 */ /* 0x100fe200020e0605 */
[----:B------:R-:W-:Y:S01]  /*8100*/  LOP3.LUT R12, R12, R13, RZ, 0x3c, !PT ;  /* 0x0000000d0c0c7212 */ /* 0x000fe200078e3cff */
[----:B------:R-:W-:Y:S01]  /*8110*/  IMAD.X R13, RZ, RZ, R5, P3 ;  /* 0x000000ffff0d7224 */ /* 0x000fe200018e0605 */
[----:B------:R-:W-:Y:S01]  /*8120*/  LOP3.LUT R24, R24, R25, RZ, 0x3c, !PT ;  /* 0x0000001918187212 */ /* 0x000fe200078e3cff */
[----:B------:R-:W-:Y:S01]  /*8130*/  IMAD R20, R20, 0x20, R21 ;  /* 0x0000002014147824 */ /* 0x000fe200078e0215 */
[C---:B------:R-:W-:Y:S01]  /*8140*/  IADD3 R29, P0, R4.reuse, 0x4000, RZ ;  /* 0x00004000041d7810 */ /* 0x040fe20007f1e0ff */
[----:B------:R-:W-:Y:S01]  /*8150*/  IMAD.X R25, RZ, RZ, R5, P2 ;  /* 0x000000ffff197224 */ /* 0x000fe200010e0605 */
[----:B------:R-:W-:-:S02]  /*8160*/  IADD3 R33, P6, R4, 0x5000, RZ ;  /* 0x0000500004217810 */ /* 0x000fc40007fde0ff */
[C---:B------:R-:W-:Y:S01]  /*8170*/  IADD3 R37, P5, R4.reuse, 0x6000, RZ ;  /* 0x0000600004257810 */ /* 0x040fe20007fbe0ff */
[----:B------:R-:W-:Y:S01]  /*8180*/  USHF.R.S32.HI UR4, URZ, 0x1f, UR39 ;  /* 0x0000001f3f047899 */ /* 0x000fe20008011427 */
[C---:B------:R-:W-:Y:S01]  /*8190*/  IADD3 R41, P4, R4.reuse, 0x7000, RZ ;  /* 0x0000700004297810 */ /* 0x040fe20007f9e0ff */
[----:B------:R-:W-:Y:S01]  /*81a0*/  @UP1 ULDC UR14, c[0x0][0xbec] ;  /* 0x0002fb00000e1ab9 */ /* 0x000fe20000000800 */
[C---:B------:R-:W-:Y:S01]  /*81b0*/  IADD3 R45, P3, R4.reuse, 0x8000, RZ ;  /* 0x00008000042d7810 */ /* 0x040fe20007f7e0ff */
[----:B------:R-:W-:Y:S01]  /*81c0*/  UIMAD UR11, UR43, UR13, UR11 ;  /* 0x0000000d2b0b72a4 */ /* 0x000fe2000f8e020b */
[----:B------:R-:W-:Y:S01]  /*81d0*/  IADD3 R49, P2, R4, 0x9000, RZ ;  /* 0x0000900004317810 */ /* 0x000fe20007f5e0ff */
[----:B------:R-:W-:Y:S01]  /*81e0*/  IMAD R78, R77, 0x80, R20 ;  /* 0x000000804d4e7824 */ /* 0x000fe200078e0214 */
[----:B------:R-:W-:Y:S01]  /*81f0*/  LOP3.LUT R28, R29, 0x380, RZ, 0xc0, !PT ;  /* 0x000003801d1c7812 */ /* 0x000fe200078ec0ff */
[----:B------:R-:W-:Y:S01]  /*8200*/  ULDC.64 UR12, c[0x0][0xaf0] ;  /* 0x0002bc00000c7ab9 */ /* 0x000fe20000000a00 */
[----:B------:R-:W-:Y:S01]  /*8210*/  LOP3.LUT R32, R33, 0x380, RZ, 0xc0, !PT ;  /* 0x0000038021207812 */ /* 0x000fe200078ec0ff */
[----:B------:R-:W-:Y:S01]  /*8220*/  IMAD.U32 R84, RZ, RZ, UR41 ;  /* 0x00000029ff547e24 */ /* 0x000fe2000f8e00ff */
[----:B------:R-:W-:Y:S01]  /*8230*/  LOP3.LUT R36, R37, 0x380, RZ, 0xc0, !PT ;  /* 0x0000038025247812 */ /* 0x000fe200078ec0ff */
[----:B------:R-:W5:Y:S01]  /*8240*/  LD.E.128 R12, desc[UR50][R12.64] ;  /* 0x000000320c0c7980 */ /* 0x000f62000c101d00 */
[----:B------:R-:W-:-:S02]  /*8250*/  LOP3.LUT R40, R41, 0x380, RZ, 0xc0, !PT ;  /* 0x0000038029287812 */ /* 0x000fc400078ec0ff */
[----:B------:R-:W-:Y:S01]  /*8260*/  LOP3.LUT R44, R45, 0x380, RZ, 0xc0, !PT ;  /* 0x000003802d2c7812 */ /* 0x000fe200078ec0ff */
[----:B------:R-:W-:Y:S01]  /*8270*/  UIMAD UR4, UR4, UR12, URZ ;  /* 0x0000000c040472a4 */ /* 0x000fe2000f8e023f */
[----:B------:R-:W-:Y:S01]  /*8280*/  LOP3.LUT R48, R49, 0x380, RZ, 0xc0, !PT ;  /* 0x0000038031307812 */ /* 0x000fe200078ec0ff */
[----:B------:R-:W-:Y:S01]  /*8290*/  @P1 IMAD.HI.U32 R20, R78, UR14, RZ ;  /* 0x0000000e4e141c27 */ /* 0x000fe2000f8e00ff */
[----:B------:R-:W-:Y:S01]  /*82a0*/  SHF.R.U64 R28, R28, 0x3, RZ ;  /* 0x000000031c1c7819 */ /* 0x000fe200000012ff */
[----:B------:R-:W-:Y:S01]  /*82b0*/  UIMAD.WIDE.U32 UR10, UR39, UR12, UR10 ;  /* 0x0000000c270a72a5 */ /* 0x000fe2000f8e000a */
[----:B------:R-:W-:Y:S01]  /*82c0*/  SHF.R.U64 R32, R32, 0x3, RZ ;  /* 0x0000000320207819 */ /* 0x000fe200000012ff */
[----:B------:R-:W5:Y:S01]  /*82d0*/  LD.E.128 R24, desc[UR50][R24.64] ;  /* 0x0000003218187980 */ /* 0x000f62000c101d00 */
[----:B------:R-:W-:Y:S02]  /*82e0*/  SHF.R.U64 R36, R36, 0x3, RZ ;  /* 0x0000000324247819 */ /* 0x000fe400000012ff */
[----:B------:R-:W-:-:S02]  /*82f0*/  SHF.R.U64 R40, R40, 0x3, RZ ;  /* 0x0000000328287819 */ /* 0x000fc400000012ff */
[----:B------:R-:W-:Y:S01]  /*8300*/  SHF.R.U64 R44, R44, 0x3, RZ ;  /* 0x000000032c2c7819 */ /* 0x000fe200000012ff */
[----:B------:R-:W-:Y:S01]  /*8310*/  UIMAD UR4, UR39, UR13, UR4 ;  /* 0x0000000d270472a4 */ /* 0x000fe2000f8e0204 */
[----:B------:R-:W-:Y:S01]  /*8320*/  SHF.R.U64 R48, R48, 0x3, RZ ;  /* 0x0000000330307819 */ /* 0x000fe200000012ff */
[----:B------:R-:W-:Y:S01]  /*8330*/  @UP1 ULDC UR12, c[0x0][0xbf0] ;  /* 0x0002fc00000c1ab9 */ /* 0x000fe20000000800 */
[----:B------:R-:W-:Y:S01]  /*8340*/  IMAD.MOV.U32 R79, RZ, RZ, R78 ;  /* 0x000000ffff4f7224 */ /* 0x000fe200078e004e */
[----:B------:R-:W-:Y:S01]  /*8350*/  LOP3.LUT R28, R28, R29, RZ, 0x3c, !PT ;  /* 0x0000001d1c1c7212 */ /* 0x000fe200078e3cff */
[--C-:B------:R-:W-:Y:S01]  /*8360*/  IMAD.X R29, RZ, RZ, R5.reuse, P0 ;  /* 0x000000ffff1d7224 */ /* 0x100fe200000e0605 */
        /* <DEDUP_REMOVED lines=8> */
[----:B------:R-:W-:Y:S01]  /*83f0*/  @P1 SHF.R.U32.HI R79, RZ, UR12, R20 ;  /* 0x0000000cff4f1c19 */ /* 0x000fe20008011614 */
[----:B------:R-:W-:Y:S01]  /*8400*/  UIADD3 UR4, UR11, UR4, URZ ;  /* 0x000000040b047290 */ /* 0x000fe2000fffe03f */
[----:B------:R-:W-:Y:S01]  /*8410*/  LOP3.LUT R48, R48, R49, RZ, 0x3c, !PT ;  /* 0x0000003130307212 */ /* 0x000fe200078e3cff */
[----:B------:R-:W-:Y:S01]  /*8420*/  IMAD.X R49, RZ, RZ, R5, P2 ;  /* 0x000000ffff317224 */ /* 0x000fe200010e0605 */
[C---:B------:R-:W-:Y:S01]  /*8430*/  IADD3 R53, P0, R4.reuse, 0xa000, RZ ;  /* 0x0000a00004357810 */ /* 0x040fe20007f1e0ff */
[----:B------:R-:W-:Y:S01]  /*8440*/  IMAD.U32 R76, RZ, RZ, UR10 ;  /* 0x0000000aff4c7e24 */ /* 0x000fe2000f8e00ff */
[C---:B------:R-:W-:Y:S01]  /*8450*/  IADD3 R57, P6, R4.reuse, 0xb000, RZ ;  /* 0x0000b00004397810 */ /* 0x040fe20007fde0ff */
[----:B------:R-:W-:Y:S01]  /*8460*/  IMAD.U32 R77, RZ, RZ, UR11 ;  /* 0x0000000bff4d7e24 */ /* 0x000fe2000f8e00ff */
[C---:B------:R-:W-:Y:S01]  /*8470*/  IADD3 R61, P5, R4.reuse, 0xc000, RZ ;  /* 0x0000c000043d7810 */ /* 0x040fe20007fbe0ff */
[----:B------:R-:W5:Y:S01]  /*8480*/  LD.E.128 R28, desc[UR50][R28.64] ;  /* 0x000000321c1c7980 */ /* 0x000f62000c101d00 */
[----:B------:R-:W-:-:S02]  /*8490*/  IADD3 R65, P4, R4, 0xd000, RZ ;  /* 0x0000d00004417810 */ /* 0x000fc40007f9e0ff */
[C---:B------:R-:W-:Y:S01]  /*84a0*/  IADD3 R69, P3, R4.reuse, 0xe000, RZ ;  /* 0x0000e00004457810 */ /* 0x040fe20007f7e0ff */
[--C-:B------:R-:W-:Y:S01]  /*84b0*/  IMAD.MOV R81, RZ, RZ, -R79.reuse ;  /* 0x000000ffff517224 */ /* 0x100fe200078e0a4f */
[----:B------:R-:W-:Y:S01]  /*84c0*/  IADD3 R7, P2, R4, 0xf000, RZ ;  /* 0x0000f00004077810 */ /* 0x000fe20007f5e0ff */
[----:B------:R-:W-:Y:S01]  /*84d0*/  ULDC.64 UR10, c[0x0][0xae0] ;  /* 0x0002b800000a7ab9 */ /* 0x000fe20000000a00 */
[----:B------:R-:W-:Y:S01]  /*84e0*/  SHF.R.S32.HI R20, RZ, 0x1f, R79 ;  /* 0x0000001fff147819 */ /* 0x000fe2000001144f */
[----:B------:R-:W5:Y:S01]  /*84f0*/  LD.E.128 R32, desc[UR50][R32.64] ;  /* 0x0000003220207980 */ /* 0x000f62000c101d00 */
[----:B------:R-:W-:Y:S02]  /*8500*/  LOP3.LUT R52, R53, 0x380, RZ, 0xc0, !PT ;  /* 0x0000038035347812 */ /* 0x000fe400078ec0ff */
[----:B------:R-:W-:Y:S01]  /*8510*/  LOP3.LUT R56, R57, 0x380, RZ, 0xc0, !PT ;  /* 0x0000038039387812 */ /* 0x000fe200078ec0ff */
[----:B------:R-:W5:Y:S01]  /*8520*/  LD.E.128 R36, desc[UR50][R36.64] ;  /* 0x0000003224247980 */ /* 0x000f62000c101d00 */
[----:B------:R-:W-:-:S02]  /*8530*/  LOP3.LUT R60, R61, 0x380, RZ, 0xc0, !PT ;  /* 0x000003803d3c7812 */ /* 0x000fc400078ec0ff */
[----:B------:R-:W-:Y:S01]  /*8540*/  LOP3.LUT R64, R65, 0x380, RZ, 0xc0, !PT ;  /* 0x0000038041407812 */ /* 0x000fe200078ec0ff */
[----:B------:R-:W5:Y:S01]  /*8550*/  LD.E.128 R40, desc[UR50][R40.64] ;  /* 0x0000003228287980 */ /* 0x000f62000c101d00 */
[----:B------:R-:W-:Y:S01]  /*8560*/  LOP3.LUT R68, R69, 0x380, RZ, 0xc0, !PT ;  /* 0x0000038045447812 */ /* 0x000fe200078ec0ff */
[----:B------:R-:W-:Y:S01]  /*8570*/  IMAD.U32 R77, RZ, RZ, UR4 ;  /* 0x00000004ff4d7e24 */ /* 0x000fe2000f8e00ff */
[----:B------:R-:W-:Y:S01]  /*8580*/  LOP3.LUT R11, R4, 0x380, RZ, 0xc0, !PT ;  /* 0x00000380040b7812 */ /* 0x000fe200078ec0ff */
[----:B------:R-:W-:Y:S01]  /*8590*/  IMAD R81, R81, UR9, R78 ;  /* 0x0000000951517c24 */ /* 0x000fe2000f8e024e */
[----:B------:R-:W-:Y:S01]  /*85a0*/  LOP3.LUT R6, R7, 0x380, RZ, 0xc0, !PT ;  /* 0x0000038007067812 */ /* 0x000fe200078ec0ff */
[----:B------:R-:W-:Y:S01]  /*85b0*/  IMAD R20, R20, UR10, RZ ;  /* 0x0000000a14147c24 */ /* 0x000fe2000f8e02ff */
[----:B------:R-:W-:Y:S01]  /*85c0*/  SHF.R.U64 R52, R52, 0x3, RZ ;  /* 0x0000000334347819 */ /* 0x000fe200000012ff */
[----:B------:R-:W-:Y:S01]  /*85d0*/  IMAD.X R73, RZ, RZ, R5, P2 ;  /* 0x000000ffff497224 */ /* 0x000fe200010e0605 */
[----:B------:R-:W-:Y:S01]  /*85e0*/  SHF.R.U64 R56, R56, 0x3, RZ ;  /* 0x0000000338387819 */ /* 0x000fe200000012ff */
[----:B------:R-:W5:Y:S01]  /*85f0*/  LD.E.128 R44, desc[UR50][R44.64] ;  /* 0x000000322c2c7980 */ /* 0x000f62000c101d00 */
[----:B------:R-:W-:-:S02]  /*8600*/  SHF.R.U64 R60, R60, 0x3, RZ ;  /* 0x000000033c3c7819 */ /* 0x000fc400000012ff */
[----:B------:R-:W-:Y:S01]  /*8610*/  SHF.R.U64 R64, R64, 0x3, RZ ;  /* 0x0000000340407819 */ /* 0x000fe200000012ff */
[----:B------:R-:W5:Y:S01]  /*8620*/  LD.E.128 R48, desc[UR50][R48.64] ;  /* 0x0000003230307980 */ /* 0x000f62000c101d00 */
[----:B------:R-:W-:Y:S01]  /*8630*/  SHF.R.U64 R68, R68, 0x3, RZ ;  /* 0x0000000344447819 */ /* 0x000fe200000012ff */
[----:B------:R-:W-:Y:S01]  /*8640*/  IMAD.WIDE.U32 R76, R79, UR10, R76 ;  /* 0x0000000a4f4c7c25 */ /* 0x000fe2000f8e004c */
[----:B------:R-:W-:Y:S02]  /*8650*/  SHF.R.U64 R11, R11, 0x3, RZ ;  /* 0x000000030b0b7819 */ /* 0x000fe400000012ff */
[----:B------:R-:W-:Y:S01]  /*8660*/  SHF.R.U64 R6, R6, 0x3, RZ ;  /* 0x0000000306067819 */ /* 0x000fe200000012ff */
[----:B------:R-:W-:Y:S01]  /*8670*/  IMAD R79, R79, UR11, R20 ;  /* 0x0000000b4f4f7c24 */ /* 0x000fe2000f8e0214 */
        /* <DEDUP_REMOVED lines=9> */
[----:B------:R-:W-:Y:S01]  /*8710*/  IMAD.X R69, RZ, RZ, R5, P3 ;  /* 0x000000ffff457224 */ /* 0x000fe200018e0605 */
[----:B------:R-:W-:Y:S01]  /*8720*/  SHF.R.S32.HI R20, RZ, 0x1f, R81 ;  /* 0x0000001fff147819 */ /* 0x000fe20000011451 */
[----:B------:R-:W-:Y:S01]  /*8730*/  ULDC.64 UR10, c[0x0][0xad8] ;  /* 0x0002b600000a7ab9 */ /* 0x000fe20000000a00 */
[----:B------:R-:W-:-:S02]  /*8740*/  LOP3.LUT R4, R11, R4, RZ, 0x3c, !PT ;  /* 0x000000040b047212 */ /* 0x000fc400078e3cff */
[----:B------:R-:W-:Y:S01]  /*8750*/  LOP3.LUT R72, R6, R7, RZ, 0x3c, !PT ;  /* 0x0000000706487212 */ /* 0x000fe200078e3cff */
[----:B------:R-:W-:Y:S01]  /*8760*/  IMAD R20, R20, UR10, RZ ;  /* 0x0000000a14147c24 */ /* 0x000fe2000f8e02ff */
[----:B------:R-:W5:Y:S01]  /*8770*/  LD.E.128 R8, desc[UR50][R8.64] ;  /* 0x0000003208087980 */ /* 0x000f62000c101d00 */
[----:B------:R-:W-:-:S03]  /*8780*/  IMAD.IADD R77, R77, 0x1, R79 ;  /* 0x000000014d4d7824 */ /* 0x000fc600078e024f */
[----:B------:R-:W5:Y:S01]  /*8790*/  LD.E.128 R4, desc[UR50][R4.64] ;  /* 0x0000003204047980 */ /* 0x000f62000c101d00 */
[----:B------:R-:W-:-:S03]  /*87a0*/  IMAD R84, R84, 0x80, R21 ;  /* 0x0000008054547824 */ /* 0x000fc600078e0215 */
[----:B------:R-:W5:Y:S01]  /*87b0*/  LD.E.128 R52, desc[UR50][R52.64] ;  /* 0x0000003234347980 */ /* 0x000f62000c101d00 */
[----:B------:R-:W-:-:S03]  /*87c0*/  IMAD R79, R81, UR11, R20 ;  /* 0x0000000b514f7c24 */ /* 0x000fc6000f8e0214 */
[----:B------:R-:W5:Y:S01]  /*87d0*/  LD.E.128 R56, desc[UR50][R56.64] ;  /* 0x0000003238387980 */ /* 0x000f62000c101d00 */
[----:B------:R-:W-:Y:S01]  /*87e0*/  IMAD.WIDE.U32 R20, R81, UR10, R76 ;  /* 0x0000000a51147c25 */ /* 0x000fe2000f8e004c */
[----:B------:R-:W-:Y:S02]  /*87f0*/  ULDC.64 UR10, c[0x0][0xa80] ;  /* 0x0002a000000a7ab9 */ /* 0x000fe40000000a00 */
[----:B------:R-:W5:Y:S04]  /*8800*/  LD.E.128 R60, desc[UR50][R60.64] ;  /* 0x000000323c3c7980 */ /* 0x000f68000c101d00 */
[----:B------:R-:W5:Y:S04]  /*8810*/  LD.E.128 R64, desc[UR50][R64.64] ;  /* 0x0000003240407980 */ /* 0x000f68000c101d00 */
[----:B------:R-:W5:Y:S04]  /*8820*/  LD.E.128 R68, desc[UR50][R68.64] ;  /* 0x0000003244447980 */ /* 0x000f68000c101d00 */
[----:B------:R-:W5:Y:S01]  /*8830*/  LD.E.128 R72, desc[UR50][R72.64] ;  /* 0x0000003248487980 */ /* 0x000f62000c101d00 */
[----:B------:R-:W-:Y:S01]  /*8840*/  @!PT LDS RZ, [RZ] ;  /* 0x00000000fffff984 */ /* 0x000fe20000000800 */
[----:B------:R-:W-:Y:S01]  /*8850*/  @!PT LDS RZ, [RZ] ;  /* 0x00000000fffff984 */ /* 0x000fe20000000800 */
[----:B------:R-:W-:Y:S01]  /*8860*/  @!PT LDS RZ, [RZ] ;  /* 0x00000000fffff984 */ /* 0x000fe20000000800 */
[----:B------:R-:W-:Y:S01]  /*8870*/  @!PT LDS RZ, [RZ] ;  /* 0x00000000fffff984 */ /* 0x000fe20000000800 */
[----:B------:R0:W-:Y:S06]  /*8880*/  MEMBAR.ALL.CTA ;  /* 0x0000000000007992 */ /* 0x0001ec0000008000 */
[----:B0-----:R-:W0:Y:S01]  /*8890*/  FENCE.VIEW.ASYNC.S ;  /* 0x00000000000073c6 */ /* 0x001e220000000000 */
[----:B------:R-:W-:Y:S01]  /*88a0*/  IMAD.IADD R21, R21, 0x1, R79 ;  /* 0x0000000115157824 */ /* 0x000fe200078e024f */
[----:B------:R-:W-:Y:S01]  /*88b0*/  LEA R82, P2, R20, UR10, 0x1 ;  /* 0x0000000a14527c11 */ /* 0x000fe2000f8408ff */
[----:B------:R-:W-:-:S03]  /*88c0*/  UIADD3 UR8, UR8, 0x22820, URZ ;  /* 0x0002282008087890 */ /* 0x000fc6000fffe03f */
[----:B------:R-:W-:Y:S02]  /*88d0*/  LEA.HI.X R83, R20, UR11, R21, 0x1, P2 ;  /* 0x0000000b14537c11 */ /* 0x000fe400090f0c15 */
[C---:B------:R-:W-:Y:S01]  /*88e0*/  ISETP.GE.AND P2, PT, R84.reuse, R3, PT ;  /* 0x000000035400720c */ /* 0x040fe20003f46270 */
[----:B------:R-:W-:Y:S01]  /*88f0*/  UPRMT UR8, URZ, 0x654, UR8 ;  /* 0x000006543f087896 */ /* 0x000fe20008000008 */
[C---:B------:R-:W-:Y:S02]  /*8900*/  VIADD R76, R84.reuse, 0x20 ;  /* 0x00000020544c7836 */ /* 0x040fe40000000000 */
[----:B------:R-:W-:Y:S02]  /*8910*/  VIADD R78, R84, 0x40 ;  /* 0x00000040544e7836 */ /* 0x000fe40000000000 */
[C---:B------:R-:W-:Y:S02]  /*8920*/  VIADD R88, R0.reuse, 0x80 ;  /* 0x0000008000587836 */ /* 0x040fe40000000000 */
[----:B------:R-:W-:-:S02]  /*8930*/  VIADD R90, R0, 0xc0 ;  /* 0x000000c0005a7836 */ /* 0x000fc40000000000 */
[----:B------:R-:W-:Y:S01]  /*8940*/  VIADD R86, R0, 0x40 ;  /* 0x0000004000567836 */ /* 0x000fe20000000000 */
[----:B0-----:R0:W1:Y:S01]  /*8950*/  SHFL.IDX PT, R85, R82, RZ, 0x181f ;  /* 0x00181fff52557589 */ /* 0x00106200000e0000 */
[----:B------:R-:W-:Y:S03]  /*8960*/  BSSY B1, `(.L_x_414) ;  /* 0x000001b000017945 */ /* 0x000fe60003800000 */
[----:B------:R0:W2:Y:S01]  /*8970*/  SHFL.IDX PT, R81, R83, RZ, 0x181f ;  /* 0x00181fff53517589 */ /* 0x0000a200000e0000 */
[----:B------:R-:W-:Y:S01]  /*8980*/  SYNCS.ARRIVE.TRANS64.RED.A1T0 RZ, [UR8], RZ ;  /* 0x000000ffffff79a7 */ /* 0x000fe20008100408 */
[-C--:B------:R-:W-:Y:S02]  /*8990*/  ISETP.GE.AND P1, PT, R76, R3.reuse, PT ;  /* 0x000000034c00720c */ /* 0x080fe40003f26270 */
[----:B------:R-:W-:Y:S02]  /*89a0*/  ISETP.GE.AND P0, PT, R78, R3, PT ;  /* 0x000000034e00720c */ /* 0x000fe40003f06270 */
[----:B------:R-:W-:-:S02]  /*89b0*/  SHF.R.S32.HI R92, RZ, 0x1f, R0 ;  /* 0x0000001fff5c7819 */ /* 0x000fc40000011400 */
[----:B------:R-:W-:Y:S02]  /*89c0*/  SHF.R.S32.HI R87, RZ, 0x1f, R88 ;  /* 0x0000001fff577819 */ /* 0x000fe40000011458 */
[----:B------:R-:W-:Y:S02]  /*89d0*/  SHF.R.S32.HI R89, RZ, 0x1f, R90 ;  /* 0x0000001fff597819 */ /* 0x000fe4000001145a */
[----:B------:R-:W-:Y:S01]  /*89e0*/  SHF.R.S32.HI R91, RZ, 0x1f, R86 ;  /* 0x0000001fff5b7819 */ /* 0x000fe20000011456 */
[----:B0-----:R-:W-:Y:S06]  /*89f0*/  @P2 BRA `(.L_x_415) ;  /* 0x0000000000442947 */ /* 0x001fec0003800000 */
[----:B------:R-:W-:Y:S02]  /*8a00*/  ULDC UR4, c[0x0][0xac8] ;  /* 0x0002b20000047ab9 */ /* 0x000fe40000000800 */
[----:B------:R-:W-:Y:S02]  /*8a10*/  ISETP.GE.AND P5, PT, R0, UR4, PT ;  /* 0x0000000400007c0c */ /* 0x000fe4000bfa6270 */
[----:B------:R-:W-:Y:S02]  /*8a20*/  ISETP.GE.AND P4, PT, R86, UR4, PT ;  /* 0x0000000456007c0c */ /* 0x000fe4000bf86270 */
[----:B------:R-:W-:Y:S02]  /*8a30*/  ISETP.GE.AND P3, PT, R88, UR4, PT ;  /* 0x0000000458007c0c */ /* 0x000fe4000bf66270 */
[----:B------:R-:W-:-:S07]  /*8a40*/  ISETP.GE.AND P2, PT, R90, UR4, PT ;  /* 0x000000045a007c0c */ /* 0x000fce000bf46270 */
[----:B-1----:R-:W-:-:S04]  /*8a50*/  @!P5 LEA R20, P6, R0, R85, 0x1 ;  /* 0x000000550014d211 */ /* 0x002fc800078c08ff */
[----:B--2---:R-:W-:Y:S02]  /*8a60*/  @!P5 LEA.HI.X R21, R0, R81, R92, 0x1, P6 ;  /* 0x000000510015d211 */ /* 0x004fe400030f0c5c */
[----:B------:R-:W-:-:S03]  /*8a70*/  @!P4 LEA R76, P6, R86, R85, 0x1 ;  /* 0x00000055564cc211 */ /* 0x000fc600078c08ff */
[----:B-----5:R0:W-:Y:S01]  /*8a80*/  @!P5 ST.E.128 desc[UR50][R20.64], R4 ;  /* 0x000000041400d985 */ /* 0x0201e2000c101d32 */
[----:B------:R-:W-:Y:S02]  /*8a90*/  @!P4 LEA.HI.X R77, R86, R81, R91, 0x1, P6 ;  /* 0x00000051564dc211 */ /* 0x000fe400030f0c5b */
[----:B------:R-:W-:-:S03]  /*8aa0*/  @!P3 LEA R78, P6, R88, R85, 0x1 ;  /* 0x00000055584eb211 */ /* 0x000fc600078c08ff */
[----:B------:R0:W-:Y:S01]  /*8ab0*/  @!P4 ST.E.128 desc[UR50][R76.64], R28 ;  /* 0x0000001c4c00c985 */ /* 0x0001e2000c101d32 */
[----:B------:R-:W-:Y:S02]  /*8ac0*/  @!P3 LEA.HI.X R79, R88, R81, R87, 0x1, P6 ;  /* 0x00000051584fb211 */ /* 0x000fe400030f0c57 */
[----:B------:R-:W-:-:S03]  /*8ad0*/  @!P2 LEA R80, P6, R90, R85, 0x1 ;  /* 0x000000555a50a211 */ /* 0x000fc600078c08ff */
[----:B------:R0:W-:Y:S01]  /*8ae0*/  @!P3 ST.E.128 desc[UR50][R78.64], R44 ;  /* 0x0000002c4e00b985 */ /* 0x0001e2000c101d32 */
[----:B------:R-:W-:-:S05]  /*8af0*/  @!P2 LEA.HI.X R81, R90, R81, R89, 0x1, P6 ;  /* 0x000000515a51a211 */ /* 0x000fca00030f0c59 */
[----:B------:R0:W-:Y:S04]  /*8b00*/  @!P2 ST.E.128 desc[UR50][R80.64], R60 ;  /* 0x0000003c5000a985 */ /* 0x0001e8000c101d32 */
.L_x_415:
[----:B------:R-:W-:Y:S05]  /*8b10*/  BSYNC B1 ;  /* 0x0000000000017941 */ /* 0x000fea0003800000 */
.L_x_414:
[----:B0----5:R0:W3:Y:S01]  /*8b20*/  SHFL.IDX PT, R29, R83, 0x1, 0x181f ;  /* 0x00381f00531d7f89 */ /* 0x0210e200000e0000 */
[----:B------:R-:W-:Y:S03]  /*8b30*/  BSSY B1, `(.L_x_416) ;  /* 0x0000014000017945 */ /* 0x000fe60003800000 */
[----:B------:R0:W4:Y:S01]  /*8b40*/  SHFL.IDX PT, R21, R82, 0x1, 0x181f ;  /* 0x00381f0052157f89 */ /* 0x00012200000e0000 */
[----:B------:R-:W-:Y:S05]  /*8b50*/  @P1 BRA `(.L_x_417) ;  /* 0x0000000000441947 */ /* 0x000fea0003800000 */
[----:B------:R-:W-:Y:S02]  /*8b60*/  ULDC UR4, c[0x0][0xac8] ;  /* 0x0002b20000047ab9 */ /* 0x000fe40000000800 */
[----:B------:R-:W-:Y:S02]  /*8b70*/  ISETP.GE.AND P4, PT, R0, UR4, PT ;  /* 0x0000000400007c0c */ /* 0x000fe4000bf86270 */
[----:B------:R-:W-:Y:S02]  /*8b80*/  ISETP.GE.AND P3, PT, R86, UR4, PT ;  /* 0x0000000456007c0c */ /* 0x000fe4000bf66270 */
[----:B------:R-:W-:Y:S02]  /*8b90*/  ISETP.GE.AND P2, PT, R88, UR4, PT ;  /* 0x0000000458007c0c */ /* 0x000fe4000bf46270 */
[----:B------:R-:W-:-:S07]  /*8ba0*/  ISETP.GE.AND P1, PT, R90, UR4, PT ;  /* 0x000000045a007c0c */ /* 0x000fce000bf26270 */
[-C--:B----4-:R-:W-:Y:S02]  /*8bb0*/  @!P4 LEA R4, P6, R0, R21.reuse, 0x1 ;  /* 0x000000150004c211 */ /* 0x090fe400078c08ff */
[----:B------:R-:W-:Y:S02]  /*8bc0*/  @!P3 LEA R6, P5, R86, R21, 0x1 ;  /* 0x000000155606b211 */ /* 0x000fe400078a08ff */
[----:B---3--:R-:W-:Y:S02]  /*8bd0*/  @!P4 LEA.HI.X R5, R0, R29, R92, 0x1, P6 ;  /* 0x0000001d0005c211 */ /* 0x008fe400030f0c5c */
[----:B------:R-:W-:Y:S02]  /*8be0*/  @!P2 LEA R20, P6, R88, R21, 0x1 ;  /* 0x000000155814a211 */ /* 0x000fe400078c08ff */
[----:B------:R-:W-:Y:S01]  /*8bf0*/  @!P3 LEA.HI.X R7, R86, R29, R91, 0x1, P5 ;  /* 0x0000001d5607b211 */ /* 0x000fe200028f0c5b */
[----:B------:R3:W-:Y:S01]  /*8c00*/  @!P4 ST.E.128 desc[UR50][R4.64], R8 ;  /* 0x000000080400c985 */ /* 0x0007e2000c101d32 */
[----:B------:R-:W-:-:S02]  /*8c10*/  @!P1 LEA R28, P5, R90, R21, 0x1 ;  /* 0x000000155a1c9211 */ /* 0x000fc400078a08ff */
[-C--:B------:R-:W-:Y:S01]  /*8c20*/  @!P2 LEA.HI.X R21, R88, R29.reuse, R87, 0x1, P6 ;  /* 0x0000001d5815a211 */ /* 0x080fe200030f0c57 */
[----:B------:R3:W-:Y:S01]  /*8c30*/  @!P3 ST.E.128 desc[UR50][R6.64], R32 ;  /* 0x000000200600b985 */ /* 0x0007e2000c101d32 */
[----:B------:R-:W-:-:S03]  /*8c40*/  @!P1 LEA.HI.X R29, R90, R29, R89, 0x1, P5 ;  /* 0x0000001d5a1d9211 */ /* 0x000fc600028f0c59 */
[----:B------:R3:W-:Y:S04]  /*8c50*/  @!P2 ST.E.128 desc[UR50][R20.64], R48 ;  /* 0x000000301400a985 */ /* 0x0007e8000c101d32 */
[----:B------:R3:W-:Y:S02]  /*8c60*/  @!P1 ST.E.128 desc[UR50][R28.64], R64 ;  /* 0x000000401c009985 */ /* 0x0007e4000c101d32 */
.L_x_417:
[----:B------:R-:W-:Y:S05]  /*8c70*/  BSYNC B1 ;  /* 0x0000000000017941 */ /* 0x000fea0003800000 */
.L_x_416:
[----:B---3--:R3:W0:Y:S01]  /*8c80*/  SHFL.IDX PT, R11, R83, 0x2, 0x181f ;  /* 0x00581f00530b7f89 */ /* 0x00862200000e0000 */
[----:B------:R-:W-:Y:S03]  /*8c90*/  BSSY B1, `(.L_x_418) ;  /* 0x0000014000017945 */ /* 0x000fe60003800000 */
[----:B------:R3:W0:Y:S01]  /*8ca0*/  SHFL.IDX PT, R7, R82, 0x2, 0x181f ;  /* 0x00581f0052077f89 */ /* 0x00062200000e0000 */
[----:B------:R-:W-:Y:S05]  /*8cb0*/  @P0 BRA `(.L_x_419) ;  /* 0x0000000000440947 */ /* 0x000fea0003800000 */
[----:B------:R-:W-:Y:S02]  /*8cc0*/  ULDC UR4, c[0x0][0xac8] ;  /* 0x0002b20000047ab9 */ /* 0x000fe40000000800 */
[----:B------:R-:W-:Y:S02]  /*8cd0*/  ISETP.GE.AND P3, PT, R0, UR4, PT ;  /* 0x0000000400007c0c */ /* 0x000fe4000bf66270 */
[----:B------:R-:W-:Y:S02]  /*8ce0*/  ISETP.GE.AND P2, PT, R86, UR4, PT ;  /* 0x0000000456007c0c */ /* 0x000fe4000bf46270 */
[----:B------:R-:W-:Y:S02]  /*8cf0*/  ISETP.GE.AND P1, PT, R88, UR4, PT ;  /* 0x0000000458007c0c */ /* 0x000fe4000bf26270 */
[----:B------:R-:W-:-:S07]  /*8d00*/  ISETP.GE.AND P0, PT, R90, UR4, PT ;  /* 0x000000045a007c0c */ /* 0x000fce000bf06270 */
[-C--:B0-----:R-:W-:Y:S02]  /*8d10*/  @!P3 LEA R4, P6, R0, R7.reuse, 0x1 ;  /* 0x000000070004b211 */ /* 0x081fe400078c08ff */
[-C--:B------:R-:W-:Y:S02]  /*8d20*/  @!P2 LEA R6, P5, R86, R7.reuse, 0x1 ;  /* 0x000000075606a211 */ /* 0x080fe400078a08ff */
[----:B------:R-:W-:Y:S02]  /*8d30*/  @!P1 LEA R8, P4, R88, R7, 0x1 ;  /* 0x0000000758089211 */ /* 0x000fe400078808ff */
[----:B------:R-:W-:Y:S02]  /*8d40*/  @!P3 LEA.HI.X R5, R0, R11, R92, 0x1, P6 ;  /* 0x0000000b0005b211 */ /* 0x000fe400030f0c5c */
[----:B------:R-:W-:Y:S02]  /*8d50*/  @!P0 LEA R10, P6, R90, R7, 0x1 ;  /* 0x000000075a0a8211 */ /* 0x000fe400078c08ff */
[-C--:B------:R-:W-:Y:S01]  /*8d60*/  @!P2 LEA.HI.X R7, R86, R11.reuse, R91, 0x1, P5 ;  /* 0x0000000b5607a211 */ /* 0x080fe200028f0c5b */
[----:B------:R0:W-:Y:S01]  /*8d70*/  @!P3 ST.E.128 desc[UR50][R4.64], R12 ;  /* 0x0000000c0400b985 */ /* 0x0001e2000c101d32 */
[----:B------:R-:W-:-:S02]  /*8d80*/  @!P1 LEA.HI.X R9, R88, R11, R87, 0x1, P4 ;  /* 0x0000000b58099211 */ /* 0x000fc400020f0c57 */
[----:B------:R-:W-:Y:S01]  /*8d90*/  @!P0 LEA.HI.X R11, R90, R11, R89, 0x1, P6 ;  /* 0x0000000b5a0b8211 */ /* 0x000fe200030f0c59 */
[----:B------:R0:W-:Y:S04]  /*8da0*/  @!P2 ST.E.128 desc[UR50][R6.64], R36 ;  /* 0x000000240600a985 */ /* 0x0001e8000c101d32 */
[----:B------:R0:W-:Y:S04]  /*8db0*/  @!P1 ST.E.128 desc[UR50][R8.64], R52 ;  /* 0x0000003408009985 */ /* 0x0001e8000c101d32 */
[----:B------:R0:W-:Y:S02]  /*8dc0*/  @!P0 ST.E.128 desc[UR50][R10.64], R68 ;  /* 0x000000440a008985 */ /* 0x0001e4000c101d32 */
.L_x_419:
[----:B------:R-:W-:Y:S05]  /*8dd0*/  BSYNC B1 ;  /* 0x0000000000017941 */ /* 0x000fea0003800000 */
.L_x_418:
[----:B0-----:R-:W-:Y:S01]  /*8de0*/  VIADD R4, R84, 0x60 ;  /* 0x0000006054047836 */ /* 0x001fe20000000000 */
[----:B---3--:R-:W0:Y:S04]  /*8df0*/  SHFL.IDX PT, R83, R83, 0x3, 0x181f ;  /* 0x00781f0053537f89 */ /* 0x008e2800000e0000 */
[----:B------:R-:W-:Y:S01]  /*8e00*/  ISETP.GE.AND P0, PT, R4, R3, PT ;  /* 0x000000030400720c */ /* 0x000fe20003f06270 */
[----:B------:R3:W0:-:S12]  /*8e10*/  SHFL.IDX PT, R11, R82, 0x3, 0x181f ;  /* 0x00781f00520b7f89 */ /* 0x00061800000e0000 */
[----:B---3--:R-:W-:Y:S05]  /*8e20*/  @P0 BRA `(.L_x_420) ;  /* 0x0000002400940947 */ /* 0x008fea0003800000 */
[----:B------:R-:W-:Y:S02]  /*8e30*/  ULDC UR4, c[0x0][0xac8] ;  /* 0x0002b20000047ab9 */ /* 0x000fe40000000800 */
[----:B------:R-:W-:Y:S02]  /*8e40*/  ISETP.GE.AND P3, PT, R0, UR4, PT ;  /* 0x0000000400007c0c */ /* 0x000fe4000bf66270 */
[----:B------:R-:W-:Y:S02]  /*8e50*/  ISETP.GE.AND P4, PT, R86, UR4, PT ;  /* 0x0000000456007c0c */ /* 0x000fe4000bf86270 */
[----:B------:R-:W-:-:S09]  /*8e60*/  ISETP.GE.AND P5, PT, R88, UR4, PT ;  /* 0x0000000458007c0c */ /* 0x000fd2000bfa6270 */
[-C--:B0-----:R-:W-:Y:S02]  /*8e70*/  @!P3 LEA R4, P0, R0, R11.reuse, 0x1 ;  /* 0x0000000b0004b211 */ /* 0x081fe400078008ff */
[-C--:B------:R-:W-:Y:S02]  /*8e80*/  @!P4 LEA R6, P1, R86, R11.reuse, 0x1 ;  /* 0x0000000b5606c211 */ /* 0x080fe400078208ff */
[----:B------:R-:W-:Y:S02]  /*8e90*/  @!P5 LEA R8, P2, R88, R11, 0x1 ;  /* 0x0000000b5808d211 */ /* 0x000fe400078408ff */
[-C--:B------:R-:W-:Y:S02]  /*8ea0*/  @!P3 LEA.HI.X R5, R0, R83.reuse, R92, 0x1, P0 ;  /* 0x000000530005b211 */ /* 0x080fe400000f0c5c */
[-C--:B------:R-:W-:Y:S02]  /*8eb0*/  @!P4 LEA.HI.X R7, R86, R83.reuse, R91, 0x1, P1 ;  /* 0x000000535607c211 */ /* 0x080fe400008f0c5b */
[----:B------:R-:W-:Y:S01]  /*8ec0*/  @!P5 LEA.HI.X R9, R88, R83, R87, 0x1, P2 ;  /* 0x000000535809d211 */ /* 0x000fe200010f0c57 */
[----:B------:R3:W-:Y:S01]  /*8ed0*/  @!P3 ST.E.128 desc[UR50][R4.64], R24 ;  /* 0x000000180400b985 */ /* 0x0007e2000c101d32 */
[----:B------:R-:W-:-:S03]  /*8ee0*/  ISETP.GE.AND P0, PT, R90, UR4, PT ;  /* 0x000000045a007c0c */ /* 0x000fc6000bf06270 */
[----:B------:R3:W-:Y:S04]  /*8ef0*/  @!P4 ST.E.128 desc[UR50][R6.64], R40 ;  /* 0x000000280600c985 */ /* 0x0007e8000c101d32 */
[----:B------:R3:W-:Y:S06]  /*8f00*/  @!P5 ST.E.128 desc[UR50][R8.64], R56 ;  /* 0x000000380800d985 */ /* 0x0007ec000c101d32 */
[----:B------:R-:W-:Y:S05]  /*8f10*/  @P0 BRA `(.L_x_420) ;  /* 0x0000002400580947 */ /* 0x000fea0003800000 */
[----:B---3--:R-:W-:-:S04]  /*8f20*/  LEA R4, P0, R90, R11, 0x1 ;  /* 0x0000000b5a047211 */ /* 0x008fc800078008ff */
[----:B------:R-:W-:-:S05]  /*8f30*/  LEA.HI.X R5, R90, R83, R89, 0x1, P0 ;  /* 0x000000535a057211 */ /* 0x000fca00000f0c59 */
[----:B------:R0:W-:Y:S01]  /*8f40*/  ST.E.128 desc[UR50][R4.64], R72 ;  /* 0x0000004804007985 */ /* 0x0001e2000c101d32 */
[----:B------:R-:W-:Y:S05]  /*8f50*/  BRA `(.L_x_420) ;  /* 0x0000002400487947 */ /* 0x000fea0003800000 */
.L_x_413:
[----:B------:R-:W-:Y:S01]  /*8f60*/  ULDC.64 UR14, c[0x0][0xb08] ;  /* 0x0002c200000e7ab9 */ /* 0x000fe20000000a00 */
[----:B------:R-:W-:Y:S01]  /*8f70*/  IMAD.MOV.U32 R3, RZ, RZ, R12 ;  /* 0x000000ffff037224 */ /* 0x000fe200078e000c */
[----:B------:R-:W-:Y:S01]  /*8f80*/  UIMAD UR12, UR16, UR14, URZ ;  /* 0x0000000e100c72a4 */ /* 0x000fe2000f8e023f */
[----:B------:R-:W-:Y:S01]  /*8f90*/  BSSY B1, `(.L_x_421) ;  /* 0x00000c9000017945 */ /* 0x000fe20003800000 */
[----:B------:R-:W-:Y:S01]  /*8fa0*/  UIMAD.WIDE.U32 UR10, UR4, UR14, URZ ;  /* 0x0000000e040a72a5 */ /* 0x000fe2000f8e003f */
[----:B------:R-:W-:Y:S01]  /*8fb0*/  SHF.R.S32.HI R152, RZ, 0x1f, R203 ;  /* 0x0000001fff987819 */ /* 0x000fe200000114cb */
[----:B------:R-:W-:Y:S01]  /*8fc0*/  UIMAD UR12, UR4, UR15, UR12 ;  /* 0x0000000f040c72a4 */ /* 0x000fe2000f8e020c */
[----:B------:R-:W-:Y:S01]  /*8fd0*/  SHF.R.S32.HI R153, RZ, 0x1f, R204 ;  /* 0x0000001fff997819 */ /* 0x000fe200000114cc */
[----:B------:R-:W-:Y:S01]  /*8fe0*/  USHF.R.S32.HI UR4, URZ, 0x1f, UR39 ;  /* 0x0000001f3f047899 */ /* 0x000fe20008011427 */
[----:B------:R-:W-:Y:S01]  /*8ff0*/  SHF.R.S32.HI R154, RZ, 0x1f, R205 ;  /* 0x0000001fff9a7819 */ /* 0x000fe200000114cd */
[----:B------:R-:W-:Y:S01]  /*9000*/  UIADD3 UR11, UR11, UR12, URZ ;  /* 0x0000000c0b0b7290 */ /* 0x000fe2000fffe03f */
[----:B------:R-:W-:Y:S01]  /*9010*/  SHF.R.S32.HI R155, RZ, 0x1f, R206 ;  /* 0x0000001fff9b7819 */ /* 0x000fe200000114ce */
[----:B------:R-:W-:Y:S01]  /*9020*/  ULDC.64 UR14, c[0x0][0xb40] ;  /* 0x0002d000000e7ab9 */ /* 0x000fe20000000a00 */
[----:B------:R-:W-:Y:S01]  /*9030*/  ULDC.64 UR12, c[0x0][0xb38] ;  /* 0x0002ce00000c7ab9 */ /* 0x000fe20000000a00 */
[----:B------:R-:W-:Y:S01]  /*9040*/  UIMAD UR4, UR4, UR14, URZ ;  /* 0x0000000e040472a4 */ /* 0x000fe2000f8e023f */
[----:B------:R-:W-:Y:S01]  /*9050*/  SHF.R.S32.HI R156, RZ, 0x1f, R207 ;  /* 0x0000001fff9c7819 */ /* 0x000fe200000114cf */
[----:B------:R-:W-:Y:S01]  /*9060*/  UIMAD.WIDE.U32 UR10, UR43, UR12, UR10 ;  /* 0x0000000c2b0a72a5 */ /* 0x000fe2000f8e000a */
[----:B------:R-:W-:Y:S01]  /*9070*/  SHF.R.S32.HI R157, RZ, 0x1f, R208 ;  /* 0x0000001fff9d7819 */ /* 0x000fe200000114d0 */
[----:B------:R-:W-:Y:S01]  /*9080*/  UIMAD UR4, UR39, UR15, UR4 ;  /* 0x0000000f270472a4 */ /* 0x000fe2000f8e0204 */
[----:B------:R-:W-:Y:S01]  /*9090*/  SHF.R.S32.HI R158, RZ, 0x1f, R209 ;  /* 0x0000001fff9e7819 */ /* 0x000fe200000114d1 */
[----:B------:R-:W-:Y:S01]  /*90a0*/  UIMAD UR11, UR43, UR13, UR11 ;  /* 0x0000000d2b0b72a4 */ /* 0x000fe2000f8e020b */
[----:B------:R-:W-:Y:S01]  /*90b0*/  SHF.R.S32.HI R159, RZ, 0x1f, R210 ;  /* 0x0000001fff9f7819 */ /* 0x000fe200000114d2 */
[----:B------:R-:W-:Y:S01]  /*90c0*/  @UP1 ULDC UR12, c[0x0][0xbec] ;  /* 0x0002fb00000c1ab9 */ /* 0x000fe20000000800 */
[----:B------:R-:W-:Y:S01]  /*90d0*/  UIADD3 UR8, UR8, 0x22820, URZ ;  /* 0x0002282008087890 */ /* 0x000fe2000fffe03f */
[----:B0-----:R-:W-:Y:S01]  /*90e0*/  @P1 IMAD.HI.U32 R0, R12, UR12, RZ ;  /* 0x0000000c0c001c27 */ /* 0x001fe2000f8e00ff */
[----:B------:R-:W-:Y:S01]  /*90f0*/  UIMAD.WIDE.U32 UR10, UR39, UR14, UR10 ;  /* 0x0000000e270a72a5 */ /* 0x000fe2000f8e000a */
[----:B------:R-:W-:Y:S01]  /*9100*/  SHF.R.S32.HI R160, RZ, 0x1f, R211 ;  /* 0x0000001fffa07819 */ /* 0x000fe200000114d3 */
[----:B------:R-:W-:Y:S01]  /*9110*/  ULDC.64 UR12, c[0x0][0xb48] ;  /* 0x0002d200000c7ab9 */ /* 0x000fe20000000a00 */
[----:B------:R-:W-:Y:S01]  /*9120*/  UPRMT UR8, URZ, 0x654, UR8 ;  /* 0x000006543f087896 */ /* 0x000fe20008000008 */
[----:B------:R-:W-:Y:S01]  /*9130*/  SHF.R.S32.HI R161, RZ, 0x1f, R212 ;  /* 0x0000001fffa17819 */ /* 0x000fe200000114d4 */
[----:B------:R-:W-:Y:S01]  /*9140*/  UIADD3 UR11, UR11, UR4, URZ ;  /* 0x000000040b0b7290 */ /* 0x000fe2000fffe03f */
[----:B------:R-:W-:-:S02]  /*9150*/  SHF.R.S32.HI R162, RZ, 0x1f, R213 ;  /* 0x0000001fffa27819 */ /* 0x000fc400000114d5 */
[----:B------:R-:W-:Y:S01]  /*9160*/  @UP1 ULDC UR4, c[0x0][0xbf0] ;  /* 0x0002fc0000041ab9 */ /* 0x000fe20000000800 */
[----:B------:R-:W-:Y:S01]  /*9170*/  UIMAD.WIDE.U32 UR10, UR42, UR12, UR10 ;  /* 0x0000000c2a0a72a5 */ /* 0x000fe2000f8e000a */
[----:B------:R-:W-:Y:S02]  /*9180*/  @P1 SHF.R.U32.HI R3, RZ, UR4, R0 ;  /* 0x00000004ff031c19 */ /* 0x000fe40008011600 */
[----:B------:R-:W-:Y:S01]  /*9190*/  SYNCS.ARRIVE.TRANS64.RED.A1T0 RZ, [UR8], RZ ;  /* 0x000000ffffff79a7 */ /* 0x000fe20008100408 */
[----:B------:R-:W-:Y:S01]  /*91a0*/  UIMAD UR42, UR42, UR13, UR11 ;  /* 0x0000000d2a2a72a4 */ /* 0x000fe2000f8e020b */
[--C-:B------:R-:W-:Y:S01]  /*91b0*/  SHF.R.S32.HI R0, RZ, 0x1f, R3.reuse ;  /* 0x0000001fff007819 */ /* 0x100fe20000011403 */
[----:B------:R-:W-:Y:S01]  /*91c0*/  IMAD.MOV R7, RZ, RZ, -R3 ;  /* 0x000000ffff077224 */ /* 0x000fe200078e0a03 */
[----:B------:R-:W-:Y:S01]  /*91d0*/  ULDC.64 UR12, c[0x0][0xb30] ;  /* 0x0002cc00000c7ab9 */ /* 0x000fe20000000a00 */
[----:B------:R-:W-:Y:S01]  /*91e0*/  IMAD.U32 R5, RZ, RZ, UR11 ;  /* 0x0000000bff057e24 */ /* 0x000fe2000f8e00ff */
[----:B------:R-:W-:Y:S01]  /*91f0*/  SHF.R.S32.HI R163, RZ, 0x1f, R214 ;  /* 0x0000001fffa37819 */ /* 0x000fe200000114d6 */
[----:B------:R-:W-:Y:S01]  /*9200*/  IMAD R7, R7, UR9, R12 ;  /* 0x0000000907077c24 */ /* 0x000fe2000f8e020c */
[----:B------:R-:W-:Y:S01]  /*9210*/  SHF.R.S32.HI R164, RZ, 0x1f, R215 ;  /* 0x0000001fffa47819 */ /* 0x000fe200000114d7 */
[----:B------:R-:W-:Y:S01]  /*9220*/  IMAD R0, R0, UR12, RZ ;  /* 0x0000000c00007c24 */ /* 0x000fe2000f8e02ff */
[----:B------:R-:W-:Y:S01]  /*9230*/  SHF.R.S32.HI R20, RZ, 0x1f, R216 ;  /* 0x0000001fff147819 */ /* 0x000fe200000114d8 */
[----:B------:R-:W-:Y:S01]  /*9240*/  IMAD.U32 R4, RZ, RZ, UR10 ;  /* 0x0000000aff047e24 */ /* 0x000fe2000f8e00ff */
[----:B------:R-:W-:Y:S01]  /*9250*/  ULDC.64 UR10, c[0x0][0xb28] ;  /* 0x0002ca00000a7ab9 */ /* 0x000fe20000000a00 */
[----:B------:R-:W-:Y:S01]  /*9260*/  IMAD.U32 R5, RZ, RZ, UR42 ;  /* 0x0000002aff057e24 */ /* 0x000fe2000f8e00ff */
[----:B------:R-:W-:Y:S01]  /*9270*/  SHF.R.S32.HI R165, RZ, 0x1f, R217 ;  /* 0x0000001fffa57819 */ /* 0x000fe200000114d9 */
[C---:B------:R-:W-:Y:S01]  /*9280*/  IMAD R9, R3.reuse, UR13, R0 ;  /* 0x0000000d03097c24 */ /* 0x040fe2000f8e0200 */
[----:B------:R-:W-:Y:S01]  /*9290*/  SHF.R.S32.HI R0, RZ, 0x1f, R7 ;  /* 0x0000001fff007819 */ /* 0x000fe20000011407 */
[----:B------:R-:W-:Y:S01]  /*92a0*/  IMAD.WIDE.U32 R4, R3, UR12, R4 ;  /* 0x0000000c03047c25 */ /* 0x000fe2000f8e0004 */
[----:B------:R-:W-:-:S02]  /*92b0*/  SHF.R.S32.HI R166, RZ, 0x1f, R218 ;  /* 0x0000001fffa67819 */ /* 0x000fc400000114da */
[----:B------:R-:W-:Y:S01]  /*92c0*/  SHF.R.S32.HI R167, RZ, 0x1f, R219 ;  /* 0x0000001fffa77819 */ /* 0x000fe200000114db */
[----:B------:R-:W-:Y:S01]  /*92d0*/  IMAD R0, R0, UR10, RZ ;  /* 0x0000000a00007c24 */ /* 0x000fe2000f8e02ff */
[----:B------:R-:W-:Y:S01]  /*92e0*/  SHF.R.S32.HI R168, RZ, 0x1f, R220 ;  /* 0x0000001fffa87819 */ /* 0x000fe200000114dc */
[----:B------:R-:W-:Y:S02]  /*92f0*/  IMAD.IADD R5, R5, 0x1, R9 ;  /* 0x0000000105057824 */ /* 0x000fe400078e0209 */
[C---:B------:R-:W-:Y:S02]  /*9300*/  IMAD R3, R7.reuse, UR11, R0 ;  /* 0x0000000b07037c24 */ /* 0x040fe4000f8e0200 */
[----:B------:R-:W-:Y:S01]  /*9310*/  IMAD.WIDE.U32 R4, R7, UR10, R4 ;  /* 0x0000000a07047c25 */ /* 0x000fe2000f8e0004 */
[----:B------:R-:W-:-:S03]  /*9320*/  ULDC.64 UR10, c[0x0][0xb00] ;  /* 0x0002c000000a7ab9 */ /* 0x000fc60000000a00 */
[----:B------:R-:W-:Y:S01]  /*9330*/  IMAD.IADD R3, R5, 0x1, R3 ;  /* 0x0000000105037824 */ /* 0x000fe200078e0203 */
[----:B------:R-:W-:-:S04]  /*9340*/  LEA R0, P1, R4, UR10, 0x2 ;  /* 0x0000000a04007c11 */ /* 0x000fc8000f8210ff */
[----:B------:R-:W-:Y:S02]  /*9350*/  LEA.HI.X R3, R4, UR11, R3, 0x2, P1 ;  /* 0x0000000b04037c11 */ /* 0x000fe400088f1403 */
[----:B------:R0:W1:Y:S04]  /*9360*/  SHFL.IDX PT, R4, R0, RZ, 0x1c1f ;  /* 0x001c1fff00047589 */ /* 0x00006800000e0000 */
[----:B------:R0:W2:Y:S01]  /*9370*/  SHFL.IDX PT, R5, R3, RZ, 0x1c1f ;  /* 0x001c1fff03057589 */ /* 0x0000a200000e0000 */
[----:B------:R-:W-:Y:S05]  /*9380*/  @P2 BRA `(.L_x_422) ;  /* 0x0000000800242947 */ /* 0x000fea0003800000 */
[----:B------:R-:W-:Y:S01]  /*9390*/  ULDC UR4, c[0x0][0xac8] ;  /* 0x0002b20000047ab9 */ /* 0x000fe20000000800 */
[----:B------:R-:W-:Y:S01]  /*93a0*/  VIADD R21, R2, 0xe0 ;  /* 0x000000e002157836 */ /* 0x000fe20000000000 */
[----:B------:R-:W-:Y:S02]  /*93b0*/  ISETP.GE.AND P2, PT, R220, UR4, PT ;  /* 0x00000004dc007c0c */ /* 0x000fe4000bf46270 */
[----:B------:R-:W-:Y:S02]  /*93c0*/  ISETP.GE.AND P3, PT, R2, UR4, PT ;  /* 0x0000000402007c0c */ /* 0x000fe4000bf66270 */
[----:B------:R-:W-:Y:S02]  /*93d0*/  ISETP.GE.AND P1, PT, R219, UR4, PT ;  /* 0x00000004db007c0c */ /* 0x000fe4000bf26270 */
[----:B------:R-:W-:-:S07]  /*93e0*/  ISETP.GE.AND P4, PT, R218, UR4, PT ;  /* 0x00000004da007c0c */ /* 0x000fce000bf86270 */
[----:B-1----:R-:W-:Y:S02]  /*93f0*/  @!P2 LEA R8, P5, R220, R4, 0x2 ;  /* 0x00000004dc08a211 */ /* 0x002fe400078a10ff */
[----:B--2---:R-:W-:Y:S02]  /*9400*/  @!P3 IMAD.WIDE R6, R2, 0x4, R4 ;  /* 0x000000040206b825 */ /* 0x004fe400078e0204 */
[----:B------:R-:W-:-:S03]  /*9410*/  @!P2 LEA.HI.X R9, R220, R5, R168, 0x2, P5 ;  /* 0x00000005dc09a211 */ /* 0x000fc600028f14a8 */
[----:B------:R1:W-:Y:S01]  /*9420*/  @!P3 ST.E.64 desc[UR50][R6.64], R24 ;  /* 0x000000180600b985 */ /* 0x0003e2000c101b32 */
[----:B------:R-:W-:-:S03]  /*9430*/  ISETP.GE.AND P3, PT, R217, UR4, PT ;  /* 0x00000004d9007c0c */ /* 0x000fc6000bf66270 */
[----:B------:R2:W-:Y:S01]  /*9440*/  @!P2 ST.E.64 desc[UR50][R8.64], R28 ;  /* 0x0000001c0800a985 */ /* 0x0005e2000c101b32 */
[----:B------:R-:W-:Y:S02]  /*9450*/  ISETP.GE.AND P2, PT, R216, UR4, PT ;  /* 0x00000004d8007c0c */ /* 0x000fe4000bf46270 */
[----:B-1----:R-:W-:Y:S01]  /*9460*/  @!P1 LEA R6, P6, R219, R4, 0x2 ;  /* 0x00000004db069211 */ /* 0x002fe200078c10ff */
[----:B------:R-:W-:-:S03]  /*9470*/  VIADD R25, R2, 0xe8 ;  /* 0x000000e802197836 */ /* 0x000fc60000000000 */
[----:B------:R-:W-:Y:S01]  /*9480*/  @!P1 LEA.HI.X R7, R219, R5, R167, 0x2, P6 ;  /* 0x00000005db079211 */ /* 0x000fe200030f14a7 */
[----:B--2---:R-:W-:Y:S01]  /*9490*/  VIADD R29, R2, 0xf0 ;  /* 0x000000f0021d7836 */ /* 0x004fe20000000000 */
[----:B------:R-:W-:-:S03]  /*94a0*/  @!P4 LEA R8, P5, R218, R4, 0x2 ;  /* 0x00000004da08c211 */ /* 0x000fc600078a10ff */
[----:B------:R1:W-:Y:S01]  /*94b0*/  @!P1 ST.E.64 desc[UR50][R6.64], R32 ;  /* 0x0000002006009985 */ /* 0x0003e2000c101b32 */
[----:B------:R-:W-:Y:S02]  /*94c0*/  @!P4 LEA.HI.X R9, R218, R5, R166, 0x2, P5 ;  /* 0x00000005da09c211 */ /* 0x000fe400028f14a6 */
[----:B------:R-:W-:-:S03]  /*94d0*/  ISETP.GE.AND P1, PT, R215, UR4, PT ;  /* 0x00000004d7007c0c */ /* 0x000fc6000bf26270 */
[----:B------:R2:W-:Y:S01]  /*94e0*/  @!P4 ST.E.64 desc[UR50][R8.64], R36 ;  /* 0x000000240800c985 */ /* 0x0005e2000c101b32 */
[----:B------:R-:W-:Y:S02]  /*94f0*/  ISETP.GE.AND P4, PT, R214, UR4, PT ;  /* 0x00000004d6007c0c */ /* 0x000fe4000bf86270 */
[----:B-1----:R-:W-:Y:S01]  /*9500*/  @!P3 LEA R6, P6, R217, R4, 0x2 ;  /* 0x00000004d906b211 */ /* 0x002fe200078c10ff */
[----:B------:R-:W-:-:S03]  /*9510*/  VIADD R33, R2, 0xf8 ;  /* 0x000000f802217836 */ /* 0x000fc60000000000 */
[----:B------:R-:W-:Y:S02]  /*9520*/  @!P3 LEA.HI.X R7, R217, R5, R165, 0x2, P6 ;  /* 0x00000005d907b211 */ /* 0x000fe400030f14a5 */
[----:B--2---:R-:W-:-:S03]  /*9530*/  @!P2 LEA R8, P5, R216, R4, 0x2 ;  /* 0x00000004d808a211 */ /* 0x004fc600078a10ff */
[----:B------:R1:W-:Y:S01]  /*9540*/  @!P3 ST.E.64 desc[UR50][R6.64], R40 ;  /* 0x000000280600b985 */ /* 0x0003e2000c101b32 */
[----:B------:R-:W-:Y:S02]  /*9550*/  @!P2 LEA.HI.X R9, R216, R5, R20, 0x2, P5 ;  /* 0x00000005d809a211 */ /* 0x000fe400028f1414 */
[----:B------:R-:W-:-:S03]  /*9560*/  ISETP.GE.AND P3, PT, R213, UR4, PT ;  /* 0x00000004d5007c0c */ /* 0x000fc6000bf66270 */
[----:B------:R2:W-:Y:S01]  /*9570*/  @!P2 ST.E.64 desc[UR50][R8.64], R44 ;  /* 0x0000002c0800a985 */ /* 0x0005e2000c101b32 */
[----:B------:R-:W-:Y:S02]  /*9580*/  ISETP.GE.AND P2, PT, R212, UR4, PT ;  /* 0x00000004d4007c0c */ /* 0x000fe4000bf46270 */
[----:B-1----:R-:W-:-:S04]  /*9590*/  @!P1 LEA R6, P6, R215, R4, 0x2 ;  /* 0x00000004d7069211 */ /* 0x002fc800078c10ff */
        /* <DEDUP_REMOVED lines=19> */
[-C--:B------:R-:W-:Y:S02]  /*96d0*/  @!P4 LEA.HI.X R9, R210, R5.reuse, R159, 0x2, P5 ;  /* 0x00000005d209c211 */ /* 0x080fe400028f149f */
[----:B------:R-:W-:Y:S02]  /*96e0*/  ISETP.GE.AND P1, PT, R207, UR4, PT ;  /* 0x00000004cf007c0c */ /* 0x000fe4000bf26270 */
[-C--:B------:R-:W-:Y:S01]  /*96f0*/  @!P2 LEA R10, P5, R208, R4.reuse, 0x2 ;  /* 0x00000004d00aa211 */ /* 0x080fe200078a10ff */
[----:B------:R2:W-:Y:S01]  /*9700*/  @!P4 ST.E.64 desc[UR50][R8.64], R68 ;  /* 0x000000440800c985 */ /* 0x0005e2000c101b32 */
[----:B------:R-:W-:Y:S02]  /*9710*/  ISETP.GE.AND P4, PT, R206, UR4, PT ;  /* 0x00000004ce007c0c */ /* 0x000fe4000bf86270 */
[----:B------:R-:W-:Y:S02]  /*9720*/  @!P2 LEA.HI.X R11, R208, R5, R157, 0x2, P5 ;  /* 0x00000005d00ba211 */ /* 0x000fe400028f149d */
[----:B-1----:R-:W-:-:S04]  /*9730*/  @!P3 LEA R6, P6, R209, R4, 0x2 ;  /* 0x00000004d106b211 */ /* 0x002fc800078c10ff */
[----:B------:R-:W-:Y:S02]  /*9740*/  @!P3 LEA.HI.X R7, R209, R5, R158, 0x2, P6 ;  /* 0x00000005d107b211 */ /* 0x000fe400030f149e */
[----:B------:R-:W-:-:S03]  /*9750*/  @!P1 LEA R12, P6, R207, R4, 0x2 ;  /* 0x00000004cf0c9211 */ /* 0x000fc600078c10ff */
[----:B------:R-:W-:Y:S01]  /*9760*/  @!P4 LEA R14, P5, R206, R4, 0x2 ;  /* 0x00000004ce0ec211 */ /* 0x000fe200078a10ff */
[----:B------:R1:W-:Y:S01]  /*9770*/  @!P3 ST.E.64 desc[UR50][R6.64], R72 ;  /* 0x000000480600b985 */ /* 0x0003e2000c101b32 */
[----:B------:R-:W-:Y:S02]  /*9780*/  ISETP.GE.AND P3, PT, R205, UR4, PT ;  /* 0x00000004cd007c0c */ /* 0x000fe4000bf66270 */
[-C--:B------:R-:W-:Y:S01]  /*9790*/  @!P1 LEA.HI.X R13, R207, R5.reuse, R156, 0x2, P6 ;  /* 0x00000005cf0d9211 */ /* 0x080fe200030f149c */
[----:B------:R3:W-:Y:S01]  /*97a0*/  @!P2 ST.E.64 desc[UR50][R10.64], R76 ;  /* 0x0000004c0a00a985 */ /* 0x0007e2000c101b32 */
[----:B------:R-:W-:Y:S02]  /*97b0*/  ISETP.GE.AND P2, PT, R204, UR4, PT ;  /* 0x00000004cc007c0c */ /* 0x000fe4000bf46270 */
[----:B------:R-:W-:Y:S01]  /*97c0*/  @!P4 LEA.HI.X R15, R206, R5, R155, 0x2, P5 ;  /* 0x00000005ce0fc211 */ /* 0x000fe200028f149b */
[----:B------:R4:W-:Y:S01]  /*97d0*/  @!P1 ST.E.64 desc[UR50][R12.64], R80 ;  /* 0x000000500c009985 */ /* 0x0009e2000c101b32 */
[----:B------:R-:W-:-:S03]  /*97e0*/  ISETP.GE.AND P1, PT, R203, UR4, PT ;  /* 0x00000004cb007c0c */ /* 0x000fc6000bf26270 */
[----:B------:R5:W-:Y:S01]  /*97f0*/  @!P4 ST.E.64 desc[UR50][R14.64], R84 ;  /* 0x000000540e00c985 */ /* 0x000be2000c101b32 */
[----:B------:R-:W-:Y:S02]  /*9800*/  ISETP.GE.AND P4, PT, R202, UR4, PT ;  /* 0x00000004ca007c0c */ /* 0x000fe4000bf86270 */
[----:B--2---:R-:W-:-:S03]  /*9810*/  @!P3 LEA R8, P6, R205, R4, 0x2 ;  /* 0x00000004cd08b211 */ /* 0x004fc600078c10ff */
[CC--:B-1----:R-:W-:Y:S02]  /*9820*/  @!P2 LEA R6, P5, R204.reuse, R4.reuse, 0x2 ;  /* 0x00000004cc06a211 */ /* 0x0c2fe400078a10ff */
[-C--:B------:R-:W-:Y:S02]  /*9830*/  @!P3 LEA.HI.X R9, R205, R5.reuse, R154, 0x2, P6 ;  /* 0x00000005cd09b211 */ /* 0x080fe400030f149a */
[-C--:B------:R-:W-:Y:S02]  /*9840*/  @!P2 LEA.HI.X R7, R204, R5.reuse, R153, 0x2, P5 ;  /* 0x00000005cc07a211 */ /* 0x080fe400028f1499 */
[----:B---3--:R-:W-:Y:S01]  /*9850*/  @!P1 LEA R10, P6, R203, R4, 0x2 ;  /* 0x00000004cb0a9211 */ /* 0x008fe200078c10ff */
[----:B------:R1:W-:Y:S01]  /*9860*/  @!P3 ST.E.64 desc[UR50][R8.64], R88 ;  /* 0x000000580800b985 */ /* 0x0003e2000c101b32 */
[----:B------:R-:W-:Y:S02]  /*9870*/  ISETP.GE.AND P3, PT, R201, UR4, PT ;  /* 0x00000004c9007c0c */ /* 0x000fe4000bf66270 */
[----:B------:R-:W-:Y:S01]  /*9880*/  @!P1 LEA.HI.X R11, R203, R5, R152, 0x2, P6 ;  /* 0x00000005cb0b9211 */ /* 0x000fe200030f1498 */
[----:B------:R2:W-:Y:S01]  /*9890*/  @!P2 ST.E.64 desc[UR50][R6.64], R92 ;  /* 0x0000005c0600a985 */ /* 0x0005e2000c101b32 */
[----:B------:R-:W-:-:S02]  /*98a0*/  ISETP.GE.AND P2, PT, R200, UR4, PT ;  /* 0x00000004c8007c0c */ /* 0x000fc4000bf46270 */
[C---:B----4-:R-:W-:Y:S01]  /*98b0*/  @!P4 LEA R12, P5, R202.reuse, R4, 0x2 ;  /* 0x00000004ca0cc211 */ /* 0x050fe200078a10ff */
[----:B------:R3:W-:Y:S01]  /*98c0*/  @!P1 ST.E.64 desc[UR50][R10.64], R96 ;  /* 0x000000600a009985 */ /* 0x0007e2000c101b32 */
[----:B------:R-:W-:Y:S02]  /*98d0*/  ISETP.GE.AND P1, PT, R23, UR4, PT ;  /* 0x0000000417007c0c */ /* 0x000fe4000bf26270 */
[----:B------:R-:W-:-:S03]  /*98e0*/  @!P4 LEA.HI.X R13, R202, R5, R229, 0x2, P5 ;  /* 0x00000005ca0dc211 */ /* 0x000fc600028f14e5 */
[CC--:B-----5:R-:W-:Y:S02]  /*98f0*/  @!P3 LEA R14, P6, R201.reuse, R4.reuse, 0x2 ;  /* 0x00000004c90eb211 */ /* 0x0e0fe400078c10ff */
[----:B------:R4:W-:Y:S01]  /*9900*/  @!P4 ST.E.64 desc[UR50][R12.64], R100 ;  /* 0x000000640c00c985 */ /* 0x0009e2000c101b32 */
[----:B------:R-:W-:Y:S02]  /*9910*/  ISETP.GE.AND P4, PT, R22, UR4, PT ;  /* 0x0000000416007c0c */ /* 0x000fe4000bf86270 */
[CC--:B-1----:R-:W-:Y:S02]  /*9920*/  @!P2 LEA R8, P5, R200.reuse, R4.reuse, 0x2 ;  /* 0x00000004c808a211 */ /* 0x0c2fe400078a10ff */
[-C--:B------:R-:W-:Y:S02]  /*9930*/  @!P3 LEA.HI.X R15, R201, R5.reuse, R228, 0x2, P6 ;  /* 0x00000005c90fb211 */ /* 0x080fe400030f14e4 */
[----:B------:R-:W-:Y:S02]  /*9940*/  @!P2 LEA.HI.X R9, R200, R5, R227, 0x2, P5 ;  /* 0x00000005c809a211 */ /* 0x000fe400028f14e3 */
[----:B--2---:R-:W-:Y:S01]  /*9950*/  @!P1 LEA R6, P6, R23, R4, 0x2 ;  /* 0x0000000417069211 */ /* 0x004fe200078c10ff */
[----:B------:R1:W-:Y:S01]  /*9960*/  @!P3 ST.E.64 desc[UR50][R14.64], R104 ;  /* 0x000000680e00b985 */ /* 0x0003e2000c101b32 */
[----:B------:R-:W-:-:S02]  /*9970*/  ISETP.GE.AND P3, PT, R19, UR4, PT ;  /* 0x0000000413007c0c */ /* 0x000fc4000bf66270 */
[-C--:B------:R-:W-:Y:S01]  /*9980*/  @!P1 LEA.HI.X R7, R23, R5.reuse, R226, 0x2, P6 ;  /* 0x0000000517079211 */ /* 0x080fe200030f14e2 */
[----:B------:R2:W-:Y:S01]  /*9990*/  @!P2 ST.E.64 desc[UR50][R8.64], R108 ;  /* 0x0000006c0800a985 */ /* 0x0005e2000c101b32 */
[----:B------:R-:W-:Y:S02]  /*99a0*/  ISETP.GE.AND P2, PT, R18, UR4, PT ;  /* 0x0000000412007c0c */ /* 0x000fe4000bf46270 */
[C---:B---3--:R-:W-:Y:S01]  /*99b0*/  @!P4 LEA R10, P5, R22.reuse, R4, 0x2 ;  /* 0x00000004160ac211 */ /* 0x048fe200078a10ff */
[----:B------:R3:W-:Y:S01]  /*99c0*/  @!P1 ST.E.64 desc[UR50][R6.64], R112 ;  /* 0x0000007006009985 */ /* 0x0007e2000c101b32 */
[----:B------:R-:W-:Y:S02]  /*99d0*/  ISETP.GE.AND P1, PT, R17, UR4, PT ;  /* 0x0000000411007c0c */ /* 0x000fe4000bf26270 */
[----:B------:R-:W-:-:S03]  /*99e0*/  @!P4 LEA.HI.X R11, R22, R5, R225, 0x2, P5 ;  /* 0x00000005160bc211 */ /* 0x000fc600028f14e1 */
[CC--:B----4-:R-:W-:Y:S02]  /*99f0*/  @!P3 LEA R12, P6, R19.reuse, R4.reuse, 0x2 ;  /* 0x00000004130cb211 */ /* 0x0d0fe400078c10ff */
[----:B------:R4:W-:Y:S02]  /*9a00*/  @!P4 ST.E.64 desc[UR50][R10.64], R116 ;  /* 0x000000740a00c985 */ /* 0x0009e4000c101b32 */
[CC--:B-1----:R-:W-:Y:S02]  /*9a10*/  @!P2 LEA R14, P4, R18.reuse, R4.reuse, 0x2 ;  /* 0x00000004120ea211 */ /* 0x0c2fe400078810ff */
[-C--:B------:R-:W-:Y:S02]  /*9a20*/  @!P3 LEA.HI.X R13, R19, R5.reuse, R224, 0x2, P6 ;  /* 0x00000005130db211 */ /* 0x080fe400030f14e0 */
[----:B------:R-:W-:Y:S02]  /*9a30*/  @!P2 LEA.HI.X R15, R18, R5, R223, 0x2, P4 ;  /* 0x00000005120fa211 */ /* 0x000fe400020f14df */
[----:B------:R-:W-:Y:S01]  /*9a40*/  ISETP.GE.AND P4, PT, R16, UR4, PT ;  /* 0x0000000410007c0c */ /* 0x000fe2000bf86270 */
[----:B------:R1:W-:Y:S01]  /*9a50*/  @!P3 ST.E.64 desc[UR50][R12.64], R120 ;  /* 0x000000780c00b985 */ /* 0x0003e2000c101b32 */
[----:B--2---:R-:W-:-:S02]  /*9a60*/  @!P1 LEA R8, P5, R17, R4, 0x2 ;  /* 0x0000000411089211 */ /* 0x004fc400078a10ff */
[----:B------:R-:W-:Y:S01]  /*9a70*/  ISETP.GE.AND P3, PT, R21, UR4, PT ;  /* 0x0000000415007c0c */ /* 0x000fe2000bf66270 */
[----:B------:R-:W-:Y:S01]  /*9a80*/  @!P2 ST.E.64 desc[UR50][R14.64], R124 ;  /* 0x0000007c0e00a985 */ /* 0x000fe2000c101b32 */
[----:B------:R-:W-:Y:S02]  /*9a90*/  @!P1 LEA.HI.X R9, R17, R5, R222, 0x2, P5 ;  /* 0x0000000511099211 */ /* 0x000fe400028f14de */
[----:B------:R-:W-:Y:S02]  /*9aa0*/  ISETP.GE.AND P2, PT, R25, UR4, PT ;  /* 0x0000000419007c0c */ /* 0x000fe4000bf46270 */
[----:B---3--:R-:W-:Y:S01]  /*9ab0*/  SHF.R.S32.HI R7, RZ, 0x1f, R16 ;  /* 0x0000001fff077819 */ /* 0x008fe20000011410 */
[----:B------:R2:W-:Y:S01]  /*9ac0*/  @!P1 ST.E.64 desc[UR50][R8.64], R128 ;  /* 0x0000008008009985 */ /* 0x0005e2000c101b32 */
[----:B------:R-:W-:Y:S02]  /*9ad0*/  ISETP.GE.AND P1, PT, R29, UR4, PT ;  /* 0x000000041d007c0c */ /* 0x000fe4000bf26270 */
[----:B------:R-:W-:-:S02]  /*9ae0*/  @!P4 LEA R6, P5, R16, R4, 0x2 ;  /* 0x000000041006c211 */ /* 0x000fc400078a10ff */
[----:B----4-:R-:W-:Y:S02]  /*9af0*/  SHF.R.S32.HI R11, RZ, 0x1f, R21 ;  /* 0x0000001fff0b7819 */ /* 0x010fe40000011415 */
[----:B------:R-:W-:Y:S02]  /*9b00*/  @!P3 LEA R10, P6, R21, R4, 0x2 ;  /* 0x00000004150ab211 */ /* 0x000fe400078c10ff */
[-C--:B------:R-:W-:Y:S02]  /*9b10*/  @!P4 LEA.HI.X R7, R16, R5.reuse, R7, 0x2, P5 ;  /* 0x000000051007c211 */ /* 0x080fe400028f1407 */
[----:B------:R-:W-:Y:S02]  /*9b20*/  ISETP.GE.AND P5, PT, R33, UR4, PT ;  /* 0x0000000421007c0c */ /* 0x000fe4000bfa6270 */
[----:B------:R-:W-:Y:S01]  /*9b30*/  @!P3 LEA.HI.X R11, R21, R5, R11, 0x2, P6 ;  /* 0x00000005150bb211 */ /* 0x000fe200030f140b */
[----:B------:R3:W-:Y:S01]  /*9b40*/  @!P4 ST.E.64 desc[UR50][R6.64], R132 ;  /* 0x000000840600c985 */ /* 0x0007e2000c101b32 */
[----:B-1----:R-:W-:-:S02]  /*9b50*/  SHF.R.S32.HI R12, RZ, 0x1f, R25 ;  /* 0x0000001fff0c7819 */ /* 0x002fc40000011419 */
[CC--:B--2---:R-:W-:Y:S01]  /*9b60*/  @!P2 LEA R8, P6, R25.reuse, R4.reuse, 0x2 ;  /* 0x000000041908a211 */ /* 0x0c4fe200078c10ff */
[----:B------:R3:W-:Y:S01]  /*9b70*/  @!P3 ST.E.64 desc[UR50][R10.64], R136 ;  /* 0x000000880a00b985 */ /* 0x0007e2000c101b32 */
[----:B------:R-:W-:Y:S02]  /*9b80*/  SHF.R.S32.HI R13, RZ, 0x1f, R29 ;  /* 0x0000001fff0d7819 */ /* 0x000fe4000001141d */
[-C--:B------:R-:W-:Y:S02]  /*9b90*/  @!P2 LEA.HI.X R9, R25, R5.reuse, R12, 0x2, P6 ;  /* 0x000000051909a211 */ /* 0x080fe400030f140c */
[C---:B------:R-:W-:Y:S02]  /*9ba0*/  @!P1 LEA R12, P6, R29.reuse, R4, 0x2 ;  /* 0x000000041d0c9211 */ /* 0x040fe400078c10ff */
[----:B------:R-:W-:Y:S01]  /*9bb0*/  SHF.R.S32.HI R14, RZ, 0x1f, R33 ;  /* 0x0000001fff0e7819 */ /* 0x000fe20000011421 */
[----:B------:R3:W-:Y:S01]  /*9bc0*/  @!P2 ST.E.64 desc[UR50][R8.64], R140 ;  /* 0x0000008c0800a985 */ /* 0x0007e2000c101b32 */
[----:B------:R-:W-:-:S02]  /*9bd0*/  @!P1 LEA.HI.X R13, R29, R5, R13, 0x2, P6 ;  /* 0x000000051d0d9211 */ /* 0x000fc400030f140d */
[----:B------:R-:W-:-:S03]  /*9be0*/  @!P5 LEA R4, P6, R33, R4, 0x2 ;  /* 0x000000042104d211 */ /* 0x000fc600078c10ff */
[----:B------:R3:W-:Y:S01]  /*9bf0*/  @!P1 ST.E.64 desc[UR50][R12.64], R144 ;  /* 0x000000900c009985 */ /* 0x0007e2000c101b32 */
[----:B------:R-:W-:-:S05]  /*9c00*/  @!P5 LEA.HI.X R5, R33, R5, R14, 0x2, P6 ;  /* 0x000000052105d211 */ /* 0x000fca00030f140e */
[----:B------:R3:W-:Y:S04]  /*9c10*/  @!P5 ST.E.64 desc[UR50][R4.64], R148 ;  /* 0x000000940400d985 */ /* 0x0007e8000c101b32 */
.L_x_422:
[----:B------:R-:W-:Y:S05]  /*9c20*/  BSYNC B1 ;  /* 0x0000000000017941 */ /* 0x000fea0003800000 */
.L_x_421:
[----:B--23--:R2:W3:Y:S04]  /*9c30*/  SHFL.IDX PT, R5, R3, 0x1, 0x1c1f ;  /* 0x003c1f0003057f89 */ /* 0x00c4e800000e0000 */
[----:B-1----:R2:W1:Y:S01]  /*9c40*/  SHFL.IDX PT, R4, R0, 0x1, 0x1c1f ;  /* 0x003c1f0000047f89 */ /* 0x00246200000e0000 */
[----:B------:R-:W-:Y:S05]  /*9c50*/  @P0 BRA `(.L_x_420) ;  /* 0x0000001800080947 */ /* 0x000fea0003800000 */
[----:B------:R-:W-:Y:S01]  /*9c60*/  ULDC UR4, c[0x0][0xac8] ;  /* 0x0002b20000047ab9 */ /* 0x000fe20000000800 */
[----:B------:R-:W-:Y:S01]  /*9c70*/  VIADD R25, R2, 0xe0 ;  /* 0x000000e002197836 */ /* 0x000fe20000000000 */
[----:B------:R-:W-:Y:S01]  /*9c80*/  ISETP.GE.AND P5, PT, R220, UR4, PT ;  /* 0x00000004dc007c0c */ /* 0x000fe2000bfa6270 */
[C---:B0-2---:R-:W-:Y:S01]  /*9c90*/  VIADD R3, R2.reuse, 0xf0 ;  /* 0x000000f002037836 */ /* 0x045fe20000000000 */
[----:B------:R-:W-:Y:S02]  /*9ca0*/  ISETP.GE.AND P4, PT, R2, UR4, PT ;  /* 0x0000000402007c0c */ /* 0x000fe4000bf86270 */
[----:B------:R-:W-:Y:S02]  /*9cb0*/  ISETP.GE.AND P2, PT, R219, UR4, PT ;  /* 0x00000004db007c0c */ /* 0x000fe4000bf46270 */
[----:B------:R-:W-:Y:S02]  /*9cc0*/  ISETP.GE.AND P1, PT, R218, UR4, PT ;  /* 0x00000004da007c0c */ /* 0x000fe4000bf26270 */
[----:B------:R-:W-:-:S02]  /*9cd0*/  ISETP.GE.AND P0, PT, R217, UR4, PT ;  /* 0x00000004d9007c0c */ /* 0x000fc4000bf06270 */
[----:B------:R-:W-:-:S03]  /*9ce0*/  SHF.R.S32.HI R0, RZ, 0x1f, R25 ;  /* 0x0000001fff007819 */ /* 0x000fc60000011419 */
[-C--:B-1----:R-:W-:Y:S02]  /*9cf0*/  @!P5 LEA R8, P3, R220, R4.reuse, 0x2 ;  /* 0x00000004dc08d211 */ /* 0x082fe400078610ff */
[----:B---3--:R-:W-:Y:S02]  /*9d00*/  @!P4 IMAD.WIDE R6, R2, 0x4, R4 ;  /* 0x000000040206c825 */ /* 0x008fe400078e0204 */
[-C--:B------:R-:W-:Y:S02]  /*9d10*/  @!P5 LEA.HI.X R9, R220, R5.reuse, R168, 0x2, P3 ;  /* 0x00000005dc09d211 */ /* 0x080fe400018f14a8 */
[CC--:B------:R-:W-:Y:S01]  /*9d20*/  @!P2 LEA R10, P6, R219.reuse, R4.reuse, 0x2 ;  /* 0x00000004db0aa211 */ /* 0x0c0fe200078c10ff */
[----:B------:R0:W-:Y:S01]  /*9d30*/  @!P4 ST.E.64 desc[UR50][R6.64], R26 ;  /* 0x0000001a0600c985 */ /* 0x0001e2000c101b32 */
[----:B------:R-:W-:Y:S02]  /*9d40*/  ISETP.GE.AND P3, PT, R216, UR4, PT ;  /* 0x00000004d8007c0c */ /* 0x000fe4000bf66270 */
[----:B------:R-:W-:Y:S01]  /*9d50*/  @!P2 LEA.HI.X R11, R219, R5, R167, 0x2, P6 ;  /* 0x00000005db0ba211 */ /* 0x000fe200030f14a7 */
[----:B------:R1:W-:Y:S01]  /*9d60*/  @!P5 ST.E.64 desc[UR50][R8.64], R30 ;  /* 0x0000001e0800d985 */ /* 0x0003e2000c101b32 */
[----:B------:R-:W-:-:S02]  /*9d70*/  @!P1 LEA R12, P5, R218, R4, 0x2 ;  /* 0x00000004da0c9211 */ /* 0x000fc400078a10ff */
[----:B------:R-:W-:Y:S01]  /*9d80*/  ISETP.GE.AND P4, PT, R215, UR4, PT ;  /* 0x00000004d7007c0c */ /* 0x000fe2000bf86270 */
[----:B------:R2:W-:Y:S01]  /*9d90*/  @!P2 ST.E.64 desc[UR50][R10.64], R34 ;  /* 0x000000220a00a985 */ /* 0x0005e2000c101b32 */
[CC--:B------:R-:W-:Y:S02]  /*9da0*/  @!P0 LEA R14, P6, R217.reuse, R4.reuse, 0x2 ;  /* 0x00000004d90e8211 */ /* 0x0c0fe400078c10ff */
[-C--:B------:R-:W-:Y:S02]  /*9db0*/  @!P1 LEA.HI.X R13, R218, R5.reuse, R166, 0x2, P5 ;  /* 0x00000005da0d9211 */ /* 0x080fe400028f14a6 */
[----:B------:R-:W-:Y:S02]  /*9dc0*/  ISETP.GE.AND P5, PT, R214, UR4, PT ;  /* 0x00000004d6007c0c */ /* 0x000fe4000bfa6270 */
[----:B------:R-:W-:Y:S01]  /*9dd0*/  @!P0 LEA.HI.X R15, R217, R5, R165, 0x2, P6 ;  /* 0x00000005d90f8211 */ /* 0x000fe200030f14a5 */
[----:B------:R3:W-:Y:S01]  /*9de0*/  @!P1 ST.E.64 desc[UR50][R12.64], R38 ;  /* 0x000000260c009985 */ /* 0x0007e2000c101b32 */
[----:B0-----:R-:W-:-:S02]  /*9df0*/  @!P3 LEA R6, P6, R216, R4, 0x2 ;  /* 0x00000004d806b211 */ /* 0x001fc400078c10ff */
[----:B------:R-:W-:Y:S01]  /*9e00*/  ISETP.GE.AND P1, PT, R212, UR4, PT ;  /* 0x00000004d4007c0c */ /* 0x000fe2000bf26270 */
[----:B------:R0:W-:Y:S01]  /*9e10*/  @!P0 ST.E.64 desc[UR50][R14.64], R42 ;  /* 0x0000002a0e008985 */ /* 0x0001e2000c101b32 */
[----:B------:R-:W-:Y:S02]  /*9e20*/  ISETP.GE.AND P0, PT, R213, UR4, PT ;  /* 0x00000004d5007c0c */ /* 0x000fe4000bf06270 */
[CC--:B-1----:R-:W-:Y:S02]  /*9e30*/  @!P4 LEA R8, P2, R215.reuse, R4.reuse, 0x2 ;  /* 0x00000004d708c211 */ /* 0x0c2fe400078410ff */
[-C--:B------:R-:W-:Y:S02]  /*9e40*/  @!P3 LEA.HI.X R7, R216, R5.reuse, R20, 0x2, P6 ;  /* 0x00000005d807b211 */ /* 0x080fe400030f1414 */
[----:B------:R-:W-:Y:S02]  /*9e50*/  @!P5 LEA R20, P6, R214, R4, 0x2 ;  /* 0x00000004d614d211 */ /* 0x000fe400078c10ff */
[----:B------:R-:W-:Y:S01]  /*9e60*/  @!P4 LEA.HI.X R9, R215, R5, R164, 0x2, P2 ;  /* 0x00000005d709c211 */ /* 0x000fe200010f14a4 */
[----:B------:R1:W-:Y:S01]  /*9e70*/  @!P3 ST.E.64 desc[UR50][R6.64], R46 ;  /* 0x0000002e0600b985 */ /* 0x0003e2000c101b32 */
[----:B------:R-:W-:-:S02]  /*9e80*/  ISETP.GE.AND P2, PT, R211, UR4, PT ;  /* 0x00000004d3007c0c */ /* 0x000fc4000bf46270 */
[-C--:B------:R-:W-:Y:S01]  /*9e90*/  @!P5 LEA.HI.X R21, R214, R5.reuse, R163, 0x2, P6 ;  /* 0x00000005d615d211 */ /* 0x080fe200030f14a3 */
[----:B------:R4:W-:Y:S01]  /*9ea0*/  @!P4 ST.E.64 desc[UR50][R8.64], R50 ;  /* 0x000000320800c985 */ /* 0x0009e2000c101b32 */
[CC--:B--2---:R-:W-:Y:S02]  /*9eb0*/  @!P0 LEA R10, P4, R213.reuse, R4.reuse, 0x2 ;  /* 0x00000004d50a8211 */ /* 0x0c4fe400078810ff */
[----:B------:R-:W-:Y:S01]  /*9ec0*/  ISETP.GE.AND P3, PT, R210, UR4, PT ;  /* 0x00000004d2007c0c */ /* 0x000fe2000bf66270 */
[----:B------:R2:W-:Y:S01]  /*9ed0*/  @!P5 ST.E.64 desc[UR50][R20.64], R54 ;  /* 0x000000361400d985 */ /* 0x0005e2000c101b32 */
[----:B---3--:R-:W-:Y:S02]  /*9ee0*/  @!P1 LEA R12, P5, R212, R4, 0x2 ;  /* 0x00000004d40c9211 */ /* 0x008fe400078a10ff */
[----:B------:R-:W-:Y:S02]  /*9ef0*/  @!P0 LEA.HI.X R11, R213, R5, R162, 0x2, P4 ;  /* 0x00000005d50b8211 */ /* 0x000fe400020f14a2 */
[----:B------:R-:W-:-:S02]  /*9f00*/  ISETP.GE.AND P4, PT, R209, UR4, PT ;  /* 0x00000004d1007c0c */ /* 0x000fc4000bf86270 */
[-C--:B------:R-:W-:Y:S01]  /*9f10*/  @!P1 LEA.HI.X R13, R212, R5.reuse, R161, 0x2, P5 ;  /* 0x00000005d40d9211 */ /* 0x080fe200028f14a1 */
[----:B------:R-:W-:Y:S01]  /*9f20*/  @!P0 ST.E.64 desc[UR50][R10.64], R58 ;  /* 0x0000003a0a008985 */ /* 0x000fe2000c101b32 */
[----:B------:R-:W-:Y:S02]  /*9f30*/  ISETP.GE.AND P5, PT, R208, UR4, PT ;  /* 0x00000004d0007c0c */ /* 0x000fe4000bfa6270 */
[CC--:B0-----:R-:W-:Y:S01]  /*9f40*/  @!P2 LEA R14, P6, R211.reuse, R4.reuse, 0x2 ;  /* 0x00000004d30ea211 */ /* 0x0c1fe200078c10ff */
[----:B------:R0:W-:Y:S01]  /*9f50*/  @!P1 ST.E.64 desc[UR50][R12.64], R62 ;  /* 0x0000003e0c009985 */ /* 0x0001e2000c101b32 */
[----:B------:R-:W-:Y:S02]  /*9f60*/  ISETP.GE.AND P1, PT, R206, UR4, PT ;  /* 0x00000004ce007c0c */ /* 0x000fe4000bf26270 */
[----:B------:R-:W-:Y:S02]  /*9f70*/  @!P2 LEA.HI.X R15, R211, R5, R160, 0x2, P6 ;  /* 0x00000005d30fa211 */ /* 0x000fe400030f14a0 */
[----:B-1----:R-:W-:-:S02]  /*9f80*/  @!P3 LEA R6, P6, R210, R4, 0x2 ;  /* 0x00000004d206b211 */ /* 0x002fc400078c10ff */
[----:B------:R-:W-:Y:S01]  /*9f90*/  ISETP.GE.AND P0, PT, R207, UR4, PT ;  /* 0x00000004cf007c0c */ /* 0x000fe2000bf06270 */
[----:B------:R1:W-:Y:S01]  /*9fa0*/  @!P2 ST.E.64 desc[UR50][R14.64], R66 ;  /* 0x000000420e00a985 */ /* 0x0003e2000c101b32 */
[CC--:B----4-:R-:W-:Y:S02]  /*9fb0*/  @!P4 LEA R8, P2, R209.reuse, R4.reuse, 0x2 ;  /* 0x00000004d108c211 */ /* 0x0d0fe400078410ff */
[-C--:B------:R-:W-:Y:S02]  /*9fc0*/  @!P3 LEA.HI.X R7, R210, R5.reuse, R159, 0x2, P6 ;  /* 0x00000005d207b211 */ /* 0x080fe400030f149f */
[----:B--2---:R-:W-:Y:S02]  /*9fd0*/  @!P5 LEA R20, P6, R208, R4, 0x2 ;  /* 0x00000004d014d211 */ /* 0x004fe400078c10ff */
[----:B------:R-:W-:Y:S01]  /*9fe0*/  @!P4 LEA.HI.X R9, R209, R5, R158, 0x2, P2 ;  /* 0x00000005d109c211 */ /* 0x000fe200010f149e */
[----:B------:R-:W-:Y:S01]  /*9ff0*/  @!P3 ST.E.64 desc[UR50][R6.64], R70 ;  /* 0x000000460600b985 */ /* 0x000fe2000c101b32 */
[----:B------:R-:W-:-:S02]  /*a000*/  ISETP.GE.AND P2, PT, R205, UR4, PT ;  /* 0x00000004cd007c0c */ /* 0x000fc4000bf46270 */
[-C--:B------:R-:W-:Y:S01]  /*a010*/  @!P5 LEA.HI.X R21, R208, R5.reuse, R157, 0x2, P6 ;  /* 0x00000005d015d211 */ /* 0x080fe200030f149d */
[----:B------:R2:W-:Y:S01]  /*a020*/  @!P4 ST.E.64 desc[UR50][R8.64], R74 ;  /* 0x0000004a0800c985 */ /* 0x0005e2000c101b32 */
[-C--:B0-----:R-:W-:Y:S02]  /*a030*/  @!P1 LEA R12, P3, R206, R4.reuse, 0x2 ;  /* 0x00000004ce0c9211 */ /* 0x081fe400078610ff */
[----:B------:R-:W-:Y:S01]  /*a040*/  @!P0 LEA R10, P6, R207, R4, 0x2 ;  /* 0x00000004cf0a8211 */ /* 0x000fe200078c10ff */
[----:B------:R0:W-:Y:S01]  /*a050*/  @!P5 ST.E.64 desc[UR50][R20.64], R78 ;  /* 0x0000004e1400d985 */ /* 0x0001e2000c101b32 */
[----:B------:R-:W-:Y:S02]  /*a060*/  ISETP.GE.AND P5, PT, R204, UR4, PT ;  /* 0x00000004cc007c0c */ /* 0x000fe4000bfa6270 */
[----:B------:R-:W-:Y:S02]  /*a070*/  ISETP.GE.AND P4, PT, R203, UR4, PT ;  /* 0x00000004cb007c0c */ /* 0x000fe4000bf86270 */
[----:B------:R-:W-:-:S02]  /*a080*/  @!P1 LEA.HI.X R13, R206, R5, R155, 0x2, P3 ;  /* 0x00000005ce0d9211 */ /* 0x000fc400018f149b */
[----:B------:R-:W-:Y:S02]  /*a090*/  ISETP.GE.AND P3, PT, R202, UR4, PT ;  /* 0x00000004ca007c0c */ /* 0x000fe4000bf66270 */
[-C--:B------:R-:W-:Y:S02]  /*a0a0*/  @!P0 LEA.HI.X R11, R207, R5.reuse, R156, 0x2, P6 ;  /* 0x00000005cf0b8211 */ /* 0x080fe400030f149c */
[CC--:B-1----:R-:W-:Y:S02]  /*a0b0*/  @!P2 LEA R14, P6, R205.reuse, R4.reuse, 0x2 ;  /* 0x00000004cd0ea211 */ /* 0x0c2fe400078c10ff */
[----:B------:R-:W-:Y:S01]  /*a0c0*/  SHF.R.S32.HI R27, RZ, 0x1f, R16 ;  /* 0x0000001fff1b7819 */ /* 0x000fe20000011410 */
[----:B------:R1:W-:Y:S01]  /*a0d0*/  @!P0 ST.E.64 desc[UR50][R10.64], R82 ;  /* 0x000000520a008985 */ /* 0x0003e2000c101b32 */
[----:B------:R-:W-:Y:S02]  /*a0e0*/  @!P2 LEA.HI.X R15, R205, R5, R154, 0x2, P6 ;  /* 0x00000005cd0fa211 */ /* 0x000fe400030f149a */
[-C--:B--2---:R-:W-:Y:S01]  /*a0f0*/  @!P4 LEA R8, P0, R203, R4.reuse, 0x2 ;  /* 0x00000004cb08c211 */ /* 0x084fe200078010ff */
[----:B------:R2:W-:Y:S01]  /*a100*/  @!P1 ST.E.64 desc[UR50][R12.64], R86 ;  /* 0x000000560c009985 */ /* 0x0005e2000c101b32 */
[----:B------:R-:W-:-:S02]  /*a110*/  @!P5 LEA R6, P1, R204, R4, 0x2 ;  /* 0x00000004cc06d211 */ /* 0x000fc400078210ff */
[----:B0-----:R-:W-:Y:S01]  /*a120*/  @!P3 LEA R20, P6, R202, R4, 0x2 ;  /* 0x00000004ca14b211 */ /* 0x001fe200078c10ff */
[----:B------:R0:W-:Y:S01]  /*a130*/  @!P2 ST.E.64 desc[UR50][R14.64], R90 ;  /* 0x0000005a0e00a985 */ /* 0x0001e2000c101b32 */
[----:B------:R-:W-:Y:S02]  /*a140*/  ISETP.GE.AND P2, PT, R201, UR4, PT ;  /* 0x00000004c9007c0c */ /* 0x000fe4000bf46270 */
[-C--:B------:R-:W-:Y:S02]  /*a150*/  @!P5 LEA.HI.X R7, R204, R5.reuse, R153, 0x2, P1 ;  /* 0x00000005cc07d211 */ /* 0x080fe400008f1499 */
[----:B------:R-:W-:Y:S02]  /*a160*/  ISETP.GE.AND P1, PT, R200, UR4, PT ;  /* 0x00000004c8007c0c */ /* 0x000fe4000bf26270 */
[-C--:B------:R-:W-:Y:S01]  /*a170*/  @!P4 LEA.HI.X R9, R203, R5.reuse, R152, 0x2, P0 ;  /* 0x00000005cb09c211 */ /* 0x080fe200000f1498 */
[----:B------:R-:W-:Y:S01]  /*a180*/  @!P5 ST.E.64 desc[UR50][R6.64], R94 ;  /* 0x0000005e0600d985 */ /* 0x000fe2000c101b32 */
[----:B------:R-:W-:-:S02]  /*a190*/  @!P3 LEA.HI.X R21, R202, R5, R229, 0x2, P6 ;  /* 0x00000005ca15b211 */ /* 0x000fc400030f14e5 */
[----:B------:R-:W-:Y:S01]  /*a1a0*/  ISETP.GE.AND P0, PT, R23, UR4, PT ;  /* 0x0000000417007c0c */ /* 0x000fe2000bf06270 */
[----:B------:R3:W-:Y:S01]  /*a1b0*/  @!P4 ST.E.64 desc[UR50][R8.64], R98 ;  /* 0x000000620800c985 */ /* 0x0007e2000c101b32 */
[----:B------:R-:W-:Y:S02]  /*a1c0*/  ISETP.GE.AND P4, PT, R19, UR4, PT ;  /* 0x0000000413007c0c */ /* 0x000fe4000bf86270 */
[CC--:B-1----:R-:W-:Y:S01]  /*a1d0*/  @!P2 LEA R10, P6, R201.reuse, R4.reuse, 0x2 ;  /* 0x00000004c90aa211 */ /* 0x0c2fe200078c10ff */
[----:B------:R1:W-:Y:S01]  /*a1e0*/  @!P3 ST.E.64 desc[UR50][R20.64], R102 ;  /* 0x000000661400b985 */ /* 0x0003e2000c101b32 */
[----:B------:R-:W-:Y:S02]  /*a1f0*/  ISETP.GE.AND P3, PT, R22, UR4, PT ;  /* 0x0000000416007c0c */ /* 0x000fe4000bf66270 */
[----:B--2---:R-:W-:Y:S02]  /*a200*/  @!P1 LEA R12, P5, R200, R4, 0x2 ;  /* 0x00000004c80c9211 */ /* 0x004fe400078a10ff */
[----:B------:R-:W-:-:S02]  /*a210*/  @!P2 LEA.HI.X R11, R201, R5, R228, 0x2, P6 ;  /* 0x00000005c90ba211 */ /* 0x000fc400030f14e4 */
[-C--:B------:R-:W-:Y:S02]  /*a220*/  @!P1 LEA.HI.X R13, R200, R5.reuse, R227, 0x2, P5 ;  /* 0x00000005c80d9211 */ /* 0x080fe400028f14e3 */
[-C--:B0-----:R-:W-:Y:S01]  /*a230*/  @!P0 LEA R14, P6, R23, R4.reuse, 0x2 ;  /* 0x00000004170e8211 */ /* 0x081fe200078c10ff */
[----:B------:R0:W-:Y:S01]  /*a240*/  @!P2 ST.E.64 desc[UR50][R10.64], R106 ;  /* 0x0000006a0a00a985 */ /* 0x0001e2000c101b32 */
[-C--:B---3--:R-:W-:Y:S02]  /*a250*/  @!P4 LEA R8, P5, R19, R4.reuse, 0x2 ;  /* 0x000000041308c211 */ /* 0x088fe400078a10ff */
[-C--:B------:R-:W-:Y:S01]  /*a260*/  @!P0 LEA.HI.X R15, R23, R5.reuse, R226, 0x2, P6 ;  /* 0x00000005170f8211 */ /* 0x080fe200030f14e2 */
[----:B------:R2:W-:Y:S01]  /*a270*/  @!P1 ST.E.64 desc[UR50][R12.64], R110 ;  /* 0x0000006e0c009985 */ /* 0x0005e2000c101b32 */
[----:B------:R-:W-:Y:S01]  /*a280*/  @!P3 LEA R6, P1, R22, R4, 0x2 ;  /* 0x000000041606b211 */ /* 0x000fe200078210ff */
[----:B-1----:R-:W-:Y:S01]  /*a290*/  VIADD R21, R2, 0xe8 ;  /* 0x000000e802157836 */ /* 0x002fe20000000000 */
[----:B------:R-:W-:Y:S01]  /*a2a0*/  ISETP.GE.AND P2, PT, R18, UR4, PT ;  /* 0x0000000412007c0c */ /* 0x000fe2000bf46270 */
[----:B------:R1:W-:Y:S01]  /*a2b0*/  @!P0 ST.E.64 desc[UR50][R14.64], R114 ;  /* 0x000000720e008985 */ /* 0x0003e2000c101b32 */
[----:B------:R-:W-:-:S02]  /*a2c0*/  @!P3 LEA.HI.X R7, R22, R5, R225, 0x2, P1 ;  /* 0x000000051607b211 */ /* 0x000fc400008f14e1 */
[----:B------:R-:W-:Y:S02]  /*a2d0*/  ISETP.GE.AND P1, PT, R17, UR4, PT ;  /* 0x0000000411007c0c */ /* 0x000fe4000bf26270 */
[----:B------:R-:W-:Y:S01]  /*a2e0*/  @!P4 LEA.HI.X R9, R19, R5, R224, 0x2, P5 ;  /* 0x000000051309c211 */ /* 0x000fe200028f14e0 */
[----:B------:R3:W-:Y:S01]  /*a2f0*/  @!P3 ST.E.64 desc[UR50][R6.64], R118 ;  /* 0x000000760600b985 */ /* 0x0007e2000c101b32 */
[----:B------:R-:W-:Y:S02]  /*a300*/  ISETP.GE.AND P0, PT, R16, UR4, PT ;  /* 0x0000000410007c0c */ /* 0x000fe4000bf06270 */
[----:B------:R-:W-:Y:S01]  /*a310*/  ISETP.GE.AND P3, PT, R21, UR4, PT ;  /* 0x0000000415007c0c */ /* 0x000fe2000bf66270 */
[----:B------:R4:W-:Y:S01]  /*a320*/  @!P4 ST.E.64 desc[UR50][R8.64], R122 ;  /* 0x0000007a0800c985 */ /* 0x0009e2000c101b32 */
[----:B------:R-:W-:Y:S02]  /*a330*/  ISETP.GE.AND P4, PT, R25, UR4, PT ;  /* 0x0000000419007c0c */ /* 0x000fe4000bf86270 */
[----:B0-----:R-:W-:-:S03]  /*a340*/  @!P2 LEA R10, P5, R18, R4, 0x2 ;  /* 0x00000004120aa211 */ /* 0x001fc600078a10ff */
[CC--:B--2---:R-:W-:Y:S02]  /*a350*/  @!P1 LEA R12, P6, R17.reuse, R4.reuse, 0x2 ;  /* 0x00000004110c9211 */ /* 0x0c4fe400078c10ff */
[-C--:B------:R-:W-:Y:S02]  /*a360*/  @!P2 LEA.HI.X R11, R18, R5.reuse, R223, 0x2, P5 ;  /* 0x00000005120ba211 */ /* 0x080fe400028f14df */
[CC--:B-1----:R-:W-:Y:S02]  /*a370*/  @!P0 LEA R14, P5, R16.reuse, R4.reuse, 0x2 ;  /* 0x00000004100e8211 */ /* 0x0c2fe400078a10ff */
[-C--:B------:R-:W-:Y:S01]  /*a380*/  @!P1 LEA.HI.X R13, R17, R5.reuse, R222, 0x2, P6 ;  /* 0x00000005110d9211 */ /* 0x080fe200030f14de */
[----:B------:R0:W-:Y:S01]  /*a390*/  @!P2 ST.E.64 desc[UR50][R10.64], R126 ;  /* 0x0000007e0a00a985 */ /* 0x0001e2000c101b32 */
[----:B------:R-:W-:Y:S02]  /*a3a0*/  ISETP.GE.AND P6, PT, R3, UR4, PT ;  /* 0x0000000403007c0c */ /* 0x000fe4000bfc6270 */
[----:B------:R-:W-:Y:S01]  /*a3b0*/  @!P0 LEA.HI.X R15, R16, R5, R27, 0x2, P5 ;  /* 0x00000005100f8211 */ /* 0x000fe200028f141b */
[----:B------:R0:W-:Y:S01]  /*a3c0*/  @!P1 ST.E.64 desc[UR50][R12.64], R130 ;  /* 0x000000820c009985 */ /* 0x0001e2000c101b32 */
[----:B---3--:R-:W-:-:S03]  /*a3d0*/  @!P4 LEA R6, P5, R25, R4, 0x2 ;  /* 0x000000041906c211 */ /* 0x008fc600078a10ff */
[----:B------:R0:W-:Y:S01]  /*a3e0*/  @!P0 ST.E.64 desc[UR50][R14.64], R134 ;  /* 0x000000860e008985 */ /* 0x0001e2000c101b32 */
[-C--:B------:R-:W-:Y:S02]  /*a3f0*/  @!P4 LEA.HI.X R7, R25, R5.reuse, R0, 0x2, P5 ;  /* 0x000000051907c211 */ /* 0x080fe400028f1400 */
[----:B------:R-:W-:Y:S02]  /*a400*/  SHF.R.S32.HI R0, RZ, 0x1f, R21 ;  /* 0x0000001fff007819 */ /* 0x000fe40000011415 */
[C---:B----4-:R-:W-:Y:S01]  /*a410*/  @!P3 LEA R8, P5, R21.reuse, R4, 0x2 ;  /* 0x000000041508b211 */ /* 0x050fe200078a10ff */
[----:B------:R0:W-:Y:S03]  /*a420*/  @!P4 ST.E.64 desc[UR50][R6.64], R138 ;  /* 0x0000008a0600c985 */ /* 0x0001e6000c101b32 */
[----:B------:R-:W-:Y:S02]  /*a430*/  @!P3 LEA.HI.X R9, R21, R5, R0, 0x2, P5 ;  /* 0x000000051509b211 */ /* 0x000fe400028f1400 */
[----:B------:R-:W-:-:S02]  /*a440*/  SHF.R.S32.HI R0, RZ, 0x1f, R3 ;  /* 0x0000001fff007819 */ /* 0x000fc40000011403 */
[C---:B------:R-:W-:Y:S01]  /*a450*/  @!P6 LEA R20, P5, R3.reuse, R4, 0x2 ;  /* 0x000000040314e211 */ /* 0x040fe200078a10ff */
[----:B------:R0:W-:Y:S03]  /*a460*/  @!P3 ST.E.64 desc[UR50][R8.64], R142 ;  /* 0x0000008e0800b985 */ /* 0x0001e6000c101b32 */
[----:B------:R-:W-:Y:S01]  /*a470*/  @!P6 LEA.HI.X R21, R3, R5, R0, 0x2, P5 ;  /* 0x000000050315e211 */ /* 0x000fe200028f1400 */
[----:B------:R-:W-:-:S04]  /*a480*/  VIADD R3, R2, 0xf8 ;  /* 0x000000f802037836 */ /* 0x000fc80000000000 */
[----:B------:R0:W-:Y:S01]  /*a490*/  @!P6 ST.E.64 desc[UR50][R20.64], R146 ;  /* 0x000000921400e985 */ /* 0x0001e2000c101b32 */
[----:B------:R-:W-:-:S13]  /*a4a0*/  ISETP.GE.AND P0, PT, R3, UR4, PT ;  /* 0x0000000403007c0c */ /* 0x000fda000bf06270 */
[----:B0-----:R-:W-:Y:S05]  /*a4b0*/  @P0 BRA `(.L_x_420) ;  /* 0x0000000c00f00947 */ /* 0x001fea0003800000 */
[----:B------:R-:W-:Y:S02]  /*a4c0*/  LEA R4, P0, R3, R4, 0x2 ;  /* 0x0000000403047211 */ /* 0x000fe400078010ff */
[----:B------:R-:W-:-:S04]  /*a4d0*/  SHF.R.S32.HI R0, RZ, 0x1f, R3 ;  /* 0x0000001fff007819 */ /* 0x000fc80000011403 */
[----:B------:R-:W-:-:S05]  /*a4e0*/  LEA.HI.X R5, R3, R5, R0, 0x2, P0 ;  /* 0x0000000503057211 */ /* 0x000fca00000f1400 */
[----:B------:R0:W-:Y:S01]  /*a4f0*/  ST.E.64 desc[UR50][R4.64], R150 ;  /* 0x0000009604007985 */ /* 0x0001e2000c101b32 */
[----:B------:R-:W-:Y:S05]  /*a500*/  BRA `(.L_x_420) ;  /* 0x0000000c00dc7947 */ /* 0x000fea0003800000 */
.L_x_411:
[----:B------:R-:W-:Y:S02]  /*a510*/  ULDC.64 UR8, c[0x0][0xc00] ;  /* 0x0003000000087ab9 */ /* 0x000fe40000000a00 */
[----:B------:R-:W-:-:S04]  /*a520*/  UISETP.NE.U32.AND UP0, UPT, UR8, URZ, UPT ;  /* 0x0000003f0800728c */ /* 0x000fc8000bf05070 */
[----:B------:R-:W-:-:S03]  /*a530*/  UISETP.NE.AND.EX UP0, UPT, UR9, URZ, UPT, UP0 ;  /* 0x0000003f0900728c */ /* 0x000fc6000bf05300 */
[----:B------:R-:W-:Y:S02]  /*a540*/  ULDC.64 UR8, c[0x0][0xc00] ;  /* 0x0003000000087ab9 */ /* 0x000fe40000000a00 */
[----:B------:R-:W-:Y:S01]  /*a550*/  UIMAD.WIDE UR8, UR39, 0x4, UR8 ;  /* 0x00000004270878a5 */ /* 0x000fe2000f8e0208 */
[----:B------:R-:W-:-:S05]  /*a560*/  PLOP3.LUT P1, PT, PT, PT, UP0, 0x80, 0x0 ;  /* 0x000000000000781c */ /* 0x000fca0003f2f008 */
[----:B------:R-:W-:Y:S02]  /*a570*/  IMAD.U32 R4, RZ, RZ, UR8 ;  /* 0x00000008ff047e24 */ /* 0x000fe4000f8e00ff */
[----:B------:R-:W-:Y:S01]  /*a580*/  IMAD.U32 R5, RZ, RZ, UR9 ;  /* 0x00000009ff057e24 */ /* 0x000fe2000f8e00ff */
[----:B------:R-:W-:Y:S02]  /*a590*/  ULDC.64 UR8, c[0x0][0xc08] ;  /* 0x0003020000087ab9 */ /* 0x000fe40000000a00 */
[----:B------:R-:W-:-:S03]  /*a5a0*/  UISETP.NE.U32.AND UP1, UPT, UR8, URZ, UPT ;  /* 0x0000003f0800728c */ /* 0x000fc6000bf25070 */
[----:B------:R-:W2:Y:S01]  /*a5b0*/  @P1 LDG.E R8, desc[UR50][R4.64] ;  /* 0x0000003204081981 */ /* 0x000ea2000c1e1900 */
[----:B------:R-:W-:Y:S01]  /*a5c0*/  UISETP.NE.AND.EX UP1, UPT, UR9, URZ, UPT, UP1 ;  /* 0x0000003f0900728c */ /* 0x000fe2000bf25310 */
[----:B------:R-:W-:Y:S02]  /*a5d0*/  ULDC UR4, c[0x0][0xa88] ;  /* 0x0002a20000047ab9 */ /* 0x000fe40000000800 */
[----:B------:R-:W-:-:S03]  /*a5e0*/  IMAD.U32 R0, RZ, RZ, UR4 ;  /* 0x00000004ff007e24 */ /* 0x000fc6000f8e00ff */
[----:B------:R-:W-:-:S05]  /*a5f0*/  PLOP3.LUT P2, PT, PT, PT, UP1, 0x80, 0x0 ;  /* 0x000000000000781c */ /* 0x000fca0003f4f018 */
[----:B------:R-:W-:Y:S02]  /*a600*/  @UP1 ULDC.64 UR8, c[0x0][0xc08] ;  /* 0x0003020000081ab9 */ /* 0x000fe40000000a00 */
[----:B------:R-:W-:-:S06]  /*a610*/  @UP1 UIMAD.WIDE UR8, UR39, 0x4, UR8 ;  /* 0x00000004270818a5 */ /* 0x000fcc000f8e0208 */
[----:B------:R-:W-:Y:S02]  /*a620*/  IMAD.U32 R6, RZ, RZ, UR8 ;  /* 0x00000008ff067e24 */ /* 0x000fe4000f8e00ff */
[----:B------:R-:W-:-:S05]  /*a630*/  IMAD.U32 R7, RZ, RZ, UR9 ;  /* 0x00000009ff077e24 */ /* 0x000fca000f8e00ff */
[----:B------:R0:W5:Y:S01]  /*a640*/  @P2 LDG.E R0, desc[UR50][R6.64] ;  /* 0x0000003206002981 */ /* 0x000162000c1e1900 */
[----:B------:R-:W-:Y:S01]  /*a650*/  UMOV UR4, URZ ;  /* 0x0000003f00047c82 */ /* 0x000fe20008000000 */
[----:B------:R-:W-:Y:S01]  /*a660*/  UISETP.NE.AND UP1, UPT, UR44, URZ, UPT ;  /* 0x0000003f2c00728c */ /* 0x000fe2000bf25270 */
[----:B------:R-:W1:Y:S10]  /*a670*/  S2R R3, SR_TID.X ;  /* 0x0000000000037919 */ /* 0x000e740000002100 */
[----:B------:R-:W-:Y:S01]  /*a680*/  @!UP1 ULDC UR44, c[0x0][0xad4] ;  /* 0x0002b500002c9ab9 */ /* 0x000fe20000000800 */
[----:B--2---:R-:W-:Y:S01]  /*a690*/  @P1 R2UR UR4, R8 ;  /* 0x00000000080412ca */ /* 0x004fe200000e0000 */
[----:B-1----:R-:W-:-:S05]  /*a6a0*/  VIADD R8, R3, 0xffffff80 ;  /* 0xffffff8003087836 */ /* 0x002fca0000000000 */
[----:B------:R-:W-:-:S07]  /*a6b0*/  ISETP.GT.AND P0, PT, R8, 0x7f, PT ;  /* 0x0000007f0800780c */ /* 0x000fce0003f04270 */
[----:B------:R-:W-:Y:S01]  /*a6c0*/  USHF.R.S32.HI UR19, URZ, 0x1f, UR4 ;  /* 0x0000001f3f137899 */ /* 0x000fe20008011404 */
[----:B0-----:R-:W-:Y:S11]  /*a6d0*/  @P2 BRA `(.L_x_423) ;  /* 0x0000000000102947 */ /* 0x001ff60003800000 */
[----:B------:R-:W-:Y:S05]  /*a6e0*/  @!P1 BRA `(.L_x_423) ;  /* 0x00000000000c9947 */ /* 0x000fea0003800000 */
[----:B------:R-:W2:Y:S04]  /*a6f0*/  LDG.E R3, desc[UR50][R4.64] ;  /* 0x0000003204037981 */ /* 0x000ea8000c1e1900 */
[----:B-----5:R-:W2:Y:S02]  /*a700*/  LDG.E R0, desc[UR50][R4.64+0x4] ;  /* 0x0000043204007981 */ /* 0x020ea4000c1e1900 */
[----:B--2---:R-:W-:-:S07]  /*a710*/  IMAD.IADD R0, R0, 0x1, -R3 ;  /* 0x0000000100007824 */ /* 0x004fce00078e0a03 */
.L_x_423:
[----:B------:R-:W-:Y:S01]  /*a720*/  USEL UR39, UR39, URZ, !UP0 ;  /* 0x0000003f27277287 */ /* 0x000fe2000c000000 */
[----:B------:R-:W-:Y:S01]  /*a730*/  BSSY B1, `(.L_x_424) ;  /* 0x0000039000017945 */ /* 0x000fe20003800000 */
[----:B------:R-:W-:-:S03]  /*a740*/  USEL UR40, UR40, URZ, !UP0 ;  /* 0x0000003f28287287 */ /* 0x000fc6000c000000 */
[----:B------:R-:W-:Y:S09]  /*a750*/  @P0 BRA `(.L_x_425) ;  /* 0x0000000000d80947 */ /* 0x000ff20003800000 */
[----:B------:R-:W0:Y:S01]  /*a760*/  S2R R3, SR_TID.X ;  /* 0x0000000000037919 */ /* 0x000e220000002100 */
[----:B------:R-:W1:Y:S01]  /*a770*/  LDC R9, c[0x0][0xbe8] ;  /* 0x0002fa00ff097b82 */ /* 0x000e620000000800 */
[----:B------:R-:W-:-:S04]  /*a780*/  IMAD.U32 R4, RZ, RZ, UR41 ;  /* 0x00000029ff047e24 */ /* 0x000fc8000f8e00ff */
[----:B0-----:R-:W-:Y:S02]  /*a790*/  IMAD R3, R4, 0x80, R3 ;  /* 0x0000008004037824 */ /* 0x001fe400078e0203 */
[----:B-1---5:R-:W-:Y:S02]  /*a7a0*/  IMAD R4, R0, R9, RZ ;  /* 0x0000000900047224 */ /* 0x022fe400078e02ff */
[----:B------:R-:W-:-:S05]  /*a7b0*/  VIADD R6, R3, 0xffffff80 ;  /* 0xffffff8003067836 */ /* 0x000fca0000000000 */
[----:B------:R-:W-:-:S13]  /*a7c0*/  ISETP.GE.AND P0, PT, R6, R4, PT ;  /* 0x000000040600720c */ /* 0x000fda0003f06270 */
[----:B------:R-:W-:Y:S05]  /*a7d0*/  @P0 BRA `(.L_x_425) ;  /* 0x0000000000b80947 */ /* 0x000fea0003800000 */
[----:B------:R-:W-:Y:S01]  /*a7e0*/  ISETP.NE.AND P0, PT, R9, 0x1, PT ;  /* 0x000000010900780c */ /* 0x000fe20003f05270 */
[----:B------:R-:W-:Y:S01]  /*a7f0*/  UISETP.GT.AND UP0, UPT, UR44, 0x1, UPT ;  /* 0x000000012c00788c */ /* 0x000fe2000bf04270 */
[----:B------:R-:W-:-:S03]  /*a800*/  UMOV UR17, 0x9b8 ;  /* 0x000009b800117882 */ /* 0x000fc60000000000 */
[----:B------:R-:W-:Y:S02]  /*a810*/  USEL UR17, UR17, 0x978, UP0 ;  /* 0x0000097811117887 */ /* 0x000fe40008000000 */
[----:B------:R-:W-:-:S06]  /*a820*/  USEL UR16, UR42, URZ, UP0 ;  /* 0x0000003f2a107287 */ /* 0x000fcc0008000000 */
[----:B------:R-:W0:Y:S04]  /*a830*/  @P0 LDC R3, c[0x0][0xbec] ;  /* 0x0002fb00ff030b82 */ /* 0x000e280000000800 */
[----:B------:R-:W-:Y:S01]  /*a840*/  ULDC.64 UR8, c[0x0][UR17+0x218] ;  /* 0x0000860011087abb */ /* 0x000fe20008000a00 */
[----:B------:R-:W-:Y:S01]  /*a850*/  ULDC.64 UR12, c[0x0][UR17+0x220] ;  /* 0x00008800110c7abb */ /* 0x000fe20008000a00 */
[----:B------:R-:W-:Y:S01]  /*a860*/  ULDC.64 UR14, c[0x0][UR17+0x228] ;  /* 0x00008a00110e7abb */ /* 0x000fe20008000a00 */
[----:B------:R-:W-:Y:S01]  /*a870*/  UIMAD.WIDE.U32 UR10, UR8, UR43, URZ ;  /* 0x0000002b080a72a5 */ /* 0x000fe2000f8e003f */
[----:B------:R-:W1:Y:S01]  /*a880*/  @P0 LDC R5, c[0x0][0xbf0] ;  /* 0x0002fc00ff050b82 */ /* 0x000e620000000800 */
[----:B------:R-:W-:Y:S02]  /*a890*/  UIMAD UR18, UR9, UR43, URZ ;  /* 0x0000002b091272a4 */ /* 0x000fe4000f8e023f */
[----:B------:R-:W-:-:S02]  /*a8a0*/  UIMAD UR13, UR13, UR39, URZ ;  /* 0x000000270d0d72a4 */ /* 0x000fc4000f8e023f */
[----:B------:R-:W-:Y:S02]  /*a8b0*/  UIMAD.WIDE.U32 UR20, UR14, UR16, URZ ;  /* 0x000000100e1472a5 */ /* 0x000fe4000f8e003f */
[----:B------:R-:W-:Y:S02]  /*a8c0*/  UIMAD.WIDE.U32 UR8, UR12, UR39, URZ ;  /* 0x000000270c0872a5 */ /* 0x000fe4000f8e003f */
[----:B------:R-:W-:Y:S02]  /*a8d0*/  UIMAD UR14, UR15, UR16, URZ ;  /* 0x000000100f0e72a4 */ /* 0x000fe4000f8e023f */
[----:B------:R-:W-:Y:S02]  /*a8e0*/  UIMAD UR13, UR12, UR40, UR13 ;  /* 0x000000280c0d72a4 */ /* 0x000fe4000f8e020d */
[----:B------:R-:W-:Y:S02]  /*a8f0*/  UIADD3 UR10, UP1, UP2, UR8, UR10, UR4 ;  /* 0x0000000a080a7290 */ /* 0x000fe4000fa3e004 */
[----:B------:R-:W-:Y:S01]  /*a900*/  UIADD3 UR14, UR21, UR14, URZ ;  /* 0x0000000e150e7290 */ /* 0x000fe2000fffe03f */
[----:B0-----:R-:W-:Y:S01]  /*a910*/  @P0 IMAD.HI.U32 R4, R6, R3, RZ ;  /* 0x0000000306040227 */ /* 0x001fe200078e00ff */
[----:B------:R-:W-:-:S02]  /*a920*/  UIADD3 UR18, UR11, UR18, URZ ;  /* 0x000000120b127290 */ /* 0x000fc4000fffe03f */
[----:B------:R-:W-:Y:S01]  /*a930*/  UIADD3 UR13, UR9, UR13, URZ ;  /* 0x0000000d090d7290 */ /* 0x000fe2000fffe03f */
[----:B------:R-:W-:Y:S02]  /*a940*/  IMAD.MOV.U32 R3, RZ, RZ, R6 ;  /* 0x000000ffff037224 */ /* 0x000fe400078e0006 */
[----:B------:R-:W-:Y:S01]  /*a950*/  IMAD.U32 R10, RZ, RZ, UR14 ;  /* 0x0000000eff0a7e24 */ /* 0x000fe2000f8e00ff */
[----:B------:R-:W-:Y:S01]  /*a960*/  ULDC.64 UR8, c[0x0][UR17+0x210] ;  /* 0x0000840011087abb */ /* 0x000fe20008000a00 */
[----:B-1----:R-:W-:Y:S01]  /*a970*/  @P0 SHF.R.U32.HI R3, RZ, R5, R4 ;  /* 0x00000005ff030219 */ /* 0x002fe20000011604 */
[----:B------:R-:W-:Y:S02]  /*a980*/  IMAD.U32 R4, RZ, RZ, UR20 ;  /* 0x00000014ff047e24 */ /* 0x000fe4000f8e00ff */
[----:B------:R-:W-:Y:S01]  /*a990*/  IMAD.U32 R5, RZ, RZ, UR21 ;  /* 0x00000015ff057e24 */ /* 0x000fe2000f8e00ff */
[--C-:B------:R-:W-:Y:S01]  /*a9a0*/  SHF.R.S32.HI R5, RZ, 0x1f, R3.reuse ;  /* 0x0000001fff057819 */ /* 0x100fe20000011403 */
[----:B------:R-:W-:Y:S01]  /*a9b0*/  IMAD.MOV R7, RZ, RZ, -R3 ;  /* 0x000000ffff077224 */ /* 0x000fe200078e0a03 */
[----:B------:R-:W-:Y:S01]  /*a9c0*/  IADD3 R4, P0, P1, R3, UR10, R4 ;  /* 0x0000000a03047c10 */ /* 0x000fe2000f91e004 */
[----:B------:R-:W-:-:S02]  /*a9d0*/  UIADD3.X UR10, UR13, UR18, UR19, UP1, UP2 ;  /* 0x000000120d0a7290 */ /* 0x000fc40008fe4413 */
[----:B------:R-:W-:-:S04]  /*a9e0*/  IMAD R7, R9, R7, R6 ;  /* 0x0000000709077224 */ /* 0x000fc800078e0206 */
[----:B------:R-:W-:Y:S01]  /*a9f0*/  IADD3.X R5, R5, UR10, R10, P0, P1 ;  /* 0x0000000a05057c10 */ /* 0x000fe200087e240a */
[C---:B------:R-:W-:Y:S01]  /*aa00*/  IMAD R6, R7.reuse, UR9, RZ ;  /* 0x0000000907067c24 */ /* 0x040fe2000f8e02ff */
[----:B------:R-:W-:Y:S01]  /*aa10*/  SHF.R.S32.HI R3, RZ, 0x1f, R7 ;  /* 0x0000001fff037819 */ /* 0x000fe20000011407 */
[----:B------:R-:W-:Y:S01]  /*aa20*/  ULDC.64 UR10, c[0x0][0xba8] ;  /* 0x0002ea00000a7ab9 */ /* 0x000fe20000000a00 */
[----:B------:R-:W-:Y:S01]  /*aa30*/  @!UP0 ULDC UR10, c[0x0][0xb50] ;  /* 0x0002d400000a8ab9 */ /* 0x000fe20000000800 */
[----:B------:R-:W-:Y:S01]  /*aa40*/  IMAD.WIDE.U32 R4, R7, UR8, R4 ;  /* 0x0000000807047c25 */ /* 0x000fe2000f8e0004 */
[----:B------:R-:W-:-:S03]  /*aa50*/  @!UP0 ULDC UR11, c[0x0][0xb54] ;  /* 0x0002d500000b8ab9 */ /* 0x000fc60000000800 */
[----:B------:R-:W-:Y:S01]  /*aa60*/  IMAD R3, R3, UR8, R6 ;  /* 0x0000000803037c24 */ /* 0x000fe2000f8e0206 */
[----:B------:R-:W-:-:S03]  /*aa70*/  LEA R6, P0, R4, UR10, 0x2 ;  /* 0x0000000a04067c11 */ /* 0x000fc6000f8010ff */
[----:B------:R-:W-:-:S05]  /*aa80*/  IMAD.IADD R3, R5, 0x1, R3 ;  /* 0x0000000105037824 */ /* 0x000fca00078e0203 */
[----:B------:R-:W-:Y:S01]  /*aa90*/  LEA.HI.X R7, R4, UR11, R3, 0x2, P0 ;  /* 0x0000000b04077c11 */ /* 0x000fe200080f1403 */
[----:B------:R-:W-:-:S05]  /*aaa0*/  IMAD.MOV.U32 R3, RZ, RZ, -0x800000 ;  /* 0xff800000ff037424 */ /* 0x000fca00078e00ff */
[----:B------:R0:W-:Y:S02]  /*aab0*/  STG.E desc[UR50][R6.64], R3 ;  /* 0x0000000306007986 */ /* 0x0001e4000c101932 */
.L_x_425:
[----:B------:R-:W-:Y:S05]  /*aac0*/  BSYNC B1 ;  /* 0x0000000000017941 */ /* 0x000fea0003800000 */
.L_x_424:
[----:B------:R-:W-:-:S06]  /*aad0*/  UISETP.GT.AND UP0, UPT, UR44, 0x1, UPT ;  /* 0x000000012c00788c */ /* 0x000fcc000bf04270 */
[----:B------:R-:W-:-:S13]  /*aae0*/  PLOP3.LUT P0, PT, PT, PT, UP0, 0x80, 0x0 ;  /* 0x000000000000781c */ /* 0x000fda0003f0f008 */
[----:B------:R-:W-:Y:S05]  /*aaf0*/  @P0 BRA `(.L_x_420) ;  /* 0x0000000800600947 */ /* 0x000fea0003800000 */
[----:B------:R-:W1:Y:S01]  /*ab00*/  LDC R11, c[0x0][0xbe8] ;  /* 0x0002fa00ff0b7b82 */ /* 0x000e620000000800 */
[----:B0-----:R-:W-:Y:S01]  /*ab10*/  SHF.R.S32.HI R3, RZ, 0x1f, R8 ;  /* 0x0000001fff037819 */ /* 0x001fe20000011408 */
[----:B------:R-:W-:Y:S01]  /*ab20*/  ULDC.64 UR10, c[0x0][0xaa0] ;  /* 0x0002a800000a7ab9 */ /* 0x000fe20000000a00 */
[----:B------:R-:W-:Y:S01]  /*ab30*/  BSSY B1, `(.L_x_426) ;  /* 0x0000052000017945 */ /* 0x000fe20003800000 */
[----:B------:R-:W-:Y:S01]  /*ab40*/  UIMAD.WIDE.U32 UR8, UR4, UR10, URZ ;  /* 0x0000000a040872a5 */ /* 0x000fe2000f8e003f */
[----:B------:R-:W-:Y:S01]  /*ab50*/  LEA.HI R3, R3, R8, RZ, 0x3 ;  /* 0x0000000803037211 */ /* 0x000fe200078f18ff */
[----:B------:R-:W-:-:S03]  /*ab60*/  UIMAD UR10, UR19, UR10, URZ ;  /* 0x0000000a130a72a4 */ /* 0x000fc6000f8e023f */
[----:B------:R-:W-:Y:S01]  /*ab70*/  LOP3.LUT R9, R3, 0xfffffff8, RZ, 0xc0, !PT ;  /* 0xfffffff803097812 */ /* 0x000fe200078ec0ff */
[----:B------:R-:W-:Y:S01]  /*ab80*/  UIMAD UR10, UR4, UR11, UR10 ;  /* 0x0000000b040a72a4 */ /* 0x000fe2000f8e020a */
[----:B------:R-:W-:-:S03]  /*ab90*/  SHF.R.S32.HI R13, RZ, 0x3, R3 ;  /* 0x00000003ff0d7819 */ /* 0x000fc60000011403 */
[----:B------:R-:W-:Y:S01]  /*aba0*/  IMAD.IADD R10, R8, 0x1, -R9 ;  /* 0x00000001080a7824 */ /* 0x000fe200078e0a09 */
[----:B------:R-:W-:Y:S01]  /*abb0*/  UIADD3 UR9, UR9, UR10, URZ ;  /* 0x0000000a09097290 */ /* 0x000fe2000fffe03f */
[----:B------:R-:W-:Y:S02]  /*abc0*/  IMAD.U32 R8, RZ, RZ, UR41 ;  /* 0x00000029ff087e24 */ /* 0x000fe4000f8e00ff */
[----:B------:R-:W-:Y:S01]  /*abd0*/  IMAD R3, R10, 0x20, R13 ;  /* 0x000000200a037824 */ /* 0x000fe200078e020d */
[----:B------:R-:W-:Y:S02]  /*abe0*/  ULDC.64 UR10, c[0x0][0xae8] ;  /* 0x0002ba00000a7ab9 */ /* 0x000fe40000000a00 */
[----:B------:R-:W-:Y:S01]  /*abf0*/  UIMAD.WIDE.U32 UR8, UR43, UR10, UR8 ;  /* 0x0000000a2b0872a5 */ /* 0x000fe2000f8e0008 */
[----:B------:R-:W-:Y:S01]  /*ac00*/  IMAD R8, R8, 0x80, R3 ;  /* 0x0000008008087824 */ /* 0x000fe200078e0203 */
[----:B-1----:R-:W-:Y:S02]  /*ac10*/  ISETP.NE.AND P0, PT, R11, 0x1, PT ;  /* 0x000000010b00780c */ /* 0x002fe40003f05270 */
[----:B------:R-:W-:Y:S01]  /*ac20*/  UIMAD UR9, UR43, UR11, UR9 ;  /* 0x0000000b2b0972a4 */ /* 0x000fe2000f8e0209 */
[----:B------:R-:W-:-:S02]  /*ac30*/  IMAD.MOV.U32 R3, RZ, RZ, R8 ;  /* 0x000000ffff037224 */ /* 0x000fc400078e0008 */
[----:B------:R-:W-:Y:S02]  /*ac40*/  ULDC.64 UR10, c[0x0][0xaf0] ;  /* 0x0002bc00000a7ab9 */ /* 0x000fe40000000a00 */
[----:B------:R-:W-:Y:S02]  /*ac50*/  UIMAD UR40, UR40, UR10, URZ ;  /* 0x0000000a282872a4 */ /* 0x000fe4000f8e023f */
[----:B------:R-:W-:Y:S02]  /*ac60*/  UIMAD.WIDE.U32 UR8, UR39, UR10, UR8 ;  /* 0x0000000a270872a5 */ /* 0x000fe4000f8e0008 */
[----:B------:R-:W-:Y:S02]  /*ac70*/  UIMAD UR4, UR39, UR11, UR40 ;  /* 0x0000000b270472a4 */ /* 0x000fe4000f8e0228 */
[----:B------:R-:W0:Y:S02]  /*ac80*/  @P0 LDC R5, c[0x0][0xbec] ;  /* 0x0002fb00ff050b82 */ /* 0x000e240000000800 */
[----:B------:R-:W-:Y:S01]  /*ac90*/  UIADD3 UR4, UR9, UR4, URZ ;  /* 0x0000000409047290 */ /* 0x000fe2000fffe03f */
[----:B------:R-:W-:-:S05]  /*aca0*/  ULDC.64 UR10, c[0x0][0xae0] ;  /* 0x0002b800000a7ab9 */ /* 0x000fca0000000a00 */
[----:B------:R-:W1:Y:S01]  /*acb0*/  @P0 LDC R7, c[0x0][0xbf0] ;  /* 0x0002fc00ff070b82 */ /* 0x000e620000000800 */
[----:B0-----:R-:W-:-:S04]  /*acc0*/  @P0 IMAD.HI.U32 R4, R8, R5, RZ ;  /* 0x0000000508040227 */ /* 0x001fc800078e00ff */
[----:B------:R-:W-:Y:S02]  /*acd0*/  IMAD.U32 R5, RZ, RZ, UR9 ;  /* 0x00000009ff057e24 */ /* 0x000fe4000f8e00ff */
[----:B------:R-:W-:Y:S01]  /*ace0*/  IMAD.U32 R5, RZ, RZ, UR4 ;  /* 0x00000004ff057e24 */ /* 0x000fe2000f8e00ff */
[----:B-1----:R-:W-:Y:S01]  /*acf0*/  @P0 SHF.R.U32.HI R3, RZ, R7, R4 ;  /* 0x00000007ff030219 */ /* 0x002fe20000011604 */
[----:B------:R-:W-:Y:S01]  /*ad00*/  IMAD.U32 R4, RZ, RZ, UR8 ;  /* 0x00000008ff047e24 */ /* 0x000fe2000f8e00ff */
[----:B------:R-:W-:Y:S02]  /*ad10*/  ULDC.64 UR8, c[0x0][0xad8] ;  /* 0x0002b60000087ab9 */ /* 0x000fe40000000a00 */
[--C-:B------:R-:W-:Y:S01]  /*ad20*/  SHF.R.S32.HI R6, RZ, 0x1f, R3.reuse ;  /* 0x0000001fff067819 */ /* 0x100fe20000011403 */
[----:B------:R-:W-:Y:S02]  /*ad30*/  IMAD.MOV R7, RZ, RZ, -R3 ;  /* 0x000000ffff077224 */ /* 0x000fe400078e0a03 */
[----:B------:R-:W-:-:S04]  /*ad40*/  IMAD.WIDE.U32 R4, R3, UR10, R4 ;  /* 0x0000000a03047c25 */ /* 0x000fc8000f8e0004 */
[----:B------:R-:W-:Y:S02]  /*ad50*/  IMAD R7, R11, R7, R8 ;  /* 0x000000070b077224 */ /* 0x000fe400078e0208 */
[----:B------:R-:W-:Y:S02]  /*ad60*/  IMAD R6, R6, UR10, RZ ;  /* 0x0000000a06067c24 */ /* 0x000fe4000f8e02ff */
[----:B------:R-:W-:Y:S02]  /*ad70*/  IMAD.U32 R8, RZ, RZ, UR41 ;  /* 0x00000029ff087e24 */ /* 0x000fe4000f8e00ff */
[----:B------:R-:W-:Y:S01]  /*ad80*/  IMAD R9, R3, UR11, R6 ;  /* 0x0000000b03097c24 */ /* 0x000fe2000f8e0206 */
[----:B------:R-:W-:Y:S01]  /*ad90*/  SHF.R.S32.HI R6, RZ, 0x1f, R7 ;  /* 0x0000001fff067819 */ /* 0x000fe20000011407 */
[----:B------:R-:W-:Y:S02]  /*ada0*/  IMAD R8, R8, 0x80, R13 ;  /* 0x0000008008087824 */ /* 0x000fe400078e020d */
[----:B------:R-:W-:-:S02]  /*adb0*/  IMAD.IADD R5, R5, 0x1, R9 ;  /* 0x0000000105057824 */ /* 0x000fc400078e0209 */
[----:B------:R-:W-:Y:S02]  /*adc0*/  IMAD R6, R6, UR8, RZ ;  /* 0x0000000806067c24 */ /* 0x000fe4000f8e02ff */
[----:B------:R-:W-:-:S04]  /*add0*/  IMAD.WIDE.U32 R4, R7, UR8, R4 ;  /* 0x0000000807047c25 */ /* 0x000fc8000f8e0004 */
[----:B------:R-:W-:Y:S01]  /*ade0*/  IMAD R9, R7, UR9, R6 ;  /* 0x0000000907097c24 */ /* 0x000fe2000f8e0206 */
[----:B------:R-:W-:Y:S01]  /*adf0*/  ULDC.64 UR8, c[0x0][0xa80] ;  /* 0x0002a00000087ab9 */ /* 0x000fe20000000a00 */
[----:B-----5:R-:W-:Y:S01]  /*ae00*/  IMAD R11, R0, R11, RZ ;  /* 0x0000000b000b7224 */ /* 0x020fe200078e02ff */
[----:B------:R-:W-:Y:S01]  /*ae10*/  LEA R6, P2, R4, UR8, 0x1 ;  /* 0x0000000804067c11 */ /* 0x000fe2000f8408ff */
[C---:B------:R-:W-:Y:S02]  /*ae20*/  VIADD R3, R8.reuse, 0x40 ;  /* 0x0000004008037836 */ /* 0x040fe40000000000 */
[----:B------:R-:W-:Y:S02]  /*ae30*/  IMAD.IADD R5, R5, 0x1, R9 ;  /* 0x0000000105057824 */ /* 0x000fe400078e0209 */
[----:B------:R-:W-:Y:S01]  /*ae40*/  VIADD R0, R8, 0x20 ;  /* 0x0000002008007836 */ /* 0x000fe20000000000 */
[----:B------:R-:W-:Y:S01]  /*ae50*/  ISETP.GE.AND P0, PT, R3, R11, PT ;  /* 0x0000000b0300720c */ /* 0x000fe20003f06270 */
[----:B------:R-:W-:Y:S01]  /*ae60*/  IMAD.SHL.U32 R7, R10, 0x8, RZ ;  /* 0x000000080a077824 */ /* 0x000fe200078e00ff */
[----:B------:R-:W-:-:S02]  /*ae70*/  LEA.HI.X R3, R4, UR9, R5, 0x1, P2 ;  /* 0x0000000904037c11 */ /* 0x000fc400090f0c05 */
[-C--:B------:R-:W-:Y:S01]  /*ae80*/  ISETP.GE.AND P2, PT, R8, R11.reuse, PT ;  /* 0x0000000b0800720c */ /* 0x080fe20003f46270 */
[C---:B------:R-:W-:Y:S01]  /*ae90*/  VIADD R9, R7.reuse, 0x80 ;  /* 0x0000008007097836 */ /* 0x040fe20000000000 */
[----:B------:R-:W-:Y:S01]  /*aea0*/  ISETP.GE.AND P1, PT, R0, R11, PT ;  /* 0x0000000b0000720c */ /* 0x000fe20003f26270 */
[C---:B------:R-:W-:Y:S01]  /*aeb0*/  VIADD R13, R7.reuse, 0xc0 ;  /* 0x000000c0070d7836 */ /* 0x040fe20000000000 */
[----:B------:R0:W1:Y:S01]  /*aec0*/  SHFL.IDX PT, R4, R6, RZ, 0x181f ;  /* 0x00181fff06047589 */ /* 0x00006200000e0000 */
[----:B------:R-:W-:Y:S01]  /*aed0*/  VIADD R15, R7, 0x40 ;  /* 0x00000040070f7836 */ /* 0x000fe20000000000 */
[----:B------:R-:W-:Y:S02]  /*aee0*/  SHF.R.S32.HI R12, RZ, 0x1f, R7 ;  /* 0x0000001fff0c7819 */ /* 0x000fe40000011407 */
[----:B------:R0:W2:Y:S01]  /*aef0*/  SHFL.IDX PT, R0, R3, RZ, 0x181f ;  /* 0x00181fff03007589 */ /* 0x0000a200000e0000 */
[----:B------:R-:W-:Y:S02]  /*af00*/  SHF.R.S32.HI R10, RZ, 0x1f, R9 ;  /* 0x0000001fff0a7819 */ /* 0x000fe40000011409 */
[----:B------:R-:W-:-:S02]  /*af10*/  SHF.R.S32.HI R14, RZ, 0x1f, R13 ;  /* 0x0000001fff0e7819 */ /* 0x000fc4000001140d */
[----:B------:R-:W-:Y:S01]  /*af20*/  SHF.R.S32.HI R20, RZ, 0x1f, R15 ;  /* 0x0000001fff147819 */ /* 0x000fe2000001140f */
[----:B------:R-:W-:Y:S06]  /*af30*/  @P2 BRA `(.L_x_427) ;  /* 0x0000000000442947 */ /* 0x000fec0003800000 */
        /* <DEDUP_REMOVED lines=8> */
[----:B------:R3:W-:Y:S01]  /*afc0*/  @!P5 ST.E.128 desc[UR50][R24.64], RZ ;  /* 0x000000ff1800d985 */ /* 0x0007e2000c101d32 */
[----:B------:R-:W-:Y:S02]  /*afd0*/  @!P4 LEA.HI.X R27, R15, R0, R20, 0x1, P6 ;  /* 0x000000000f1bc211 */ /* 0x000fe400030f0c14 */
[----:B------:R-:W-:-:S03]  /*afe0*/  @!P3 LEA R28, P6, R9, R4, 0x1 ;  /* 0x00000004091cb211 */ /* 0x000fc600078c08ff */
[----:B------:R3:W-:Y:S01]  /*aff0*/  @!P4 ST.E.128 desc[UR50][R26.64], RZ ;  /* 0x000000ff1a00c985 */ /* 0x0007e2000c101d32 */
[----:B------:R-:W-:Y:S02]  /*b000*/  @!P3 LEA.HI.X R29, R9, R0, R10, 0x1, P6 ;  /* 0x00000000091db211 */ /* 0x000fe400030f0c0a */
[----:B------:R-:W-:-:S03]  /*b010*/  @!P2 LEA R4, P6, R13, R4, 0x1 ;  /* 0x000000040d04a211 */ /* 0x000fc600078c08ff */
[----:B------:R3:W-:Y:S01]  /*b020*/  @!P3 ST.E.128 desc[UR50][R28.64], RZ ;  /* 0x000000ff1c00b985 */ /* 0x0007e2000c101d32 */
[----:B------:R-:W-:-:S05]  /*b030*/  @!P2 LEA.HI.X R5, R13, R0, R14, 0x1, P6 ;  /* 0x000000000d05a211 */ /* 0x000fca00030f0c0e */
[----:B------:R3:W-:Y:S04]  /*b040*/  @!P2 ST.E.128 desc[UR50][R4.64], RZ ;  /* 0x000000ff0400a985 */ /* 0x0007e8000c101d32 */
.L_x_427:
[----:B------:R-:W-:Y:S05]  /*b050*/  BSYNC B1 ;  /* 0x0000000000017941 */ /* 0x000fea0003800000 */
.L_x_426:
[----:B--2---:R2:W4:Y:S01]  /*b060*/  SHFL.IDX PT, R0, R3, 0x1, 0x181f ;  /* 0x00381f0003007f89 */ /* 0x00452200000e0000 */
[----:B------:R-:W-:Y:S03]  /*b070*/  BSSY B1, `(.L_x_428) ;  /* 0x0000014000017945 */ /* 0x000fe60003800000 */
[----:B-1-3--:R2:W1:Y:S01]  /*b080*/  SHFL.IDX PT, R4, R6, 0x1, 0x181f ;  /* 0x00381f0006047f89 */ /* 0x00a46200000e0000 */
[----:B------:R-:W-:Y:S05]  /*b090*/  @P1 BRA `(.L_x_429) ;  /* 0x0000000000441947 */ /* 0x000fea0003800000 */
[----:B------:R-:W-:Y:S02]  /*b0a0*/  ULDC UR4, c[0x0][0xac8] ;  /* 0x0002b20000047ab9 */ /* 0x000fe40000000800 */
[----:B------:R-:W-:Y:S02]  /*b0b0*/  ISETP.GE.AND P4, PT, R7, UR4, PT ;  /* 0x0000000407007c0c */ /* 0x000fe4000bf86270 */
[----:B------:R-:W-:Y:S02]  /*b0c0*/  ISETP.GE.AND P3, PT, R15, UR4, PT ;  /* 0x000000040f007c0c */ /* 0x000fe4000bf66270 */
[----:B------:R-:W-:Y:S02]  /*b0d0*/  ISETP.GE.AND P2, PT, R9, UR4, PT ;  /* 0x0000000409007c0c */ /* 0x000fe4000bf46270 */
[----:B------:R-:W-:-:S07]  /*b0e0*/  ISETP.GE.AND P1, PT, R13, UR4, PT ;  /* 0x000000040d007c0c */ /* 0x000fce000bf26270 */
[-C--:B-1----:R-:W-:Y:S02]  /*b0f0*/  @!P4 LEA R24, P6, R7, R4.reuse, 0x1 ;  /* 0x000000040718c211 */ /* 0x082fe400078c08ff */
[----:B------:R-:W-:Y:S02]  /*b100*/  @!P3 LEA R26, P5, R15, R4, 0x1 ;  /* 0x000000040f1ab211 */ /* 0x000fe400078a08ff */
[----:B----4-:R-:W-:Y:S02]  /*b110*/  @!P4 LEA.HI.X R25, R7, R0, R12, 0x1, P6 ;  /* 0x000000000719c211 */ /* 0x010fe400030f0c0c */
[----:B------:R-:W-:Y:S02]  /*b120*/  @!P2 LEA R28, P6, R9, R4, 0x1 ;  /* 0x00000004091ca211 */ /* 0x000fe400078c08ff */
[----:B------:R-:W-:Y:S01]  /*b130*/  @!P3 LEA.HI.X R27, R15, R0, R20, 0x1, P5 ;  /* 0x000000000f1bb211 */ /* 0x000fe200028f0c14 */
[----:B------:R3:W-:Y:S01]  /*b140*/  @!P4 ST.E.128 desc[UR50][R24.64], RZ ;  /* 0x000000ff1800c985 */ /* 0x0007e2000c101d32 */
[----:B------:R-:W-:-:S02]  /*b150*/  @!P1 LEA R4, P5, R13, R4, 0x1 ;  /* 0x000000040d049211 */ /* 0x000fc400078a08ff */
[-C--:B------:R-:W-:Y:S01]  /*b160*/  @!P2 LEA.HI.X R29, R9, R0.reuse, R10, 0x1, P6 ;  /* 0x00000000091da211 */ /* 0x080fe200030f0c0a */
[----:B------:R3:W-:Y:S01]  /*b170*/  @!P3 ST.E.128 desc[UR50][R26.64], RZ ;  /* 0x000000ff1a00b985 */ /* 0x0007e2000c101d32 */
[----:B------:R-:W-:-:S03]  /*b180*/  @!P1 LEA.HI.X R5, R13, R0, R14, 0x1, P5 ;  /* 0x000000000d059211 */ /* 0x000fc600028f0c0e */
[----:B------:R3:W-:Y:S04]  /*b190*/  @!P2 ST.E.128 desc[UR50][R28.64], RZ ;  /* 0x000000ff1c00a985 */ /* 0x0007e8000c101d32 */
[----:B------:R3:W-:Y:S02]  /*b1a0*/  @!P1 ST.E.128 desc[UR50][R4.64], RZ ;  /* 0x000000ff04009985 */ /* 0x0007e4000c101d32 */
.L_x_429:
[----:B------:R-:W-:Y:S05]  /*b1b0*/  BSYNC B1 ;  /* 0x0000000000017941 */ /* 0x000fea0003800000 */
.L_x_428:
[----:B----4-:R4:W0:Y:S01]  /*b1c0*/  SHFL.IDX PT, R0, R3, 0x2, 0x181f ;  /* 0x00581f0003007f89 */ /* 0x01082200000e0000 */
        /* <DEDUP_REMOVED lines=9> */
[-C--:B------:R-:W-:Y:S02]  /*b260*/  @!P2 LEA R26, P5, R15, R4.reuse, 0x1 ;  /* 0x000000040f1aa211 */ /* 0x080fe400078a08ff */
[----:B------:R-:W-:Y:S02]  /*b270*/  @!P1 LEA R28, P4, R9, R4, 0x1 ;  /* 0x00000004091c9211 */ /* 0x000fe400078808ff */
[----:B0-----:R-:W-:Y:S02]  /*b280*/  @!P3 LEA.HI.X R25, R7, R0, R12, 0x1, P6 ;  /* 0x000000000719b211 */ /* 0x001fe400030f0c0c */
[----:B------:R-:W-:Y:S02]  /*b290*/  @!P0 LEA R4, P6, R13, R4, 0x1 ;  /* 0x000000040d048211 */ /* 0x000fe400078c08ff */
[-C--:B------:R-:W-:Y:S01]  /*b2a0*/  @!P2 LEA.HI.X R27, R15, R0.reuse, R20, 0x1, P5 ;  /* 0x000000000f1ba211 */ /* 0x080fe200028f0c14 */
[----:B------:R3:W-:Y:S01]  /*b2b0*/  @!P3 ST.E.128 desc[UR50][R24.64], RZ ;  /* 0x000000ff1800b985 */ /* 0x0007e2000c101d32 */
[----:B------:R-:W-:-:S02]  /*b2c0*/  @!P1 LEA.HI.X R29, R9, R0, R10, 0x1, P4 ;  /* 0x00000000091d9211 */ /* 0x000fc400020f0c0a */
[----:B------:R-:W-:Y:S01]  /*b2d0*/  @!P0 LEA.HI.X R5, R13, R0, R14, 0x1, P6 ;  /* 0x000000000d058211 */ /* 0x000fe200030f0c0e */
[----:B------:R3:W-:Y:S04]  /*b2e0*/  @!P2 ST.E.128 desc[UR50][R26.64], RZ ;  /* 0x000000ff1a00a985 */ /* 0x0007e8000c101d32 */
[----:B------:R3:W-:Y:S04]  /*b2f0*/  @!P1 ST.E.128 desc[UR50][R28.64], RZ ;  /* 0x000000ff1c009985 */ /* 0x0007e8000c101d32 */
[----:B------:R3:W-:Y:S02]  /*b300*/  @!P0 ST.E.128 desc[UR50][R4.64], RZ ;  /* 0x000000ff04008985 */ /* 0x0007e4000c101d32 */
.L_x_431:
[----:B------:R-:W-:Y:S05]  /*b310*/  BSYNC B1 ;  /* 0x0000000000017941 */ /* 0x000fea0003800000 */
.L_x_430:
[----:B0-----:R-:W-:Y:S01]  /*b320*/  VIADD R0, R8, 0x60 ;  /* 0x0000006008007836 */ /* 0x001fe20000000000 */
[----:B--2-4-:R-:W0:Y:S04]  /*b330*/  SHFL.IDX PT, R3, R3, 0x3, 0x181f ;  /* 0x00781f0003037f89 */ /* 0x014e2800000e0000 */
[----:B------:R-:W-:Y:S01]  /*b340*/  ISETP.GE.AND P0, PT, R0, R11, PT ;  /* 0x0000000b0000720c */ /* 0x000fe20003f06270 */
[----:B-1-3--:R1:W2:-:S12]  /*b350*/  SHFL.IDX PT, R4, R6, 0x3, 0x181f ;  /* 0x00781f0006047f89 */ /* 0x00a29800000e0000 */
[----:B-1----:R-:W-:Y:S05]  /*b360*/  @P0 BRA `(.L_x_420) ;  /* 0x0000000000440947 */ /* 0x002fea0003800000 */
[----:B------:R-:W-:Y:S02]  /*b370*/  ULDC UR4, c[0x0][0xac8] ;  /* 0x0002b20000047ab9 */ /* 0x000fe40000000800 */
[----:B------:R-:W-:Y:S02]  /*b380*/  ISETP.GE.AND P3, PT, R7, UR4, PT ;  /* 0x0000000407007c0c */ /* 0x000fe4000bf66270 */
[----:B------:R-:W-:Y:S02]  /*b390*/  ISETP.GE.AND P2, PT, R15, UR4, PT ;  /* 0x000000040f007c0c */ /* 0x000fe4000bf46270 */
[----:B------:R-:W-:Y:S02]  /*b3a0*/  ISETP.GE.AND P1, PT, R9, UR4, PT ;  /* 0x0000000409007c0c */ /* 0x000fe4000bf26270 */
[----:B------:R-:W-:-:S07]  /*b3b0*/  ISETP.GE.AND P0, PT, R13, UR4, PT ;  /* 0x000000040d007c0c */ /* 0x000fce000bf06270 */
[----:B--2---:R-:W-:-:S04]  /*b3c0*/  @!P3 LEA R6, P4, R7, R4, 0x1 ;  /* 0x000000040706b211 */ /* 0x004fc800078808ff */
[-C--:B0-----:R-:W-:Y:S02]  /*b3d0*/  @!P3 LEA.HI.X R7, R7, R3.reuse, R12, 0x1, P4 ;  /* 0x000000030707b211 */ /* 0x081fe400020f0c0c */
[-C--:B------:R-:W-:Y:S02]  /*b3e0*/  @!P2 LEA R24, P4, R15, R4.reuse, 0x1 ;  /* 0x000000040f18a211 */ /* 0x080fe400078808ff */
[-C--:B------:R-:W-:Y:S01]  /*b3f0*/  @!P1 LEA R8, P5, R9, R4.reuse, 0x1 ;  /* 0x0000000409089211 */ /* 0x080fe200078a08ff */
[----:B------:R0:W-:Y:S01]  /*b400*/  @!P3 ST.E.128 desc[UR50][R6.64], RZ ;  /* 0x000000ff0600b985 */ /* 0x0001e2000c101d32 */
[----:B------:R-:W-:Y:S02]  /*b410*/  @!P0 LEA R4, P6, R13, R4, 0x1 ;  /* 0x000000040d048211 */ /* 0x000fe400078c08ff */
[-C--:B------:R-:W-:Y:S02]  /*b420*/  @!P2 LEA.HI.X R25, R15, R3.reuse, R20, 0x1, P4 ;  /* 0x000000030f19a211 */ /* 0x080fe400020f0c14 */
[----:B------:R-:W-:-:S02]  /*b430*/  @!P1 LEA.HI.X R9, R9, R3, R10, 0x1, P5 ;  /* 0x0000000309099211 */ /* 0x000fc400028f0c0a */
[----:B------:R-:W-:Y:S01]  /*b440*/  @!P0 LEA.HI.X R5, R13, R3, R14, 0x1, P6 ;  /* 0x000000030d058211 */ /* 0x000fe200030f0c0e */
[----:B------:R0:W-:Y:S04]  /*b450*/  @!P2 ST.E.128 desc[UR50][R24.64], RZ ;  /* 0x000000ff1800a985 */ /* 0x0001e8000c101d32 */
[----:B------:R0:W-:Y:S04]  /*b460*/  @!P1 ST.E.128 desc[UR50][R8.64], RZ ;  /* 0x000000ff08009985 */ /* 0x0001e8000c101d32 */
[----:B------:R0:W-:Y:S02]  /*b470*/  @!P0 ST.E.128 desc[UR50][R4.64], RZ ;  /* 0x000000ff04008985 */ /* 0x0001e4000c101d32 */
.L_x_420:
[----:B------:R-:W-:Y:S05]  /*b480*/  BSYNC B0 ;  /* 0x0000000000007941 */ /* 0x000fea0003800000 */
.L_x_410:
[----:B------:R-:W-:Y:S02]  /*b490*/  ULDC UR4, c[0x0][0xc3c] ;  /* 0x00030f0000047ab9 */ /* 0x000fe40000000800 */
[----:B------:R-:W-:-:S06]  /*b4a0*/  UISETP.GE.AND UP0, UPT, UR7, UR4, UPT ;  /* 0x000000040700728c */ /* 0x000fcc000bf06270 */
[----:B------:R-:W-:-:S13]  /*b4b0*/  PLOP3.LUT P0, PT, PT, PT, UP0, 0x80, 0x0 ;  /* 0x000000000000781c */ /* 0x000fda0003f0f008 */
[----:B------:R-:W-:Y:S05]  /*b4c0*/  @!P0 BRA `(.L_x_432) ;  /* 0xffffff5800dc8947 */ /* 0x000fea000383ffff */
[----:B------:R-:W-:Y:S05]  /*b4d0*/  EXIT ;  /* 0x000000000000794d */ /* 0x000fea0003800000 */
.L_x_381:
[----:B------:R-:W-:-:S08]  /*b4e0*/  NOP ;  /* 0x0000000000007918 */ /* 0x000fd00000000000 */
[----:B------:R-:W0:-:S00]  /*b4f0*/  USETMAXREG.DEALLOC.CTAPOOL 0x28 ;  /* 0x00000028000079c8 */ /* 0x000e0000080e0500 */
[----:B0-----:R-:W-:Y:S01]  /*b500*/  LOP3.LUT R2, R2, 0x3, RZ, 0xc0, !PT ;  /* 0x0000000302027812 */ /* 0x001fe200078ec0ff */
[----:B------:R-:W-:Y:S01]  /*b510*/  IMAD.MOV.U32 R6, RZ, RZ, RZ ;  /* 0x000000ffff067224 */ /* 0x000fe200078e00ff */
[----:B------:R-:W-:-:S04]  /*b520*/  LOP3.LUT R23, R23, 0xfffffdff, RZ, 0xc0, !PT ;  /* 0xfffffdff17177812 */ /* 0x000fc800078ec0ff */
[----:B------:R-:W0:Y:S02]  /*b530*/  SHFL.IDX PT, R2, R2, RZ, 0x1f ;  /* 0x00001fff02027589 */ /* 0x000e2400000e0000 */
[----:B0-----:R-:W-:-:S13]  /*b540*/  ISETP.NE.AND P0, PT, R2, RZ, PT ;  /* 0x000000ff0200720c */ /* 0x001fda0003f05270 */
[----:B------:R-:W-:Y:S01]  /*b550*/  @P0 LOP3.LUT R23, R23, 0x200, RZ, 0xfc, !PT ;  /* 0x0000020017170812 */ /* 0x000fe200078efcff */
[----:B------:R-:W-:Y:S06]  /*b560*/  @!P0 BRA `(.L_x_433) ;  /* 0x00000000001c8947 */ /* 0x000fec0003800000 */
[----:B------:R-:W0:Y:S08]  /*b570*/  S2UR UR5, SR_CgaCtaId ;  /* 0x00000000000579c3 */ /* 0x000e300000008800 */
[----:B------:R-:W-:Y:S06]  /*b580*/  BAR.SYNC.DEFER_BLOCKING 0x5, 0x180 ;  /* 0x0146000000007b1d */ /* 0x000fec0000010000 */
[----:B------:R-:W-:-:S02]  /*b590*/  UMOV UR4, 0x400 ;  /* 0x0000040000047882 */ /* 0x000fc40000000000 */
[----:B0-----:R-:W-:-:S09]  /*b5a0*/  ULEA UR4, UR5, UR4, 0x18 ;  /* 0x0000000405047291 */ /* 0x001fd2000f8ec03f */
[----:B------:R-:W0:Y:S01]  /*b5b0*/  LDS.128 R16, [UR4+0x228d0] ;  /* 0x0228d004ff107984 */ /* 0x000e220008000c00 */
[----:B------:R-:W-:Y:S06]  /*b5c0*/  BAR.ARV 0x4, 0x180 ;  /* 0x0106000000007b1d */ /* 0x000fec0000002000 */
[----:B------:R-:W-:Y:S05]  /*b5d0*/  BRA `(.L_x_434) ;  /* 0x0000000800907947 */ /* 0x000fea0003800000 */
.L_x_433:
[----:B------:R-:W-:Y:S01]  /*b5e0*/  LOP3.LUT R7, R0, 0x1f, RZ, 0xc0, !PT ;  /* 0x0000001f00077812 */ /* 0x000fe200078ec0ff */
[----:B------:R-:W-:Y:S01]  /*b5f0*/  ULDC UR4, c[0x0][0xc3c] ;  /* 0x00030f0000047ab9 */ /* 0x000fe20000000800 */
[----:B------:R-:W-:Y:S01]  /*b600*/  IMAD.MOV.U32 R9, RZ, RZ, RZ ;  /* 0x000000ffff097224 */ /* 0x000fe200078e00ff */
[----:B------:R-:W0:Y:S01]  /*b610*/  S2UR UR6, SR_CTAID.X ;  /* 0x00000000000679c3 */ /* 0x000e220000002500 */
[----:B------:R-:W-:Y:S01]  /*b620*/  ISETP.NE.AND P0, PT, R7, 0x1f, PT ;  /* 0x0000001f0700780c */ /* 0x000fe20003f05270 */
[----:B------:R-:W-:-:S03]  /*b630*/  ULDC UR5, c[0x0][0xc38] ;  /* 0x00030e0000057ab9 */ /* 0x000fc60000000800 */
[----:B------:R-:W-:-:S13]  /*b640*/  ISETP.GE.OR P1, PT, R7, UR4, !P0 ;  /* 0x0000000407007c0c */ /* 0x000fda000c726670 */
[----:B------:R-:W1:Y:S08]  /*b650*/  @!P1 LDC.64 R4, c[0x0][0xc80] ;  /* 0x00032000ff049b82 */ /* 0x000e700000000a00 */
[----:B------:R-:W2:Y:S01]  /*b660*/  @!P1 LDC.64 R2, c[0x0][0xc78] ;  /* 0x00031e00ff029b82 */ /* 0x000ea20000000a00 */
[----:B-1----:R-:W-:-:S05]  /*b670*/  @!P1 IMAD.WIDE.U32 R4, R7, 0x4, R4 ;  /* 0x0000000407049825 */ /* 0x002fca00078e0004 */
[----:B------:R-:W3:Y:S01]  /*b680*/  @!P1 LDG.E R6, desc[UR50][R4.64] ;  /* 0x0000003204069981 */ /* 0x000ee2000c1e1900 */
[----:B--2---:R-:W-:-:S05]  /*b690*/  @!P1 IMAD.WIDE.U32 R2, R7, 0x4, R2 ;  /* 0x0000000407029825 */ /* 0x004fca00078e0002 */
[----:B------:R-:W3:Y:S01]  /*b6a0*/  @!P1 LDG.E R9, desc[UR50][R2.64] ;  /* 0x0000003202099981 */ /* 0x000ee2000c1e1900 */
[C---:B------:R-:W-:Y:S02]  /*b6b0*/  ISETP.NE.AND P1, PT, R7.reuse, RZ, PT ;  /* 0x000000ff0700720c */ /* 0x040fe40003f25270 */
[C---:B------:R-:W-:Y:S02]  /*b6c0*/  ISETP.GE.U32.AND P2, PT, R7.reuse, 0x2, PT ;  /* 0x000000020700780c */ /* 0x040fe40003f46070 */
[C---:B------:R-:W-:Y:S02]  /*b6d0*/  ISETP.GE.U32.AND P3, PT, R7.reuse, 0x4, PT ;  /* 0x000000040700780c */ /* 0x040fe40003f66070 */
[C---:B------:R-:W-:Y:S02]  /*b6e0*/  ISETP.GE.U32.AND P4, PT, R7.reuse, 0x8, PT ;  /* 0x000000080700780c */ /* 0x040fe40003f86070 */
[----:B------:R-:W-:Y:S01]  /*b6f0*/  ISETP.GE.U32.AND P5, PT, R7, 0x10, PT ;  /* 0x000000100700780c */ /* 0x000fe20003fa6070 */
[----:B------:R-:W-:Y:S01]  /*b700*/  UMOV UR4, URZ ;  /* 0x0000003f00047c82 */ /* 0x000fe20008000000 */
[----:B---3--:R-:W-:-:S05]  /*b710*/  IMAD R8, R6, R9, RZ ;  /* 0x0000000906087224 */ /* 0x008fca00078e02ff */
[----:B------:R-:W1:Y:S02]  /*b720*/  SHFL.UP PT, R10, R8, 0x1, RZ ;  /* 0x04200000080a7989 */ /* 0x000e6400000e00ff */
[----:B-1----:R-:W-:-:S05]  /*b730*/  SEL R11, R10, RZ, P1 ;  /* 0x000000ff0a0b7207 */ /* 0x002fca0000800000 */
[----:B------:R-:W-:-:S05]  /*b740*/  IMAD.IADD R11, R8, 0x1, R11 ;  /* 0x00000001080b7824 */ /* 0x000fca00078e020b */
        /* <DEDUP_REMOVED lines=12> */
[----:B------:R-:W1:Y:S02]  /*b810*/  SHFL.IDX PT, R4, R5, 0x1f, 0x1f ;  /* 0x03e01f0005047f89 */ /* 0x000e6400000e0000 */
[----:B-1----:R-:W-:-:S05]  /*b820*/  IMAD R8, R4, UR5, RZ ;  /* 0x0000000504087c24 */ /* 0x002fca000f8e02ff */
[----:B0-----:R-:W-:Y:S01]  /*b830*/  ISETP.GT.AND P6, PT, R8, UR6, PT ;  /* 0x0000000608007c0c */ /* 0x001fe2000bfc4270 */
[----:B------:R-:W-:-:S12]  /*b840*/  IMAD.MOV.U32 R3, RZ, RZ, R8 ;  /* 0x000000ffff037224 */ /* 0x000fd800078e0008 */
[----:B------:R-:W-:Y:S05]  /*b850*/  @P6 BRA `(.L_x_435) ;  /* 0x0000000000986947 */ /* 0x000fea0003800000 */
[----:B------:R-:W-:Y:S01]  /*b860*/  IMAD.MOV.U32 R8, RZ, RZ, R3 ;  /* 0x000000ffff087224 */ /* 0x000fe200078e0003 */
[----:B------:R-:W-:Y:S01]  /*b870*/  UMOV UR4, URZ ;  /* 0x0000003f00047c82 */ /* 0x000fe20008000000 */
[----:B------:R-:W-:-:S05]  /*b880*/  ULDC UR5, c[0x0][0xc38] ;  /* 0x00030e0000057ab9 */ /* 0x000fca0000000800 */
.L_x_437:
[----:B------:R-:W0:Y:S01]  /*b890*/  LDC R2, c[0x0][0xc3c] ;  /* 0x00030f00ff027b82 */ /* 0x000e220000000800 */
[----:B------:R-:W-:-:S06]  /*b8a0*/  UIADD3 UR4, UR4, 0x1f, URZ ;  /* 0x0000001f04047890 */ /* 0x000fcc000fffe03f */
[----:B0-----:R-:W-:-:S13]  /*b8b0*/  ISETP.LE.AND P6, PT, R2, UR4, PT ;  /* 0x0000000402007c0c */ /* 0x001fda000bfc3270 */
[----:B------:R-:W-:Y:S05]  /*b8c0*/  @P6 BRA `(.L_x_436) ;  /* 0x0000000400a86947 */ /* 0x000fea0003800000 */
[----:B------:R-:W-:Y:S02]  /*b8d0*/  VIADD R9, R7, UR4 ;  /* 0x0000000407097c36 */ /* 0x000fe40008000000 */
[----:B------:R-:W-:-:S03]  /*b8e0*/  IMAD.MOV.U32 R6, RZ, RZ, RZ ;  /* 0x000000ffff067224 */ /* 0x000fc600078e00ff */
[----:B------:R-:W-:-:S13]  /*b8f0*/  ISETP.GE.OR P6, PT, R9, R2, !P0 ;  /* 0x000000020900720c */ /* 0x000fda00047c6670 */
[----:B------:R-:W0:Y:S08]  /*b900*/  @!P6 LDC.64 R4, c[0x0][0xc80] ;  /* 0x00032000ff04eb82 */ /* 0x000e300000000a00 */
[----:B------:R-:W1:Y:S01]  /*b910*/  @!P6 LDC.64 R2, c[0x0][0xc78] ;  /* 0x00031e00ff02eb82 */ /* 0x000e620000000a00 */
[----:B0-----:R-:W-:-:S05]  /*b920*/  @!P6 IMAD.WIDE R4, R9, 0x4, R4 ;  /* 0x000000040904e825 */ /* 0x001fca00078e0204 */
[----:B------:R-:W2:Y:S01]  /*b930*/  @!P6 LDG.E R6, desc[UR50][R4.64] ;  /* 0x000000320406e981 */ /* 0x000ea2000c1e1900 */
[----:B-1----:R-:W-:-:S04]  /*b940*/  @!P6 IMAD.WIDE R2, R9, 0x4, R2 ;  /* 0x000000040902e825 */ /* 0x002fc800078e0202 */
[----:B------:R-:W-:-:S06]  /*b950*/  IMAD.MOV.U32 R9, RZ, RZ, RZ ;  /* 0x000000ffff097224 */ /* 0x000fcc00078e00ff */
[----:B------:R-:W2:Y:S02]  /*b960*/  @!P6 LDG.E R9, desc[UR50][R2.64] ;  /* 0x000000320209e981 */ /* 0x000ea4000c1e1900 */
[----:B--2---:R-:W-:-:S05]  /*b970*/  IMAD R13, R6, R9, RZ ;  /* 0x00000009060d7224 */ /* 0x004fca00078e02ff */
[----:B------:R-:W0:Y:S02]  /*b980*/  SHFL.UP PT, R10, R13, 0x1, RZ ;  /* 0x042000000d0a7989 */ /* 0x000e2400000e00ff */
[----:B0-----:R-:W-:-:S05]  /*b990*/  SEL R10, R10, RZ, P1 ;  /* 0x000000ff0a0a7207 */ /* 0x001fca0000800000 */
[----:B------:R-:W-:-:S05]  /*b9a0*/  IMAD.IADD R10, R13, 0x1, R10 ;  /* 0x000000010d0a7824 */ /* 0x000fca00078e020a */
        /* <DEDUP_REMOVED lines=12> */
[----:B------:R-:W0:Y:S02]  /*ba70*/  SHFL.IDX PT, R2, R5, 0x1f, 0x1f ;  /* 0x03e01f0005027f89 */ /* 0x000e2400000e0000 */
[----:B0-----:R-:W-:-:S04]  /*ba80*/  IMAD R3, R2, UR5, RZ ;  /* 0x0000000502037c24 */ /* 0x001fc8000f8e02ff */
[----:B------:R-:W-:-:S05]  /*ba90*/  IMAD.IADD R8, R3, 0x1, R8 ;  /* 0x0000000103087824 */ /* 0x000fca00078e0208 */
[----:B------:R-:W-:-:S13]  /*baa0*/  ISETP.GT.AND P6, PT, R8, UR6, PT ;  /* 0x0000000608007c0c */ /* 0x000fda000bfc4270 */
[----:B------:R-:W-:Y:S05]  /*bab0*/  @!P6 BRA `(.L_x_437) ;  /* 0xfffffffc0074e947 */ /* 0x000fea000383ffff */
.L_x_435:
[----:B------:R-:W-:Y:S02]  /*bac0*/  IMAD.IADD R10, R8, 0x1, -R3 ;  /* 0x00000001080a7824 */ /* 0x000fe400078e0a03 */
[----:B------:R-:W-:Y:S02]  /*bad0*/  IMAD.MOV.U32 R16, RZ, RZ, RZ ;  /* 0x000000ffff107224 */ /* 0x000fe400078e00ff */
[----:B------:R-:W-:-:S05]  /*bae0*/  IMAD R2, R5, UR5, R10 ;  /* 0x0000000505027c24 */ /* 0x000fca000f8e020a */
[----:B------:R-:W-:-:S13]  /*baf0*/  ISETP.GT.AND P0, PT, R2, UR6, PT ;  /* 0x0000000602007c0c */ /* 0x000fda000bf04270 */
[----:B------:R-:W-:-:S04]  /*bb00*/  VOTE.ANY R4, PT, !P0 ;  /* 0x0000000000047806 */ /* 0x000fc800040e0100 */
[----:B------:R-:W0:Y:S01]  /*bb10*/  POPC R19, R4 ;  /* 0x0000000400137309 */ /* 0x000e220000000000 */
[----:B------:R-:W-:Y:S01]  /*bb20*/  ISETP.NE.AND P0, PT, R4, RZ, PT ;  /* 0x000000ff0400720c */ /* 0x000fe20003f05270 */
[----:B0-----:R-:W0:Y:S04]  /*bb30*/  SHFL.IDX PT, R6, R6, R19, 0x1f ;  /* 0x00001f1306067589 */ /* 0x001e2800000e0000 */
[----:B------:R1:W2:Y:S01]  /*bb40*/  SHFL.IDX PT, R9, R9, R19, 0x1f ;  /* 0x00001f1309097589 */ /* 0x0002a200000e0000 */
[----:B0-----:R-:W-:-:S04]  /*bb50*/  IABS R12, R6 ;  /* 0x00000006000c7213 */ /* 0x001fc80000000000 */
[----:B------:R-:W0:Y:S08]  /*bb60*/  I2F.RP R8, R12 ;  /* 0x0000000c00087306 */ /* 0x000e300000209400 */
[----:B0-----:R-:W0:Y:S02]  /*bb70*/  MUFU.RCP R8, R8 ;  /* 0x0000000800087308 */ /* 0x001e240000001000 */
[----:B0-----:R-:W-:-:S06]  /*bb80*/  VIADD R2, R8, 0xffffffe ;  /* 0x0ffffffe08027836 */ /* 0x001fcc0000000000 */
[----:B------:R-:W0:Y:S02]  /*bb90*/  F2I.FTZ.U32.TRUNC.NTZ R3, R2 ;  /* 0x0000000200037305 */ /* 0x000e24000021f000 */
[----:B0-----:R-:W-:Y:S01]  /*bba0*/  IMAD.MOV R11, RZ, RZ, -R3 ;  /* 0x000000ffff0b7224 */ /* 0x001fe200078e0a03 */
[----:B-12---:R-:W-:Y:S06]  /*bbb0*/  @!P0 BRA `(.L_x_438) ;  /* 0x0000000000088947 */ /* 0x006fec0003800000 */
[----:B------:R-:W-:-:S06]  /*bbc0*/  VIADD R16, R19, 0xffffffff ;  /* 0xffffffff13107836 */ /* 0x000fcc0000000000 */
[----:B------:R0:W1:Y:S02]  /*bbd0*/  SHFL.IDX PT, R16, R5, R16, 0x1f ;  /* 0x00001f1005107589 */ /* 0x00006400000e0000 */
.L_x_438:
[----:B-1----:R-:W-:Y:S01]  /*bbe0*/  IMAD R16, R16, UR5, R10 ;  /* 0x0000000510107c24 */ /* 0x002fe2000f8e020a */
[----:B------:R-:W-:Y:S01]  /*bbf0*/  IABS R4, R9 ;  /* 0x0000000900047213 */ /* 0x000fe20000000000 */
[----:B0-----:R-:W-:Y:S01]  /*bc00*/  IMAD.MOV.U32 R5, RZ, RZ, R11 ;  /* 0x000000ffff057224 */ /* 0x001fe200078e000b */
[----:B------:R-:W-:Y:S01]  /*bc10*/  IABS R11, R6 ;  /* 0x00000006000b7213 */ /* 0x000fe20000000000 */
[----:B------:R-:W-:Y:S01]  /*bc20*/  IMAD.MOV.U32 R2, RZ, RZ, RZ ;  /* 0x000000ffff027224 */ /* 0x000fe200078e00ff */
[----:B------:R-:W-:Y:S01]  /*bc30*/  IADD3 R17, -R16, UR6, RZ ;  /* 0x0000000610117c10 */ /* 0x000fe2000fffe1ff */
[----:B------:R-:W-:Y:S01]  /*bc40*/  IMAD R5, R5, R12, RZ ;  /* 0x0000000c05057224 */ /* 0x000fe200078e02ff */
[----:B------:R-:W0:Y:S01]  /*bc50*/  I2F.RP R8, R4 ;  /* 0x0000000400087306 */ /* 0x000e220000209400 */
[----:B------:R-:W-:Y:S01]  /*bc60*/  VIADD R19, R19, UR4 ;  /* 0x0000000413137c36 */ /* 0x000fe20008000000 */
[----:B------:R-:W-:Y:S01]  /*bc70*/  IABS R10, R17 ;  /* 0x00000011000a7213 */ /* 0x000fe20000000000 */
[----:B------:R-:W-:-:S04]  /*bc80*/  IMAD.HI.U32 R2, R3, R5, R2 ;  /* 0x0000000503027227 */ /* 0x000fc800078e0002 */
[----:B------:R-:W-:Y:S02]  /*bc90*/  IMAD.MOV.U32 R3, RZ, RZ, R10 ;  /* 0x000000ffff037224 */ /* 0x000fe400078e000a */
[----:B------:R-:W-:Y:S02]  /*bca0*/  IMAD.MOV R5, RZ, RZ, -R11 ;  /* 0x000000ffff057224 */ /* 0x000fe400078e0a0b */
[----:B------:R-:W-:-:S04]  /*bcb0*/  IMAD.HI.U32 R2, R2, R3, RZ ;  /* 0x0000000302027227 */ /* 0x000fc800078e00ff */
[----:B------:R-:W-:Y:S01]  /*bcc0*/  IMAD R3, R2, R5, R3 ;  /* 0x0000000502037224 */ /* 0x000fe200078e0203 */
[----:B0-----:R-:W0:Y:S01]  /*bcd0*/  MUFU.RCP R8, R8 ;  /* 0x0000000800087308 */ /* 0x001e220000001000 */
[----:B------:R-:W-:-:S03]  /*bce0*/  LOP3.LUT R5, R17, R6, RZ, 0x3c, !PT ;  /* 0x0000000611057212 */ /* 0x000fc600078e3cff */
[----:B------:R-:W-:Y:S02]  /*bcf0*/  ISETP.GT.U32.AND P1, PT, R12, R3, PT ;  /* 0x000000030c00720c */ /* 0x000fe40003f24070 */
[----:B------:R-:W-:-:S11]  /*bd00*/  ISETP.GE.AND P2, PT, R5, RZ, PT ;  /* 0x000000ff0500720c */ /* 0x000fd60003f46270 */
[----:B------:R-:W-:Y:S02]  /*bd10*/  @!P1 IMAD.IADD R3, R3, 0x1, -R12 ;  /* 0x0000000103039824 */ /* 0x000fe400078e0a0c */
[----:B0-----:R-:W-:Y:S02]  /*bd20*/  VIADD R10, R8, 0xffffffe ;  /* 0x0ffffffe080a7836 */ /* 0x001fe40000000000 */
[----:B------:R-:W-:Y:S01]  /*bd30*/  @!P1 VIADD R2, R2, 0x1 ;  /* 0x0000000102029836 */ /* 0x000fe20000000000 */
[----:B------:R-:W-:Y:S02]  /*bd40*/  ISETP.GE.U32.AND P0, PT, R3, R12, PT ;  /* 0x0000000c0300720c */ /* 0x000fe40003f06070 */
[----:B------:R-:W0:Y:S01]  /*bd50*/  F2I.FTZ.U32.TRUNC.NTZ R3, R10 ;  /* 0x0000000a00037305 */ /* 0x000e22000021f000 */
[----:B------:R-:W-:-:S10]  /*bd60*/  ISETP.NE.AND P1, PT, R6, RZ, PT ;  /* 0x000000ff0600720c */ /* 0x000fd40003f25270 */
[----:B------:R-:W-:-:S04]  /*bd70*/  @P0 VIADD R2, R2, 0x1 ;  /* 0x0000000102020836 */ /* 0x000fc80000000000 */
[----:B------:R-:W-:Y:S01]  /*bd80*/  IMAD.MOV.U32 R8, RZ, RZ, R2 ;  /* 0x000000ffff087224 */ /* 0x000fe200078e0002 */
[----:B------:R-:W-:Y:S01]  /*bd90*/  IABS R2, R9 ;  /* 0x0000000900027213 */ /* 0x000fe20000000000 */
[----:B0-----:R-:W-:Y:S02]  /*bda0*/  IMAD.MOV R5, RZ, RZ, -R3 ;  /* 0x000000ffff057224 */ /* 0x001fe400078e0a03 */
[----:B------:R-:W-:Y:S01]  /*bdb0*/  @!P2 IMAD.MOV R8, RZ, RZ, -R8 ;  /* 0x000000ffff08a224 */ /* 0x000fe200078e0a08 */
[----:B------:R-:W-:Y:S01]  /*bdc0*/  @!P1 LOP3.LUT R8, RZ, R6, RZ, 0x33, !PT ;  /* 0x00000006ff089212 */ /* 0x000fe200078e33ff */
[----:B------:R-:W-:Y:S02]  /*bdd0*/  IMAD.MOV R11, RZ, RZ, -R2 ;  /* 0x000000ffff0b7224 */ /* 0x000fe400078e0a02 */
[----:B------:R-:W-:Y:S01]  /*bde0*/  IMAD R5, R5, R4, RZ ;  /* 0x0000000405057224 */ /* 0x000fe200078e02ff */
[----:B------:R-:W-:Y:S01]  /*bdf0*/  IABS R10, R8 ;  /* 0x00000008000a7213 */ /* 0x000fe20000000000 */
[----:B------:R-:W-:-:S02]  /*be00*/  IMAD.MOV.U32 R2, RZ, RZ, RZ ;  /* 0x000000ffff027224 */ /* 0x000fc400078e00ff */
[----:B------:R-:W-:Y:S02]  /*be10*/  IMAD R6, R6, R8, RZ ;  /* 0x0000000806067224 */ /* 0x000fe400078e02ff */
[----:B------:R-:W-:-:S04]  /*be20*/  IMAD.HI.U32 R2, R3, R5, R2 ;  /* 0x0000000503027227 */ /* 0x000fc800078e0002 */
[----:B------:R-:W-:Y:S02]  /*be30*/  IMAD.MOV.U32 R3, RZ, RZ, R10 ;  /* 0x000000ffff037224 */ /* 0x000fe400078e000a */
[----:B------:R-:W-:Y:S02]  /*be40*/  IMAD.MOV.U32 R5, RZ, RZ, R11 ;  /* 0x000000ffff057224 */ /* 0x000fe400078e000b */
[----:B------:R-:W-:-:S04]  /*be50*/  IMAD.HI.U32 R2, R2, R3, RZ ;  /* 0x0000000302027227 */ /* 0x000fc800078e00ff */
[----:B------:R-:W-:Y:S02]  /*be60*/  IMAD R3, R2, R5, R3 ;  /* 0x0000000502037224 */ /* 0x000fe400078e0203 */
[----:B------:R-:W-:-:S03]  /*be70*/  IMAD.IADD R17, R17, 0x1, -R6 ;  /* 0x0000000111117824 */ /* 0x000fc600078e0a06 */
[----:B------:R-:W-:-:S13]  /*be80*/  ISETP.GT.U32.AND P1, PT, R4, R3, PT ;  /* 0x000000030400720c */ /* 0x000fda0003f24070 */
[----:B------:R-:W-:Y:S02]  /*be90*/  @!P1 IMAD.IADD R3, R3, 0x1, -R4 ;  /* 0x0000000103039824 */ /* 0x000fe400078e0a04 */
[----:B------:R-:W-:Y:S01]  /*bea0*/  @!P1 VIADD R2, R2, 0x1 ;  /* 0x0000000102029836 */ /* 0x000fe20000000000 */
[----:B------:R-:W-:Y:S02]  /*beb0*/  ISETP.NE.AND P1, PT, R9, RZ, PT ;  /* 0x000000ff0900720c */ /* 0x000fe40003f25270 */
[----:B------:R-:W-:Y:S02]  /*bec0*/  ISETP.GE.U32.AND P0, PT, R3, R4, PT ;  /* 0x000000040300720c */ /* 0x000fe40003f06070 */
[----:B------:R-:W-:-:S04]  /*bed0*/  LOP3.LUT R3, R8, R9, RZ, 0x3c, !PT ;  /* 0x0000000908037212 */ /* 0x000fc800078e3cff */
[----:B------:R-:W-:-:S07]  /*bee0*/  ISETP.GE.AND P2, PT, R3, RZ, PT ;  /* 0x000000ff0300720c */ /* 0x000fce0003f46270 */
[----:B------:R-:W-:-:S06]  /*bef0*/  @P0 VIADD R2, R2, 0x1 ;  /* 0x0000000102020836 */ /* 0x000fcc0000000000 */
[----:B------:R-:W-:Y:S01]  /*bf00*/  @!P2 IMAD.MOV R2, RZ, RZ, -R2 ;  /* 0x000000ffff02a224 */ /* 0x000fe200078e0a02 */
[----:B------:R-:W-:-:S05]  /*bf10*/  @!P1 LOP3.LUT R2, RZ, R9, RZ, 0x33, !PT ;  /* 0x00000009ff029212 */ /* 0x000fca00078e33ff */
[----:B------:R-:W-:-:S04]  /*bf20*/  IMAD.MOV R18, RZ, RZ, -R2 ;  /* 0x000000ffff127224 */ /* 0x000fc800078e0a02 */
[C---:B------:R-:W-:Y:S02]  /*bf30*/  IMAD R18, R9.reuse, R18, R8 ;  /* 0x0000001209127224 */ /* 0x040fe400078e0208 */
[----:B------:R-:W-:-:S04]  /*bf40*/  IMAD R9, R9, 0x1000000, R2 ;  /* 0x0100000009097824 */ /* 0x000fc800078e0202 */
[----:B------:R-:W-:Y:S01]  /*bf50*/  IMAD R18, R18, 0x10000, R9 ;  /* 0x0001000012127824 */ /* 0x000fe200078e0209 */
[----:B------:R-:W-:Y:S06]  /*bf60*/  BRA `(.L_x_439) ;  /* 0x0000000000147947 */ /* 0x000fec0003800000 */
.L_x_436:
[----:B------:R-:W-:Y:S01]  /*bf70*/  ULDC UR4, c[0x0][0xc3c] ;  /* 0x00030f0000047ab9 */ /* 0x000fe20000000800 */
[----:B------:R-:W-:Y:S02]  /*bf80*/  IMAD.MOV.U32 R17, RZ, RZ, RZ ;  /* 0x000000ffff117224 */ /* 0x000fe400078e00ff */
[----:B------:R-:W-:Y:S02]  /*bf90*/  IMAD.U32 R16, RZ, RZ, UR6 ;  /* 0x00000006ff107e24 */ /* 0x000fe4000f8e00ff */
[----:B------:R-:W-:Y:S02]  /*bfa0*/  IMAD.MOV.U32 R18, RZ, RZ, RZ ;  /* 0x000000ffff127224 */ /* 0x000fe400078e00ff */
[----:B------:R-:W-:-:S07]  /*bfb0*/  IMAD.U32 R19, RZ, RZ, UR4 ;  /* 0x00000004ff137e24 */ /* 0x000fce000f8e00ff */
.L_x_439:
[----:B------:R-:W-:-:S13]  /*bfc0*/  ISETP.NE.AND P0, PT, R7, RZ, PT ;  /* 0x000000ff0700720c */ /* 0x000fda0003f05270 */
[----:B------:R-:W0:Y:S01]  /*bfd0*/  @!P0 S2R R3, SR_CgaCtaId ;  /* 0x0000000000038919 */ /* 0x000e220000008800 */
[----:B------:R-:W-:-:S04]  /*bfe0*/  @!P0 MOV R2, 0x400 ;  /* 0x0000040000028802 */ /* 0x000fc80000000f00 */
[----:B0-----:R-:W-:-:S05]  /*bff0*/  @!P0 LEA R2, R3, R2, 0x18 ;  /* 0x0000000203028211 */ /* 0x001fca00078ec0ff */
[----:B------:R1:W-:Y:S01]  /*c000*/  @!P0 STS.128 [R2+0x228d0], R16 ;  /* 0x0228d01002008388 */ /* 0x0003e20000000c00 */
[----:B------:R-:W-:Y:S06]  /*c010*/  BAR.ARV 0x5, 0x180 ;  /* 0x0146000000007b1d */ /* 0x000fec0000002000 */
.L_x_434:
[----:B------:R2:W-:Y:S01]  /*c020*/  STL [R1+0x24], RZ ;  /* 0x000024ff01007387 */ /* 0x0005e20000100800 */
[----:B------:R-:W-:Y:S01]  /*c030*/  ULDC UR4, c[0x0][0xc3c] ;  /* 0x00030f0000047ab9 */ /* 0x000fe20000000800 */
[----:B------:R-:W-:Y:S01]  /*c040*/  IMAD.MOV.U32 R26, RZ, RZ, 0x1 ;  /* 0x00000001ff1a7424 */ /* 0x000fe200078e00ff */
[----:B0-----:R-:W-:Y:S01]  /*c050*/  ISETP.GE.AND P0, PT, R19, UR4, PT ;  /* 0x0000000413007c0c */ /* 0x001fe2000bf06270 */
[----:B------:R-:W-:-:S12]  /*c060*/  IMAD.MOV.U32 R24, RZ, RZ, RZ ;  /* 0x000000ffff187224 */ /* 0x000fd800078e00ff */
[----:B--2---:R-:W-:Y:S05]  /*c070*/  @P0 BRA `(.L_x_440) ;  /* 0x0000004800500947 */ /* 0x004fea0003800000 */
[----:B------:R-:W0:Y:S01]  /*c080*/  S2UR UR5, SR_CgaCtaId ;  /* 0x00000000000579c3 */ /* 0x000e220000008800 */
[----:B------:R2:W-:Y:S01]  /*c090*/  STL [R1+0x24], RZ ;  /* 0x000024ff01007387 */ /* 0x0005e20000100800 */
[C---:B-1----:R-:W-:Y:S01]  /*c0a0*/  IMAD.SHL.U32 R2, R0.reuse, 0x8, RZ ;  /* 0x0000000800027824 */ /* 0x042fe200078e00ff */
[----:B------:R-:W-:Y:S01]  /*c0b0*/  UMOV UR4, 0x400 ;  /* 0x0000040000047882 */ /* 0x000fe20000000000 */
[----:B------:R-:W-:Y:S01]  /*c0c0*/  LOP3.LUT R4, R0, 0x7f, RZ, 0xc0, !PT ;  /* 0x0000007f00047812 */ /* 0x000fe200078ec0ff */
[----:B------:R-:W-:Y:S01]  /*c0d0*/  BSSY B8, `(.L_x_440) ;  /* 0x000048e000087945 */ /* 0x000fe20003800000 */
[----:B------:R-:W-:Y:S01]  /*c0e0*/  IMAD.MOV.U32 R26, RZ, RZ, 0x1 ;  /* 0x00000001ff1a7424 */ /* 0x000fe200078e00ff */
[----:B------:R-:W-:Y:S01]  /*c0f0*/  LOP3.LUT R3, R2, 0x1f8, RZ, 0xc0, !PT ;  /* 0x000001f802037812 */ /* 0x000fe200078ec0ff */
[----:B------:R-:W-:Y:S01]  /*c100*/  IMAD.MOV.U32 R24, RZ, RZ, RZ ;  /* 0x000000ffff187224 */ /* 0x000fe200078e00ff */
[----:B------:R-:W-:Y:S01]  /*c110*/  SHF.R.U32.HI R5, RZ, 0x3, R4 ;  /* 0x00000003ff057819 */ /* 0x000fe20000011604 */
[----:B------:R-:W-:Y:S01]  /*c120*/  ULOP3.LUT UR36, UR38, 0x2, URZ, 0xfc, !UPT ;  /* 0x0000000226247892 */ /* 0x000fe2000f8efc3f */
[----:B------:R-:W-:Y:S01]  /*c130*/  LOP3.LUT R3, R3, 0x38, R0, 0x78, !PT ;  /* 0x0000003803037812 */ /* 0x000fe200078e7800 */
[----:B------:R-:W-:Y:S01]  /*c140*/  IMAD.SHL.U32 R0, R0, 0x10, RZ ;  /* 0x0000001000007824 */ /* 0x000fe200078e00ff */
[----:B------:R-:W-:Y:S01]  /*c150*/  LOP3.LUT R4, R2, 0x38, RZ, 0xc0, !PT ;  /* 0x0000003802047812 */ /* 0x000fe200078ec0ff */
[----:B------:R-:W-:Y:S01]  /*c160*/  ULDC UR37, c[0x0][0xc] ;  /* 0x0000030000257ab9 */ /* 0x000fe20000000800 */
[----:B------:R-:W-:-:S02]  /*c170*/  LOP3.LUT R28, R3, 0x200, R2, 0xf8, !PT ;  /* 0x00000200031c7812 */ /* 0x000fc400078ef802 */
[----:B------:R-:W-:Y:S02]  /*c180*/  LOP3.LUT R0, R5, 0x70, R0, 0xf8, !PT ;  /* 0x0000007005007812 */ /* 0x000fe400078ef800 */
[C---:B------:R-:W-:Y:S02]  /*c190*/  LOP3.LUT R3, R4.reuse, 0x40, RZ, 0xfc, !PT ;  /* 0x0000004004037812 */ /* 0x040fe400078efcff */
[C---:B------:R-:W-:Y:S02]  /*c1a0*/  LOP3.LUT R2, R4.reuse, 0x80, RZ, 0xfc, !PT ;  /* 0x0000008004027812 */ /* 0x040fe400078efcff */
[----:B------:R-:W-:Y:S01]  /*c1b0*/  LOP3.LUT R0, R4, 0xc0, RZ, 0xfc, !PT ;  /* 0x000000c004007812 */ /* 0x000fe200078efcff */
[----:B0-----:R-:W-:-:S06]  /*c1c0*/  ULEA UR4, UR5, UR4, 0x18 ;  /* 0x0000000405047291 */ /* 0x001fcc000f8ec03f */
[----:B------:R-:W-:-:S04]  /*c1d0*/  IMAD.U32 R22, RZ, RZ, UR4 ;  /* 0x00000004ff167e24 */ /* 0x000fc8000f8e00ff */
[----:B--2---:R-:W-:-:S07]  /*c1e0*/  IMAD R36, R28, 0x2, R22 ;  /* 0x000000021c247824 */ /* 0x004fce00078e0216 */
.L_x_501:
[----:B0-----:R-:W0:Y:S02]  /*c1f0*/  LDC.64 R2, c[0x0][0xc88] ;  /* 0x00032200ff027b82 */ /* 0x001e240000000a00 */
[----:B0-----:R-:W-:-:S05]  /*c200*/  IMAD.WIDE R2, R19, 0x4, R2 ;  /* 0x0000000413027825 */ /* 0x001fca00078e0202 */
[----:B------:R-:W2:Y:S01]  /*c210*/  LDG.E R25, desc[UR50][R2.64] ;  /* 0x0000003202197981 */ /* 0x000ea2000c1e1900 */
[----:B------:R-:W-:Y:S05]  /*c220*/  YIELD ;  /* 0x0000000000007946 */ /* 0x000fea0003800000 */
[----:B------:R-:W-:Y:S01]  /*c230*/  ULDC.64 UR4, c[0x0][0xa28] ;  /* 0x00028a0000047ab9 */ /* 0x000fe20000000a00 */
[----:B------:R-:W-:Y:S01]  /*c240*/  IMAD.MOV.U32 R30, RZ, RZ, RZ ;  /* 0x000000ffff1e7224 */ /* 0x000fe200078e00ff */
[----:B------:R-:W-:Y:S01]  /*c250*/  ISETP.NE.U32.AND P0, PT, RZ, UR4, PT ;  /* 0x00000004ff007c0c */ /* 0x000fe2000bf05070 */
[----:B------:R-:W-:-:S03]  /*c260*/  ULDC.64 UR6, c[0x0][0xa18] ;  /* 0x0002860000067ab9 */ /* 0x000fc60000000a00 */
[----:B------:R-:W-:Y:S01]  /*c270*/  ISETP.NE.AND.EX P0, PT, RZ, UR5, PT, P0 ;  /* 0x00000005ff007c0c */ /* 0x000fe2000bf05300 */
[----:B------:R-:W-:Y:S01]  /*c280*/  IMAD.MOV.U32 R37, RZ, RZ, RZ ;  /* 0x000000ffff257224 */ /* 0x000fe200078e00ff */
[----:B--2---:R-:W-:-:S11]  /*c290*/  SHF.R.S32.HI R0, RZ, 0x1f, R25 ;  /* 0x0000001fff007819 */ /* 0x004fd60000011419 */
[C---:B------:R-:W-:Y:S01]  /*c2a0*/  @P0 LEA R2, P1, R25.reuse, UR4, 0x2 ;  /* 0x0000000419020c11 */ /* 0x040fe2000f8210ff */
[C---:B------:R-:W-:Y:S01]  /*c2b0*/  IMAD.SHL.U32 R31, R25.reuse, 0x4, RZ ;  /* 0x00000004191f7824 */ /* 0x040fe200078e00ff */
[C-C-:B------:R-:W-:Y:S01]  /*c2c0*/  SHF.L.U64.HI R33, R25.reuse, 0x2, R0.reuse ;  /* 0x0000000219217819 */ /* 0x140fe20000010200 */
[----:B------:R0:W-:Y:S01]  /*c2d0*/  STL [R1], R0 ;  /* 0x0000000001007387 */ /* 0x0001e20000100800 */
[----:B------:R-:W-:Y:S01]  /*c2e0*/  @P0 LEA.HI.X R3, R25, UR5, R0, 0x2, P1 ;  /* 0x0000000519030c11 */ /* 0x000fe200088f1400 */
[----:B------:R-:W-:-:S04]  /*c2f0*/  ULDC.64 UR4, c[0x0][0xa00] ;  /* 0x0002800000047ab9 */ /* 0x000fc80000000a00 */
[----:B-1----:R1:W5:Y:S01]  /*c300*/  @P0 LDG.E R30, desc[UR50][R2.64] ;  /* 0x00000032021e0981 */ /* 0x002362000c1e1900 */
[----:B------:R-:W-:Y:S02]  /*c310*/  ISETP.NE.U32.AND P0, PT, RZ, UR4, PT ;  /* 0x00000004ff007c0c */ /* 0x000fe4000bf05070 */
[----:B------:R-:W-:Y:S02]  /*c320*/  LOP3.LUT R23, R23, 0xfffffeff, RZ, 0xc0, !PT ;  /* 0xfffffeff17177812 */ /* 0x000fe400078ec0ff */
[----:B------:R-:W-:Y:S02]  /*c330*/  ISETP.NE.AND.EX P2, PT, RZ, UR5, PT, P0 ;  /* 0x00000005ff007c0c */ /* 0x000fe4000bf45300 */
[----:B------:R-:W-:Y:S02]  /*c340*/  ISETP.NE.U32.AND P0, PT, RZ, UR6, PT ;  /* 0x00000006ff007c0c */ /* 0x000fe4000bf05070 */
[----:B-1----:R-:W-:Y:S02]  /*c350*/  IADD3 R2, P1, R31, UR4, RZ ;  /* 0x000000041f027c10 */ /* 0x002fe4000ff3e0ff */
[----:B------:R-:W-:-:S02]  /*c360*/  ISETP.NE.AND.EX P0, PT, RZ, UR7, PT, P0 ;  /* 0x00000007ff007c0c */ /* 0x000fc4000bf05300 */
[----:B------:R-:W-:Y:S01]  /*c370*/  IADD3.X R3, R33, UR5, RZ, P1, !PT ;  /* 0x0000000521037c10 */ /* 0x000fe20008ffe4ff */
[----:B------:R-:W-:-:S04]  /*c380*/  ULDC.64 UR4, c[0x0][0x418] ;  /* 0x0001060000047ab9 */ /* 0x000fc80000000a00 */
[----:B------:R-:W-:Y:S01]  /*c390*/  @P2 LOP3.LUT R23, R23, 0x100, RZ, 0xfc, !PT ;  /* 0x0000010017172812 */ /* 0x000fe200078efcff */
[----:B------:R1:W5:Y:S05]  /*c3a0*/  @P2 LDG.E R37, desc[UR50][R2.64] ;  /* 0x0000003202252981 */ /* 0x00036a000c1e1900 */
[----:B------:R-:W-:-:S04]  /*c3b0*/  @P0 IADD3 R4, P1, R31, UR6, RZ ;  /* 0x000000061f040c10 */ /* 0x000fc8000ff3e0ff */
[----:B------:R-:W-:-:S05]  /*c3c0*/  @P0 IADD3.X R5, R33, UR7, RZ, P1, !PT ;  /* 0x0000000721050c10 */ /* 0x000fca0008ffe4ff */
[----:B0-----:R-:W2:Y:S01]  /*c3d0*/  @P0 LDG.E R0, desc[UR50][R4.64] ;  /* 0x0000003204000981 */ /* 0x001ea2000c1e1900 */
[----:B------:R-:W-:-:S03]  /*c3e0*/  UISETP.NE.U32.AND UP0, UPT, UR4, URZ, UPT ;  /* 0x0000003f0400728c */ /* 0x000fc6000bf05070 */
[----:B------:R-:W-:Y:S01]  /*c3f0*/  ULDC UR4, c[0x0][0x424] ;  /* 0x0001090000047ab9 */ /* 0x000fe20000000800 */
[----:B------:R-:W-:-:S03]  /*c400*/  UISETP.NE.AND.EX UP0, UPT, UR5, URZ, UPT, UP0 ;  /* 0x0000003f0500728c */ /* 0x000fc6000bf05300 */
[----:B------:R-:W-:Y:S01]  /*c410*/  ULDC UR5, c[0x0][0x2f0] ;  /* 0x0000bc0000057ab9 */ /* 0x000fe20000000800 */
[----:B------:R-:W-:-:S04]  /*c420*/  USEL UR4, UR4, 0x1, UP0 ;  /* 0x0000000104047887 */ /* 0x000fc80008000000 */
[----:B------:R-:W-:-:S06]  /*c430*/  UIMAD UR4, UR4, UR5, URZ ;  /* 0x00000005040472a4 */ /* 0x000fcc000f8e023f */
[----:B------:R-:W-:Y:S01]  /*c440*/  IMAD.U32 R7, RZ, RZ, UR4 ;  /* 0x00000004ff077e24 */ /* 0x000fe2000f8e00ff */
[----:B--2---:R1:W-:Y:S01]  /*c450*/  @P0 STL [R1+0x10], R0 ;  /* 0x0000100001000387 */ /* 0x0043e20000100800 */
[----:B---34-:R-:W-:Y:S05]  /*c460*/  @P0 BRA `(.L_x_441) ;  /* 0x0000000000200947 */ /* 0x018fea0003800000 */
[----:B------:R-:W-:Y:S02]  /*c470*/  ULDC UR4, c[0x0][0x288] ;  /* 0x0000a20000047ab9 */ /* 0x000fe40000000800 */
[----:B-1----:R-:W-:-:S05]  /*c480*/  IMAD.U32 R0, RZ, RZ, UR4 ;  /* 0x00000004ff007e24 */ /* 0x002fca000f8e00ff */
[----:B------:R0:W-:Y:S01]  /*c490*/  STL [R1+0x10], R0 ;  /* 0x0000100001007387 */ /* 0x0001e20000100800 */
[----:B------:R-:W-:Y:S05]  /*c4a0*/  @!P2 BRA `(.L_x_441) ;  /* 0x000000000010a947 */ /* 0x000fea0003800000 */
[----:B------:R-:W2:Y:S04]  /*c4b0*/  LDG.E R5, desc[UR50][R2.64] ;  /* 0x0000003202057981 */ /* 0x000ea8000c1e1900 */
[----:B0-----:R-:W2:Y:S02]  /*c4c0*/  LDG.E R0, desc[UR50][R2.64+0x4] ;  /* 0x0000043202007981 */ /* 0x001ea4000c1e1900 */
[----:B--2---:R-:W-:-:S05]  /*c4d0*/  IMAD.IADD R0, R0, 0x1, -R5 ;  /* 0x0000000100007824 */ /* 0x004fca00078e0a05 */
[----:B------:R2:W-:Y:S02]  /*c4e0*/  STL [R1+0x10], R0 ;  /* 0x0000100001007387 */ /* 0x0005e40000100800 */
.L_x_441:
[----:B------:R-:W-:Y:S01]  /*c4f0*/  ULDC.64 UR4, c[0x0][0xa20] ;  /* 0x0002880000047ab9 */ /* 0x000fe20000000a00 */
[----:B------:R-:W-:Y:S01]  /*c500*/  IMAD.MOV.U32 R27, RZ, RZ, R25 ;  /* 0x000000ffff1b7224 */ /* 0x000fe200078e0019 */
[----:B------:R-:W-:-:S04]  /*c510*/  ISETP.NE.U32.AND P0, PT, RZ, UR4, PT ;  /* 0x00000004ff007c0c */ /* 0x000fc8000bf05070 */
[----:B------:R-:W-:-:S13]  /*c520*/  ISETP.NE.AND.EX P0, PT, RZ, UR5, PT, P0 ;  /* 0x00000005ff007c0c */ /* 0x000fda000bf05300 */
[----:B------:R-:W-:Y:S05]  /*c530*/  @!P0 BRA `(.L_x_442) ;  /* 0x0000000000108947 */ /* 0x000fea0003800000 */
[----:B-1----:R-:W-:-:S04]  /*c540*/  IADD3 R2, P0, R31, UR4, RZ ;  /* 0x000000041f027c10 */ /* 0x002fc8000ff1e0ff */
[----:B------:R-:W-:-:S05]  /*c550*/  IADD3.X R3, R33, UR5, RZ, P0, !PT ;  /* 0x0000000521037c10 */ /* 0x000fca00087fe4ff */
[----:B------:R1:W5:Y:S01]  /*c560*/  LDG.E R7, desc[UR50][R2.64] ;  /* 0x0000003202077981 */ /* 0x000362000c1e1900 */
[----:B------:R-:W-:Y:S05]  /*c570*/  BRA `(.L_x_443) ;  /* 0x0000000000247947 */ /* 0x000fea0003800000 */
.L_x_442:
[----:B------:R-:W-:Y:S02]  /*c580*/  ULDC.64 UR4, c[0x0][0xa08] ;  /* 0x0002820000047ab9 */ /* 0x000fe40000000a00 */
[----:B------:R-:W-:-:S04]  /*c590*/  ISETP.NE.U32.AND P0, PT, RZ, UR4, PT ;  /* 0x00000004ff007c0c */ /* 0x000fc8000bf05070 */
[----:B------:R-:W-:-:S13]  /*c5a0*/  ISETP.NE.AND.EX P0, PT, RZ, UR5, PT, P0 ;  /* 0x00000005ff007c0c */ /* 0x000fda000bf05300 */
[----:B------:R-:W-:Y:S05]  /*c5b0*/  @!P0 BRA `(.L_x_443) ;  /* 0x0000000000148947 */ /* 0x000fea0003800000 */
[----:B-1----:R-:W1:Y:S02]  /*c5c0*/  LDC.64 R2, c[0x0][0xa08] ;  /* 0x00028200ff027b82 */ /* 0x002e640000000a00 */
[----:B-1----:R-:W-:-:S05]  /*c5d0*/  IMAD.WIDE R2, R27, 0x4, R2 ;  /* 0x000000041b027825 */ /* 0x002fca00078e0202 */
[----:B------:R-:W3:Y:S04]  /*c5e0*/  LDG.E R7, desc[UR50][R2.64] ;  /* 0x0000003202077981 */ /* 0x000ee8000c1e1900 */
[----:B0-2---:R-:W3:Y:S02]  /*c5f0*/  LDG.E R0, desc[UR50][R2.64+0x4] ;  /* 0x0000043202007981 */ /* 0x005ee4000c1e1900 */
[----:B---3--:R-:W-:-:S07]  /*c600*/  IMAD.IADD R7, R0, 0x1, -R7 ;  /* 0x0000000100077824 */ /* 0x008fce00078e0a07 */
.L_x_443:
[----:B-----5:R-:W-:Y:S01]  /*c610*/  IMAD.IADD R32, R7, 0x1, -R30 ;  /* 0x0000000107207824 */ /* 0x020fe200078e0a1e */
[----:B012---:R-:W-:Y:S01]  /*c620*/  LOP3.LUT R0, R18, 0xff000000, RZ, 0xc0, !PT ;  /* 0xff00000012007812 */ /* 0x007fe200078ec0ff */
[----:B------:R-:W-:Y:S02]  /*c630*/  BSSY B0, `(.L_x_444) ;  /* 0x0000028000007945 */ /* 0x000fe40003800000 */
[C---:B------:R-:W-:Y:S01]  /*c640*/  VIADD R2, R32.reuse, 0x5f ;  /* 0x0000005f20027836 */ /* 0x040fe20000000000 */
[----:B------:R-:W-:Y:S02]  /*c650*/  ISETP.GE.AND P0, PT, R32, 0x1, PT ;  /* 0x000000012000780c */ /* 0x000fe40003f06270 */
[----:B------:R-:W-:Y:S01]  /*c660*/  SHF.R.U32.HI R3, RZ, 0x8, R0 ;  /* 0x00000008ff037819 */ /* 0x000fe20000011600 */
[----:B------:R-:W-:Y:S01]  /*c670*/  IMAD.HI R2, R2, 0x2aaaaaab, RZ ;  /* 0x2aaaaaab02027827 */ /* 0x000fe200078e02ff */
[----:B------:R-:W-:-:S04]  /*c680*/  LOP3.LUT R0, R18, 0xff0000, RZ, 0xc0, !PT ;  /* 0x00ff000012007812 */ /* 0x000fc800078ec0ff */
[----:B------:R-:W-:Y:S02]  /*c690*/  LEA.HI R5, R0, R3, RZ, 0x10 ;  /* 0x0000000300057211 */ /* 0x000fe400078f80ff */
[----:B------:R-:W-:Y:S02]  /*c6a0*/  SHF.R.U32.HI R3, RZ, 0x1f, R2 ;  /* 0x0000001fff037819 */ /* 0x000fe40000011602 */
[----:B------:R-:W-:Y:S02]  /*c6b0*/  LOP3.LUT R29, R5, 0xff, RZ, 0xc0, !PT ;  /* 0x000000ff051d7812 */ /* 0x000fe400078ec0ff */
[----:B------:R-:W-:Y:S01]  /*c6c0*/  LEA.HI.SX32 R0, R2, R3, 0x1c ;  /* 0x0000000302007211 */ /* 0x000fe200078fe2ff */
[----:B------:R-:W-:Y:S01]  /*c6d0*/  IMAD.MOV.U32 R2, RZ, RZ, RZ ;  /* 0x000000ffff027224 */ /* 0x000fe200078e00ff */
[----:B------:R-:W-:Y:S06]  /*c6e0*/  @!P0 BRA `(.L_x_445) ;  /* 0x0000000000708947 */ /* 0x000fec0003800000 */
[----:B------:R-:W-:-:S04]  /*c6f0*/  SHF.R.U32.HI R5, RZ, 0x10, R5 ;  /* 0x00000010ff057819 */ /* 0x000fc80000011605 */
[----:B------:R-:W-:-:S13]  /*c700*/  ISETP.NE.AND P0, PT, R5, RZ, PT ;  /* 0x000000ff0500720c */ /* 0x000fda0003f05270 */
[----:B------:R-:W0:Y:S02]  /*c710*/  @!P0 LDC R5, c[0x0][0x9f0] ;  /* 0x00027c00ff058b82 */ /* 0x000e240000000800 */
[-C--:B0-----:R-:W-:Y:S02]  /*c720*/  IABS R4, R5.reuse ;  /* 0x0000000500047213 */ /* 0x081fe40000000000 */
[----:B------:R-:W-:Y:S02]  /*c730*/  IADD3 R6, R5, -0x1, R0 ;  /* 0xffffffff05067810 */ /* 0x000fe40007ffe000 */
[----:B------:R-:W0:Y:S02]  /*c740*/  I2F.RP R7, R4 ;  /* 0x0000000400077306 */ /* 0x000e240000209400 */
[----:B------:R-:W-:-:S04]  /*c750*/  LOP3.LUT R2, R6, R5, RZ, 0x3c, !PT ;  /* 0x0000000506027212 */ /* 0x000fc800078e3cff */
[----:B------:R-:W-:Y:S01]  /*c760*/  ISETP.GE.AND P2, PT, R2, RZ, PT ;  /* 0x000000ff0200720c */ /* 0x000fe20003f46270 */
[----:B------:R-:W-:Y:S01]  /*c770*/  IMAD.MOV.U32 R2, RZ, RZ, RZ ;  /* 0x000000ffff027224 */ /* 0x000fe200078e00ff */
[----:B0-----:R-:W0:Y:S02]  /*c780*/  MUFU.RCP R7, R7 ;  /* 0x0000000700077308 */ /* 0x001e240000001000 */
[----:B0-----:R-:W-:-:S06]  /*c790*/  VIADD R3, R7, 0xffffffe ;  /* 0x0ffffffe07037836 */ /* 0x001fcc0000000000 */
[----:B------:R-:W0:Y:S02]  /*c7a0*/  F2I.FTZ.U32.TRUNC.NTZ R3, R3 ;  /* 0x0000000300037305 */ /* 0x000e24000021f000 */
[----:B0-----:R-:W-:-:S04]  /*c7b0*/  IMAD.MOV R9, RZ, RZ, -R3 ;  /* 0x000000ffff097224 */ /* 0x001fc800078e0a03 */
[----:B------:R-:W-:-:S04]  /*c7c0*/  IMAD R9, R9, R4, RZ ;  /* 0x0000000409097224 */ /* 0x000fc800078e02ff */
[----:B------:R-:W-:Y:S01]  /*c7d0*/  IMAD.HI.U32 R2, R3, R9, R2 ;  /* 0x0000000903027227 */ /* 0x000fe200078e0002 */
[----:B------:R-:W-:Y:S02]  /*c7e0*/  IABS R3, R6 ;  /* 0x0000000600037213 */ /* 0x000fe40000000000 */
[----:B------:R-:W-:-:S03]  /*c7f0*/  IABS R6, R5 ;  /* 0x0000000500067213 */ /* 0x000fc60000000000 */
[----:B------:R-:W-:-:S04]  /*c800*/  IMAD.HI.U32 R2, R2, R3, RZ ;  /* 0x0000000302027227 */ /* 0x000fc800078e00ff */
[----:B------:R-:W-:-:S04]  /*c810*/  IMAD.MOV R6, RZ, RZ, -R6 ;  /* 0x000000ffff067224 */ /* 0x000fc800078e0a06 */
[----:B------:R-:W-:-:S05]  /*c820*/  IMAD R3, R2, R6, R3 ;  /* 0x0000000602037224 */ /* 0x000fca00078e0203 */
[----:B------:R-:W-:-:S13]  /*c830*/  ISETP.GT.U32.AND P1, PT, R4, R3, PT ;  /* 0x000000030400720c */ /* 0x000fda0003f24070 */
[----:B------:R-:W-:Y:S02]  /*c840*/  @!P1 IMAD.IADD R3, R3, 0x1, -R4 ;  /* 0x0000000103039824 */ /* 0x000fe400078e0a04 */
[----:B------:R-:W-:Y:S01]  /*c850*/  @!P1 VIADD R2, R2, 0x1 ;  /* 0x0000000102029836 */ /* 0x000fe20000000000 */
[----:B------:R-:W-:Y:S02]  /*c860*/  ISETP.NE.AND P1, PT, R5, RZ, PT ;  /* 0x000000ff0500720c */ /* 0x000fe40003f25270 */
[----:B------:R-:W-:-:S13]  /*c870*/  ISETP.GE.U32.AND P0, PT, R3, R4, PT ;  /* 0x000000040300720c */ /* 0x000fda0003f06070 */
[----:B------:R-:W-:-:S04]  /*c880*/  @P0 VIADD R2, R2, 0x1 ;  /* 0x0000000102020836 */ /* 0x000fc80000000000 */
[----:B------:R-:W-:Y:S01]  /*c890*/  @!P2 IMAD.MOV R2, RZ, RZ, -R2 ;  /* 0x000000ffff02a224 */ /* 0x000fe200078e0a02 */
[----:B------:R-:W-:-:S07]  /*c8a0*/  @!P1 LOP3.LUT R2, RZ, R5, RZ, 0x33, !PT ;  /* 0x00000005ff029212 */ /* 0x000fce00078e33ff */
.L_x_445:
[----:B------:R-:W-:Y:S05]  /*c8b0*/  BSYNC B0 ;  /* 0x0000000000007941 */ /* 0x000fea0003800000 */
.L_x_444:
[-C--:B------:R-:W-:Y:S01]  /*c8c0*/  IMAD R29, R29, R2.reuse, RZ ;  /* 0x000000021d1d7224 */ /* 0x080fe200078e02ff */
[----:B------:R-:W-:Y:S04]  /*c8d0*/  BSSY B7, `(.L_x_446) ;  /* 0x000034b000077945 */ /* 0x000fe80003800000 */
[----:B------:R-:W-:-:S04]  /*c8e0*/  VIADDMNMX R35, R29, R2, R0, PT ;  /* 0x000000021d237246 */ /* 0x000fc80003800100 */
[----:B------:R-:W-:Y:S01]  /*c8f0*/  ISETP.GT.AND P0, PT, R35, R29, PT ;  /* 0x0000001d2300720c */ /* 0x000fe20003f04270 */
[----:B------:R0:W-:-:S12]  /*c900*/  STL [R1+0x18], R35 ;  /* 0x0000182301007387 */ /* 0x0001d80000100800 */
[----:B0-----:R-:W-:Y:S05]  /*c910*/  @P0 BRA `(.L_x_447) ;  /* 0x0000000000440947 */ /* 0x001fea0003800000 */
[----:B------:R-:W0:Y:S02]  /*c920*/  S2R R3, SR_TID.X ;  /* 0x0000000000037919 */ /* 0x000e240000002100 */
[----:B0-----:R-:W-:-:S04]  /*c930*/  LOP3.LUT R3, R3, 0x7f, RZ, 0xc0, !PT ;  /* 0x0000007f03037812 */ /* 0x001fc800078ec0ff */
[----:B------:R-:W-:-:S13]  /*c940*/  ISETP.NE.AND P0, PT, R3, RZ, PT ;  /* 0x000000ff0300720c */ /* 0x000fda0003f05270 */
[----:B------:R-:W-:Y:S05]  /*c950*/  @P0 BRA `(.L_x_448) ;  /* 0x0000003400080947 */ /* 0x000fea0003800000 */
[----:B------:R-:W0:Y:S01]  /*c960*/  S2R R5, SR_LANEID ;  /* 0x0000000000057919 */ /* 0x000e220000000000 */
[----:B------:R-:W-:Y:S01]  /*c970*/  VOTEU.ANY UR4, UPT, PT ;  /* 0x0000000000047886 */ /* 0x000fe200038e0100 */
[----:B------:R-:W1:Y:S01]  /*c980*/  LDC.64 R2, c[0x0][0xc60] ;  /* 0x00031800ff027b82 */ /* 0x000e620000000a00 */
[----:B------:R-:W0:Y:S02]  /*c990*/  FLO.U32 R0, UR4 ;  /* 0x0000000400007d00 */ /* 0x000e2400080e0000 */
[----:B0-----:R-:W-:-:S06]  /*c9a0*/  ISETP.EQ.U32.AND P0, PT, R0, R5, PT ;  /* 0x000000050000720c */ /* 0x001fcc0003f02070 */
[----:B------:R-:W1:Y:S07]  /*c9b0*/  POPC R5, UR4 ;  /* 0x0000000400057d09 */ /* 0x000e6e0008000000 */
[----:B-1----:R-:W2:Y:S01]  /*c9c0*/  @P0 ATOMG.E.ADD.STRONG.GPU PT, R3, desc[UR50][R2.64], R5 ;  /* 0x00000005020309a8 */ /* 0x002ea200081ee1f2 */
[----:B------:R-:W0:Y:S02]  /*c9d0*/  S2R R4, SR_LTMASK ;  /* 0x0000000000047919 */ /* 0x000e240000003900 */
[----:B0-----:R-:W-:-:S04]  /*c9e0*/  LOP3.LUT R4, R4, UR4, RZ, 0xc0, !PT ;  /* 0x0000000404047c12 */ /* 0x001fc8000f8ec0ff */
[----:B------:R-:W0:Y:S01]  /*c9f0*/  POPC R7, R4 ;  /* 0x0000000400077309 */ /* 0x000e220000000000 */
[----:B--2---:R-:W0:Y:S02]  /*ca00*/  SHFL.IDX PT, R0, R3, R0, 0x1f ;  /* 0x00001f0003007589 */ /* 0x004e2400000e0000 */
[----:B0-----:R-:W-:Y:S01]  /*ca10*/  IADD3 R16, R0, UR37, R7 ;  /* 0x0000002500107c10 */ /* 0x001fe2000fffe007 */
[----:B------:R-:W-:Y:S06]  /*ca20*/  BRA `(.L_x_448) ;  /* 0x0000003000d47947 */ /* 0x000fec0003800000 */
.L_x_447:
[----:B------:R-:W-:Y:S01]  /*ca30*/  VIADD R0, R22, 0x1c400 ;  /* 0x0001c40016007836 */ /* 0x000fe20000000000 */
[----:B------:R-:W-:Y:S04]  /*ca40*/  BSSY B6, `(.L_x_449) ;  /* 0x0000013000067945 */ /* 0x000fe80003800000 */
[----:B------:R-:W-:-:S13]  /*ca50*/  LOP3.LUT P0, RZ, R0, 0x3ff, RZ, 0xc0, !PT ;  /* 0x000003ff00ff7812 */ /* 0x000fda000780c0ff */
[----:B------:R-:W-:Y:S05]  /*ca60*/  @!P0 BRA `(.L_x_450) ;  /* 0x0000000000408947 */ /* 0x000fea0003800000 */
[----:B------:R-:W-:Y:S01]  /*ca70*/  MOV R2, 0x0 ;  /* 0x0000000000027802 */ /* 0x000fe20000000f00 */
[----:B------:R-:W-:Y:S01]  /*ca80*/  ULDC.64 UR6, c[0x4][0x98] ;  /* 0x0100260000067ab9 */ /* 0x000fe20000000a00 */
[----:B------:R-:W-:Y:S01]  /*ca90*/  ULDC.64 UR8, c[0x4][0xa0] ;  /* 0x0100280000087ab9 */ /* 0x000fe20000000a00 */
[----:B------:R-:W-:Y:S01]  /*caa0*/  ULDC.64 UR4, c[0x4][0x8] ;  /* 0x0100020000047ab9 */ /* 0x000fe20000000a00 */
[----:B------:R-:W-:Y:S02]  /*cab0*/  IMAD.U32 R4, RZ, RZ, UR6 ;  /* 0x00000006ff047e24 */ /* 0x000fe4000f8e00ff */
[----:B------:R-:W0:Y:S01]  /*cac0*/  LDC.64 R2, c[0x4][R2] ;  /* 0x0100000002027b82 */ /* 0x000e220000000a00 */
[----:B------:R-:W-:Y:S02]  /*cad0*/  IMAD.U32 R5, RZ, RZ, UR7 ;  /* 0x00000007ff057e24 */ /* 0x000fe4000f8e00ff */
[----:B------:R-:W-:Y:S02]  /*cae0*/  IMAD.U32 R6, RZ, RZ, UR8 ;  /* 0x00000008ff067e24 */ /* 0x000fe4000f8e00ff */
[----:B------:R-:W-:-:S02]  /*caf0*/  IMAD.U32 R7, RZ, RZ, UR9 ;  /* 0x00000009ff077e24 */ /* 0x000fc4000f8e00ff */
[----:B------:R-:W-:Y:S02]  /*cb00*/  IMAD.U32 R10, RZ, RZ, UR4 ;  /* 0x00000004ff0a7e24 */ /* 0x000fe4000f8e00ff */
[----:B------:R-:W-:Y:S02]  /*cb10*/  IMAD.U32 R11, RZ, RZ, UR5 ;  /* 0x00000005ff0b7e24 */ /* 0x000fe4000f8e00ff */
[----:B------:R-:W-:Y:S02]  /*cb20*/  IMAD.MOV.U32 R8, RZ, RZ, 0x70 ;  /* 0x00000070ff087424 */ /* 0x000fe400078e00ff */
[----:B------:R-:W-:Y:S02]  /*cb30*/  IMAD.MOV.U32 R12, RZ, RZ, 0x1 ;  /* 0x00000001ff0c7424 */ /* 0x000fe400078e00ff */
[----:B------:R-:W-:-:S07]  /*cb40*/  IMAD.MOV.U32 R13, RZ, RZ, RZ ;  /* 0x000000ffff0d7224 */ /* 0x000fce00078e00ff */
[----:B------:R-:W-:-:S07]  /*cb50*/  LEPC R20, `(.L_x_450) ;  /* 0x000000001014794e */ /* 0x000fce0000000000 */
[----:B0-----:R-:W-:Y:S05]  /*cb60*/  CALL.ABS.NOINC R2 ;  /* 0x0000000002007343 */ /* 0x001fea0003c00000 */
.L_x_450:
[----:B------:R-:W-:Y:S05]  /*cb70*/  BSYNC B6 ;  /* 0x0000000000067941 */ /* 0x000fea0003800000 */
.L_x_449:
        /* <DEDUP_REMOVED lines=8> */
[----:B------:R0:W1:Y:S01]  /*cc00*/  LDC.64 R2, c[0x4][R34] ;  /* 0x0100000022027b82 */ /* 0x0000620000000a00 */
[----:B------:R-:W-:Y:S02]  /*cc10*/  IMAD.U32 R4, RZ, RZ, UR6 ;  /* 0x00000006ff047e24 */ /* 0x000fe4000f8e00ff */
[----:B------:R-:W-:Y:S02]  /*cc20*/  IMAD.U32 R5, RZ, RZ, UR7 ;  /* 0x00000007ff057e24 */ /* 0x000fe4000f8e00ff */
[----:B------:R-:W-:Y:S02]  /*cc30*/  IMAD.U32 R6, RZ, RZ, UR8 ;  /* 0x00000008ff067e24 */ /* 0x000fe4000f8e00ff */
[----:B------:R-:W-:-:S02]  /*cc40*/  IMAD.U32 R7, RZ, RZ, UR9 ;  /* 0x00000009ff077e24 */ /* 0x000fc4000f8e00ff */
[----:B------:R-:W-:Y:S02]  /*cc50*/  IMAD.U32 R10, RZ, RZ, UR4 ;  /* 0x00000004ff0a7e24 */ /* 0x000fe4000f8e00ff */
[----:B------:R-:W-:Y:S02]  /*cc60*/  IMAD.U32 R11, RZ, RZ, UR5 ;  /* 0x00000005ff0b7e24 */ /* 0x000fe4000f8e00ff */
[----:B------:R-:W-:Y:S02]  /*cc70*/  IMAD.MOV.U32 R8, RZ, RZ, 0x70 ;  /* 0x00000070ff087424 */ /* 0x000fe400078e00ff */
[----:B------:R-:W-:Y:S02]  /*cc80*/  IMAD.MOV.U32 R12, RZ, RZ, 0x1 ;  /* 0x00000001ff0c7424 */ /* 0x000fe400078e00ff */
[----:B0-----:R-:W-:-:S07]  /*cc90*/  IMAD.MOV.U32 R13, RZ, RZ, RZ ;  /* 0x000000ffff0d7224 */ /* 0x001fce00078e00ff */
[----:B------:R-:W-:-:S07]  /*cca0*/  LEPC R20, `(.L_x_453) ;  /* 0x000000001014794e */ /* 0x000fce0000000000 */
[----:B-1----:R-:W-:Y:S05]  /*ccb0*/  CALL.ABS.NOINC R2 ;  /* 0x0000000002007343 */ /* 0x002fea0003c00000 */
.L_x_453:
[----:B------:R0:W1:Y:S01]  /*ccc0*/  LDC.64 R2, c[0x4][R34] ;  /* 0x0100000022027b82 */ /* 0x0000620000000a00 */
[----:B------:R-:W-:Y:S01]  /*ccd0*/  ULDC.64 UR6, c[0x4][0x98] ;  /* 0x0100260000067ab9 */ /* 0x000fe20000000a00 */
[----:B------:R-:W-:Y:S01]  /*cce0*/  ULDC.64 UR8, c[0x4][0xa0] ;  /* 0x0100280000087ab9 */ /* 0x000fe20000000a00 */
[----:B------:R-:W-:Y:S01]  /*ccf0*/  ULDC.64 UR4, c[0x4][0x18] ;  /* 0x0100060000047ab9 */ /* 0x000fe20000000a00 */
        /* <DEDUP_REMOVED lines=11> */
.L_x_452:
[----:B------:R-:W-:Y:S05]  /*cdb0*/  BSYNC B6 ;  /* 0x0000000000067941 */ /* 0x000fea0003800000 */
.L_x_451:
[----:B------:R-:W-:Y:S01]  /*cdc0*/  ULDC.64 UR4, c[0x0][0x9f8] ;  /* 0x00027e0000047ab9 */ /* 0x000fe20000000a00 */
[----:B------:R-:W0:Y:S01]  /*cdd0*/  S2R R20, SR_TID.X ;  /* 0x0000000000147919 */ /* 0x000e220000002100 */
[----:B------:R-:W-:Y:S01]  /*cde0*/  ISETP.NE.U32.AND P0, PT, RZ, UR4, PT ;  /* 0x00000004ff007c0c */ /* 0x000fe2000bf05070 */
[----:B------:R-:W1:Y:S03]  /*cdf0*/  LDC R8, c[0x0][0x430] ;  /* 0x00010c00ff087b82 */ /* 0x000e660000000800 */
[----:B------:R-:W-:-:S13]  /*ce00*/  ISETP.NE.AND.EX P0, PT, RZ, UR5, PT, P0 ;  /* 0x00000005ff007c0c */ /* 0x000fda000bf05300 */
[----:B------:R-:W-:Y:S01]  /*ce10*/  @P0 IADD3 R2, P1, R31, UR4, RZ ;  /* 0x000000041f020c10 */ /* 0x000fe2000ff3e0ff */
[----:B------:R-:W-:Y:S01]  /*ce20*/  VIADD R0, R35, 0xffffffff ;  /* 0xffffffff23007836 */ /* 0x000fe20000000000 */
[----:B------:R-:W-:Y:S02]  /*ce30*/  ULDC UR4, c[0x0][0x320] ;  /* 0x0000c80000047ab9 */ /* 0x000fe40000000800 */
[----:B------:R-:W-:-:S05]  /*ce40*/  @P0 IADD3.X R3, R33, UR5, RZ, P1, !PT ;  /* 0x0000000521030c10 */ /* 0x000fca0008ffe4ff */
[----:B------:R2:W3:Y:S01]  /*ce50*/  @P0 LDG.E R27, desc[UR50][R2.64] ;  /* 0x00000032021b0981 */ /* 0x0004e2000c1e1900 */
[----:B0-----:R-:W-:-:S04]  /*ce60*/  LOP3.LUT R20, R20, 0x7f, RZ, 0xc0, !PT ;  /* 0x0000007f14147812 */ /* 0x001fc800078ec0ff */
[----:B------:R-:W-:Y:S02]  /*ce70*/  SHF.R.U32.HI R21, RZ, 0x3, R20 ;  /* 0x00000003ff157819 */ /* 0x000fe40000011614 */
[----:B------:R-:W0:Y:S01]  /*ce80*/  S2R R20, SR_TID.X ;  /* 0x0000000000147919 */ /* 0x000e220000002100 */
[----:B-1----:R-:W-:-:S13]  /*ce90*/  ISETP.NE.AND P2, PT, R8, 0x1, PT ;  /* 0x000000010800780c */ /* 0x002fda0003f45270 */
[----:B------:R-:W2:Y:S08]  /*cea0*/  @P2 LDC R6, c[0x0][0x434] ;  /* 0x00010d00ff062b82 */ /* 0x000eb00000000800 */
[----:B------:R-:W1:Y:S01]  /*ceb0*/  @P2 LDC R7, c[0x0][0x438] ;  /* 0x00010e00ff072b82 */ /* 0x000e620000000800 */
[----:B0-----:R-:W-:-:S05]  /*cec0*/  IMAD.SHL.U32 R20, R20, 0x10, RZ ;  /* 0x0000001014147824 */ /* 0x001fca00078e00ff */
[----:B------:R-:W-:-:S05]  /*ced0*/  LOP3.LUT R20, R21, 0x70, R20, 0xf8, !PT ;  /* 0x0000007015147812 */ /* 0x000fca00078ef814 */
[----:B------:R-:W-:-:S05]  /*cee0*/  IMAD R35, R0, 0x60, R20 ;  /* 0x0000006000237824 */ /* 0x000fca00078e0214 */
[----:B------:R-:W-:-:S04]  /*cef0*/  ISETP.GE.AND P0, PT, R35, R32, PT ;  /* 0x000000202300720c */ /* 0x000fc80003f06270 */
[----:B------:R-:W-:Y:S01]  /*cf00*/  ISETP.GT.U32.OR P0, PT, R20, 0x5f, P0 ;  /* 0x0000005f1400780c */ /* 0x000fe20000704470 */
[----:B------:R-:W0:Y:S01]  /*cf10*/  S2R R21, SR_TID.X ;  /* 0x0000000000157919 */ /* 0x000e220000002100 */
[----:B------:R-:W-:-:S11]  /*cf20*/  IMAD.IADD R35, R35, 0x1, R30 ;  /* 0x0000000123237824 */ /* 0x000fd600078e021e */
[----:B------:R-:W4:Y:S01]  /*cf30*/  @!P0 LDC.64 R4, c[0x0][0x428] ;  /* 0x00010a00ff048b82 */ /* 0x000f220000000a00 */
[----:B--2---:R-:W-:-:S04]  /*cf40*/  @P2 IMAD.HI.U32 R2, R35, R6, RZ ;  /* 0x0000000623022227 */ /* 0x004fc800078e00ff */
[----:B------:R-:W-:Y:S01]  /*cf50*/  IMAD.MOV.U32 R6, RZ, RZ, R35 ;  /* 0x000000ffff067224 */ /* 0x000fe200078e0023 */
[----:B-1----:R-:W-:-:S04]  /*cf60*/  @P2 SHF.R.U32.HI R6, RZ, R7, R2 ;  /* 0x00000007ff062219 */ /* 0x002fc80000011602 */
[--C-:B------:R-:W-:Y:S01]  /*cf70*/  @!P0 SHF.R.S32.HI R3, RZ, 0x1f, R6.reuse ;  /* 0x0000001fff038819 */ /* 0x100fe20000011406 */
[----:B------:R-:W-:Y:S02]  /*cf80*/  @!P0 IMAD.MOV.U32 R2, RZ, RZ, R6 ;  /* 0x000000ffff028224 */ /* 0x000fe400078e0006 */
[----:B0-----:R-:W-:-:S05]  /*cf90*/  IMAD.SHL.U32 R21, R21, 0x8, RZ ;  /* 0x0000000815157824 */ /* 0x001fca00078e00ff */
[----:B------:R-:W-:-:S04]  /*cfa0*/  LOP3.LUT R21, R21, 0x38, RZ, 0xc0, !PT ;  /* 0x0000003815157812 */ /* 0x000fc800078ec0ff */
[----:B------:R-:W-:Y:S02]  /*cfb0*/  LOP3.LUT R10, R21, 0x40, RZ, 0xfc, !PT ;  /* 0x00000040150a7812 */ /* 0x000fe400078efcff */
[----:B------:R-:W-:Y:S02]  /*cfc0*/  LOP3.LUT R23, R23, 0xffffff7f, RZ, 0xc0, !PT ;  /* 0xffffff7f17177812 */ /* 0x000fe400078ec0ff */
[----:B------:R-:W-:Y:S02]  /*cfd0*/  ISETP.GE.AND P3, PT, R10, UR4, PT ;  /* 0x000000040a007c0c */ /* 0x000fe4000bf66270 */
[----:B------:R-:W-:Y:S02]  /*cfe0*/  @P2 LOP3.LUT R23, R23, 0x80, RZ, 0xfc, !PT ;  /* 0x0000008017172812 */ /* 0x000fe400078efcff */
[----:B------:R-:W-:Y:S02]  /*cff0*/  LOP3.LUT R9, R21, 0x80, RZ, 0xfc, !PT ;  /* 0x0000008015097812 */ /* 0x000fe400078efcff */
[----:B------:R-:W-:Y:S01]  /*d000*/  LOP3.LUT R23, R23, 0xfffffff7, RZ, 0xc0, !PT ;  /* 0xfffffff717177812 */ /* 0x000fe200078ec0ff */
[----:B------:R-:W-:Y:S01]  /*d010*/  IMAD.MOV.U32 R34, RZ, RZ, RZ ;  /* 0x000000ffff227224 */ /* 0x000fe200078e00ff */
[----:B------:R-:W-:-:S05]  /*d020*/  ISETP.GE.AND P2, PT, R21, UR4, PT ;  /* 0x0000000415007c0c */ /* 0x000fca000bf46270 */
[----:B------:R-:W-:-:S04]  /*d030*/  @P3 LOP3.LUT R23, R23, 0x8, RZ, 0xfc, !PT ;  /* 0x0000000817173812 */ /* 0x000fc800078efcff */
[----:B------:R-:W-:-:S04]  /*d040*/  LOP3.LUT R23, R23, 0xffffffef, RZ, 0xc0, !PT ;  /* 0xffffffef17177812 */ /* 0x000fc800078ec0ff */
[----:B------:R-:W-:Y:S01]  /*d050*/  LOP3.LUT R23, R23, 0xfffffffb, RZ, 0xc0, !PT ;  /* 0xfffffffb17177812 */ /* 0x000fe200078ec0ff */
[----:B------:R-:W-:Y:S01]  /*d060*/  UMOV UR5, 0xffffffff ;  /* 0xffffffff00057882 */ /* 0x000fe20000000000 */
[----:B------:R-:W-:Y:S02]  /*d070*/  LOP3.LUT R18, R18, 0xffff, RZ, 0xc0, !PT ;  /* 0x0000ffff12127812 */ /* 0x000fe400078ec0ff */
[----:B---3--:R-:W-:Y:S01]  /*d080*/  SHF.R.S32.HI R31, RZ, 0x1f, R27 ;  /* 0x0000001fff1f7819 */ /* 0x008fe2000001141b */
[----:B----4-:R-:W-:-:S04]  /*d090*/  @!P0 IMAD.WIDE.U32 R2, R27, R4, R2 ;  /* 0x000000041b028225 */ /* 0x010fc800078e0002 */
[----:B------:R-:W-:-:S04]  /*d0a0*/  @!P0 IMAD R7, R31, R4, RZ ;  /* 0x000000041f078224 */ /* 0x000fc800078e02ff */
[----:B------:R-:W-:Y:S02]  /*d0b0*/  @!P0 IMAD R7, R27, R5, R7 ;  /* 0x000000051b078224 */ /* 0x000fe400078e0207 */
[----:B------:R-:W0:Y:S02]  /*d0c0*/  @!P0 LDC.64 R4, c[0x0][0x418] ;  /* 0x00010600ff048b82 */ /* 0x000e240000000a00 */
[----:B------:R-:W-:Y:S01]  /*d0d0*/  @!P0 IMAD.IADD R7, R3, 0x1, R7 ;  /* 0x0000000103078824 */ /* 0x000fe200078e0207 */
[----:B0-----:R-:W-:-:S04]  /*d0e0*/  @!P0 LEA R4, P1, R2, R4, 0x2 ;  /* 0x0000000402048211 */ /* 0x001fc800078210ff */
[----:B------:R-:W-:Y:S02]  /*d0f0*/  @!P0 LEA.HI.X R5, R2, R5, R7, 0x2, P1 ;  /* 0x0000000502058211 */ /* 0x000fe400008f1407 */
[----:B------:R-:W-:Y:S01]  /*d100*/  ISETP.GE.AND P1, PT, R9, UR4, PT ;  /* 0x0000000409007c0c */ /* 0x000fe2000bf26270 */
[----:B------:R-:W-:Y:S02]  /*d110*/  IMAD.MOV R2, RZ, RZ, -R6 ;  /* 0x000000ffff027224 */ /* 0x000fe400078e0a06 */
[----:B------:R0:W5:Y:S02]  /*d120*/  @!P0 LDG.E R34, desc[UR50][R4.64] ;  /* 0x0000003204228981 */ /* 0x000164000c1e1900 */
[----:B------:R-:W-:Y:S01]  /*d130*/  IMAD R35, R8, R2, R35 ;  /* 0x0000000208237224 */ /* 0x000fe200078e0223 */
[----:B------:R-:W-:-:S04]  /*d140*/  LOP3.LUT R8, R21, 0xc0, RZ, 0xfc, !PT ;  /* 0x000000c015087812 */ /* 0x000fc800078efcff */
[----:B------:R-:W-:-:S03]  /*d150*/  ISETP.GE.AND P0, PT, R8, UR4, PT ;  /* 0x0000000408007c0c */ /* 0x000fc6000bf06270 */
[----:B------:R-:W-:-:S04]  /*d160*/  @P1 LOP3.LUT R23, R23, 0x4, RZ, 0xfc, !PT ;  /* 0x0000000417171812 */ /* 0x000fc800078efcff */
[----:B------:R-:W-:-:S04]  /*d170*/  @P2 LOP3.LUT R23, R23, 0x10, RZ, 0xfc, !PT ;  /* 0x0000001017172812 */ /* 0x000fc800078efcff */
[----:B------:R-:W-:Y:S01]  /*d180*/  LOP3.LUT R23, R23, 0xfffffffd, RZ, 0xc0, !PT ;  /* 0xfffffffd17177812 */ /* 0x000fe200078ec0ff */
[----:B------:R-:W-:-:S03]  /*d190*/  IMAD.U32 R2, RZ, RZ, UR36 ;  /* 0x00000024ff027e24 */ /* 0x000fc6000f8e00ff */
[----:B------:R-:W-:Y:S01]  /*d1a0*/  @P0 LOP3.LUT R23, R23, 0x2, RZ, 0xfc, !PT ;  /* 0x0000000217170812 */ /* 0x000fe200078efcff */
[----:B0-----:R-:W-:Y:S06]  /*d1b0*/  BRA.DIV UR5, `(.L_x_454) ;  /* 0x0000003e055c7947 */ /* 0x001fec000b800000 */
.L_x_518:
[----:B------:R-:W-:Y:S02]  /*d1c0*/  ISETP.NE.AND P0, PT, R2, 0x3, PT ;  /* 0x000000030200780c */ /* 0x000fe40003f05270 */
[----:B------:R-:W-:Y:S02]  /*d1d0*/  ISETP.GT.U32.AND P1, PT, R20, 0x5f, PT ;  /* 0x0000005f1400780c */ /* 0x000fe40003f24070 */
[----:B------:R-:W-:Y:S02]  /*d1e0*/  LOP3.LUT R23, R23, 0xffffffbf, RZ, 0xc0, !PT ;  /* 0xffffffbf17177812 */ /* 0x000fe400078ec0ff */
[----:B------:R-:W-:-:S07]  /*d1f0*/  SEL R6, RZ, 0x1, P2 ;  /* 0x00000001ff067807 */ /* 0x000fce0001000000 */
[----:B------:R-:W-:-:S04]  /*d200*/  @P0 LOP3.LUT R23, R23, 0x40, RZ, 0xfc, !PT ;  /* 0x0000004017170812 */ /* 0x000fc800078efcff */
[----:B------:R-:W-:-:S04]  /*d210*/  LOP3.LUT R23, R23, 0xffffffdf, RZ, 0xc0, !PT ;  /* 0xffffffdf17177812 */ /* 0x000fc800078ec0ff */
[----:B------:R-:W-:Y:S01]  /*d220*/  @P1 LOP3.LUT R23, R23, 0x20, RZ, 0xfc, !PT ;  /* 0x0000002017171812 */ /* 0x000fe200078efcff */
[----:B------:R-:W-:Y:S06]  /*d230*/  @!P0 BRA `(.L_x_455) ;  /* 0x0000000000048947 */ /* 0x000fec0003800000 */
[----:B------:R-:W-:Y:S01]  /*d240*/  BPT.TRAP 0x1 ;  /* 0x000000040000795c */ /* 0x000fe20000300000 */
.L_x_455:
[----:B------:R-:W-:Y:S01]  /*d250*/  IMAD R32, R0, -0x60, R32 ;  /* 0xffffffa000207824 */ /* 0x000fe200078e0220 */
[----:B------:R-:W-:Y:S01]  /*d260*/  SHF.L.U32 R0, R26, 0x1f, RZ ;  /* 0x0000001f1a007819 */ /* 0x000fe200000006ff */
[----:B------:R-:W-:Y:S01]  /*d270*/  IMAD R33, R24, 0x8, R22 ;  /* 0x0000000818217824 */ /* 0x000fe200078e0216 */
[----:B------:R-:W-:Y:S03]  /*d280*/  BSSY B0, `(.L_x_456) ;  /* 0x0000003000007945 */ /* 0x000fe60003800000 */
[----:B------:R-:W0:Y:S02]  /*d290*/  SYNCS.PHASECHK.TRANS64.TRYWAIT P0, [R33+URZ+0x22840], R0 ;  /* 0x02284000210075a7 */ /* 0x000e24000800017f */
[----:B0-----:R-:W-:Y:S05]  /*d2a0*/  @!P0 BRA `(.L_x_457) ;  /* 0x0000003c00548947 */ /* 0x001fea0003800000 */
.L_x_519:
[----:B------:R-:W-:Y:S05]  /*d2b0*/  BSYNC B0 ;  /* 0x0000000000007941 */ /* 0x000fea0003800000 */
.L_x_456:
[----:B0-----:R-:W-:Y:S01]  /*d2c0*/  SHF.R.S32.HI R0, RZ, 0x1f, R35 ;  /* 0x0000001fff007819 */ /* 0x001fe20000011423 */
[----:B------:R-:W-:Y:S01]  /*d2d0*/  ULDC.64 UR4, c[0x0][0x300] ;  /* 0x0000c00000047ab9 */ /* 0x000fe20000000a00 */
[----:B------:R-:W0:Y:S01]  /*d2e0*/  S2R R8, SR_TID.X ;  /* 0x0000000000087919 */ /* 0x000e220000002100 */
[----:B------:R-:W-:Y:S01]  /*d2f0*/  IMAD.WIDE.U32 R2, R35, UR4, RZ ;  /* 0x0000000423027c25 */ /* 0x000fe2000f8e00ff */
[----:B-----5:R-:W-:Y:S01]  /*d300*/  SHF.R.S32.HI R4, RZ, 0x1f, R34 ;  /* 0x0000001fff047819 */ /* 0x020fe20000011422 */
[----:B------:R-:W-:Y:S01]  /*d310*/  ULDC.64 UR6, c[0x0][0x2e8] ;  /* 0x0000ba0000067ab9 */ /* 0x000fe20000000a00 */
[----:B------:R1:W-:Y:S01]  /*d320*/  STL [R1+0x1c], R0 ;  /* 0x00001c0001007387 */ /* 0x0003e20000100800 */
[----:B------:R-:W-:-:S03]  /*d330*/  LOP3.LUT R23, R23, 0xfffffffe, RZ, 0xc0, !PT ;  /* 0xfffffffe17177812 */ /* 0x000fc600078ec0ff */
[----:B------:R2:W-:Y:S01]  /*d340*/  STL [R1+0x20], R4 ;  /* 0x0000200401007387 */ /* 0x0005e20000100800 */
[----:B-1----:R-:W-:-:S04]  /*d350*/  IMAD R0, R0, UR4, RZ ;  /* 0x0000000400007c24 */ /* 0x002fc8000f8e02ff */
[----:B------:R-:W-:Y:S01]  /*d360*/  IMAD R0, R35, UR5, R0 ;  /* 0x0000000523007c24 */ /* 0x000fe2000f8e0200 */
[----:B------:R-:W-:-:S03]  /*d370*/  ULDC.64 UR4, c[0x0][0x310] ;  /* 0x0000c40000047ab9 */ /* 0x000fc60000000a00 */
[----:B------:R-:W-:Y:S02]  /*d380*/  IMAD.IADD R3, R3, 0x1, R0 ;  /* 0x0000000103037824 */ /* 0x000fe400078e0200 */
[----:B------:R-:W-:Y:S02]  /*d390*/  IMAD R0, R4, UR4, RZ ;  /* 0x0000000404007c24 */ /* 0x000fe4000f8e02ff */
[----:B--2---:R-:W1:Y:S01]  /*d3a0*/  S2R R4, SR_TID.X ;  /* 0x0000000000047919 */ /* 0x004e620000002100 */
[----:B------:R-:W-:-:S04]  /*d3b0*/  IMAD.WIDE.U32 R2, R34, UR4, R2 ;  /* 0x0000000422027c25 */ /* 0x000fc8000f8e0002 */
[----:B------:R-:W-:Y:S01]  /*d3c0*/  IMAD R0, R34, UR5, R0 ;  /* 0x0000000522007c24 */ /* 0x000fe2000f8e0200 */
[----:B------:R-:W-:Y:S01]  /*d3d0*/  ULDC.64 UR4, c[0x0][0x308] ;  /* 0x0000c20000047ab9 */ /* 0x000fe20000000a00 */
[----:B0-----:R-:W-:Y:S02]  /*d3e0*/  IMAD.SHL.U32 R8, R8, 0x8, RZ ;  /* 0x0000000808087824 */ /* 0x001fe400078e00ff */
[----:B------:R-:W-:-:S03]  /*d3f0*/  IMAD.IADD R3, R3, 0x1, R0 ;  /* 0x0000000103037824 */ /* 0x000fc600078e0200 */
[----:B------:R-:W-:Y:S01]  /*d400*/  LOP3.LUT R8, R8, 0x38, RZ, 0xc0, !PT ;  /* 0x0000003808087812 */ /* 0x000fe200078ec0ff */
[----:B------:R-:W-:Y:S01]  /*d410*/  IMAD.WIDE.U32 R2, R18, UR4, R2 ;  /* 0x0000000412027c25 */ /* 0x000fe2000f8e0002 */
[----:B------:R-:W-:Y:S02]  /*d420*/  ULDC UR4, c[0x0][0x2f4] ;  /* 0x0000bd0000047ab9 */ /* 0x000fe40000000800 */
[----:B------:R-:W-:Y:S02]  /*d430*/  ISETP.GE.AND P2, PT, R8, UR4, PT ;  /* 0x0000000408007c0c */ /* 0x000fe4000bf46270 */
[----:B------:R-:W-:-:S11]  /*d440*/  LEA R0, P0, R2, UR6, 0x1 ;  /* 0x0000000602007c11 */ /* 0x000fd6000f8008ff */
[----:B------:R-:W-:Y:S02]  /*d450*/  @P2 LOP3.LUT R23, R23, 0x1, RZ, 0xfc, !PT ;  /* 0x0000000117172812 */ /* 0x000fe400078efcff */
[----:B-1----:R-:W-:-:S04]  /*d460*/  LOP3.LUT R4, R4, 0x7f, RZ, 0xc0, !PT ;  /* 0x0000007f04047812 */ /* 0x002fc800078ec0ff */
[----:B------:R-:W-:Y:S01]  /*d470*/  SHF.R.U32.HI R5, RZ, 0x3, R4 ;  /* 0x00000003ff057819 */ /* 0x000fe20000011604 */
[----:B------:R-:W-:Y:S01]  /*d480*/  IMAD R4, R18, UR5, R3 ;  /* 0x0000000512047c24 */ /* 0x000fe2000f8e0203 */
[----:B------:R-:W-:-:S03]  /*d490*/  UMOV UR5, 0xffffffff ;  /* 0xffffffff00057882 */ /* 0x000fc60000000000 */
[----:B------:R-:W-:Y:S01]  /*d4a0*/  IMAD.IADD R32, R32, 0x1, -R5 ;  /* 0x0000000120207824 */ /* 0x000fe200078e0a05 */
[----:B------:R-:W-:Y:S01]  /*d4b0*/  LEA.HI.X R4, R2, UR7, R4, 0x1, P0 ;  /* 0x0000000702047c11 */ /* 0x000fe200080f0c04 */
[----:B------:R-:W-:-:S03]  /*d4c0*/  IMAD R5, R24, 0x1800, R28 ;  /* 0x0000180018057824 */ /* 0x000fc600078e021c */
[----:B------:R-:W-:Y:S01]  /*d4d0*/  ISETP.GE.AND P0, PT, R32, 0x1, PT ;  /* 0x000000012000780c */ /* 0x000fe20003f06270 */
[----:B------:R-:W-:-:S12]  /*d4e0*/  BRA.DIV UR5, `(.L_x_458) ;  /* 0x0000003a05d87947 */ /* 0x000fd8000b800000 */
[----:B------:R-:W0:Y:S01]  /*d4f0*/  SHFL.IDX PT, R3, R0, RZ, 0x181f ;  /* 0x00181fff00037589 */ /* 0x000e2200000e0000 */
[----:B------:R-:W-:-:S03]  /*d500*/  @P0 IMAD R7, R5, 0x2, R22 ;  /* 0x0000000205070824 */ /* 0x000fc600078e0216 */
[----:B------:R-:W1:Y:S01]  /*d510*/  SHFL.IDX PT, R2, R4, RZ, 0x181f ;  /* 0x00181fff04027589 */ /* 0x000e6200000e0000 */
[----:B0-----:R-:W-:-:S05]  /*d520*/  @P0 LEA R3, P1, R8, R3, 0x1 ;  /* 0x0000000308030211 */ /* 0x001fca00078208ff */
[----:B-1----:R-:W-:-:S05]  /*d530*/  @P0 IMAD.X R2, RZ, RZ, R2, P1 ;  /* 0x000000ffff020224 */ /* 0x002fca00008e0602 */
[----:B------:R-:W-:-:S04]  /*d540*/  @P0 LOP3.LUT R3, R3, R2, RZ, 0x3c, !PT ;  /* 0x0000000203030212 */ /* 0x000fc800078e3cff */
[----:B------:R-:W-:-:S04]  /*d550*/  @P0 LOP3.LUT R2, R3, R2, RZ, 0x3c, !PT ;  /* 0x0000000203020212 */ /* 0x000fc800078e3cff */
[----:B------:R-:W-:-:S05]  /*d560*/  @P0 LOP3.LUT R3, R3, R2, RZ, 0x3c, !PT ;  /* 0x0000000203030212 */ /* 0x000fca00078e3cff */
[----:B------:R-:W-:Y:S01]  /*d570*/  @!PT LDS RZ, [RZ] ;  /* 0x00000000fffff984 */ /* 0x000fe20000000800 */
[----:B------:R0:W-:Y:S01]  /*d580*/  @P0 LDGSTS.E.BYPASS.LTC128B.128 [R7+0x1c400], desc[UR50][R2.64], !P2 ;  /* 0x1c40000002070fae */ /* 0x0001e2000d101d72 */
[----:B------:R-:W-:-:S03]  /*d590*/  ISETP.GE.AND P0, PT, R32, 0x11, PT ;  /* 0x000000112000780c */ /* 0x000fc60003f06270 */
[----:B0-----:R-:W0:Y:S10]  /*d5a0*/  SHFL.IDX PT, R3, R0, 0x1, 0x181f ;  /* 0x00381f0000037f89 */ /* 0x001e3400000e0000 */
[----:B------:R-:W-:Y:S01]  /*d5b0*/  @P0 IMAD R7, R5, 0x2, R22 ;  /* 0x0000000205070824 */ /* 0x000fe200078e0216 */
[----:B------:R-:W1:Y:S01]  /*d5c0*/  SHFL.IDX PT, R2, R4, 0x1, 0x181f ;  /* 0x00381f0004027f89 */ /* 0x000e6200000e0000 */
[----:B0-----:R-:W-:-:S05]  /*d5d0*/  @P0 LEA R3, P1, R8, R3, 0x1 ;  /* 0x0000000308030211 */ /* 0x001fca00078208ff */
[----:B-1----:R-:W-:-:S05]  /*d5e0*/  @P0 IMAD.X R2, RZ, RZ, R2, P1 ;  /* 0x000000ffff020224 */ /* 0x002fca00008e0602 */
[----:B------:R-:W-:-:S04]  /*d5f0*/  @P0 LOP3.LUT R3, R3, R2, RZ, 0x3c, !PT ;  /* 0x0000000203030212 */ /* 0x000fc800078e3cff */
[----:B------:R-:W-:-:S04]  /*d600*/  @P0 LOP3.LUT R2, R3, R2, RZ, 0x3c, !PT ;  /* 0x0000000203020212 */ /* 0x000fc800078e3cff */
[----:B------:R-:W-:-:S05]  /*d610*/  @P0 LOP3.LUT R3, R3, R2, RZ, 0x3c, !PT ;  /* 0x0000000203030212 */ /* 0x000fca00078e3cff */
        /* <DEDUP_REMOVED lines=24> */
[----:B------:R-:W1:Y:S04]  /*d7a0*/  SHFL.IDX PT, R2, R4, 0x4, 0x181f ;  /* 0x00981f0004027f89 */ /* 0x000e6800000e0000 */
[----:B------:R-:W2:Y:S04]  /*d7b0*/  SHFL.IDX PT, R4, R4, 0x5, 0x181f ;  /* 0x00b81f0004047f89 */ /* 0x000ea800000e0000 */
[----:B------:R-:W3:Y:S01]  /*d7c0*/  SHFL.IDX PT, R0, R0, 0x5, 0x181f ;  /* 0x00b81f0000007f89 */ /* 0x000ee200000e0000 */
[----:B0-----:R-:W-:-:S05]  /*d7d0*/  @P0 LEA R3, P1, R8, R3, 0x1 ;  /* 0x0000000308030211 */ /* 0x001fca00078208ff */
[----:B-1----:R-:W-:-:S05]  /*d7e0*/  @P0 IMAD.X R2, RZ, RZ, R2, P1 ;  /* 0x000000ffff020224 */ /* 0x002fca00008e0602 */
[----:B------:R-:W-:-:S04]  /*d7f0*/  @P0 LOP3.LUT R3, R3, R2, RZ, 0x3c, !PT ;  /* 0x0000000203030212 */ /* 0x000fc800078e3cff */
[----:B------:R-:W-:-:S04]  /*d800*/  @P0 LOP3.LUT R2, R3, R2, RZ, 0x3c, !PT ;  /* 0x0000000203020212 */ /* 0x000fc800078e3cff */
[----:B------:R-:W-:-:S05]  /*d810*/  @P0 LOP3.LUT R3, R3, R2, RZ, 0x3c, !PT ;  /* 0x0000000203030212 */ /* 0x000fca00078e3cff */
[----:B--23--:R0:W-:Y:S02]  /*d820*/  @P0 LDGSTS.E.BYPASS.LTC128B.128 [R7+0x1e400], desc[UR50][R2.64], !P2 ;  /* 0x1e40000002070fae */ /* 0x00c1e4000d101d72 */
.L_x_533:
[----:B------:R-:W-:-:S13]  /*d830*/  ISETP.GE.AND P0, PT, R32, 0x51, PT ;  /* 0x000000512000780c */ /* 0x000fda0003f06270 */
[----:B01----:R-:W-:Y:S01]  /*d840*/  @P0 LEA R2, P1, R8, R0, 0x1 ;  /* 0x0000000008020211 */ /* 0x003fe200078208ff */
[----:B------:R-:W-:-:S04]  /*d850*/  @P0 IMAD R5, R5, 0x2, R22 ;  /* 0x0000000205050824 */ /* 0x000fc800078e0216 */
[----:B------:R-:W-:-:S05]  /*d860*/  @P0 IMAD.X R3, RZ, RZ, R4, P1 ;  /* 0x000000ffff030224 */ /* 0x000fca00008e0604 */
[----:B------:R-:W-:Y:S01]  /*d870*/  @!PT LDS RZ, [RZ] ;  /* 0x00000000fffff984 */ /* 0x000fe20000000800 */
[----:B------:R-:W-:Y:S01]  /*d880*/  @!PT LDS RZ, [RZ] ;  /* 0x00000000fffff984 */ /* 0x000fe20000000800 */
[----:B------:R-:W-:Y:S01]  /*d890*/  @!PT LDS RZ, [RZ] ;  /* 0x00000000fffff984 */ /* 0x000fe20000000800 */
[----:B------:R0:W-:Y:S01]  /*d8a0*/  @P0 LDGSTS.E.BYPASS.LTC128B.128 [R5+0x1ec00], desc[UR50][R2.64], !P2 ;  /* 0x1ec0000002050fae */ /* 0x0001e2000d101d72 */
[----:B------:R-:W-:Y:S01]  /*d8b0*/  PLOP3.LUT P0, PT, PT, PT, PT, 0x80, 0x0 ;  /* 0x000000000000781c */ /* 0x000fe20003f0f070 */
[----:B------:R-:W-:-:S12]  /*d8c0*/  NOP ;  /* 0x0000000000007918 */ /* 0x000fd80000000000 */
.L_x_459:
[----:B------:R-:W-:Y:S02]  /*d8d0*/  PLOP3.LUT P1, PT, P1, P0, PT, 0xa2, 0x0 ;  /* 0x000000000000781c */ /* 0x000fe40000f21472 */
[----:B------:R-:W-:-:S08]  /*d8e0*/  @P0 R2UR P1, UR4, R33 ;  /* 0x00000000210402ca */ /* 0x000fd00000020000 */
[----:B------:R-:W-:-:S05]  /*d8f0*/  @P0 PLOP3.LUT P0, PT, P1, PT, PT, 0x80, 0x0 ;  /* 0x000000000000081c */ /* 0x000fca0000f0f070 */
[----:B------:R-:W-:Y:S01]  /*d900*/  @!P1 SYNCS.ARRIVE.TRANS64.RED.A0T1 RZ, [UR4+0x22830], RZ ;  /* 0x022830ffffff99a7 */ /* 0x000fe20008200404 */
[----:B------:R-:W-:Y:S07]  /*d910*/  @!P1 ARRIVES.LDGSTSBAR.64.TRANSCNT [UR4+0x22830] ;  /* 0x02283000ff0099b0 */ /* 0x000fee0008000a84 */
[----:B------:R-:W-:Y:S05]  /*d920*/  @P0 BRA.U.ANY `(.L_x_459) ;  /* 0xfffffffd00e80947 */ /* 0x000fea000393ffff */
[----:B------:R-:W-:Y:S01]  /*d930*/  NOP ;  /* 0x0000000000007918 */ /* 0x000fe20000000000 */
[----:B------:R-:W-:-:S05]  /*d940*/  IMAD.U32 R0, RZ, RZ, UR36 ;  /* 0x00000024ff007e24 */ /* 0x000fca000f8e00ff */
[----:B------:R-:W-:-:S13]  /*d950*/  ISETP.NE.AND P2, PT, R0, 0x3, PT ;  /* 0x000000030000780c */ /* 0x000fda0003f45270 */
[----:B------:R-:W-:Y:S05]  /*d960*/  @!P2 BRA `(.L_x_460) ;  /* 0x000000000004a947 */ /* 0x000fea0003800000 */
[----:B------:R-:W-:Y:S01]  /*d970*/  BPT.TRAP 0x1 ;  /* 0x000000040000795c */ /* 0x000fe20000300000 */
.L_x_460:
[----:B0-----:R0:W5:Y:S01]  /*d980*/  LDL.LU R3, [R1] ;  /* 0x0000000001037983 */ /* 0x0011620000300800 */
[C---:B------:R-:W-:Y:S01]  /*d990*/  LOP3.LUT P3, RZ, R23.reuse, 0x8, RZ, 0xc0, !PT ;  /* 0x0000000817ff7812 */ /* 0x040fe2000786c0ff */
[----:B------:R0:W-:Y:S01]  /*d9a0*/  SYNCS.ARRIVE.TRANS64.A1T0 RZ, [R33+URZ+0x22830], RZ ;  /* 0x022830ff21ff79a7 */ /* 0x0001e2000810003f */
[----:B------:R-:W-:-:S13]  /*d9b0*/  LOP3.LUT P2, RZ, R23, 0x4, RZ, 0xc0, !PT ;  /* 0x0000000417ff7812 */ /* 0x000fda000784c0ff */
[----:B------:R-:W-:Y:S05]  /*d9c0*/  WARPSYNC.ALL ;  /* 0x0000000000007948 */ /* 0x000fea0003800000 */
[----:B------:R-:W-:Y:S01]  /*d9d0*/  BAR.SYNC.DEFER_BLOCKING 0x8, 0x180 ;  /* 0x0206000000007b1d */ /* 0x000fe20000010000 */
[----:B------:R-:W-:Y:S02]  /*d9e0*/  LOP3.LUT P1, RZ, R23, 0x100, RZ, 0xc0, !PT ;  /* 0x0000010017ff7812 */ /* 0x000fe4000782c0ff */
[----:B------:R-:W-:Y:S02]  /*d9f0*/  SEL R0, RZ, 0x2, P3 ;  /* 0x00000002ff007807 */ /* 0x000fe40001800000 */
[----:B------:R-:W-:Y:S01]  /*da00*/  SEL R2, RZ, 0x4, P2 ;  /* 0x00000004ff027807 */ /* 0x000fe20001000000 */
[----:B------:R-:W-:Y:S01]  /*da10*/  ULDC.64 UR4, c[0x0][0x298] ;  /* 0x0000a60000047ab9 */ /* 0x000fe20000000a00 */
[----:B------:R-:W-:Y:S01]  /*da20*/  SEL R4, R25, RZ, !P1 ;  /* 0x000000ff19047207 */ /* 0x000fe20004800000 */
[----:B------:R-:W-:Y:S01]  /*da30*/  BSSY B6, `(.L_x_461) ;  /* 0x0000021000067945 */ /* 0x000fe20003800000 */
[----:B------:R-:W-:-:S02]  /*da40*/  IADD3 R0, R2, R0, R6 ;  /* 0x0000000002007210 */ /* 0x000fc40007ffe006 */
[----:B------:R-:W-:Y:S01]  /*da50*/  LOP3.LUT P0, RZ, R23, 0x2, RZ, 0xc0, !PT ;  /* 0x0000000217ff7812 */ /* 0x000fe2000780c0ff */
[----:B------:R1:W-:Y:S03]  /*da60*/  STL [R1+0x14], R4 ;  /* 0x0000140401007387 */ /* 0x0003e60000100800 */
[----:B------:R-:W-:-:S05]  /*da70*/  SEL R25, RZ, 0x8, P0 ;  /* 0x00000008ff197807 */ /* 0x000fca0000000000 */
[----:B------:R-:W-:Y:S01]  /*da80*/  IMAD.IADD R25, R0, 0x1, R25 ;  /* 0x0000000100197824 */ /* 0x000fe200078e0219 */
[----:B------:R-:W-:Y:S01]  /*da90*/  SHF.R.S32.HI R0, RZ, 0x1f, R37 ;  /* 0x0000001fff007819 */ /* 0x000fe20000011425 */
[----:B-1----:R-:W-:-:S04]  /*daa0*/  IMAD.WIDE.U32 R4, R37, UR4, RZ ;  /* 0x0000000425047c25 */ /* 0x002fc8000f8e00ff */
[----:B------:R-:W-:-:S04]  /*dab0*/  IMAD R0, R0, UR4, RZ ;  /* 0x0000000400007c24 */ /* 0x000fc8000f8e02ff */
[----:B------:R-:W-:-:S04]  /*dac0*/  IMAD R0, R37, UR5, R0 ;  /* 0x0000000525007c24 */ /* 0x000fc8000f8e0200 */
[----:B------:R-:W-:Y:S01]  /*dad0*/  IMAD.IADD R37, R5, 0x1, R0 ;  /* 0x0000000105257824 */ /* 0x000fe200078e0200 */
[----:B-----5:R-:W-:-:S05]  /*dae0*/  SEL R2, R3, RZ, !P1 ;  /* 0x000000ff03027207 */ /* 0x020fca0004800000 */
[----:B------:R1:W-:Y:S04]  /*daf0*/  STL [R1], R2 ;  /* 0x0000000201007387 */ /* 0x0003e80000100800 */
[----:B------:R2:W-:Y:S01]  /*db00*/  STL.64 [R1+0x8], R4 ;  /* 0x0000080401007387 */ /* 0x0005e20000100a00 */
[----:B-1----:R-:W-:-:S05]  /*db10*/  VIADD R2, R22, 0x18400 ;  /* 0x0001840016027836 */ /* 0x002fca0000000000 */
[----:B------:R-:W-:-:S13]  /*db20*/  LOP3.LUT P0, RZ, R2, 0x3ff, RZ, 0xc0, !PT ;  /* 0x000003ff02ff7812 */ /* 0x000fda000780c0ff */
[----:B--2---:R-:W-:Y:S05]  /*db30*/  @!P0 BRA `(.L_x_462) ;  /* 0x0000000000408947 */ /* 0x004fea0003800000 */
[----:B------:R-:W-:Y:S01]  /*db40*/  MOV R2, 0x0 ;  /* 0x0000000000027802 */ /* 0x000fe20000000f00 */
[----:B------:R-:W-:Y:S01]  /*db50*/  ULDC.64 UR6, c[0x4][0x98] ;  /* 0x0100260000067ab9 */ /* 0x000fe20000000a00 */
[----:B------:R-:W-:Y:S01]  /*db60*/  ULDC.64 UR8, c[0x4][0xa0] ;  /* 0x0100280000087ab9 */ /* 0x000fe20000000a00 */
[----:B------:R-:W-:Y:S01]  /*db70*/  ULDC.64 UR4, c[0x4][0x20] ;  /* 0x0100080000047ab9 */ /* 0x000fe20000000a00 */
[----:B------:R-:W-:Y:S02]  /*db80*/  IMAD.U32 R4, RZ, RZ, UR6 ;  /* 0x00000006ff047e24 */ /* 0x000fe4000f8e00ff */
[----:B------:R-:W1:Y:S01]  /*db90*/  LDC.64 R2, c[0x4][R2] ;  /* 0x0100000002027b82 */ /* 0x000e620000000a00 */
        /* <DEDUP_REMOVED lines=9> */
[----:B01----:R-:W-:Y:S05]  /*dc30*/  CALL.ABS.NOINC R2 ;  /* 0x0000000002007343 */ /* 0x003fea0003c00000 */
.L_x_462:
[----:B------:R-:W-:Y:S05]  /*dc40*/  BSYNC B6 ;  /* 0x0000000000067941 */ /* 0x000fea0003800000 */
.L_x_461:
[----:B------:R-:W2:Y:S01]  /*dc50*/  LDL.LU.64 R2, [R1+0x8] ;  /* 0x0000080001027983 */ /* 0x000ea20000300a00 */
[----:B------:R-:W-:Y:S01]  /*dc60*/  ULDC.64 UR4, c[0x0][0x2d8] ;  /* 0x0000b60000047ab9 */ /* 0x000fe20000000a00 */
[----:B------:R-:W1:Y:S02]  /*dc70*/  LDC R6, c[0x0][0x448] ;  /* 0x00011200ff067b82 */ /* 0x000e640000000800 */
[----:B------:R-:W3:Y:S04]  /*dc80*/  LDL.LU R21, [R1] ;  /* 0x0000000001157983 */ /* 0x000ee80000300800 */
[----:B------:R-:W4:Y:S01]  /*dc90*/  LDL.LU R20, [R1+0x14] ;  /* 0x0000140001147983 */ /* 0x000f220000300800 */
[----:B------:R-:W-:-:S03]  /*dca0*/  IMAD.SHL.U32 R17, R17, 0x80, RZ ;  /* 0x0000008011117824 */ /* 0x000fc600078e00ff */
[----:B------:R0:W5:Y:S01]  /*dcb0*/  LDL R10, [R1+0x10] ;  /* 0x00001000010a7983 */ /* 0x0001620000100800 */
[----:B-1----:R-:W-:-:S13]  /*dcc0*/  ISETP.NE.AND P0, PT, R6, 0x1, PT ;  /* 0x000000010600780c */ /* 0x002fda0003f05270 */
[----:B------:R-:W1:Y:S01]  /*dcd0*/  @P0 LDC R4, c[0x0][0x44c] ;  /* 0x00011300ff040b82 */ /* 0x000e620000000800 */
[----:B------:R-:W0:Y:S02]  /*dce0*/  S2R R8, SR_TID.X ;  /* 0x0000000000087919 */ /* 0x000e240000002100 */
[----:B0-----:R-:W-:-:S05]  /*dcf0*/  IMAD.SHL.U32 R8, R8, 0x8, RZ ;  /* 0x0000000808087824 */ /* 0x001fca00078e00ff */
[----:B------:R-:W-:Y:S01]  /*dd00*/  LOP3.LUT R8, R8, 0x38, RZ, 0xc0, !PT ;  /* 0x0000003808087812 */ /* 0x000fe200078ec0ff */
[----:B--2---:R-:W-:Y:S02]  /*dd10*/  IMAD.MOV.U32 R3, RZ, RZ, R37 ;  /* 0x000000ffff037224 */ /* 0x004fe400078e0025 */
[----:B------:R-:W-:-:S04]  /*dd20*/  IMAD.WIDE.U32 R2, R18, UR4, R2 ;  /* 0x0000000412027c25 */ /* 0x000fc8000f8e0002 */
[----:B------:R-:W-:Y:S01]  /*dd30*/  IMAD R3, R18, UR5, R3 ;  /* 0x0000000512037c24 */ /* 0x000fe2000f8e0203 */
[----:B------:R-:W-:Y:S02]  /*dd40*/  ULDC.64 UR4, c[0x0][0x2e0] ;  /* 0x0000b80000047ab9 */ /* 0x000fe40000000a00 */
[----:B---3--:R-:W-:Y:S02]  /*dd50*/  IMAD R0, R21, UR4, RZ ;  /* 0x0000000415007c24 */ /* 0x008fe4000f8e02ff */
[----:B----4-:R-:W-:-:S04]  /*dd60*/  IMAD.WIDE.U32 R2, R20, UR4, R2 ;  /* 0x0000000414027c25 */ /* 0x010fc8000f8e0002 */
[----:B------:R-:W-:Y:S01]  /*dd70*/  IMAD R0, R20, UR5, R0 ;  /* 0x0000000514007c24 */ /* 0x000fe2000f8e0200 */
[----:B------:R-:W-:Y:S01]  /*dd80*/  ULDC.64 UR4, c[0x0][0x2d0] ;  /* 0x0000b40000047ab9 */ /* 0x000fe20000000a00 */
[----:B------:R-:W0:Y:S02]  /*dd90*/  S2R R20, SR_TID.X ;  /* 0x0000000000147919 */ /* 0x000e240000002100 */
[----:B------:R-:W-:Y:S02]  /*dda0*/  IMAD.IADD R3, R3, 0x1, R0 ;  /* 0x0000000103037824 */ /* 0x000fe400078e0200 */
[----:B------:R-:W2:Y:S01]  /*ddb0*/  @P0 LDC R0, c[0x0][0x450] ;  /* 0x00011400ff000b82 */ /* 0x000ea20000000800 */
[----:B0-----:R-:W-:-:S04]  /*ddc0*/  LOP3.LUT R20, R20, 0x7f, RZ, 0xc0, !PT ;  /* 0x0000007f14147812 */ /* 0x001fc800078ec0ff */
[----:B------:R-:W-:Y:S02]  /*ddd0*/  SHF.R.U32.HI R21, RZ, 0x3, R20 ;  /* 0x00000003ff157819 */ /* 0x000fe40000011614 */
[----:B------:R-:W0:Y:S02]  /*dde0*/  S2R R20, SR_TID.X ;  /* 0x0000000000147919 */ /* 0x000e240000002100 */
[----:B0-----:R-:W-:-:S05]  /*ddf0*/  IMAD.SHL.U32 R20, R20, 0x10, RZ ;  /* 0x0000001014147824 */ /* 0x001fca00078e00ff */
[----:B------:R-:W-:-:S04]  /*de00*/  LOP3.LUT R20, R21, 0x70, R20, 0xf8, !PT ;  /* 0x0000007015147812 */ /* 0x000fc800078ef814 */
[----:B------:R-:W-:-:S05]  /*de10*/  LOP3.LUT R5, R20, R17, RZ, 0xfc, !PT ;  /* 0x0000001114057212 */ /* 0x000fca00078efcff */
[----:B-1----:R-:W-:-:S04]  /*de20*/  @P0 IMAD.HI.U32 R7, R5, R4, RZ ;  /* 0x0000000405070227 */ /* 0x002fc800078e00ff */
[----:B------:R-:W-:Y:S01]  /*de30*/  IMAD.MOV.U32 R4, RZ, RZ, R5 ;  /* 0x000000ffff047224 */ /* 0x000fe200078e0005 */
[----:B--2---:R-:W-:Y:S01]  /*de40*/  @P0 SHF.R.U32.HI R4, RZ, R0, R7 ;  /* 0x00000000ff040219 */ /* 0x004fe20000011607 */
[----:B------:R-:W0:Y:S04]  /*de50*/  S2R R20, SR_TID.X ;  /* 0x0000000000147919 */ /* 0x000e280000002100 */
[----:B------:R-:W-:-:S04]  /*de60*/  IMAD.MOV R0, RZ, RZ, -R4 ;  /* 0x000000ffff007224 */ /* 0x000fc800078e0a04 */
[----:B------:R-:W-:Y:S01]  /*de70*/  IMAD R0, R6, R0, R5 ;  /* 0x0000000006007224 */ /* 0x000fe200078e0205 */
[----:B------:R-:W-:Y:S01]  /*de80*/  SHF.R.S32.HI R5, RZ, 0x1f, R4 ;  /* 0x0000001fff057819 */ /* 0x000fe20000011404 */
[----:B------:R-:W-:-:S04]  /*de90*/  IMAD.WIDE.U32 R2, R4, UR4, R2 ;  /* 0x0000000404027c25 */ /* 0x000fc8000f8e0002 */
[----:B------:R-:W-:-:S04]  /*dea0*/  IMAD R5, R5, UR4, RZ ;  /* 0x0000000405057c24 */ /* 0x000fc8000f8e02ff */
[----:B------:R-:W-:Y:S01]  /*deb0*/  IMAD R5, R4, UR5, R5 ;  /* 0x0000000504057c24 */ /* 0x000fe2000f8e0205 */
[----:B------:R-:W-:Y:S01]  /*dec0*/  SHF.R.S32.HI R4, RZ, 0x1f, R0 ;  /* 0x0000001fff047819 */ /* 0x000fe20000011400 */
[----:B------:R-:W-:Y:S02]  /*ded0*/  ULDC.64 UR4, c[0x0][0x2c8] ;  /* 0x0000b20000047ab9 */ /* 0x000fe40000000a00 */
[----:B------:R-:W-:Y:S02]  /*dee0*/  IMAD.IADD R3, R3, 0x1, R5 ;  /* 0x0000000103037824 */ /* 0x000fe400078e0205 */
[----:B------:R-:W-:Y:S02]  /*def0*/  IMAD R4, R4, UR4, RZ ;  /* 0x0000000404047c24 */ /* 0x000fe4000f8e02ff */
[----:B------:R-:W-:-:S04]  /*df00*/  IMAD.WIDE.U32 R2, R0, UR4, R2 ;  /* 0x0000000400027c25 */ /* 0x000fc8000f8e0002 */
[----:B------:R-:W-:Y:S01]  /*df10*/  IMAD R4, R0, UR5, R4 ;  /* 0x0000000500047c24 */ /* 0x000fe2000f8e0204 */
[----:B------:R-:W-:Y:S02]  /*df20*/  ULDC.64 UR4, c[0x0][0x280] ;  /* 0x0000a00000047ab9 */ /* 0x000fe40000000a00 */
[----:B------:R-:W-:Y:S01]  /*df30*/  LEA R0, P0, R2, UR4, 0x1 ;  /* 0x0000000402007c11 */ /* 0x000fe2000f8008ff */
[----:B------:R-:W-:Y:S01]  /*df40*/  IMAD.IADD R4, R3, 0x1, R4 ;  /* 0x0000000103047824 */ /* 0x000fe200078e0204 */
[----:B------:R-:W-:Y:S01]  /*df50*/  ULDC UR4, c[0x0][0x2b8] ;  /* 0x0000ae0000047ab9 */ /* 0x000fe20000000800 */
[----:B0-----:R-:W-:-:S03]  /*df60*/  LOP3.LUT R20, R20, 0x7f, RZ, 0xc0, !PT ;  /* 0x0000007f14147812 */ /* 0x001fc600078ec0ff */
[----:B------:R-:W-:Y:S01]  /*df70*/  LEA.HI.X R4, R2, UR5, R4, 0x1, P0 ;  /* 0x0000000502047c11 */ /* 0x000fe200080f0c04 */
[----:B------:R-:W-:Y:S01]  /*df80*/  UMOV UR5, 0xffffffff ;  /* 0xffffffff00057882 */ /* 0x000fe20000000000 */
[----:B------:R-:W-:Y:S02]  /*df90*/  ISETP.GE.AND P1, PT, R8, UR4, PT ;  /* 0x0000000408007c0c */ /* 0x000fe4000bf26270 */
[----:B------:R-:W-:Y:S01]  /*dfa0*/  SHF.R.U32.HI R9, RZ, 0x3, R20 ;  /* 0x00000003ff097819 */ /* 0x000fe20000011614 */
[----:B------:R-:W-:Y:S10]  /*dfb0*/  BRA.DIV UR5, `(.L_x_463) ;  /* 0x0000003a05247947 */ /* 0x000ff4000b800000 */
[----:B------:R-:W0:Y:S01]  /*dfc0*/  SHFL.IDX PT, R3, R0, RZ, 0x181f ;  /* 0x00181fff00037589 */ /* 0x000e2200000e0000 */
[----:B-----5:R-:W-:Y:S02]  /*dfd0*/  IMAD R5, R10, R6, RZ ;  /* 0x000000060a057224 */ /* 0x020fe400078e02ff */
[----:B------:R-:W-:Y:S01]  /*dfe0*/  IMAD.IADD R17, R9, 0x1, R17 ;  /* 0x0000000109117824 */ /* 0x000fe200078e0211 */
[----:B------:R-:W1:Y:S03]  /*dff0*/  SHFL.IDX PT, R2, R4, RZ, 0x181f ;  /* 0x00181fff04027589 */ /* 0x000e6600000e0000 */
[C---:B------:R-:W-:Y:S01]  /*e000*/  VIADD R6, R17.reuse, 0x10 ;  /* 0x0000001011067836 */ /* 0x040fe20000000000 */
[----:B------:R-:W-:Y:S01]  /*e010*/  ISETP.GE.AND P0, PT, R17, R5, PT ;  /* 0x000000051100720c */ /* 0x000fe20003f06270 */
[----:B------:R-:W-:-:S12]  /*e020*/  SHFL.IDX PT, R14, R0, 0x7, 0x181f ;  /* 0x00f81f00000e7f89 */ /* 0x000fd800000e0000 */
[----:B0-----:R-:W-:-:S05]  /*e030*/  @!P0 LEA R3, P2, R8, R3, 0x1 ;  /* 0x0000000308038211 */ /* 0x001fca00078408ff */
[----:B-1----:R-:W-:-:S05]  /*e040*/  @!P0 IMAD.X R2, RZ, RZ, R2, P2 ;  /* 0x000000ffff028224 */ /* 0x002fca00010e0602 */
[----:B------:R-:W-:-:S04]  /*e050*/  @!P0 LOP3.LUT R3, R3, R2, RZ, 0x3c, !PT ;  /* 0x0000000203038212 */ /* 0x000fc800078e3cff */
[----:B------:R-:W-:-:S04]  /*e060*/  @!P0 LOP3.LUT R2, R3, R2, RZ, 0x3c, !PT ;  /* 0x0000000203028212 */ /* 0x000fc800078e3cff */
[----:B------:R-:W-:-:S05]  /*e070*/  @!P0 LOP3.LUT R3, R3, R2, RZ, 0x3c, !PT ;  /* 0x0000000203038212 */ /* 0x000fca00078e3cff */
[----:B------:R0:W-:Y:S01]  /*e080*/  @!P0 LDGSTS.E.BYPASS.LTC128B.128 [R36+0x18400], desc[UR50][R2.64], !P1 ;  /* 0x1840000002248fae */ /* 0x0001e2000c901d72 */
[----:B------:R-:W-:Y:S01]  /*e090*/  ISETP.GE.AND P0, PT, R6, R5, PT ;  /* 0x000000050600720c */ /* 0x000fe20003f06270 */
[----:B------:R-:W-:Y:S02]  /*e0a0*/  VIADD R6, R17, 0x20 ;  /* 0x0000002011067836 */ /* 0x000fe40000000000 */
[----:B0-----:R-:W0:Y:S04]  /*e0b0*/  SHFL.IDX PT, R3, R0, 0x1, 0x181f ;  /* 0x00381f0000037f89 */ /* 0x001e2800000e0000 */
[----:B------:R-:W1:Y:S06]  /*e0c0*/  SHFL.IDX PT, R2, R4, 0x1, 0x181f ;  /* 0x00381f0004027f89 */ /* 0x000e6c00000e0000 */
        /* <DEDUP_REMOVED lines=46> */
[----:B------:R-:W-:-:S03]  /*e3b0*/  ISETP.GE.AND P0, PT, R6, R5, PT ;  /* 0x000000050600720c */ /* 0x000fc60003f06270 */
[----:B0-----:R-:W0:Y:S04]  /*e3c0*/  SHFL.IDX PT, R3, R0, 0x6, 0x181f ;  /* 0x00d81f0000037f89 */ /* 0x001e2800000e0000 */
[----:B------:R-:W1:Y:S04]  /*e3d0*/  SHFL.IDX PT, R2, R4, 0x6, 0x181f ;  /* 0x00d81f0004027f89 */ /* 0x000e6800000e0000 */
[----:B------:R-:W2:Y:S02]  /*e3e0*/  SHFL.IDX PT, R4, R4, 0x7, 0x181f ;  /* 0x00f81f0004047f89 */ /* 0x000ea400000e0000 */
[----:B0-----:R-:W-:-:S05]  /*e3f0*/  @!P0 LEA R3, P2, R8, R3, 0x1 ;  /* 0x0000000308038211 */ /* 0x001fca00078408ff */
[----:B-1----:R-:W-:-:S05]  /*e400*/  @!P0 IMAD.X R2, RZ, RZ, R2, P2 ;  /* 0x000000ffff028224 */ /* 0x002fca00010e0602 */
[----:B------:R-:W-:-:S04]  /*e410*/  @!P0 LOP3.LUT R3, R3, R2, RZ, 0x3c, !PT ;  /* 0x0000000203038212 */ /* 0x000fc800078e3cff */
[----:B------:R-:W-:-:S04]  /*e420*/  @!P0 LOP3.LUT R2, R3, R2, RZ, 0x3c, !PT ;  /* 0x0000000203028212 */ /* 0x000fc800078e3cff */
[----:B------:R-:W-:-:S05]  /*e430*/  @!P0 LOP3.LUT R3, R3, R2, RZ, 0x3c, !PT ;  /* 0x0000000203038212 */ /* 0x000fca00078e3cff */
[----:B--2---:R0:W-:Y:S02]  /*e440*/  @!P0 LDGSTS.E.BYPASS.LTC128B.128 [R36+0x1b400], desc[UR50][R2.64], !P1 ;  /* 0x1b40000002248fae */ /* 0x0041e4000c901d72 */
.L_x_550:
[----:B------:R-:W-:-:S05]  /*e450*/  VIADD R0, R17, 0x70 ;  /* 0x0000007011007836 */ /* 0x000fca0000000000 */
[----:B------:R-:W-:-:S13]  /*e460*/  ISETP.GE.AND P0, PT, R0, R5, PT ;  /* 0x000000050000720c */ /* 0x000fda0003f06270 */
[----:B0-----:R-:W-:-:S05]  /*e470*/  @!P0 LEA R2, P2, R8, R14, 0x1 ;  /* 0x0000000e08028211 */ /* 0x001fca00078408ff */
[----:B------:R-:W-:-:S05]  /*e480*/  @!P0 IMAD.X R3, RZ, RZ, R4, P2 ;  /* 0x000000ffff038224 */ /* 0x000fca00010e0604 */
[----:B------:R-:W-:Y:S01]  /*e490*/  @!PT LDS RZ, [RZ] ;  /* 0x00000000fffff984 */ /* 0x000fe20000000800 */
[----:B------:R-:W-:Y:S01]  /*e4a0*/  @!PT LDS RZ, [RZ] ;  /* 0x00000000fffff984 */ /* 0x000fe20000000800 */
[----:B------:R-:W-:Y:S01]  /*e4b0*/  @!PT LDS RZ, [RZ] ;  /* 0x00000000fffff984 */ /* 0x000fe20000000800 */
[----:B------:R0:W-:Y:S01]  /*e4c0*/  @!P0 LDGSTS.E.BYPASS.LTC128B.128 [R36+0x1bc00], desc[UR50][R2.64], !P1 ;  /* 0x1bc0000002248fae */ /* 0x0001e2000c901d72 */
[----:B------:R-:W-:Y:S01]  /*e4d0*/  PLOP3.LUT P0, PT, PT, PT, PT, 0x80, 0x0 ;  /* 0x000000000000781c */ /* 0x000fe20003f0f070 */
[----:B------:R-:W-:-:S12]  /*e4e0*/  NOP ;  /* 0x0000000000007918 */ /* 0x000fd80000000000 */
.L_x_464:
[----:B------:R-:W-:Y:S02]  /*e4f0*/  PLOP3.LUT P1, PT, P1, P0, PT, 0xa2, 0x0 ;  /* 0x000000000000781c */ /* 0x000fe40000f21472 */
[----:B------:R-:W-:-:S08]  /*e500*/  @P0 R2UR P1, UR4, R22 ;  /* 0x00000000160402ca */ /* 0x000fd00000020000 */
[----:B------:R-:W-:-:S05]  /*e510*/  @P0 PLOP3.LUT P0, PT, P1, PT, PT, 0x80, 0x0 ;  /* 0x000000000000081c */ /* 0x000fca0000f0f070 */
[----:B------:R-:W-:Y:S01]  /*e520*/  @!P1 SYNCS.ARRIVE.TRANS64.RED.A0T1 RZ, [UR4+0x22800], RZ ;  /* 0x022800ffffff99a7 */ /* 0x000fe20008200404 */
[----:B------:R-:W-:Y:S07]  /*e530*/  @!P1 ARRIVES.LDGSTSBAR.64.TRANSCNT [UR4+0x22800] ;  /* 0x02280000ff0099b0 */ /* 0x000fee0008000a84 */
[----:B------:R-:W-:Y:S05]  /*e540*/  @P0 BRA.U.ANY `(.L_x_464) ;  /* 0xfffffffd00e80947 */ /* 0x000fea000393ffff */
[----:B0-----:R-:W2:Y:S02]  /*e550*/  LDL.LU R2, [R1+0x24] ;  /* 0x0000240001027983 */ /* 0x001ea40000300800 */
[----:B--2---:R-:W-:-:S05]  /*e560*/  VIADD R2, R2, 0x1 ;  /* 0x0000000102027836 */ /* 0x004fca0000000000 */
[----:B------:R0:W-:Y:S01]  /*e570*/  STL [R1+0x24], R2 ;  /* 0x0000240201007387 */ /* 0x0001e20000100800 */
[----:B------:R-:W-:-:S04]  /*e580*/  LEA.HI R0, R2, R2, RZ, 0x1 ;  /* 0x0000000202007211 */ /* 0x000fc800078f08ff */
[----:B------:R-:W-:-:S05]  /*e590*/  LOP3.LUT R0, R0, 0xfffffffe, RZ, 0xc0, !PT ;  /* 0xfffffffe00007812 */ /* 0x000fca00078ec0ff */
[----:B------:R-:W-:-:S05]  /*e5a0*/  IMAD.IADD R0, R2, 0x1, -R0 ;  /* 0x0000000102007824 */ /* 0x000fca00078e0a00 */
[----:B------:R-:W-:Y:S01]  /*e5b0*/  SHF.L.U32 R3, R0, 0x1f, RZ ;  /* 0x0000001f00037819 */ /* 0x000fe200000006ff */
[----:B------:R-:W-:Y:S01]  /*e5c0*/  NOP ;  /* 0x0000000000007918 */ /* 0x000fe20000000000 */
[----:B------:R0:W-:Y:S01]  /*e5d0*/  SYNCS.ARRIVE.TRANS64.A1T0 RZ, [R22+URZ+0x22800], RZ ;  /* 0x022800ff16ff79a7 */ /* 0x0001e2000810003f */
[----:B------:R-:W-:Y:S01]  /*e5e0*/  BSSY B0, `(.L_x_465) ;  /* 0x0000003000007945 */ /* 0x000fe20003800000 */
[----:B------:R-:W1:Y:S03]  /*e5f0*/  SYNCS.PHASECHK.TRANS64.TRYWAIT P0, [R22+URZ+0x22820], R3 ;  /* 0x02282003160075a7 */ /* 0x000e66000800017f */
[----:B01----:R-:W-:Y:S05]  /*e600*/  @!P0 BRA `(.L_x_466) ;  /* 0x0000003c00308947 */ /* 0x003fea0003800000 */
.L_x_551:
[----:B------:R-:W-:Y:S05]  /*e610*/  BSYNC B0 ;  /* 0x0000000000007941 */ /* 0x000fea0003800000 */
.L_x_465:
[----:B------:R-:W-:-:S05]  /*e620*/  IMAD.U32 R0, RZ, RZ, UR36 ;  /* 0x00000024ff007e24 */ /* 0x000fca000f8e00ff */
[----:B------:R-:W-:-:S13]  /*e630*/  ISETP.NE.AND P0, PT, R0, 0x3, PT ;  /* 0x000000030000780c */ /* 0x000fda0003f05270 */
[----:B------:R-:W-:Y:S05]  /*e640*/  @!P0 BRA `(.L_x_467) ;  /* 0x0000000000048947 */ /* 0x000fea0003800000 */
[----:B------:R-:W-:Y:S01]  /*e650*/  BPT.TRAP 0x1 ;  /* 0x000000040000795c */ /* 0x000fe20000300000 */
.L_x_467:
[----:B------:R-:W-:Y:S01]  /*e660*/  SHF.L.U32 R0, R26, 0x1f, RZ ;  /* 0x0000001f1a007819 */ /* 0x000fe200000006ff */
[----:B------:R-:W-:Y:S03]  /*e670*/  BSSY B0, `(.L_x_468) ;  /* 0x0000003000007945 */ /* 0x000fe60003800000 */
[----:B------:R-:W1:Y:S02]  /*e680*/  SYNCS.PHASECHK.TRANS64.TRYWAIT P0, [R33+URZ+0x22860], R0 ;  /* 0x02286000210075a7 */ /* 0x000e64000800017f */
[----:B-1----:R-:W-:Y:S05]  /*e690*/  @!P0 BRA `(.L_x_469) ;  /* 0x0000003c00208947 */ /* 0x002fea0003800000 */
.L_x_552:
[----:B------:R-:W-:Y:S05]  /*e6a0*/  BSYNC B0 ;  /* 0x0000000000007941 */ /* 0x000fea0003800000 */
.L_x_468:
[----:B------:R-:W1:Y:S01]  /*e6b0*/  LDL.LU R2, [R1+0x1c] ;  /* 0x00001c0001027983 */ /* 0x000e620000300800 */
[----:B------:R-:W-:Y:S01]  /*e6c0*/  ULDC.64 UR4, c[0x0][0x328] ;  /* 0x0000ca0000047ab9 */ /* 0x000fe20000000a00 */
[----:B------:R-:W-:Y:S02]  /*e6d0*/  ULDC.64 UR6, c[0x0][0x318] ;  /* 0x0000c60000067ab9 */ /* 0x000fe40000000a00 */
[----:B------:R-:W2:Y:S01]  /*e6e0*/  LDL.LU R4, [R1+0x20] ;  /* 0x0000200001047983 */ /* 0x000ea20000300800 */
[----:B-1----:R-:W-:Y:S02]  /*e6f0*/  IMAD R0, R2, UR4, RZ ;  /* 0x0000000402007c24 */ /* 0x002fe4000f8e02ff */
[----:B0-----:R-:W-:-:S04]  /*e700*/  IMAD.WIDE.U32 R2, R35, UR4, RZ ;  /* 0x0000000423027c25 */ /* 0x001fc8000f8e00ff */
[----:B------:R-:W-:Y:S01]  /*e710*/  IMAD R5, R35, UR5, R0 ;  /* 0x0000000523057c24 */ /* 0x000fe2000f8e0200 */
[----:B------:R-:W-:-:S03]  /*e720*/  ULDC.64 UR4, c[0x0][0x338] ;  /* 0x0000ce0000047ab9 */ /* 0x000fc60000000a00 */
[----:B------:R-:W-:Y:S02]  /*e730*/  IMAD.IADD R3, R3, 0x1, R5 ;  /* 0x0000000103037824 */ /* 0x000fe400078e0205 */
[----:B--2---:R-:W-:Y:S02]  /*e740*/  IMAD R5, R4, UR4, RZ ;  /* 0x0000000404057c24 */ /* 0x004fe4000f8e02ff */
[----:B------:R-:W-:-:S04]  /*e750*/  IMAD.WIDE.U32 R2, R34, UR4, R2 ;  /* 0x0000000422027c25 */ /* 0x000fc8000f8e0002 */
[----:B------:R-:W-:Y:S01]  /*e760*/  IMAD R5, R34, UR5, R5 ;  /* 0x0000000522057c24 */ /* 0x000fe2000f8e0205 */
[----:B------:R-:W-:Y:S01]  /*e770*/  ULDC.64 UR4, c[0x0][0x330] ;  /* 0x0000cc0000047ab9 */ /* 0x000fe20000000a00 */
[----:B------:R-:W-:Y:S02]  /*e780*/  IMAD R4, R24, 0x6000, R28 ;  /* 0x0000600018047824 */ /* 0x000fe400078e021c */
[----:B------:R-:W-:Y:S02]  /*e790*/  IMAD.IADD R3, R3, 0x1, R5 ;  /* 0x0000000103037824 */ /* 0x000fe400078e0205 */
[----:B------:R-:W-:Y:S01]  /*e7a0*/  IMAD.WIDE.U32 R2, R18, UR4, R2 ;  /* 0x0000000412027c25 */ /* 0x000fe2000f8e0002 */
[----:B------:R-:W-:-:S03]  /*e7b0*/  UMOV UR4, 0xffffffff ;  /* 0xffffffff00047882 */ /* 0x000fc60000000000 */
[----:B------:R-:W-:Y:S01]  /*e7c0*/  IMAD R3, R18, UR5, R3 ;  /* 0x0000000512037c24 */ /* 0x000fe2000f8e0203 */
[----:B------:R-:W-:-:S04]  /*e7d0*/  LEA R5, P0, R2, UR6, 0x1 ;  /* 0x0000000602057c11 */ /* 0x000fc8000f8008ff */
[----:B------:R-:W-:Y:S01]  /*e7e0*/  LEA.HI.X R6, R2, UR7, R3, 0x1, P0 ;  /* 0x0000000702067c11 */ /* 0x000fe200080f0c03 */
[----:B------:R-:W-:Y:S08]  /*e7f0*/  BRA.DIV UR4, `(.L_x_470) ;  /* 0x0000003a04dc7947 */ /* 0x000ff0000b800000 */
[----:B------:R-:W0:Y:S01]  /*e800*/  S2R R2, SR_TID.X ;  /* 0x0000000000027919 */ /* 0x000e220000002100 */
[C---:B------:R-:W-:Y:S01]  /*e810*/  LOP3.LUT R7, R25.reuse, 0x1, RZ, 0xc0, !PT ;  /* 0x0000000119077812 */ /* 0x040fe200078ec0ff */
[----:B------:R-:W-:Y:S01]  /*e820*/  IMAD R4, R4, 0x2, R22 ;  /* 0x0000000204047824 */ /* 0x000fe200078e0216 */
[----:B------:R-:W-:Y:S01]  /*e830*/  LOP3.LUT P2, RZ, R25, 0x2, RZ, 0xc0, !PT ;  /* 0x0000000219ff7812 */ /* 0x000fe2000784c0ff */
[----:B------:R-:W1:Y:S01]  /*e840*/  SHFL.IDX PT, R14, R5, RZ, 0x181f ;  /* 0x00181fff050e7589 */ /* 0x000e6200000e0000 */
[----:B------:R-:W-:Y:S02]  /*e850*/  ISETP.NE.U32.AND P3, PT, R7, 0x1, PT ;  /* 0x000000010700780c */ /* 0x000fe40003f65070 */
[----:B------:R-:W-:Y:S01]  /*e860*/  LOP3.LUT P1, RZ, R25, 0x4, RZ, 0xc0, !PT ;  /* 0x0000000419ff7812 */ /* 0x000fe2000782c0ff */
[----:B------:R-:W2:Y:S01]  /*e870*/  SHFL.IDX PT, R3, R6, RZ, 0x181f ;  /* 0x00181fff06037589 */ /* 0x000ea200000e0000 */
[----:B0-----:R-:W-:-:S05]  /*e880*/  IMAD.SHL.U32 R2, R2, 0x8, RZ ;  /* 0x0000000802027824 */ /* 0x001fca00078e00ff */
[----:B------:R-:W-:-:S05]  /*e890*/  LOP3.LUT R2, R2, 0x38, RZ, 0xc0, !PT ;  /* 0x0000003802027812 */ /* 0x000fca00078ec0ff */
[----:B------:R-:W-:-:S05]  /*e8a0*/  IMAD.SHL.U32 R0, R2, 0x2, RZ ;  /* 0x0000000202007824 */ /* 0x000fca00078e00ff */
[----:B-1----:R-:W-:Y:S02]  /*e8b0*/  IADD3 R2, P0, R14, R0, RZ ;  /* 0x000000000e027210 */ /* 0x002fe40007f1e0ff */
[----:B------:R-:W0:Y:S03]  /*e8c0*/  SHFL.IDX PT, R14, R5, 0x1, 0x181f ;  /* 0x00381f00050e7f89 */ /* 0x000e2600000e0000 */
[----:B--2---:R-:W-:Y:S01]  /*e8d0*/  IMAD.X R3, RZ, RZ, R3, P0 ;  /* 0x000000ffff037224 */ /* 0x004fe200000e0603 */
[----:B------:R-:W-:-:S13]  /*e8e0*/  ISETP.LT.OR P0, PT, R32, 0x1, P3 ;  /* 0x000000012000780c */ /* 0x000fda0001f01670 */
[----:B------:R-:W-:Y:S01]  /*e8f0*/  LDGSTS.E.BYPASS.LTC128B.128 [R4+0x400], desc[UR50][R2.64], !P0 ;  /* 0x0040000002047fae */ /* 0x000fe2000c101d72 */
[----:B------:R-:W-:-:S13]  /*e900*/  ISETP.LT.OR P0, PT, R32, 0x1, !P2 ;  /* 0x000000012000780c */ /* 0x000fda0005701670 */
[----:B------:R-:W-:Y:S01]  /*e910*/  LDGSTS.E.BYPASS.LTC128B.128 [R4+0x3400], desc[UR50][R2.64+0x80], !P0 ;  /* 0x0340008002047fae */ /* 0x000fe2000c101d72 */
[----:B------:R-:W-:-:S13]  /*e920*/  ISETP.LT.OR P0, PT, R32, 0x1, !P1 ;  /* 0x000000012000780c */ /* 0x000fda0004f01670 */
[----:B------:R-:W-:Y:S01]  /*e930*/  LDGSTS.E.BYPASS.LTC128B.128 [R4+0x6400], desc[UR50][R2.64+0x100], !P0 ;  /* 0x0640010002047fae */ /* 0x000fe2000c101d72 */
[----:B------:R-:W-:-:S04]  /*e940*/  LOP3.LUT P0, RZ, R25, 0x8, RZ, 0xc0, !PT ;  /* 0x0000000819ff7812 */ /* 0x000fc8000780c0ff */
[----:B------:R-:W-:-:S13]  /*e950*/  ISETP.LT.OR P4, PT, R32, 0x1, !P0 ;  /* 0x000000012000780c */ /* 0x000fda0004781670 */
[----:B------:R1:W-:Y:S04]  /*e960*/  LDGSTS.E.BYPASS.LTC128B.128 [R4+0x9400], desc[UR50][R2.64+0x180], !P4 ;  /* 0x0940018002047fae */ /* 0x0003e8000e101d72 */
[----:B-1----:R-:W1:Y:S01]  /*e970*/  SHFL.IDX PT, R3, R6, 0x1, 0x181f ;  /* 0x00381f0006037f89 */ /* 0x002e6200000e0000 */
        /* <DEDUP_REMOVED lines=11> */
[----:B0-----:R-:W-:-:S03]  /*ea30*/  IADD3 R8, P4, R14, R0, RZ ;  /* 0x000000000e087210 */ /* 0x001fc60007f9e0ff */
[----:B------:R-:W-:Y:S04]  /*ea40*/  SHFL.IDX PT, R14, R5, 0x3, 0x181f ;  /* 0x00781f00050e7f89 */ /* 0x000fe800000e0000 */
[----:B-1----:R-:W0:Y:S02]  /*ea50*/  SHFL.IDX PT, R3, R6, 0x2, 0x181f ;  /* 0x00581f0006037f89 */ /* 0x002e2400000e0000 */
[----:B0-----:R-:W-:Y:S01]  /*ea60*/  IMAD.X R9, RZ, RZ, R3, P4 ;  /* 0x000000ffff097224 */ /* 0x001fe200020e0603 */
[----:B------:R-:W-:Y:S01]  /*ea70*/  ISETP.LT.OR P4, PT, R32, 0x21, P3 ;  /* 0x000000212000780c */ /* 0x000fe20001f81670 */
[----:B------:R-:W0:-:S12]  /*ea80*/  SHFL.IDX PT, R3, R6, 0x3, 0x181f ;  /* 0x00781f0006037f89 */ /* 0x000e1800000e0000 */
[----:B------:R-:W-:Y:S01]  /*ea90*/  LDGSTS.E.BYPASS.LTC128B.128 [R4+0x1400], desc[UR50][R8.64], !P4 ;  /* 0x0140000008047fae */ /* 0x000fe2000e101d72 */
[----:B------:R-:W-:-:S13]  /*eaa0*/  ISETP.LT.OR P4, PT, R32, 0x21, !P2 ;  /* 0x000000212000780c */ /* 0x000fda0005781670 */
[----:B------:R-:W-:Y:S01]  /*eab0*/  LDGSTS.E.BYPASS.LTC128B.128 [R4+0x4400], desc[UR50][R8.64+0x80], !P4 ;  /* 0x0440008008047fae */ /* 0x000fe2000e101d72 */
[----:B------:R-:W-:-:S13]  /*eac0*/  ISETP.LT.OR P4, PT, R32, 0x21, !P1 ;  /* 0x000000212000780c */ /* 0x000fda0004f81670 */
[----:B------:R-:W-:Y:S01]  /*ead0*/  LDGSTS.E.BYPASS.LTC128B.128 [R4+0x7400], desc[UR50][R8.64+0x100], !P4 ;  /* 0x0740010008047fae */ /* 0x000fe2000e101d72 */
[----:B------:R-:W-:-:S13]  /*eae0*/  ISETP.LT.OR P4, PT, R32, 0x21, !P0 ;  /* 0x000000212000780c */ /* 0x000fda0004781670 */
[----:B------:R-:W-:Y:S01]  /*eaf0*/  LDGSTS.E.BYPASS.LTC128B.128 [R4+0xa400], desc[UR50][R8.64+0x180], !P4 ;  /* 0x0a40018008047fae */ /* 0x000fe2000e101d72 */
[----:B------:R-:W-:-:S03]  /*eb00*/  IADD3 R2, P4, R14, R0, RZ ;  /* 0x000000000e027210 */ /* 0x000fc60007f9e0ff */
[----:B------:R-:W1:Y:S02]  /*eb10*/  SHFL.IDX PT, R14, R5, 0x4, 0x181f ;  /* 0x00981f00050e7f89 */ /* 0x000e6400000e0000 */
[----:B0-----:R-:W-:Y:S01]  /*eb20*/  IMAD.X R3, RZ, RZ, R3, P4 ;  /* 0x000000ffff037224 */ /* 0x001fe200020e0603 */
[----:B------:R-:W-:-:S13]  /*eb30*/  ISETP.LT.OR P4, PT, R32, 0x31, P3 ;  /* 0x000000312000780c */ /* 0x000fda0001f81670 */
[----:B------:R-:W-:Y:S01]  /*eb40*/  LDGSTS.E.BYPASS.LTC128B.128 [R4+0x1c00], desc[UR50][R2.64], !P4 ;  /* 0x01c0000002047fae */ /* 0x000fe2000e101d72 */
[----:B------:R-:W-:-:S13]  /*eb50*/  ISETP.LT.OR P4, PT, R32, 0x31, !P2 ;  /* 0x000000312000780c */ /* 0x000fda0005781670 */
[----:B------:R-:W-:Y:S01]  /*eb60*/  LDGSTS.E.BYPASS.LTC128B.128 [R4+0x4c00], desc[UR50][R2.64+0x80], !P4 ;  /* 0x04c0008002047fae */ /* 0x000fe2000e101d72 */
[----:B------:R-:W-:-:S13]  /*eb70*/  ISETP.LT.OR P4, PT, R32, 0x31, !P1 ;  /* 0x000000312000780c */ /* 0x000fda0004f81670 */
[----:B------:R-:W-:Y:S01]  /*eb80*/  LDGSTS.E.BYPASS.LTC128B.128 [R4+0x7c00], desc[UR50][R2.64+0x100], !P4 ;  /* 0x07c0010002047fae */ /* 0x000fe2000e101d72 */
[----:B------:R-:W-:-:S13]  /*eb90*/  ISETP.LT.OR P4, PT, R32, 0x31, !P0 ;  /* 0x000000312000780c */ /* 0x000fda0004781670 */
[----:B------:R0:W-:Y:S04]  /*eba0*/  LDGSTS.E.BYPASS.LTC128B.128 [R4+0xac00], desc[UR50][R2.64+0x180], !P4 ;  /* 0x0ac0018002047fae */ /* 0x0001e8000e101d72 */
[----:B0-----:R-:W0:Y:S01]  /*ebb0*/  SHFL.IDX PT, R3, R6, 0x4, 0x181f ;  /* 0x00981f0006037f89 */ /* 0x001e2200000e0000 */
[----:B-1----:R-:W-:-:S03]  /*ebc0*/  IADD3 R2, P4, R14, R0, RZ ;  /* 0x000000000e027210 */ /* 0x002fc60007f9e0ff */
[----:B------:R-:W1:Y:S04]  /*ebd0*/  SHFL.IDX PT, R6, R6, 0x5, 0x181f ;  /* 0x00b81f0006067f89 */ /* 0x000e6800000e0000 */
[----:B------:R2:W3:Y:S01]  /*ebe0*/  SHFL.IDX PT, R14, R5, 0x5, 0x181f ;  /* 0x00b81f00050e7f89 */ /* 0x0004e200000e0000 */
[----:B0-----:R-:W-:Y:S01]  /*ebf0*/  IMAD.X R3, RZ, RZ, R3, P4 ;  /* 0x000000ffff037224 */ /* 0x001fe200020e0603 */
        /* <DEDUP_REMOVED lines=8> */
.L_x_566:
[C---:B------:R-:W-:Y:S02]  /*ec80*/  ISETP.LT.OR P3, PT, R32.reuse, 0x51, P3 ;  /* 0x000000512000780c */ /* 0x040fe40001f61670 */
[C---:B------:R-:W-:Y:S02]  /*ec90*/  ISETP.LT.OR P2, PT, R32.reuse, 0x51, !P2 ;  /* 0x000000512000780c */ /* 0x040fe40005741670 */
[----:B------:R-:W-:Y:S02]  /*eca0*/  ISETP.LT.OR P1, PT, R32, 0x51, !P1 ;  /* 0x000000512000780c */ /* 0x000fe40004f21670 */
[----:B0-2---:R-:W-:Y:S02]  /*ecb0*/  IADD3 R2, P4, R14, R0, RZ ;  /* 0x000000000e027210 */ /* 0x005fe40007f9e0ff */
[----:B------:R-:W-:-:S03]  /*ecc0*/  ISETP.LT.OR P0, PT, R32, 0x51, !P0 ;  /* 0x000000512000780c */ /* 0x000fc60004701670 */
[----:B------:R-:W-:-:S05]  /*ecd0*/  IMAD.X R3, RZ, RZ, R6, P4 ;  /* 0x000000ffff037224 */ /* 0x000fca00020e0606 */
[----:B------:R-:W-:Y:S01]  /*ece0*/  @!PT LDS RZ, [RZ] ;  /* 0x00000000fffff984 */ /* 0x000fe20000000800 */
[----:B------:R-:W-:Y:S01]  /*ecf0*/  @!PT LDS RZ, [RZ] ;  /* 0x00000000fffff984 */ /* 0x000fe20000000800 */
[----:B------:R-:W-:Y:S01]  /*ed00*/  @!PT LDS RZ, [RZ] ;  /* 0x00000000fffff984 */ /* 0x000fe20000000800 */
[----:B------:R0:W-:Y:S04]  /*ed10*/  LDGSTS.E.BYPASS.LTC128B.128 [R4+0x2c00], desc[UR50][R2.64], !P3 ;  /* 0x02c0000002047fae */ /* 0x0001e8000d901d72 */
[----:B------:R0:W-:Y:S04]  /*ed20*/  LDGSTS.E.BYPASS.LTC128B.128 [R4+0x5c00], desc[UR50][R2.64+0x80], !P2 ;  /* 0x05c0008002047fae */ /* 0x0001e8000d101d72 */
[----:B------:R0:W-:Y:S04]  /*ed30*/  LDGSTS.E.BYPASS.LTC128B.128 [R4+0x8c00], desc[UR50][R2.64+0x100], !P1 ;  /* 0x08c0010002047fae */ /* 0x0001e8000c901d72 */
[----:B------:R0:W-:Y:S01]  /*ed40*/  LDGSTS.E.BYPASS.LTC128B.128 [R4+0xbc00], desc[UR50][R2.64+0x180], !P0 ;  /* 0x0bc0018002047fae */ /* 0x0001e2000c101d72 */
[----:B------:R-:W-:Y:S01]  /*ed50*/  PLOP3.LUT P0, PT, PT, PT, PT, 0x80, 0x0 ;  /* 0x000000000000781c */ /* 0x000fe20003f0f070 */
[----:B------:R-:W-:-:S12]  /*ed60*/  NOP ;  /* 0x0000000000007918 */ /* 0x000fd80000000000 */
.L_x_471:
[----:B------:R-:W-:Y:S02]  /*ed70*/  PLOP3.LUT P1, PT, P1, P0, PT, 0xa2, 0x0 ;  /* 0x000000000000781c */ /* 0x000fe40000f21472 */
[----:B------:R-:W-:-:S08]  /*ed80*/  @P0 R2UR P1, UR4, R33 ;  /* 0x00000000210402ca */ /* 0x000fd00000020000 */
[----:B------:R-:W-:-:S05]  /*ed90*/  @P0 PLOP3.LUT P0, PT, P1, PT, PT, 0x80, 0x0 ;  /* 0x000000000000081c */ /* 0x000fca0000f0f070 */
[----:B------:R-:W-:Y:S01]  /*eda0*/  @!P1 SYNCS.ARRIVE.TRANS64.RED.A0T1 RZ, [UR4+0x22850], RZ ;  /* 0x022850ffffff99a7 */ /* 0x000fe20008200404 */
[----:B------:R-:W-:Y:S07]  /*edb0*/  @!P1 ARRIVES.LDGSTSBAR.64.TRANSCNT [UR4+0x22850] ;  /* 0x02285000ff0099b0 */ /* 0x000fee0008000a84 */
[----:B------:R-:W-:Y:S05]  /*edc0*/  @P0 BRA.U.ANY `(.L_x_471) ;  /* 0xfffffffd00e80947 */ /* 0x000fea000393ffff */
[----:B------:R-:W-:Y:S01]  /*edd0*/  NOP ;  /* 0x0000000000007918 */ /* 0x000fe20000000000 */
[----:B0-----:R-:W-:-:S05]  /*ede0*/  IMAD.U32 R2, RZ, RZ, UR36 ;  /* 0x00000024ff027e24 */ /* 0x001fca000f8e00ff */
[----:B------:R-:W-:-:S13]  /*edf0*/  ISETP.NE.AND P2, PT, R2, 0x3, PT ;  /* 0x000000030200780c */ /* 0x000fda0003f45270 */
[----:B------:R-:W-:Y:S05]  /*ee00*/  @!P2 BRA `(.L_x_472) ;  /* 0x000000000004a947 */ /* 0x000fea0003800000 */
[----:B------:R-:W-:Y:S01]  /*ee10*/  BPT.TRAP 0x1 ;  /* 0x000000040000795c */ /* 0x000fe20000300000 */
.L_x_472:
[----:B------:R-:W2:Y:S01]  /*ee20*/  LDL.LU R2, [R1+0x18] ;  /* 0x0000180001027983 */ /* 0x000ea20000300800 */
[----:B------:R0:W-:Y:S01]  /*ee30*/  SYNCS.ARRIVE.TRANS64.A1T0 RZ, [R33+URZ+0x22850], RZ ;  /* 0x022850ff21ff79a7 */ /* 0x0001e2000810003f */
[----:B------:R-:W-:Y:S01]  /*ee40*/  BSSY B0, `(.L_x_473) ;  /* 0x00000dc000007945 */ /* 0x000fe20003800000 */
[----:B--2---:R-:W-:-:S05]  /*ee50*/  VIADD R21, R2, 0xfffffffe ;  /* 0xfffffffe02157836 */ /* 0x004fca0000000000 */
[----:B------:R-:W-:-:S13]  /*ee60*/  ISETP.GE.AND P0, PT, R21, R29, PT ;  /* 0x0000001d1500720c */ /* 0x000fda0003f06270 */
[----:B0-----:R-:W-:Y:S05]  /*ee70*/  @!P0 BRA `(.L_x_474) ;  /* 0x0000000c00608947 */ /* 0x001fea0003800000 */
.L_x_487:
[----:B0-----:R-:W0:Y:S01]  /*ee80*/  S2R R2, SR_TID.X ;  /* 0x0000000000027919 */ /* 0x001e220000002100 */
[----:B-1----:R-:W1:Y:S01]  /*ee90*/  LDC R3, c[0x0][0x430] ;  /* 0x00010c00ff037b82 */ /* 0x002e620000000800 */
[----:B------:R-:W-:Y:S02]  /*eea0*/  IMAD R8, R21, 0x60, R30 ;  /* 0x0000006015087824 */ /* 0x000fe400078e021e */
[----:B------:R-:W-:Y:S01]  /*eeb0*/  VIADD R24, R24, 0x1 ;  /* 0x0000000118187836 */ /* 0x000fe20000000000 */
[----:B-1----:R-:W-:Y:S02]  /*eec0*/  ISETP.NE.AND P0, PT, R3, 0x1, PT ;  /* 0x000000010300780c */ /* 0x002fe40003f05270 */
[----:B0-----:R-:W-:-:S04]  /*eed0*/  LOP3.LUT R2, R2, 0x7f, RZ, 0xc0, !PT ;  /* 0x0000007f02027812 */ /* 0x001fc800078ec0ff */
[----:B------:R-:W-:Y:S02]  /*eee0*/  SHF.R.U32.HI R4, RZ, 0x3, R2 ;  /* 0x00000003ff047819 */ /* 0x000fe40000011602 */
[----:B------:R-:W0:Y:S05]  /*eef0*/  S2R R2, SR_TID.X ;  /* 0x0000000000027919 */ /* 0x000e2a0000002100 */
[----:B------:R-:W1:Y:S08]  /*ef00*/  @P0 LDC R3, c[0x0][0x434] ;  /* 0x00010d00ff030b82 */ /* 0x000e700000000800 */
[----:B------:R-:W2:Y:S01]  /*ef10*/  @P0 LDC R7, c[0x0][0x438] ;  /* 0x00010e00ff070b82 */ /* 0x000ea20000000800 */
[----:B0-----:R-:W-:-:S05]  /*ef20*/  IMAD.SHL.U32 R2, R2, 0x10, RZ ;  /* 0x0000001002027824 */ /* 0x001fca00078e00ff */
[----:B------:R-:W-:-:S04]  /*ef30*/  LOP3.LUT R2, R4, 0x70, R2, 0xf8, !PT ;  /* 0x0000007004027812 */ /* 0x000fc800078ef802 */
[C---:B------:R-:W-:Y:S01]  /*ef40*/  ISETP.GT.U32.AND P1, PT, R2.reuse, 0x5f, PT ;  /* 0x0000005f0200780c */ /* 0x040fe20003f24070 */
[----:B------:R-:W-:-:S04]  /*ef50*/  IMAD.IADD R8, R2, 0x1, R8 ;  /* 0x0000000102087824 */ /* 0x000fc800078e0208 */
[----:B-1----:R-:W-:-:S04]  /*ef60*/  @P0 IMAD.HI.U32 R2, R8, R3, RZ ;  /* 0x0000000308020227 */ /* 0x002fc800078e00ff */
[----:B------:R-:W-:Y:S01]  /*ef70*/  IMAD.MOV.U32 R9, RZ, RZ, R8 ;  /* 0x000000ffff097224 */ /* 0x000fe200078e0008 */
[----:B--2---:R-:W-:-:S03]  /*ef80*/  @P0 SHF.R.U32.HI R9, RZ, R7, R2 ;  /* 0x00000007ff090219 */ /* 0x004fc60000011602 */
[----:B------:R-:W0:Y:S01]  /*ef90*/  @!P1 LDC.64 R4, c[0x0][0x428] ;  /* 0x00010a00ff049b82 */ /* 0x000e220000000a00 */
[----:B------:R-:W-:-:S07]  /*efa0*/  @!P1 SHF.R.S32.HI R3, RZ, 0x1f, R9 ;  /* 0x0000001fff039819 */ /* 0x000fce0000011409 */
[----:B------:R-:W1:Y:S01]  /*efb0*/  @!P1 LDC.64 R6, c[0x0][0x418] ;  /* 0x00010600ff069b82 */ /* 0x000e620000000a00 */
[----:B0-----:R-:W-:-:S04]  /*efc0*/  @!P1 IMAD R2, R31, R4, RZ ;  /* 0x000000041f029224 */ /* 0x001fc800078e02ff */
[----:B------:R-:W-:Y:S02]  /*efd0*/  @!P1 IMAD R5, R27, R5, R2 ;  /* 0x000000051b059224 */ /* 0x000fe400078e0202 */
[----:B------:R-:W-:-:S04]  /*efe0*/  @!P1 IMAD.MOV.U32 R2, RZ, RZ, R9 ;  /* 0x000000ffff029224 */ /* 0x000fc800078e0009 */
[----:B------:R-:W-:-:S04]  /*eff0*/  @!P1 IMAD.WIDE.U32 R2, R27, R4, R2 ;  /* 0x000000041b029225 */ /* 0x000fc800078e0002 */
[----:B------:R-:W-:Y:S01]  /*f000*/  @!P1 IMAD.IADD R3, R5, 0x1, R3 ;  /* 0x0000000105039824 */ /* 0x000fe200078e0203 */
[C---:B-1----:R-:W-:Y:S01]  /*f010*/  @!P1 LEA R6, P0, R2.reuse, R6, 0x2 ;  /* 0x0000000602069211 */ /* 0x042fe200078010ff */
[----:B------:R-:W-:Y:S02]  /*f020*/  IMAD.MOV.U32 R4, RZ, RZ, RZ ;  /* 0x000000ffff047224 */ /* 0x000fe400078e00ff */
[----:B------:R-:W-:Y:S01]  /*f030*/  IMAD.U32 R10, RZ, RZ, UR36 ;  /* 0x00000024ff0a7e24 */ /* 0x000fe2000f8e00ff */
[----:B------:R-:W-:Y:S01]  /*f040*/  @!P1 LEA.HI.X R7, R2, R7, R3, 0x2, P0 ;  /* 0x0000000702079211 */ /* 0x000fe200000f1403 */
[----:B------:R-:W-:Y:S01]  /*f050*/  IMAD.MOV R5, RZ, RZ, -R9 ;  /* 0x000000ffff057224 */ /* 0x000fe200078e0a09 */
[----:B------:R-:W-:-:S03]  /*f060*/  ISETP.NE.AND P0, PT, R24, 0x2, PT ;  /* 0x000000021800780c */ /* 0x000fc60003f05270 */
[----:B------:R0:W5:Y:S01]  /*f070*/  @!P1 LDG.E R4, desc[UR50][R6.64] ;  /* 0x0000003206049981 */ /* 0x000162000c1e1900 */
[----:B------:R-:W-:Y:S01]  /*f080*/  ISETP.NE.AND P1, PT, R10, 0x3, PT ;  /* 0x000000030a00780c */ /* 0x000fe20003f25270 */
[----:B------:R-:W-:Y:S05]  /*f090*/  YIELD ;  /* 0x0000000000007946 */ /* 0x000fea0003800000 */
[----:B------:R-:W-:Y:S01]  /*f0a0*/  ULDC UR4, c[0x0][0x430] ;  /* 0x00010c0000047ab9 */ /* 0x000fe20000000800 */
[----:B------:R-:W-:Y:S01]  /*f0b0*/  IMAD.MOV.U32 R2, RZ, RZ, R21 ;  /* 0x000000ffff027224 */ /* 0x000fe200078e0015 */
[----:B------:R-:W-:Y:S01]  /*f0c0*/  SEL R3, RZ, 0x1, P0 ;  /* 0x00000001ff037807 */ /* 0x000fe20000000000 */
[----:B------:R-:W-:Y:S01]  /*f0d0*/  IMAD R5, R5, UR4, R8 ;  /* 0x0000000405057c24 */ /* 0x000fe2000f8e0208 */
[----:B------:R-:W-:Y:S01]  /*f0e0*/  SEL R24, R24, RZ, P0 ;  /* 0x000000ff18187207 */ /* 0x000fe20000000000 */
[----:B------:R-:W-:Y:S01]  /*f0f0*/  VIADD R21, R21, 0xffffffff ;  /* 0xffffffff15157836 */ /* 0x000fe20000000000 */
[----:B------:R-:W-:-:S02]  /*f100*/  LOP3.LUT R26, R26, R3, RZ, 0x3c, !PT ;  /* 0x000000031a1a7212 */ /* 0x000fc400078e3cff */
[----:B------:R-:W-:Y:S01]  /*f110*/  ISETP.GT.AND P2, PT, R2, R29, PT ;  /* 0x0000001d0200720c */ /* 0x000fe20003f44270 */
[----:B0-----:R-:W-:-:S12]  /*f120*/  @!P1 BRA `(.L_x_475) ;  /* 0x0000000000049947 */ /* 0x001fd80003800000 */
[----:B------:R-:W-:Y:S01]  /*f130*/  BPT.TRAP 0x1 ;  /* 0x000000040000795c */ /* 0x000fe20000300000 */
.L_x_475:
[----:B------:R-:W-:Y:S01]  /*f140*/  IMAD R10, R24, 0x8, R22 ;  /* 0x00000008180a7824 */ /* 0x000fe200078e0216 */
[----:B------:R-:W-:Y:S01]  /*f150*/  SHF.L.U32 R20, R26, 0x1f, RZ ;  /* 0x0000001f1a147819 */ /* 0x000fe200000006ff */
[----:B------:R-:W-:Y:S01]  /*f160*/  BSSY B1, `(.L_x_476) ;  /* 0x0000004000017945 */ /* 0x000fe20003800000 */
[----:B------:R-:W-:Y:S02]  /*f170*/  SHF.R.S32.HI R9, RZ, 0x1f, R5 ;  /* 0x0000001fff097819 */ /* 0x000fe40000011405 */
[----:B------:R-:W0:Y:S02]  /*f180*/  SYNCS.PHASECHK.TRANS64.TRYWAIT P0, [R10+URZ+0x22840], R20 ;  /* 0x022840140a0075a7 */ /* 0x000e24000800017f */
[----:B0-----:R-:W-:Y:S05]  /*f190*/  @!P0 BRA `(.L_x_477) ;  /* 0x0000003800bc8947 */ /* 0x001fea0003800000 */
.L_x_567:
[----:B------:R-:W-:Y:S05]  /*f1a0*/  BSYNC B1 ;  /* 0x0000000000017941 */ /* 0x000fea0003800000 */
.L_x_476:
[----:B------:R-:W-:Y:S01]  /*f1b0*/  ULDC.64 UR4, c[0x0][0x300] ;  /* 0x0000c00000047ab9 */ /* 0x000fe20000000a00 */
[----:B-----5:R-:W-:Y:S01]  /*f1c0*/  SHF.R.S32.HI R17, RZ, 0x1f, R4 ;  /* 0x0000001fff117819 */ /* 0x020fe20000011404 */
[----:B------:R-:W-:Y:S01]  /*f1d0*/  IMAD R2, R9, UR4, RZ ;  /* 0x0000000409027c24 */ /* 0x000fe2000f8e02ff */
[----:B------:R-:W-:Y:S01]  /*f1e0*/  ULDC.64 UR6, c[0x0][0x2e8] ;  /* 0x0000ba0000067ab9 */ /* 0x000fe20000000a00 */
[----:B------:R-:W-:Y:S02]  /*f1f0*/  LOP3.LUT P1, RZ, R23, 0x1, RZ, 0xc0, !PT ;  /* 0x0000000117ff7812 */ /* 0x000fe4000782c0ff */
[C---:B------:R-:W-:Y:S02]  /*f200*/  IMAD R7, R5.reuse, UR5, R2 ;  /* 0x0000000505077c24 */ /* 0x040fe4000f8e0202 */
[----:B------:R-:W-:Y:S01]  /*f210*/  IMAD.WIDE.U32 R2, R5, UR4, RZ ;  /* 0x0000000405027c25 */ /* 0x000fe2000f8e00ff */
[----:B------:R-:W-:-:S03]  /*f220*/  ULDC.64 UR4, c[0x0][0x310] ;  /* 0x0000c40000047ab9 */ /* 0x000fc60000000a00 */
[----:B------:R-:W-:Y:S02]  /*f230*/  IMAD.IADD R3, R3, 0x1, R7 ;  /* 0x0000000103037824 */ /* 0x000fe400078e0207 */
[----:B------:R-:W-:Y:S02]  /*f240*/  IMAD R7, R17, UR4, RZ ;  /* 0x0000000411077c24 */ /* 0x000fe4000f8e02ff */
        /* <DEDUP_REMOVED lines=11> */
[----:B------:R-:W1:Y:S01]  /*f300*/  SHFL.IDX PT, R2, R6, RZ, 0x181f ;  /* 0x00181fff06027589 */ /* 0x000e6200000e0000 */
[----:B------:R-:W-:-:S03]  /*f310*/  IMAD R7, R7, 0x2, R22 ;  /* 0x0000000207077824 */ /* 0x000fc600078e0216 */
[----:B------:R-:W2:Y:S04]  /*f320*/  SHFL.IDX PT, R3, R8, RZ, 0x181f ;  /* 0x00181fff08037589 */ /* 0x000ea800000e0000 */
[----:B------:R-:W-:Y:S01]  /*f330*/  SHFL.IDX PT, R14, R6, 0x5, 0x181f ;  /* 0x00b81f00060e7f89 */ /* 0x000fe200000e0000 */
[----:B-1----:R-:W-:-:S05]  /*f340*/  IADD3 R2, P0, R2, R0, RZ ;  /* 0x0000000002027210 */ /* 0x002fca0007f1e0ff */
[----:B--2---:R-:W-:-:S05]  /*f350*/  IMAD.X R3, RZ, RZ, R3, P0 ;  /* 0x000000ffff037224 */ /* 0x004fca00000e0603 */
[----:B------:R1:W-:Y:S04]  /*f360*/  LDGSTS.E.BYPASS.LTC128B.128 [R7+0x1c400], desc[UR50][R2.64], !P1 ;  /* 0x1c40000002077fae */ /* 0x0003e8000c901d72 */
[----:B-1----:R-:W1:Y:S04]  /*f370*/  SHFL.IDX PT, R2, R6, 0x1, 0x181f ;  /* 0x00381f0006027f89 */ /* 0x002e6800000e0000 */
[----:B------:R-:W2:Y:S01]  /*f380*/  SHFL.IDX PT, R3, R8, 0x1, 0x181f ;  /* 0x00381f0008037f89 */ /* 0x000ea200000e0000 */
        /* <DEDUP_REMOVED lines=14> */
[----:B------:R-:W2:Y:S04]  /*f470*/  SHFL.IDX PT, R3, R8, 0x4, 0x181f ;  /* 0x00981f0008037f89 */ /* 0x000ea800000e0000 */
[----:B------:R-:W3:Y:S01]  /*f480*/  SHFL.IDX PT, R8, R8, 0x5, 0x181f ;  /* 0x00b81f0008087f89 */ /* 0x000ee200000e0000 */
[----:B-1----:R-:W-:-:S05]  /*f490*/  IADD3 R2, P0, R2, R0, RZ ;  /* 0x0000000002027210 */ /* 0x002fca0007f1e0ff */
[----:B--2---:R-:W-:-:S05]  /*f4a0*/  IMAD.X R3, RZ, RZ, R3, P0 ;  /* 0x000000ffff037224 */ /* 0x004fca00000e0603 */
[----:B---3--:R1:W-:Y:S03]  /*f4b0*/  LDGSTS.E.BYPASS.LTC128B.128 [R7+0x1e400], desc[UR50][R2.64], !P1 ;  /* 0x1e40000002077fae */ /* 0x0083e6000c901d72 */
.L_x_581:
[----:B-1----:R-:W-:-:S05]  /*f4c0*/  IADD3 R2, P0, R14, R0, RZ ;  /* 0x000000000e027210 */ /* 0x002fca0007f1e0ff */
[----:B------:R-:W-:Y:S01]  /*f4d0*/  IMAD.X R3, RZ, RZ, R8, P0 ;  /* 0x000000ffff037224 */ /* 0x000fe200000e0608 */
[----:B------:R-:W-:-:S04]  /*f4e0*/  PLOP3.LUT P0, PT, PT, PT, PT, 0x80, 0x0 ;  /* 0x000000000000781c */ /* 0x000fc80003f0f070 */
[----:B------:R-:W-:Y:S01]  /*f4f0*/  @!PT LDS RZ, [RZ] ;  /* 0x00000000fffff984 */ /* 0x000fe20000000800 */
[----:B------:R-:W-:Y:S01]  /*f500*/  @!PT LDS RZ, [RZ] ;  /* 0x00000000fffff984 */ /* 0x000fe20000000800 */
[----:B------:R-:W-:Y:S01]  /*f510*/  @!PT LDS RZ, [RZ] ;  /* 0x00000000fffff984 */ /* 0x000fe20000000800 */
[----:B------:R1:W-:Y:S01]  /*f520*/  LDGSTS.E.BYPASS.LTC128B.128 [R7+0x1ec00], desc[UR50][R2.64], !P1 ;  /* 0x1ec0000002077fae */ /* 0x0003e2000c901d72 */
[----:B------:R-:W-:-:S08]  /*f530*/  NOP ;  /* 0x0000000000007918 */ /* 0x000fd00000000000 */
.L_x_479:
[----:B------:R-:W-:Y:S02]  /*f540*/  PLOP3.LUT P1, PT, P1, P0, PT, 0xa2, 0x0 ;  /* 0x000000000000781c */ /* 0x000fe40000f21472 */
[----:B------:R-:W-:-:S08]  /*f550*/  @P0 R2UR P1, UR4, R10 ;  /* 0x000000000a0402ca */ /* 0x000fd00000020000 */
[----:B------:R-:W-:-:S05]  /*f560*/  @P0 PLOP3.LUT P0, PT, P1, PT, PT, 0x80, 0x0 ;  /* 0x000000000000081c */ /* 0x000fca0000f0f070 */
[----:B------:R-:W-:Y:S01]  /*f570*/  @!P1 SYNCS.ARRIVE.TRANS64.RED.A0T1 RZ, [UR4+0x22830], RZ ;  /* 0x022830ffffff99a7 */ /* 0x000fe20008200404 */
[----:B------:R-:W-:Y:S07]  /*f580*/  @!P1 ARRIVES.LDGSTSBAR.64.TRANSCNT [UR4+0x22830] ;  /* 0x02283000ff0099b0 */ /* 0x000fee0008000a84 */
[----:B------:R-:W-:Y:S05]  /*f590*/  @P0 BRA.U.ANY `(.L_x_479) ;  /* 0xfffffffd00e80947 */ /* 0x000fea000393ffff */
[----:B------:R-:W-:Y:S01]  /*f5a0*/  NOP ;  /* 0x0000000000007918 */ /* 0x000fe20000000000 */
[----:B-1----:R-:W-:-:S05]  /*f5b0*/  IMAD.U32 R2, RZ, RZ, UR36 ;  /* 0x00000024ff027e24 */ /* 0x002fca000f8e00ff */
[----:B------:R-:W-:-:S13]  /*f5c0*/  ISETP.NE.AND P3, PT, R2, 0x3, PT ;  /* 0x000000030200780c */ /* 0x000fda0003f65270 */
[----:B------:R-:W-:Y:S05]  /*f5d0*/  @!P3 BRA `(.L_x_480) ;  /* 0x000000000004b947 */ /* 0x000fea0003800000 */
[----:B------:R-:W-:Y:S01]  /*f5e0*/  BPT.TRAP 0x1 ;  /* 0x000000040000795c */ /* 0x000fe20000300000 */
.L_x_480:
[----:B------:R1:W-:Y:S01]  /*f5f0*/  SYNCS.ARRIVE.TRANS64.A1T0 RZ, [R10+URZ+0x22830], RZ ;  /* 0x022830ff0aff79a7 */ /* 0x0003e2000810003f */
[----:B------:R-:W-:Y:S05]  /*f600*/  @!P3 BRA `(.L_x_481) ;  /* 0x000000000004b947 */ /* 0x000fea0003800000 */
[----:B------:R-:W-:Y:S01]  /*f610*/  BPT.TRAP 0x1 ;  /* 0x000000040000795c */ /* 0x000fe20000300000 */
.L_x_481:
[----:B------:R-:W2:Y:S01]  /*f620*/  SYNCS.PHASECHK.TRANS64.TRYWAIT P0, [R10+URZ+0x22860], R20 ;  /* 0x022860140a0075a7 */ /* 0x000ea2000800017f */
[----:B------:R-:W-:Y:S04]  /*f630*/  BSSY B1, `(.L_x_482) ;  /* 0x0000002000017945 */ /* 0x000fe80003800000 */
[----:B--2---:R-:W-:Y:S05]  /*f640*/  @!P0 BRA `(.L_x_483) ;  /* 0x0000003c00448947 */ /* 0x004fea0003800000 */
.L_x_582:
[----:B------:R-:W-:Y:S05]  /*f650*/  BSYNC B1 ;  /* 0x0000000000017941 */ /* 0x000fea0003800000 */
.L_x_482:
[----:B------:R-:W-:Y:S01]  /*f660*/  ULDC.64 UR4, c[0x0][0x328] ;  /* 0x0000ca0000047ab9 */ /* 0x000fe20000000a00 */
[----:B------:R-:W-:Y:S01]  /*f670*/  ULDC.64 UR6, c[0x0][0x318] ;  /* 0x0000c60000067ab9 */ /* 0x000fe20000000a00 */
[----:B------:R-:W-:Y:S01]  /*f680*/  IMAD R2, R9, UR4, RZ ;  /* 0x0000000409027c24 */ /* 0x000fe2000f8e02ff */
[C---:B------:R-:W-:Y:S01]  /*f690*/  LOP3.LUT P5, RZ, R23.reuse, 0x10, RZ, 0xc0, !PT ;  /* 0x0000001017ff7812 */ /* 0x040fe200078ac0ff */
[----:B0-2---:R-:W-:Y:S01]  /*f6a0*/  IMAD R20, R24, 0x6000, R28 ;  /* 0x0000600018147824 */ /* 0x005fe200078e021c */
[----:B------:R-:W-:Y:S01]  /*f6b0*/  LOP3.LUT P4, RZ, R23, 0x8, RZ, 0xc0, !PT ;  /* 0x0000000817ff7812 */ /* 0x000fe2000788c0ff */
[----:B------:R-:W-:Y:S01]  /*f6c0*/  IMAD R7, R5, UR5, R2 ;  /* 0x0000000505077c24 */ /* 0x000fe2000f8e0202 */
[----:B------:R-:W-:Y:S01]  /*f6d0*/  LOP3.LUT P3, RZ, R23, 0x4, RZ, 0xc0, !PT ;  /* 0x0000000417ff7812 */ /* 0x000fe2000786c0ff */
[----:B------:R-:W-:Y:S01]  /*f6e0*/  IMAD.WIDE.U32 R2, R5, UR4, RZ ;  /* 0x0000000405027c25 */ /* 0x000fe2000f8e00ff */
[----:B------:R-:W-:Y:S01]  /*f6f0*/  ULDC.64 UR4, c[0x0][0x338] ;  /* 0x0000ce0000047ab9 */ /* 0x000fe20000000a00 */
[----:B------:R-:W-:-:S02]  /*f700*/  LOP3.LUT P1, RZ, R23, 0x2, RZ, 0xc0, !PT ;  /* 0x0000000217ff7812 */ /* 0x000fc4000782c0ff */
[----:B------:R-:W-:Y:S02]  /*f710*/  IMAD.IADD R3, R3, 0x1, R7 ;  /* 0x0000000103037824 */ /* 0x000fe400078e0207 */
[----:B------:R-:W-:Y:S02]  /*f720*/  IMAD R17, R17, UR4, RZ ;  /* 0x0000000411117c24 */ /* 0x000fe4000f8e02ff */
[----:B------:R-:W-:-:S04]  /*f730*/  IMAD.WIDE.U32 R2, R4, UR4, R2 ;  /* 0x0000000404027c25 */ /* 0x000fc8000f8e0002 */
[----:B------:R-:W-:Y:S01]  /*f740*/  IMAD R17, R4, UR5, R17 ;  /* 0x0000000504117c24 */ /* 0x000fe2000f8e0211 */
[----:B------:R-:W-:-:S03]  /*f750*/  ULDC.64 UR4, c[0x0][0x330] ;  /* 0x0000cc0000047ab9 */ /* 0x000fc60000000a00 */
[----:B------:R-:W-:Y:S02]  /*f760*/  IMAD.IADD R3, R3, 0x1, R17 ;  /* 0x0000000103037824 */ /* 0x000fe400078e0211 */
[----:B------:R-:W-:Y:S01]  /*f770*/  IMAD.WIDE.U32 R2, R18, UR4, R2 ;  /* 0x0000000412027c25 */ /* 0x000fe2000f8e0002 */
[----:B------:R-:W-:-:S03]  /*f780*/  UMOV UR4, 0xffffffff ;  /* 0xffffffff00047882 */ /* 0x000fc60000000000 */
[----:B------:R-:W-:Y:S01]  /*f790*/  IMAD R25, R18, UR5, R3 ;  /* 0x0000000512197c24 */ /* 0x000fe2000f8e0203 */
[----:B------:R-:W-:-:S04]  /*f7a0*/  LEA R17, P0, R2, UR6, 0x1 ;  /* 0x0000000602117c11 */ /* 0x000fc8000f8008ff */
[----:B------:R-:W-:Y:S01]  /*f7b0*/  LEA.HI.X R25, R2, UR7, R25, 0x1, P0 ;  /* 0x0000000702197c11 */ /* 0x000fe200080f0c19 */
[----:B------:R-:W-:Y:S08]  /*f7c0*/  BRA.DIV UR4, `(.L_x_484) ;  /* 0x0000003a04f87947 */ /* 0x000ff0000b800000 */
[----:B------:R-:W0:Y:S01]  /*f7d0*/  SHFL.IDX PT, R14, R17, RZ, 0x181f ;  /* 0x00181fff110e7589 */ /* 0x000e2200000e0000 */
[----:B------:R-:W-:-:S03]  /*f7e0*/  IMAD R20, R20, 0x2, R22 ;  /* 0x0000000214147824 */ /* 0x000fc600078e0216 */
[----:B------:R-:W2:Y:S04]  /*f7f0*/  SHFL.IDX PT, R3, R25, RZ, 0x181f ;  /* 0x00181fff19037589 */ /* 0x000ea800000e0000 */
[----:B------:R-:W-:Y:S04]  /*f800*/  SHFL.IDX PT, R4, R25, 0x1, 0x181f ;  /* 0x00381f0019047f89 */ /* 0x000fe800000e0000 */
[----:B------:R-:W-:Y:S04]  /*f810*/  SHFL.IDX PT, R8, R17, 0x2, 0x181f ;  /* 0x00581f0011087f89 */ /* 0x000fe800000e0000 */
[----:B------:R-:W-:Y:S01]  /*f820*/  SHFL.IDX PT, R5, R25, 0x3, 0x181f ;  /* 0x00781f0019057f89 */ /* 0x000fe200000e0000 */
[----:B0-----:R-:W-:-:S03]  /*f830*/  IADD3 R2, P0, R14, R0, RZ ;  /* 0x000000000e027210 */ /* 0x001fc60007f1e0ff */
[----:B------:R-:W0:Y:S02]  /*f840*/  SHFL.IDX PT, R14, R17, 0x1, 0x181f ;  /* 0x00381f00110e7f89 */ /* 0x000e2400000e0000 */
[----:B--2---:R-:W-:-:S05]  /*f850*/  IMAD.X R3, RZ, RZ, R3, P0 ;  /* 0x000000ffff037224 */ /* 0x004fca00000e0603 */
[----:B------:R-:W-:Y:S04]  /*f860*/  LDGSTS.E.BYPASS.LTC128B.128 [R20+0x400], desc[UR50][R2.64], !P5 ;  /* 0x0040000002147fae */ /* 0x000fe8000e901d72 */
[----:B------:R-:W-:Y:S04]  /*f870*/  LDGSTS.E.BYPASS.LTC128B.128 [R20+0x3400], desc[UR50][R2.64+0x80], !P4 ;  /* 0x0340008002147fae */ /* 0x000fe8000e101d72 */
[----:B------:R-:W-:Y:S04]  /*f880*/  LDGSTS.E.BYPASS.LTC128B.128 [R20+0x6400], desc[UR50][R2.64+0x100], !P3 ;  /* 0x0640010002147fae */ /* 0x000fe8000d901d72 */
[----:B------:R2:W-:Y:S01]  /*f890*/  LDGSTS.E.BYPASS.LTC128B.128 [R20+0x9400], desc[UR50][R2.64+0x180], !P1 ;  /* 0x0940018002147fae */ /* 0x0005e2000c901d72 */
[----:B0-----:R-:W-:-:S03]  /*f8a0*/  IADD3 R6, P0, R14, R0, RZ ;  /* 0x000000000e067210 */ /* 0x001fc60007f1e0ff */
[----:B------:R-:W-:Y:S02]  /*f8b0*/  SHFL.IDX PT, R14, R17, 0x3, 0x181f ;  /* 0x00781f00110e7f89 */ /* 0x000fe400000e0000 */
[----:B------:R-:W-:Y:S01]  /*f8c0*/  IMAD.X R7, RZ, RZ, R4, P0 ;  /* 0x000000ffff077224 */ /* 0x000fe200000e0604 */
[-C--:B------:R-:W-:Y:S01]  /*f8d0*/  IADD3 R8, P0, R8, R0.reuse, RZ ;  /* 0x0000000008087210 */ /* 0x080fe20007f1e0ff */
[----:B------:R-:W0:Y:S04]  /*f8e0*/  SHFL.IDX PT, R4, R25, 0x2, 0x181f ;  /* 0x00581f0019047f89 */ /* 0x000e2800000e0000 */
[----:B--2---:R-:W-:Y:S04]  /*f8f0*/  SHFL.IDX PT, R3, R25, 0x4, 0x181f ;  /* 0x00981f0019037f89 */ /* 0x004fe800000e0000 */
[----:B------:R2:W-:Y:S04]  /*f900*/  LDGSTS.E.BYPASS.LTC128B.128 [R20+0xc00], desc[UR50][R6.64], !P5 ;  /* 0x00c0000006147fae */ /* 0x0005e8000e901d72 */
[----:B------:R2:W-:Y:S04]  /*f910*/  LDGSTS.E.BYPASS.LTC128B.128 [R20+0x3c00], desc[UR50][R6.64+0x80], !P4 ;  /* 0x03c0008006147fae */ /* 0x0005e8000e101d72 */
[----:B------:R2:W-:Y:S04]  /*f920*/  LDGSTS.E.BYPASS.LTC128B.128 [R20+0x6c00], desc[UR50][R6.64+0x100], !P3 ;  /* 0x06c0010006147fae */ /* 0x0005e8000d901d72 */
[----:B------:R2:W-:Y:S01]  /*f930*/  LDGSTS.E.BYPASS.LTC128B.128 [R20+0x9c00], desc[UR50][R6.64+0x180], !P1 ;  /* 0x09c0018006147fae */ /* 0x0005e2000c901d72 */
[----:B0-----:R-:W-:Y:S01]  /*f940*/  IMAD.X R9, RZ, RZ, R4, P0 ;  /* 0x000000ffff097224 */ /* 0x001fe200000e0604 */
[----:B------:R-:W-:-:S02]  /*f950*/  IADD3 R4, P0, R14, R0, RZ ;  /* 0x000000000e047210 */ /* 0x000fc40007f1e0ff */
[----:B------:R-:W-:Y:S04]  /*f960*/  SHFL.IDX PT, R25, R25, 0x5, 0x181f ;  /* 0x00b81f0019197f89 */ /* 0x000fe800000e0000 */
[----:B------:R-:W0:Y:S01]  /*f970*/  SHFL.IDX PT, R14, R17, 0x4, 0x181f ;  /* 0x00981f00110e7f89 */ /* 0x000e2200000e0000 */
[----:B------:R-:W-:-:S03]  /*f980*/  IMAD.X R5, RZ, RZ, R5, P0 ;  /* 0x000000ffff057224 */ /* 0x000fc600000e0605 */
[----:B------:R2:W-:Y:S04]  /*f990*/  LDGSTS.E.BYPASS.LTC128B.128 [R20+0x1400], desc[UR50][R8.64], !P5 ;  /* 0x0140000008147fae */ /* 0x0005e8000e901d72 */
[----:B------:R2:W-:Y:S04]  /*f9a0*/  LDGSTS.E.BYPASS.LTC128B.128 [R20+0x4400], desc[UR50][R8.64+0x80], !P4 ;  /* 0x0440008008147fae */ /* 0x0005e8000e101d72 */
[----:B------:R2:W-:Y:S04]  /*f9b0*/  LDGSTS.E.BYPASS.LTC128B.128 [R20+0x7400], desc[UR50][R8.64+0x100], !P3 ;  /* 0x0740010008147fae */ /* 0x0005e8000d901d72 */
[----:B------:R2:W-:Y:S04]  /*f9c0*/  LDGSTS.E.BYPASS.LTC128B.128 [R20+0xa400], desc[UR50][R8.64+0x180], !P1 ;  /* 0x0a40018008147fae */ /* 0x0005e8000c901d72 */
[----:B------:R2:W-:Y:S01]  /*f9d0*/  LDGSTS.E.BYPASS.LTC128B.128 [R20+0x1c00], desc[UR50][R4.64], !P5 ;  /* 0x01c0000004147fae */ /* 0x0005e2000e901d72 */
[----:B0-----:R-:W-:-:S03]  /*f9e0*/  IADD3 R2, P0, R14, R0, RZ ;  /* 0x000000000e027210 */ /* 0x001fc60007f1e0ff */
[----:B------:R2:W-:Y:S02]  /*f9f0*/  LDGSTS.E.BYPASS.LTC128B.128 [R20+0x4c00], desc[UR50][R4.64+0x80], !P4 ;  /* 0x04c0008004147fae */ /* 0x0005e4000e101d72 */
[----:B------:R-:W-:Y:S02]  /*fa00*/  IMAD.X R3, RZ, RZ, R3, P0 ;  /* 0x000000ffff037224 */ /* 0x000fe400000e0603 */
[----:B------:R2:W-:Y:S04]  /*fa10*/  LDGSTS.E.BYPASS.LTC128B.128 [R20+0x7c00], desc[UR50][R4.64+0x100], !P3 ;  /* 0x07c0010004147fae */ /* 0x0005e8000d901d72 */
[----:B------:R2:W-:Y:S04]  /*fa20*/  LDGSTS.E.BYPASS.LTC128B.128 [R20+0xac00], desc[UR50][R4.64+0x180], !P1 ;  /* 0x0ac0018004147fae */ /* 0x0005e8000c901d72 */
[----:B------:R2:W-:Y:S04]  /*fa30*/  LDGSTS.E.BYPASS.LTC128B.128 [R20+0x2400], desc[UR50][R2.64], !P5 ;  /* 0x0240000002147fae */ /* 0x0005e8000e901d72 */
[----:B------:R2:W-:Y:S04]  /*fa40*/  LDGSTS.E.BYPASS.LTC128B.128 [R20+0x5400], desc[UR50][R2.64+0x80], !P4 ;  /* 0x0540008002147fae */ /* 0x0005e8000e101d72 */
[----:B------:R2:W-:Y:S04]  /*fa50*/  LDGSTS.E.BYPASS.LTC128B.128 [R20+0x8400], desc[UR50][R2.64+0x100], !P3 ;  /* 0x0840010002147fae */ /* 0x0005e8000d901d72 */
[----:B------:R2:W-:Y:S04]  /*fa60*/  LDGSTS.E.BYPASS.LTC128B.128 [R20+0xb400], desc[UR50][R2.64+0x180], !P1 ;  /* 0x0b40018002147fae */ /* 0x0005e8000c901d72 */
[----:B------:R2:W0:Y:S02]  /*fa70*/  SHFL.IDX PT, R14, R17, 0x5, 0x181f ;  /* 0x00b81f00110e7f89 */ /* 0x00042400000e0000 */
.L_x_596:
[----:B0-2---:R-:W-:-:S05]  /*fa80*/  IADD3 R2, P0, R14, R0, RZ ;  /* 0x000000000e027210 */ /* 0x005fca0007f1e0ff */
        /* <DEDUP_REMOVED lines=10> */
.L_x_485:
        /* <DEDUP_REMOVED lines=11> */
.L_x_486:
[----:B------:R0:W-:Y:S01]  /*fbe0*/  SYNCS.ARRIVE.TRANS64.A1T0 RZ, [R10+URZ+0x22850], RZ ;  /* 0x022850ff0aff79a7 */ /* 0x0001e2000810003f */
[----:B------:R-:W-:Y:S05]  /*fbf0*/  @P2 BRA `(.L_x_487) ;  /* 0xfffffff000a02947 */ /* 0x000fea000383ffff */
.L_x_474:
[----:B------:R-:W-:Y:S05]  /*fc00*/  BSYNC B0 ;  /* 0x0000000000007941 */ /* 0x000fea0003800000 */
.L_x_473:
[----:B------:R-:W2:Y:S01]  /*fc10*/  S2R R2, SR_TID.X ;  /* 0x0000000000027919 */ /* 0x000ea20000002100 */
[----:B------:R-:W-:Y:S01]  /*fc20*/  VIADD R24, R24, 0x1 ;  /* 0x0000000118187836 */ /* 0x000fe20000000000 */
[----:B------:R-:W-:Y:S04]  /*fc30*/  BSSY B0, `(.L_x_488) ;  /* 0x0000012000007945 */ /* 0x000fe80003800000 */
[----:B------:R-:W-:-:S04]  /*fc40*/  ISETP.NE.AND P0, PT, R24, 0x2, PT ;  /* 0x000000021800780c */ /* 0x000fc80003f05270 */
[----:B------:R-:W-:Y:S02]  /*fc50*/  SEL R5, RZ, 0x1, P0 ;  /* 0x00000001ff057807 */ /* 0x000fe40000000000 */
[----:B--2---:R-:W-:-:S04]  /*fc60*/  LOP3.LUT R2, R2, 0x7f, RZ, 0xc0, !PT ;  /* 0x0000007f02027812 */ /* 0x004fc800078ec0ff */
[----:B------:R-:W-:-:S13]  /*fc70*/  ISETP.NE.AND P1, PT, R2, RZ, PT ;  /* 0x000000ff0200720c */ /* 0x000fda0003f25270 */
[----:B------:R-:W-:Y:S05]  /*fc80*/  @P1 BRA `(.L_x_489) ;  /* 0x0000000000301947 */ /* 0x000fea0003800000 */
[----:B------:R-:W2:Y:S01]  /*fc90*/  S2R R7, SR_LANEID ;  /* 0x0000000000077919 */ /* 0x000ea20000000000 */
[----:B------:R-:W-:Y:S01]  /*fca0*/  VOTEU.ANY UR4, UPT, PT ;  /* 0x0000000000047886 */ /* 0x000fe200038e0100 */
[----:B------:R-:W3:Y:S01]  /*fcb0*/  LDC.64 R2, c[0x0][0xc60] ;  /* 0x00031800ff027b82 */ /* 0x000ee20000000a00 */
[----:B------:R-:W2:Y:S02]  /*fcc0*/  FLO.U32 R0, UR4 ;  /* 0x0000000400007d00 */ /* 0x000ea400080e0000 */
[----:B--2---:R-:W-:-:S06]  /*fcd0*/  ISETP.EQ.U32.AND P1, PT, R0, R7, PT ;  /* 0x000000070000720c */ /* 0x004fcc0003f22070 */
[----:B------:R-:W3:Y:S07]  /*fce0*/  POPC R7, UR4 ;  /* 0x0000000400077d09 */ /* 0x000eee0008000000 */
[----:B---3--:R-:W2:Y:S01]  /*fcf0*/  @P1 ATOMG.E.ADD.STRONG.GPU PT, R3, desc[UR50][R2.64], R7 ;  /* 0x00000007020319a8 */ /* 0x008ea200081ee1f2 */
[----:B------:R-:W3:Y:S02]  /*fd00*/  S2R R4, SR_LTMASK ;  /* 0x0000000000047919 */ /* 0x000ee40000003900 */
[----:B---3--:R-:W-:-:S04]  /*fd10*/  LOP3.LUT R4, R4, UR4, RZ, 0xc0, !PT ;  /* 0x0000000404047c12 */ /* 0x008fc8000f8ec0ff */
[----:B------:R-:W3:Y:S01]  /*fd20*/  POPC R9, R4 ;  /* 0x0000000400097309 */ /* 0x000ee20000000000 */
[----:B--2---:R-:W3:Y:S02]  /*fd30*/  SHFL.IDX PT, R0, R3, R0, 0x1f ;  /* 0x00001f0003007589 */ /* 0x004ee400000e0000 */
[----:B---3--:R-:W-:-:S07]  /*fd40*/  IADD3 R16, R0, UR37, R9 ;  /* 0x0000002500107c10 */ /* 0x008fce000fffe009 */
.L_x_489:
[----:B------:R-:W-:Y:S05]  /*fd50*/  BSYNC B0 ;  /* 0x0000000000007941 */ /* 0x000fea0003800000 */
.L_x_488:
[----:B------:R-:W-:Y:S02]  /*fd60*/  SEL R24, R24, RZ, P0 ;  /* 0x000000ff18187207 */ /* 0x000fe40000000000 */
[----:B------:R-:W-:-:S07]  /*fd70*/  LOP3.LUT R26, R26, R5, RZ, 0x3c, !PT ;  /* 0x000000051a1a7212 */ /* 0x000fce00078e3cff */
.L_x_448:
[----:B------:R-:W-:Y:S05]  /*fd80*/  BSYNC B7 ;  /* 0x0000000000077941 */ /* 0x000fea0003800000 */
.L_x_446:
[----:B------:R-:W-:-:S13]  /*fd90*/  LOP3.LUT P0, RZ, R23, 0x200, RZ, 0xc0, !PT ;  /* 0x0000020017ff7812 */ /* 0x000fda000780c0ff */
[----:B------:R-:W-:Y:S05]  /*fda0*/  @!P0 BRA `(.L_x_490) ;  /* 0x0000000000248947 */ /* 0x000fea0003800000 */
[----:B------:R-:W-:Y:S05]  /*fdb0*/  WARPSYNC.ALL ;  /* 0x0000000000007948 */ /* 0x000fea0003800000 */
[----:B------:R-:W2:Y:S08]  /*fdc0*/  S2UR UR5, SR_CgaCtaId ;  /* 0x00000000000579c3 */ /* 0x000eb00000008800 */
[----:B------:R-:W-:Y:S06]  /*fdd0*/  BAR.SYNC.DEFER_BLOCKING 0x5, 0x180 ;  /* 0x0146000000007b1d */ /* 0x000fec0000010000 */
[----:B------:R-:W-:-:S02]  /*fde0*/  UMOV UR4, 0x400 ;  /* 0x0000040000047882 */ /* 0x000fc40000000000 */
[----:B--2---:R-:W-:-:S06]  /*fdf0*/  ULEA UR4, UR5, UR4, 0x18 ;  /* 0x0000000405047291 */ /* 0x004fcc000f8ec03f */
[----:B------:R-:W-:-:S05]  /*fe00*/  IMAD.U32 R22, RZ, RZ, UR4 ;  /* 0x00000004ff167e24 */ /* 0x000fca000f8e00ff */
[----:B------:R4:W2:Y:S01]  /*fe10*/  LDS.128 R16, [R22+0x228d0] ;  /* 0x0228d00016107984 */ /* 0x0008a20000000c00 */
[----:B------:R-:W-:Y:S06]  /*fe20*/  BAR.ARV 0x4, 0x180 ;  /* 0x0106000000007b1d */ /* 0x000fec0000002000 */
[----:B------:R-:W-:Y:S05]  /*fe30*/  BRA `(.L_x_491) ;  /* 0x0000000800d07947 */ /* 0x000fea0003800000 */
.L_x_490:
[----:B------:R-:W2:Y:S01]  /*fe40*/  S2R R9, SR_TID.X ;  /* 0x0000000000097919 */ /* 0x000ea20000002100 */
[----:B------:R-:W-:Y:S01]  /*fe50*/  UMOV UR4, 0xffffffff ;  /* 0xffffffff00047882 */ /* 0x000fe20000000000 */
[----:B--2---:R-:W-:-:S04]  /*fe60*/  LOP3.LUT R9, R9, 0x1f, RZ, 0xc0, !PT ;  /* 0x0000001f09097812 */ /* 0x004fc800078ec0ff */
[----:B------:R-:W-:Y:S01]  /*fe70*/  ISETP.NE.AND P0, PT, R9, 0x1f, PT ;  /* 0x0000001f0900780c */ /* 0x000fe20003f05270 */
[----:B------:R-:W-:-:S12]  /*fe80*/  BRA.DIV UR4, `(.L_x_492) ;  /* 0x0000003e04147947 */ /* 0x000fd8000b800000 */
[----:B------:R-:W-:Y:S01]  /*fe90*/  IMAD.IADD R7, R19, 0x1, R9 ;  /* 0x0000000113077824 */ /* 0x000fe200078e0209 */
[----:B------:R-:W-:-:S04]  /*fea0*/  ULDC UR4, c[0x0][0xc3c] ;  /* 0x00030f0000047ab9 */ /* 0x000fc80000000800 */
[----:B------:R-:W-:-:S13]  /*feb0*/  ISETP.GE.OR P1, PT, R7, UR4, !P0 ;  /* 0x0000000407007c0c */ /* 0x000fda000c726670 */
[----:B------:R-:W2:Y:S08]  /*fec0*/  @!P1 LDC.64 R2, c[0x0][0xc80] ;  /* 0x00032000ff029b82 */ /* 0x000eb00000000a00 */
[----:B------:R-:W3:Y:S01]  /*fed0*/  @!P1 LDC.64 R4, c[0x0][0xc78] ;  /* 0x00031e00ff049b82 */ /* 0x000ee20000000a00 */
[----:B--2---:R-:W-:-:S05]  /*fee0*/  @!P1 IMAD.WIDE R2, R7, 0x4, R2 ;  /* 0x0000000407029825 */ /* 0x004fca00078e0202 */
[----:B------:R3:W2:Y:S02]  /*fef0*/  @!P1 LDG.E R6, desc[UR50][R2.64] ;  /* 0x0000003202069981 */ /* 0x0006a4000c1e1900 */
[----:B---3--:R-:W-:-:S05]  /*ff00*/  @!P1 IMAD.WIDE R2, R7, 0x4, R4 ;  /* 0x0000000407029825 */ /* 0x008fca00078e0204 */
[----:B------:R-:W3:Y:S01]  /*ff10*/  @!P1 LDG.E R5, desc[UR50][R2.64] ;  /* 0x0000003202059981 */ /* 0x000ee2000c1e1900 */
[----:B------:R-:W-:Y:S01]  /*ff20*/  IMAD.MOV.U32 R7, RZ, RZ, RZ ;  /* 0x000000ffff077224 */ /* 0x000fe200078e00ff */
[C---:B------:R-:W-:Y:S01]  /*ff30*/  ISETP.GE.U32.AND P2, PT, R9.reuse, 0x2, PT ;  /* 0x000000020900780c */ /* 0x040fe20003f46070 */
[----:B------:R-:W-:Y:S01]  /*ff40*/  IMAD.MOV.U32 R4, RZ, RZ, RZ ;  /* 0x000000ffff047224 */ /* 0x000fe200078e00ff */
[C---:B------:R-:W-:Y:S01]  /*ff50*/  ISETP.GE.U32.AND P3, PT, R9.reuse, 0x4, PT ;  /* 0x000000040900780c */ /* 0x040fe20003f66070 */
[----:B------:R-:W-:Y:S01]  /*ff60*/  SHFL.IDX PT, R0, R16, RZ, 0x1f ;  /* 0x00001fff10007589 */ /* 0x000fe200000e0000 */
[C---:B------:R-:W-:Y:S02]  /*ff70*/  ISETP.GE.U32.AND P4, PT, R9.reuse, 0x8, PT ;  /* 0x000000080900780c */ /* 0x040fe40003f86070 */
[----:B------:R-:W-:Y:S01]  /*ff80*/  ISETP.GE.U32.AND P5, PT, R9, 0x10, PT ;  /* 0x000000100900780c */ /* 0x000fe20003fa6070 */
[----:B------:R-:W-:Y:S01]  /*ff90*/  SHFL.IDX PT, R8, R16, 0x1, 0x1f ;  /* 0x00201f0010087f89 */ /* 0x000fe200000e0000 */
[----:B--2---:R-:W-:-:S02]  /*ffa0*/  @!P1 IMAD.MOV.U32 R7, RZ, RZ, R6 ;  /* 0x000000ffff079224 */ /* 0x004fc400078e0006 */
[----:B------:R-:W-:Y:S02]  /*ffb0*/  IMAD.MOV.U32 R6, RZ, RZ, RZ ;  /* 0x000000ffff067224 */ /* 0x000fe400078e00ff */
[----:B---3--:R-:W-:Y:S01]  /*ffc0*/  @!P1 IMAD.MOV.U32 R4, RZ, RZ, R5 ;  /* 0x000000ffff049224 */ /* 0x008fe200078e0005 */
[----:B------:R-:W-:-:S03]  /*ffd0*/  ISETP.NE.AND P1, PT, R9, RZ, PT ;  /* 0x000000ff0900720c */ /* 0x000fc60003f25270 */
[----:B------:R-:W-:-:S05]  /*ffe0*/  IMAD R13, R4, R7, RZ ;  /* 0x00000007040d7224 */ /* 0x000fca00078e02ff */
[----:B------:R-:W2:Y:S02]  /*fff0*/  SHFL.UP PT, R14, R13, 0x1, RZ ;  /* 0x042000000d0e7989 */ /* 0x000ea400000e00ff */
[----:B--2---:R-:W-:-:S05]  /*10000*/  SEL R14, R14, RZ, P1 ;  /* 0x000000ff0e0e7207 */ /* 0x004fca0000800000 */
[----:B------:R-:W-:-:S05]  /*10010*/  IMAD.IADD R5, R13, 0x1, R14 ;  /* 0x000000010d057824 */ /* 0x000fca00078e020e */
        /* <DEDUP_REMOVED lines=12> */
[----:B------:R2:W3:Y:S02]  /*100e0*/  SHFL.IDX PT, R14, R2, 0x1f, 0x1f ;  /* 0x03e01f00020e7f89 */ /* 0x0004e400000e0000 */
.L_x_606:
[----:B------:R-:W-:Y:S02]  /*100f0*/  ULDC UR4, c[0x0][0xc38] ;  /* 0x00030e0000047ab9 */ /* 0x000fe40000000800 */
[----:B------:R-:W-:-:S04]  /*10100*/  IMAD.U32 R5, RZ, RZ, UR4 ;  /* 0x00000004ff057e24 */ /* 0x000fc8000f8e00ff */
[----:B---3--:R-:W-:-:S04]  /*10110*/  IMAD R14, R14, R5, RZ ;  /* 0x000000050e0e7224 */ /* 0x008fc800078e02ff */
[----:B------:R-:W-:-:S05]  /*10120*/  IMAD.IADD R9, R8, 0x1, R14 ;  /* 0x0000000108097824 */ /* 0x000fca00078e020e */
[----:B------:R-:W-:-:S13]  /*10130*/  ISETP.GT.AND P6, PT, R9, R0, PT ;  /* 0x000000000900720c */ /* 0x000fda0003fc4270 */
[----:B------:R-:W-:Y:S05]  /*10140*/  @P6 BRA `(.L_x_493) ;  /* 0x0000000000a46947 */ /* 0x000fea0003800000 */
.L_x_496:
[----:B--2---:R-:W2:Y:S01]  /*10150*/  LDC R2, c[0x0][0xc3c] ;  /* 0x00030f00ff027b82 */ /* 0x004ea20000000800 */
[----:B------:R-:W-:-:S05]  /*10160*/  VIADD R19, R19, 0x1f ;  /* 0x0000001f13137836 */ /* 0x000fca0000000000 */
[----:B--2---:R-:W-:-:S13]  /*10170*/  ISETP.GE.AND P6, PT, R19, R2, PT ;  /* 0x000000021300720c */ /* 0x004fda0003fc6270 */
[----:B------:R-:W-:Y:S05]  /*10180*/  @P6 BRA `(.L_x_494) ;  /* 0x0000000400b86947 */ /* 0x000fea0003800000 */
[----:B------:R-:W2:Y:S01]  /*10190*/  S2R R3, SR_TID.X ;  /* 0x0000000000037919 */ /* 0x000ea20000002100 */
[----:B------:R-:W-:Y:S01]  /*101a0*/  IMAD.MOV.U32 R7, RZ, RZ, RZ ;  /* 0x000000ffff077224 */ /* 0x000fe200078e00ff */
[----:B--2---:R-:W-:-:S05]  /*101b0*/  LOP3.LUT R3, R3, 0x1f, RZ, 0xc0, !PT ;  /* 0x0000001f03037812 */ /* 0x004fca00078ec0ff */
[----:B------:R-:W-:-:S05]  /*101c0*/  IMAD.IADD R11, R19, 0x1, R3 ;  /* 0x00000001130b7824 */ /* 0x000fca00078e0203 */
[----:B------:R-:W-:-:S13]  /*101d0*/  ISETP.GE.OR P6, PT, R11, R2, !P0 ;  /* 0x000000020b00720c */ /* 0x000fda00047c6670 */
[----:B------:R-:W2:Y:S08]  /*101e0*/  @!P6 LDC.64 R2, c[0x0][0xc80] ;  /* 0x00032000ff02eb82 */ /* 0x000eb00000000a00 */
[----:B------:R-:W3:Y:S01]  /*101f0*/  @!P6 LDC.64 R4, c[0x0][0xc78] ;  /* 0x00031e00ff04eb82 */ /* 0x000ee20000000a00 */
[----:B--2---:R-:W-:-:S05]  /*10200*/  @!P6 IMAD.WIDE R2, R11, 0x4, R2 ;  /* 0x000000040b02e825 */ /* 0x004fca00078e0202 */
[----:B------:R3:W2:Y:S02]  /*10210*/  @!P6 LDG.E R7, desc[UR50][R2.64] ;  /* 0x000000320207e981 */ /* 0x0006a4000c1e1900 */
[----:B---3--:R-:W-:-:S04]  /*10220*/  @!P6 IMAD.WIDE R2, R11, 0x4, R4 ;  /* 0x000000040b02e825 */ /* 0x008fc800078e0204 */
[----:B------:R-:W-:-:S06]  /*10230*/  IMAD.MOV.U32 R4, RZ, RZ, RZ ;  /* 0x000000ffff047224 */ /* 0x000fcc00078e00ff */
[----:B------:R-:W2:Y:S01]  /*10240*/  @!P6 LDG.E R4, desc[UR50][R2.64] ;  /* 0x000000320204e981 */ /* 0x000ea2000c1e1900 */
[----:B------:R-:W-:Y:S01]  /*10250*/  UMOV UR4, 0xffffffff ;  /* 0xffffffff00047882 */ /* 0x000fe20000000000 */
[----:B--2---:R-:W-:Y:S02]  /*10260*/  IMAD R13, R4, R7, RZ ;  /* 0x00000007040d7224 */ /* 0x004fe400078e02ff */
[----:B------:R-:W-:Y:S05]  /*10270*/  BRA.DIV UR4, `(.L_x_495) ;  /* 0x0000003e04547947 */ /* 0x000fea000b800000 */
        /* <DEDUP_REMOVED lines=16> */
.L_x_614:
[----:B------:R-:W-:Y:S02]  /*10380*/  ULDC UR4, c[0x0][0xc38] ;  /* 0x00030e0000047ab9 */ /* 0x000fe40000000800 */
[----:B------:R-:W-:-:S04]  /*10390*/  IMAD.U32 R5, RZ, RZ, UR4 ;  /* 0x00000004ff057e24 */ /* 0x000fc8000f8e00ff */
[----:B---3--:R-:W-:-:S04]  /*103a0*/  IMAD R14, R14, R5, RZ ;  /* 0x000000050e0e7224 */ /* 0x008fc800078e02ff */
[----:B------:R-:W-:-:S05]  /*103b0*/  IMAD.IADD R9, R14, 0x1, R9 ;  /* 0x000000010e097824 */ /* 0x000fca00078e0209 */
[----:B------:R-:W-:-:S13]  /*103c0*/  ISETP.GT.AND P6, PT, R9, R0, PT ;  /* 0x000000000900720c */ /* 0x000fda0003fc4270 */
[----:B------:R-:W-:Y:S05]  /*103d0*/  @!P6 BRA `(.L_x_496) ;  /* 0xfffffffc005ce947 */ /* 0x000fea000383ffff */
.L_x_493:
[----:B------:R-:W-:Y:S01]  /*103e0*/  IMAD.IADD R9, R9, 0x1, -R14 ;  /* 0x0000000109097824 */ /* 0x000fe200078e0a0e */
[----:B------:R-:W-:-:S03]  /*103f0*/  UMOV UR4, 0xffffffff ;  /* 0xffffffff00047882 */ /* 0x000fc60000000000 */
[----:B------:R-:W-:-:S05]  /*10400*/  IMAD R3, R2, R5, R9 ;  /* 0x0000000502037224 */ /* 0x000fca00078e0209 */
[----:B------:R-:W-:Y:S01]  /*10410*/  ISETP.GT.AND P6, PT, R3, R0, PT ;  /* 0x000000000300720c */ /* 0x000fe20003fc4270 */
[----:B------:R-:W-:-:S12]  /*10420*/  BRA.DIV UR4, `(.L_x_497) ;  /* 0x0000003e04a07947 */ /* 0x000fd8000b800000 */
[----:B------:R-:W-:-:S04]  /*10430*/  VOTE.ANY R3, PT, !P6 ;  /* 0x0000000000037806 */ /* 0x000fc800070e0100 */
[----:B------:R-:W3:Y:S02]  /*10440*/  POPC R8, R3 ;  /* 0x0000000300087309 */ /* 0x000ee40000000000 */
[----:B---3--:R3:W4:Y:S04]  /*10450*/  SHFL.IDX PT, R7, R7, R8, 0x1f ;  /* 0x00001f0807077589 */ /* 0x00872800000e0000 */
[----:B------:R3:W0:Y:S02]  /*10460*/  SHFL.IDX PT, R4, R4, R8, 0x1f ;  /* 0x00001f0804047589 */ /* 0x00062400000e0000 */
.L_x_619:
[----:B------:R-:W-:-:S13]  /*10470*/  ISETP.NE.AND P0, PT, R3, RZ, PT ;  /* 0x000000ff0300720c */ /* 0x000fda0003f05270 */
[----:B------:R-:W-:Y:S05]  /*10480*/  @!P0 BRA `(.L_x_498) ;  /* 0x0000000000108947 */ /* 0x000fea0003800000 */
[----:B------:R-:W-:Y:S01]  /*10490*/  UMOV UR4, 0xffffffff ;  /* 0xffffffff00047882 */ /* 0x000fe20000000000 */
[----:B------:R-:W-:Y:S02]  /*104a0*/  VIADD R12, R8, 0xffffffff ;  /* 0xffffffff080c7836 */ /* 0x000fe40000000000 */
[----:B------:R-:W-:Y:S05]  /*104b0*/  BRA.DIV UR4, `(.L_x_499) ;  /* 0x0000003e04d87947 */ /* 0x000fea000b800000 */
[----:B------:R0:W0:Y:S02]  /*104c0*/  SHFL.IDX PT, R6, R2, R12, 0x1f ;  /* 0x00001f0c02067589 */ /* 0x00002400000e0000 */
.L_x_498:
[----:B01--4-:R-:W-:Y:S01]  /*104d0*/  IABS R10, R7 ;  /* 0x00000007000a7213 */ /* 0x013fe20000000000 */
[----:B------:R-:W-:Y:S01]  /*104e0*/  IMAD R16, R6, R5, R9 ;  /* 0x0000000506107224 */ /* 0x000fe200078e0209 */
[----:B------:R-:W-:Y:S01]  /*104f0*/  IABS R5, R4 ;  /* 0x0000000400057213 */ /* 0x000fe20000000000 */
[----:B------:R-:W-:Y:S01]  /*10500*/  IMAD.IADD R19, R8, 0x1, R19 ;  /* 0x0000000108137824 */ /* 0x000fe200078e0213 */
[----:B------:R-:W0:Y:S01]  /*10510*/  I2F.RP R11, R10 ;  /* 0x0000000a000b7306 */ /* 0x000e220000209400 */
[----:B------:R-:W-:-:S07]  /*10520*/  IMAD.IADD R0, R0, 0x1, -R16 ;  /* 0x0000000100007824 */ /* 0x000fce00078e0a10 */
[----:B------:R-:W1:Y:S08]  /*10530*/  I2F.RP R12, R5 ;  /* 0x00000005000c7306 */ /* 0x000e700000209400 */
[----:B0-----:R-:W2:Y:S08]  /*10540*/  MUFU.RCP R11, R11 ;  /* 0x0000000b000b7308 */ /* 0x001eb00000001000 */
[----:B-1----:R-:W-:Y:S01]  /*10550*/  MUFU.RCP R12, R12 ;  /* 0x0000000c000c7308 */ /* 0x002fe20000001000 */
[----:B--2---:R-:W-:-:S07]  /*10560*/  VIADD R2, R11, 0xffffffe ;  /* 0x0ffffffe0b027836 */ /* 0x004fce0000000000 */
[----:B------:R0:W1:Y:S02]  /*10570*/  F2I.FTZ.U32.TRUNC.NTZ R3, R2 ;  /* 0x0000000200037305 */ /* 0x000064000021f000 */
[----:B0-----:R-:W-:Y:S02]  /*10580*/  IMAD.MOV.U32 R2, RZ, RZ, RZ ;  /* 0x000000ffff027224 */ /* 0x001fe400078e00ff */
[----:B-1----:R-:W-:-:S04]  /*10590*/  IMAD.MOV R9, RZ, RZ, -R3 ;  /* 0x000000ffff097224 */ /* 0x002fc800078e0a03 */
[----:B------:R-:W-:-:S04]  /*105a0*/  IMAD R9, R9, R10, RZ ;  /* 0x0000000a09097224 */ /* 0x000fc800078e02ff */
[----:B------:R-:W-:Y:S01]  /*105b0*/  IMAD.HI.U32 R3, R3, R9, R2 ;  /* 0x0000000903037227 */ /* 0x000fe200078e0002 */
[----:B------:R-:W-:Y:S02]  /*105c0*/  IABS R2, R7 ;  /* 0x0000000700027213 */ /* 0x000fe40000000000 */
[----:B------:R-:W-:-:S03]  /*105d0*/  IABS R9, R0 ;  /* 0x0000000000097213 */ /* 0x000fc60000000000 */
[----:B------:R-:W-:Y:S02]  /*105e0*/  IMAD.MOV R2, RZ, RZ, -R2 ;  /* 0x000000ffff027224 */ /* 0x000fe400078e0a02 */
[----:B------:R-:W-:-:S04]  /*105f0*/  IMAD.HI.U32 R6, R3, R9, RZ ;  /* 0x0000000903067227 */ /* 0x000fc800078e00ff */
[----:B------:R-:W-:Y:S02]  /*10600*/  VIADD R3, R12, 0xffffffe ;  /* 0x0ffffffe0c037836 */ /* 0x000fe40000000000 */
[----:B------:R-:W-:-:S04]  /*10610*/  IMAD R9, R6, R2, R9 ;  /* 0x0000000206097224 */ /* 0x000fc800078e0209 */
[----:B------:R-:W0:Y:S01]  /*10620*/  F2I.FTZ.U32.TRUNC.NTZ R3, R3 ;  /* 0x0000000300037305 */ /* 0x000e22000021f000 */
[----:B------:R-:W-:-:S13]  /*10630*/  ISETP.GT.U32.AND P1, PT, R10, R9, PT ;  /* 0x000000090a00720c */ /* 0x000fda0003f24070 */
[----:B------:R-:W-:Y:S02]  /*10640*/  @!P1 IMAD.IADD R9, R9, 0x1, -R10 ;  /* 0x0000000109099824 */ /* 0x000fe400078e0a0a */
[----:B0-----:R-:W-:Y:S02]  /*10650*/  IMAD.MOV R2, RZ, RZ, -R3 ;  /* 0x000000ffff027224 */ /* 0x001fe400078e0a03 */
[----:B------:R-:W-:Y:S01]  /*10660*/  @!P1 VIADD R6, R6, 0x1 ;  /* 0x0000000106069836 */ /* 0x000fe20000000000 */
[----:B------:R-:W-:Y:S01]  /*10670*/  ISETP.GE.U32.AND P0, PT, R9, R10, PT ;  /* 0x0000000a0900720c */ /* 0x000fe20003f06070 */
[----:B------:R-:W-:Y:S01]  /*10680*/  IMAD R9, R2, R5, RZ ;  /* 0x0000000502097224 */ /* 0x000fe200078e02ff */
[----:B------:R-:W-:Y:S01]  /*10690*/  ISETP.NE.AND P1, PT, R7, RZ, PT ;  /* 0x000000ff0700720c */ /* 0x000fe20003f25270 */
[----:B------:R-:W-:-:S04]  /*106a0*/  IMAD.MOV.U32 R2, RZ, RZ, RZ ;  /* 0x000000ffff027224 */ /* 0x000fc800078e00ff */
[----:B------:R-:W-:Y:S01]  /*106b0*/  IMAD.HI.U32 R9, R3, R9, R2 ;  /* 0x0000000903097227 */ /* 0x000fe200078e0002 */
[----:B------:R-:W-:Y:S02]  /*106c0*/  LOP3.LUT R2, R0, R7, RZ, 0x3c, !PT ;  /* 0x0000000700027212 */ /* 0x000fe400078e3cff */
[----:B------:R-:W-:Y:S02]  /*106d0*/  IABS R3, R4 ;  /* 0x0000000400037213 */ /* 0x000fe40000000000 */
[----:B------:R-:W-:Y:S01]  /*106e0*/  ISETP.GE.AND P2, PT, R2, RZ, PT ;  /* 0x000000ff0200720c */ /* 0x000fe20003f46270 */
[----:B------:R-:W-:Y:S02]  /*106f0*/  @P0 VIADD R6, R6, 0x1 ;  /* 0x0000000106060836 */ /* 0x000fe40000000000 */
[----:B------:R-:W-:-:S10]  /*10700*/  IMAD.MOV R3, RZ, RZ, -R3 ;  /* 0x000000ffff037224 */ /* 0x000fd400078e0a03 */
[----:B------:R-:W-:Y:S01]  /*10710*/  @!P2 IMAD.MOV R6, RZ, RZ, -R6 ;  /* 0x000000ffff06a224 */ /* 0x000fe200078e0a06 */
[----:B------:R-:W-:-:S04]  /*10720*/  @!P1 LOP3.LUT R6, RZ, R7, RZ, 0x33, !PT ;  /* 0x00000007ff069212 */ /* 0x000fc800078e33ff */
[-C--:B------:R-:W-:Y:S01]  /*10730*/  IABS R2, R6.reuse ;  /* 0x0000000600027213 */ /* 0x080fe20000000000 */
[----:B------:R-:W-:-:S04]  /*10740*/  IMAD R7, R7, R6, RZ ;  /* 0x0000000607077224 */ /* 0x000fc800078e02ff */
        /* <DEDUP_REMOVED lines=13> */
[--C-:B------:R-:W-:Y:S02]  /*10820*/  IMAD.MOV R3, RZ, RZ, -R9.reuse ;  /* 0x000000ffff037224 */ /* 0x100fe400078e0a09 */
[C---:B------:R-:W-:Y:S02]  /*10830*/  IMAD R9, R4.reuse, 0x1000000, R9 ;  /* 0x0100000004097824 */ /* 0x040fe400078e0209 */
[----:B------:R-:W-:-:S04]  /*10840*/  IMAD R18, R4, R3, R6 ;  /* 0x0000000304127224 */ /* 0x000fc800078e0206 */
[----:B------:R-:W-:Y:S01]  /*10850*/  IMAD R18, R18, 0x10000, R9 ;  /* 0x0001000012127824 */ /* 0x000fe200078e0209 */
[----:B------:R-:W-:Y:S06]  /*10860*/  BRA `(.L_x_500) ;  /* 0x00000000001c7947 */ /* 0x000fec0003800000 */
.L_x_494:
[----:B------:R-:W-:Y:S01]  /*10870*/  UMOV UR4, URZ ;  /* 0x0000003f00047c82 */ /* 0x000fe20008000000 */
[----:B------:R-:W-:Y:S01]  /*10880*/  UMOV UR5, URZ ;  /* 0x0000003f00057c82 */ /* 0x000fe20008000000 */
[----:B------:R-:W-:Y:S01]  /*10890*/  ULDC UR6, c[0x0][0xc3c] ;  /* 0x00030f0000067ab9 */ /* 0x000fe20000000800 */
[----:B------:R-:W-:Y:S02]  /*108a0*/  IMAD.MOV.U32 R16, RZ, RZ, R0 ;  /* 0x000000ffff107224 */ /* 0x000fe400078e0000 */
[----:B------:R-:W-:Y:S02]  /*108b0*/  IMAD.U32 R17, RZ, RZ, UR4 ;  /* 0x00000004ff117e24 */ /* 0x000fe4000f8e00ff */
[----:B------:R-:W-:Y:S02]  /*108c0*/  IMAD.U32 R18, RZ, RZ, UR5 ;  /* 0x00000005ff127e24 */ /* 0x000fe4000f8e00ff */
[----:B------:R-:W-:-:S07]  /*108d0*/  IMAD.U32 R19, RZ, RZ, UR6 ;  /* 0x00000006ff137e24 */ /* 0x000fce000f8e00ff */
.L_x_500:
[----:B------:R-:W2:Y:S01]  /*108e0*/  S2R R0, SR_TID.X ;  /* 0x0000000000007919 */ /* 0x000ea20000002100 */
[----:B------:R-:W-:Y:S05]  /*108f0*/  WARPSYNC.ALL ;  /* 0x0000000000007948 */ /* 0x000fea0003800000 */
[----:B------:R-:W-:Y:S01]  /*10900*/  BAR.SYNC.DEFER_BLOCKING 0x4, 0x180 ;  /* 0x0106000000007b1d */ /* 0x000fe20000010000 */
[----:B--2---:R-:W-:-:S04]  /*10910*/  LOP3.LUT R0, R0, 0x1f, RZ, 0xc0, !PT ;  /* 0x0000001f00007812 */ /* 0x004fc800078ec0ff */
[----:B------:R-:W-:-:S13]  /*10920*/  ISETP.NE.AND P0, PT, R0, RZ, PT ;  /* 0x000000ff0000720c */ /* 0x000fda0003f05270 */
[----:B------:R-:W2:Y:S01]  /*10930*/  @!P0 S2R R3, SR_CgaCtaId ;  /* 0x0000000000038919 */ /* 0x000ea20000008800 */
[----:B------:R-:W-:-:S04]  /*10940*/  @!P0 MOV R0, 0x400 ;  /* 0x0000040000008802 */ /* 0x000fc80000000f00 */
[----:B--2---:R-:W-:-:S05]  /*10950*/  @!P0 LEA R22, R3, R0, 0x18 ;  /* 0x0000000003168211 */ /* 0x004fca00078ec0ff */
[----:B------:R2:W-:Y:S01]  /*10960*/  @!P0 STS.128 [R22+0x228d0], R16 ;  /* 0x0228d01016008388 */ /* 0x0005e20000000c00 */
[----:B------:R-:W-:Y:S06]  /*10970*/  BAR.ARV 0x5, 0x180 ;  /* 0x0146000000007b1d */ /* 0x000fec0000002000 */
.L_x_491:
[----:B------:R-:W-:Y:S02]  /*10980*/  ULDC UR4, c[0x0][0xc3c] ;  /* 0x00030f0000047ab9 */ /* 0x000fe40000000800 */
[----:B--2---:R-:W-:-:S13]  /*10990*/  ISETP.GE.AND P0, PT, R19, UR4, PT ;  /* 0x0000000413007c0c */ /* 0x004fda000bf06270 */
[----:B------:R-:W-:Y:S05]  /*109a0*/  @!P0 BRA `(.L_x_501) ;  /* 0xffffffb800108947 */ /* 0x000fea000383ffff */
[----:B------:R-:W-:Y:S05]  /*109b0*/  BSYNC B8 ;  /* 0x0000000000087941 */ /* 0x000fea0003800000 */
.L_x_440:
[----:B------:R-:W2:Y:S01]  /*109c0*/  LDL.LU R0, [R1+0x24] ;  /* 0x0000240001007983 */ /* 0x000ea20000300800 */
[----:B------:R-:W-:Y:S01]  /*109d0*/  BSSY B0, `(.L_x_502) ;  /* 0x000000b000007945 */ /* 0x000fe20003800000 */
[----:B------:R-:W5:Y:S01]  /*109e0*/  S2R R5, SR_CgaCtaId ;  /* 0x0000000000057919 */ /* 0x000f620000008800 */
[----:B--2---:R-:W-:-:S05]  /*109f0*/  VIADD R0, R0, 0x1 ;  /* 0x0000000100007836 */ /* 0x004fca0000000000 */
[----:B-1----:R-:W-:-:S04]  /*10a00*/  LEA.HI R2, R0, R0, RZ, 0x1 ;  /* 0x0000000000027211 */ /* 0x002fc800078f08ff */
[----:B------:R-:W-:Y:S02]  /*10a10*/  LOP3.LUT R3, R2, 0xfffffffe, RZ, 0xc0, !PT ;  /* 0xfffffffe02037812 */ /* 0x000fe400078ec0ff */
[----:B------:R-:W-:-:S03]  /*10a20*/  MOV R2, 0x400 ;  /* 0x0000040000027802 */ /* 0x000fc60000000f00 */
[----:B------:R-:W-:Y:S01]  /*10a30*/  IMAD.IADD R0, R0, 0x1, -R3 ;  /* 0x0000000100007824 */ /* 0x000fe200078e0a03 */
[----:B-----5:R-:W-:-:S04]  /*10a40*/  LEA R7, R5, R2, 0x18 ;  /* 0x0000000205077211 */ /* 0x020fc800078ec0ff */
[----:B------:R-:W-:-:S04]  /*10a50*/  SHF.L.U32 R0, R0, 0x1f, RZ ;  /* 0x0000001f00007819 */ /* 0x000fc800000006ff */
[----:B------:R-:W1:Y:S02]  /*10a60*/  SYNCS.PHASECHK.TRANS64.TRYWAIT P0, [R7+URZ+0x22820], R0 ;  /* 0x02282000070075a7 */ /* 0x000e64000800017f */
[----:B-1----:R-:W-:Y:S05]  /*10a70*/  @!P0 BRA `(.L_x_503) ;  /* 0x0000003800908947 */ /* 0x002fea0003800000 */
.L_x_622:
[----:B------:R-:W-:Y:S05]  /*10a80*/  BSYNC B0 ;  /* 0x0000000000007941 */ /* 0x000fea0003800000 */
.L_x_502:
[----:B------:R-:W-:-:S03]  /*10a90*/  UMOV UR4, 0xffffffff ;  /* 0xffffffff00047882 */ /* 0x000fc60000000000 */
[----:B------:R-:W-:Y:S05]  /*10aa0*/  BRA.DIV UR4, `(.L_x_504) ;  /* 0x0000003a04987947 */ /* 0x000fea000b800000 */
[----:B-1----:R-:W1:Y:S02]  /*10ab0*/  S2R R0, SR_TID.X ;  /* 0x0000000000007919 */ /* 0x002e640000002100 */
[----:B-1----:R-:W-:-:S04]  /*10ac0*/  SHF.R.U32.HI R0, RZ, 0x5, R0 ;  /* 0x00000005ff007819 */ /* 0x002fc80000011600 */
[----:B------:R-:W-:-:S05]  /*10ad0*/  LOP3.LUT R0, R0, 0x3, RZ, 0xc0, !PT ;  /* 0x0000000300007812 */ /* 0x000fca00078ec0ff */
[----:B------:R1:W2:Y:S02]  /*10ae0*/  SHFL.IDX PT, R14, R0, RZ, 0x1f ;  /* 0x00001fff000e7589 */ /* 0x0002a400000e0000 */
.L_x_625:
[----:B--2---:R-:W-:Y:S01]  /*10af0*/  ISETP.NE.AND P0, PT, R14, RZ, PT ;  /* 0x000000ff0e00720c */ /* 0x004fe20003f05270 */
[----:B------:R-:W-:-:S12]  /*10b00*/  BSSY B0, `(.L_x_505) ;  /* 0x0000024000007945 */ /* 0x000fd80003800000 */
[----:B------:R-:W-:Y:S05]  /*10b10*/  @P0 BRA `(.L_x_506) ;  /* 0x0000000000880947 */ /* 0x000fea0003800000 */
[----:B------:R-:W-:-:S03]  /*10b20*/  UMOV UR4, 0xffffffff ;  /* 0xffffffff00047882 */ /* 0x000fc60000000000 */
[----:B------:R-:W-:Y:S05]  /*10b30*/  BRA.DIV UR4, `(.L_x_507) ;  /* 0x0000003a04a87947 */ /* 0x000fea000b800000 */
[----:B------:R-:W-:-:S13]  /*10b40*/  ELECT P6, URZ, PT ;  /* 0x00000000003f782f */ /* 0x000fda00038c0000 */
.L_x_628:
[----:B------:R-:W-:Y:S05]  /*10b50*/  @!P6 BRA `(.L_x_506) ;  /* 0x000000000078e947 */ /* 0x000fea0003800000 */
[----:B------:R-:W-:-:S06]  /*10b60*/  ULOP3.LUT UR4, UR38, 0x2, URZ, 0xfc, !UPT ;  /* 0x0000000226047892 */ /* 0x000fcc000f8efc3f */
[----:B-1----:R-:W-:-:S05]  /*10b70*/  IMAD.U32 R0, RZ, RZ, UR4 ;  /* 0x00000004ff007e24 */ /* 0x002fca000f8e00ff */
[----:B------:R-:W-:-:S13]  /*10b80*/  ISETP.NE.AND P0, PT, R0, 0x3, PT ;  /* 0x000000030000780c */ /* 0x000fda0003f05270 */
[----:B------:R-:W-:Y:S05]  /*10b90*/  @!P0 BRA `(.L_x_508) ;  /* 0x0000000000048947 */ /* 0x000fea0003800000 */
[----:B------:R-:W-:Y:S01]  /*10ba0*/  BPT.TRAP 0x1 ;  /* 0x000000040000795c */ /* 0x000fe20000300000 */
.L_x_508:
[----:B------:R-:W-:Y:S01]  /*10bb0*/  IMAD R5, R24, 0x8, R7 ;  /* 0x0000000818057824 */ /* 0x000fe200078e0207 */
[----:B------:R-:W-:Y:S01]  /*10bc0*/  SHF.L.U32 R0, R26, 0x1f, RZ ;  /* 0x0000001f1a007819 */ /* 0x000fe200000006ff */
[----:B------:R-:W-:-:S03]  /*10bd0*/  VIADD R24, R24, 0x1 ;  /* 0x0000000118187836 */ /* 0x000fc60000000000 */
[----:B------:R-:W1:Y:S02]  /*10be0*/  SYNCS.PHASECHK.TRANS64.TRYWAIT P1, [R5+URZ+0x22840], R0 ;  /* 0x02284000050075a7 */ /* 0x000e64000802017f */
[----:B------:R-:W-:-:S04]  /*10bf0*/  ISETP.NE.AND P2, PT, R24, 0x2, PT ;  /* 0x000000021800780c */ /* 0x000fc80003f45270 */
[----:B------:R-:W-:Y:S01]  /*10c00*/  SEL R3, RZ, 0x1, P2 ;  /* 0x00000001ff037807 */ /* 0x000fe20001000000 */
[----:B-1----:R-:W-:Y:S08]  /*10c10*/  @!P1 BRA `(.L_x_509) ;  /* 0x0000003800909947 */ /* 0x002ff00003800000 */
.L_x_629:
[----:B------:R-:W-:Y:S02]  /*10c20*/  SEL R24, R24, RZ, P2 ;  /* 0x000000ff18187207 */ /* 0x000fe40001000000 */
[----:B------:R-:W-:Y:S01]  /*10c30*/  LOP3.LUT R2, R26, R3, RZ, 0x3c, !PT ;  /* 0x000000031a027212 */ /* 0x000fe200078e3cff */
[----:B------:R-:W-:Y:S06]  /*10c40*/  @!P0 BRA `(.L_x_510) ;  /* 0x0000000000048947 */ /* 0x000fec0003800000 */
[----:B------:R-:W-:Y:S01]  /*10c50*/  BPT.TRAP 0x1 ;  /* 0x000000040000795c */ /* 0x000fe20000300000 */
.L_x_510:
[----:B------:R-:W-:Y:S01]  /*10c60*/  IMAD R3, R24, 0x8, R7 ;  /* 0x0000000818037824 */ /* 0x000fe200078e0207 */
[----:B------:R-:W-:-:S04]  /*10c70*/  SHF.L.U32 R2, R2, 0x1f, RZ ;  /* 0x0000001f02027819 */ /* 0x000fc800000006ff */
[----:B------:R-:W2:Y:S02]  /*10c80*/  SYNCS.PHASECHK.TRANS64.TRYWAIT P1, [R3+URZ+0x22840], R2 ;  /* 0x02284002030075a7 */ /* 0x000ea4000802017f */
[----:B--2---:R-:W-:Y:S05]  /*10c90*/  @!P1 BRA `(.L_x_511) ;  /* 0x0000003800849947 */ /* 0x004fea0003800000 */
.L_x_630:
[----:B------:R-:W-:Y:S05]  /*10ca0*/  @!P0 BRA `(.L_x_512) ;  /* 0x0000000000048947 */ /* 0x000fea0003800000 */
[----:B------:R-:W-:Y:S01]  /*10cb0*/  BPT.TRAP 0x1 ;  /* 0x000000040000795c */ /* 0x000fe20000300000 */
.L_x_512:
[----:B------:R-:W5:Y:S02]  /*10cc0*/  SYNCS.PHASECHK.TRANS64.TRYWAIT P1, [R5+URZ+0x22860], R0 ;  /* 0x02286000050075a7 */ /* 0x000f64000802017f */
[----:B-----5:R-:W-:Y:S05]  /*10cd0*/  @!P1 BRA `(.L_x_513) ;  /* 0x0000003800889947 */ /* 0x020fea0003800000 */
.L_x_631:
[----:B------:R-:W-:Y:S05]  /*10ce0*/  @!P0 BRA `(.L_x_514) ;  /* 0x0000000000048947 */ /* 0x000fea0003800000 */
[----:B------:R-:W-:Y:S01]  /*10cf0*/  BPT.TRAP 0x1 ;  /* 0x000000040000795c */ /* 0x000fe20000300000 */
.L_x_514:
[----:B------:R0:W0:Y:S02]  /*10d00*/  SYNCS.PHASECHK.TRANS64.TRYWAIT P0, [R3+URZ+0x22860], R2 ;  /* 0x02286002030075a7 */ /* 0x000024000800017f */
[----:B0-----:R-:W-:Y:S05]  /*10d10*/  @!P0 NANOSLEEP.SYNCS 0x989680 ;  /* 0x009896800000895d */ /* 0x001fea0003900000 */
[----:B------:R-:W0:Y:S02]  /*10d20*/  @!P0 SYNCS.PHASECHK.TRANS64 P0, [R3+URZ+0x22860], R2 ;  /* 0x02286002030085a7 */ /* 0x000e24000800007f */
[----:B0-----:R-:W-:Y:S05]  /*10d30*/  @!P0 BRA `(.L_x_514) ;  /* 0xfffffffc00f08947 */ /* 0x001fea000383ffff */
.L_x_506:
[----:B------:R-:W-:Y:S05]  /*10d40*/  BSYNC B0 ;  /* 0x0000000000007941 */ /* 0x000fea0003800000 */
.L_x_505:
[----:B------:R-:W-:Y:S05]  /*10d50*/  EXIT ;  /* 0x000000000000794d */ /* 0x000fea0003800000 */
.L_x_387:
[----:B0-----:R0:W1:Y:S02]  /*10d60*/  SYNCS.PHASECHK.TRANS64.TRYWAIT P0, [R7+URZ+0x22800], R0 ;  /* 0x02280000070075a7 */ /* 0x001064000800017f */
[----:B-1----:R-:W-:Y:S05]  /*10d70*/  @!P0 NANOSLEEP.SYNCS 0x989680 ;  /* 0x009896800000895d */ /* 0x002fea0003900000 */
[----:B------:R-:W1:Y:S02]  /*10d80*/  @!P0 SYNCS.PHASECHK.TRANS64 P0, [R7+URZ+0x22800], R0 ;  /* 0x02280000070085a7 */ /* 0x000e64000800007f */
[----:B-1----:R-:W-:Y:S05]  /*10d90*/  @!P0 BRA `(.L_x_387) ;  /* 0xfffffffc00f08947 */ /* 0x002fea000383ffff */
[----:B------:R-:W-:Y:S05]  /*10da0*/  BRA `(.L_x_515) ;  /* 0xffffff10002c7947 */ /* 0x000fea000383ffff */
.L_x_391:
[----:B-1----:R-:W-:-:S04]  /*10db0*/  IMAD.U32 R0, RZ, RZ, UR22 ;  /* 0x00000016ff007e24 */ /* 0x002fc8000f8e00ff */
[----:B------:R1:W2:Y:S03]  /*10dc0*/  SYNCS.PHASECHK.TRANS64.TRYWAIT P1, [R0+URZ+0x22830], R9 ;  /* 0x02283009000075a7 */ /* 0x0002a6000802017f */
[----:B--2---:R-:W-:Y:S05]  /*10dd0*/  @!P1 NANOSLEEP.SYNCS 0x989680 ;  /* 0x009896800000995d */ /* 0x004fea0003900000 */
[----:B------:R-:W2:Y:S02]  /*10de0*/  @!P1 SYNCS.PHASECHK.TRANS64 P1, [R0+URZ+0x22830], R9 ;  /* 0x02283009000095a7 */ /* 0x000ea4000802007f */
[----:B--2---:R-:W-:Y:S05]  /*10df0*/  @!P1 BRA `(.L_x_391) ;  /* 0xfffffffc00ec9947 */ /* 0x004fea000383ffff */
[----:B------:R-:W-:Y:S05]  /*10e00*/  BRA `(.L_x_390) ;  /* 0xffffff1000547947 */ /* 0x000fea000383ffff */
.L_x_396:
[----:B--2---:R-:W-:-:S04]  /*10e10*/  IMAD.U32 R10, RZ, RZ, UR22 ;  /* 0x00000016ff0a7e24 */ /* 0x004fc8000f8e00ff */
[----:B------:R2:W3:Y:S03]  /*10e20*/  SYNCS.PHASECHK.TRANS64.TRYWAIT P1, [R10+URZ+0x22850], R9 ;  /* 0x022850090a0075a7 */ /* 0x0004e6000802017f */
[----:B---3--:R-:W-:Y:S05]  /*10e30*/  @!P1 NANOSLEEP.SYNCS 0x989680 ;  /* 0x009896800000995d */ /* 0x008fea0003900000 */
[----:B------:R-:W3:Y:S02]  /*10e40*/  @!P1 SYNCS.PHASECHK.TRANS64 P1, [R10+URZ+0x22850], R9 ;  /* 0x022850090a0095a7 */ /* 0x000ee4000802007f */
[----:B---3--:R-:W-:Y:S05]  /*10e50*/  @!P1 BRA `(.L_x_396) ;  /* 0xfffffffc00ec9947 */ /* 0x008fea000383ffff */
[----:B------:R-:W-:Y:S05]  /*10e60*/  BRA `(.L_x_395) ;  /* 0xffffff2c004c7947 */ /* 0x000fea000383ffff */
.L_x_402:
[----:B-1----:R-:W-:-:S04]  /*10e70*/  IMAD.U32 R0, RZ, RZ, UR25 ;  /* 0x00000019ff007e24 */ /* 0x002fc8000f8e00ff */
[----:B------:R1:W2:Y:S03]  /*10e80*/  SYNCS.PHASECHK.TRANS64.TRYWAIT P1, [R0+URZ+0x22830], R7 ;  /* 0x02283007000075a7 */ /* 0x0002a6000802017f */
[----:B--2---:R-:W-:Y:S05]  /*10e90*/  @!P1 NANOSLEEP.SYNCS 0x989680 ;  /* 0x009896800000995d */ /* 0x004fea0003900000 */
[----:B------:R-:W2:Y:S02]  /*10ea0*/  @!P1 SYNCS.PHASECHK.TRANS64 P1, [R0+URZ+0x22830], R7 ;  /* 0x02283007000095a7 */ /* 0x000ea4000802007f */
[----:B--2---:R-:W-:Y:S05]  /*10eb0*/  @!P1 BRA `(.L_x_402) ;  /* 0xfffffffc00ec9947 */ /* 0x004fea000383ffff */
[----:B------:R-:W-:Y:S05]  /*10ec0*/  BRA `(.L_x_401) ;  /* 0xffffff30006c7947 */ /* 0x000fea000383ffff */
.L_x_407:
[----:B-1----:R-:W-:-:S04]  /*10ed0*/  IMAD.U32 R8, RZ, RZ, UR25 ;  /* 0x00000019ff087e24 */ /* 0x002fc8000f8e00ff */
[----:B------:R1:W2:Y:S03]  /*10ee0*/  SYNCS.PHASECHK.TRANS64.TRYWAIT P1, [R8+URZ+0x22850], R7 ;  /* 0x02285007080075a7 */ /* 0x0002a6000802017f */
[----:B--2---:R-:W-:Y:S05]  /*10ef0*/  @!P1 NANOSLEEP.SYNCS 0x989680 ;  /* 0x009896800000995d */ /* 0x004fea0003900000 */
[----:B------:R-:W2:Y:S02]  /*10f00*/  @!P1 SYNCS.PHASECHK.TRANS64 P1, [R8+URZ+0x22850], R7 ;  /* 0x02285007080095a7 */ /* 0x000ea4000802007f */
[----:B--2---:R-:W-:Y:S05]  /*10f10*/  @!P1 BRA `(.L_x_407) ;  /* 0xfffffffc00ec9947 */ /* 0x004fea000383ffff */
[----:B------:R-:W-:Y:S05]  /*10f20*/  BRA `(.L_x_406) ;  /* 0xffffff50000c7947 */ /* 0x000fea000383ffff */
.L_x_454:
[----:B------:R-:W0:Y:S01]  /*10f30*/  S2R R8, SR_TID.X ;  /* 0x0000000000087919 */ /* 0x000e220000002100 */
[----:B------:R-:W-:Y:S01]  /*10f40*/  BSSY B0, `(.L_x_516) ;  /* 0x000000a000007945 */ /* 0x000fe20003800000 */
[----:B------:R-:W-:Y:S02]  /*10f50*/  IMAD.MOV.U32 R12, RZ, RZ, RZ ;  /* 0x000000ffff0c7224 */ /* 0x000fe400078e00ff */
[----:B------:R-:W-:Y:S02]  /*10f60*/  IMAD.MOV.U32 R11, RZ, RZ, 0x1f ;  /* 0x0000001fff0b7424 */ /* 0x000fe400078e00ff */
[----:B------:R-:W-:Y:S01]  /*10f70*/  IMAD.MOV.U32 R15, RZ, RZ, -0x1 ;  /* 0xffffffffff0f7424 */ /* 0x000fe200078e00ff */
[----:B0-----:R-:W-:-:S04]  /*10f80*/  SHF.R.U32.HI R8, RZ, 0x5, R8 ;  /* 0x00000005ff087819 */ /* 0x001fc80000011608 */
[----:B------:R-:W-:-:S05]  /*10f90*/  LOP3.LUT R8, R8, 0x3, RZ, 0xc0, !PT ;  /* 0x0000000308087812 */ /* 0x000fca00078ec0ff */
[----:B------:R-:W-:-:S07]  /*10fa0*/  IMAD.MOV.U32 R13, RZ, RZ, R8 ;  /* 0x000000ffff0d7224 */ /* 0x000fce00078e0008 */
[----:B-----5:R-:W-:Y:S05]  /*10fb0*/  WARPSYNC.COLLECTIVE R15, `(.L_x_517) ;  /* 0x000000000f087348 */ /* 0x020fea0003c00000 */
[----:B------:R0:W1:Y:S02]  /*10fc0*/  SHFL.IDX P6, R14, R13, R12, R11 ;  /* 0x0000000c0d0e7389 */ /* 0x00006400000c000b */
[----:B01---5:R-:W-:Y:S01]  /*10fd0*/  ENDCOLLECTIVE ;  /* 0x000000000000791b */ /* 0x023fe20003800000 */
.L_x_517:
[----:B------:R-:W-:Y:S05]  /*10fe0*/  BSYNC B0 ;  /* 0x0000000000007941 */ /* 0x000fea0003800000 */
.L_x_516:
[----:B------:R-:W-:Y:S05]  /*10ff0*/  BRA `(.L_x_518) ;  /* 0xffffffc000707947 */ /* 0x000fea000383ffff */
.L_x_457:
[----:B0-----:R0:W1:Y:S02]  /*11000*/  SYNCS.PHASECHK.TRANS64.TRYWAIT P0, [R33+URZ+0x22840], R0 ;  /* 0x02284000210075a7 */ /* 0x001064000800017f */
[----:B-1----:R-:W-:Y:S05]  /*11010*/  @!P0 NANOSLEEP.SYNCS 0x989680 ;  /* 0x009896800000895d */ /* 0x002fea0003900000 */
[----:B------:R-:W1:Y:S02]  /*11020*/  @!P0 SYNCS.PHASECHK.TRANS64 P0, [R33+URZ+0x22840], R0 ;  /* 0x02284000210085a7 */ /* 0x000e64000800007f */
[----:B-1----:R-:W-:Y:S05]  /*11030*/  @!P0 BRA `(.L_x_457) ;  /* 0xfffffffc00f08947 */ /* 0x002fea000383ffff */
[----:B------:R-:W-:Y:S05]  /*11040*/  BRA `(.L_x_519) ;  /* 0xffffffc000987947 */ /* 0x000fea000383ffff */
.L_x_458:
[----:B------:R-:W-:Y:S01]  /*11050*/  BSSY B0, `(.L_x_520) ;  /* 0x0000008000007945 */ /* 0x000fe20003800000 */
[----:B------:R-:W-:Y:S02]  /*11060*/  IMAD.MOV.U32 R13, RZ, RZ, R4 ;  /* 0x000000ffff0d7224 */ /* 0x000fe400078e0004 */
[----:B------:R-:W-:Y:S02]  /*11070*/  IMAD.MOV.U32 R12, RZ, RZ, RZ ;  /* 0x000000ffff0c7224 */ /* 0x000fe400078e00ff */
[----:B------:R-:W-:Y:S02]  /*11080*/  IMAD.MOV.U32 R11, RZ, RZ, 0x181f ;  /* 0x0000181fff0b7424 */ /* 0x000fe400078e00ff */
[----:B------:R-:W-:-:S07]  /*11090*/  IMAD.MOV.U32 R15, RZ, RZ, -0x1 ;  /* 0xffffffffff0f7424 */ /* 0x000fce00078e00ff */
[----:B------:R-:W-:Y:S05]  /*110a0*/  WARPSYNC.COLLECTIVE R15, `(.L_x_521) ;  /* 0x000000000f087348 */ /* 0x000fea0003c00000 */
[----:B------:R0:W1:Y:S02]  /*110b0*/  SHFL.IDX P6, R14, R13, R12, R11 ;  /* 0x0000000c0d0e7389 */ /* 0x00006400000c000b */
[----:B01----:R-:W-:Y:S01]  /*110c0*/  ENDCOLLECTIVE ;  /* 0x000000000000791b */ /* 0x003fe20003800000 */
.L_x_521:
[----:B------:R-:W-:Y:S05]  /*110d0*/  BSYNC B0 ;  /* 0x0000000000007941 */ /* 0x000fea0003800000 */
.L_x_520:
[----:B------:R-:W-:Y:S02]  /*110e0*/  IMAD.MOV.U32 R13, RZ, RZ, R0 ;  /* 0x000000ffff0d7224 */ /* 0x000fe400078e0000 */
[----:B------:R-:W-:Y:S02]  /*110f0*/  IMAD.MOV.U32 R12, RZ, RZ, RZ ;  /* 0x000000ffff0c7224 */ /* 0x000fe400078e00ff */
[----:B------:R-:W-:Y:S02]  /*11100*/  IMAD.MOV.U32 R11, RZ, RZ, 0x181f ;  /* 0x0000181fff0b7424 */ /* 0x000fe400078e00ff */
[----:B------:R-:W-:Y:S02]  /*11110*/  IMAD.MOV.U32 R15, RZ, RZ, -0x1 ;  /* 0xffffffffff0f7424 */ /* 0x000fe400078e00ff */
[----:B------:R-:W-:Y:S02]  /*11120*/  IMAD.MOV.U32 R2, RZ, RZ, R14 ;  /* 0x000000ffff027224 */ /* 0x000fe400078e000e */
[----:B------:R-:W-:-:S07]  /*11130*/  @P0 IMAD R7, R5, 0x2, R22 ;  /* 0x0000000205070824 */ /* 0x000fce00078e0216 */
[----:B------:R-:W-:Y:S05]  /*11140*/  WARPSYNC.COLLECTIVE R15, `(.L_x_522) ;  /* 0x000000000f087348 */ /* 0x000fea0003c00000 */
[----:B------:R0:W1:Y:S02]  /*11150*/  SHFL.IDX P6, R14, R13, R12, R11 ;  /* 0x0000000c0d0e7389 */ /* 0x00006400000c000b */
[----:B01----:R-:W-:Y:S01]  /*11160*/  ENDCOLLECTIVE ;  /* 0x000000000000791b */ /* 0x003fe20003800000 */
.L_x_522:
[----:B------:R-:W-:Y:S02]  /*11170*/  IMAD.MOV.U32 R13, RZ, RZ, R4 ;  /* 0x000000ffff0d7224 */ /* 0x000fe400078e0004 */
[----:B------:R-:W-:Y:S02]  /*11180*/  IMAD.MOV.U32 R12, RZ, RZ, 0x1 ;  /* 0x00000001ff0c7424 */ /* 0x000fe400078e00ff */
[----:B------:R-:W-:-:S07]  /*11190*/  IMAD.MOV.U32 R3, RZ, RZ, R14 ;  /* 0x000000ffff037224 */ /* 0x000fce00078e000e */
[----:B------:R-:W-:Y:S05]  /*111a0*/  WARPSYNC.COLLECTIVE R15, `(.L_x_523) ;  /* 0x000000000f087348 */ /* 0x000fea0003c00000 */
[----:B------:R0:W1:Y:S02]  /*111b0*/  SHFL.IDX P6, R14, R13, R12, R11 ;  /* 0x0000000c0d0e7389 */ /* 0x00006400000c000b */
[----:B01----:R-:W-:Y:S01]  /*111c0*/  ENDCOLLECTIVE ;  /* 0x000000000000791b */ /* 0x003fe20003800000 */
.L_x_523:
[----:B------:R-:W-:-:S05]  /*111d0*/  @P0 LEA R3, P1, R8, R3, 0x1 ;  /* 0x0000000308030211 */ /* 0x000fca00078208ff */
[----:B------:R-:W-:-:S05]  /*111e0*/  @P0 IMAD.X R2, RZ, RZ, R2, P1 ;  /* 0x000000ffff020224 */ /* 0x000fca00008e0602 */
[----:B------:R-:W-:Y:S01]  /*111f0*/  @P0 LOP3.LUT R3, R3, R2, RZ, 0x3c, !PT ;  /* 0x0000000203030212 */ /* 0x000fe200078e3cff */
[----:B------:R-:W-:-:S03]  /*11200*/  IMAD.MOV.U32 R13, RZ, RZ, R0 ;  /* 0x000000ffff0d7224 */ /* 0x000fc600078e0000 */
[----:B------:R-:W-:-:S04]  /*11210*/  @P0 LOP3.LUT R2, R3, R2, RZ, 0x3c, !PT ;  /* 0x0000000203020212 */ /* 0x000fc800078e3cff */
[----:B------:R-:W-:-:S05]  /*11220*/  @P0 LOP3.LUT R3, R3, R2, RZ, 0x3c, !PT ;  /* 0x0000000203030212 */ /* 0x000fca00078e3cff */
[----:B------:R-:W-:Y:S01]  /*11230*/  @!PT LDS RZ, [RZ] ;  /* 0x00000000fffff984 */ /* 0x000fe20000000800 */
[----:B------:R-:W-:Y:S01]  /*11240*/  @!PT LDS RZ, [RZ] ;  /* 0x00000000fffff984 */ /* 0x000fe20000000800 */
[----:B------:R-:W-:Y:S01]  /*11250*/  @!PT LDS RZ, [RZ] ;  /* 0x00000000fffff984 */ /* 0x000fe20000000800 */
[----:B------:R0:W-:Y:S01]  /*11260*/  @P0 LDGSTS.E.BYPASS.LTC128B.128 [R7+0x1c400], desc[UR50][R2.64], !P2 ;  /* 0x1c40000002070fae */ /* 0x0001e2000d101d72 */
[----:B------:R-:W-:Y:S01]  /*11270*/  ISETP.GE.AND P0, PT, R32, 0x11, PT ;  /* 0x000000112000780c */ /* 0x000fe20003f06270 */
[----:B0-----:R-:W-:-:S12]  /*11280*/  IMAD.MOV.U32 R2, RZ, RZ, R14 ;  /* 0x000000ffff027224 */ /* 0x001fd800078e000e */
[----:B------:R-:W-:Y:S05]  /*11290*/  WARPSYNC.COLLECTIVE R15, `(.L_x_524) ;  /* 0x000000000f087348 */ /* 0x000fea0003c00000 */
[----:B------:R0:W1:Y:S02]  /*112a0*/  SHFL.IDX P6, R14, R13, R12, R11 ;  /* 0x0000000c0d0e7389 */ /* 0x00006400000c000b */
[----:B01----:R-:W-:Y:S01]  /*112b0*/  ENDCOLLECTIVE ;  /* 0x000000000000791b */ /* 0x003fe20003800000 */
.L_x_524:
[----:B------:R-:W-:Y:S02]  /*112c0*/  @P0 IMAD R7, R5, 0x2, R22 ;  /* 0x0000000205070824 */ /* 0x000fe400078e0216 */
[----:B------:R-:W-:Y:S02]  /*112d0*/  IMAD.MOV.U32 R13, RZ, RZ, R4 ;  /* 0x000000ffff0d7224 */ /* 0x000fe400078e0004 */
[----:B------:R-:W-:Y:S02]  /*112e0*/  IMAD.MOV.U32 R12, RZ, RZ, 0x2 ;  /* 0x00000002ff0c7424 */ /* 0x000fe400078e00ff */
[----:B------:R-:W-:-:S07]  /*112f0*/  IMAD.MOV.U32 R3, RZ, RZ, R14 ;  /* 0x000000ffff037224 */ /* 0x000fce00078e000e */
[----:B------:R-:W-:Y:S05]  /*11300*/  WARPSYNC.COLLECTIVE R15, `(.L_x_525) ;  /* 0x000000000f087348 */ /* 0x000fea0003c00000 */
[----:B------:R0:W1:Y:S02]  /*11310*/  SHFL.IDX P6, R14, R13, R12, R11 ;  /* 0x0000000c0d0e7389 */ /* 0x00006400000c000b */
[----:B01----:R-:W-:Y:S01]  /*11320*/  ENDCOLLECTIVE ;  /* 0x000000000000791b */ /* 0x003fe20003800000 */
.L_x_525:
        /* <DEDUP_REMOVED lines=15> */
.L_x_526:
[----:B------:R-:W-:Y:S02]  /*11420*/  @P0 IMAD R7, R5, 0x2, R22 ;  /* 0x0000000205070824 */ /* 0x000fe400078e0216 */
[----:B------:R-:W-:Y:S02]  /*11430*/  IMAD.MOV.U32 R13, RZ, RZ, R4 ;  /* 0x000000ffff0d7224 */ /* 0x000fe400078e0004 */
[----:B------:R-:W-:Y:S02]  /*11440*/  IMAD.MOV.U32 R12, RZ, RZ, 0x3 ;  /* 0x00000003ff0c7424 */ /* 0x000fe400078e00ff */
[----:B------:R-:W-:-:S07]  /*11450*/  IMAD.MOV.U32 R3, RZ, RZ, R14 ;  /* 0x000000ffff037224 */ /* 0x000fce00078e000e */
[----:B------:R-:W-:Y:S05]  /*11460*/  WARPSYNC.COLLECTIVE R15, `(.L_x_527) ;  /* 0x000000000f087348 */ /* 0x000fea0003c00000 */
[----:B------:R0:W1:Y:S02]  /*11470*/  SHFL.IDX P6, R14, R13, R12, R11 ;  /* 0x0000000c0d0e7389 */ /* 0x00006400000c000b */
[----:B01----:R-:W-:Y:S01]  /*11480*/  ENDCOLLECTIVE ;  /* 0x000000000000791b */ /* 0x003fe20003800000 */
.L_x_527:
        /* <DEDUP_REMOVED lines=15> */
.L_x_528:
[----:B------:R-:W-:Y:S02]  /*11580*/  @P0 IMAD R7, R5, 0x2, R22 ;  /* 0x0000000205070824 */ /* 0x000fe400078e0216 */
[----:B------:R-:W-:Y:S02]  /*11590*/  IMAD.MOV.U32 R13, RZ, RZ, R4 ;  /* 0x000000ffff0d7224 */ /* 0x000fe400078e0004 */
[----:B------:R-:W-:Y:S02]  /*115a0*/  IMAD.MOV.U32 R12, RZ, RZ, 0x4 ;  /* 0x00000004ff0c7424 */ /* 0x000fe400078e00ff */
[----:B------:R-:W-:-:S07]  /*115b0*/  IMAD.MOV.U32 R3, RZ, RZ, R14 ;  /* 0x000000ffff037224 */ /* 0x000fce00078e000e */
[----:B------:R-:W-:Y:S05]  /*115c0*/  WARPSYNC.COLLECTIVE R15, `(.L_x_529) ;  /* 0x000000000f087348 */ /* 0x000fea0003c00000 */
[----:B------:R0:W1:Y:S02]  /*115d0*/  SHFL.IDX P6, R14, R13, R12, R11 ;  /* 0x0000000c0d0e7389 */ /* 0x00006400000c000b */
[----:B01----:R-:W-:Y:S01]  /*115e0*/  ENDCOLLECTIVE ;  /* 0x000000000000791b */ /* 0x003fe20003800000 */
.L_x_529:
        /* <DEDUP_REMOVED lines=15> */
.L_x_530:
[----:B------:R-:W-:Y:S02]  /*116e0*/  @P0 IMAD R7, R5, 0x2, R22 ;  /* 0x0000000205070824 */ /* 0x000fe400078e0216 */
[----:B------:R-:W-:Y:S02]  /*116f0*/  IMAD.MOV.U32 R13, RZ, RZ, R4 ;  /* 0x000000ffff0d7224 */ /* 0x000fe400078e0004 */
[----:B------:R-:W-:Y:S02]  /*11700*/  IMAD.MOV.U32 R12, RZ, RZ, 0x5 ;  /* 0x00000005ff0c7424 */ /* 0x000fe400078e00ff */
[----:B------:R-:W-:-:S07]  /*11710*/  IMAD.MOV.U32 R3, RZ, RZ, R14 ;  /* 0x000000ffff037224 */ /* 0x000fce00078e000e */
[----:B------:R-:W-:Y:S05]  /*11720*/  WARPSYNC.COLLECTIVE R15, `(.L_x_531) ;  /* 0x000000000f087348 */ /* 0x000fea0003c00000 */
[----:B------:R0:W1:Y:S02]  /*11730*/  SHFL.IDX P6, R14, R13, R12, R11 ;  /* 0x0000000c0d0e7389 */ /* 0x00006400000c000b */
[----:B01----:R-:W-:Y:S01]  /*11740*/  ENDCOLLECTIVE ;  /* 0x000000000000791b */ /* 0x003fe20003800000 */
.L_x_531:
[----:B------:R-:W-:-:S05]  /*11750*/  @P0 LEA R3, P1, R8, R3, 0x1 ;  /* 0x0000000308030211 */ /* 0x000fca00078208ff */
[----:B------:R-:W-:-:S05]  /*11760*/  @P0 IMAD.X R2, RZ, RZ, R2, P1 ;  /* 0x000000ffff020224 */ /* 0x000fca00008e0602 */
[----:B------:R-:W-:Y:S01]  /*11770*/  @P0 LOP3.LUT R3, R3, R2, RZ, 0x3c, !PT ;  /* 0x0000000203030212 */ /* 0x000fe200078e3cff */
[----:B------:R-:W-:-:S03]  /*11780*/  IMAD.MOV.U32 R13, RZ, RZ, R0 ;  /* 0x000000ffff0d7224 */ /* 0x000fc600078e0000 */
[----:B------:R-:W-:-:S04]  /*11790*/  @P0 LOP3.LUT R2, R3, R2, RZ, 0x3c, !PT ;  /* 0x0000000203020212 */ /* 0x000fc800078e3cff */
[----:B------:R-:W-:Y:S01]  /*117a0*/  @P0 LOP3.LUT R3, R3, R2, RZ, 0x3c, !PT ;  /* 0x0000000203030212 */ /* 0x000fe200078e3cff */
[----:B------:R-:W-:-:S07]  /*117b0*/  IMAD.MOV.U32 R4, RZ, RZ, R14 ;  /* 0x000000ffff047224 */ /* 0x000fce00078e000e */
[----:B------:R-:W-:Y:S05]  /*117c0*/  WARPSYNC.COLLECTIVE R15, `(.L_x_532) ;  /* 0x000000000f087348 */ /* 0x000fea0003c00000 */
[----:B------:R0:W1:Y:S02]  /*117d0*/  SHFL.IDX P6, R14, R13, R12, R11 ;  /* 0x0000000c0d0e7389 */ /* 0x00006400000c000b */
[----:B01----:R-:W-:Y:S01]  /*117e0*/  ENDCOLLECTIVE ;  /* 0x000000000000791b */ /* 0x003fe20003800000 */
.L_x_532:
[----:B------:R-:W-:Y:S01]  /*117f0*/  @!PT LDS RZ, [RZ] ;  /* 0x00000000fffff984 */ /* 0x000fe20000000800 */
[----:B------:R-:W-:Y:S01]  /*11800*/  @!PT LDS RZ, [RZ] ;  /* 0x00000000fffff984 */ /* 0x000fe20000000800 */
[----:B------:R-:W-:Y:S01]  /*11810*/  @!PT LDS RZ, [RZ] ;  /* 0x00000000fffff984 */ /* 0x000fe20000000800 */
[----:B------:R1:W-:Y:S01]  /*11820*/  @P0 LDGSTS.E.BYPASS.LTC128B.128 [R7+0x1e400], desc[UR50][R2.64], !P2 ;  /* 0x1e40000002070fae */ /* 0x0003e2000d101d72 */
[----:B------:R-:W-:Y:S01]  /*11830*/  IMAD.MOV.U32 R0, RZ, RZ, R14 ;  /* 0x000000ffff007224 */ /* 0x000fe200078e000e */
[----:B------:R-:W-:Y:S06]  /*11840*/  BRA `(.L_x_533) ;  /* 0xffffffbc00f87947 */ /* 0x000fec000383ffff */
.L_x_463:
[----:B------:R-:W-:Y:S02]  /*11850*/  IMAD.MOV.U32 R13, RZ, RZ, R4 ;  /* 0x000000ffff0d7224 */ /* 0x000fe400078e0004 */
[----:B------:R-:W-:Y:S02]  /*11860*/  IMAD.MOV.U32 R12, RZ, RZ, RZ ;  /* 0x000000ffff0c7224 */ /* 0x000fe400078e00ff */
[----:B------:R-:W-:Y:S02]  /*11870*/  IMAD.MOV.U32 R11, RZ, RZ, 0x181f ;  /* 0x0000181fff0b7424 */ /* 0x000fe400078e00ff */
[----:B------:R-:W-:Y:S02]  /*11880*/  IMAD.MOV.U32 R15, RZ, RZ, -0x1 ;  /* 0xffffffffff0f7424 */ /* 0x000fe400078e00ff */
[----:B-----5:R-:W-:Y:S02]  /*11890*/  IMAD R5, R10, R6, RZ ;  /* 0x000000060a057224 */ /* 0x020fe400078e02ff */
[----:B------:R-:W-:-:S07]  /*118a0*/  IMAD.IADD R17, R9, 0x1, R17 ;  /* 0x0000000109117824 */ /* 0x000fce00078e0211 */
[----:B------:R-:W-:Y:S05]  /*118b0*/  WARPSYNC.COLLECTIVE R15, `(.L_x_534) ;  /* 0x000000000f087348 */ /* 0x000fea0003c00000 */
[----:B------:R0:W1:Y:S02]  /*118c0*/  SHFL.IDX P6, R14, R13, R12, R11 ;  /* 0x0000000c0d0e7389 */ /* 0x00006400000c000b */
[----:B01----:R-:W-:Y:S01]  /*118d0*/  ENDCOLLECTIVE ;  /* 0x000000000000791b */ /* 0x003fe20003800000 */
.L_x_534:
[C---:B------:R-:W-:Y:S01]  /*118e0*/  VIADD R6, R17.reuse, 0x10 ;  /* 0x0000001011067836 */ /* 0x040fe20000000000 */
[----:B------:R-:W-:Y:S01]  /*118f0*/  ISETP.GE.AND P0, PT, R17, R5, PT ;  /* 0x000000051100720c */ /* 0x000fe20003f06270 */
[----:B------:R-:W-:Y:S02]  /*11900*/  IMAD.MOV.U32 R13, RZ, RZ, R0 ;  /* 0x000000ffff0d7224 */ /* 0x000fe400078e0000 */
[----:B------:R-:W-:-:S10]  /*11910*/  IMAD.MOV.U32 R2, RZ, RZ, R14 ;  /* 0x000000ffff027224 */ /* 0x000fd400078e000e */
[----:B------:R-:W-:Y:S05]  /*11920*/  WARPSYNC.COLLECTIVE R15, `(.L_x_535) ;  /* 0x000000000f087348 */ /* 0x000fea0003c00000 */
[----:B------:R0:W1:Y:S02]  /*11930*/  SHFL.IDX P6, R14, R13, R12, R11 ;  /* 0x0000000c0d0e7389 */ /* 0x00006400000c000b */
[----:B01----:R-:W-:Y:S01]  /*11940*/  ENDCOLLECTIVE ;  /* 0x000000000000791b */ /* 0x003fe20003800000 */
.L_x_535:
[----:B------:R-:W-:Y:S02]  /*11950*/  IMAD.MOV.U32 R13, RZ, RZ, R4 ;  /* 0x000000ffff0d7224 */ /* 0x000fe400078e0004 */
[----:B------:R-:W-:Y:S02]  /*11960*/  IMAD.MOV.U32 R12, RZ, RZ, 0x1 ;  /* 0x00000001ff0c7424 */ /* 0x000fe400078e00ff */
[----:B------:R-:W-:-:S07]  /*11970*/  IMAD.MOV.U32 R3, RZ, RZ, R14 ;  /* 0x000000ffff037224 */ /* 0x000fce00078e000e */
[----:B------:R-:W-:Y:S05]  /*11980*/  WARPSYNC.COLLECTIVE R15, `(.L_x_536) ;  /* 0x000000000f087348 */ /* 0x000fea0003c00000 */
[----:B------:R0:W1:Y:S02]  /*11990*/  SHFL.IDX P6, R14, R13, R12, R11 ;  /* 0x0000000c0d0e7389 */ /* 0x00006400000c000b */
[----:B01----:R-:W-:Y:S01]  /*119a0*/  ENDCOLLECTIVE ;  /* 0x000000000000791b */ /* 0x003fe20003800000 */
.L_x_536:
[----:B------:R-:W-:-:S05]  /*119b0*/  @!P0 LEA R3, P2, R8, R3, 0x1 ;  /* 0x0000000308038211 */ /* 0x000fca00078408ff */
[----:B------:R-:W-:-:S05]  /*119c0*/  @!P0 IMAD.X R2, RZ, RZ, R2, P2 ;  /* 0x000000ffff028224 */ /* 0x000fca00010e0602 */
[----:B------:R-:W-:Y:S01]  /*119d0*/  @!P0 LOP3.LUT R3, R3, R2, RZ, 0x3c, !PT ;  /* 0x0000000203038212 */ /* 0x000fe200078e3cff */
[----:B------:R-:W-:-:S03]  /*119e0*/  IMAD.MOV.U32 R13, RZ, RZ, R0 ;  /* 0x000000ffff0d7224 */ /* 0x000fc600078e0000 */
[----:B------:R-:W-:-:S04]  /*119f0*/  @!P0 LOP3.LUT R2, R3, R2, RZ, 0x3c, !PT ;  /* 0x0000000203028212 */ /* 0x000fc800078e3cff */
[----:B------:R-:W-:-:S05]  /*11a00*/  @!P0 LOP3.LUT R3, R3, R2, RZ, 0x3c, !PT ;  /* 0x0000000203038212 */ /* 0x000fca00078e3cff */
        /* <DEDUP_REMOVED lines=9> */
.L_x_537:
[----:B------:R-:W-:Y:S02]  /*11aa0*/  IMAD.MOV.U32 R13, RZ, RZ, R4 ;  /* 0x000000ffff0d7224 */ /* 0x000fe400078e0004 */
[----:B------:R-:W-:Y:S02]  /*11ab0*/  IMAD.MOV.U32 R12, RZ, RZ, 0x2 ;  /* 0x00000002ff0c7424 */ /* 0x000fe400078e00ff */
[----:B------:R-:W-:-:S07]  /*11ac0*/  IMAD.MOV.U32 R3, RZ, RZ, R14 ;  /* 0x000000ffff037224 */ /* 0x000fce00078e000e */
[----:B------:R-:W-:Y:S05]  /*11ad0*/  WARPSYNC.COLLECTIVE R15, `(.L_x_538) ;  /* 0x000000000f087348 */ /* 0x000fea0003c00000 */
[----:B------:R0:W1:Y:S02]  /*11ae0*/  SHFL.IDX P6, R14, R13, R12, R11 ;  /* 0x0000000c0d0e7389 */ /* 0x00006400000c000b */
[----:B01----:R-:W-:Y:S01]  /*11af0*/  ENDCOLLECTIVE ;  /* 0x000000000000791b */ /* 0x003fe20003800000 */
.L_x_538:
        /* <DEDUP_REMOVED lines=9> */
[----:B------:R0:W-:Y:S02]  /*11b90*/  @!P0 LDGSTS.E.BYPASS.LTC128B.128 [R36+0x18c00], desc[UR50][R2.64], !P1 ;  /* 0x18c0000002248fae */ /* 0x0001e4000c901d72 */
[----:B0-----:R-:W-:-:S05]  /*11ba0*/  VIADD R2, R17, 0x20 ;  /* 0x0000002011027836 */ /* 0x001fca0000000000 */
[----:B------:R-:W-:Y:S01]  /*11bb0*/  ISETP.GE.AND P0, PT, R2, R5, PT ;  /* 0x000000050200720c */ /* 0x000fe20003f06270 */
[----:B------:R-:W-:-:S12]  /*11bc0*/  IMAD.MOV.U32 R2, RZ, RZ, R14 ;  /* 0x000000ffff027224 */ /* 0x000fd800078e000e */
[----:B------:R-:W-:Y:S05]  /*11bd0*/  WARPSYNC.COLLECTIVE R15, `(.L_x_539) ;  /* 0x000000000f087348 */ /* 0x000fea0003c00000 */
[----:B------:R0:W1:Y:S02]  /*11be0*/  SHFL.IDX P6, R14, R13, R12, R11 ;  /* 0x0000000c0d0e7389 */ /* 0x00006400000c000b */
[----:B01----:R-:W-:Y:S01]  /*11bf0*/  ENDCOLLECTIVE ;  /* 0x000000000000791b */ /* 0x003fe20003800000 */
.L_x_539:
[----:B------:R-:W-:Y:S02]  /*11c00*/  IMAD.MOV.U32 R13, RZ, RZ, R4 ;  /* 0x000000ffff0d7224 */ /* 0x000fe400078e0004 */
[----:B------:R-:W-:Y:S02]  /*11c10*/  IMAD.MOV.U32 R12, RZ, RZ, 0x3 ;  /* 0x00000003ff0c7424 */ /* 0x000fe400078e00ff */
[----:B------:R-:W-:-:S07]  /*11c20*/  IMAD.MOV.U32 R3, RZ, RZ, R14 ;  /* 0x000000ffff037224 */ /* 0x000fce00078e000e */
[----:B------:R-:W-:Y:S05]  /*11c30*/  WARPSYNC.COLLECTIVE R15, `(.L_x_540) ;  /* 0x000000000f087348 */ /* 0x000fea0003c00000 */
[----:B------:R0:W1:Y:S02]  /*11c40*/  SHFL.IDX P6, R14, R13, R12, R11 ;  /* 0x0000000c0d0e7389 */ /* 0x00006400000c000b */
[----:B01----:R-:W-:Y:S01]  /*11c50*/  ENDCOLLECTIVE ;  /* 0x000000000000791b */ /* 0x003fe20003800000 */
.L_x_540:
        /* <DEDUP_REMOVED lines=16> */
.L_x_541:
[----:B------:R-:W-:Y:S02]  /*11d60*/  IMAD.MOV.U32 R13, RZ, RZ, R4 ;  /* 0x000000ffff0d7224 */ /* 0x000fe400078e0004 */
[----:B------:R-:W-:Y:S02]  /*11d70*/  IMAD.MOV.U32 R12, RZ, RZ, 0x4 ;  /* 0x00000004ff0c7424 */ /* 0x000fe400078e00ff */
[----:B------:R-:W-:-:S07]  /*11d80*/  IMAD.MOV.U32 R3, RZ, RZ, R14 ;  /* 0x000000ffff037224 */ /* 0x000fce00078e000e */
[----:B------:R-:W-:Y:S05]  /*11d90*/  WARPSYNC.COLLECTIVE R15, `(.L_x_542) ;  /* 0x000000000f087348 */ /* 0x000fea0003c00000 */
[----:B------:R0:W1:Y:S02]  /*11da0*/  SHFL.IDX P6, R14, R13, R12, R11 ;  /* 0x0000000c0d0e7389 */ /* 0x00006400000c000b */
[----:B01----:R-:W-:Y:S01]  /*11db0*/  ENDCOLLECTIVE ;  /* 0x000000000000791b */ /* 0x003fe20003800000 */
.L_x_542:
        /* <DEDUP_REMOVED lines=16> */
.L_x_543:
[----:B------:R-:W-:Y:S02]  /*11ec0*/  IMAD.MOV.U32 R13, RZ, RZ, R4 ;  /* 0x000000ffff0d7224 */ /* 0x000fe400078e0004 */
[----:B------:R-:W-:Y:S02]  /*11ed0*/  IMAD.MOV.U32 R12, RZ, RZ, 0x5 ;  /* 0x00000005ff0c7424 */ /* 0x000fe400078e00ff */
[----:B------:R-:W-:-:S07]  /*11ee0*/  IMAD.MOV.U32 R3, RZ, RZ, R14 ;  /* 0x000000ffff037224 */ /* 0x000fce00078e000e */
[----:B------:R-:W-:Y:S05]  /*11ef0*/  WARPSYNC.COLLECTIVE R15, `(.L_x_544) ;  /* 0x000000000f087348 */ /* 0x000fea0003c00000 */
[----:B------:R0:W1:Y:S02]  /*11f00*/  SHFL.IDX P6, R14, R13, R12, R11 ;  /* 0x0000000c0d0e7389 */ /* 0x00006400000c000b */
[----:B01----:R-:W-:Y:S01]  /*11f10*/  ENDCOLLECTIVE ;  /* 0x000000000000791b */ /* 0x003fe20003800000 */
.L_x_544:
        /* <DEDUP_REMOVED lines=16> */
.L_x_545:
[----:B------:R-:W-:Y:S02]  /*12020*/  IMAD.MOV.U32 R13, RZ, RZ, R4 ;  /* 0x000000ffff0d7224 */ /* 0x000fe400078e0004 */
[----:B------:R-:W-:Y:S02]  /*12030*/  IMAD.MOV.U32 R12, RZ, RZ, 0x6 ;  /* 0x00000006ff0c7424 */ /* 0x000fe400078e00ff */
[----:B------:R-:W-:-:S07]  /*12040*/  IMAD.MOV.U32 R3, RZ, RZ, R14 ;  /* 0x000000ffff037224 */ /* 0x000fce00078e000e */
[----:B------:R-:W-:Y:S05]  /*12050*/  WARPSYNC.COLLECTIVE R15, `(.L_x_546) ;  /* 0x000000000f087348 */ /* 0x000fea0003c00000 */
[----:B------:R0:W1:Y:S02]  /*12060*/  SHFL.IDX P6, R14, R13, R12, R11 ;  /* 0x0000000c0d0e7389 */ /* 0x00006400000c000b */
[----:B01----:R-:W-:Y:S01]  /*12070*/  ENDCOLLECTIVE ;  /* 0x000000000000791b */ /* 0x003fe20003800000 */
.L_x_546:
        /* <DEDUP_REMOVED lines=16> */
.L_x_547:
[----:B------:R-:W-:Y:S02]  /*12180*/  IMAD.MOV.U32 R13, RZ, RZ, R4 ;  /* 0x000000ffff0d7224 */ /* 0x000fe400078e0004 */
[----:B------:R-:W-:Y:S02]  /*12190*/  IMAD.MOV.U32 R12, RZ, RZ, 0x7 ;  /* 0x00000007ff0c7424 */ /* 0x000fe400078e00ff */
[----:B------:R-:W-:-:S07]  /*121a0*/  IMAD.MOV.U32 R3, RZ, RZ, R14 ;  /* 0x000000ffff037224 */ /* 0x000fce00078e000e */
[----:B------:R-:W-:Y:S05]  /*121b0*/  WARPSYNC.COLLECTIVE R15, `(.L_x_548) ;  /* 0x000000000f087348 */ /* 0x000fea0003c00000 */
[----:B------:R0:W1:Y:S02]  /*121c0*/  SHFL.IDX P6, R14, R13, R12, R11 ;  /* 0x0000000c0d0e7389 */ /* 0x00006400000c000b */
[----:B01----:R-:W-:Y:S01]  /*121d0*/  ENDCOLLECTIVE ;  /* 0x000000000000791b */ /* 0x003fe20003800000 */
.L_x_548:
[----:B------:R-:W-:-:S05]  /*121e0*/  @!P0 LEA R3, P2, R8, R3, 0x1 ;  /* 0x0000000308038211 */ /* 0x000fca00078408ff */
[----:B------:R-:W-:-:S05]  /*121f0*/  @!P0 IMAD.X R2, RZ, RZ, R2, P2 ;  /* 0x000000ffff028224 */ /* 0x000fca00010e0602 */
[----:B------:R-:W-:Y:S01]  /*12200*/  @!P0 LOP3.LUT R3, R3, R2, RZ, 0x3c, !PT ;  /* 0x0000000203038212 */ /* 0x000fe200078e3cff */
[----:B------:R-:W-:-:S03]  /*12210*/  IMAD.MOV.U32 R13, RZ, RZ, R0 ;  /* 0x000000ffff0d7224 */ /* 0x000fc600078e0000 */
[----:B------:R-:W-:-:S04]  /*12220*/  @!P0 LOP3.LUT R2, R3, R2, RZ, 0x3c, !PT ;  /* 0x0000000203028212 */ /* 0x000fc800078e3cff */
[----:B------:R-:W-:Y:S01]  /*12230*/  @!P0 LOP3.LUT R3, R3, R2, RZ, 0x3c, !PT ;  /* 0x0000000203038212 */ /* 0x000fe200078e3cff */
[----:B------:R-:W-:-:S04]  /*12240*/  IMAD.MOV.U32 R4, RZ, RZ, R14 ;  /* 0x000000ffff047224 */ /* 0x000fc800078e000e */
[----:B------:R-:W-:Y:S01]  /*12250*/  @!PT LDS RZ, [RZ] ;  /* 0x00000000fffff984 */ /* 0x000fe20000000800 */
[----:B------:R-:W-:Y:S01]  /*12260*/  @!PT LDS RZ, [RZ] ;  /* 0x00000000fffff984 */ /* 0x000fe20000000800 */
[----:B------:R-:W-:Y:S01]  /*12270*/  @!PT LDS RZ, [RZ] ;  /* 0x00000000fffff984 */ /* 0x000fe20000000800 */
[----:B------:R0:W-:Y:S03]  /*12280*/  @!P0 LDGSTS.E.BYPASS.LTC128B.128 [R36+0x1b400], desc[UR50][R2.64], !P1 ;  /* 0x1b40000002248fae */ /* 0x0001e6000c901d72 */
[----:B0-----:R-:W-:Y:S05]  /*12290*/  WARPSYNC.COLLECTIVE R15, `(.L_x_549) ;  /* 0x000000000f087348 */ /* 0x001fea0003c00000 */
[----:B------:R1:W2:Y:S02]  /*122a0*/  SHFL.IDX P6, R14, R13, R12, R11 ;  /* 0x0000000c0d0e7389 */ /* 0x0002a400000c000b */
[----:B012---:R-:W-:Y:S01]  /*122b0*/  ENDCOLLECTIVE ;  /* 0x000000000000791b */ /* 0x007fe20003800000 */
.L_x_549:
[----:B------:R-:W-:Y:S05]  /*122c0*/  BRA `(.L_x_550) ;  /* 0xffffffc000607947 */ /* 0x000fea000383ffff */
.L_x_466:
[----:B0-----:R0:W1:Y:S02]  /*122d0*/  SYNCS.PHASECHK.TRANS64.TRYWAIT P0, [R22+URZ+0x22820], R3 ;  /* 0x02282003160075a7 */ /* 0x001064000800017f */
[----:B-1----:R-:W-:Y:S05]  /*122e0*/  @!P0 NANOSLEEP.SYNCS 0x989680 ;  /* 0x009896800000895d */ /* 0x002fea0003900000 */
[----:B------:R-:W1:Y:S02]  /*122f0*/  @!P0 SYNCS.PHASECHK.TRANS64 P0, [R22+URZ+0x22820], R3 ;  /* 0x02282003160085a7 */ /* 0x000e64000800007f */
[----:B-1----:R-:W-:Y:S05]  /*12300*/  @!P0 BRA `(.L_x_466) ;  /* 0xfffffffc00f08947 */ /* 0x002fea000383ffff */
[----:B------:R-:W-:Y:S05]  /*12310*/  BRA `(.L_x_551) ;  /* 0xffffffc000bc7947 */ /* 0x000fea000383ffff */
.L_x_469:
[----:B-1----:R1:W2:Y:S02]  /*12320*/  SYNCS.PHASECHK.TRANS64.TRYWAIT P0, [R33+URZ+0x22860], R0 ;  /* 0x02286000210075a7 */ /* 0x0022a4000800017f */
[----:B--2---:R-:W-:Y:S05]  /*12330*/  @!P0 NANOSLEEP.SYNCS 0x989680 ;  /* 0x009896800000895d */ /* 0x004fea0003900000 */
[----:B------:R-:W2:Y:S02]  /*12340*/  @!P0 SYNCS.PHASECHK.TRANS64 P0, [R33+URZ+0x22860], R0 ;  /* 0x02286000210085a7 */ /* 0x000ea4000800007f */
[----:B--2---:R-:W-:Y:S05]  /*12350*/  @!P0 BRA `(.L_x_469) ;  /* 0xfffffffc00f08947 */ /* 0x004fea000383ffff */
[----:B------:R-:W-:Y:S05]  /*12360*/  BRA `(.L_x_552) ;  /* 0xffffffc000cc7947 */ /* 0x000fea000383ffff */
.L_x_470:
        /* <DEDUP_REMOVED lines=8> */
.L_x_554:
[----:B------:R-:W-:Y:S05]  /*123f0*/  BSYNC B0 ;  /* 0x0000000000007941 */ /* 0x000fea0003800000 */
.L_x_553:
[----:B------:R-:W0:Y:S01]  /*12400*/  S2R R7, SR_TID.X ;  /* 0x0000000000077919 */ /* 0x000e220000002100 */
[----:B------:R-:W-:Y:S01]  /*12410*/  IMAD.MOV.U32 R13, RZ, RZ, R5 ;  /* 0x000000ffff0d7224 */ /* 0x000fe200078e0005 */
[C---:B------:R-:W-:Y:S01]  /*12420*/  LOP3.LUT P2, RZ, R25.reuse, 0x2, RZ, 0xc0, !PT ;  /* 0x0000000219ff7812 */ /* 0x040fe2000784c0ff */
[----:B------:R-:W-:Y:S01]  /*12430*/  IMAD.MOV.U32 R12, RZ, RZ, RZ ;  /* 0x000000ffff0c7224 */ /* 0x000fe200078e00ff */
[----:B------:R-:W-:Y:S01]  /*12440*/  LOP3.LUT P1, RZ, R25, 0x4, RZ, 0xc0, !PT ;  /* 0x0000000419ff7812 */ /* 0x000fe2000782c0ff */
[----:B------:R-:W-:Y:S02]  /*12450*/  IMAD.MOV.U32 R11, RZ, RZ, 0x181f ;  /* 0x0000181fff0b7424 */ /* 0x000fe400078e00ff */
[----:B------:R-:W-:Y:S01]  /*12460*/  IMAD.MOV.U32 R15, RZ, RZ, -0x1 ;  /* 0xffffffffff0f7424 */ /* 0x000fe200078e00ff */
[----:B------:R-:W-:Y:S01]  /*12470*/  ISETP.LT.OR P4, PT, R32, 0x1, !P1 ;  /* 0x000000012000780c */ /* 0x000fe20004f81670 */
[----:B------:R-:W-:Y:S02]  /*12480*/  IMAD.MOV.U32 R3, RZ, RZ, R14 ;  /* 0x000000ffff037224 */ /* 0x000fe400078e000e */
[----:B------:R-:W-:-:S10]  /*12490*/  IMAD R4, R4, 0x2, R22 ;  /* 0x0000000204047824 */ /* 0x000fd400078e0216 */
[----:B0-----:R-:W-:Y:S05]  /*124a0*/  WARPSYNC.COLLECTIVE R15, `(.L_x_555) ;  /* 0x000000000f087348 */ /* 0x001fea0003c00000 */
[----:B------:R1:W2:Y:S02]  /*124b0*/  SHFL.IDX P6, R14, R13, R12, R11 ;  /* 0x0000000c0d0e7389 */ /* 0x0002a400000c000b */
[----:B012---:R-:W-:Y:S01]  /*124c0*/  ENDCOLLECTIVE ;  /* 0x000000000000791b */ /* 0x007fe20003800000 */
.L_x_555:
[----:B------:R-:W-:Y:S02]  /*124d0*/  IMAD.MOV.U32 R13, RZ, RZ, R6 ;  /* 0x000000ffff0d7224 */ /* 0x000fe400078e0006 */
[----:B------:R-:W-:Y:S02]  /*124e0*/  IMAD.MOV.U32 R12, RZ, RZ, 0x1 ;  /* 0x00000001ff0c7424 */ /* 0x000fe400078e00ff */
[----:B------:R-:W-:-:S05]  /*124f0*/  IMAD.SHL.U32 R7, R7, 0x8, RZ ;  /* 0x0000000807077824 */ /* 0x000fca00078e00ff */
[----:B------:R-:W-:-:S05]  /*12500*/  LOP3.LUT R7, R7, 0x38, RZ, 0xc0, !PT ;  /* 0x0000003807077812 */ /* 0x000fca00078ec0ff */
[----:B------:R-:W-:Y:S01]  /*12510*/  IMAD.SHL.U32 R0, R7, 0x2, RZ ;  /* 0x0000000207007824 */ /* 0x000fe200078e00ff */
[----:B------:R-:W-:-:S04]  /*12520*/  LOP3.LUT R7, R25, 0x1, RZ, 0xc0, !PT ;  /* 0x0000000119077812 */ /* 0x000fc800078ec0ff */
[----:B------:R-:W-:Y:S02]  /*12530*/  IADD3 R2, P0, R14, R0, RZ ;  /* 0x000000000e027210 */ /* 0x000fe40007f1e0ff */
[----:B------:R-:W-:-:S13]  /*12540*/  ISETP.NE.U32.AND P3, PT, R7, 0x1, PT ;  /* 0x000000010700780c */ /* 0x000fda0003f65070 */
[----:B------:R-:W-:Y:S05]  /*12550*/  WARPSYNC.COLLECTIVE R15, `(.L_x_556) ;  /* 0x000000000f087348 */ /* 0x000fea0003c00000 */
[----:B------:R0:W1:Y:S02]  /*12560*/  SHFL.IDX P6, R14, R13, R12, R11 ;  /* 0x0000000c0d0e7389 */ /* 0x00006400000c000b */
[----:B01----:R-:W-:Y:S01]  /*12570*/  ENDCOLLECTIVE ;  /* 0x000000000000791b */ /* 0x003fe20003800000 */
.L_x_556:
[----:B------:R-:W-:Y:S01]  /*12580*/  IMAD.X R3, RZ, RZ, R3, P0 ;  /* 0x000000ffff037224 */ /* 0x000fe200000e0603 */
[----:B------:R-:W-:Y:S01]  /*12590*/  ISETP.LT.OR P0, PT, R32, 0x1, P3 ;  /* 0x000000012000780c */ /* 0x000fe20001f01670 */
[----:B------:R-:W-:-:S12]  /*125a0*/  IMAD.MOV.U32 R13, RZ, RZ, R5 ;  /* 0x000000ffff0d7224 */ /* 0x000fd800078e0005 */
[----:B------:R-:W-:Y:S01]  /*125b0*/  @!PT LDS RZ, [RZ] ;  /* 0x00000000fffff984 */ /* 0x000fe20000000800 */
[----:B------:R-:W-:Y:S01]  /*125c0*/  @!PT LDS RZ, [RZ] ;  /* 0x00000000fffff984 */ /* 0x000fe20000000800 */
[----:B------:R-:W-:Y:S01]  /*125d0*/  @!PT LDS RZ, [RZ] ;  /* 0x00000000fffff984 */ /* 0x000fe20000000800 */
[----:B------:R-:W-:Y:S01]  /*125e0*/  LDGSTS.E.BYPASS.LTC128B.128 [R4+0x400], desc[UR50][R2.64], !P0 ;  /* 0x0040000002047fae */ /* 0x000fe2000c101d72 */
[----:B------:R-:W-:-:S13]  /*125f0*/  ISETP.LT.OR P0, PT, R32, 0x1, !P2 ;  /* 0x000000012000780c */ /* 0x000fda0005701670 */
[----:B------:R-:W-:Y:S01]  /*12600*/  LDGSTS.E.BYPASS.LTC128B.128 [R4+0x3400], desc[UR50][R2.64+0x80], !P0 ;  /* 0x0340008002047fae */ /* 0x000fe2000c101d72 */
[----:B------:R-:W-:-:S03]  /*12610*/  LOP3.LUT P0, RZ, R25, 0x8, RZ, 0xc0, !PT ;  /* 0x0000000819ff7812 */ /* 0x000fc6000780c0ff */
[----:B------:R-:W-:Y:S01]  /*12620*/  LDGSTS.E.BYPASS.LTC128B.128 [R4+0x6400], desc[UR50][R2.64+0x100], !P4 ;  /* 0x0640010002047fae */ /* 0x000fe2000e101d72 */
[----:B------:R-:W-:-:S13]  /*12630*/  ISETP.LT.OR P4, PT, R32, 0x1, !P0 ;  /* 0x000000012000780c */ /* 0x000fda0004781670 */
[----:B------:R0:W-:Y:S02]  /*12640*/  LDGSTS.E.BYPASS.LTC128B.128 [R4+0x9400], desc[UR50][R2.64+0x180], !P4 ;  /* 0x0940018002047fae */ /* 0x0001e4000e101d72 */
[----:B0-----:R-:W-:-:S07]  /*12650*/  IMAD.MOV.U32 R3, RZ, RZ, R14 ;  /* 0x000000ffff037224 */ /* 0x001fce00078e000e */
[----:B------:R-:W-:Y:S05]  /*12660*/  WARPSYNC.COLLECTIVE R15, `(.L_x_557) ;  /* 0x000000000f087348 */ /* 0x000fea0003c00000 */
[----:B------:R0:W1:Y:S02]  /*12670*/  SHFL.IDX P6, R14, R13, R12, R11 ;  /* 0x0000000c0d0e7389 */ /* 0x00006400000c000b */
[----:B01----:R-:W-:Y:S01]  /*12680*/  ENDCOLLECTIVE ;  /* 0x000000000000791b */ /* 0x003fe20003800000 */
.L_x_557:
[----:B------:R-:W-:Y:S02]  /*12690*/  IMAD.MOV.U32 R13, RZ, RZ, R6 ;  /* 0x000000ffff0d7224 */ /* 0x000fe400078e0006 */
[----:B------:R-:W-:Y:S01]  /*126a0*/  IMAD.MOV.U32 R12, RZ, RZ, 0x2 ;  /* 0x00000002ff0c7424 */ /* 0x000fe200078e00ff */
[----:B------:R-:W-:-:S13]  /*126b0*/  IADD3 R2, P4, R14, R0, RZ ;  /* 0x000000000e027210 */ /* 0x000fda0007f9e0ff */
[----:B------:R-:W-:Y:S05]  /*126c0*/  WARPSYNC.COLLECTIVE R15, `(.L_x_558) ;  /* 0x000000000f087348 */ /* 0x000fea0003c00000 */
[----:B------:R0:W1:Y:S02]  /*126d0*/  SHFL.IDX P6, R14, R13, R12, R11 ;  /* 0x0000000c0d0e7389 */ /* 0x00006400000c000b */
[----:B01----:R-:W-:Y:S01]  /*126e0*/  ENDCOLLECTIVE ;  /* 0x000000000000791b */ /* 0x003fe20003800000 */
.L_x_558:
        /* <DEDUP_REMOVED lines=9> */
[----:B------:R-:W-:-:S13]  /*12780*/  ISETP.LT.OR P4, PT, R32, 0x11, !P1 ;  /* 0x000000112000780c */ /* 0x000fda0004f81670 */
[----:B------:R-:W-:Y:S01]  /*12790*/  LDGSTS.E.BYPASS.LTC128B.128 [R4+0x6c00], desc[UR50][R2.64+0x100], !P4 ;  /* 0x06c0010002047fae */ /* 0x000fe2000e101d72 */
[----:B------:R-:W-:-:S13]  /*127a0*/  ISETP.LT.OR P4, PT, R32, 0x11, !P0 ;  /* 0x000000112000780c */ /* 0x000fda0004781670 */
[----:B------:R0:W-:Y:S02]  /*127b0*/  LDGSTS.E.BYPASS.LTC128B.128 [R4+0x9c00], desc[UR50][R2.64+0x180], !P4 ;  /* 0x09c0018002047fae */ /* 0x0001e4000e101d72 */
[----:B0-----:R-:W-:-:S07]  /*127c0*/  IMAD.MOV.U32 R3, RZ, RZ, R14 ;  /* 0x000000ffff037224 */ /* 0x001fce00078e000e */
[----:B------:R-:W-:Y:S05]  /*127d0*/  WARPSYNC.COLLECTIVE R15, `(.L_x_559) ;  /* 0x000000000f087348 */ /* 0x000fea0003c00000 */
[----:B------:R0:W1:Y:S02]  /*127e0*/  SHFL.IDX P6, R14, R13, R12, R11 ;  /* 0x0000000c0d0e7389 */ /* 0x00006400000c000b */
[----:B01----:R-:W-:Y:S01]  /*127f0*/  ENDCOLLECTIVE ;  /* 0x000000000000791b */ /* 0x003fe20003800000 */
.L_x_559:
[----:B------:R-:W-:Y:S02]  /*12800*/  IMAD.MOV.U32 R13, RZ, RZ, R6 ;  /* 0x000000ffff0d7224 */ /* 0x000fe400078e0006 */
[----:B------:R-:W-:Y:S01]  /*12810*/  IMAD.MOV.U32 R12, RZ, RZ, 0x3 ;  /* 0x00000003ff0c7424 */ /* 0x000fe200078e00ff */
[----:B------:R-:W-:-:S13]  /*12820*/  IADD3 R2, P4, R14, R0, RZ ;  /* 0x000000000e027210 */ /* 0x000fda0007f9e0ff */
[----:B------:R-:W-:Y:S05]  /*12830*/  WARPSYNC.COLLECTIVE R15, `(.L_x_560) ;  /* 0x000000000f087348 */ /* 0x000fea0003c00000 */
[----:B------:R0:W1:Y:S02]  /*12840*/  SHFL.IDX P6, R14, R13, R12, R11 ;  /* 0x0000000c0d0e7389 */ /* 0x00006400000c000b */
[----:B01----:R-:W-:Y:S01]  /*12850*/  ENDCOLLECTIVE ;  /* 0x000000000000791b */ /* 0x003fe20003800000 */
.L_x_560:
        /* <DEDUP_REMOVED lines=17> */
.L_x_561:
[----:B------:R-:W-:Y:S02]  /*12970*/  IMAD.MOV.U32 R13, RZ, RZ, R6 ;  /* 0x000000ffff0d7224 */ /* 0x000fe400078e0006 */
[----:B------:R-:W-:Y:S01]  /*12980*/  IMAD.MOV.U32 R12, RZ, RZ, 0x4 ;  /* 0x00000004ff0c7424 */ /* 0x000fe200078e00ff */
[----:B------:R-:W-:-:S13]  /*12990*/  IADD3 R2, P4, R14, R0, RZ ;  /* 0x000000000e027210 */ /* 0x000fda0007f9e0ff */
[----:B------:R-:W-:Y:S05]  /*129a0*/  WARPSYNC.COLLECTIVE R15, `(.L_x_562) ;  /* 0x000000000f087348 */ /* 0x000fea0003c00000 */
[----:B------:R0:W1:Y:S02]  /*129b0*/  SHFL.IDX P6, R14, R13, R12, R11 ;  /* 0x0000000c0d0e7389 */ /* 0x00006400000c000b */
[----:B01----:R-:W-:Y:S01]  /*129c0*/  ENDCOLLECTIVE ;  /* 0x000000000000791b */ /* 0x003fe20003800000 */
.L_x_562:
        /* <DEDUP_REMOVED lines=17> */
.L_x_563:
[----:B------:R-:W-:Y:S02]  /*12ae0*/  IMAD.MOV.U32 R13, RZ, RZ, R6 ;  /* 0x000000ffff0d7224 */ /* 0x000fe400078e0006 */
[----:B------:R-:W-:Y:S01]  /*12af0*/  IMAD.MOV.U32 R12, RZ, RZ, 0x5 ;  /* 0x00000005ff0c7424 */ /* 0x000fe200078e00ff */
[----:B------:R-:W-:-:S13]  /*12b00*/  IADD3 R2, P4, R14, R0, RZ ;  /* 0x000000000e027210 */ /* 0x000fda0007f9e0ff */
[----:B------:R-:W-:Y:S05]  /*12b10*/  WARPSYNC.COLLECTIVE R15, `(.L_x_564) ;  /* 0x000000000f087348 */ /* 0x000fea0003c00000 */
[----:B------:R0:W1:Y:S02]  /*12b20*/  SHFL.IDX P6, R14, R13, R12, R11 ;  /* 0x0000000c0d0e7389 */ /* 0x00006400000c000b */
[----:B01----:R-:W-:Y:S01]  /*12b30*/  ENDCOLLECTIVE ;  /* 0x000000000000791b */ /* 0x003fe20003800000 */
.L_x_564:
        /* <DEDUP_REMOVED lines=12> */
.L_x_565:
        /* <DEDUP_REMOVED lines=9> */
.L_x_477:
[----:B0-----:R0:W1:Y:S02]  /*12c90*/  SYNCS.PHASECHK.TRANS64.TRYWAIT P0, [R10+URZ+0x22840], R20 ;  /* 0x022840140a0075a7 */ /* 0x001064000800017f */
[----:B-1----:R-:W-:Y:S05]  /*12ca0*/  @!P0 NANOSLEEP.SYNCS 0x989680 ;  /* 0x009896800000895d */ /* 0x002fea0003900000 */
[----:B------:R-:W1:Y:S02]  /*12cb0*/  @!P0 SYNCS.PHASECHK.TRANS64 P0, [R10+URZ+0x22840], R20 ;  /* 0x022840140a0085a7 */ /* 0x000e64000800007f */
[----:B-1----:R-:W-:Y:S05]  /*12cc0*/  @!P0 BRA `(.L_x_477) ;  /* 0xfffffffc00f08947 */ /* 0x002fea000383ffff */
[----:B------:R-:W-:Y:S05]  /*12cd0*/  BRA `(.L_x_567) ;  /* 0xffffffc400307947 */ /* 0x000fea000383ffff */
.L_x_478:
[----:B------:R-:W-:Y:S01]  /*12ce0*/  BSSY B1, `(.L_x_568) ;  /* 0x0000008000017945 */ /* 0x000fe20003800000 */
[----:B------:R-:W-:Y:S02]  /*12cf0*/  IMAD.MOV.U32 R13, RZ, RZ, R8 ;  /* 0x000000ffff0d7224 */ /* 0x000fe400078e0008 */
[----:B------:R-:W-:Y:S02]  /*12d00*/  IMAD.MOV.U32 R12, RZ, RZ, RZ ;  /* 0x000000ffff0c7224 */ /* 0x000fe400078e00ff */
[----:B------:R-:W-:Y:S02]  /*12d10*/  IMAD.MOV.U32 R11, RZ, RZ, 0x181f ;  /* 0x0000181fff0b7424 */ /* 0x000fe400078e00ff */
[----:B------:R-:W-:-:S07]  /*12d20*/  IMAD.MOV.U32 R15, RZ, RZ, -0x1 ;  /* 0xffffffffff0f7424 */ /* 0x000fce00078e00ff */
[----:B0-----:R-:W-:Y:S05]  /*12d30*/  WARPSYNC.COLLECTIVE R15, `(.L_x_569) ;  /* 0x000000000f087348 */ /* 0x001fea0003c00000 */
[----:B------:R1:W2:Y:S02]  /*12d40*/  SHFL.IDX P6, R14, R13, R12, R11 ;  /* 0x0000000c0d0e7389 */ /* 0x0002a400000c000b */
[----:B012---:R-:W-:Y:S01]  /*12d50*/  ENDCOLLECTIVE ;  /* 0x000000000000791b */ /* 0x007fe20003800000 */
.L_x_569:
[----:B------:R-:W-:Y:S05]  /*12d60*/  BSYNC B1 ;  /* 0x0000000000017941 */ /* 0x000fea0003800000 */
.L_x_568:
[----:B------:R-:W-:Y:S02]  /*12d70*/  IMAD.MOV.U32 R13, RZ, RZ, R6 ;  /* 0x000000ffff0d7224 */ /* 0x000fe400078e0006 */
        /* <DEDUP_REMOVED lines=8> */
.L_x_570:
[----:B------:R-:W-:Y:S02]  /*12e00*/  IMAD.MOV.U32 R13, RZ, RZ, R8 ;  /* 0x000000ffff0d7224 */ /* 0x000fe400078e0008 */
[----:B------:R-:W-:Y:S02]  /*12e10*/  IMAD.MOV.U32 R12, RZ, RZ, 0x1 ;  /* 0x00000001ff0c7424 */ /* 0x000fe400078e00ff */
[----:B------:R-:W-:-:S07]  /*12e20*/  IMAD.MOV.U32 R2, RZ, RZ, R14 ;  /* 0x000000ffff027224 */ /* 0x000fce00078e000e */
[----:B------:R-:W-:Y:S05]  /*12e30*/  WARPSYNC.COLLECTIVE R15, `(.L_x_571) ;  /* 0x000000000f087348 */ /* 0x000fea0003c00000 */
[----:B------:R0:W1:Y:S02]  /*12e40*/  SHFL.IDX P6, R14, R13, R12, R11 ;  /* 0x0000000c0d0e7389 */ /* 0x00006400000c000b */
[----:B01----:R-:W-:Y:S01]  /*12e50*/  ENDCOLLECTIVE ;  /* 0x000000000000791b */ /* 0x003fe20003800000 */
.L_x_571:
[----:B------:R-:W-:-:S05]  /*12e60*/  IADD3 R2, P0, R2, R0, RZ ;  /* 0x0000000002027210 */ /* 0x000fca0007f1e0ff */
        /* <DEDUP_REMOVED lines=10> */
.L_x_572:
[----:B------:R-:W-:Y:S02]  /*12f10*/  IMAD.MOV.U32 R13, RZ, RZ, R8 ;  /* 0x000000ffff0d7224 */ /* 0x000fe400078e0008 */
[----:B------:R-:W-:Y:S02]  /*12f20*/  IMAD.MOV.U32 R12, RZ, RZ, 0x2 ;  /* 0x00000002ff0c7424 */ /* 0x000fe400078e00ff */
[----:B------:R-:W-:-:S07]  /*12f30*/  IMAD.MOV.U32 R2, RZ, RZ, R14 ;  /* 0x000000ffff027224 */ /* 0x000fce00078e000e */
[----:B------:R-:W-:Y:S05]  /*12f40*/  WARPSYNC.COLLECTIVE R15, `(.L_x_573) ;  /* 0x000000000f087348 */ /* 0x000fea0003c00000 */
[----:B------:R0:W1:Y:S02]  /*12f50*/  SHFL.IDX P6, R14, R13, R12, R11 ;  /* 0x0000000c0d0e7389 */ /* 0x00006400000c000b */
[----:B01----:R-:W-:Y:S01]  /*12f60*/  ENDCOLLECTIVE ;  /* 0x000000000000791b */ /* 0x003fe20003800000 */
.L_x_573:
        /* <DEDUP_REMOVED lines=11> */
.L_x_574:
[----:B------:R-:W-:Y:S02]  /*13020*/  IMAD.MOV.U32 R13, RZ, RZ, R8 ;  /* 0x000000ffff0d7224 */ /* 0x000fe400078e0008 */
[----:B------:R-:W-:Y:S02]  /*13030*/  IMAD.MOV.U32 R12, RZ, RZ, 0x3 ;  /* 0x00000003ff0c7424 */ /* 0x000fe400078e00ff */
[----:B------:R-:W-:-:S07]  /*13040*/  IMAD.MOV.U32 R2, RZ, RZ, R14 ;  /* 0x000000ffff027224 */ /* 0x000fce00078e000e */
[----:B------:R-:W-:Y:S05]  /*13050*/  WARPSYNC.COLLECTIVE R15, `(.L_x_575) ;  /* 0x000000000f087348 */ /* 0x000fea0003c00000 */
[----:B------:R0:W1:Y:S02]  /*13060*/  SHFL.IDX P6, R14, R13, R12, R11 ;  /* 0x0000000c0d0e7389 */ /* 0x00006400000c000b */
[----:B01----:R-:W-:Y:S01]  /*13070*/  ENDCOLLECTIVE ;  /* 0x000000000000791b */ /* 0x003fe20003800000 */
.L_x_575:
        /* <DEDUP_REMOVED lines=11> */
.L_x_576:
[----:B------:R-:W-:Y:S02]  /*13130*/  IMAD.MOV.U32 R13, RZ, RZ, R8 ;  /* 0x000000ffff0d7224 */ /* 0x000fe400078e0008 */
[----:B------:R-:W-:Y:S02]  /*13140*/  IMAD.MOV.U32 R12, RZ, RZ, 0x4 ;  /* 0x00000004ff0c7424 */ /* 0x000fe400078e00ff */
[----:B------:R-:W-:-:S07]  /*13150*/  IMAD.MOV.U32 R2, RZ, RZ, R14 ;  /* 0x000000ffff027224 */ /* 0x000fce00078e000e */
[----:B------:R-:W-:Y:S05]  /*13160*/  WARPSYNC.COLLECTIVE R15, `(.L_x_577) ;  /* 0x000000000f087348 */ /* 0x000fea0003c00000 */
[----:B------:R0:W1:Y:S02]  /*13170*/  SHFL.IDX P6, R14, R13, R12, R11 ;  /* 0x0000000c0d0e7389 */ /* 0x00006400000c000b */
[----:B01----:R-:W-:Y:S01]  /*13180*/  ENDCOLLECTIVE ;  /* 0x000000000000791b */ /* 0x003fe20003800000 */
.L_x_577:
        /* <DEDUP_REMOVED lines=11> */
.L_x_578:
[----:B------:R-:W-:Y:S02]  /*13240*/  IMAD.MOV.U32 R13, RZ, RZ, R8 ;  /* 0x000000ffff0d7224 */ /* 0x000fe400078e0008 */
[----:B------:R-:W-:Y:S02]  /*13250*/  IMAD.MOV.U32 R12, RZ, RZ, 0x5 ;  /* 0x00000005ff0c7424 */ /* 0x000fe400078e00ff */
[----:B------:R-:W-:-:S07]  /*13260*/  IMAD.MOV.U32 R2, RZ, RZ, R14 ;  /* 0x000000ffff027224 */ /* 0x000fce00078e000e */
[----:B------:R-:W-:Y:S05]  /*13270*/  WARPSYNC.COLLECTIVE R15, `(.L_x_579) ;  /* 0x000000000f087348 */ /* 0x000fea0003c00000 */
[----:B------:R0:W1:Y:S02]  /*13280*/  SHFL.IDX P6, R14, R13, R12, R11 ;  /* 0x0000000c0d0e7389 */ /* 0x00006400000c000b */
[----:B01----:R-:W-:Y:S01]  /*13290*/  ENDCOLLECTIVE ;  /* 0x000000000000791b */ /* 0x003fe20003800000 */
.L_x_579:
[----:B------:R-:W-:-:S05]  /*132a0*/  IADD3 R2, P0, R2, R0, RZ ;  /* 0x0000000002027210 */ /* 0x000fca0007f1e0ff */
        /* <DEDUP_REMOVED lines=10> */
.L_x_580:
[----:B------:R-:W-:Y:S05]  /*13350*/  BRA `(.L_x_581) ;  /* 0xffffffc000587947 */ /* 0x000fea000383ffff */
.L_x_483:
[----:B--2---:R2:W3:Y:S02]  /*13360*/  SYNCS.PHASECHK.TRANS64.TRYWAIT P0, [R10+URZ+0x22860], R20 ;  /* 0x022860140a0075a7 */ /* 0x0044e4000800017f */
[----:B---3--:R-:W-:Y:S05]  /*13370*/  @!P0 NANOSLEEP.SYNCS 0x989680 ;  /* 0x009896800000895d */ /* 0x008fea0003900000 */
[----:B------:R-:W3:Y:S02]  /*13380*/  @!P0 SYNCS.PHASECHK.TRANS64 P0, [R10+URZ+0x22860], R20 ;  /* 0x022860140a0085a7 */ /* 0x000ee4000800007f */
[----:B---3--:R-:W-:Y:S05]  /*13390*/  @!P0 BRA `(.L_x_483) ;  /* 0xfffffffc00f08947 */ /* 0x008fea000383ffff */
[----:B------:R-:W-:Y:S05]  /*133a0*/  BRA `(.L_x_582) ;  /* 0xffffffc000a87947 */ /* 0x000fea000383ffff */
.L_x_484:
[----:B------:R-:W-:Y:S01]  /*133b0*/  BSSY B1, `(.L_x_583) ;  /* 0x0000008000017945 */ /* 0x000fe20003800000 */
[----:B------:R-:W-:Y:S02]  /*133c0*/  IMAD.MOV.U32 R13, RZ, RZ, R25 ;  /* 0x000000ffff0d7224 */ /* 0x000fe400078e0019 */
[----:B------:R-:W-:Y:S02]  /*133d0*/  IMAD.MOV.U32 R12, RZ, RZ, RZ ;  /* 0x000000ffff0c7224 */ /* 0x000fe400078e00ff */
[----:B------:R-:W-:Y:S02]  /*133e0*/  IMAD.MOV.U32 R11, RZ, RZ, 0x181f ;  /* 0x0000181fff0b7424 */ /* 0x000fe400078e00ff */
[----:B------:R-:W-:-:S07]  /*133f0*/  IMAD.MOV.U32 R15, RZ, RZ, -0x1 ;  /* 0xffffffffff0f7424 */ /* 0x000fce00078e00ff */
[----:B-1----:R-:W-:Y:S05]  /*13400*/  WARPSYNC.COLLECTIVE R15, `(.L_x_584) ;  /* 0x000000000f087348 */ /* 0x002fea0003c00000 */
[----:B------:R0:W2:Y:S02]  /*13410*/  SHFL.IDX P6, R14, R13, R12, R11 ;  /* 0x0000000c0d0e7389 */ /* 0x0000a400000c000b */
[----:B012---:R-:W-:Y:S01]  /*13420*/  ENDCOLLECTIVE ;  /* 0x000000000000791b */ /* 0x007fe20003800000 */
.L_x_584:
[----:B------:R-:W-:Y:S05]  /*13430*/  BSYNC B1 ;  /* 0x0000000000017941 */ /* 0x000fea0003800000 */
.L_x_583:
        /* <DEDUP_REMOVED lines=9> */
.L_x_585:
[----:B------:R-:W-:Y:S02]  /*134d0*/  IMAD.MOV.U32 R13, RZ, RZ, R25 ;  /* 0x000000ffff0d7224 */ /* 0x000fe400078e0019 */
[----:B------:R-:W-:Y:S01]  /*134e0*/  IMAD.MOV.U32 R12, RZ, RZ, 0x1 ;  /* 0x00000001ff0c7424 */ /* 0x000fe200078e00ff */
[----:B------:R-:W-:-:S13]  /*134f0*/  IADD3 R2, P0, R14, R0, RZ ;  /* 0x000000000e027210 */ /* 0x000fda0007f1e0ff */
[----:B------:R-:W-:Y:S05]  /*13500*/  WARPSYNC.COLLECTIVE R15, `(.L_x_586) ;  /* 0x000000000f087348 */ /* 0x000fea0003c00000 */
[----:B------:R0:W1:Y:S02]  /*13510*/  SHFL.IDX P6, R14, R13, R12, R11 ;  /* 0x0000000c0d0e7389 */ /* 0x00006400000c000b */
[----:B01----:R-:W-:Y:S01]  /*13520*/  ENDCOLLECTIVE ;  /* 0x000000000000791b */ /* 0x003fe20003800000 */
.L_x_586:
        /* <DEDUP_REMOVED lines=13> */
.L_x_587:
[----:B------:R-:W-:Y:S02]  /*13600*/  IMAD.MOV.U32 R13, RZ, RZ, R25 ;  /* 0x000000ffff0d7224 */ /* 0x000fe400078e0019 */
[----:B------:R-:W-:Y:S01]  /*13610*/  IMAD.MOV.U32 R12, RZ, RZ, 0x2 ;  /* 0x00000002ff0c7424 */ /* 0x000fe200078e00ff */
[----:B------:R-:W-:-:S13]  /*13620*/  IADD3 R2, P0, R14, R0, RZ ;  /* 0x000000000e027210 */ /* 0x000fda0007f1e0ff */
[----:B------:R-:W-:Y:S05]  /*13630*/  WARPSYNC.COLLECTIVE R15, `(.L_x_588) ;  /* 0x000000000f087348 */ /* 0x000fea0003c00000 */
[----:B------:R0:W1:Y:S02]  /*13640*/  SHFL.IDX P6, R14, R13, R12, R11 ;  /* 0x0000000c0d0e7389 */ /* 0x00006400000c000b */
[----:B01----:R-:W-:Y:S01]  /*13650*/  ENDCOLLECTIVE ;  /* 0x000000000000791b */ /* 0x003fe20003800000 */
.L_x_588:
        /* <DEDUP_REMOVED lines=13> */
.L_x_589:
[----:B------:R-:W-:Y:S02]  /*13730*/  IMAD.MOV.U32 R13, RZ, RZ, R25 ;  /* 0x000000ffff0d7224 */ /* 0x000fe400078e0019 */
[----:B------:R-:W-:Y:S02]  /*13740*/  IMAD.MOV.U32 R12, RZ, RZ, 0x3 ;  /* 0x00000003ff0c7424 */ /* 0x000fe400078e00ff */
[----:B------:R-:W-:-:S07]  /*13750*/  IMAD.MOV.U32 R8, RZ, RZ, R14 ;  /* 0x000000ffff087224 */ /* 0x000fce00078e000e */
[----:B------:R-:W-:Y:S05]  /*13760*/  WARPSYNC.COLLECTIVE R15, `(.L_x_590) ;  /* 0x000000000f087348 */ /* 0x000fea0003c00000 */
[----:B------:R0:W1:Y:S02]  /*13770*/  SHFL.IDX P6, R14, R13, R12, R11 ;  /* 0x0000000c0d0e7389 */ /* 0x00006400000c000b */
[----:B01----:R-:W-:Y:S01]  /*13780*/  ENDCOLLECTIVE ;  /* 0x000000000000791b */ /* 0x003fe20003800000 */
.L_x_590:
[----:B------:R-:W-:-:S05]  /*13790*/  IADD3 R2, P0, R8, R0, RZ ;  /* 0x0000000008027210 */ /* 0x000fca0007f1e0ff */
[----:B------:R-:W-:-:S05]  /*137a0*/  IMAD.X R3, RZ, RZ, R4, P0 ;  /* 0x000000ffff037224 */ /* 0x000fca00000e0604 */
[----:B------:R-:W-:Y:S01]  /*137b0*/  @!PT LDS RZ, [RZ] ;  /* 0x00000000fffff984 */ /* 0x000fe20000000800 */
[----:B------:R-:W-:Y:S01]  /*137c0*/  @!PT LDS RZ, [RZ] ;  /* 0x00000000fffff984 */ /* 0x000fe20000000800 */
[----:B------:R-:W-:Y:S01]  /*137d0*/  @!PT LDS RZ, [RZ] ;  /* 0x00000000fffff984 */ /* 0x000fe20000000800 */
[----:B------:R0:W-:Y:S01]  /*137e0*/  LDGSTS.E.BYPASS.LTC128B.128 [R20+0x1400], desc[UR50][R2.64], !P5 ;  /* 0x0140000002147fae */ /* 0x0001e2000e901d72 */
[----:B------:R-:W-:-:S03]  /*137f0*/  IMAD.MOV.U32 R13, RZ, RZ, R17 ;  /* 0x000000ffff0d7224 */ /* 0x000fc600078e0011 */
[----:B------:R0:W-:Y:S04]  /*13800*/  LDGSTS.E.BYPASS.LTC128B.128 [R20+0x4400], desc[UR50][R2.64+0x80], !P4 ;  /* 0x0440008002147fae */ /* 0x0001e8000e101d72 */
[----:B------:R0:W-:Y:S01]  /*13810*/  LDGSTS.E.BYPASS.LTC128B.128 [R20+0x7400], desc[UR50][R2.64+0x100], !P3 ;  /* 0x0740010002147fae */ /* 0x0001e2000d901d72 */
[----:B------:R-:W-:-:S03]  /*13820*/  IMAD.MOV.U32 R5, RZ, RZ, R14 ;  /* 0x000000ffff057224 */ /* 0x000fc600078e000e */
[----:B------:R0:W-:Y:S04]  /*13830*/  LDGSTS.E.BYPASS.LTC128B.128 [R20+0xa400], desc[UR50][R2.64+0x180], !P1 ;  /* 0x0a40018002147fae */ /* 0x0001e8000c901d72 */
[----:B0-----:R-:W-:Y:S05]  /*13840*/  WARPSYNC.COLLECTIVE R15, `(.L_x_591) ;  /* 0x000000000f087348 */ /* 0x001fea0003c00000 */
[----:B------:R1:W2:Y:S02]  /*13850*/  SHFL.IDX P6, R14, R13, R12, R11 ;  /* 0x0000000c0d0e7389 */ /* 0x0002a400000c000b */
[----:B012---:R-:W-:Y:S01]  /*13860*/  ENDCOLLECTIVE ;  /* 0x000000000000791b */ /* 0x007fe20003800000 */
.L_x_591:
[----:B------:R-:W-:Y:S02]  /*13870*/  IMAD.MOV.U32 R13, RZ, RZ, R25 ;  /* 0x000000ffff0d7224 */ /* 0x000fe400078e0019 */
[----:B------:R-:W-:Y:S01]  /*13880*/  IMAD.MOV.U32 R12, RZ, RZ, 0x4 ;  /* 0x00000004ff0c7424 */ /* 0x000fe200078e00ff */
[----:B------:R-:W-:-:S13]  /*13890*/  IADD3 R2, P0, R14, R0, RZ ;  /* 0x000000000e027210 */ /* 0x000fda0007f1e0ff */
[----:B------:R-:W-:Y:S05]  /*138a0*/  WARPSYNC.COLLECTIVE R15, `(.L_x_592) ;  /* 0x000000000f087348 */ /* 0x000fea0003c00000 */
[----:B------:R0:W1:Y:S02]  /*138b0*/  SHFL.IDX P6, R14, R13, R12, R11 ;  /* 0x0000000c0d0e7389 */ /* 0x00006400000c000b */
[----:B01----:R-:W-:Y:S01]  /*138c0*/  ENDCOLLECTIVE ;  /* 0x000000000000791b */ /* 0x003fe20003800000 */
.L_x_592:
[----:B------:R-:W-:-:S05]  /*138d0*/  IMAD.X R3, RZ, RZ, R5, P0 ;  /* 0x000000ffff037224 */ /* 0x000fca00000e0605 */
[----:B------:R-:W-:Y:S01]  /*138e0*/  @!PT LDS RZ, [RZ] ;  /* 0x00000000fffff984 */ /* 0x000fe20000000800 */
[----:B------:R-:W-:Y:S01]  /*138f0*/  @!PT LDS RZ, [RZ] ;  /* 0x00000000fffff984 */ /* 0x000fe20000000800 */
[----:B------:R-:W-:Y:S01]  /*13900*/  @!PT LDS RZ, [RZ] ;  /* 0x00000000fffff984 */ /* 0x000fe20000000800 */
[----:B------:R-:W-:Y:S04]  /*13910*/  LDGSTS.E.BYPASS.LTC128B.128 [R20+0x1c00], desc[UR50][R2.64], !P5 ;  /* 0x01c0000002147fae */ /* 0x000fe8000e901d72 */
[----:B------:R-:W-:Y:S01]  /*13920*/  LDGSTS.E.BYPASS.LTC128B.128 [R20+0x4c00], desc[UR50][R2.64+0x80], !P4 ;  /* 0x04c0008002147fae */ /* 0x000fe2000e101d72 */
[----:B------:R-:W-:-:S03]  /*13930*/  IMAD.MOV.U32 R13, RZ, RZ, R17 ;  /* 0x000000ffff0d7224 */ /* 0x000fc600078e0011 */
[----:B------:R-:W-:Y:S04]  /*13940*/  LDGSTS.E.BYPASS.LTC128B.128 [R20+0x7c00], desc[UR50][R2.64+0x100], !P3 ;  /* 0x07c0010002147fae */ /* 0x000fe8000d901d72 */
[----:B------:R0:W-:Y:S02]  /*13950*/  LDGSTS.E.BYPASS.LTC128B.128 [R20+0xac00], desc[UR50][R2.64+0x180], !P1 ;  /* 0x0ac0018002147fae */ /* 0x0001e4000c901d72 */
[----:B0-----:R-:W-:-:S07]  /*13960*/  IMAD.MOV.U32 R3, RZ, RZ, R14 ;  /* 0x000000ffff037224 */ /* 0x001fce00078e000e */
[----:B------:R-:W-:Y:S05]  /*13970*/  WARPSYNC.COLLECTIVE R15, `(.L_x_593) ;  /* 0x000000000f087348 */ /* 0x000fea0003c00000 */
[----:B------:R0:W1:Y:S02]  /*13980*/  SHFL.IDX P6, R14, R13, R12, R11 ;  /* 0x0000000c0d0e7389 */ /* 0x00006400000c000b */
[----:B01----:R-:W-:Y:S01]  /*13990*/  ENDCOLLECTIVE ;  /* 0x000000000000791b */ /* 0x003fe20003800000 */
.L_x_593:
[----:B------:R-:W-:Y:S02]  /*139a0*/  IMAD.MOV.U32 R13, RZ, RZ, R25 ;  /* 0x000000ffff0d7224 */ /* 0x000fe400078e0019 */
[----:B------:R-:W-:Y:S01]  /*139b0*/  IMAD.MOV.U32 R12, RZ, RZ, 0x5 ;  /* 0x00000005ff0c7424 */ /* 0x000fe200078e00ff */
[----:B------:R-:W-:-:S13]  /*139c0*/  IADD3 R2, P0, R14, R0, RZ ;  /* 0x000000000e027210 */ /* 0x000fda0007f1e0ff */
[----:B------:R-:W-:Y:S05]  /*139d0*/  WARPSYNC.COLLECTIVE R15, `(.L_x_594) ;  /* 0x000000000f087348 */ /* 0x000fea0003c00000 */
[----:B------:R0:W1:Y:S02]  /*139e0*/  SHFL.IDX P6, R14, R13, R12, R11 ;  /* 0x0000000c0d0e7389 */ /* 0x00006400000c000b */
[----:B01----:R-:W-:Y:S01]  /*139f0*/  ENDCOLLECTIVE ;  /* 0x000000000000791b */ /* 0x003fe20003800000 */
.L_x_594:
        /* <DEDUP_REMOVED lines=13> */
.L_x_595:
[----:B------:R-:W-:Y:S05]  /*13ad0*/  BRA `(.L_x_596) ;  /* 0xffffffbc00e87947 */ /* 0x000fea000383ffff */
.L_x_492:
[----:B------:R-:W-:Y:S01]  /*13ae0*/  BSSY B0, `(.L_x_597) ;  /* 0x0000008000007945 */ /* 0x000fe20003800000 */
[----:B------:R-:W-:Y:S02]  /*13af0*/  IMAD.MOV.U32 R13, RZ, RZ, R16 ;  /* 0x000000ffff0d7224 */ /* 0x000fe400078e0010 */
[----:B------:R-:W-:Y:S02]  /*13b00*/  IMAD.MOV.U32 R12, RZ, RZ, RZ ;  /* 0x000000ffff0c7224 */ /* 0x000fe400078e00ff */
[----:B------:R-:W-:Y:S02]  /*13b10*/  IMAD.MOV.U32 R11, RZ, RZ, 0x1f ;  /* 0x0000001fff0b7424 */ /* 0x000fe400078e00ff */
[----:B------:R-:W-:-:S07]  /*13b20*/  IMAD.MOV.U32 R15, RZ, RZ, -0x1 ;  /* 0xffffffffff0f7424 */ /* 0x000fce00078e00ff */
[----:B01----:R-:W-:Y:S05]  /*13b30*/  WARPSYNC.COLLECTIVE R15, `(.L_x_598) ;  /* 0x000000000f087348 */ /* 0x003fea0003c00000 */
[----:B------:R2:W3:Y:S02]  /*13b40*/  SHFL.IDX P6, R14, R13, R12, R11 ;  /* 0x0000000c0d0e7389 */ /* 0x0004e400000c000b */
[----:B0123--:R-:W-:Y:S01]  /*13b50*/  ENDCOLLECTIVE ;  /* 0x000000000000791b */ /* 0x00ffe20003800000 */
.L_x_598:
[----:B------:R-:W-:Y:S05]  /*13b60*/  BSYNC B0 ;  /* 0x0000000000007941 */ /* 0x000fea0003800000 */
.L_x_597:
[----:B------:R-:W-:Y:S02]  /*13b70*/  IMAD.MOV.U32 R13, RZ, RZ, R16 ;  /* 0x000000ffff0d7224 */ /* 0x000fe400078e0010 */
[----:B------:R-:W-:Y:S02]  /*13b80*/  IMAD.MOV.U32 R12, RZ, RZ, 0x1 ;  /* 0x00000001ff0c7424 */ /* 0x000fe400078e00ff */
[----:B------:R-:W-:Y:S02]  /*13b90*/  IMAD.MOV.U32 R11, RZ, RZ, 0x1f ;  /* 0x0000001fff0b7424 */ /* 0x000fe400078e00ff */
[----:B------:R-:W-:Y:S02]  /*13ba0*/  IMAD.MOV.U32 R15, RZ, RZ, -0x1 ;  /* 0xffffffffff0f7424 */ /* 0x000fe400078e00ff */
[----:B------:R-:W-:Y:S02]  /*13bb0*/  IMAD.IADD R7, R19, 0x1, R9 ;  /* 0x0000000113077824 */ /* 0x000fe400078e0209 */
[----:B------:R-:W-:-:S07]  /*13bc0*/  IMAD.MOV.U32 R0, RZ, RZ, R14 ;  /* 0x000000ffff007224 */ /* 0x000fce00078e000e */
[----:B------:R-:W-:Y:S05]  /*13bd0*/  WARPSYNC.COLLECTIVE R15, `(.L_x_599) ;  /* 0x000000000f087348 */ /* 0x000fea0003c00000 */
[----:B------:R0:W1:Y:S02]  /*13be0*/  SHFL.IDX P6, R14, R13, R12, R11 ;  /* 0x0000000c0d0e7389 */ /* 0x00006400000c000b */
[----:B01----:R-:W-:Y:S01]  /*13bf0*/  ENDCOLLECTIVE ;  /* 0x000000000000791b */ /* 0x003fe20003800000 */
.L_x_599:
[----:B------:R-:W-:Y:S02]  /*13c00*/  ULDC UR4, c[0x0][0xc3c] ;  /* 0x00030f0000047ab9 */ /* 0x000fe40000000800 */
[----:B------:R-:W-:-:S13]  /*13c10*/  ISETP.GE.OR P1, PT, R7, UR4, !P0 ;  /* 0x0000000407007c0c */ /* 0x000fda000c726670 */
[----:B------:R-:W0:Y:S08]  /*13c20*/  @!P1 LDC.64 R2, c[0x0][0xc80] ;  /* 0x00032000ff029b82 */ /* 0x000e300000000a00 */
[----:B------:R-:W1:Y:S01]  /*13c30*/  @!P1 LDC.64 R4, c[0x0][0xc78] ;  /* 0x00031e00ff049b82 */ /* 0x000e620000000a00 */
[----:B------:R-:W-:Y:S02]  /*13c40*/  IMAD.MOV.U32 R11, RZ, RZ, RZ ;  /* 0x000000ffff0b7224 */ /* 0x000fe400078e00ff */
[----:B------:R-:W-:-:S02]  /*13c50*/  IMAD.MOV.U32 R8, RZ, RZ, R14 ;  /* 0x000000ffff087224 */ /* 0x000fc400078e000e */
[----:B0-----:R-:W-:-:S05]  /*13c60*/  @!P1 IMAD.WIDE R2, R7, 0x4, R2 ;  /* 0x0000000407029825 */ /* 0x001fca00078e0202 */
[----:B------:R1:W2:Y:S02]  /*13c70*/  @!P1 LDG.E R6, desc[UR50][R2.64] ;  /* 0x0000003202069981 */ /* 0x0002a4000c1e1900 */
[----:B-1----:R-:W-:-:S05]  /*13c80*/  @!P1 IMAD.WIDE R2, R7, 0x4, R4 ;  /* 0x0000000407029825 */ /* 0x002fca00078e0204 */
[----:B------:R-:W3:Y:S01]  /*13c90*/  @!P1 LDG.E R5, desc[UR50][R2.64] ;  /* 0x0000003202059981 */ /* 0x000ee2000c1e1900 */
[----:B------:R-:W-:Y:S01]  /*13ca0*/  IMAD.MOV.U32 R7, RZ, RZ, RZ ;  /* 0x000000ffff077224 */ /* 0x000fe200078e00ff */
[C---:B------:R-:W-:Y:S01]  /*13cb0*/  ISETP.GE.U32.AND P2, PT, R9.reuse, 0x2, PT ;  /* 0x000000020900780c */ /* 0x040fe20003f46070 */
[----:B------:R-:W-:Y:S01]  /*13cc0*/  IMAD.MOV.U32 R4, RZ, RZ, RZ ;  /* 0x000000ffff047224 */ /* 0x000fe200078e00ff */
[C---:B------:R-:W-:Y:S02]  /*13cd0*/  ISETP.GE.U32.AND P3, PT, R9.reuse, 0x4, PT ;  /* 0x000000040900780c */ /* 0x040fe40003f66070 */
[C---:B------:R-:W-:Y:S02]  /*13ce0*/  ISETP.GE.U32.AND P4, PT, R9.reuse, 0x8, PT ;  /* 0x000000080900780c */ /* 0x040fe40003f86070 */
[----:B------:R-:W-:Y:S01]  /*13cf0*/  ISETP.GE.U32.AND P5, PT, R9, 0x10, PT ;  /* 0x000000100900780c */ /* 0x000fe20003fa6070 */
[----:B--2---:R-:W-:Y:S02]  /*13d00*/  @!P1 IMAD.MOV.U32 R7, RZ, RZ, R6 ;  /* 0x000000ffff079224 */ /* 0x004fe400078e0006 */
[----:B------:R-:W-:-:S02]  /*13d10*/  IMAD.MOV.U32 R6, RZ, RZ, RZ ;  /* 0x000000ffff067224 */ /* 0x000fc400078e00ff */
[----:B---3--:R-:W-:Y:S01]  /*13d20*/  @!P1 IMAD.MOV.U32 R4, RZ, RZ, R5 ;  /* 0x000000ffff049224 */ /* 0x008fe200078e0005 */
[----:B------:R-:W-:-:S03]  /*13d30*/  ISETP.NE.AND P1, PT, R9, RZ, PT ;  /* 0x000000ff0900720c */ /* 0x000fc60003f25270 */
[----:B------:R-:W-:-:S10]  /*13d40*/  IMAD R13, R4, R7, RZ ;  /* 0x00000007040d7224 */ /* 0x000fd400078e02ff */
[----:B------:R-:W-:Y:S05]  /*13d50*/  WARPSYNC.COLLECTIVE R15, `(.L_x_600) ;  /* 0x000000000f087348 */ /* 0x000fea0003c00000 */
[----:B------:R0:W1:Y:S02]  /*13d60*/  SHFL.UP P6, R14, R13, R12, R11 ;  /* 0x0400000c0d0e7389 */ /* 0x00006400000c000b */
[----:B01----:R-:W-:Y:S01]  /*13d70*/  ENDCOLLECTIVE ;  /* 0x000000000000791b */ /* 0x003fe20003800000 */
.L_x_600:
[----:B------:R-:W-:Y:S01]  /*13d80*/  IMAD.MOV.U32 R12, RZ, RZ, 0x2 ;  /* 0x00000002ff0c7424 */ /* 0x000fe200078e00ff */
[----:B------:R-:W-:-:S05]  /*13d90*/  SEL R14, R14, RZ, P1 ;  /* 0x000000ff0e0e7207 */ /* 0x000fca0000800000 */
[----:B------:R-:W-:-:S04]  /*13da0*/  IMAD.IADD R5, R13, 0x1, R14 ;  /* 0x000000010d057824 */ /* 0x000fc800078e020e */
[----:B------:R-:W-:-:S07]  /*13db0*/  IMAD.MOV.U32 R13, RZ, RZ, R5 ;  /* 0x000000ffff0d7224 */ /* 0x000fce00078e0005 */
[----:B------:R-:W-:Y:S05]  /*13dc0*/  WARPSYNC.COLLECTIVE R15, `(.L_x_601) ;  /* 0x000000000f087348 */ /* 0x000fea0003c00000 */
[----:B------:R0:W1:Y:S02]  /*13dd0*/  SHFL.UP P6, R14, R13, R12, R11 ;  /* 0x0400000c0d0e7389 */ /* 0x00006400000c000b */
[----:B01----:R-:W-:Y:S01]  /*13de0*/  ENDCOLLECTIVE ;  /* 0x000000000000791b */ /* 0x003fe20003800000 */
.L_x_601:
[----:B------:R-:W-:Y:S01]  /*13df0*/  IMAD.MOV.U32 R12, RZ, RZ, 0x4 ;  /* 0x00000004ff0c7424 */ /* 0x000fe200078e00ff */
[----:B------:R-:W-:-:S05]  /*13e00*/  SEL R2, R14, RZ, P2 ;  /* 0x000000ff0e027207 */ /* 0x000fca0001000000 */
[----:B------:R-:W-:-:S04]  /*13e10*/  IMAD.IADD R2, R5, 0x1, R2 ;  /* 0x0000000105027824 */ /* 0x000fc800078e0202 */
[----:B------:R-:W-:-:S07]  /*13e20*/  IMAD.MOV.U32 R13, RZ, RZ, R2 ;  /* 0x000000ffff0d7224 */ /* 0x000fce00078e0002 */
[----:B------:R-:W-:Y:S05]  /*13e30*/  WARPSYNC.COLLECTIVE R15, `(.L_x_602) ;  /* 0x000000000f087348 */ /* 0x000fea0003c00000 */
[----:B------:R0:W1:Y:S02]  /*13e40*/  SHFL.UP P6, R14, R13, R12, R11 ;  /* 0x0400000c0d0e7389 */ /* 0x00006400000c000b */
[----:B01----:R-:W-:Y:S01]  /*13e50*/  ENDCOLLECTIVE ;  /* 0x000000000000791b */ /* 0x003fe20003800000 */
.L_x_602:
[----:B------:R-:W-:Y:S01]  /*13e60*/  IMAD.MOV.U32 R12, RZ, RZ, 0x8 ;  /* 0x00000008ff0c7424 */ /* 0x000fe200078e00ff */
[----:B------:R-:W-:-:S05]  /*13e70*/  SEL R3, R14, RZ, P3 ;  /* 0x000000ff0e037207 */ /* 0x000fca0001800000 */
[----:B------:R-:W-:-:S04]  /*13e80*/  IMAD.IADD R3, R2, 0x1, R3 ;  /* 0x0000000102037824 */ /* 0x000fc800078e0203 */
[----:B------:R-:W-:-:S07]  /*13e90*/  IMAD.MOV.U32 R13, RZ, RZ, R3 ;  /* 0x000000ffff0d7224 */ /* 0x000fce00078e0003 */
[----:B------:R-:W-:Y:S05]  /*13ea0*/  WARPSYNC.COLLECTIVE R15, `(.L_x_603) ;  /* 0x000000000f087348 */ /* 0x000fea0003c00000 */
[----:B------:R0:W1:Y:S02]  /*13eb0*/  SHFL.UP P6, R14, R13, R12, R11 ;  /* 0x0400000c0d0e7389 */ /* 0x00006400000c000b */
[----:B01----:R-:W-:Y:S01]  /*13ec0*/  ENDCOLLECTIVE ;  /* 0x000000000000791b */ /* 0x003fe20003800000 */
.L_x_603:
[----:B------:R-:W-:Y:S01]  /*13ed0*/  IMAD.MOV.U32 R12, RZ, RZ, 0x10 ;  /* 0x00000010ff0c7424 */ /* 0x000fe200078e00ff */
[----:B------:R-:W-:-:S05]  /*13ee0*/  SEL R14, R14, RZ, P4 ;  /* 0x000000ff0e0e7207 */ /* 0x000fca0002000000 */
[----:B------:R-:W-:-:S04]  /*13ef0*/  IMAD.IADD R5, R3, 0x1, R14 ;  /* 0x0000000103057824 */ /* 0x000fc800078e020e */
[----:B------:R-:W-:-:S07]  /*13f00*/  IMAD.MOV.U32 R13, RZ, RZ, R5 ;  /* 0x000000ffff0d7224 */ /* 0x000fce00078e0005 */
[----:B------:R-:W-:Y:S05]  /*13f10*/  WARPSYNC.COLLECTIVE R15, `(.L_x_604) ;  /* 0x000000000f087348 */ /* 0x000fea0003c00000 */
[----:B------:R0:W1:Y:S02]  /*13f20*/  SHFL.UP P6, R14, R13, R12, R11 ;  /* 0x0400000c0d0e7389 */ /* 0x00006400000c000b */
[----:B01----:R-:W-:Y:S01]  /*13f30*/  ENDCOLLECTIVE ;  /* 0x000000000000791b */ /* 0x003fe20003800000 */
.L_x_604:
[----:B------:R-:W-:Y:S02]  /*13f40*/  IMAD.MOV.U32 R12, RZ, RZ, 0x1f ;  /* 0x0000001fff0c7424 */ /* 0x000fe400078e00ff */
[----:B------:R-:W-:Y:S01]  /*13f50*/  IMAD.MOV.U32 R11, RZ, RZ, 0x1f ;  /* 0x0000001fff0b7424 */ /* 0x000fe200078e00ff */
[----:B------:R-:W-:-:S05]  /*13f60*/  SEL R2, R14, RZ, P5 ;  /* 0x000000ff0e027207 */ /* 0x000fca0002800000 */
[----:B------:R-:W-:-:S04]  /*13f70*/  IMAD.IADD R2, R5, 0x1, R2 ;  /* 0x0000000105027824 */ /* 0x000fc800078e0202 */
[----:B------:R-:W-:-:S07]  /*13f80*/  IMAD.MOV.U32 R13, RZ, RZ, R2 ;  /* 0x000000ffff0d7224 */ /* 0x000fce00078e0002 */
[----:B------:R-:W-:Y:S05]  /*13f90*/  WARPSYNC.COLLECTIVE R15, `(.L_x_605) ;  /* 0x000000000f087348 */ /* 0x000fea0003c00000 */
[----:B------:R0:W1:Y:S02]  /*13fa0*/  SHFL.IDX P6, R14, R13, R12, R11 ;  /* 0x0000000c0d0e7389 */ /* 0x00006400000c000b */
[----:B01----:R-:W-:Y:S01]  /*13fb0*/  ENDCOLLECTIVE ;  /* 0x000000000000791b */ /* 0x003fe20003800000 */
.L_x_605:
[----:B------:R-:W-:Y:S05]  /*13fc0*/  BRA `(.L_x_606) ;  /* 0xffffffc000487947 */ /* 0x000fea000383ffff */
.L_x_495:
[----:B------:R-:W-:Y:S01]  /*13fd0*/  BSSY B0, `(.L_x_607) ;  /* 0x0000007000007945 */ /* 0x000fe20003800000 */
[----:B------:R-:W-:Y:S02]  /*13fe0*/  IMAD.MOV.U32 R12, RZ, RZ, 0x1 ;  /* 0x00000001ff0c7424 */ /* 0x000fe400078e00ff */
[----:B------:R-:W-:Y:S02]  /*13ff0*/  IMAD.MOV.U32 R11, RZ, RZ, RZ ;  /* 0x000000ffff0b7224 */ /* 0x000fe400078e00ff */
[----:B------:R-:W-:-:S07]  /*14000*/  IMAD.MOV.U32 R15, RZ, RZ, -0x1 ;  /* 0xffffffffff0f7424 */ /* 0x000fce00078e00ff */
[----:B01----:R-:W-:Y:S05]  /*14010*/  WARPSYNC.COLLECTIVE R15, `(.L_x_608) ;  /* 0x000000000f087348 */ /* 0x003fea0003c00000 */
[----:B------:R2:W3:Y:S02]  /*14020*/  SHFL.UP P6, R14, R13, R12, R11 ;  /* 0x0400000c0d0e7389 */ /* 0x0004e400000c000b */
[----:B0123--:R-:W-:Y:S01]  /*14030*/  ENDCOLLECTIVE ;  /* 0x000000000000791b */ /* 0x00ffe20003800000 */
.L_x_608:
[----:B------:R-:W-:Y:S05]  /*14040*/  BSYNC B0 ;  /* 0x0000000000007941 */ /* 0x000fea0003800000 */
.L_x_607:
[----:B------:R-:W-:Y:S01]  /*14050*/  SEL R14, R14, RZ, P1 ;  /* 0x000000ff0e0e7207 */ /* 0x000fe20000800000 */
[----:B------:R-:W-:Y:S02]  /*14060*/  IMAD.MOV.U32 R12, RZ, RZ, 0x2 ;  /* 0x00000002ff0c7424 */ /* 0x000fe400078e00ff */
[----:B------:R-:W-:Y:S02]  /*14070*/  IMAD.MOV.U32 R11, RZ, RZ, RZ ;  /* 0x000000ffff0b7224 */ /* 0x000fe400078e00ff */
[----:B------:R-:W-:Y:S02]  /*14080*/  IMAD.IADD R13, R13, 0x1, R14 ;  /* 0x000000010d0d7824 */ /* 0x000fe400078e020e */
[----:B------:R-:W-:-:S07]  /*14090*/  IMAD.MOV.U32 R15, RZ, RZ, -0x1 ;  /* 0xffffffffff0f7424 */ /* 0x000fce00078e00ff */
[----:B------:R-:W-:Y:S05]  /*140a0*/  WARPSYNC.COLLECTIVE R15, `(.L_x_609) ;  /* 0x000000000f087348 */ /* 0x000fea0003c00000 */
[----:B------:R0:W1:Y:S02]  /*140b0*/  SHFL.UP P6, R14, R13, R12, R11 ;  /* 0x0400000c0d0e7389 */ /* 0x00006400000c000b */
[----:B01----:R-:W-:Y:S01]  /*140c0*/  ENDCOLLECTIVE ;  /* 0x000000000000791b */ /* 0x003fe20003800000 */
.L_x_609:
[----:B------:R-:W-:Y:S01]  /*140d0*/  IMAD.MOV.U32 R12, RZ, RZ, 0x4 ;  /* 0x00000004ff0c7424 */ /* 0x000fe200078e00ff */
[----:B------:R-:W-:-:S05]  /*140e0*/  SEL R2, R14, RZ, P2 ;  /* 0x000000ff0e027207 */ /* 0x000fca0001000000 */
[----:B------:R-:W-:-:S04]  /*140f0*/  IMAD.IADD R2, R13, 0x1, R2 ;  /* 0x000000010d027824 */ /* 0x000fc800078e0202 */
[----:B------:R-:W-:-:S07]  /*14100*/  IMAD.MOV.U32 R13, RZ, RZ, R2 ;  /* 0x000000ffff0d7224 */ /* 0x000fce00078e0002 */
[----:B------:R-:W-:Y:S05]  /*14110*/  WARPSYNC.COLLECTIVE R15, `(.L_x_610) ;  /* 0x000000000f087348 */ /* 0x000fea0003c00000 */
[----:B------:R0:W1:Y:S02]  /*14120*/  SHFL.UP P6, R14, R13, R12, R11 ;  /* 0x0400000c0d0e7389 */ /* 0x00006400000c000b */
[----:B01----:R-:W-:Y:S01]  /*14130*/  ENDCOLLECTIVE ;  /* 0x000000000000791b */ /* 0x003fe20003800000 */
.L_x_610:
[----:B------:R-:W-:Y:S01]  /*14140*/  IMAD.MOV.U32 R12, RZ, RZ, 0x8 ;  /* 0x00000008ff0c7424 */ /* 0x000fe200078e00ff */
[----:B------:R-:W-:-:S05]  /*14150*/  SEL R3, R14, RZ, P3 ;  /* 0x000000ff0e037207 */ /* 0x000fca0001800000 */
[----:B------:R-:W-:-:S04]  /*14160*/  IMAD.IADD R3, R2, 0x1, R3 ;  /* 0x0000000102037824 */ /* 0x000fc800078e0203 */
[----:B------:R-:W-:-:S07]  /*14170*/  IMAD.MOV.U32 R13, RZ, RZ, R3 ;  /* 0x000000ffff0d7224 */ /* 0x000fce00078e0003 */
[----:B------:R-:W-:Y:S05]  /*14180*/  WARPSYNC.COLLECTIVE R15, `(.L_x_611) ;  /* 0x000000000f087348 */ /* 0x000fea0003c00000 */
[----:B------:R0:W1:Y:S02]  /*14190*/  SHFL.UP P6, R14, R13, R12, R11 ;  /* 0x0400000c0d0e7389 */ /* 0x00006400000c000b */
[----:B01----:R-:W-:Y:S01]  /*141a0*/  ENDCOLLECTIVE ;  /* 0x000000000000791b */ /* 0x003fe20003800000 */
.L_x_611:
[----:B------:R-:W-:Y:S01]  /*141b0*/  IMAD.MOV.U32 R12, RZ, RZ, 0x10 ;  /* 0x00000010ff0c7424 */ /* 0x000fe200078e00ff */
[----:B------:R-:W-:-:S05]  /*141c0*/  SEL R14, R14, RZ, P4 ;  /* 0x000000ff0e0e7207 */ /* 0x000fca0002000000 */
[----:B------:R-:W-:-:S04]  /*141d0*/  IMAD.IADD R5, R3, 0x1, R14 ;  /* 0x0000000103057824 */ /* 0x000fc800078e020e */
[----:B------:R-:W-:-:S07]  /*141e0*/  IMAD.MOV.U32 R13, RZ, RZ, R5 ;  /* 0x000000ffff0d7224 */ /* 0x000fce00078e0005 */
[----:B------:R-:W-:Y:S05]  /*141f0*/  WARPSYNC.COLLECTIVE R15, `(.L_x_612) ;  /* 0x000000000f087348 */ /* 0x000fea0003c00000 */
[----:B------:R0:W1:Y:S02]  /*14200*/  SHFL.UP P6, R14, R13, R12, R11 ;  /* 0x0400000c0d0e7389 */ /* 0x00006400000c000b */
[----:B01----:R-:W-:Y:S01]  /*14210*/  ENDCOLLECTIVE ;  /* 0x000000000000791b */ /* 0x003fe20003800000 */
.L_x_612:
        /* <DEDUP_REMOVED lines=8> */
.L_x_613:
[----:B------:R-:W-:Y:S05]  /*142a0*/  BRA `(.L_x_614) ;  /* 0xffffffc000347947 */ /* 0x000fea000383ffff */
.L_x_497:
[----:B------:R-:W-:Y:S01]  /*142b0*/  BSSY B0, `(.L_x_615) ;  /* 0x0000006000007945 */ /* 0x000fe20003800000 */
[----:B------:R-:W-:Y:S01]  /*142c0*/  PLOP3.LUT P6, PT, P6, PT, PT, 0x8, 0x0 ;  /* 0x000000000000781c */ /* 0x000fe200037ce170 */
[----:B------:R-:W-:-:S12]  /*142d0*/  IMAD.MOV.U32 R15, RZ, RZ, -0x1 ;  /* 0xffffffffff0f7424 */ /* 0x000fd800078e00ff */
[----:B012---:R-:W-:Y:S05]  /*142e0*/  WARPSYNC.COLLECTIVE R15, `(.L_x_616) ;  /* 0x000000000f087348 */ /* 0x007fea0003c00000 */
[----:B------:R-:W-:Y:S01]  /*142f0*/  VOTE.ANY R14, PT, P6 ;  /* 0x00000000000e7806 */ /* 0x000fe200030e0100 */
[----:B012---:R-:W-:Y:S06]  /*14300*/  ENDCOLLECTIVE ;  /* 0x000000000000791b */ /* 0x007fec0003800000 */
.L_x_616:
[----:B------:R-:W-:Y:S05]  /*14310*/  BSYNC B0 ;  /* 0x0000000000007941 */ /* 0x000fea0003800000 */
.L_x_615:
[----:B------:R-:W-:Y:S02]  /*14320*/  IMAD.MOV.U32 R3, RZ, RZ, R14 ;  /* 0x000000ffff037224 */ /* 0x000fe400078e000e */
[----:B------:R-:W-:Y:S02]  /*14330*/  IMAD.MOV.U32 R13, RZ, RZ, R7 ;  /* 0x000000ffff0d7224 */ /* 0x000fe400078e0007 */
[----:B------:R-:W0:Y:S01]  /*14340*/  POPC R8, R3 ;  /* 0x0000000300087309 */ /* 0x000e220000000000 */
[----:B------:R-:W-:Y:S02]  /*14350*/  IMAD.MOV.U32 R11, RZ, RZ, 0x1f ;  /* 0x0000001fff0b7424 */ /* 0x000fe400078e00ff */
[----:B------:R-:W-:Y:S02]  /*14360*/  IMAD.MOV.U32 R15, RZ, RZ, -0x1 ;  /* 0xffffffffff0f7424 */ /* 0x000fe400078e00ff */
[----:B0-----:R-:W-:-:S07]  /*14370*/  IMAD.MOV.U32 R12, RZ, RZ, R8 ;  /* 0x000000ffff0c7224 */ /* 0x001fce00078e0008 */
[----:B------:R-:W-:Y:S05]  /*14380*/  WARPSYNC.COLLECTIVE R15, `(.L_x_617) ;  /* 0x000000000f087348 */ /* 0x000fea0003c00000 */
[----:B------:R0:W1:Y:S02]  /*14390*/  SHFL.IDX P6, R14, R13, R12, R11 ;  /* 0x0000000c0d0e7389 */ /* 0x00006400000c000b */
[----:B01----:R-:W-:Y:S01]  /*143a0*/  ENDCOLLECTIVE ;  /* 0x000000000000791b */ /* 0x003fe20003800000 */
.L_x_617:
[----:B------:R-:W-:Y:S02]  /*143b0*/  IMAD.MOV.U32 R13, RZ, RZ, R4 ;  /* 0x000000ffff0d7224 */ /* 0x000fe400078e0004 */
[----:B------:R-:W-:-:S07]  /*143c0*/  IMAD.MOV.U32 R7, RZ, RZ, R14 ;  /* 0x000000ffff077224 */ /* 0x000fce00078e000e */
[----:B------:R-:W-:Y:S05]  /*143d0*/  WARPSYNC.COLLECTIVE R15, `(.L_x_618) ;  /* 0x000000000f087348 */ /* 0x000fea0003c00000 */
[----:B------:R0:W1:Y:S02]  /*143e0*/  SHFL.IDX P6, R14, R13, R12, R11 ;  /* 0x0000000c0d0e7389 */ /* 0x00006400000c000b */
[----:B01----:R-:W-:Y:S01]  /*143f0*/  ENDCOLLECTIVE ;  /* 0x000000000000791b */ /* 0x003fe20003800000 */
.L_x_618:
[----:B------:R-:W-:Y:S01]  /*14400*/  IMAD.MOV.U32 R4, RZ, RZ, R14 ;  /* 0x000000ffff047224 */ /* 0x000fe200078e000e */
[----:B------:R-:W-:Y:S06]  /*14410*/  BRA `(.L_x_619) ;  /* 0xffffffc000147947 */ /* 0x000fec000383ffff */
.L_x_499:
[----:B------:R-:W-:Y:S01]  /*14420*/  BSSY B0, `(.L_x_620) ;  /* 0x0000007000007945 */ /* 0x000fe20003800000 */
[----:B------:R-:W-:Y:S02]  /*14430*/  IMAD.MOV.U32 R13, RZ, RZ, R2 ;  /* 0x000000ffff0d7224 */ /* 0x000fe400078e0002 */
[----:B------:R-:W-:Y:S02]  /*14440*/  IMAD.MOV.U32 R11, RZ, RZ, 0x1f ;  /* 0x0000001fff0b7424 */ /* 0x000fe400078e00ff */
[----:B------:R-:W-:-:S07]  /*14450*/  IMAD.MOV.U32 R15, RZ, RZ, -0x1 ;  /* 0xffffffffff0f7424 */ /* 0x000fce00078e00ff */
[----:B01234-:R-:W-:Y:S05]  /*14460*/  WARPSYNC.COLLECTIVE R15, `(.L_x_621) ;  /* 0x000000000f087348 */ /* 0x01ffea0003c00000 */
[----:B------:R0:W0:Y:S02]  /*14470*/  SHFL.IDX P6, R14, R13, R12, R11 ;  /* 0x0000000c0d0e7389 */ /* 0x00002400000c000b */
[----:B01234-:R-:W-:Y:S01]  /*14480*/  ENDCOLLECTIVE ;  /* 0x000000000000791b */ /* 0x01ffe20003800000 */
.L_x_621:
[----:B------:R-:W-:Y:S05]  /*14490*/  BSYNC B0 ;  /* 0x0000000000007941 */ /* 0x000fea0003800000 */
.L_x_620:
[----:B------:R-:W-:Y:S01]  /*144a0*/  IMAD.MOV.U32 R6, RZ, RZ, R14 ;  /* 0x000000ffff067224 */ /* 0x000fe200078e000e */
[----:B------:R-:W-:Y:S06]  /*144b0*/  BRA `(.L_x_498) ;  /* 0xffffffc000047947 */ /* 0x000fec000383ffff */
.L_x_503:
[----:B-1----:R1:W2:Y:S02]  /*144c0*/  SYNCS.PHASECHK.TRANS64.TRYWAIT P0, [R7+URZ+0x22820], R0 ;  /* 0x02282000070075a7 */ /* 0x0022a4000800017f */
[----:B--2---:R-:W-:Y:S05]  /*144d0*/  @!P0 NANOSLEEP.SYNCS 0x989680 ;  /* 0x009896800000895d */ /* 0x004fea0003900000 */
[----:B------:R-:W2:Y:S02]  /*144e0*/  @!P0 SYNCS.PHASECHK.TRANS64 P0, [R7+URZ+0x22820], R0 ;  /* 0x02282000070085a7 */ /* 0x000ea4000800007f */
[----:B--2---:R-:W-:Y:S05]  /*144f0*/  @!P0 BRA `(.L_x_503) ;  /* 0xfffffffc00f08947 */ /* 0x004fea000383ffff */
[----:B------:R-:W-:Y:S05]  /*14500*/  BRA `(.L_x_622) ;  /* 0xffffffc4005c7947 */ /* 0x000fea000383ffff */
.L_x_504:
[----:B------:R-:W2:Y:S01]  /*14510*/  S2R R2, SR_TID.X ;  /* 0x0000000000027919 */ /* 0x000ea20000002100 */
[----:B------:R-:W-:Y:S01]  /*14520*/  BSSY B0, `(.L_x_623) ;  /* 0x000000a000007945 */ /* 0x000fe20003800000 */
[----:B------:R-:W-:Y:S02]  /*14530*/  IMAD.MOV.U32 R12, RZ, RZ, RZ ;  /* 0x000000ffff0c7224 */ /* 0x000fe400078e00ff */
[----:B------:R-:W-:Y:S02]  /*14540*/  IMAD.MOV.U32 R11, RZ, RZ, 0x1f ;  /* 0x0000001fff0b7424 */ /* 0x000fe400078e00ff */
[----:B------:R-:W-:Y:S01]  /*14550*/  IMAD.MOV.U32 R15, RZ, RZ, -0x1 ;  /* 0xffffffffff0f7424 */ /* 0x000fe200078e00ff */
[----:B--2---:R-:W-:-:S04]  /*14560*/  SHF.R.U32.HI R2, RZ, 0x5, R2 ;  /* 0x00000005ff027819 */ /* 0x004fc80000011602 */
[----:B------:R-:W-:-:S05]  /*14570*/  LOP3.LUT R2, R2, 0x3, RZ, 0xc0, !PT ;  /* 0x0000000302027812 */ /* 0x000fca00078ec0ff */
[----:B------:R-:W-:-:S07]  /*14580*/  IMAD.MOV.U32 R13, RZ, RZ, R2 ;  /* 0x000000ffff0d7224 */ /* 0x000fce00078e0002 */
[----:B01-34-:R-:W-:Y:S05]  /*14590*/  WARPSYNC.COLLECTIVE R15, `(.L_x_624) ;  /* 0x000000000f087348 */ /* 0x01bfea0003c00000 */
[----:B------:R2:W0:Y:S02]  /*145a0*/  SHFL.IDX P6, R14, R13, R12, R11 ;  /* 0x0000000c0d0e7389 */ /* 0x00042400000c000b */
[----:B01234-:R-:W-:Y:S01]  /*145b0*/  ENDCOLLECTIVE ;  /* 0x000000000000791b */ /* 0x01ffe20003800000 */
.L_x_624:
[----:B------:R-:W-:Y:S05]  /*145c0*/  BSYNC B0 ;  /* 0x0000000000007941 */ /* 0x000fea0003800000 */
.L_x_623:
[----:B------:R-:W-:Y:S05]  /*145d0*/  BRA `(.L_x_625) ;  /* 0xffffffc400447947 */ /* 0x000fea000383ffff */
.L_x_507:
[----:B------:R-:W-:Y:S01]  /*145e0*/  BSSY B1, `(.L_x_626) ;  /* 0x0000006000017945 */ /* 0x000fe20003800000 */
[----:B------:R-:W-:-:S07]  /*145f0*/  IMAD.MOV.U32 R15, RZ, RZ, -0x1 ;  /* 0xffffffffff0f7424 */ /* 0x000fce00078e00ff */
[----:B01-34-:R-:W-:Y:S05]  /*14600*/  WARPSYNC.COLLECTIVE R15, `(.L_x_627) ;  /* 0x000000000f0c7348 */ /* 0x01bfea0003c00000 */
[----:B------:R-:W-:Y:S02]  /*14610*/  ELECT P6, UR62, PT ;  /* 0x00000000003e782f */ /* 0x000fe400038c0000 */
[----:B------:R-:W-:Y:S01]  /*14620*/  MOV R14, UR62 ;  /* 0x0000003e000e7c02 */ /* 0x000fe20008000f00 */
[----:B01-34-:R-:W-:Y:S10]  /*14630*/  ENDCOLLECTIVE ;  /* 0x000000000000791b */ /* 0x01bff40003800000 */
.L_x_627:
[----:B------:R-:W-:Y:S05]  /*14640*/  BSYNC B1 ;  /* 0x0000000000017941 */ /* 0x000fea0003800000 */
.L_x_626:
[----:B------:R-:W-:Y:S05]  /*14650*/  BRA `(.L_x_628) ;  /* 0xffffffc4003c7947 */ /* 0x000fea000383ffff */
.L_x_509:
[----:B-1----:R1:W2:Y:S02]  /*14660*/  SYNCS.PHASECHK.TRANS64.TRYWAIT P1, [R5+URZ+0x22840], R0 ;  /* 0x02284000050075a7 */ /* 0x0022a4000802017f */
[----:B--2---:R-:W-:Y:S05]  /*14670*/  @!P1 NANOSLEEP.SYNCS 0x989680 ;  /* 0x009896800000995d */ /* 0x004fea0003900000 */
[----:B------:R-:W2:Y:S02]  /*14680*/  @!P1 SYNCS.PHASECHK.TRANS64 P1, [R5+URZ+0x22840], R0 ;  /* 0x02284000050095a7 */ /* 0x000ea4000802007f */
[----:B--2---:R-:W-:Y:S05]  /*14690*/  @!P1 BRA `(.L_x_509) ;  /* 0xfffffffc00f09947 */ /* 0x004fea000383ffff */
[----:B------:R-:W-:Y:S05]  /*146a0*/  BRA `(.L_x_629) ;  /* 0xffffffc4005c7947 */ /* 0x000fea000383ffff */
.L_x_511:
[----:B--2---:R2:W0:Y:S02]  /*146b0*/  SYNCS.PHASECHK.TRANS64.TRYWAIT P1, [R3+URZ+0x22840], R2 ;  /* 0x02284002030075a7 */ /* 0x004424000802017f */
[----:B0-----:R-:W-:Y:S05]  /*146c0*/  @!P1 NANOSLEEP.SYNCS 0x989680 ;  /* 0x009896800000995d */ /* 0x001fea0003900000 */
[----:B------:R-:W0:Y:S02]  /*146d0*/  @!P1 SYNCS.PHASECHK.TRANS64 P1, [R3+URZ+0x22840], R2 ;  /* 0x02284002030095a7 */ /* 0x000e24000802007f */
[----:B0-----:R-:W-:Y:S05]  /*146e0*/  @!P1 BRA `(.L_x_511) ;  /* 0xfffffffc00f09947 */ /* 0x001fea000383ffff */
[----:B------:R-:W-:Y:S05]  /*146f0*/  BRA `(.L_x_630) ;  /* 0xffffffc400687947 */ /* 0x000fea000383ffff */
.L_x_513:
[----:B------:R0:W0:Y:S02]  /*14700*/  SYNCS.PHASECHK.TRANS64.TRYWAIT P1, [R5+URZ+0x22860], R0 ;  /* 0x02286000050075a7 */ /* 0x000024000802017f */
[----:B0-----:R-:W-:Y:S05]  /*14710*/  @!P1 NANOSLEEP.SYNCS 0x989680 ;  /* 0x009896800000995d */ /* 0x001fea0003900000 */
[----:B------:R-:W0:Y:S02]  /*14720*/  @!P1 SYNCS.PHASECHK.TRANS64 P1, [R5+URZ+0x22860], R0 ;  /* 0x02286000050095a7 */ /* 0x000e24000802007f */
[----:B0-----:R-:W-:Y:S05]  /*14730*/  @!P1 BRA `(.L_x_513) ;  /* 0xfffffffc00f09947 */ /* 0x001fea000383ffff */
[----:B------:R-:W-:Y:S05]  /*14740*/  BRA `(.L_x_631) ;  /* 0xffffffc400647947 */ /* 0x000fea000383ffff */
.L_x_632:
        /* <DEDUP_REMOVED lines=11> */
.L_x_6558:


//--------------------- .text._ZN7cutlass13device_kernelIN5flash11enable_sm90INS1_16FlashAttnFwdSm90INS1_25CollectiveMainloopFwdSm90ILi2EN4cute5tupleIJNS5_1CILi1EEES8_S8_EEENS6_IJNS7_ILi128EEENS7_ILi96EEENS7_ILi64EEEEEELi256ENS_10bfloat16_tEfNS_4arch4Sm90ELb0ELb0ELb1ELb1ELb1ELb1ELb0ELb1ELb0ELb1ELb1ELb0EEENS1_21CollectiveEpilogueFwdINS6_IJSA_NS7_ILi256EEESB_EEES9_SE_SG_Li256ELb1ELb1ELb1ELb0EEENS1_36VarlenDynamicPersistentTileSchedulerILi128ELi96ELi256ELi128ELb1ELb1ELb1ELb0ELb1ELb1EEEEEEEEEvNT_6ParamsE --------------------------
	.section	.text._ZN7cutlass13device_kernelIN5flash11enable_sm90INS1_16FlashAttnFwdSm90INS1_25CollectiveMainloopFwdSm90ILi2EN4cute5tupleIJNS5_1CILi1EEES8_S8_EEENS6_IJNS7_ILi128EEENS7_ILi96EEENS7_ILi64EEEEEELi256ENS_10bfloat16_tEfNS_4arch4Sm90ELb0ELb0ELb1ELb1ELb1ELb1ELb0ELb1ELb0ELb1ELb1ELb0EEENS1_21CollectiveEpilogueFwdINS6_IJSA_NS7_ILi256EEESB_EEES9_SE_SG_Li256ELb1ELb1ELb1ELb0EEENS1_36VarlenDynamicPersistentTileSchedulerILi128ELi96ELi256ELi128ELb1ELb1ELb1ELb0ELb1ELb1EEEEEEEEEvNT_6ParamsE,"ax",@progbits
	.align	128
.text._ZN7cutlass13device_kernelIN5flash11enable_sm90INS1_16FlashAttnFwdSm90INS1_25CollectiveMainloopFwdSm90ILi2EN4cute5tupleIJNS5_1CILi1EEES8_S8_EEENS6_IJNS7_ILi128EEENS7_ILi96EEENS7_ILi64EEEEEELi256ENS_10bfloat16_tEfNS_4arch4Sm90ELb0ELb0ELb1ELb1ELb1ELb1ELb0ELb1ELb0ELb1ELb1ELb0EEENS1_21CollectiveEpilogueFwdINS6_IJSA_NS7_ILi256EEESB_EEES9_SE_SG_Li256ELb1ELb1ELb1ELb0EEENS1_36VarlenDynamicPersistentTileSchedulerILi128ELi96ELi256ELi128ELb1ELb1ELb1ELb0ELb1ELb1EEEEEEEEEvNT_6ParamsE:
        .type           _ZN7cutlass13device_kernelIN5flash11enable_sm90INS1_16FlashAttnFwdSm90INS1_25CollectiveMainloopFwdSm90ILi2EN4cute5tupleIJNS5_1CILi1EEES8_S8_EEENS6_IJNS7_ILi128EEENS7_ILi96EEENS7_ILi64EEEEEELi256ENS_10bfloat16_tEfNS_4arch4Sm90ELb0ELb0ELb1ELb1ELb1ELb1ELb0ELb1ELb0ELb1ELb1ELb0EEENS1_21CollectiveEpilogueFwdINS6_IJSA_NS7_ILi256EEESB_EEES9_SE_SG_Li256ELb1ELb1ELb1ELb0EEENS1_36VarlenDynamicPersistentTileSchedulerILi128ELi96ELi256ELi128ELb1ELb1ELb1ELb0ELb1ELb1EEEEEEEEEvNT_6ParamsE,@function
        .size           _ZN7cutlass13device_kernelIN5flash11enable_sm90INS1_16FlashAttnFwdSm90INS1_25CollectiveMainloopFwdSm90ILi2EN4cute5tupleIJNS5_1CILi1EEES8_S8_EEENS6_IJNS7_ILi128EEENS7_ILi96EEENS7_ILi64EEEEEELi256ENS_10bfloat16_tEfNS_4arch4Sm90ELb0ELb0ELb1ELb1ELb1ELb1ELb0ELb1ELb0ELb1ELb1ELb0EEENS1_21CollectiveEpilogueFwdINS6_IJSA_NS7_ILi256EEESB_EEES9_SE_SG_Li256ELb1ELb1ELb1ELb0EEENS1_36VarlenDynamicPersistentTileSchedulerILi128ELi96ELi256ELi128ELb1ELb1ELb1ELb0ELb1ELb1EEEEEEEEEvNT_6ParamsE,(.L_x_6559 - _ZN7cutlass13device_kernelIN5flash11enable_sm90INS1_16FlashAttnFwdSm90INS1_25CollectiveMainloopFwdSm90ILi2EN4cute5tupleIJNS5_1CILi1EEES8_S8_EEENS6_IJNS7_ILi128EEENS7_ILi96EEENS7_ILi64EEEEEELi256ENS_10bfloat16_tEfNS_4arch4Sm90ELb0ELb0ELb1ELb1ELb1ELb1ELb0ELb1ELb0ELb1ELb1ELb0EEENS1_21CollectiveEpilogueFwdINS6_IJSA_NS7_ILi256EEESB_EEES9_SE_SG_Li256ELb1ELb1ELb1ELb0EEENS1_36VarlenDynamicPersistentTileSchedulerILi128ELi96ELi256ELi128ELb1ELb1ELb1ELb0ELb1ELb1EEEEEEEEEvNT_6ParamsE)
        .other          _ZN7cutlass13device_kernelIN5flash11enable_sm90INS1_16FlashAttnFwdSm90INS1_25CollectiveMainloopFwdSm90ILi2EN4cute5tupleIJNS5_1CILi1EEES8_S8_EEENS6_IJNS7_ILi128EEENS7_ILi96EEENS7_ILi64EEEEEELi256ENS_10bfloat16_tEfNS_4arch4Sm90ELb0ELb0ELb1ELb1ELb1ELb1ELb0ELb1ELb0ELb1ELb1ELb0EEENS1_21CollectiveEpilogueFwdINS6_IJSA_NS7_ILi256EEESB_EEES9_SE_SG_Li256ELb1ELb1ELb1ELb0EEENS1_36VarlenDynamicPersistentTileSchedulerILi128ELi96ELi256ELi128ELb1ELb1ELb1ELb0ELb1ELb1EEEEEEEEEvNT_6ParamsE,@"STO_CUDA_ENTRY STV_DEFAULT"
_ZN7cutlass13device_kernelIN5flash11enable_sm90INS1_16FlashAttnFwdSm90INS1_25CollectiveMainloopFwdSm90ILi2EN4cute5tupleIJNS5_1CILi1EEES8_S8_EEENS6_IJNS7_ILi128EEENS7_ILi96EEENS7_ILi64EEEEEELi256ENS_10bfloat16_tEfNS_4arch4Sm90ELb0ELb0ELb1ELb1ELb1ELb1ELb0ELb1ELb0ELb1ELb1ELb0EEENS1_21CollectiveEpilogueFwdINS6_IJSA_NS7_ILi256EEESB_EEES9_SE_SG_Li256ELb1ELb1ELb1ELb0EEENS1_36VarlenDynamicPersistentTileSchedulerILi128ELi96ELi256ELi128ELb1ELb1ELb1ELb0ELb1ELb1EEEEEEEEEvNT_6ParamsE:
[----:B------:R-:W0:Y:S02]  /*0000*/  LDC R1, c[0x0][0x28] ;  /* 0x00000a00ff017b82 */ /* 0x000e240000000800 */
[----:B0-----:R-:W-:Y:S01]  /*0010*/  VIADD R1, R1, 0xfffffea0 ;  /* 0xfffffea001017836 */ /* 0x001fe20000000000 */
[----:B------:R-:W0:Y:S01]  /*0020*/  S2R R0, SR_TID.X ;  /* 0x0000000000007919 */ /* 0x000e220000002100 */
[----:B------:R-:W-:Y:S01]  /*0030*/  ELECT P0, URZ, PT ;  /* 0x00000000003f782f */ /* 0x000fe20003800000 */
[----:B------:R-:W-:Y:S01]  /*0040*/  BSSY B0, `(.L_x_633) ;  /* 0x000000d000007945 */ /* 0x000fe20003800000 */
[----:B0-----:R-:W-:-:S05]  /*0050*/  SHF.R.U32.HI R2, RZ, 0x5, R0 ;  /* 0x00000005ff027819 */ /* 0x001fca0000011600 */
[----:B------:R-:W0:Y:S02]  /*0060*/  SHFL.IDX PT, R3, R2, RZ, 0x1f ;  /* 0x00001fff02037589 */ /* 0x000e2400000e0000 */
[----:B0-----:R-:W-:-:S13]  /*0070*/  ISETP.EQ.AND P0, PT, R3, RZ, P0 ;  /* 0x000000ff0300720c */ /* 0x001fda0000702270 */
[----:B------:R-:W-:Y:S05]  /*0080*/  @!P0 BRA `(.L_x_634) ;  /* 0x0000000000208947 */ /* 0x000fea0003800000 */
[----:B------:R-:W-:Y:S02]  /*0090*/  ULDC.64 UR4, c[0x0][0x198] ;  /* 0x0000660000047ab9 */ /* 0x000fe40000000a00 */
[----:B------:R-:W-:Y:S02]  /*00a0*/  UIADD3 UR6, UP0, UR4, 0x570, URZ ;  /* 0x0000057004067890 */ /* 0x000fe4000ff1e03f */
[----:B------:R-:W-:Y:S02]  /*00b0*/  UIADD3 UR4, UP1, UR4, 0x670, URZ ;  /* 0x0000067004047890 */ /* 0x000fe4000ff3e03f */
[----:B------:R-:W-:Y:S02]  /*00c0*/  UIADD3.X UR7, URZ, UR5, URZ, UP0, !UPT ;  /* 0x000000053f077290 */ /* 0x000fe400087fe43f */
[----:B------:R-:W-:-:S07]  /*00d0*/  UIADD3.X UR5, URZ, UR5, URZ, UP1, !UPT ;  /* 0x000000053f057290 */ /* 0x000fce0008ffe43f */
[----:B------:R0:W-:Y:S02]  /*00e0*/  UTMACCTL.PF [UR6] ;  /* 0x00000000060079b9 */ /* 0x0001e40008040000 */
[----:B------:R0:W-:Y:S02]  /*00f0*/  UTMACCTL.PF [UR4] ;  /* 0x00000000040079b9 */ /* 0x0001e40008040000 */
[----:B0-----:R-:W-:Y:S01]  /*0100*/  NOP ;  /* 0x0000000000007918 */ /* 0x001fe20000000000 */
.L_x_634:
[----:B------:R-:W-:Y:S05]  /*0110*/  BSYNC B0 ;  /* 0x0000000000007941 */ /* 0x000fea0003800000 */
.L_x_633:
[----:B------:R-:W-:Y:S01]  /*0120*/  VOTEU.ANY UP0, P0 ;  /* 0x00000000003f7886 */ /* 0x000fe20000000100 */
[----:B------:R-:W0:Y:S01]  /*0130*/  SHFL.IDX PT, R3, R2, RZ, 0x1f ;  /* 0x00001fff02037589 */ /* 0x000e2200000e0000 */
[----:B------:R-:W-:Y:S01]  /*0140*/  UMOV UR4, 0x80 ;  /* 0x0000008000047882 */ /* 0x000fe20000000000 */
[----:B------:R-:W-:Y:S01]  /*0150*/  UMOV UR7, 0x100 ;  /* 0x0000010000077882 */ /* 0x000fe20000000000 */
[----:B------:R-:W-:Y:S01]  /*0160*/  SHF.R.U32.HI R4, RZ, 0x7, R0 ;  /* 0x00000007ff047819 */ /* 0x000fe20000011600 */
[----:B------:R-:W1:Y:S01]  /*0170*/  @UP0 S2UR UR8, SR_CgaCtaId ;  /* 0x00000000000809c3 */ /* 0x000e620000008800 */
[----:B------:R-:W-:Y:S01]  /*0180*/  @UP0 UMOV UR6, 0x400 ;  /* 0x0000040000060882 */ /* 0x000fe20000000000 */
[----:B------:R-:W-:-:S04]  /*0190*/  @UP0 UIADD3 UR4, -UR4, 0x100000, URZ ;  /* 0x0010000004040890 */ /* 0x000fc8000fffe13f */
[----:B------:R-:W-:Y:S02]  /*01a0*/  @UP0 USHF.L.U32 UR5, UR4, 0xb, URZ ;  /* 0x0000000b04050899 */ /* 0x000fe4000800063f */
[----:B------:R-:W-:Y:S01]  /*01b0*/  @UP0 USHF.L.U32 UR4, UR4, 0x1, URZ ;  /* 0x0000000104040899 */ /* 0x000fe2000800063f */
[----:B------:R-:W-:Y:S01]  /*01c0*/  VOTEU.ANY UP1, P0 ;  /* 0x00000000003f7886 */ /* 0x000fe20000020100 */
[----:B0-----:R-:W-:Y:S02]  /*01d0*/  ISETP.NE.AND P1, PT, R3, RZ, PT ;  /* 0x000000ff0300720c */ /* 0x001fe40003f25270 */
[----:B------:R0:W2:Y:S01]  /*01e0*/  SHFL.IDX PT, R3, R4, RZ, 0x1f ;  /* 0x00001fff04037589 */ /* 0x0000a200000e0000 */
[----:B-1----:R-:W-:Y:S02]  /*01f0*/  @UP0 ULEA UR8, UR8, UR6, 0x18 ;  /* 0x0000000608080291 */ /* 0x002fe4000f8ec03f */
[----:B------:R-:W-:-:S04]  /*0200*/  @UP0 UIADD3 UR6, -UR7, 0x100000, URZ ;  /* 0x0010000007060890 */ /* 0x000fc8000fffe13f */
[----:B------:R-:W-:Y:S02]  /*0210*/  @UP0 USHF.L.U32 UR7, UR6, 0xb, URZ ;  /* 0x0000000b06070899 */ /* 0x000fe4000800063f */
[----:B------:R-:W-:Y:S01]  /*0220*/  @UP0 USHF.L.U32 UR6, UR6, 0x1, URZ ;  /* 0x0000000106060899 */ /* 0x000fe2000800063f */
[----:B------:R-:W-:Y:S01]  /*0230*/  VOTEU.ANY UP0, P0 ;  /* 0x00000000003f7886 */ /* 0x000fe20000000100 */
[----:B------:R-:W1:Y:S04]  /*0240*/  FENCE.VIEW.ASYNC.S ;  /* 0x00000000000073c6 */ /* 0x000e680000000000 */
[----:B-1----:R0:W1:Y:S06]  /*0250*/  @UP0 SYNCS.EXCH.64 URZ, [UR8+0x22800], UR4 ;  /* 0x02280004083f05b2 */ /* 0x00206c0008000100 */
[----:B------:R0:W3:Y:S02]  /*0260*/  @UP1 SYNCS.EXCH.64 URZ, [UR8+0x22820], UR6 ;  /* 0x02282006083f15b2 */ /* 0x0000e40008000100 */
[----:B0-----:R-:W-:Y:S05]  /*0270*/  @P1 BRA `(.L_x_635) ;  /* 0x0000000000481947 */ /* 0x001fea0003800000 */
        /* <DEDUP_REMOVED lines=13> */
[----:B0-----:R0:W4:Y:S08]  /*0350*/  SYNCS.EXCH.64 URZ, [UR8+0x22830], UR4 ;  /* 0x02283004083f75b2 */ /* 0x0011300008000100 */
[----:B------:R0:W0:Y:S01]  /*0360*/  SYNCS.EXCH.64 URZ, [UR8+0x22840], UR6 ;  /* 0x02284006083f75b2 */ /* 0x0000220008000100 */
[----:B------:R0:W0:Y:S01]  /*0370*/  SYNCS.EXCH.64 URZ, [UR8+0x22838], UR4 ;  /* 0x02283804083f75b2 */ /* 0x0000220008000100 */
[----:B------:R0:W0:Y:S01]  /*0380*/  SYNCS.EXCH.64 URZ, [UR8+0x22848], UR6 ;  /* 0x02284806083f75b2 */ /* 0x0000220008000100 */
[----:B------:R-:W-:Y:S01]  /*0390*/  NOP ;  /* 0x0000000000007918 */ /* 0x000fe20000000000 */
.L_x_635:
        /* <DEDUP_REMOVED lines=22> */
.L_x_636:
        /* <DEDUP_REMOVED lines=18> */
.L_x_637:
        /* <DEDUP_REMOVED lines=22> */
.L_x_638:
        /* <DEDUP_REMOVED lines=22> */
.L_x_639:
[----:B--2---:R-:W-:Y:S01]  /*08e0*/  ISETP.NE.AND P0, PT, R3, RZ, PT ;  /* 0x000000ff0300720c */ /* 0x004fe20003f05270 */
[----:B------:R-:W-:Y:S01]  /*08f0*/  IMAD.MOV.U32 R37, RZ, RZ, 0x1 ;  /* 0x00000001ff257424 */ /* 0x000fe200078e00ff */
[----:B------:R-:W-:Y:S01]  /*0900*/  NOP ;  /* 0x0000000000007918 */ /* 0x000fe20000000000 */
[----:B------:R-:W-:Y:S01]  /*0910*/  ULDC.64 UR40, c[0x0][0x208] ;  /* 0x0000820000287ab9 */ /* 0x000fe20000000a00 */
[----:B------:R-:W-:Y:S02]  /*0920*/  BSSY B9, `(.L_x_640) ;  /* 0x0001a37000097945 */ /* 0x000fe40003800000 */
[----:B------:R-:W-:Y:S01]  /*0930*/  SEL R37, R37, 0x2, !P0 ;  /* 0x0000000225257807 */ /* 0x000fe20004000000 */
[----:B01-34-:R-:W-:Y:S06]  /*0940*/  BAR.SYNC.DEFER_BLOCKING 0x0 ;  /* 0x0000000000007b1d */ /* 0x01bfec0000010000 */
[----:B------:R-:W-:Y:S05]  /*0950*/  @!P0 BRA `(.L_x_641) ;  /* 0x0000013000cc8947 */ /* 0x000fea0003800000 */
.L_x_642:
[----:B------:R-:W-:-:S08]  /*0960*/  NOP ;  /* 0x0000000000007918 */ /* 0x000fd00000000000 */
[----:B------:R-:W0:Y:S02]  /*0970*/  USETMAXREG.TRY_ALLOC.CTAPOOL UP0, 0xe8 ;  /* 0x000000e8000079c8 */ /* 0x000e240008000600 */
[----:B0-----:R-:W-:-:S13]  /*0980*/  PLOP3.LUT P0, PT, PT, PT, UP0, 0x80, 0x0 ;  /* 0x000000000000781c */ /* 0x001fda0003f0f008 */
[----:B------:R-:W-:Y:S05]  /*0990*/  @!P0 BRA `(.L_x_642) ;  /* 0xfffffffc00f08947 */ /* 0x000fea000383ffff */
[----:B------:R-:W2:Y:S01]  /*09a0*/  LDL.LU R2, [R1] ;  /* 0x0000000001027983 */ /* 0x000ea20000300800 */
[----:B------:R-:W-:Y:S01]  /*09b0*/  SHF.R.U32.HI R4, RZ, 0x7, R0 ;  /* 0x00000007ff047819 */ /* 0x000fe20000011600 */
[----:B------:R-:W-:Y:S01]  /*09c0*/  ULDC UR4, c[0x0][0xc3c] ;  /* 0x00030f0000047ab9 */ /* 0x000fe20000000800 */
[----:B------:R-:W0:Y:S01]  /*09d0*/  S2R R3, SR_CgaCtaId ;  /* 0x0000000000037919 */ /* 0x000e220000008800 */
[----:B------:R-:W-:Y:S06]  /*09e0*/  BAR.ARV 0x8, 0x180 ;  /* 0x0206000000007b1d */ /* 0x000fec0000002000 */
[----:B------:R-:W-:-:S13]  /*09f0*/  ISETP.NE.AND P0, PT, R4, 0x1, PT ;  /* 0x000000010400780c */ /* 0x000fda0003f05270 */
[----:B------:R-:W-:Y:S08]  /*0a00*/  @!P0 BAR.ARV 0x9, 0x100 ;  /* 0x0244000000008b1d */ /* 0x000ff00000002000 */
[----:B------:R-:W-:Y:S01]  /*0a10*/  BAR.SYNC.DEFER_BLOCKING 0x5, 0x180 ;  /* 0x0146000000007b1d */ /* 0x000fe20000010000 */
[----:B------:R-:W-:-:S04]  /*0a20*/  MOV R19, 0x400 ;  /* 0x0000040000137802 */ /* 0x000fc80000000f00 */
[----:B0-----:R-:W-:-:S05]  /*0a30*/  LEA R19, R3, R19, 0x18 ;  /* 0x0000001303137211 */ /* 0x001fca00078ec0ff */
[----:B------:R-:W0:Y:S01]  /*0a40*/  LDS.128 R48, [R19+0x228d0] ;  /* 0x0228d00013307984 */ /* 0x000e220000000c00 */
[----:B------:R-:W-:Y:S06]  /*0a50*/  BAR.ARV 0x4, 0x180 ;  /* 0x0106000000007b1d */ /* 0x000fec0000002000 */
[----:B--2---:R-:W-:-:S04]  /*0a60*/  LOP3.LUT R2, R2, 0xfffffffb, RZ, 0xc0, !PT ;  /* 0xfffffffb02027812 */ /* 0x004fc800078ec0ff */
[----:B------:R-:W-:-:S05]  /*0a70*/  @P0 LOP3.LUT R2, R2, 0x4, RZ, 0xfc, !PT ;  /* 0x0000000402020812 */ /* 0x000fca00078efcff */
[----:B------:R1:W-:Y:S01]  /*0a80*/  STL [R1], R2 ;  /* 0x0000000201007387 */ /* 0x0003e20000100800 */
[----:B0-----:R-:W-:-:S13]  /*0a90*/  ISETP.GE.AND P0, PT, R51, UR4, PT ;  /* 0x0000000433007c0c */ /* 0x001fda000bf06270 */
[----:B-1----:R-:W-:Y:S05]  /*0aa0*/  @P0 BRA `(.L_x_643) ;  /* 0x000001a000780947 */ /* 0x002fea0003800000 */
[----:B------:R-:W-:Y:S01]  /*0ab0*/  VIADD R0, R0, 0xffffff80 ;  /* 0xffffff8000007836 */ /* 0x000fe20000000000 */
[----:B------:R-:W-:Y:S01]  /*0ac0*/  LOP3.LUT R206, R37, 0x1, RZ, 0xfc, !PT ;  /* 0x0000000125ce7812 */ /* 0x000fe200078efcff */
[----:B------:R-:W-:Y:S02]  /*0ad0*/  IMAD.MOV.U32 R18, RZ, RZ, RZ ;  /* 0x000000ffff127224 */ /* 0x000fe400078e00ff */
[----:B------:R-:W-:Y:S01]  /*0ae0*/  IMAD.MOV.U32 R204, RZ, RZ, RZ ;  /* 0x000000ffffcc7224 */ /* 0x000fe200078e00ff */
[----:B------:R-:W-:Y:S01]  /*0af0*/  SHF.R.S32.HI R3, RZ, 0x1f, R0 ;  /* 0x0000001fff037819 */ /* 0x000fe20000011400 */
[----:B------:R-:W-:Y:S02]  /*0b00*/  IMAD.MOV.U32 R214, RZ, RZ, RZ ;  /* 0x000000ffffd67224 */ /* 0x000fe400078e00ff */
[----:B------:R-:W-:Y:S01]  /*0b10*/  IMAD.MOV.U32 R203, RZ, RZ, RZ ;  /* 0x000000ffffcb7224 */ /* 0x000fe200078e00ff */
[CC--:B------:R-:W-:Y:S02]  /*0b20*/  LEA.HI R2, R3.reuse, R0.reuse, RZ, 0x7 ;  /* 0x0000000003027211 */ /* 0x0c0fe400078f38ff */
[----:B------:R-:W-:-:S02]  /*0b30*/  LEA.HI R4, R3, R0, RZ, 0x4 ;  /* 0x0000000003047211 */ /* 0x000fc400078f20ff */
[----:B------:R-:W-:Y:S02]  /*0b40*/  LOP3.LUT R5, R2, 0xffffff80, RZ, 0xc0, !PT ;  /* 0xffffff8002057812 */ /* 0x000fe400078ec0ff */
[----:B------:R-:W-:Y:S02]  /*0b50*/  SHF.R.S32.HI R7, RZ, 0x4, R4 ;  /* 0x00000004ff077819 */ /* 0x000fe40000011404 */
[----:B------:R-:W-:Y:S01]  /*0b60*/  LEA.HI R200, R3, R0, RZ, 0x2 ;  /* 0x0000000003c87211 */ /* 0x000fe200078f10ff */
[----:B------:R-:W-:Y:S01]  /*0b70*/  IMAD.IADD R13, R0, 0x1, -R5 ;  /* 0x00000001000d7824 */ /* 0x000fe200078e0a05 */
[----:B------:R-:W-:Y:S02]  /*0b80*/  SHF.R.S32.HI R5, RZ, 0x7, R2 ;  /* 0x00000007ff057819 */ /* 0x000fe40000011402 */
[----:B------:R-:W-:Y:S02]  /*0b90*/  LEA.HI R6, R4, R7, RZ, 0x1 ;  /* 0x0000000704067211 */ /* 0x000fe400078f08ff */
[----:B------:R-:W-:Y:S01]  /*0ba0*/  SHF.R.S32.HI R9, RZ, 0x1f, R13 ;  /* 0x0000001fff097819 */ /* 0x000fe2000001140d */
[----:B------:R-:W-:Y:S01]  /*0bb0*/  STL [R1+0xd0], R13 ;  /* 0x0000d00d01007387 */ /* 0x000fe20000100800 */
[----:B------:R-:W-:-:S02]  /*0bc0*/  LEA.HI R2, R2, R5, RZ, 0x1 ;  /* 0x0000000502027211 */ /* 0x000fc400078f08ff */
[----:B------:R-:W-:Y:S02]  /*0bd0*/  LEA.HI R10, R9, R13, RZ, 0x2 ;  /* 0x0000000d090a7211 */ /* 0x000fe400078f10ff */
[----:B------:R-:W-:Y:S02]  /*0be0*/  LOP3.LUT R2, R2, 0x3fffffe, RZ, 0xc0, !PT ;  /* 0x03fffffe02027812 */ /* 0x000fe400078ec0ff */
[--C-:B------:R-:W-:Y:S02]  /*0bf0*/  SHF.R.S32.HI R11, RZ, 0x2, R10.reuse ;  /* 0x00000002ff0b7819 */ /* 0x100fe4000001140a */
[----:B------:R-:W-:Y:S02]  /*0c00*/  SHF.R.S32.HI R8, RZ, 0x1f, R10 ;  /* 0x0000001fff087819 */ /* 0x000fe4000001140a */
[----:B------:R-:W-:Y:S02]  /*0c10*/  LOP3.LUT R6, R6, 0x1ffffffe, RZ, 0xc0, !PT ;  /* 0x1ffffffe06067812 */ /* 0x000fe400078ec0ff */
[----:B------:R-:W-:-:S02]  /*0c20*/  LEA.HI R8, R8, R11, RZ, 0x3 ;  /* 0x0000000b08087211 */ /* 0x000fc400078f18ff */
[----:B------:R-:W-:Y:S01]  /*0c30*/  LEA.HI R9, R9, R13, RZ, 0x5 ;  /* 0x0000000d09097211 */ /* 0x000fe200078f28ff */
[----:B------:R-:W-:Y:S01]  /*0c40*/  IMAD.IADD R6, R7, 0x1, -R6 ;  /* 0x0000000107067824 */ /* 0x000fe200078e0a06 */
[----:B------:R-:W-:Y:S01]  /*0c50*/  LOP3.LUT R12, R8, 0xfffffff8, RZ, 0xc0, !PT ;  /* 0xfffffff8080c7812 */ /* 0x000fe200078ec0ff */
[----:B------:R-:W-:Y:S01]  /*0c60*/  IMAD.IADD R8, R5, 0x1, -R2 ;  /* 0x0000000105087824 */ /* 0x000fe200078e0a02 */
[-C--:B------:R-:W-:Y:S02]  /*0c70*/  LEA.HI R2, R3, R0.reuse, RZ, 0x5 ;  /* 0x0000000003027211 */ /* 0x080fe400078f28ff */
[----:B------:R-:W-:Y:S01]  /*0c80*/  LOP3.LUT R5, R4, 0x3fffff0, RZ, 0xc0, !PT ;  /* 0x03fffff004057812 */ /* 0x000fe200078ec0ff */
[----:B------:R-:W-:Y:S01]  /*0c90*/  IMAD.IADD R12, R11, 0x1, -R12 ;  /* 0x000000010b0c7824 */ /* 0x000fe200078e0a0c */
[----:B------:R-:W-:Y:S02]  /*0ca0*/  LEA.HI R3, R3, R0, RZ, 0x3 ;  /* 0x0000000003037211 */ /* 0x000fe400078f18ff */
[----:B------:R-:W-:Y:S01]  /*0cb0*/  SHF.R.S32.HI R14, RZ, 0x5, R2 ;  /* 0x00000005ff0e7819 */ /* 0x000fe20000011402 */
[----:B------:R-:W-:Y:S01]  /*0cc0*/  IMAD.IADD R5, R0, 0x1, -R5 ;  /* 0x0000000100057824 */ /* 0x000fe200078e0a05 */
[----:B------:R-:W-:-:S02]  /*0cd0*/  LOP3.LUT R7, R3, 0xfffffff8, RZ, 0xc0, !PT ;  /* 0xfffffff803077812 */ /* 0x000fc400078ec0ff */
[----:B------:R-:W-:Y:S01]  /*0ce0*/  LOP3.LUT R3, R200, 0xfffffffc, RZ, 0xc0, !PT ;  /* 0xfffffffcc8037812 */ /* 0x000fe200078ec0ff */
[----:B------:R-:W-:Y:S01]  /*0cf0*/  IMAD R5, R14, 0x10, R5 ;  /* 0x000000100e057824 */ /* 0x000fe200078e0205 */
[----:B------:R-:W-:Y:S01]  /*0d00*/  SHF.R.S32.HI R200, RZ, 0x2, R200 ;  /* 0x00000002ffc87819 */ /* 0x000fe200000114c8 */
[----:B------:R-:W-:Y:S01]  /*0d10*/  IMAD.IADD R7, R0, 0x1, -R7 ;  /* 0x0000000100077824 */ /* 0x000fe200078e0a07 */
[----:B------:R-:W-:Y:S01]  /*0d20*/  SHF.R.S32.HI R9, RZ, 0x5, R9 ;  /* 0x00000005ff097819 */ /* 0x000fe20000011409 */
[----:B------:R-:W-:Y:S01]  /*0d30*/  IMAD R5, R5, 0x8, R6 ;  /* 0x0000000805057824 */ /* 0x000fe200078e0206 */
[----:B------:R-:W-:Y:S01]  /*0d40*/  LOP3.LUT R10, R10, 0x7ffffffc, RZ, 0xc0, !PT ;  /* 0x7ffffffc0a0a7812 */ /* 0x000fe200078ec0ff */
[----:B------:R-:W-:Y:S01]  /*0d50*/  VIADD R6, R200, 0x40 ;  /* 0x00000040c8067836 */ /* 0x000fe20000000000 */
[----:B------:R-:W-:Y:S01]  /*0d60*/  STL [R1+0x1c], R14 ;  /* 0x00001c0e01007387 */ /* 0x000fe20000100800 */
[----:B------:R-:W-:Y:S02]  /*0d70*/  IMAD.IADD R3, R0, 0x1, -R3 ;  /* 0x0000000100037824 */ /* 0x000fe400078e0a03 */
[----:B------:R-:W-:Y:S01]  /*0d80*/  IMAD.SHL.U32 R2, R6, 0x40, RZ ;  /* 0x0000004006027824 */ /* 0x000fe200078e00ff */
[----:B------:R-:W-:Y:S01]  /*0d90*/  SHF.R.S32.HI R4, RZ, 0x1f, R6 ;  /* 0x0000001fff047819 */ /* 0x000fe20000011406 */
[----:B------:R-:W-:Y:S01]  /*0da0*/  IMAD R9, R9, 0x10, R12 ;  /* 0x0000001009097824 */ /* 0x000fe200078e020c */
[C---:B------:R-:W-:Y:S01]  /*0db0*/  LEA.HI R0, R3.reuse, R3, RZ, 0x1 ;  /* 0x0000000303007211 */ /* 0x040fe200078f08ff */
[C---:B------:R-:W-:Y:S01]  /*0dc0*/  IMAD.SHL.U32 R16, R3.reuse, 0x8, RZ ;  /* 0x0000000803107824 */ /* 0x040fe200078e00ff */
[----:B------:R-:W-:Y:S01]  /*0dd0*/  LEA.HI R4, R4, R6, RZ, 0x3 ;  /* 0x0000000604047211 */ /* 0x000fe200078f18ff */
[----:B------:R-:W-:Y:S01]  /*0de0*/  IMAD.SHL.U32 R22, R3, 0x4, RZ ;  /* 0x0000000403167824 */ /* 0x000fe200078e00ff */
[----:B------:R-:W-:Y:S01]  /*0df0*/  LOP3.LUT R0, R0, 0x1ffffffe, RZ, 0xc0, !PT ;  /* 0x1ffffffe00007812 */ /* 0x000fe200078ec0ff */
[----:B------:R-:W-:Y:S01]  /*0e00*/  IMAD R8, R8, 0x40, R9 ;  /* 0x0000004008087824 */ /* 0x000fe200078e0209 */
[----:B------:R-:W-:Y:S01]  /*0e10*/  SHF.R.S32.HI R17, RZ, 0x1f, R16 ;  /* 0x0000001fff117819 */ /* 0x000fe20000011410 */
[----:B------:R-:W-:-:S02]  /*0e20*/  IMAD.SHL.U32 R4, R4, 0x40, RZ ;  /* 0x0000004004047824 */ /* 0x000fc400078e00ff */
[----:B------:R-:W-:Y:S01]  /*0e30*/  IMAD.IADD R0, R3, 0x1, -R0 ;  /* 0x0000000103007824 */ /* 0x000fe200078e0a00 */
[----:B------:R-:W-:Y:S01]  /*0e40*/  LOP3.LUT R3, R2, 0x1c0, RZ, 0xc0, !PT ;  /* 0x000001c002037812 */ /* 0x000fe200078ec0ff */
[----:B------:R-:W-:Y:S01]  /*0e50*/  IMAD.SHL.U32 R207, R7, 0x8, RZ ;  /* 0x0000000807cf7824 */ /* 0x000fe200078e00ff */
[----:B------:R-:W-:Y:S01]  /*0e60*/  LOP3.LUT R4, R4, 0xfffffe00, RZ, 0xc0, !PT ;  /* 0xfffffe0004047812 */ /* 0x000fe200078ec0ff */
[----:B------:R-:W-:Y:S01]  /*0e70*/  STL [R1+0x154], R8 ;  /* 0x0001540801007387 */ /* 0x000fe20000100800 */
[----:B------:R-:W-:Y:S01]  /*0e80*/  SHF.R.U32.HI R7, RZ, 0x3, R3 ;  /* 0x00000003ff077819 */ /* 0x000fe20000011603 */
[----:B------:R-:W-:Y:S01]  /*0e90*/  IMAD.IADD R10, R13, 0x1, -R10 ;  /* 0x000000010d0a7824 */ /* 0x000fe200078e0a0a */
[----:B------:R-:W-:Y:S01]  /*0ea0*/  LOP3.LUT R3, R3, 0x38, R16, 0xf8, !PT ;  /* 0x0000003803037812 */ /* 0x000fe200078ef810 */
[----:B------:R-:W-:Y:S01]  /*0eb0*/  STL [R1+0x40], RZ ;  /* 0x000040ff01007387 */ /* 0x000fe20000100800 */
[----:B------:R-:W-:Y:S01]  /*0ec0*/  IMAD.SHL.U32 R5, R5, 0x8, RZ ;  /* 0x0000000805057824 */ /* 0x000fe200078e00ff */
[----:B------:R-:W-:Y:S01]  /*0ed0*/  SHF.R.S32.HI R6, RZ, 0x1f, R207 ;  /* 0x0000001fff067819 */ /* 0x000fe200000114cf */
[----:B------:R-:W-:Y:S01]  /*0ee0*/  IMAD.SHL.U32 R42, R10, 0x2, RZ ;  /* 0x000000020a2a7824 */ /* 0x000fe200078e00ff */
[----:B------:R0:W-:Y:S01]  /*0ef0*/  STL [R1+0x20], R4 ;  /* 0x0000200401007387 */ /* 0x0001e20000100800 */
[----:B------:R-:W-:-:S02]  /*0f00*/  VIADD R11, R207, 0x40 ;  /* 0x00000040cf0b7836 */ /* 0x000fc40000000000 */
[C---:B------:R-:W-:Y:S01]  /*0f10*/  VIADD R41, R42.reuse, 0x8 ;  /* 0x000000082a297836 */ /* 0x040fe20000000000 */
[----:B------:R-:W-:Y:S01]  /*0f20*/  STL [R1+0x4c], R42 ;  /* 0x00004c2a01007387 */ /* 0x000fe20000100800 */
[C---:B------:R-:W-:Y:S01]  /*0f30*/  VIADD R40, R42.reuse, 0x10 ;  /* 0x000000102a287836 */ /* 0x040fe20000000000 */
[----:B------:R-:W-:Y:S01]  /*0f40*/  SHF.R.S32.HI R11, RZ, 0x1f, R11 ;  /* 0x0000001fff0b7819 */ /* 0x000fe2000001140b */
[C---:B------:R-:W-:Y:S01]  /*0f50*/  VIADD R39, R42.reuse, 0x18 ;  /* 0x000000182a277836 */ /* 0x040fe20000000000 */
[----:B------:R-:W-:Y:S01]  /*0f60*/  STL [R1+0x15c], R5 ;  /* 0x00015c0501007387 */ /* 0x000fe20000100800 */
[----:B------:R-:W-:Y:S01]  /*0f70*/  VIADD R38, R42, 0x20 ;  /* 0x000000202a267836 */ /* 0x000fe20000000000 */
[----:B0-----:R-:W-:Y:S01]  /*0f80*/  LOP3.LUT R4, R4, R3, R7, 0xf6, !PT ;  /* 0x0000000304047212 */ /* 0x001fe200078ef607 */
[C---:B------:R-:W-:Y:S02]  /*0f90*/  VIADD R37, R42.reuse, 0x28 ;  /* 0x000000282a257836 */ /* 0x040fe40000000000 */
[----:B------:R-:W-:-:S02]  /*0fa0*/  VIADD R36, R42, 0x30 ;  /* 0x000000302a247836 */ /* 0x000fc40000000000 */
[----:B------:R-:W-:Y:S01]  /*0fb0*/  IMAD R3, R4, 0x2, R19 ;  /* 0x0000000204037824 */ /* 0x000fe200078e0213 */
[----:B------:R-:W-:Y:S01]  /*0fc0*/  SHF.R.S32.HI R4, RZ, 0x1f, R41 ;  /* 0x0000001fff047819 */ /* 0x000fe20000011429 */
[C---:B------:R-:W-:Y:S02]  /*0fd0*/  VIADD R35, R42.reuse, 0x38 ;  /* 0x000000382a237836 */ /* 0x040fe40000000000 */
[C---:B------:R-:W-:Y:S01]  /*0fe0*/  VIADD R34, R42.reuse, 0x40 ;  /* 0x000000402a227836 */ /* 0x040fe20000000000 */
[----:B------:R-:W-:Y:S01]  /*0ff0*/  STL [R1+0x150], R3 ;  /* 0x0001500301007387 */ /* 0x000fe20000100800 */
[C---:B------:R-:W-:Y:S02]  /*1000*/  VIADD R33, R42.reuse, 0x48 ;  /* 0x000000482a217836 */ /* 0x040fe40000000000 */
[C---:B------:R-:W-:Y:S01]  /*1010*/  VIADD R32, R42.reuse, 0x50 ;  /* 0x000000502a207836 */ /* 0x040fe20000000000 */
[----:B------:R-:W-:Y:S01]  /*1020*/  STL [R1+0xc8], R41 ;  /* 0x0000c82901007387 */ /* 0x000fe20000100800 */
[----:B------:R-:W-:-:S02]  /*1030*/  VIADD R31, R42, 0x58 ;  /* 0x000000582a1f7836 */ /* 0x000fc40000000000 */
[C---:B------:R-:W-:Y:S01]  /*1040*/  VIADD R30, R42.reuse, 0x60 ;  /* 0x000000602a1e7836 */ /* 0x040fe20000000000 */
[----:B------:R0:W-:Y:S01]  /*1050*/  STL [R1+0xc4], R40 ;  /* 0x0000c42801007387 */ /* 0x0001e20000100800 */
[C---:B------:R-:W-:Y:S02]  /*1060*/  VIADD R29, R42.reuse, 0x68 ;  /* 0x000000682a1d7836 */ /* 0x040fe40000000000 */
[C---:B------:R-:W-:Y:S01]  /*1070*/  VIADD R28, R42.reuse, 0x70 ;  /* 0x000000702a1c7836 */ /* 0x040fe20000000000 */
[----:B------:R-:W-:Y:S01]  /*1080*/  STL [R1+0xc0], R39 ;  /* 0x0000c02701007387 */ /* 0x000fe20000100800 */
[C---:B------:R-:W-:Y:S02]  /*1090*/  VIADD R27, R42.reuse, 0x78 ;  /* 0x000000782a1b7836 */ /* 0x040fe40000000000 */
[C---:B------:R-:W-:Y:S01]  /*10a0*/  VIADD R26, R42.reuse, 0x80 ;  /* 0x000000802a1a7836 */ /* 0x040fe20000000000 */
[----:B------:R1:W-:Y:S01]  /*10b0*/  STL [R1+0xbc], R38 ;  /* 0x0000bc2601007387 */ /* 0x0003e20000100800 */
[C---:B------:R-:W-:Y:S01]  /*10c0*/  VIADD R25, R42.reuse, 0x88 ;  /* 0x000000882a197836 */ /* 0x040fe20000000000 */
[----:B0-----:R-:W-:Y:S01]  /*10d0*/  SHF.R.S32.HI R40, RZ, 0x1f, R40 ;  /* 0x0000001fff287819 */ /* 0x001fe20000011428 */
[C---:B------:R-:W-:Y:S01]  /*10e0*/  VIADD R24, R42.reuse, 0x90 ;  /* 0x000000902a187836 */ /* 0x040fe20000000000 */
[----:B------:R0:W-:Y:S01]  /*10f0*/  STL [R1+0xb8], R37 ;  /* 0x0000b82501007387 */ /* 0x0001e20000100800 */
[----:B------:R-:W-:-:S02]  /*1100*/  VIADD R21, R42, 0x98 ;  /* 0x000000982a157836 */ /* 0x000fc40000000000 */
[C---:B------:R-:W-:Y:S01]  /*1110*/  VIADD R20, R42.reuse, 0xa0 ;  /* 0x000000a02a147836 */ /* 0x040fe20000000000 */
[----:B------:R-:W-:Y:S01]  /*1120*/  STL [R1+0xb4], R36 ;  /* 0x0000b42401007387 */ /* 0x000fe20000100800 */
[C---:B------:R-:W-:Y:S01]  /*1130*/  VIADD R9, R207.reuse, 0x80 ;  /* 0x00000080cf097836 */ /* 0x040fe20000000000 */
[----:B-1----:R-:W-:Y:S01]  /*1140*/  SHF.R.S32.HI R38, RZ, 0x1f, R38 ;  /* 0x0000001fff267819 */ /* 0x002fe20000011426 */
[C---:B------:R-:W-:Y:S01]  /*1150*/  VIADD R15, R42.reuse, 0xa8 ;  /* 0x000000a82a0f7836 */ /* 0x040fe20000000000 */
[----:B------:R1:W-:Y:S01]  /*1160*/  STL [R1+0xb0], R35 ;  /* 0x0000b02301007387 */ /* 0x0003e20000100800 */
[C---:B------:R-:W-:Y:S01]  /*1170*/  VIADD R14, R42.reuse, 0xb0 ;  /* 0x000000b02a0e7836 */ /* 0x040fe20000000000 */
[----:B------:R-:W-:Y:S01]  /*1180*/  SHF.R.S32.HI R9, RZ, 0x1f, R9 ;  /* 0x0000001fff097819 */ /* 0x000fe20000011409 */
[----:B------:R-:W-:Y:S01]  /*1190*/  VIADD R6, R207, 0xc0 ;  /* 0x000000c0cf067836 */ /* 0x000fe20000000000 */
[----:B------:R2:W-:Y:S01]  /*11a0*/  STL [R1+0xac], R34 ;  /* 0x0000ac2201007387 */ /* 0x0005e20000100800 */
[C---:B------:R-:W-:Y:S01]  /*11b0*/  VIADD R13, R42.reuse, 0xb8 ;  /* 0x000000b82a0d7836 */ /* 0x040fe20000000000 */
[----:B0-----:R-:W-:Y:S01]  /*11c0*/  SHF.R.S32.HI R37, RZ, 0x1f, R37 ;  /* 0x0000001fff257819 */ /* 0x001fe20000011425 */
[C---:B------:R-:W-:Y:S01]  /*11d0*/  VIADD R12, R42.reuse, 0xc0 ;  /* 0x000000c02a0c7836 */ /* 0x040fe20000000000 */
[----:B------:R-:W-:Y:S01]  /*11e0*/  STL [R1+0xa8], R33 ;  /* 0x0000a82101007387 */ /* 0x000fe20000100800 */
[C---:B------:R-:W-:Y:S01]  /*11f0*/  VIADD R11, R42.reuse, 0xc8 ;  /* 0x000000c82a0b7836 */ /* 0x040fe20000000000 */
[----:B------:R-:W-:Y:S01]  /*1200*/  SHF.R.S32.HI R6, RZ, 0x1f, R6 ;  /* 0x0000001fff067819 */ /* 0x000fe20000011406 */
[C---:B------:R-:W-:Y:S01]  /*1210*/  VIADD R10, R42.reuse, 0xd0 ;  /* 0x000000d02a0a7836 */ /* 0x040fe20000000000 */
[----:B------:R0:W-:Y:S01]  /*1220*/  STL [R1+0xa4], R32 ;  /* 0x0000a42001007387 */ /* 0x0001e20000100800 */
[C---:B------:R-:W-:Y:S01]  /*1230*/  VIADD R9, R42.reuse, 0xd8 ;  /* 0x000000d82a097836 */ /* 0x040fe20000000000 */
[----:B-1----:R-:W-:Y:S01]  /*1240*/  SHF.R.S32.HI R35, RZ, 0x1f, R35 ;  /* 0x0000001fff237819 */ /* 0x002fe20000011423 */
[C---:B------:R-:W-:Y:S01]  /*1250*/  VIADD R7, R42.reuse, 0xe0 ;  /* 0x000000e02a077836 */ /* 0x040fe20000000000 */
[----:B------:R1:W-:Y:S01]  /*1260*/  STL [R1+0xa0], R31 ;  /* 0x0000a01f01007387 */ /* 0x0003e20000100800 */
[C---:B------:R-:W-:Y:S01]  /*1270*/  VIADD R6, R42.reuse, 0xe8 ;  /* 0x000000e82a067836 */ /* 0x040fe20000000000 */
[----:B--2---:R-:W-:Y:S01]  /*1280*/  SHF.R.S32.HI R34, RZ, 0x1f, R34 ;  /* 0x0000001fff227819 */ /* 0x004fe20000011422 */
[C---:B------:R-:W-:Y:S01]  /*1290*/  VIADD R5, R42.reuse, 0xf0 ;  /* 0x000000f02a057836 */ /* 0x040fe20000000000 */
[----:B------:R-:W-:Y:S01]  /*12a0*/  STL [R1+0x9c], R30 ;  /* 0x00009c1e01007387 */ /* 0x000fe20000100800 */
[----:B------:R-:W-:Y:S01]  /*12b0*/  VIADD R3, R42, 0xf8 ;  /* 0x000000f82a037836 */ /* 0x000fe20000000000 */
[----:B0-----:R-:W-:Y:S01]  /*12c0*/  SHF.R.S32.HI R32, RZ, 0x1f, R32 ;  /* 0x0000001fff207819 */ /* 0x001fe20000011420 */
[----:B------:R-:W-:Y:S01]  /*12d0*/  IMAD R0, R0, 0x8, R8 ;  /* 0x0000000800007824 */ /* 0x000fe200078e0208 */
[----:B------:R0:W-:Y:S01]  /*12e0*/  STL [R1+0x98], R29 ;  /* 0x0000981d01007387 */ /* 0x0001e20000100800 */
[C---:B------:R-:W-:Y:S01]  /*12f0*/  VIADD R2, R16.reuse, 0x20 ;  /* 0x0000002010027836 */ /* 0x040fe20000000000 */
[----:B-1----:R-:W-:Y:S01]  /*1300*/  SHF.R.S32.HI R31, RZ, 0x1f, R31 ;  /* 0x0000001fff1f7819 */ /* 0x002fe2000001141f */
[C---:B------:R-:W-:Y:S01]  /*1310*/  VIADD R211, R16.reuse, 0x40 ;  /* 0x0000004010d37836 */ /* 0x040fe20000000000 */
[----:B------:R1:W-:Y:S01]  /*1320*/  STL [R1+0x94], R28 ;  /* 0x0000941c01007387 */ /* 0x0003e20000100800 */
[C---:B------:R-:W-:Y:S01]  /*1330*/  VIADD R210, R16.reuse, 0x60 ;  /* 0x0000006010d27836 */ /* 0x040fe20000000000 */
[----:B------:R-:W-:Y:S01]  /*1340*/  SHF.R.S32.HI R202, RZ, 0x1f, R2 ;  /* 0x0000001fffca7819 */ /* 0x000fe20000011402 */
[C---:B------:R-:W-:Y:S01]  /*1350*/  VIADD R209, R16.reuse, 0x80 ;  /* 0x0000008010d17836 */ /* 0x040fe20000000000 */
[----:B------:R-:W-:Y:S01]  /*1360*/  STL [R1+0x90], R27 ;  /* 0x0000901b01007387 */ /* 0x000fe20000100800 */
[C---:B------:R-:W-:Y:S01]  /*1370*/  VIADD R208, R16.reuse, 0xa0 ;  /* 0x000000a010d07836 */ /* 0x040fe20000000000 */
[----:B0-----:R-:W-:Y:S01]  /*1380*/  SHF.R.S32.HI R29, RZ, 0x1f, R29 ;  /* 0x0000001fff1d7819 */ /* 0x001fe2000001141d */
[C---:B------:R-:W-:Y:S01]  /*1390*/  VIADD R213, R16.reuse, 0xc0 ;  /* 0x000000c010d57836 */ /* 0x040fe20000000000 */
[----:B------:R0:W-:Y:S01]  /*13a0*/  STL [R1+0x8c], R26 ;  /* 0x00008c1a01007387 */ /* 0x0001e20000100800 */
[----:B------:R-:W-:Y:S01]  /*13b0*/  VIADD R212, R16, 0xe0 ;  /* 0x000000e010d47836 */ /* 0x000fe20000000000 */
[----:B-1----:R-:W-:Y:S01]  /*13c0*/  SHF.R.S32.HI R28, RZ, 0x1f, R28 ;  /* 0x0000001fff1c7819 */ /* 0x002fe2000001141c */
[----:B------:R-:W-:Y:S01]  /*13d0*/  VIADD R205, R22, 0x10 ;  /* 0x0000001016cd7836 */ /* 0x000fe20000000000 */
[----:B------:R1:W-:Y:S01]  /*13e0*/  STL [R1+0x88], R25 ;  /* 0x0000881901007387 */ /* 0x0003e20000100800 */
[----:B------:R-:W-:-:S02]  /*13f0*/  SHF.R.S32.HI R220, RZ, 0x1f, R211 ;  /* 0x0000001fffdc7819 */ /* 0x000fc400000114d3 */
[----:B------:R-:W-:Y:S01]  /*1400*/  SHF.R.S32.HI R219, RZ, 0x1f, R210 ;  /* 0x0000001fffdb7819 */ /* 0x000fe200000114d2 */
[----:B------:R-:W-:Y:S01]  /*1410*/  STL [R1+0x84], R24 ;  /* 0x0000841801007387 */ /* 0x000fe20000100800 */
[----:B------:R-:W-:Y:S02]  /*1420*/  SHF.R.S32.HI R218, RZ, 0x1f, R209 ;  /* 0x0000001fffda7819 */ /* 0x000fe400000114d1 */
[----:B0-----:R-:W-:Y:S01]  /*1430*/  SHF.R.S32.HI R26, RZ, 0x1f, R26 ;  /* 0x0000001fff1a7819 */ /* 0x001fe2000001141a */
[----:B------:R0:W-:Y:S01]  /*1440*/  STL [R1+0x80], R21 ;  /* 0x0000801501007387 */ /* 0x0001e20000100800 */
[----:B------:R-:W-:Y:S02]  /*1450*/  SHF.R.S32.HI R217, RZ, 0x1f, R208 ;  /* 0x0000001fffd97819 */ /* 0x000fe400000114d0 */
[----:B-1----:R-:W-:Y:S01]  /*1460*/  SHF.R.S32.HI R25, RZ, 0x1f, R25 ;  /* 0x0000001fff197819 */ /* 0x002fe20000011419 */
[----:B------:R1:W-:Y:S01]  /*1470*/  STL [R1+0x7c], R20 ;  /* 0x00007c1401007387 */ /* 0x0003e20000100800 */
[----:B------:R-:W-:-:S02]  /*1480*/  SHF.R.S32.HI R216, RZ, 0x1f, R213 ;  /* 0x0000001fffd87819 */ /* 0x000fc400000114d5 */
[----:B------:R-:W-:Y:S01]  /*1490*/  SHF.R.S32.HI R215, RZ, 0x1f, R212 ;  /* 0x0000001fffd77819 */ /* 0x000fe200000114d4 */
[----:B------:R-:W-:Y:S01]  /*14a0*/  STL [R1+0x78], R15 ;  /* 0x0000780f01007387 */ /* 0x000fe20000100800 */
[----:B0-----:R-:W-:-:S03]  /*14b0*/  SHF.R.S32.HI R21, RZ, 0x1f, R21 ;  /* 0x0000001fff157819 */ /* 0x001fc60000011415 */
[----:B------:R0:W-:Y:S01]  /*14c0*/  STL [R1+0x74], R14 ;  /* 0x0000740e01007387 */ /* 0x0001e20000100800 */
[----:B-1----:R-:W-:-:S03]  /*14d0*/  SHF.R.S32.HI R20, RZ, 0x1f, R20 ;  /* 0x0000001fff147819 */ /* 0x002fc60000011414 */
[----:B------:R1:W-:Y:S04]  /*14e0*/  STL [R1+0x70], R13 ;  /* 0x0000700d01007387 */ /* 0x0003e80000100800 */
        /* <DEDUP_REMOVED lines=10> */
[----:B------:R2:W-:Y:S01]  /*1590*/  STL [R1+0x14c], R4 ;  /* 0x00014c0401007387 */ /* 0x0005e20000100800 */
[----:B0-----:R-:W-:-:S03]  /*15a0*/  SHF.R.S32.HI R7, RZ, 0x1f, R7 ;  /* 0x0000001fff077819 */ /* 0x001fc60000011407 */
[----:B------:R-:W-:Y:S01]  /*15b0*/  STL [R1+0x54], R5 ;  /* 0x0000540501007387 */ /* 0x000fe20000100800 */
[----:B-1----:R-:W-:-:S03]  /*15c0*/  SHF.R.S32.HI R6, RZ, 0x1f, R6 ;  /* 0x0000001fff067819 */ /* 0x002fc60000011406 */
[----:B------:R-:W-:Y:S01]  /*15d0*/  STL [R1+0x148], R40 ;  /* 0x0001482801007387 */ /* 0x000fe20000100800 */
[----:B--2---:R-:W-:-:S03]  /*15e0*/  SHF.R.S32.HI R4, RZ, 0x1f, R39 ;  /* 0x0000001fff047819 */ /* 0x004fc60000011427 */
[----:B------:R0:W-:Y:S04]  /*15f0*/  STL [R1+0x50], R3 ;  /* 0x0000500301007387 */ /* 0x0001e80000100800 */
[----:B------:R1:W-:Y:S04]  /*1600*/  STL [R1+0x144], R4 ;  /* 0x0001440401007387 */ /* 0x0003e80000100800 */
[----:B------:R-:W-:Y:S01]  /*1610*/  STL [R1+0x140], R38 ;  /* 0x0001402601007387 */ /* 0x000fe20000100800 */
[----:B0-----:R-:W-:-:S03]  /*1620*/  SHF.R.S32.HI R3, RZ, 0x1f, R3 ;  /* 0x0000001fff037819 */ /* 0x001fc60000011403 */
[----:B------:R-:W-:Y:S01]  /*1630*/  STL [R1+0x13c], R37 ;  /* 0x00013c2501007387 */ /* 0x000fe20000100800 */
[----:B-1----:R-:W-:-:S05]  /*1640*/  SHF.R.S32.HI R4, RZ, 0x1f, R36 ;  /* 0x0000001fff047819 */ /* 0x002fca0000011424 */
[----:B------:R0:W-:Y:S04]  /*1650*/  STL [R1+0x138], R4 ;  /* 0x0001380401007387 */ /* 0x0001e80000100800 */
[----:B------:R-:W-:Y:S04]  /*1660*/  STL [R1+0x134], R35 ;  /* 0x0001342301007387 */ /* 0x000fe80000100800 */
[----:B------:R-:W-:Y:S01]  /*1670*/  STL [R1+0x130], R34 ;  /* 0x0001302201007387 */ /* 0x000fe20000100800 */
[----:B0-----:R-:W-:-:S05]  /*1680*/  SHF.R.S32.HI R4, RZ, 0x1f, R33 ;  /* 0x0000001fff047819 */ /* 0x001fca0000011421 */
        /* <DEDUP_REMOVED lines=25> */
[----:B------:R1:W-:Y:S04]  /*1820*/  STL [R1+0xe0], R7 ;  /* 0x0000e00701007387 */ /* 0x0003e80000100800 */
[----:B------:R1:W-:Y:S01]  /*1830*/  STL [R1+0xdc], R6 ;  /* 0x0000dc0601007387 */ /* 0x0003e20000100800 */
[----:B0-----:R-:W-:-:S05]  /*1840*/  SHF.R.S32.HI R4, RZ, 0x1f, R5 ;  /* 0x0000001fff047819 */ /* 0x001fca0000011405 */
[----:B------:R1:W-:Y:S04]  /*1850*/  STL [R1+0xd8], R4 ;  /* 0x0000d80401007387 */ /* 0x0003e80000100800 */
[----:B------:R1:W-:Y:S04]  /*1860*/  STL [R1+0x158], R0 ;  /* 0x0001580001007387 */ /* 0x0003e80000100800 */
[----:B------:R1:W-:Y:S02]  /*1870*/  STL [R1+0xd4], R3 ;  /* 0x0000d40301007387 */ /* 0x0003e40000100800 */
.L_x_799:
[----:B01--4-:R-:W0:Y:S02]  /*1880*/  LDC.64 R4, c[0x0][0xc88] ;  /* 0x00032200ff047b82 */ /* 0x013e240000000a00 */
[----:B0-----:R-:W-:-:S05]  /*1890*/  IMAD.WIDE R4, R51, 0x4, R4 ;  /* 0x0000000433047825 */ /* 0x001fca00078e0204 */
[----:B--2---:R-:W2:Y:S01]  /*18a0*/  LDG.E R31, desc[UR40][R4.64] ;  /* 0x00000028041f7981 */ /* 0x004ea2000c1e1900 */
[----:B------:R-:W-:Y:S05]  /*18b0*/  YIELD ;  /* 0x0000000000007946 */ /* 0x000fea0003800000 */
[----:B------:R-:W-:Y:S01]  /*18c0*/  ULDC.64 UR4, c[0x0][0xa28] ;  /* 0x00028a0000047ab9 */ /* 0x000fe20000000a00 */
[----:B------:R-:W-:Y:S01]  /*18d0*/  ULDC.64 UR8, c[0x0][0xa18] ;  /* 0x0002860000087ab9 */ /* 0x000fe20000000a00 */
[----:B------:R-:W-:Y:S01]  /*18e0*/  ISETP.NE.U32.AND P1, PT, RZ, UR4, PT ;  /* 0x00000004ff007c0c */ /* 0x000fe2000bf25070 */
[----:B------:R-:W-:Y:S01]  /*18f0*/  ULDC.64 UR6, c[0x0][0xa08] ;  /* 0x0002820000067ab9 */ /* 0x000fe20000000a00 */
[----:B---3--:R-:W-:Y:S01]  /*1900*/  IMAD.MOV.U32 R8, RZ, RZ, RZ ;  /* 0x000000ffff087224 */ /* 0x008fe200078e00ff */
[----:B------:R-:W-:Y:S01]  /*1910*/  ISETP.NE.U32.AND P0, PT, RZ, UR6, PT ;  /* 0x00000006ff007c0c */ /* 0x000fe2000bf05070 */
[----:B------:R-:W-:Y:S01]  /*1920*/  IMAD.MOV.U32 R32, RZ, RZ, RZ ;  /* 0x000000ffff207224 */ /* 0x000fe200078e00ff */
[----:B------:R-:W-:-:S02]  /*1930*/  ISETP.NE.AND.EX P1, PT, RZ, UR5, PT, P1 ;  /* 0x00000005ff007c0c */ /* 0x000fc4000bf25310 */
[----:B------:R-:W-:Y:S02]  /*1940*/  ISETP.NE.AND.EX P0, PT, RZ, UR7, PT, P0 ;  /* 0x00000007ff007c0c */ /* 0x000fe4000bf05300 */
[----:B--2---:R-:W-:Y:S01]  /*1950*/  SHF.R.S32.HI R0, RZ, 0x1f, R31 ;  /* 0x0000001fff007819 */ /* 0x004fe2000001141f */
[----:B------:R-:W-:-:S08]  /*1960*/  IMAD.SHL.U32 R35, R31, 0x4, RZ ;  /* 0x000000041f237824 */ /* 0x000fd000078e00ff */
[C---:B------:R-:W-:Y:S01]  /*1970*/  @P1 LEA R6, P2, R31.reuse, UR4, 0x2 ;  /* 0x000000041f061c11 */ /* 0x040fe2000f8410ff */
[----:B------:R0:W-:Y:S01]  /*1980*/  STL [R1+0x34], R31 ;  /* 0x0000341f01007387 */ /* 0x0001e20000100800 */
[C-C-:B------:R-:W-:Y:S02]  /*1990*/  SHF.L.U64.HI R34, R31.reuse, 0x2, R0.reuse ;  /* 0x000000021f227819 */ /* 0x140fe40000010200 */
[----:B------:R-:W-:Y:S01]  /*19a0*/  @P1 LEA.HI.X R7, R31, UR5, R0, 0x2, P2 ;  /* 0x000000051f071c11 */ /* 0x000fe200090f1400 */
[----:B------:R-:W-:Y:S01]  /*19b0*/  ULDC UR4, c[0x0][0x288] ;  /* 0x0000a20000047ab9 */ /* 0x000fe20000000800 */
[----:B------:R-:W-:Y:S01]  /*19c0*/  ISETP.NE.U32.AND P2, PT, RZ, UR8, PT ;  /* 0x00000008ff007c0c */ /* 0x000fe2000bf45070 */
[----:B------:R0:W-:Y:S01]  /*19d0*/  STL [R1+0xcc], R0 ;  /* 0x0000cc0001007387 */ /* 0x0001e20000100800 */
[C---:B------:R-:W-:Y:S02]  /*19e0*/  IADD3 R4, P3, R35.reuse, UR6, RZ ;  /* 0x0000000623047c10 */ /* 0x040fe4000ff7e0ff */
[----:B------:R-:W-:Y:S01]  /*19f0*/  ISETP.NE.AND.EX P2, PT, RZ, UR9, PT, P2 ;  /* 0x00000009ff007c0c */ /* 0x000fe2000bf45320 */
[----:B------:R1:W5:Y:S01]  /*1a00*/  @P1 LDG.E R8, desc[UR40][R6.64] ;  /* 0x0000002806081981 */ /* 0x000362000c1e1900 */
[----:B------:R-:W-:Y:S01]  /*1a10*/  IMAD.U32 R48, RZ, RZ, UR4 ;  /* 0x00000004ff307e24 */ /* 0x000fe2000f8e00ff */
[C---:B------:R-:W-:Y:S01]  /*1a20*/  IADD3.X R5, R34.reuse, UR7, RZ, P3, !PT ;  /* 0x0000000722057c10 */ /* 0x040fe20009ffe4ff */
[----:B------:R-:W-:Y:S01]  /*1a30*/  ULDC.64 UR4, c[0x0][0x418] ;  /* 0x0001060000047ab9 */ /* 0x000fe20000000a00 */
[----:B------:R0:W-:Y:S04]  /*1a40*/  STL [R1+0x38], R35 ;  /* 0x0000382301007387 */ /* 0x0001e80000100800 */
[----:B------:R0:W5:Y:S04]  /*1a50*/  @P0 LDG.E R32, desc[UR40][R4.64] ;  /* 0x0000002804200981 */ /* 0x000168000c1e1900 */
[----:B-1----:R-:W-:Y:S01]  /*1a60*/  @P2 IADD3 R6, P1, R35, UR8, RZ ;  /* 0x0000000823062c10 */ /* 0x002fe2000ff3e0ff */
[----:B------:R-:W-:Y:S01]  /*1a70*/  UISETP.NE.U32.AND UP0, UPT, UR4, URZ, UPT ;  /* 0x0000003f0400728c */ /* 0x000fe2000bf05070 */
[----:B------:R0:W-:Y:S02]  /*1a80*/  STL [R1+0x3c], R34 ;  /* 0x00003c2201007387 */ /* 0x0001e40000100800 */
[----:B------:R-:W-:Y:S01]  /*1a90*/  @P2 IADD3.X R7, R34, UR9, RZ, P1, !PT ;  /* 0x0000000922072c10 */ /* 0x000fe20008ffe4ff */
[----:B------:R-:W-:-:S04]  /*1aa0*/  ULDC UR4, c[0x0][0x424] ;  /* 0x0001090000047ab9 */ /* 0x000fc80000000800 */
[----:B------:R0:W5:Y:S01]  /*1ab0*/  @P2 LDG.E R48, desc[UR40][R6.64] ;  /* 0x0000002806302981 */ /* 0x000162000c1e1900 */
[----:B------:R-:W-:-:S03]  /*1ac0*/  UISETP.NE.AND.EX UP0, UPT, UR5, URZ, UPT, UP0 ;  /* 0x0000003f0500728c */ /* 0x000fc6000bf05300 */
[----:B------:R-:W-:Y:S01]  /*1ad0*/  ULDC UR5, c[0x0][0x2f0] ;  /* 0x0000bc0000057ab9 */ /* 0x000fe20000000800 */
[----:B------:R-:W-:-:S04]  /*1ae0*/  USEL UR4, UR4, 0x1, UP0 ;  /* 0x0000000104047887 */ /* 0x000fc80008000000 */
[----:B------:R-:W-:-:S03]  /*1af0*/  UIMAD UR4, UR4, UR5, URZ ;  /* 0x00000005040472a4 */ /* 0x000fc6000f8e023f */
[----:B------:R-:W-:Y:S02]  /*1b00*/  ULDC UR5, c[0x0][0x348] ;  /* 0x0000d20000057ab9 */ /* 0x000fe40000000800 */
[----:B------:R-:W-:Y:S02]  /*1b10*/  IMAD.U32 R24, RZ, RZ, UR5 ;  /* 0x00000005ff187e24 */ /* 0x000fe4000f8e00ff */
[----:B------:R-:W-:Y:S01]  /*1b20*/  IMAD.U32 R33, RZ, RZ, UR4 ;  /* 0x00000004ff217e24 */ /* 0x000fe2000f8e00ff */
[----:B0-----:R-:W-:Y:S06]  /*1b30*/  @P2 BRA `(.L_x_644) ;  /* 0x0000000000242947 */ /* 0x001fec0003800000 */
[----:B------:R-:W-:Y:S02]  /*1b40*/  ULDC.64 UR4, c[0x0][0xa00] ;  /* 0x0002800000047ab9 */ /* 0x000fe40000000a00 */
[----:B------:R-:W-:-:S04]  /*1b50*/  ISETP.NE.U32.AND P1, PT, RZ, UR4, PT ;  /* 0x00000004ff007c0c */ /* 0x000fc8000bf25070 */
[----:B------:R-:W-:-:S13]  /*1b60*/  ISETP.NE.AND.EX P1, PT, RZ, UR5, PT, P1 ;  /* 0x00000005ff007c0c */ /* 0x000fda000bf25310 */
[----:B------:R-:W-:Y:S05]  /*1b70*/  @!P1 BRA `(.L_x_644) ;  /* 0x0000000000149947 */ /* 0x000fea0003800000 */
[----:B------:R-:W0:Y:S02]  /*1b80*/  LDC.64 R6, c[0x0][0xa00] ;  /* 0x00028000ff067b82 */ /* 0x000e240000000a00 */
[----:B0-----:R-:W-:-:S05]  /*1b90*/  IMAD.WIDE R6, R31, 0x4, R6 ;  /* 0x000000041f067825 */ /* 0x001fca00078e0206 */
[----:B-----5:R-:W2:Y:S04]  /*1ba0*/  LDG.E R48, desc[UR40][R6.64] ;  /* 0x0000002806307981 */ /* 0x020ea8000c1e1900 */
[----:B------:R-:W2:Y:S02]  /*1bb0*/  LDG.E R3, desc[UR40][R6.64+0x4] ;  /* 0x0000042806037981 */ /* 0x000ea4000c1e1900 */
[----:B--2---:R-:W-:-:S07]  /*1bc0*/  IMAD.IADD R48, R3, 0x1, -R48 ;  /* 0x0000000103307824 */ /* 0x004fce00078e0a30 */
.L_x_644:
[----:B------:R-:W-:Y:S01]  /*1bd0*/  ULDC.64 UR4, c[0x0][0xa20] ;  /* 0x0002880000047ab9 */ /* 0x000fe20000000a00 */
[----:B------:R0:W-:Y:S01]  /*1be0*/  STL [R1+0x44], R49 ;  /* 0x0000443101007387 */ /* 0x0001e20000100800 */
[----:B------:R-:W-:Y:S02]  /*1bf0*/  ISETP.NE.U32.AND P1, PT, RZ, UR4, PT ;  /* 0x00000004ff007c0c */ /* 0x000fe4000bf25070 */
[C---:B------:R-:W-:Y:S02]  /*1c00*/  LOP3.LUT R3, R50.reuse, 0xff000000, RZ, 0xc0, !PT ;  /* 0xff00000032037812 */ /* 0x040fe400078ec0ff */
[----:B------:R-:W-:Y:S02]  /*1c10*/  ISETP.NE.AND.EX P1, PT, RZ, UR5, PT, P1 ;  /* 0x00000005ff007c0c */ /* 0x000fe4000bf25310 */
[----:B------:R-:W-:Y:S02]  /*1c20*/  LOP3.LUT R0, R50, 0xff0000, RZ, 0xc0, !PT ;  /* 0x00ff000032007812 */ /* 0x000fe400078ec0ff */
[----:B------:R-:W-:-:S02]  /*1c30*/  SHF.R.U32.HI R3, RZ, 0x8, R3 ;  /* 0x00000008ff037819 */ /* 0x000fc40000011603 */
[----:B------:R-:W-:Y:S02]  /*1c40*/  LOP3.LUT R201, R50, 0xffff, RZ, 0xc0, !PT ;  /* 0x0000ffff32c97812 */ /* 0x000fe400078ec0ff */
[----:B------:R-:W-:-:S05]  /*1c50*/  LEA.HI R6, R0, R3, RZ, 0x10 ;  /* 0x0000000300067211 */ /* 0x000fca00078f80ff */
[----:B0-----:R-:W-:Y:S05]  /*1c60*/  @!P1 BRA `(.L_x_645) ;  /* 0x0000000000109947 */ /* 0x001fea0003800000 */
[----:B------:R-:W-:-:S04]  /*1c70*/  IADD3 R4, P0, R35, UR4, RZ ;  /* 0x0000000423047c10 */ /* 0x000fc8000ff1e0ff */
[----:B------:R-:W-:-:S05]  /*1c80*/  IADD3.X R5, R34, UR5, RZ, P0, !PT ;  /* 0x0000000522057c10 */ /* 0x000fca00087fe4ff */
[----:B------:R0:W5:Y:S01]  /*1c90*/  LDG.E R33, desc[UR40][R4.64] ;  /* 0x0000002804217981 */ /* 0x000162000c1e1900 */
[----:B------:R-:W-:Y:S05]  /*1ca0*/  BRA `(.L_x_646) ;  /* 0x0000000000107947 */ /* 0x000fea0003800000 */
.L_x_645:
[----:B------:R-:W-:Y:S05]  /*1cb0*/  @!P0 BRA `(.L_x_646) ;  /* 0x00000000000c8947 */ /* 0x000fea0003800000 */
[----:B------:R-:W2:Y:S04]  /*1cc0*/  LDG.E R0, desc[UR40][R4.64] ;  /* 0x0000002804007981 */ /* 0x000ea8000c1e1900 */
[----:B------:R-:W2:Y:S02]  /*1cd0*/  LDG.E R33, desc[UR40][R4.64+0x4] ;  /* 0x0000042804217981 */ /* 0x000ea4000c1e1900 */
[----:B--2---:R-:W-:-:S07]  /*1ce0*/  IMAD.IADD R33, R33, 0x1, -R0 ;  /* 0x0000000121217824 */ /* 0x004fce00078e0a00 */
.L_x_646:
[----:B------:R-:W-:Y:S01]  /*1cf0*/  ULDC.64 UR4, c[0x0][0xa10] ;  /* 0x0002840000047ab9 */ /* 0x000fe20000000a00 */
[----:B------:R-:W2:Y:S01]  /*1d00*/  LDL.LU R30, [R1] ;  /* 0x00000000011e7983 */ /* 0x000ea20000300800 */
[----:B------:R-:W-:-:S04]  /*1d10*/  ISETP.NE.U32.AND P0, PT, RZ, UR4, PT ;  /* 0x00000004ff007c0c */ /* 0x000fc8000bf05070 */
[----:B------:R-:W-:Y:S01]  /*1d20*/  ISETP.NE.AND.EX P0, PT, RZ, UR5, PT, P0 ;  /* 0x00000005ff007c0c */ /* 0x000fe2000bf05300 */
[----:B------:R-:W-:-:S12]  /*1d30*/  ULDC.64 UR4, c[0x0][0xa30] ;  /* 0x00028c0000047ab9 */ /* 0x000fd80000000a00 */
[----:B0-----:R-:W0:Y:S02]  /*1d40*/  @P0 LDC.64 R4, c[0x0][0xa10] ;  /* 0x00028400ff040b82 */ /* 0x001e240000000a00 */
[----:B0-----:R-:W-:-:S05]  /*1d50*/  @P0 IMAD.WIDE R4, R31, 0x4, R4 ;  /* 0x000000041f040825 */ /* 0x001fca00078e0204 */
[----:B------:R-:W3:Y:S04]  /*1d60*/  @P0 LDG.E R0, desc[UR40][R4.64] ;  /* 0x0000002804000981 */ /* 0x000ee8000c1e1900 */
[----:B------:R0:W3:Y:S01]  /*1d70*/  @P0 LDG.E R3, desc[UR40][R4.64+0x4] ;  /* 0x0000042804030981 */ /* 0x0000e2000c1e1900 */
[----:B------:R-:W-:Y:S01]  /*1d80*/  ISETP.NE.U32.AND P1, PT, RZ, UR4, PT ;  /* 0x00000004ff007c0c */ /* 0x000fe2000bf25070 */
[----:B-----5:R-:W-:-:S03]  /*1d90*/  IMAD.MOV.U32 R50, RZ, RZ, R33 ;  /* 0x000000ffff327224 */ /* 0x020fc600078e0021 */
[----:B------:R-:W-:-:S13]  /*1da0*/  ISETP.NE.AND.EX P1, PT, RZ, UR5, PT, P1 ;  /* 0x00000005ff007c0c */ /* 0x000fda000bf25310 */
[----:B0-----:R-:W-:-:S04]  /*1db0*/  @P1 IADD3 R4, P2, R35, UR4, RZ ;  /* 0x0000000423041c10 */ /* 0x001fc8000ff5e0ff */
[----:B------:R-:W-:-:S05]  /*1dc0*/  @P1 IADD3.X R5, R34, UR5, RZ, P2, !PT ;  /* 0x0000000522051c10 */ /* 0x000fca00097fe4ff */
[----:B------:R0:W5:Y:S01]  /*1dd0*/  @P1 LDG.E R50, desc[UR40][R4.64] ;  /* 0x0000002804321981 */ /* 0x000162000c1e1900 */
[----:B------:R-:W-:Y:S01]  /*1de0*/  IMAD.IADD R9, R33, 0x1, -R8 ;  /* 0x0000000121097824 */ /* 0x000fe200078e0a08 */
[----:B------:R-:W-:Y:S01]  /*1df0*/  LOP3.LUT R12, R6, 0xff, RZ, 0xc0, !PT ;  /* 0x000000ff060c7812 */ /* 0x000fe200078ec0ff */
[----:B------:R-:W-:Y:S01]  /*1e00*/  BSSY B0, `(.L_x_647) ;  /* 0x000002d000007945 */ /* 0x000fe20003800000 */
[----:B------:R-:W-:-:S03]  /*1e10*/  SHF.R.U32.HI R7, RZ, 0x10, R6 ;  /* 0x00000010ff077819 */ /* 0x000fc60000011606 */
[----:B------:R0:W-:Y:S01]  /*1e20*/  STL [R1+0x48], R12 ;  /* 0x0000480c01007387 */ /* 0x0001e20000100800 */
[----:B--2---:R-:W-:Y:S01]  /*1e30*/  LOP3.LUT R30, R30, 0xfffffff7, RZ, 0xc0, !PT ;  /* 0xfffffff71e1e7812 */ /* 0x004fe200078ec0ff */
[----:B---3--:R-:W-:-:S04]  /*1e40*/  @P0 IMAD.IADD R24, R3, 0x1, -R0 ;  /* 0x0000000103180824 */ /* 0x008fc800078e0a00 */
[----:B------:R-:W-:-:S04]  /*1e50*/  IMAD.IADD R154, R9, 0x1, R24 ;  /* 0x00000001099a7824 */ /* 0x000fc800078e0218 */
[C---:B------:R-:W-:Y:S01]  /*1e60*/  VIADD R0, R154.reuse, 0x5f ;  /* 0x0000005f9a007836 */ /* 0x040fe20000000000 */
[----:B------:R-:W-:-:S03]  /*1e70*/  ISETP.GE.AND P3, PT, R154, 0x1, PT ;  /* 0x000000019a00780c */ /* 0x000fc60003f66270 */
[----:B------:R-:W-:-:S05]  /*1e80*/  IMAD.HI R0, R0, 0x2aaaaaab, RZ ;  /* 0x2aaaaaab00007827 */ /* 0x000fca00078e02ff */
[----:B------:R-:W-:-:S04]  /*1e90*/  SHF.R.U32.HI R177, RZ, 0x1f, R0 ;  /* 0x0000001fffb17819 */ /* 0x000fc80000011600 */
[----:B------:R-:W-:Y:S01]  /*1ea0*/  LEA.HI.SX32 R177, R0, R177, 0x1c ;  /* 0x000000b100b17211 */ /* 0x000fe200078fe2ff */
[----:B------:R-:W-:Y:S01]  /*1eb0*/  IMAD.MOV.U32 R0, RZ, RZ, RZ ;  /* 0x000000ffff007224 */ /* 0x000fe200078e00ff */
[----:B------:R-:W-:-:S05]  /*1ec0*/  @P3 LOP3.LUT R30, R30, 0x8, RZ, 0xfc, !PT ;  /* 0x000000081e1e3812 */ /* 0x000fca00078efcff */
[----:B------:R0:W-:Y:S04]  /*1ed0*/  STL [R1], R30 ;  /* 0x0000001e01007387 */ /* 0x0001e80000100800 */
[----:B------:R0:W-:Y:S01]  /*1ee0*/  STL [R1+0x30], R7 ;  /* 0x0000300701007387 */ /* 0x0001e20000100800 */
[----:B------:R-:W-:Y:S05]  /*1ef0*/  @!P3 BRA `(.L_x_648) ;  /* 0x000000000074b947 */ /* 0x000fea0003800000 */
[----:B------:R-:W-:Y:S01]  /*1f00*/  ISETP.NE.AND P0, PT, R7, RZ, PT ;  /* 0x000000ff0700720c */ /* 0x000fe20003f05270 */
[----:B------:R-:W-:-:S03]  /*1f10*/  ULDC UR4, c[0x0][0x9f0] ;  /* 0x00027c0000047ab9 */ /* 0x000fc60000000800 */
[----:B------:R-:W-:-:S04]  /*1f20*/  SEL R10, R7, UR4, P0 ;  /* 0x00000004070a7c07 */ /* 0x000fc80008000000 */
[-C--:B------:R-:W-:Y:S02]  /*1f30*/  IABS R6, R10.reuse ;  /* 0x0000000a00067213 */ /* 0x080fe40000000000 */
[----:B------:R-:W-:Y:S02]  /*1f40*/  IADD3 R0, R177, -0x1, R10 ;  /* 0xffffffffb1007810 */ /* 0x000fe40007ffe00a */
[----:B------:R-:W1:Y:S01]  /*1f50*/  I2F.RP R3, R6 ;  /* 0x0000000600037306 */ /* 0x000e620000209400 */
[----:B------:R-:W-:Y:S02]  /*1f60*/  IABS R11, R10 ;  /* 0x0000000a000b7213 */ /* 0x000fe40000000000 */
[----:B------:R-:W-:Y:S02]  /*1f70*/  IABS R8, R0 ;  /* 0x0000000000087213 */ /* 0x000fe40000000000 */
[----:B------:R-:W-:-:S04]  /*1f80*/  LOP3.LUT R0, R0, R10, RZ, 0x3c, !PT ;  /* 0x0000000a00007212 */ /* 0x000fc800078e3cff */
[----:B------:R-:W-:Y:S01]  /*1f90*/  ISETP.GE.AND P2, PT, R0, RZ, PT ;  /* 0x000000ff0000720c */ /* 0x000fe20003f46270 */
[----:B-1----:R-:W0:Y:S02]  /*1fa0*/  MUFU.RCP R3, R3 ;  /* 0x0000000300037308 */ /* 0x002e240000001000 */
[----:B0-----:R-:W-:Y:S02]  /*1fb0*/  VIADD R4, R3, 0xffffffe ;  /* 0x0ffffffe03047836 */ /* 0x001fe40000000000 */
[----:B------:R-:W-:-:S04]  /*1fc0*/  IMAD.MOV R3, RZ, RZ, -R11 ;  /* 0x000000ffff037224 */ /* 0x000fc800078e0a0b */
[----:B------:R0:W1:Y:S02]  /*1fd0*/  F2I.FTZ.U32.TRUNC.NTZ R5, R4 ;  /* 0x0000000400057305 */ /* 0x000064000021f000 */
[----:B0-----:R-:W-:Y:S02]  /*1fe0*/  IMAD.MOV.U32 R4, RZ, RZ, RZ ;  /* 0x000000ffff047224 */ /* 0x001fe400078e00ff */
[----:B-1----:R-:W-:-:S04]  /*1ff0*/  IMAD.MOV R7, RZ, RZ, -R5 ;  /* 0x000000ffff077224 */ /* 0x002fc800078e0a05 */
[----:B------:R-:W-:-:S04]  /*2000*/  IMAD R7, R7, R6, RZ ;  /* 0x0000000607077224 */ /* 0x000fc800078e02ff */
[----:B------:R-:W-:-:S06]  /*2010*/  IMAD.HI.U32 R5, R5, R7, R4 ;  /* 0x0000000705057227 */ /* 0x000fcc00078e0004 */
[----:B------:R-:W-:-:S04]  /*2020*/  IMAD.HI.U32 R5, R5, R8, RZ ;  /* 0x0000000805057227 */ /* 0x000fc800078e00ff */
[----:B------:R-:W-:-:S05]  /*2030*/  IMAD R3, R5, R3, R8 ;  /* 0x0000000305037224 */ /* 0x000fca00078e0208 */
[----:B------:R-:W-:-:S13]  /*2040*/  ISETP.GT.U32.AND P1, PT, R6, R3, PT ;  /* 0x000000030600720c */ /* 0x000fda0003f24070 */
[----:B------:R-:W-:Y:S02]  /*2050*/  @!P1 IMAD.IADD R3, R3, 0x1, -R6 ;  /* 0x0000000103039824 */ /* 0x000fe400078e0a06 */
[----:B------:R-:W-:Y:S01]  /*2060*/  @!P1 VIADD R5, R5, 0x1 ;  /* 0x0000000105059836 */ /* 0x000fe20000000000 */
[----:B------:R-:W-:Y:S02]  /*2070*/  ISETP.NE.AND P1, PT, R10, RZ, PT ;  /* 0x000000ff0a00720c */ /* 0x000fe40003f25270 */
[----:B------:R-:W-:-:S13]  /*2080*/  ISETP.GE.U32.AND P0, PT, R3, R6, PT ;  /* 0x000000060300720c */ /* 0x000fda0003f06070 */
[----:B------:R-:W-:-:S04]  /*2090*/  @P0 VIADD R5, R5, 0x1 ;  /* 0x0000000105050836 */ /* 0x000fc80000000000 */
[----:B------:R-:W-:-:S04]  /*20a0*/  IMAD.MOV.U32 R0, RZ, RZ, R5 ;  /* 0x000000ffff007224 */ /* 0x000fc800078e0005 */
[----:B------:R-:W-:Y:S01]  /*20b0*/  @!P2 IMAD.MOV R0, RZ, RZ, -R0 ;  /* 0x000000ffff00a224 */ /* 0x000fe200078e0a00 */
[----:B------:R-:W-:-:S07]  /*20c0*/  @!P1 LOP3.LUT R0, RZ, R10, RZ, 0x33, !PT ;  /* 0x0000000aff009212 */ /* 0x000fce00078e33ff */
.L_x_648:
[----:B------:R-:W-:Y:S05]  /*20d0*/  BSYNC B0 ;  /* 0x0000000000007941 */ /* 0x000fea0003800000 */
.L_x_647:
[----:B------:R-:W-:-:S05]  /*20e0*/  IMAD R3, R12, R0, RZ ;  /* 0x000000000c037224 */ /* 0x000fca00078e02ff */
[C---:B------:R-:W-:Y:S01]  /*20f0*/  VIADDMNMX R0, R3.reuse, R0, R177, PT ;  /* 0x0000000003007246 */ /* 0x040fe200038001b1 */
[----:B------:R-:W-:-:S04]  /*2100*/  IMAD R3, R3, 0x60, -R9 ;  /* 0x0000006003037824 */ /* 0x000fc800078e0a09 */
[----:B0-----:R-:W-:Y:S01]  /*2110*/  IMAD R5, R0, 0x60, -R9 ;  /* 0x0000006000057824 */ /* 0x001fe200078e0a09 */
[----:B------:R-:W-:-:S04]  /*2120*/  VIMNMX R3, RZ, R3, !PT ;  /* 0x00000003ff037248 */ /* 0x000fc80007fe0100 */
[----:B------:R-:W-:Y:S01]  /*2130*/  VIMNMX R0, R5, R24, PT ;  /* 0x0000001805007248 */ /* 0x000fe20003fe0100 */
[----:B------:R-:W-:-:S03]  /*2140*/  IMAD.WIDE.U32 R28, R3, -0x55555555, RZ ;  /* 0xaaaaaaab031c7825 */ /* 0x000fc600078e00ff */
[----:B------:R-:W-:Y:S02]  /*2150*/  ISETP.GT.AND P0, PT, R0, R3, PT ;  /* 0x000000030000720c */ /* 0x000fe40003f04270 */
[----:B------:R-:W-:-:S05]  /*2160*/  SHF.R.U32.HI R28, RZ, 0x6, R29 ;  /* 0x00000006ff1c7819 */ /* 0x000fca000001161d */
[----:B------:R-:W-:-:S06]  /*2170*/  IMAD.MOV.U32 R27, RZ, RZ, R28 ;  /* 0x000000ffff1b7224 */ /* 0x000fcc00078e001c */
[----:B------:R-:W-:-:S04]  /*2180*/  @P0 VIADD R0, R0, 0x5f ;  /* 0x0000005f00000836 */ /* 0x000fc80000000000 */
[----:B------:R-:W-:-:S05]  /*2190*/  @P0 IMAD.HI R0, R0, 0x2aaaaaab, RZ ;  /* 0x2aaaaaab00000827 */ /* 0x000fca00078e02ff */
[----:B------:R-:W-:-:S04]  /*21a0*/  @P0 SHF.R.U32.HI R3, RZ, 0x1f, R0 ;  /* 0x0000001fff030819 */ /* 0x000fc80000011600 */
[----:B------:R-:W-:Y:S02]  /*21b0*/  @P0 LEA.HI.SX32 R27, R0, R3, 0x1c ;  /* 0x00000003001b0211 */ /* 0x000fe400078fe2ff */
[----:B------:R-:W-:Y:S02]  /*21c0*/  PLOP3.LUT P0, PT, PT, PT, PT, 0x80, 0x0 ;  /* 0x000000000000781c */ /* 0x000fe40003f0f070 */
[----:B------:R-:W-:-:S13]  /*21d0*/  ISETP.GT.AND P1, PT, R27, R28, PT ;  /* 0x0000001c1b00720c */ /* 0x000fda0003f24270 */
[----:B------:R-:W-:Y:S05]  /*21e0*/  @!P1 BRA `(.L_x_649) ;  /* 0x0000004800049947 */ /* 0x000fea0003800000 */
[----:B------:R-:W-:Y:S01]  /*21f0*/  VIADD R26, R19, 0x1c400 ;  /* 0x0001c400131a7836 */ /* 0x000fe20000000000 */
[----:B------:R-:W-:Y:S04]  /*2200*/  BSSY B6, `(.L_x_650) ;  /* 0x0000013000067945 */ /* 0x000fe80003800000 */
[----:B------:R-:W-:-:S13]  /*2210*/  LOP3.LUT P0, RZ, R26, 0x3ff, RZ, 0xc0, !PT ;  /* 0x000003ff1aff7812 */ /* 0x000fda000780c0ff */
[----:B------:R-:W-:Y:S05]  /*2220*/  @!P0 BRA `(.L_x_651) ;  /* 0x0000000000408947 */ /* 0x000fea0003800000 */
[----:B------:R-:W-:Y:S01]  /*2230*/  MOV R14, 0x0 ;  /* 0x00000000000e7802 */ /* 0x000fe20000000f00 */
[----:B------:R-:W-:Y:S01]  /*2240*/  ULDC.64 UR4, c[0x4][0x98] ;  /* 0x0100260000047ab9 */ /* 0x000fe20000000a00 */
[----:B------:R-:W-:Y:S01]  /*2250*/  ULDC.64 UR6, c[0x4][0x30] ;  /* 0x01000c0000067ab9 */ /* 0x000fe20000000a00 */
[----:B------:R-:W-:Y:S02]  /*2260*/  IMAD.U32 R4, RZ, RZ, UR4 ;  /* 0x00000004ff047e24 */ /* 0x000fe4000f8e00ff */
[----:B------:R-:W-:Y:S01]  /*2270*/  IMAD.U32 R5, RZ, RZ, UR5 ;  /* 0x00000005ff057e24 */ /* 0x000fe2000f8e00ff */
[----:B------:R-:W0:Y:S01]  /*2280*/  LDC.64 R14, c[0x4][R14] ;  /* 0x010000000e0e7b82 */ /* 0x000e220000000a00 */
[----:B------:R-:W-:Y:S01]  /*2290*/  ULDC.64 UR4, c[0x4][0xa0] ;  /* 0x0100280000047ab9 */ /* 0x000fe20000000a00 */
        /* <DEDUP_REMOVED lines=8> */
[----:B0----5:R-:W-:Y:S05]  /*2320*/  CALL.ABS.NOINC R14 ;  /* 0x000000000e007343 */ /* 0x021fea0003c00000 */
.L_x_651:
[----:B------:R-:W-:Y:S05]  /*2330*/  BSYNC B6 ;  /* 0x0000000000067941 */ /* 0x000fea0003800000 */
.L_x_650:
        /* <DEDUP_REMOVED lines=20> */
.L_x_653:
[----:B------:R-:W-:Y:S05]  /*2480*/  BSYNC B6 ;  /* 0x0000000000067941 */ /* 0x000fea0003800000 */
.L_x_652:
[----:B------:R-:W-:Y:S01]  /*2490*/  ULDC.64 UR4, c[0x0][0x9f8] ;  /* 0x00027e0000047ab9 */ /* 0x000fe20000000a00 */
[----:B------:R-:W0:Y:S01]  /*24a0*/  S2R R7, SR_TID.X ;  /* 0x0000000000077919 */ /* 0x000e220000002100 */
[----:B------:R-:W-:Y:S01]  /*24b0*/  ISETP.NE.U32.AND P0, PT, RZ, UR4, PT ;  /* 0x00000004ff007c0c */ /* 0x000fe2000bf05070 */
[----:B------:R-:W-:Y:S01]  /*24c0*/  IMAD.MOV.U32 R0, RZ, RZ, R31 ;  /* 0x000000ffff007224 */ /* 0x000fe200078e001f */
[----:B------:R-:W1:Y:S02]  /*24d0*/  LDC.64 R56, c[0x0][0x408] ;  /* 0x00010200ff387b82 */ /* 0x000e640000000a00 */
[----:B------:R-:W-:-:S06]  /*24e0*/  ISETP.NE.AND.EX P0, PT, RZ, UR5, PT, P0 ;  /* 0x00000005ff007c0c */ /* 0x000fcc000bf05300 */
[----:B------:R-:W2:Y:S07]  /*24f0*/  LDC R61, c[0x0][0x3f4] ;  /* 0x0000fd00ff3d7b82 */ /* 0x000eae0000000800 */
[----:B------:R-:W-:Y:S01]  /*2500*/  @P0 IADD3 R4, P1, R35, UR4, RZ ;  /* 0x0000000423040c10 */ /* 0x000fe2000ff3e0ff */
[----:B------:R-:W-:Y:S01]  /*2510*/  ULDC UR4, c[0x0][0x320] ;  /* 0x0000c80000047ab9 */ /* 0x000fe20000000800 */
[----:B------:R-:W-:Y:S02]  /*2520*/  IMAD.MOV.U32 R35, RZ, RZ, R30 ;  /* 0x000000ffff237224 */ /* 0x000fe400078e001e */
[----:B------:R-:W-:Y:S01]  /*2530*/  @P0 IADD3.X R5, R34, UR5, RZ, P1, !PT ;  /* 0x0000000522050c10 */ /* 0x000fe20008ffe4ff */
[----:B------:R-:W3:Y:S01]  /*2540*/  LDC.64 R30, c[0x0][0x3f8] ;  /* 0x0000fe00ff1e7b82 */ /* 0x000ee20000000a00 */
[----:B------:R-:W-:Y:S01]  /*2550*/  ISETP.GE.AND P1, PT, R2, UR4, PT ;  /* 0x0000000402007c0c */ /* 0x000fe2000bf26270 */
[----:B------:R-:W4:Y:S03]  /*2560*/  LDL R34, [R1+0x20] ;  /* 0x0000200001227983 */ /* 0x000f260000100800 */
[----:B------:R-:W-:Y:S01]  /*2570*/  SEL R6, RZ, 0xffffffff, P1 ;  /* 0xffffffffff067807 */ /* 0x000fe20000800000 */
[----:B------:R0:W4:Y:S01]  /*2580*/  @P0 LDG.E R0, desc[UR40][R4.64] ;  /* 0x0000002804000981 */ /* 0x000122000c1e1900 */
[----:B------:R-:W-:Y:S01]  /*2590*/  ISETP.GE.AND P0, PT, R16, UR4, PT ;  /* 0x0000000410007c0c */ /* 0x000fe2000bf06270 */
[----:B-1----:R-:W-:Y:S01]  /*25a0*/  IMAD.WIDE.U32 R54, R200, R56, R16 ;  /* 0x00000038c8367225 */ /* 0x002fe200078e0010 */
[----:B------:R-:W-:Y:S01]  /*25b0*/  ISETP.GE.AND P1, PT, R210, UR4, PT ;  /* 0x00000004d2007c0c */ /* 0x000fe2000bf26270 */
[----:B------:R-:W1:Y:S01]  /*25c0*/  S2R R36, SR_TID.X ;  /* 0x0000000000247919 */ /* 0x000e620000002100 */
[----:B------:R-:W-:Y:S01]  /*25d0*/  SEL R3, RZ, 0x1, P0 ;  /* 0x00000001ff037807 */ /* 0x000fe20000000000 */
[----:B------:R-:W-:Y:S01]  /*25e0*/  IMAD.SHL.U32 R6, R6, 0x2, RZ ;  /* 0x0000000206067824 */ /* 0x000fe200078e00ff */
[----:B------:R-:W-:Y:S01]  /*25f0*/  ISETP.GE.AND P0, PT, R211, UR4, PT ;  /* 0x00000004d3007c0c */ /* 0x000fe2000bf06270 */
[----:B0-----:R-:W-:Y:S01]  /*2600*/  VIADD R12, R7, 0xffffff80 ;  /* 0xffffff80070c7836 */ /* 0x001fe20000000000 */
[----:B------:R-:W-:Y:S01]  /*2610*/  SHF.R.S32.HI R7, RZ, 0x1f, R200 ;  /* 0x0000001fff077819 */ /* 0x000fe200000114c8 */
[----:B------:R-:W-:Y:S01]  /*2620*/  IMAD.MOV.U32 R75, RZ, RZ, 0x20 ;  /* 0x00000020ff4b7424 */ /* 0x000fe200078e00ff */
[----:B------:R-:W-:Y:S01]  /*2630*/  LOP3.LUT R3, R6, 0x2, R3, 0xe2, !PT ;  /* 0x0000000206037812 */ /* 0x000fe200078ee203 */
[----:B------:R-:W-:Y:S01]  /*2640*/  IMAD R63, R57, 0x60, RZ ;  /* 0x00000060393f7824 */ /* 0x000fe200078e02ff */
[----:B------:R-:W-:Y:S01]  /*2650*/  SEL R4, RZ, 0x4, P0 ;  /* 0x00000004ff047807 */ /* 0x000fe20000000000 */
[----:B------:R-:W-:Y:S01]  /*2660*/  IMAD.SHL.U32 R59, R56, 0x40, RZ ;  /* 0x00000040383b7824 */ /* 0x000fe200078e00ff */
[----:B------:R-:W-:-:S02]  /*2670*/  SEL R5, RZ, 0x8, P1 ;  /* 0x00000008ff057807 */ /* 0x000fc40000800000 */
[----:B------:R-:W-:Y:S01]  /*2680*/  ISETP.GE.AND P0, PT, R209, UR4, PT ;  /* 0x00000004d1007c0c */ /* 0x000fe2000bf06270 */
[----:B---3--:R-:W-:Y:S01]  /*2690*/  IMAD.WIDE.U32 R20, R200, R30, R16 ;  /* 0x0000001ec8147225 */ /* 0x008fe200078e0010 */
[----:B------:R-:W-:Y:S02]  /*26a0*/  ISETP.GE.AND P1, PT, R208, UR4, PT ;  /* 0x00000004d0007c0c */ /* 0x000fe4000bf26270 */
[----:B------:R-:W-:Y:S01]  /*26b0*/  LOP3.LUT R4, R5, R3, R4, 0xfe, !PT ;  /* 0x0000000305047212 */ /* 0x000fe200078efe04 */
[----:B------:R-:W-:Y:S01]  /*26c0*/  IMAD.SHL.U32 R51, R30, 0x40, RZ ;  /* 0x000000401e337824 */ /* 0x000fe200078e00ff */
[----:B------:R-:W-:Y:S01]  /*26d0*/  SEL R5, RZ, 0x10, P0 ;  /* 0x00000010ff057807 */ /* 0x000fe20000000000 */
[----:B------:R-:W-:Y:S01]  /*26e0*/  IMAD.IADD R3, R32, 0x1, R33 ;  /* 0x0000000120037824 */ /* 0x000fe200078e0221 */
[----:B------:R-:W-:Y:S02]  /*26f0*/  SEL R6, RZ, 0x20, P1 ;  /* 0x00000020ff067807 */ /* 0x000fe40000800000 */
[----:B------:R-:W-:-:S02]  /*2700*/  SHF.R.S32.HI R23, RZ, 0x1f, R22 ;  /* 0x0000001fff177819 */ /* 0x000fc40000011416 */
[----:B------:R-:W-:Y:S01]  /*2710*/  LOP3.LUT R4, R6, R4, R5, 0xfe, !PT ;  /* 0x0000000406047212 */ /* 0x000fe200078efe05 */
[C---:B------:R-:W-:Y:S01]  /*2720*/  IMAD R6, R7.reuse, R30, RZ ;  /* 0x0000001e07067224 */ /* 0x040fe200078e02ff */
[----:B------:R-:W-:Y:S01]  /*2730*/  SHF.R.S32.HI R5, RZ, 0x1f, R12 ;  /* 0x0000001fff057819 */ /* 0x000fe2000001140c */
[----:B------:R-:W-:Y:S01]  /*2740*/  IMAD R7, R7, R56, RZ ;  /* 0x0000003807077224 */ /* 0x000fe200078e02ff */
[----:B------:R-:W-:Y:S01]  /*2750*/  ISETP.GE.AND P0, PT, R213, UR4, PT ;  /* 0x00000004d5007c0c */ /* 0x000fe2000bf06270 */
[C---:B------:R-:W-:Y:S01]  /*2760*/  IMAD R11, R200.reuse, R31, R6 ;  /* 0x0000001fc80b7224 */ /* 0x040fe200078e0206 */
[----:B------:R-:W-:Y:S01]  /*2770*/  LEA.HI R14, R5, R12, RZ, 0x2 ;  /* 0x0000000c050e7211 */ /* 0x000fe200078f10ff */
[----:B------:R-:W-:Y:S01]  /*2780*/  IMAD.WIDE.U32 R8, R200, R30, R22 ;  /* 0x0000001ec8087225 */ /* 0x000fe200078e0016 */
[----:B-1----:R-:W-:Y:S02]  /*2790*/  SHF.R.U32.HI R36, RZ, 0x7, R36 ;  /* 0x00000007ff247819 */ /* 0x002fe40000011624 */
[----:B------:R-:W-:Y:S01]  /*27a0*/  LOP3.LUT R13, R14, 0xfffffffc, RZ, 0xc0, !PT ;  /* 0xfffffffc0e0d7812 */ /* 0x000fe200078ec0ff */
[----:B------:R-:W-:Y:S01]  /*27b0*/  IMAD.IADD R9, R9, 0x1, R11 ;  /* 0x0000000109097824 */ /* 0x000fe200078e020b */
[----:B------:R-:W-:Y:S01]  /*27c0*/  ISETP.NE.AND P6, PT, R36, 0x1, PT ;  /* 0x000000012400780c */ /* 0x000fe20003fc5270 */
[----:B------:R-:W-:Y:S01]  /*27d0*/  IMAD.IADD R21, R11, 0x1, R21 ;  /* 0x000000010b157824 */ /* 0x000fe200078e0215 */
[----:B------:R-:W-:Y:S01]  /*27e0*/  ISETP.GE.AND P1, PT, R212, UR4, PT ;  /* 0x00000004d4007c0c */ /* 0x000fe2000bf26270 */
[----:B------:R-:W-:Y:S01]  /*27f0*/  IMAD.IADD R15, R12, 0x1, -R13 ;  /* 0x000000010c0f7824 */ /* 0x000fe200078e0a0d */
[----:B------:R-:W-:Y:S01]  /*2800*/  SEL R5, RZ, 0x40, P0 ;  /* 0x00000040ff057807 */ /* 0x000fe20000000000 */
[C---:B------:R-:W-:Y:S01]  /*2810*/  IMAD R13, R200.reuse, R57, R7 ;  /* 0x00000039c80d7224 */ /* 0x040fe200078e0207 */
[----:B-----5:R-:W-:Y:S01]  /*2820*/  SHF.R.S32.HI R7, RZ, 0x1f, R50 ;  /* 0x0000001fff077819 */ /* 0x020fe20000011432 */
[----:B------:R-:W-:Y:S01]  /*2830*/  IMAD.WIDE.U32 R52, R200, R56, R22 ;  /* 0x00000038c8347225 */ /* 0x000fe200078e0016 */
[----:B------:R-:W-:-:S02]  /*2840*/  SEL R10, RZ, 0x7fff80, P1 ;  /* 0x007fff80ff0a7807 */ /* 0x000fc40000800000 */
[----:B--2---:R-:W-:Y:S01]  /*2850*/  ISETP.GE.AND P0, PT, R16, R61, PT ;  /* 0x0000003d1000720c */ /* 0x004fe20003f06270 */
[----:B------:R-:W-:Y:S01]  /*2860*/  IMAD R6, R7, R30, RZ ;  /* 0x0000001e07067224 */ /* 0x000fe200078e02ff */
[----:B------:R-:W-:Y:S01]  /*2870*/  LOP3.LUT R35, R35, 0xfffffffe, RZ, 0xc0, !PT ;  /* 0xfffffffe23237812 */ /* 0x000fe200078ec0ff */
[----:B------:R-:W-:Y:S05]  /*2880*/  @!P6 WARPSYNC.ALL ;  /* 0x000000000000e948 */ /* 0x000fea0003800000 */
[----:B------:R-:W-:Y:S01]  /*2890*/  IMAD R11, R50, R31, R6 ;  /* 0x0000001f320b7224 */ /* 0x000fe200078e0206 */
[----:B------:R-:W-:Y:S01]  /*28a0*/  ULDC UR4, c[0x0][0x2f4] ;  /* 0x0000bd0000047ab9 */ /* 0x000fe20000000800 */
[----:B------:R-:W2:Y:S01]  /*28b0*/  LDL R6, [R1+0x1c] ;  /* 0x00001c0001067983 */ /* 0x000ea20000100800 */
[----:B------:R-:W-:Y:S01]  /*28c0*/  ISETP.GE.AND P2, PT, R2, UR4, PT ;  /* 0x0000000402007c0c */ /* 0x000fe2000bf46270 */
[----:B------:R-:W-:Y:S01]  /*28d0*/  IMAD.IADD R53, R53, 0x1, R13 ;  /* 0x0000000135357824 */ /* 0x000fe200078e020d */
[----:B------:R-:W-:Y:S01]  /*28e0*/  LOP3.LUT R10, R10, R4, R5, 0xfe, !PT ;  /* 0x000000040a0a7212 */ /* 0x000fe200078efe05 */
[----:B------:R-:W-:Y:S01]  /*28f0*/  IMAD.IADD R55, R13, 0x1, R55 ;  /* 0x000000010d377824 */ /* 0x000fe200078e0237 */
[----:B------:R-:W-:Y:S01]  /*2900*/  SEL R5, R61, RZ, P0 ;  /* 0x000000ff3d057207 */ /* 0x000fe20000000000 */
[----:B------:R-:W-:Y:S01]  /*2910*/  VIADD R60, R36, 0x8 ;  /* 0x00000008243c7836 */ /* 0x000fe20000000000 */
[----:B------:R-:W-:Y:S01]  /*2920*/  SHF.R.S32.HI R13, RZ, 0x1f, R14 ;  /* 0x0000001fff0d7819 */ /* 0x000fe2000001140e */
[----:B------:R-:W-:Y:S01]  /*2930*/  IMAD.WIDE.U32 R8, R50, R30, R8 ;  /* 0x0000001e32087225 */ /* 0x000fe200078e0008 */
[----:B------:R-:W-:-:S02]  /*2940*/  SHF.L.U64.HI R29, R30, 0x6, R31 ;  /* 0x000000061e1d7819 */ /* 0x000fc4000001021f */
[----:B------:R-:W-:Y:S01]  /*2950*/  LEA.HI R13, R13, R200, RZ, 0x3 ;  /* 0x000000c80d0d7211 */ /* 0x000fe200078f18ff */
[----:B------:R-:W-:Y:S01]  /*2960*/  IMAD.IADD R5, R16, 0x1, R5 ;  /* 0x0000000110057824 */ /* 0x000fe200078e0205 */
[----:B------:R-:W-:Y:S01]  /*2970*/  SHF.L.U64.HI R58, R56, 0x6, R57 ;  /* 0x00000006383a7819 */ /* 0x000fe20000010239 */
[----:B------:R-:W-:Y:S01]  /*2980*/  IMAD.WIDE.U32 R20, R50, R30, R20 ;  /* 0x0000001e32147225 */ /* 0x000fe200078e0014 */
[----:B------:R-:W-:Y:S02]  /*2990*/  @P2 LOP3.LUT R35, R35, 0x1, RZ, 0xfc, !PT ;  /* 0x0000000123232812 */ /* 0x000fe400078efcff */
[----:B------:R-:W-:Y:S01]  /*29a0*/  LOP3.LUT R13, R13, 0xfffffff8, RZ, 0xc0, !PT ;  /* 0xfffffff80d0d7812 */ /* 0x000fe200078ec0ff */
[----:B------:R-:W-:Y:S01]  /*29b0*/  VIADD R36, R200, 0x40 ;  /* 0x00000040c8247836 */ /* 0x000fe20000000000 */
[----:B------:R-:W-:Y:S01]  /*29c0*/  SHF.R.S32.HI R4, RZ, 0x1f, R5 ;  /* 0x0000001fff047819 */ /* 0x000fe20000011405 */
[----:B------:R0:W-:Y:S01]  /*29d0*/  STL [R1], R35 ;  /* 0x0000002301007387 */ /* 0x0001e20000100800 */
[----:B------:R-:W-:-:S02]  /*29e0*/  IMAD R7, R7, R56, RZ ;  /* 0x0000003807077224 */ /* 0x000fc400078e02ff */
[----:B------:R-:W-:Y:S01]  /*29f0*/  IMAD.SHL.U32 R36, R36, 0x40, RZ ;  /* 0x0000004024247824 */ /* 0x000fe200078e00ff */
[----:B------:R-:W-:Y:S01]  /*2a00*/  LEA.HI R4, R4, R5, RZ, 0x3 ;  /* 0x0000000504047211 */ /* 0x000fe200078f18ff */
[----:B------:R-:W-:Y:S02]  /*2a10*/  IMAD.IADD R13, R200, 0x1, -R13 ;  /* 0x00000001c80d7824 */ /* 0x000fe400078e0a0d */
[----:B------:R-:W-:Y:S02]  /*2a20*/  IMAD R5, R31, 0x60, RZ ;  /* 0x000000601f057824 */ /* 0x000fe400078e02ff */
[----:B------:R-:W-:-:S04]  /*2a30*/  IMAD.WIDE.U32 R52, R50, R56, R52 ;  /* 0x0000003832347225 */ /* 0x000fc800078e0034 */
[----:B0-----:R-:W-:Y:S01]  /*2a40*/  VIADD R35, R200, 0x40 ;  /* 0x00000040c8237836 */ /* 0x001fe20000000000 */
[----:B------:R-:W-:Y:S01]  /*2a50*/  LOP3.LUT R36, R36, 0x1c0, RZ, 0xc0, !PT ;  /* 0x000001c024247812 */ /* 0x000fe200078ec0ff */
[----:B------:R-:W-:-:S04]  /*2a60*/  IMAD.WIDE.U32 R30, R30, 0x60, RZ ;  /* 0x000000601e1e7825 */ /* 0x000fc800078e00ff */
[----:B------:R-:W-:Y:S02]  /*2a70*/  IMAD.SHL.U32 R35, R35, 0x40, RZ ;  /* 0x0000004023237824 */ /* 0x000fe400078e00ff */
[----:B------:R-:W-:Y:S02]  /*2a80*/  IMAD.SHL.U32 R73, R13, 0x40, RZ ;  /* 0x000000400d497824 */ /* 0x000fe400078e00ff */
[----:B------:R-:W-:Y:S01]  /*2a90*/  IMAD R7, R50, R57, R7 ;  /* 0x0000003932077224 */ /* 0x000fe200078e0207 */
[----:B------:R-:W-:Y:S01]  /*2aa0*/  LOP3.LUT R35, R35, 0x1c0, RZ, 0xc0, !PT ;  /* 0x000001c023237812 */ /* 0x000fe200078ec0ff */
[----:B------:R-:W-:Y:S01]  /*2ab0*/  IMAD.IADD R62, R31, 0x1, R5 ;  /* 0x000000011f3e7824 */ /* 0x000fe200078e0205 */
[----:B------:R-:W-:Y:S01]  /*2ac0*/  LOP3.LUT R5, R36, 0x38, R4, 0xf8, !PT ;  /* 0x0000003824057812 */ /* 0x000fe200078ef804 */
[----:B------:R-:W-:Y:S01]  /*2ad0*/  IMAD.WIDE.U32 R54, R50, R56, R54 ;  /* 0x0000003832367225 */ /* 0x000fe200078e0036 */
[----:B------:R-:W-:Y:S02]  /*2ae0*/  SHF.R.U32.HI R35, RZ, 0x3, R35 ;  /* 0x00000003ff237819 */ /* 0x000fe40000011623 */
[----:B------:R-:W-:Y:S01]  /*2af0*/  LOP3.LUT R73, R73, 0x1c0, RZ, 0xc0, !PT ;  /* 0x000001c049497812 */ /* 0x000fe200078ec0ff */
[----:B------:R-:W-:Y:S01]  /*2b00*/  IMAD.IADD R67, R53, 0x1, R7 ;  /* 0x0000000135437824 */ /* 0x000fe200078e0207 */
[----:B------:R-:W-:Y:S01]  /*2b10*/  LOP3.LUT R5, R5, R35, RZ, 0x3c, !PT ;  /* 0x0000002305057212 */ /* 0x000fe200078e3cff */
[----:B------:R-:W-:Y:S01]  /*2b20*/  IMAD.IADD R68, R7, 0x1, R55 ;  /* 0x0000000107447824 */ /* 0x000fe200078e0237 */
[----:B------:R-:W-:Y:S01]  /*2b30*/  SHF.R.U32.HI R76, RZ, 0x3, R73 ;  /* 0x00000003ff4c7819 */ /* 0x000fe20000011649 */
[----:B------:R-:W-:Y:S01]  /*2b40*/  IMAD.WIDE.U32 R56, R56, 0x60, RZ ;  /* 0x0000006038387825 */ /* 0x000fe200078e00ff */
[----:B------:R-:W-:-:S02]  /*2b50*/  LOP3.LUT R7, R73, 0x18, R16, 0xf8, !PT ;  /* 0x0000001849077812 */ /* 0x000fc400078ef810 */
[----:B------:R-:W-:Y:S01]  /*2b60*/  LOP3.LUT P2, RZ, R13, 0x4, RZ, 0xc0, !PT ;  /* 0x000000040dff7812 */ /* 0x000fe2000784c0ff */
[----:B------:R-:W-:Y:S01]  /*2b70*/  IMAD.SHL.U32 R61, R61, 0x2, RZ ;  /* 0x000000023d3d7824 */ /* 0x000fe200078e00ff */
[----:B------:R-:W-:Y:S02]  /*2b80*/  PRMT R84, R10, 0x8880, RZ ;  /* 0x000088800a547816 */ /* 0x000fe400000000ff */
[----:B------:R-:W-:Y:S02]  /*2b90*/  LOP3.LUT R7, R7, R76, RZ, 0x3c, !PT ;  /* 0x0000004c07077212 */ /* 0x000fe400078e3cff */
[----:B------:R-:W-:Y:S02]  /*2ba0*/  PRMT R84, R84, 0x7710, RZ ;  /* 0x0000771054547816 */ /* 0x000fe400000000ff */
[----:B------:R-:W-:Y:S02]  /*2bb0*/  SEL R75, R75, 0xffffffe0, !P2 ;  /* 0xffffffe04b4b7807 */ /* 0x000fe40005000000 */
[----:B------:R-:W-:Y:S01]  /*2bc0*/  LOP3.LUT R70, R4, 0xfffffff8, RZ, 0xc0, !PT ;  /* 0xfffffff804467812 */ /* 0x000fe200078ec0ff */
[----:B------:R-:W-:Y:S01]  /*2bd0*/  IMAD.IADD R63, R57, 0x1, R63 ;  /* 0x00000001393f7824 */ /* 0x000fe200078e023f */
[C---:B------:R-:W-:Y:S01]  /*2be0*/  LOP3.LUT R77, R84.reuse, 0x1, RZ, 0xc0, !PT ;  /* 0x00000001544d7812 */ /* 0x040fe200078ec0ff */
[----:B------:R-:W-:Y:S01]  /*2bf0*/  IMAD R64, R15, 0x40, R200 ;  /* 0x000000400f407824 */ /* 0x000fe200078e02c8 */
[C---:B------:R-:W-:Y:S01]  /*2c00*/  LOP3.LUT R78, R84.reuse, 0x2, RZ, 0xc0, !PT ;  /* 0x00000002544e7812 */ /* 0x040fe200078ec0ff */
[----:B------:R-:W-:Y:S01]  /*2c10*/  IMAD.IADD R65, R9, 0x1, R11 ;  /* 0x0000000109417824 */ /* 0x000fe200078e020b */
[C---:B------:R-:W-:Y:S01]  /*2c20*/  LOP3.LUT R79, R84.reuse, 0x4, RZ, 0xc0, !PT ;  /* 0x00000004544f7812 */ /* 0x040fe200078ec0ff */
[----:B------:R-:W-:Y:S01]  /*2c30*/  IMAD.IADD R66, R11, 0x1, R21 ;  /* 0x000000010b427824 */ /* 0x000fe200078e0215 */
[----:B------:R-:W-:-:S02]  /*2c40*/  LOP3.LUT R80, R84, 0x8, RZ, 0xc0, !PT ;  /* 0x0000000854507812 */ /* 0x000fc400078ec0ff */
[C---:B------:R-:W-:Y:S02]  /*2c50*/  LOP3.LUT R81, R84.reuse, 0x10, RZ, 0xc0, !PT ;  /* 0x0000001054517812 */ /* 0x040fe400078ec0ff */
[----:B------:R-:W-:Y:S02]  /*2c60*/  LOP3.LUT R83, R84, 0x20, RZ, 0xc0, !PT ;  /* 0x0000002054537812 */ /* 0x000fe400078ec0ff */
[----:B------:R-:W-:Y:S01]  /*2c70*/  SHF.R.S32.HI R69, RZ, 0x3, R4 ;  /* 0x00000003ff457819 */ /* 0x000fe20000011404 */
[----:B------:R-:W-:Y:S01]  /*2c80*/  @!P6 BAR.SYNC.DEFER_BLOCKING 0x9, 0x100 ;  /* 0x024400000000eb1d */ /* 0x000fe20000010000 */
[----:B------:R-:W-:Y:S02]  /*2c90*/  ISETP.GE.AND P1, PT, R16, UR4, PT ;  /* 0x0000000410007c0c */ /* 0x000fe4000bf26270 */
[----:B------:R-:W-:Y:S02]  /*2ca0*/  SHF.R.S32.HI R72, RZ, 0x1f, R70 ;  /* 0x0000001fff487819 */ /* 0x000fe40000011446 */
[----:B------:R-:W-:Y:S01]  /*2cb0*/  LOP3.LUT R84, R84, 0x40, RZ, 0xc0, !PT ;  /* 0x0000004054547812 */ /* 0x000fe200078ec0ff */
[----:B----4-:R-:W-:Y:S01]  /*2cc0*/  IMAD.IADD R74, R34, 0x1, R5 ;  /* 0x00000001224a7824 */ /* 0x010fe200078e0205 */
[----:B------:R-:W-:-:S04]  /*2cd0*/  LOP3.LUT R5, R73, 0x38, R4, 0xf8, !PT ;  /* 0x0000003849057812 */ /* 0x000fc800078ef804 */
[----:B------:R-:W-:Y:S02]  /*2ce0*/  LOP3.LUT R5, R5, R76, RZ, 0x3c, !PT ;  /* 0x0000004c05057212 */ /* 0x000fe400078e3cff */
[----:B------:R-:W-:Y:S01]  /*2cf0*/  SHF.R.S32.HI R71, RZ, 0x1f, R0 ;  /* 0x0000001fff477819 */ /* 0x000fe20000011400 */
[C---:B--2---:R-:W-:Y:S02]  /*2d00*/  IMAD R82, R6.reuse, 0x200, R7 ;  /* 0x0000020006527824 */ /* 0x044fe400078e0207 */
[----:B------:R-:W-:Y:S02]  /*2d10*/  IMAD R85, R6, 0x200, R5 ;  /* 0x0000020006557824 */ /* 0x000fe400078e0205 */
[----:B------:R-:W-:-:S07]  /*2d20*/  IMAD.IADD R86, R75, 0x1, R82 ;  /* 0x000000014b567824 */ /* 0x000fce00078e0252 */
.L_x_707:
[----:B--2---:R-:W2:Y:S01]  /*2d30*/  LDL.LU R15, [R1] ;  /* 0x00000000010f7983 */ /* 0x004ea20000300800 */
[----:B------:R-:W0:Y:S01]  /*2d40*/  LDC R91, c[0x0][0x430] ;  /* 0x00010c00ff5b7b82 */ /* 0x000e220000000800 */
[----:B------:R-:W-:Y:S02]  /*2d50*/  VIADD R27, R27, 0xffffffff ;  /* 0xffffffff1b1b7836 */ /* 0x000fe40000000000 */
[----:B------:R-:W-:Y:S02]  /*2d60*/  IMAD.MOV.U32 R90, RZ, RZ, RZ ;  /* 0x000000ffff5a7224 */ /* 0x000fe400078e00ff */
[----:B------:R-:W-:-:S03]  /*2d70*/  IMAD R4, R27, 0x60, R64 ;  /* 0x000000601b047824 */ /* 0x000fc600078e0240 */
[----:B------:R-:W1:Y:S01]  /*2d80*/  LDC R88, c[0x0][0x3f4] ;  /* 0x0000fd00ff587b82 */ /* 0x000e620000000800 */
[----:B------:R-:W-:Y:S01]  /*2d90*/  IMAD.IADD R32, R3, 0x1, R4 ;  /* 0x0000000103207824 */ /* 0x000fe200078e0204 */
[----:B------:R-:W-:-:S03]  /*2da0*/  ISETP.GE.AND P2, PT, R4, R24, PT ;  /* 0x000000180400720c */ /* 0x000fc60003f46270 */
[----:B------:R-:W-:Y:S01]  /*2db0*/  IMAD.MOV.U32 R12, RZ, RZ, R32 ;  /* 0x000000ffff0c7224 */ /* 0x000fe200078e0020 */
[----:B------:R-:W-:Y:S02]  /*2dc0*/  ISETP.GT.OR P2, PT, R64, 0x5f, P2 ;  /* 0x0000005f4000780c */ /* 0x000fe40001744670 */
[----:B0-----:R-:W-:-:S11]  /*2dd0*/  ISETP.NE.AND P3, PT, R91, 0x1, PT ;  /* 0x000000015b00780c */ /* 0x001fd60003f65270 */
[----:B------:R-:W0:Y:S08]  /*2de0*/  @!P2 LDC.64 R6, c[0x0][0x428] ;  /* 0x00010a00ff06ab82 */ /* 0x000e300000000a00 */
[----:B------:R-:W3:Y:S08]  /*2df0*/  @!P2 LDC.64 R4, c[0x0][0x418] ;  /* 0x00010600ff04ab82 */ /* 0x000ef00000000a00 */
[----:B----4-:R-:W4:Y:S08]  /*2e00*/  @P3 LDC R11, c[0x0][0x434] ;  /* 0x00010d00ff0b3b82 */ /* 0x010f300000000800 */
[----:B------:R-:W1:Y:S01]  /*2e10*/  @P3 LDC R14, c[0x0][0x438] ;  /* 0x00010e00ff0e3b82 */ /* 0x000e620000000800 */
[----:B----4-:R-:W-:-:S05]  /*2e20*/  @P3 IMAD.HI.U32 R11, R32, R11, RZ ;  /* 0x0000000b200b3227 */ /* 0x010fca00078e00ff */
[----:B-1----:R-:W-:Y:S01]  /*2e30*/  @P3 SHF.R.U32.HI R12, RZ, R14, R11 ;  /* 0x0000000eff0c3219 */ /* 0x002fe2000001160b */
[----:B0-----:R-:W-:-:S03]  /*2e40*/  @!P2 IMAD R11, R71, R6, RZ ;  /* 0x00000006470ba224 */ /* 0x001fc600078e02ff */
[--C-:B------:R-:W-:Y:S01]  /*2e50*/  @!P2 SHF.R.S32.HI R13, RZ, 0x1f, R12.reuse ;  /* 0x0000001fff0da819 */ /* 0x100fe2000001140c */
[C---:B------:R-:W-:Y:S02]  /*2e60*/  @!P2 IMAD R11, R0.reuse, R7, R11 ;  /* 0x00000007000ba224 */ /* 0x040fe400078e020b */
[----:B------:R-:W-:-:S04]  /*2e70*/  @!P2 IMAD.WIDE.U32 R6, R0, R6, R12 ;  /* 0x000000060006a225 */ /* 0x000fc800078e000c */
[----:B------:R-:W-:Y:S01]  /*2e80*/  @!P2 IMAD.IADD R7, R7, 0x1, R11 ;  /* 0x000000010707a824 */ /* 0x000fe200078e020b */
[----:B---3--:R-:W-:-:S04]  /*2e90*/  @!P2 LEA R4, P3, R6, R4, 0x2 ;  /* 0x000000040604a211 */ /* 0x008fc800078610ff */
[----:B------:R-:W-:Y:S02]  /*2ea0*/  @!P2 LEA.HI.X R5, R6, R5, R7, 0x2, P3 ;  /* 0x000000050605a211 */ /* 0x000fe400018f1407 */
[----:B------:R-:W-:-:S03]  /*2eb0*/  ISETP.GT.AND P3, PT, R27, R28, PT ;  /* 0x0000001c1b00720c */ /* 0x000fc60003f64270 */
[----:B------:R0:W5:Y:S01]  /*2ec0*/  @!P2 LDG.E R90, desc[UR40][R4.64] ;  /* 0x00000028045aa981 */ /* 0x000162000c1e1900 */
[----:B------:R-:W-:Y:S01]  /*2ed0*/  ISETP.GE.AND P2, PT, R88, 0x1, PT ;  /* 0x000000015800780c */ /* 0x000fe20003f46270 */
[----:B------:R-:W-:Y:S01]  /*2ee0*/  IMAD.MOV R6, RZ, RZ, -R12 ;  /* 0x000000ffff067224 */ /* 0x000fe200078e0a0c */
[----:B------:R-:W-:Y:S05]  /*2ef0*/  YIELD ;  /* 0x0000000000007946 */ /* 0x000fea0003800000 */
[C---:B------:R-:W-:Y:S01]  /*2f00*/  IMAD R7, R18.reuse, 0x1800, R82 ;  /* 0x0000180012077824 */ /* 0x040fe200078e0252 */
[----:B------:R-:W-:Y:S01]  /*2f10*/  BSSY B0, `(.L_x_654) ;  /* 0x000030d000007945 */ /* 0x000fe20003800000 */
[----:B------:R-:W-:-:S02]  /*2f20*/  IMAD R89, R18, 0x1800, R86 ;  /* 0x0000180012597824 */ /* 0x000fc400078e0256 */
[----:B------:R-:W-:Y:S02]  /*2f30*/  IMAD R91, R91, R6, R32 ;  /* 0x000000065b5b7224 */ /* 0x000fe400078e0220 */
[--C-:B------:R-:W-:Y:S02]  /*2f40*/  IMAD R98, R7, 0x2, R26.reuse ;  /* 0x0000000207627824 */ /* 0x100fe400078e021a */
[----:B------:R-:W-:Y:S01]  /*2f50*/  IMAD R89, R89, 0x2, R26 ;  /* 0x0000000259597824 */ /* 0x000fe200078e021a */
[----:B--2---:R-:W-:-:S04]  /*2f60*/  LOP3.LUT R15, R15, 0xfffffffd, RZ, 0xc0, !PT ;  /* 0xfffffffd0f0f7812 */ /* 0x004fc800078ec0ff */
[----:B------:R-:W-:-:S05]  /*2f70*/  @P3 LOP3.LUT R15, R15, 0x2, RZ, 0xfc, !PT ;  /* 0x000000020f0f3812 */ /* 0x000fca00078efcff */
[----:B------:R0:W-:Y:S01]  /*2f80*/  STL [R1], R15 ;  /* 0x0000000f01007387 */ /* 0x0001e20000100800 */
[----:B------:R-:W-:Y:S05]  /*2f90*/  @!P2 BRA `(.L_x_655) ;  /* 0x0000002c0008a947 */ /* 0x000fea0003800000 */
[----:B------:R-:W-:Y:S01]  /*2fa0*/  SHF.R.S32.HI R92, RZ, 0x1f, R91 ;  /* 0x0000001fff5c7819 */ /* 0x000fe2000001145b */
[----:B------:R-:W-:Y:S01]  /*2fb0*/  ULDC.64 UR4, c[0x0][0x300] ;  /* 0x0000c00000047ab9 */ /* 0x000fe20000000a00 */
[----:B-----5:R-:W-:Y:S01]  /*2fc0*/  SHF.R.S32.HI R93, RZ, 0x1f, R90 ;  /* 0x0000001fff5d7819 */ /* 0x020fe2000001145a */
[----:B0-----:R-:W-:-:S04]  /*2fd0*/  IMAD.WIDE.U32 R4, R91, UR4, RZ ;  /* 0x000000045b047c25 */ /* 0x001fc8000f8e00ff */
[----:B------:R-:W-:Y:S02]  /*2fe0*/  IMAD R6, R92, UR4, RZ ;  /* 0x000000045c067c24 */ /* 0x000fe4000f8e02ff */
[----:B------:R-:W-:Y:S02]  /*2ff0*/  IMAD R94, R27, -0x60, R24 ;  /* 0xffffffa01b5e7824 */ /* 0x000fe400078e0218 */
[----:B------:R-:W-:Y:S01]  /*3000*/  IMAD R7, R91, UR5, R6 ;  /* 0x000000055b077c24 */ /* 0x000fe2000f8e0206 */
[----:B------:R-:W-:Y:S01]  /*3010*/  ULDC.64 UR4, c[0x0][0x310] ;  /* 0x0000c40000047ab9 */ /* 0x000fe20000000a00 */
[----:B------:R-:W-:Y:S01]  /*3020*/  IMAD R6, R62, R27, RZ ;  /* 0x0000001b3e067224 */ /* 0x000fe200078e02ff */
[----:B------:R-:W-:Y:S01]  /*3030*/  VIMNMX R94, R94, 0x60, PT ;  /* 0x000000605e5e7848 */ /* 0x000fe20003fe0100 */
[----:B------:R-:W-:Y:S02]  /*3040*/  IMAD R11, R93, UR4, RZ ;  /* 0x000000045d0b7c24 */ /* 0x000fe4000f8e02ff */
[----:B------:R-:W-:Y:S01]  /*3050*/  IMAD.IADD R5, R5, 0x1, R7 ;  /* 0x0000000105057824 */ /* 0x000fe200078e0207 */
[----:B------:R-:W-:Y:S01]  /*3060*/  SHF.R.S32.HI R7, RZ, 0x1f, R27 ;  /* 0x0000001fff077819 */ /* 0x000fe2000001141b */
[----:B------:R-:W-:-:S02]  /*3070*/  IMAD R11, R90, UR5, R11 ;  /* 0x000000055a0b7c24 */ /* 0x000fc4000f8e020b */
[----:B------:R-:W-:Y:S01]  /*3080*/  IMAD.WIDE.U32 R4, R90, UR4, R4 ;  /* 0x000000045a047c25 */ /* 0x000fe2000f8e0004 */
[----:B------:R-:W-:-:S03]  /*3090*/  ULDC.64 UR4, c[0x0][0x308] ;  /* 0x0000c20000047ab9 */ /* 0x000fc60000000a00 */
[----:B------:R-:W-:Y:S02]  /*30a0*/  IMAD.IADD R5, R5, 0x1, R11 ;  /* 0x0000000105057824 */ /* 0x000fe400078e020b */
[----:B------:R-:W-:Y:S02]  /*30b0*/  IMAD R11, R7, R30, R6 ;  /* 0x0000001e070b7224 */ /* 0x000fe400078e0206 */
[----:B------:R-:W-:-:S04]  /*30c0*/  IMAD.WIDE.U32 R4, R201, UR4, R4 ;  /* 0x00000004c9047c25 */ /* 0x000fc8000f8e0004 */
[----:B------:R-:W-:Y:S01]  /*30d0*/  IMAD R97, R201, UR5, R5 ;  /* 0x00000005c9617c24 */ /* 0x000fe2000f8e0205 */
[----:B------:R-:W-:Y:S01]  /*30e0*/  ULDC.64 UR4, c[0x0][0x2e8] ;  /* 0x0000ba0000047ab9 */ /* 0x000fe20000000a00 */
[-C--:B------:R-:W-:Y:S01]  /*30f0*/  IMAD R5, R63, R27.reuse, RZ ;  /* 0x0000001b3f057224 */ /* 0x080fe200078e02ff */
[C---:B------:R-:W-:Y:S01]  /*3100*/  LEA R96, P2, R4.reuse, UR4, 0x1 ;  /* 0x0000000404607c11 */ /* 0x040fe2000f8408ff */
[----:B------:R-:W-:Y:S02]  /*3110*/  ULDC.U8 UR4, c[0x0][0x410] ;  /* 0x0001040000047ab9 */ /* 0x000fe40000000000 */
[----:B------:R-:W-:Y:S01]  /*3120*/  IMAD R13, R7, R56, R5 ;  /* 0x00000038070d7224 */ /* 0x000fe200078e0205 */
[----:B------:R-:W-:Y:S01]  /*3130*/  LEA.HI.X R97, R4, UR5, R97, 0x1, P2 ;  /* 0x0000000504617c11 */ /* 0x000fe200090f0c61 */
[----:B------:R-:W-:Y:S01]  /*3140*/  IMAD.WIDE.U32 R4, R30, R27, RZ ;  /* 0x0000001b1e047225 */ /* 0x000fe200078e00ff */
[----:B------:R-:W-:-:S03]  /*3150*/  ISETP.NE.AND P2, PT, RZ, UR4, PT ;  /* 0x00000004ff007c0c */ /* 0x000fc6000bf45270 */
[----:B------:R-:W-:-:S04]  /*3160*/  IMAD.WIDE.U32 R6, R56, R27, RZ ;  /* 0x0000001b38067225 */ /* 0x000fc800078e00ff */
[----:B------:R-:W-:Y:S02]  /*3170*/  IMAD.IADD R100, R5, 0x1, R11 ;  /* 0x0000000105647824 */ /* 0x000fe400078e020b */
[----:B------:R-:W-:-:S04]  /*3180*/  IMAD.IADD R11, R7, 0x1, R13 ;  /* 0x00000001070b7824 */ /* 0x000fc800078e020d */
[----:B------:R-:W-:Y:S05]  /*3190*/  @!P2 BRA `(.L_x_656) ;  /* 0x00000014003ca947 */ /* 0x000fea0003800000 */
[----:B------:R-:W-:Y:S01]  /*31a0*/  ISETP.GE.AND P2, PT, R200, R94, PT ;  /* 0x0000005ec800720c */ /* 0x000fe20003f46270 */
[----:B------:R-:W-:Y:S01]  /*31b0*/  BSSY B1, `(.L_x_657) ;  /* 0x000001e000017945 */ /* 0x000fe20003800000 */
        /* <DEDUP_REMOVED lines=8> */
[----:B------:R-:W-:Y:S06]  /*3240*/  @P2 BRA `(.L_x_658) ;  /* 0x0000000000502947 */ /* 0x000fec0003800000 */
[----:B------:R-:W-:Y:S01]  /*3250*/  IADD3 R13, P3, R8, R4, RZ ;  /* 0x00000004080d7210 */ /* 0x000fe20007f7e0ff */
[----:B------:R-:W-:Y:S01]  /*3260*/  ULDC.64 UR4, c[0x0][0x3e8] ;  /* 0x0000fa0000047ab9 */ /* 0x000fe20000000a00 */
[----:B------:R-:W-:Y:S02]  /*3270*/  CS2R R44, SRZ ;  /* 0x00000000002c7805 */ /* 0x000fe4000001ff00 */
[----:B------:R-:W-:Y:S01]  /*3280*/  CS2R R46, SRZ ;  /* 0x00000000002e7805 */ /* 0x000fe2000001ff00 */
[----:B------:R-:W-:Y:S01]  /*3290*/  IMAD.X R14, R100, 0x1, R65, P3 ;  /* 0x00000001640e7824 */ /* 0x000fe200018e0641 */
[----:B------:R-:W-:-:S05]  /*32a0*/  IADD3 R15, P3, R52, R6, RZ ;  /* 0x00000006340f7210 */ /* 0x000fca0007f7e0ff */
[----:B------:R-:W-:Y:S01]  /*32b0*/  IMAD.X R40, R11, 0x1, R67, P3 ;  /* 0x000000010b287824 */ /* 0x000fe200018e0643 */
[----:B------:R-:W-:-:S04]  /*32c0*/  LEA R12, P3, R13, UR4, 0x1 ;  /* 0x000000040d0c7c11 */ /* 0x000fc8000f8608ff */
[----:B------:R-:W-:Y:S01]  /*32d0*/  LEA.HI.X R13, R13, UR5, R14, 0x1, P3 ;  /* 0x000000050d0d7c11 */ /* 0x000fe200098f0c0e */
[----:B------:R-:W-:Y:S02]  /*32e0*/  ULDC.64 UR4, c[0x0][0x400] ;  /* 0x0001000000047ab9 */ /* 0x000fe40000000a00 */
[----:B------:R-:W-:-:S04]  /*32f0*/  LEA R14, P3, R15, UR4, 0x1 ;  /* 0x000000040f0e7c11 */ /* 0x000fc8000f8608ff */
[----:B------:R-:W-:Y:S02]  /*3300*/  LEA.HI.X R15, R15, UR5, R40, 0x1, P3 ;  /* 0x000000050f0f7c11 */ /* 0x000fe400098f0c28 */
[----:B------:R-:W-:Y:S02]  /*3310*/  ISETP.GE.AND P3, PT, R22, R88, PT ;  /* 0x000000581600720c */ /* 0x000fe40003f66270 */
[----:B------:R-:W-:Y:S02]  /*3320*/  CS2R R40, SRZ ;  /* 0x0000000000287805 */ /* 0x000fe4000001ff00 */
[----:B------:R-:W-:-:S09]  /*3330*/  CS2R R42, SRZ ;  /* 0x00000000002a7805 */ /* 0x000fd2000001ff00 */
[----:B------:R0:W5:Y:S04]  /*3340*/  @!P3 LDG.E.64 R44, desc[UR40][R12.64] ;  /* 0x000000280c2cb981 */ /* 0x000168000c1e1b00 */
[----:B------:R0:W5:Y:S01]  /*3350*/  @!P3 LDG.E.64 R46, desc[UR40][R14.64] ;  /* 0x000000280e2eb981 */ /* 0x000162000c1e1b00 */
[----:B------:R-:W-:-:S13]  /*3360*/  ISETP.GE.AND P3, PT, R205, R88, PT ;  /* 0x00000058cd00720c */ /* 0x000fda0003f66270 */
[----:B------:R0:W5:Y:S04]  /*3370*/  @!P3 LDG.E.64 R40, desc[UR40][R12.64+0x20] ;  /* 0x000020280c28b981 */ /* 0x000168000c1e1b00 */
[----:B------:R0:W5:Y:S02]  /*3380*/  @!P3 LDG.E.64 R42, desc[UR40][R14.64+0x20] ;  /* 0x000020280e2ab981 */ /* 0x000164000c1e1b00 */
.L_x_658:
[----:B------:R-:W-:Y:S05]  /*3390*/  BSYNC B1 ;  /* 0x0000000000017941 */ /* 0x000fea0003800000 */
.L_x_657:
[----:B0-----:R-:W-:Y:S01]  /*33a0*/  VIADD R12, R200, 0x40 ;  /* 0x00000040c80c7836 */ /* 0x001fe20000000000 */
[----:B------:R-:W-:Y:S01]  /*33b0*/  BSSY B1, `(.L_x_659) ;  /* 0x0000019000017945 */ /* 0x000fe20003800000 */
[----:B-----5:R-:W-:Y:S02]  /*33c0*/  IMAD.MOV.U32 R13, RZ, RZ, R40 ;  /* 0x000000ffff0d7224 */ /* 0x020fe400078e0028 */
[----:B------:R-:W-:Y:S01]  /*33d0*/  IMAD.MOV.U32 R15, RZ, RZ, R41 ;  /* 0x000000ffff0f7224 */ /* 0x000fe200078e0029 */
[----:B------:R-:W-:-:S13]  /*33e0*/  ISETP.GE.AND P4, PT, R12, R94, PT ;  /* 0x0000005e0c00720c */ /* 0x000fda0003f86270 */
[----:B------:R-:W-:Y:S05]  /*33f0*/  @P4 BRA `(.L_x_660) ;  /* 0x0000000000504947 */ /* 0x000fea0003800000 */
[----:B------:R-:W-:Y:S01]  /*3400*/  IADD3 R5, P3, P5, R8, R4, R51 ;  /* 0x0000000408057210 */ /* 0x000fe20007d7e033 */
[----:B------:R-:W-:Y:S01]  /*3410*/  ULDC.64 UR4, c[0x0][0x3e8] ;  /* 0x0000fa0000047ab9 */ /* 0x000fe20000000a00 */
[----:B------:R-:W-:Y:S02]  /*3420*/  CS2R R36, SRZ ;  /* 0x0000000000247805 */ /* 0x000fe4000001ff00 */
[----:B------:R-:W-:Y:S02]  /*3430*/  CS2R R38, SRZ ;  /* 0x0000000000267805 */ /* 0x000fe4000001ff00 */
[----:B------:R-:W-:Y:S02]  /*3440*/  IADD3.X R14, R65, R100, R29, P3, P5 ;  /* 0x00000064410e7210 */ /* 0x000fe40001fea41d */
[----:B------:R-:W-:-:S04]  /*3450*/  IADD3 R7, P3, P5, R52, R6, R59 ;  /* 0x0000000634077210 */ /* 0x000fc80007d7e03b */
[----:B------:R-:W-:Y:S02]  /*3460*/  IADD3.X R12, R67, R11, R58, P3, P5 ;  /* 0x0000000b430c7210 */ /* 0x000fe40001fea43a */
        /* <DEDUP_REMOVED lines=13> */
.L_x_660:
[----:B------:R-:W-:Y:S05]  /*3540*/  BSYNC B1 ;  /* 0x0000000000017941 */ /* 0x000fea0003800000 */
.L_x_659:
[----:B0-----:R-:W-:Y:S01]  /*3550*/  IMAD.MOV.U32 R4, RZ, RZ, R44 ;  /* 0x000000ffff047224 */ /* 0x001fe200078e002c */
[----:B------:R-:W-:Y:S01]  /*3560*/  ISETP.NE.AND P3, PT, R206, 0x3, PT ;  /* 0x00000003ce00780c */ /* 0x000fe20003f65270 */
[----:B------:R-:W-:Y:S01]  /*3570*/  IMAD.MOV.U32 R5, RZ, RZ, R45 ;  /* 0x000000ffff057224 */ /* 0x000fe200078e002d */
[----:B------:R-:W-:Y:S01]  /*3580*/  PRMT R112, R13, 0x7610, R112 ;  /* 0x000076100d707816 */ /* 0x000fe20000000070 */
        /* <DEDUP_REMOVED lines=8> */
[----:B-----5:R-:W-:Y:S01]  /*3610*/  IMAD.MOV.U32 R4, RZ, RZ, R32 ;  /* 0x000000ffff047224 */ /* 0x020fe200078e0020 */
        /* <DEDUP_REMOVED lines=14> */
[----:B------:R-:W-:-:S02]  /*3700*/  PRMT R102, R4, 0x7610, R102 ;  /* 0x0000761004667816 */ /* 0x000fc40000000066 */
[----:B------:R-:W-:Y:S02]  /*3710*/  PRMT R103, R5, 0x7610, R103 ;  /* 0x0000761005677816 */ /* 0x000fe40000000067 */
[----:B------:R-:W-:Y:S02]  /*3720*/  PRMT R105, R6, 0x7610, R105 ;  /* 0x0000761006697816 */ /* 0x000fe40000000069 */
[----:B------:R-:W-:Y:S01]  /*3730*/  PRMT R106, R7, 0x7610, R106 ;  /* 0x00007610076a7816 */ /* 0x000fe2000000006a */
[----:B------:R-:W-:Y:S06]  /*3740*/  @!P3 BRA `(.L_x_661) ;  /* 0x000000000004b947 */ /* 0x000fec0003800000 */
[----:B------:R-:W-:Y:S01]  /*3750*/  BPT.TRAP 0x1 ;  /* 0x000000040000795c */ /* 0x000fe20000300000 */
.L_x_661:
[----:B------:R-:W-:Y:S01]  /*3760*/  IMAD R87, R18, 0x8, R19 ;  /* 0x0000000812577824 */ /* 0x000fe200078e0213 */
[----:B------:R-:W-:Y:S01]  /*3770*/  SHF.L.U32 R95, R204, 0x1f, RZ ;  /* 0x0000001fcc5f7819 */ /* 0x000fe200000006ff */
[----:B------:R-:W-:Y:S03]  /*3780*/  BSSY B1, `(.L_x_662) ;  /* 0x0000003000017945 */ /* 0x000fe60003800000 */
[----:B------:R-:W0:Y:S02]  /*3790*/  SYNCS.PHASECHK.TRANS64.TRYWAIT P5, [R87+URZ+0x22890], R95 ;  /* 0x0228905f570075a7 */ /* 0x000e2400080a017f */
[----:B0-----:R-:W-:Y:S05]  /*37a0*/  @!P5 BRA `(.L_x_663) ;  /* 0x000001740040d947 */ /* 0x001fea0003800000 */
.L_x_920:
[----:B------:R-:W-:Y:S05]  /*37b0*/  BSYNC B1 ;  /* 0x0000000000017941 */ /* 0x000fea0003800000 */
.L_x_662:
[----:B------:R-:W-:-:S03]  /*37c0*/  UMOV UR4, 0xffffffff ;  /* 0xffffffff00047882 */ /* 0x000fc60000000000 */
[----:B------:R-:W-:Y:S05]  /*37d0*/  BRA.DIV UR4, `(.L_x_664) ;  /* 0x0000017604487947 */ /* 0x000fea000b800000 */
[----:B------:R1:W2:Y:S04]  /*37e0*/  SHFL.IDX PT, R99, R97, RZ, 0x1c1f ;  /* 0x001c1fff61637589 */ /* 0x0002a800000e0000 */
[----:B------:R1:W3:Y:S02]  /*37f0*/  SHFL.IDX PT, R14, R96, RZ, 0x1c1f ;  /* 0x001c1fff600e7589 */ /* 0x0002e400000e0000 */
.L_x_924:
[----:B------:R-:W-:Y:S04]  /*3800*/  BSSY B1, `(.L_x_665) ;  /* 0x0000070000017945 */ /* 0x000fe80003800000 */
[----:B------:R-:W-:Y:S05]  /*3810*/  @P2 BRA `(.L_x_666) ;  /* 0x0000000400b82947 */ /* 0x000fea0003800000 */
[----:B------:R-:W-:Y:S04]  /*3820*/  BSSY B2, `(.L_x_667) ;  /* 0x0000036000027945 */ /* 0x000fe80003800000 */
[----:B------:R-:W-:Y:S05]  /*3830*/  @P1 BRA `(.L_x_668) ;  /* 0x0000000000d01947 */ /* 0x000fea0003800000 */
[----:B------:R4:W0:Y:S01]  /*3840*/  LDS.128 R4, [R98] ;  /* 0x0000000062047984 */ /* 0x0008220000000c00 */
[C---:B---3--:R-:W-:Y:S01]  /*3850*/  LEA R12, P2, R16.reuse, R14, 0x1 ;  /* 0x0000000e100c7211 */ /* 0x048fe200078408ff */
[----:B------:R-:W-:Y:S03]  /*3860*/  BSSY B3, `(.L_x_669) ;  /* 0x0000030000037945 */ /* 0x000fe60003800000 */
[----:B--2---:R-:W-:Y:S02]  /*3870*/  LEA.HI.X R13, R16, R99, R17, 0x1, P2 ;  /* 0x00000063100d7211 */ /* 0x004fe400010f0c11 */
[----:B------:R-:W-:-:S13]  /*3880*/  ISETP.GE.AND P2, PT, R22, R88, PT ;  /* 0x000000581600720c */ /* 0x000fda0003f46270 */
[----:B----4-:R-:W-:Y:S05]  /*3890*/  @P2 BRA `(.L_x_670) ;  /* 0x0000000000b02947 */ /* 0x010fea0003800000 */
[----:B------:R-:W-:Y:S02]  /*38a0*/  SHF.R.U64 R15, R46, 0x10, R47 ;  /* 0x000000102e0f7819 */ /* 0x000fe4000000122f */
[----:B------:R-:W-:Y:S02]  /*38b0*/  SHF.R.U64 R11, R44, 0x10, R45 ;  /* 0x000000102c0b7819 */ /* 0x000fe4000000122d */
[----:B------:R-:W-:Y:S02]  /*38c0*/  PRMT R15, R109, 0x5410, R15 ;  /* 0x000054106d0f7816 */ /* 0x000fe4000000000f */
[----:B------:R-:W-:Y:S01]  /*38d0*/  PRMT R11, R108, 0x5410, R11 ;  /* 0x000054106c0b7816 */ /* 0x000fe2000000000b */
[C---:B0-----:R-:W-:Y:S01]  /*38e0*/  IMAD.U32 R108, R5.reuse, 0x10000, RZ ;  /* 0x00010000056c7824 */ /* 0x041fe200078e00ff */
[----:B------:R-:W-:Y:S02]  /*38f0*/  SHF.R.U32.HI R46, RZ, 0x10, R47 ;  /* 0x00000010ff2e7819 */ /* 0x000fe4000001162f */
[----:B------:R-:W-:-:S02]  /*3900*/  LOP3.LUT R110, R5, 0xffff0000, RZ, 0xc0, !PT ;  /* 0xffff0000056e7812 */ /* 0x000fc400078ec0ff */
[C---:B------:R-:W-:Y:S01]  /*3910*/  LOP3.LUT R47, R15.reuse, 0xffff0000, RZ, 0xc0, !PT ;  /* 0xffff00000f2f7812 */ /* 0x040fe200078ec0ff */
[----:B------:R-:W-:Y:S01]  /*3920*/  IMAD.U32 R15, R15, 0x10000, RZ ;  /* 0x000100000f0f7824 */ /* 0x000fe200078e00ff */
[C---:B------:R-:W-:Y:S01]  /*3930*/  LOP3.LUT R109, R11.reuse, 0xffff0000, RZ, 0xc0, !PT ;  /* 0xffff00000b6d7812 */ /* 0x040fe200078ec0ff */
[----:B------:R-:W-:Y:S01]  /*3940*/  IMAD.U32 R11, R11, 0x10000, RZ ;  /* 0x000100000b0b7824 */ /* 0x000fe200078e00ff */
[----:B------:R-:W-:Y:S01]  /*3950*/  SHF.R.U32.HI R45, RZ, 0x10, R45 ;  /* 0x00000010ff2d7819 */ /* 0x000fe2000001162d */
[C---:B------:R-:W-:Y:S01]  /*3960*/  FMUL.FTZ R5, R110.reuse, R47 ;  /* 0x0000002f6e057220 */ /* 0x040fe20000410000 */
[----:B------:R-:W-:Y:S01]  /*3970*/  PRMT R46, R101, 0x5432, R46 ;  /* 0x00005432652e7816 */ /* 0x000fe2000000002e */
[-C--:B------:R-:W-:Y:S01]  /*3980*/  FMUL.FTZ R110, R110, R109.reuse ;  /* 0x0000006d6e6e7220 */ /* 0x080fe20000410000 */
[----:B------:R-:W-:Y:S01]  /*3990*/  PRMT R45, R111, 0x5410, R45 ;  /* 0x000054106f2d7816 */ /* 0x000fe2000000002d */
[C---:B------:R-:W-:Y:S02]  /*39a0*/  FFMA.FTZ R44, R108.reuse, R109, -R5 ;  /* 0x0000006d6c2c7223 */ /* 0x040fe40000010805 */
[----:B------:R-:W-:Y:S01]  /*39b0*/  FFMA.FTZ R5, R108, R47, R110 ;  /* 0x0000002f6c057223 */ /* 0x000fe2000001006e */
[----:B------:R-:W-:Y:S01]  /*39c0*/  LOP3.LUT R110, R6, 0xffff0000, RZ, 0xc0, !PT ;  /* 0xffff0000066e7812 */ /* 0x000fe200078ec0ff */
[C---:B------:R-:W-:Y:S01]  /*39d0*/  IMAD.U32 R47, R46.reuse, 0x10000, RZ ;  /* 0x000100002e2f7824 */ /* 0x040fe200078e00ff */
[----:B------:R-:W-:Y:S01]  /*39e0*/  LOP3.LUT R46, R46, 0xffff0000, RZ, 0xc0, !PT ;  /* 0xffff00002e2e7812 */ /* 0x000fe200078ec0ff */
[C---:B------:R-:W-:Y:S01]  /*39f0*/  IMAD.U32 R109, R45.reuse, 0x10000, RZ ;  /* 0x000100002d6d7824 */ /* 0x040fe200078e00ff */
[----:B------:R-:W-:Y:S01]  /*3a00*/  LOP3.LUT R45, R45, 0xffff0000, RZ, 0xc0, !PT ;  /* 0xffff00002d2d7812 */ /* 0x000fe200078ec0ff */
[----:B------:R-:W-:Y:S01]  /*3a10*/  FMUL.FTZ R111, R110, R47 ;  /* 0x0000002f6e6f7220 */ /* 0x000fe20000410000 */
[----:B------:R-:W-:-:S02]  /*3a20*/  IMAD.U32 R108, R6, 0x10000, RZ ;  /* 0x00010000066c7824 */ /* 0x000fc400078e00ff */
[-C--:B------:R-:W-:Y:S01]  /*3a30*/  FMUL.FTZ R110, R110, R109.reuse ;  /* 0x0000006d6e6e7220 */ /* 0x080fe20000410000 */
[----:B------:R-:W-:Y:S01]  /*3a40*/  F2FP.BF16.F32.PACK_AB R5, R5, R44 ;  /* 0x0000002c0505723e */ /* 0x000fe200000010ff */
[C---:B------:R-:W-:Y:S02]  /*3a50*/  FFMA.FTZ R6, R108.reuse, R109, -R111 ;  /* 0x0000006d6c067223 */ /* 0x040fe4000001086f */
[----:B------:R-:W-:Y:S01]  /*3a60*/  FFMA.FTZ R47, R108, R47, R110 ;  /* 0x0000002f6c2f7223 */ /* 0x000fe2000001006e */
[C---:B------:R-:W-:Y:S01]  /*3a70*/  LOP3.LUT R108, R7.reuse, 0xffff0000, RZ, 0xc0, !PT ;  /* 0xffff0000076c7812 */ /* 0x040fe200078ec0ff */
[----:B------:R-:W-:-:S03]  /*3a80*/  IMAD.U32 R109, R7, 0x10000, RZ ;  /* 0x00010000076d7824 */ /* 0x000fc600078e00ff */
[----:B------:R-:W-:Y:S01]  /*3a90*/  F2FP.BF16.F32.PACK_AB R6, R47, R6 ;  /* 0x000000062f06723e */ /* 0x000fe200000010ff */
[CC--:B------:R-:W-:Y:S01]  /*3aa0*/  FMUL.FTZ R110, R108.reuse, R46.reuse ;  /* 0x0000002e6c6e7220 */ /* 0x0c0fe20000410000 */
[-C--:B------:R-:W-:Y:S01]  /*3ab0*/  FMUL.FTZ R111, R108, R45.reuse ;  /* 0x0000002d6c6f7220 */ /* 0x080fe20000410000 */
[C---:B------:R-:W-:Y:S01]  /*3ac0*/  LOP3.LUT R108, R4.reuse, 0xffff0000, RZ, 0xc0, !PT ;  /* 0xffff0000046c7812 */ /* 0x040fe200078ec0ff */
[----:B------:R-:W-:Y:S02]  /*3ad0*/  IMAD.U32 R4, R4, 0x10000, RZ ;  /* 0x0001000004047824 */ /* 0x000fe400078e00ff */
[C---:B------:R-:W-:Y:S01]  /*3ae0*/  FFMA.FTZ R7, R109.reuse, R45, -R110 ;  /* 0x0000002d6d077223 */ /* 0x040fe2000001086e */
[----:B------:R-:W-:Y:S01]  /*3af0*/  FFMA.FTZ R46, R109, R46, R111 ;  /* 0x0000002e6d2e7223 */ /* 0x000fe2000001006f */
[C---:B------:R-:W-:Y:S01]  /*3b00*/  FMUL.FTZ R45, R108.reuse, R15 ;  /* 0x0000000f6c2d7220 */ /* 0x040fe20000410000 */
[----:B------:R-:W-:-:S03]  /*3b10*/  FMUL.FTZ R108, R108, R11 ;  /* 0x0000000b6c6c7220 */ /* 0x000fc60000410000 */
[----:B------:R-:W-:Y:S01]  /*3b20*/  F2FP.BF16.F32.PACK_AB R7, R46, R7 ;  /* 0x000000072e07723e */ /* 0x000fe200000010ff */
[C---:B------:R-:W-:Y:S01]  /*3b30*/  FFMA.FTZ R11, R4.reuse, R11, -R45 ;  /* 0x0000000b040b7223 */ /* 0x040fe2000001082d */
[----:B------:R-:W-:-:S05]  /*3b40*/  FFMA.FTZ R108, R4, R15, R108 ;  /* 0x0000000f046c7223 */ /* 0x000fca000001006c */
[----:B------:R-:W-:-:S07]  /*3b50*/  F2FP.BF16.F32.PACK_AB R4, R108, R11 ;  /* 0x0000000b6c04723e */ /* 0x000fce00000010ff */
.L_x_670:
[----:B------:R-:W-:Y:S05]  /*3b60*/  BSYNC B3 ;  /* 0x0000000000037941 */ /* 0x000fea0003800000 */
.L_x_669:
[----:B0-----:R4:W-:Y:S02]  /*3b70*/  ST.E.128 desc[UR40][R12.64], R4 ;  /* 0x000000040c007985 */ /* 0x0019e4000c101d28 */
.L_x_668:
[----:B------:R-:W-:Y:S05]  /*3b80*/  BSYNC B2 ;  /* 0x0000000000027941 */ /* 0x000fea0003800000 */
.L_x_667:
[----:B----4-:R-:W4:Y:S02]  /*3b90*/  LDL R4, [R1] ;  /* 0x0000000001047983 */ /* 0x010f240000100800 */
[----:B----4-:R-:W-:-:S13]  /*3ba0*/  LOP3.LUT P2, RZ, R4, 0x1, RZ, 0xc0, !PT ;  /* 0x0000000104ff7812 */ /* 0x010fda000784c0ff */
        /* <DEDUP_REMOVED lines=8> */
[----:B------:R-:W-:Y:S01]  /*3c30*/  SHF.R.U64 R11, R40, 0x10, R41 ;  /* 0x00000010280b7819 */ /* 0x000fe20000001229 */
[C---:B0-----:R-:W-:Y:S01]  /*3c40*/  IMAD.U32 R40, R5.reuse, 0x10000, RZ ;  /* 0x0001000005287824 */ /* 0x041fe200078e00ff */
[----:B------:R-:W-:Y:S02]  /*3c50*/  PRMT R14, R100, 0x5432, R14 ;  /* 0x00005432640e7816 */ /* 0x000fe4000000000e */
[----:B------:R-:W-:Y:S02]  /*3c60*/  PRMT R11, R112, 0x5410, R11 ;  /* 0x00005410700b7816 */ /* 0x000fe4000000000b */
[----:B------:R-:W-:Y:S02]  /*3c70*/  SHF.R.U32.HI R45, RZ, 0x10, R43 ;  /* 0x00000010ff2d7819 */ /* 0x000fe4000001162b */
[----:B------:R-:W-:-:S02]  /*3c80*/  LOP3.LUT R15, R5, 0xffff0000, RZ, 0xc0, !PT ;  /* 0xffff0000050f7812 */ /* 0x000fc400078ec0ff */
[C---:B------:R-:W-:Y:S01]  /*3c90*/  LOP3.LUT R43, R14.reuse, 0xffff0000, RZ, 0xc0, !PT ;  /* 0xffff00000e2b7812 */ /* 0x040fe200078ec0ff */
[----:B------:R-:W-:Y:S01]  /*3ca0*/  IMAD.U32 R14, R14, 0x10000, RZ ;  /* 0x000100000e0e7824 */ /* 0x000fe200078e00ff */
[C---:B------:R-:W-:Y:S01]  /*3cb0*/  LOP3.LUT R42, R11.reuse, 0xffff0000, RZ, 0xc0, !PT ;  /* 0xffff00000b2a7812 */ /* 0x040fe200078ec0ff */
[----:B------:R-:W-:Y:S01]  /*3cc0*/  IMAD.U32 R11, R11, 0x10000, RZ ;  /* 0x000100000b0b7824 */ /* 0x000fe200078e00ff */
[----:B------:R-:W-:Y:S01]  /*3cd0*/  SHF.R.U32.HI R41, RZ, 0x10, R41 ;  /* 0x00000010ff297819 */ /* 0x000fe20000011629 */
[CC--:B------:R-:W-:Y:S02]  /*3ce0*/  FMUL.FTZ R5, R15.reuse, R43.reuse ;  /* 0x0000002b0f057220 */ /* 0x0c0fe40000410000 */
[-C--:B------:R-:W-:Y:S01]  /*3cf0*/  FMUL.FTZ R44, R15, R42.reuse ;  /* 0x0000002a0f2c7220 */ /* 0x080fe20000410000 */
[----:B------:R-:W-:Y:S02]  /*3d00*/  IMAD.U32 R15, R6, 0x10000, RZ ;  /* 0x00010000060f7824 */ /* 0x000fe400078e00ff */
[C---:B------:R-:W-:Y:S01]  /*3d10*/  FFMA.FTZ R5, R40.reuse, R42, -R5 ;  /* 0x0000002a28057223 */ /* 0x040fe20000010805 */
[----:B------:R-:W-:Y:S01]  /*3d20*/  PRMT R42, R113, 0x5410, R41 ;  /* 0x00005410712a7816 */ /* 0x000fe20000000029 */
[----:B------:R-:W-:Y:S01]  /*3d30*/  FFMA.FTZ R40, R40, R43, R44 ;  /* 0x0000002b28287223 */ /* 0x000fe2000001002c */
[----:B------:R-:W-:-:S02]  /*3d40*/  PRMT R43, R114, 0x5410, R45 ;  /* 0x00005410722b7816 */ /* 0x000fc4000000002d */
[----:B------:R-:W-:Y:S01]  /*3d50*/  LOP3.LUT R41, R6, 0xffff0000, RZ, 0xc0, !PT ;  /* 0xffff000006297812 */ /* 0x000fe200078ec0ff */
[C---:B------:R-:W-:Y:S01]  /*3d60*/  IMAD.U32 R44, R42.reuse, 0x10000, RZ ;  /* 0x000100002a2c7824 */ /* 0x040fe200078e00ff */
[----:B------:R-:W-:Y:S01]  /*3d70*/  LOP3.LUT R42, R42, 0xffff0000, RZ, 0xc0, !PT ;  /* 0xffff00002a2a7812 */ /* 0x000fe200078ec0ff */
[----:B------:R-:W-:Y:S01]  /*3d80*/  IMAD.U32 R46, R43, 0x10000, RZ ;  /* 0x000100002b2e7824 */ /* 0x000fe200078e00ff */
[----:B------:R-:W-:-:S03]  /*3d90*/  F2FP.BF16.F32.PACK_AB R5, R40, R5 ;  /* 0x000000052805723e */ /* 0x000fc600000010ff */
[C---:B------:R-:W-:Y:S01]  /*3da0*/  FMUL.FTZ R6, R41.reuse, R46 ;  /* 0x0000002e29067220 */ /* 0x040fe20000410000 */
[----:B------:R-:W-:-:S03]  /*3db0*/  FMUL.FTZ R41, R41, R44 ;  /* 0x0000002c29297220 */ /* 0x000fc60000410000 */
[C---:B------:R-:W-:Y:S01]  /*3dc0*/  FFMA.FTZ R6, R15.reuse, R44, -R6 ;  /* 0x0000002c0f067223 */ /* 0x040fe20000010806 */
[----:B------:R-:W-:Y:S01]  /*3dd0*/  FFMA.FTZ R15, R15, R46, R41 ;  /* 0x0000002e0f0f7223 */ /* 0x000fe20000010029 */
[----:B------:R-:W-:Y:S02]  /*3de0*/  LOP3.LUT R44, R43, 0xffff0000, RZ, 0xc0, !PT ;  /* 0xffff00002b2c7812 */ /* 0x000fe400078ec0ff */
[C---:B------:R-:W-:Y:S01]  /*3df0*/  LOP3.LUT R41, R7.reuse, 0xffff0000, RZ, 0xc0, !PT ;  /* 0xffff000007297812 */ /* 0x040fe200078ec0ff */
[----:B------:R-:W-:Y:S01]  /*3e00*/  IMAD.U32 R7, R7, 0x10000, RZ ;  /* 0x0001000007077824 */ /* 0x000fe200078e00ff */
[----:B------:R-:W-:-:S03]  /*3e10*/  F2FP.BF16.F32.PACK_AB R6, R15, R6 ;  /* 0x000000060f06723e */ /* 0x000fc600000010ff */
[C---:B------:R-:W-:Y:S01]  /*3e20*/  FMUL.FTZ R46, R41.reuse, R44 ;  /* 0x0000002c292e7220 */ /* 0x040fe20000410000 */
[----:B------:R-:W-:-:S03]  /*3e30*/  FMUL.FTZ R41, R41, R42 ;  /* 0x0000002a29297220 */ /* 0x000fc60000410000 */
[C---:B------:R-:W-:Y:S01]  /*3e40*/  FFMA.FTZ R46, R7.reuse, R42, -R46 ;  /* 0x0000002a072e7223 */ /* 0x040fe2000001082e */
[----:B------:R-:W-:Y:S01]  /*3e50*/  FFMA.FTZ R43, R7, R44, R41 ;  /* 0x0000002c072b7223 */ /* 0x000fe20000010029 */
[C---:B------:R-:W-:Y:S01]  /*3e60*/  LOP3.LUT R7, R4.reuse, 0xffff0000, RZ, 0xc0, !PT ;  /* 0xffff000004077812 */ /* 0x040fe200078ec0ff */
[----:B------:R-:W-:-:S04]  /*3e70*/  IMAD.U32 R4, R4, 0x10000, RZ ;  /* 0x0001000004047824 */ /* 0x000fc800078e00ff */
[C---:B------:R-:W-:Y:S01]  /*3e80*/  FMUL.FTZ R41, R7.reuse, R14 ;  /* 0x0000000e07297220 */ /* 0x040fe20000410000 */
[----:B------:R-:W-:-:S03]  /*3e90*/  FMUL.FTZ R7, R7, R11 ;  /* 0x0000000b07077220 */ /* 0x000fc60000410000 */
[C---:B------:R-:W-:Y:S01]  /*3ea0*/  FFMA.FTZ R41, R4.reuse, R11, -R41 ;  /* 0x0000000b04297223 */ /* 0x040fe20000010829 */
[----:B------:R-:W-:Y:S01]  /*3eb0*/  FFMA.FTZ R4, R4, R14, R7 ;  /* 0x0000000e04047223 */ /* 0x000fe20000010007 */
[----:B------:R-:W-:-:S04]  /*3ec0*/  F2FP.BF16.F32.PACK_AB R7, R43, R46 ;  /* 0x0000002e2b07723e */ /* 0x000fc800000010ff */
[----:B------:R-:W-:-:S07]  /*3ed0*/  F2FP.BF16.F32.PACK_AB R4, R4, R41 ;  /* 0x000000290404723e */ /* 0x000fce00000010ff */
.L_x_672:
[----:B------:R-:W-:Y:S05]  /*3ee0*/  BSYNC B2 ;  /* 0x0000000000027941 */ /* 0x000fea0003800000 */
.L_x_671:
[----:B0-----:R4:W-:Y:S02]  /*3ef0*/  ST.E.128 desc[UR40][R12.64], R4 ;  /* 0x000000040c007985 */ /* 0x0019e4000c101d28 */
.L_x_666:
[----:B------:R-:W-:Y:S05]  /*3f00*/  BSYNC B1 ;  /* 0x0000000000017941 */ /* 0x000fea0003800000 */
.L_x_665:
[----:B------:R-:W-:-:S03]  /*3f10*/  UMOV UR4, 0xffffffff ;  /* 0xffffffff00047882 */ /* 0x000fc60000000000 */
[----:B------:R-:W-:Y:S05]  /*3f20*/  BRA.DIV UR4, `(.L_x_673) ;  /* 0x0000016e04bc7947 */ /* 0x000fea000b800000 */
[----:B-1----:R-:W1:Y:S04]  /*3f30*/  SHFL.IDX PT, R97, R97, 0x1, 0x1c1f ;  /* 0x003c1f0061617f89 */ /* 0x002e6800000e0000 */
[----:B---3--:R3:W0:Y:S02]  /*3f40*/  SHFL.IDX PT, R14, R96, 0x1, 0x1c1f ;  /* 0x003c1f00600e7f89 */ /* 0x00862400000e0000 */
.L_x_928:
[----:B------:R-:W-:Y:S05]  /*3f50*/  @P4 BRA `(.L_x_674) ;  /* 0x0000002000204947 */ /* 0x000fea0003800000 */
[----:B------:R-:W-:Y:S04]  /*3f60*/  BSSY B1, `(.L_x_675) ;  /* 0x0000038000017945 */ /* 0x000fe80003800000 */
[----:B------:R-:W-:Y:S05]  /*3f70*/  @P1 BRA `(.L_x_676) ;  /* 0x0000000000d81947 */ /* 0x000fea0003800000 */
[----:B----4-:R4:W2:Y:S01]  /*3f80*/  LDS.128 R4, [R98+0x2000] ;  /* 0x0020000062047984 */ /* 0x0108a20000000c00 */
[C---:B0-----:R-:W-:Y:S01]  /*3f90*/  LEA R12, P2, R16.reuse, R14, 0x1 ;  /* 0x0000000e100c7211 */ /* 0x041fe200078408ff */
[----:B------:R-:W-:Y:S03]  /*3fa0*/  BSSY B2, `(.L_x_677) ;  /* 0x0000032000027945 */ /* 0x000fe60003800000 */
[----:B-1----:R-:W-:Y:S02]  /*3fb0*/  LEA.HI.X R13, R16, R97, R17, 0x1, P2 ;  /* 0x00000061100d7211 */ /* 0x002fe400010f0c11 */
[----:B------:R-:W-:-:S13]  /*3fc0*/  ISETP.GE.AND P2, PT, R22, R88, PT ;  /* 0x000000581600720c */ /* 0x000fda0003f46270 */
[----:B----4-:R-:W-:Y:S05]  /*3fd0*/  @P2 BRA `(.L_x_678) ;  /* 0x0000000000b82947 */ /* 0x010fea0003800000 */
[----:B------:R-:W-:Y:S01]  /*3fe0*/  SHF.R.U64 R40, R36, 0x10, R37 ;  /* 0x0000001024287819 */ /* 0x000fe20000001225 */
[----:B--2---:R-:W-:Y:S01]  /*3ff0*/  IMAD.U32 R11, R6, 0x10000, RZ ;  /* 0x00010000060b7824 */ /* 0x004fe200078e00ff */
[--C-:B------:R-:W-:Y:S02]  /*4000*/  SHF.R.U64 R36, R38, 0x10, R39.reuse ;  /* 0x0000001026247819 */ /* 0x100fe40000001227 */
[----:B------:R-:W-:Y:S02]  /*4010*/  SHF.R.U32.HI R39, RZ, 0x10, R39 ;  /* 0x00000010ff277819 */ /* 0x000fe40000011627 */
[----:B------:R-:W-:Y:S02]  /*4020*/  PRMT R105, R105, 0x5410, R36 ;  /* 0x0000541069697816 */ /* 0x000fe40000000024 */
[----:B------:R-:W-:Y:S02]  /*4030*/  SHF.R.U32.HI R37, RZ, 0x10, R37 ;  /* 0x00000010ff257819 */ /* 0x000fe40000011625 */
[----:B------:R-:W-:-:S02]  /*4040*/  PRMT R107, R107, 0x5410, R40 ;  /* 0x000054106b6b7816 */ /* 0x000fc40000000028 */
[----:B------:R-:W-:Y:S02]  /*4050*/  PRMT R106, R106, 0x5410, R39 ;  /* 0x000054106a6a7816 */ /* 0x000fe40000000027 */
[----:B------:R-:W-:Y:S02]  /*4060*/  LOP3.LUT R36, R5, 0xffff0000, RZ, 0xc0, !PT ;  /* 0xffff000005247812 */ /* 0x000fe400078ec0ff */
[----:B------:R-:W-:Y:S01]  /*4070*/  LOP3.LUT R39, R105, 0xffff0000, RZ, 0xc0, !PT ;  /* 0xffff000069277812 */ /* 0x000fe200078ec0ff */
[----:B------:R-:W-:Y:S01]  /*4080*/  IMAD.U32 R42, R106, 0x10000, RZ ;  /* 0x000100006a2a7824 */ /* 0x000fe200078e00ff */
[----:B------:R-:W-:Y:S01]  /*4090*/  PRMT R104, R104, 0x5410, R37 ;  /* 0x0000541068687816 */ /* 0x000fe20000000025 */
[----:B------:R-:W-:Y:S01]  /*40a0*/  IMAD.U32 R37, R5, 0x10000, RZ ;  /* 0x0001000005257824 */ /* 0x000fe200078e00ff */
[----:B------:R-:W-:Y:S01]  /*40b0*/  LOP3.LUT R38, R107, 0xffff0000, RZ, 0xc0, !PT ;  /* 0xffff00006b267812 */ /* 0x000fe200078ec0ff */
[----:B------:R-:W-:Y:S01]  /*40c0*/  FMUL.FTZ R44, R36, R39 ;  /* 0x00000027242c7220 */ /* 0x000fe20000410000 */
[----:B------:R-:W-:Y:S01]  /*40d0*/  LOP3.LUT R15, R6, 0xffff0000, RZ, 0xc0, !PT ;  /* 0xffff0000060f7812 */ /* 0x000fe200078ec0ff */
[----:B------:R-:W-:Y:S01]  /*40e0*/  IMAD.U32 R40, R104, 0x10000, RZ ;  /* 0x0001000068287824 */ /* 0x000fe200078e00ff */
[----:B------:R-:W-:Y:S01]  /*40f0*/  LOP3.LUT R6, R7, 0xffff0000, RZ, 0xc0, !PT ;  /* 0xffff000007067812 */ /* 0x000fe200078ec0ff */
[----:B------:R-:W-:Y:S01]  /*4100*/  FMUL.FTZ R46, R36, R38 ;  /* 0x00000026242e7220 */ /* 0x000fe20000410000 */
[C---:B------:R-:W-:Y:S01]  /*4110*/  IMAD.U32 R5, R4.reuse, 0x10000, RZ ;  /* 0x0001000004057824 */ /* 0x040fe200078e00ff */
[----:B------:R-:W-:Y:S01]  /*4120*/  LOP3.LUT R36, R4, 0xffff0000, RZ, 0xc0, !PT ;  /* 0xffff000004247812 */ /* 0x000fe200078ec0ff */
[----:B---3--:R-:W-:Y:S01]  /*4130*/  FMUL.FTZ R96, R15, R42 ;  /* 0x0000002a0f607220 */ /* 0x008fe20000410000 */
[----:B------:R-:W-:Y:S01]  /*4140*/  FFMA.FTZ R4, R37, R38, -R44 ;  /* 0x0000002625047223 */ /* 0x000fe2000001082c */
[-C--:B------:R-:W-:Y:S01]  /*4150*/  FMUL.FTZ R38, R15, R40.reuse ;  /* 0x000000280f267220 */ /* 0x080fe20000410000 */
[----:B------:R-:W-:Y:S01]  /*4160*/  LOP3.LUT R106, R106, 0xffff0000, RZ, 0xc0, !PT ;  /* 0xffff00006a6a7812 */ /* 0x000fe200078ec0ff */
[----:B------:R-:W-:Y:S01]  /*4170*/  IMAD.U32 R105, R105, 0x10000, RZ ;  /* 0x0001000069697824 */ /* 0x000fe200078e00ff */
[----:B------:R-:W-:Y:S01]  /*4180*/  LOP3.LUT R104, R104, 0xffff0000, RZ, 0xc0, !PT ;  /* 0xffff000068687812 */ /* 0x000fe200078ec0ff */
[----:B------:R-:W-:Y:S01]  /*4190*/  FFMA.FTZ R96, R11, R40, -R96 ;  /* 0x000000280b607223 */ /* 0x000fe20000010860 */
[----:B------:R-:W-:-:S02]  /*41a0*/  IMAD.U32 R107, R107, 0x10000, RZ ;  /* 0x000100006b6b7824 */ /* 0x000fc400078e00ff */
[----:B------:R-:W-:Y:S01]  /*41b0*/  FFMA.FTZ R11, R11, R42, R38 ;  /* 0x0000002a0b0b7223 */ /* 0x000fe20000010026 */
[C---:B------:R-:W-:Y:S01]  /*41c0*/  FMUL.FTZ R38, R6.reuse, R106 ;  /* 0x0000006a06267220 */ /* 0x040fe20000410000 */
[----:B------:R-:W-:Y:S01]  /*41d0*/  FMUL.FTZ R15, R6, R104 ;  /* 0x00000068060f7220 */ /* 0x000fe20000410000 */
[C---:B------:R-:W-:Y:S01]  /*41e0*/  FMUL.FTZ R6, R36.reuse, R105 ;  /* 0x0000006924067220 */ /* 0x040fe20000410000 */
[----:B------:R-:W-:Y:S01]  /*41f0*/  FFMA.FTZ R37, R37, R39, R46 ;  /* 0x0000002725257223 */ /* 0x000fe2000001002e */
[-C--:B------:R-:W-:Y:S01]  /*4200*/  FMUL.FTZ R36, R36, R107.reuse ;  /* 0x0000006b24247220 */ /* 0x080fe20000410000 */
[----:B------:R-:W-:Y:S02]  /*4210*/  IMAD.U32 R7, R7, 0x10000, RZ ;  /* 0x0001000007077824 */ /* 0x000fe400078e00ff */
[----:B------:R-:W-:Y:S01]  /*4220*/  FFMA.FTZ R6, R5, R107, -R6 ;  /* 0x0000006b05067223 */ /* 0x000fe20000010806 */
[----:B------:R-:W-:Y:S01]  /*4230*/  F2FP.BF16.F32.PACK_AB R96, R11, R96 ;  /* 0x000000600b60723e */ /* 0x000fe200000010ff */
[----:B------:R-:W-:Y:S01]  /*4240*/  FFMA.FTZ R5, R5, R105, R36 ;  /* 0x0000006905057223 */ /* 0x000fe20000010024 */
[C---:B------:R-:W-:Y:S01]  /*4250*/  FFMA.FTZ R38, R7.reuse, R104, -R38 ;  /* 0x0000006807267223 */ /* 0x040fe20000010826 */
[----:B------:R-:W-:Y:S01]  /*4260*/  FFMA.FTZ R15, R7, R106, R15 ;  /* 0x0000006a070f7223 */ /* 0x000fe2000001000f */
[----:B------:R-:W-:-:S02]  /*4270*/  F2FP.BF16.F32.PACK_AB R37, R37, R4 ;  /* 0x000000042525723e */ /* 0x000fc400000010ff */
[----:B------:R-:W-:Y:S01]  /*4280*/  F2FP.BF16.F32.PACK_AB R4, R5, R6 ;  /* 0x000000060504723e */ /* 0x000fe200000010ff */
[----:B------:R-:W-:Y:S01]  /*4290*/  IMAD.MOV.U32 R6, RZ, RZ, R96 ;  /* 0x000000ffff067224 */ /* 0x000fe200078e0060 */
[----:B------:R-:W-:Y:S01]  /*42a0*/  F2FP.BF16.F32.PACK_AB R7, R15, R38 ;  /* 0x000000260f07723e */ /* 0x000fe200000010ff */
[----:B------:R-:W-:-:S07]  /*42b0*/  IMAD.MOV.U32 R5, RZ, RZ, R37 ;  /* 0x000000ffff057224 */ /* 0x000fce00078e0025 */
.L_x_678:
[----:B------:R-:W-:Y:S05]  /*42c0*/  BSYNC B2 ;  /* 0x0000000000027941 */ /* 0x000fea0003800000 */
.L_x_677:
[----:B--2---:R0:W-:Y:S02]  /*42d0*/  ST.E.128 desc[UR40][R12.64], R4 ;  /* 0x000000040c007985 */ /* 0x0041e4000c101d28 */
.L_x_676:
[----:B------:R-:W-:Y:S05]  /*42e0*/  BSYNC B1 ;  /* 0x0000000000017941 */ /* 0x000fea0003800000 */
.L_x_675:
[----:B0---4-:R-:W4:Y:S02]  /*42f0*/  LDL R4, [R1] ;  /* 0x0000000001047983 */ /* 0x011f240000100800 */
[----:B----4-:R-:W-:-:S13]  /*4300*/  LOP3.LUT P2, RZ, R4, 0x1, RZ, 0xc0, !PT ;  /* 0x0000000104ff7812 */ /* 0x010fda000784c0ff */
[----:B------:R-:W-:Y:S05]  /*4310*/  @P2 BRA `(.L_x_674) ;  /* 0x0000001c00302947 */ /* 0x000fea0003800000 */
[----:B------:R0:W4:Y:S01]  /*4320*/  LDS.128 R4, [R89+0x2000] ;  /* 0x0020000059047984 */ /* 0x0001220000000c00 */
[C---:B------:R-:W-:Y:S01]  /*4330*/  LEA R12, P2, R2.reuse, R14, 0x1 ;  /* 0x0000000e020c7211 */ /* 0x040fe200078408ff */
[----:B------:R-:W-:Y:S03]  /*4340*/  BSSY B1, `(.L_x_679) ;  /* 0x0000032000017945 */ /* 0x000fe60003800000 */
[----:B-1----:R-:W-:Y:S02]  /*4350*/  LEA.HI.X R13, R2, R97, R202, 0x1, P2 ;  /* 0x00000061020d7211 */ /* 0x002fe400010f0cca */
[----:B------:R-:W-:-:S13]  /*4360*/  ISETP.GE.AND P2, PT, R205, R88, PT ;  /* 0x00000058cd00720c */ /* 0x000fda0003f46270 */
[----:B0-----:R-:W-:Y:S05]  /*4370*/  @P2 BRA `(.L_x_680) ;  /* 0x0000000000b82947 */ /* 0x001fea0003800000 */
[--C-:B------:R-:W-:Y:S01]  /*4380*/  SHF.R.U64 R37, R32, 0x10, R33.reuse ;  /* 0x0000001020257819 */ /* 0x100fe20000001221 */
[----:B----4-:R-:W-:Y:S01]  /*4390*/  IMAD.U32 R11, R6, 0x10000, RZ ;  /* 0x00010000060b7824 */ /* 0x010fe200078e00ff */
[----:B------:R-:W-:Y:S01]  /*43a0*/  SHF.R.U32.HI R36, RZ, 0x10, R33 ;  /* 0x00000010ff247819 */ /* 0x000fe20000011621 */
[----:B------:R-:W-:Y:S01]  /*43b0*/  IMAD.U32 R15, R7, 0x10000, RZ ;  /* 0x00010000070f7824 */ /* 0x000fe200078e00ff */
[--C-:B------:R-:W-:Y:S02]  /*43c0*/  SHF.R.U64 R33, R34, 0x10, R35.reuse ;  /* 0x0000001022217819 */ /* 0x100fe40000001223 */
[----:B------:R-:W-:Y:S02]  /*43d0*/  SHF.R.U32.HI R34, RZ, 0x10, R35 ;  /* 0x00000010ff227819 */ /* 0x000fe40000011623 */
[----:B------:R-:W-:Y:S02]  /*43e0*/  PRMT R101, R101, 0x5410, R36 ;  /* 0x0000541065657816 */ /* 0x000fe40000000024 */
[----:B------:R-:W-:-:S02]  /*43f0*/  PRMT R103, R103, 0x5410, R34 ;  /* 0x0000541067677816 */ /* 0x000fc40000000022 */
[----:B------:R-:W-:Y:S01]  /*4400*/  LOP3.LUT R14, R6, 0xffff0000, RZ, 0xc0, !PT ;  /* 0xffff0000060e7812 */ /* 0x000fe200078ec0ff */
[----:B------:R-:W-:Y:S01]  /*4410*/  IMAD.U32 R34, R101, 0x10000, RZ ;  /* 0x0001000065227824 */ /* 0x000fe200078e00ff */
[----:B------:R-:W-:Y:S01]  /*4420*/  PRMT R100, R100, 0x5410, R37 ;  /* 0x0000541064647816 */ /* 0x000fe20000000025 */
[----:B------:R-:W-:Y:S01]  /*4430*/  IMAD.U32 R36, R103, 0x10000, RZ ;  /* 0x0001000067247824 */ /* 0x000fe200078e00ff */
[----:B------:R-:W-:Y:S01]  /*4440*/  PRMT R102, R102, 0x5410, R33 ;  /* 0x0000541066667816 */ /* 0x000fe20000000021 */
[----:B------:R-:W-:Y:S01]  /*4450*/  IMAD.U32 R6, R5, 0x10000, RZ ;  /* 0x0001000005067824 */ /* 0x000fe200078e00ff */
[----:B------:R-:W-:Y:S01]  /*4460*/  LOP3.LUT R32, R7, 0xffff0000, RZ, 0xc0, !PT ;  /* 0xffff000007207812 */ /* 0x000fe200078ec0ff */
[C---:B------:R-:W-:Y:S01]  /*4470*/  FMUL.FTZ R40, R14.reuse, R36 ;  /* 0x000000240e287220 */ /* 0x040fe20000410000 */
[----:B------:R-:W-:Y:S01]  /*4480*/  LOP3.LUT R7, R5, 0xffff0000, RZ, 0xc0, !PT ;  /* 0xffff000005077812 */ /* 0x000fe200078ec0ff */
[-C--:B------:R-:W-:Y:S01]  /*4490*/  FMUL.FTZ R14, R14, R34.reuse ;  /* 0x000000220e0e7220 */ /* 0x080fe20000410000 */
[----:B------:R-:W-:Y:S01]  /*44a0*/  LOP3.LUT R35, R102, 0xffff0000, RZ, 0xc0, !PT ;  /* 0xffff000066237812 */ /* 0x000fe200078ec0ff */
[----:B------:R-:W-:Y:S01]  /*44b0*/  FFMA.FTZ R40, R11, R34, -R40 ;  /* 0x000000220b287223 */ /* 0x000fe20000010828 */
[----:B------:R-:W-:Y:S01]  /*44c0*/  LOP3.LUT R33, R100, 0xffff0000, RZ, 0xc0, !PT ;  /* 0xffff000064217812 */ /* 0x000fe200078ec0ff */
[C---:B------:R-:W-:Y:S01]  /*44d0*/  IMAD.U32 R5, R4.reuse, 0x10000, RZ ;  /* 0x0001000004057824 */ /* 0x040fe200078e00ff */
[----:B------:R-:W-:Y:S01]  /*44e0*/  LOP3.LUT R103, R103, 0xffff0000, RZ, 0xc0, !PT ;  /* 0xffff000067677812 */ /* 0x000fe200078ec0ff */
[----:B------:R-:W-:Y:S01]  /*44f0*/  FFMA.FTZ R11, R11, R36, R14 ;  /* 0x000000240b0b7223 */ /* 0x000fe2000001000e */
[----:B------:R-:W-:Y:S01]  /*4500*/  LOP3.LUT R101, R101, 0xffff0000, RZ, 0xc0, !PT ;  /* 0xffff000065657812 */ /* 0x000fe200078ec0ff */
[C---:B------:R-:W-:Y:S01]  /*4510*/  FMUL.FTZ R37, R7.reuse, R35 ;  /* 0x0000002307257220 */ /* 0x040fe20000410000 */
[----:B------:R-:W-:Y:S01]  /*4520*/  FMUL.FTZ R38, R7, R33 ;  /* 0x0000002107267220 */ /* 0x000fe20000410000 */
[----:B------:R-:W-:Y:S01]  /*4530*/  LOP3.LUT R4, R4, 0xffff0000, RZ, 0xc0, !PT ;  /* 0xffff000004047812 */ /* 0x000fe200078ec0ff */
[----:B------:R-:W-:Y:S01]  /*4540*/  FMUL.FTZ R14, R32, R103 ;  /* 0x00000067200e7220 */ /* 0x000fe20000410000 */
[----:B------:R-:W-:-:S02]  /*4550*/  IMAD.U32 R102, R102, 0x10000, RZ ;  /* 0x0001000066667824 */ /* 0x000fc400078e00ff */
[----:B------:R-:W-:Y:S01]  /*4560*/  FMUL.FTZ R32, R32, R101 ;  /* 0x0000006520207220 */ /* 0x000fe20000410000 */
[----:B------:R-:W-:Y:S02]  /*4570*/  IMAD.U32 R100, R100, 0x10000, RZ ;  /* 0x0001000064647824 */ /* 0x000fe400078e00ff */
[C---:B------:R-:W-:Y:S01]  /*4580*/  FFMA.FTZ R37, R6.reuse, R33, -R37 ;  /* 0x0000002106257223 */ /* 0x040fe20000010825 */
[----:B------:R-:W-:Y:S01]  /*4590*/  FFMA.FTZ R38, R6, R35, R38 ;  /* 0x0000002306267223 */ /* 0x000fe20000010026 */
[C---:B------:R-:W-:Y:S01]  /*45a0*/  FFMA.FTZ R14, R15.reuse, R101, -R14 ;  /* 0x000000650f0e7223 */ /* 0x040fe2000001080e */
[C---:B------:R-:W-:Y:S01]  /*45b0*/  FMUL.FTZ R6, R4.reuse, R102 ;  /* 0x0000006604067220 */ /* 0x040fe20000410000 */
[----:B------:R-:W-:Y:S01]  /*45c0*/  FMUL.FTZ R7, R4, R100 ;  /* 0x0000006404077220 */ /* 0x000fe20000410000 */
[----:B------:R-:W-:Y:S01]  /*45d0*/  FFMA.FTZ R15, R15, R103, R32 ;  /* 0x000000670f0f7223 */ /* 0x000fe20000010020 */
[----:B------:R-:W-:Y:S01]  /*45e0*/  F2FP.BF16.F32.PACK_AB R11, R11, R40 ;  /* 0x000000280b0b723e */ /* 0x000fe200000010ff */
[C---:B------:R-:W-:Y:S01]  /*45f0*/  FFMA.FTZ R6, R5.reuse, R100, -R6 ;  /* 0x0000006405067223 */ /* 0x040fe20000010806 */
[----:B------:R-:W-:Y:S01]  /*4600*/  FFMA.FTZ R7, R5, R102, R7 ;  /* 0x0000006605077223 */ /* 0x000fe20000010007 */
[----:B------:R-:W-:-:S02]  /*4610*/  F2FP.BF16.F32.PACK_AB R5, R38, R37 ;  /* 0x000000252605723e */ /* 0x000fc400000010ff */
[----:B------:R-:W-:Y:S02]  /*4620*/  F2FP.BF16.F32.PACK_AB R14, R15, R14 ;  /* 0x0000000e0f0e723e */ /* 0x000fe400000010ff */
[----:B------:R-:W-:Y:S01]  /*4630*/  F2FP.BF16.F32.PACK_AB R4, R7, R6 ;  /* 0x000000060704723e */ /* 0x000fe200000010ff */
[----:B------:R-:W-:Y:S02]  /*4640*/  IMAD.MOV.U32 R6, RZ, RZ, R11 ;  /* 0x000000ffff067224 */ /* 0x000fe400078e000b */
[----:B------:R-:W-:-:S07]  /*4650*/  IMAD.MOV.U32 R7, RZ, RZ, R14 ;  /* 0x000000ffff077224 */ /* 0x000fce00078e000e */
.L_x_680:
[----:B------:R-:W-:Y:S05]  /*4660*/  BSYNC B1 ;  /* 0x0000000000017941 */ /* 0x000fea0003800000 */
.L_x_679:
[----:B----4-:R0:W-:Y:S01]  /*4670*/  ST.E.128 desc[UR40][R12.64], R4 ;  /* 0x000000040c007985 */ /* 0x0101e2000c101d28 */
[----:B------:R-:W-:Y:S05]  /*4680*/  BRA `(.L_x_674) ;  /* 0x0000001800547947 */ /* 0x000fea0003800000 */
.L_x_656:
[----:B------:R-:W-:Y:S01]  /*4690*/  VIADD R12, R200, 0x40 ;  /* 0x00000040c80c7836 */ /* 0x000fe20000000000 */
[----:B------:R-:W-:-:S04]  /*46a0*/  CS2R R34, SRZ ;  /* 0x0000000000227805 */ /* 0x000fc8000001ff00 */
[----:B------:R-:W-:-:S04]  /*46b0*/  ISETP.GE.AND P2, PT, R12, R94, PT ;  /* 0x0000005e0c00720c */ /* 0x000fc80003f46270 */
[----:B------:R-:W-:-:S13]  /*46c0*/  ISETP.GE.OR P2, PT, R16, R88, P2 ;  /* 0x000000581000720c */ /* 0x000fda0001746670 */
[----:B------:R-:W-:Y:S01]  /*46d0*/  @!P2 IADD3 R5, P3, P4, R20, R4, R51 ;  /* 0x000000041405a210 */ /* 0x000fe20007c7e033 */
[----:B------:R-:W0:Y:S03]  /*46e0*/  @!P2 LDC.64 R14, c[0x0][0x3e8] ;  /* 0x0000fa00ff0eab82 */ /* 0x000e260000000a00 */
[----:B------:R-:W-:Y:S02]  /*46f0*/  @!P2 IADD3.X R32, R66, R100, R29, P3, P4 ;  /* 0x000000644220a210 */ /* 0x000fe40001fe841d */
[----:B------:R-:W-:-:S04]  /*4700*/  @!P2 IADD3 R38, P3, P4, R54, R6, R59 ;  /* 0x000000063626a210 */ /* 0x000fc80007c7e03b */
[----:B------:R-:W-:Y:S02]  /*4710*/  @!P2 IADD3.X R39, R68, R11, R58, P3, P4 ;  /* 0x0000000b4427a210 */ /* 0x000fe40001fe843a */
[----:B------:R-:W-:-:S04]  /*4720*/  ISETP.GE.AND P3, PT, R200, R94, PT ;  /* 0x0000005ec800720c */ /* 0x000fc80003f66270 */
[----:B------:R-:W-:-:S13]  /*4730*/  ISETP.GE.OR P3, PT, R16, R88, P3 ;  /* 0x000000581000720c */ /* 0x000fda0001f66670 */
[----:B------:R-:W1:Y:S01]  /*4740*/  @!P3 LDC.64 R12, c[0x0][0x3e8] ;  /* 0x0000fa00ff0cbb82 */ /* 0x000e620000000a00 */
[----:B------:R-:W-:-:S05]  /*4750*/  @!P3 IADD3 R4, P4, R20, R4, RZ ;  /* 0x000000041404b210 */ /* 0x000fca0007f9e0ff */
[----:B------:R-:W-:Y:S02]  /*4760*/  @!P3 IMAD.X R7, R100, 0x1, R66, P4 ;  /* 0x000000016407b824 */ /* 0x000fe400020e0642 */
[----:B------:R-:W2:Y:S01]  /*4770*/  @!P3 LDC.64 R36, c[0x0][0x400] ;  /* 0x00010000ff24bb82 */ /* 0x000ea20000000a00 */
[----:B-1----:R-:W-:-:S04]  /*4780*/  @!P3 LEA R12, P4, R4, R12, 0x1 ;  /* 0x0000000c040cb211 */ /* 0x002fc800078808ff */
[----:B------:R-:W-:Y:S02]  /*4790*/  @!P3 LEA.HI.X R13, R4, R13, R7, 0x1, P4 ;  /* 0x0000000d040db211 */ /* 0x000fe400020f0c07 */
[----:B------:R-:W-:-:S05]  /*47a0*/  @!P3 IADD3 R6, P4, R54, R6, RZ ;  /* 0x000000063606b210 */ /* 0x000fca0007f9e0ff */
[----:B------:R-:W-:Y:S01]  /*47b0*/  @!P3 IMAD.X R11, R11, 0x1, R68, P4 ;  /* 0x000000010b0bb824 */ /* 0x000fe200020e0644 */
[----:B--2---:R-:W-:-:S04]  /*47c0*/  @!P3 LEA R36, P4, R6, R36, 0x1 ;  /* 0x000000240624b211 */ /* 0x004fc800078808ff */
[----:B------:R-:W-:Y:S02]  /*47d0*/  @!P3 LEA.HI.X R37, R6, R37, R11, 0x1, P4 ;  /* 0x000000250625b211 */ /* 0x000fe400020f0c0b */
[----:B------:R-:W-:Y:S02]  /*47e0*/  CS2R R6, SRZ ;  /* 0x0000000000067805 */ /* 0x000fe4000001ff00 */
[----:B0-----:R-:W-:-:S04]  /*47f0*/  @!P2 LEA R14, P4, R5, R14, 0x1 ;  /* 0x0000000e050ea211 */ /* 0x001fc800078808ff */
[----:B------:R-:W-:Y:S02]  /*4800*/  @!P2 LEA.HI.X R15, R5, R15, R32, 0x1, P4 ;  /* 0x0000000f050fa211 */ /* 0x000fe400020f0c20 */
[----:B------:R-:W-:Y:S02]  /*4810*/  CS2R R4, SRZ ;  /* 0x0000000000047805 */ /* 0x000fe4000001ff00 */
[----:B------:R-:W-:-:S04]  /*4820*/  CS2R R32, SRZ ;  /* 0x0000000000207805 */ /* 0x000fc8000001ff00 */
[----:B------:R0:W2:Y:S04]  /*4830*/  @!P3 LDG.E.128 R4, desc[UR40][R12.64] ;  /* 0x000000280c04b981 */ /* 0x0000a8000c1e1d00 */
[----:B------:R1:W3:Y:S01]  /*4840*/  @!P3 LDG.E.128 R32, desc[UR40][R36.64] ;  /* 0x000000282420b981 */ /* 0x0002e2000c1e1d00 */
[----:B0-----:R-:W0:Y:S01]  /*4850*/  @!P2 LDC.64 R12, c[0x0][0x400] ;  /* 0x00010000ff0cab82 */ /* 0x001e220000000a00 */
[----:B-1----:R-:W-:Y:S02]  /*4860*/  CS2R R36, SRZ ;  /* 0x0000000000247805 */ /* 0x002fe4000001ff00 */
[----:B------:R-:W-:Y:S02]  /*4870*/  CS2R R42, SRZ ;  /* 0x00000000002a7805 */ /* 0x000fe4000001ff00 */
[----:B------:R-:W-:-:S02]  /*4880*/  CS2R R40, SRZ ;  /* 0x0000000000287805 */ /* 0x000fc4000001ff00 */
[----:B0-----:R-:W-:-:S04]  /*4890*/  @!P2 LEA R12, P3, R38, R12, 0x1 ;  /* 0x0000000c260ca211 */ /* 0x001fc800078608ff */
[----:B------:R-:W-:Y:S02]  /*48a0*/  @!P2 LEA.HI.X R13, R38, R13, R39, 0x1, P3 ;  /* 0x0000000d260da211 */ /* 0x000fe400018f0c27 */
[----:B------:R-:W-:-:S03]  /*48b0*/  CS2R R38, SRZ ;  /* 0x0000000000267805 */ /* 0x000fc6000001ff00 */
[----:B------:R0:W4:Y:S04]  /*48c0*/  @!P2 LDG.E.128 R40, desc[UR40][R12.64] ;  /* 0x000000280c28a981 */ /* 0x000128000c1e1d00 */
[----:B------:R1:W5:Y:S01]  /*48d0*/  @!P2 LDG.E.128 R36, desc[UR40][R14.64] ;  /* 0x000000280e24a981 */ /* 0x000362000c1e1d00 */
[----:B------:R-:W-:Y:S02]  /*48e0*/  ISETP.NE.AND P3, PT, R206, 0x3, PT ;  /* 0x00000003ce00780c */ /* 0x000fe40003f65270 */
[----:B------:R-:W-:Y:S01]  /*48f0*/  ISETP.GE.AND P2, PT, R16, R88, PT ;  /* 0x000000581000720c */ /* 0x000fe20003f46270 */
[----:B--2---:R-:W-:Y:S02]  /*4900*/  IMAD.MOV.U32 R11, RZ, RZ, R6 ;  /* 0x000000ffff0b7224 */ /* 0x004fe400078e0006 */
[----:B------:R-:W-:-:S02]  /*4910*/  IMAD.MOV.U32 R44, RZ, RZ, R7 ;  /* 0x000000ffff2c7224 */ /* 0x000fc400078e0007 */
[----:B------:R-:W-:Y:S01]  /*4920*/  IMAD.MOV.U32 R46, RZ, RZ, R5 ;  /* 0x000000ffff2e7224 */ /* 0x000fe200078e0005 */
[----:B------:R-:W-:Y:S01]  /*4930*/  PRMT R109, R109, 0x5410, R11 ;  /* 0x000054106d6d7816 */ /* 0x000fe2000000000b */
[----:B---3--:R-:W-:Y:S01]  /*4940*/  IMAD.MOV.U32 R11, RZ, RZ, R34 ;  /* 0x000000ffff0b7224 */ /* 0x008fe200078e0022 */
[----:B------:R-:W-:Y:S01]  /*4950*/  PRMT R107, R44, 0x7610, R107 ;  /* 0x000076102c6b7816 */ /* 0x000fe2000000006b */
[----:B0-----:R-:W-:Y:S01]  /*4960*/  IMAD.MOV.U32 R12, RZ, RZ, R35 ;  /* 0x000000ffff0c7224 */ /* 0x001fe200078e0023 */
[----:B------:R-:W-:Y:S01]  /*4970*/  PRMT R106, R46, 0x7610, R106 ;  /* 0x000076102e6a7816 */ /* 0x000fe2000000006a */
[----:B------:R-:W-:Y:S02]  /*4980*/  IMAD.MOV.U32 R13, RZ, RZ, R32 ;  /* 0x000000ffff0d7224 */ /* 0x000fe400078e0020 */
[----:B-1----:R-:W-:Y:S01]  /*4990*/  IMAD.MOV.U32 R14, RZ, RZ, R33 ;  /* 0x000000ffff0e7224 */ /* 0x002fe200078e0021 */
[----:B------:R-:W-:Y:S02]  /*49a0*/  PRMT R117, R11, 0x7610, R117 ;  /* 0x000076100b757816 */ /* 0x000fe40000000075 */
[----:B------:R-:W-:-:S02]  /*49b0*/  PRMT R107, R107, 0x5410, R12 ;  /* 0x000054106b6b7816 */ /* 0x000fc4000000000c */
[----:B------:R-:W-:Y:S02]  /*49c0*/  PRMT R110, R110, 0x5410, R13 ;  /* 0x000054106e6e7816 */ /* 0x000fe4000000000d */
[----:B------:R-:W-:Y:S01]  /*49d0*/  PRMT R106, R106, 0x5410, R14 ;  /* 0x000054106a6a7816 */ /* 0x000fe2000000000e */
[----:B------:R-:W-:-:S05]  /*49e0*/  IMAD.MOV.U32 R45, RZ, RZ, R4 ;  /* 0x000000ffff2d7224 */ /* 0x000fca00078e0004 */
[----:B------:R-:W-:Y:S01]  /*49f0*/  PRMT R118, R45, 0x7610, R118 ;  /* 0x000076102d767816 */ /* 0x000fe20000000076 */
[----:B-----5:R-:W-:Y:S02]  /*4a00*/  IMAD.MOV.U32 R11, RZ, RZ, R38 ;  /* 0x000000ffff0b7224 */ /* 0x020fe400078e0026 */
[----:B------:R-:W-:Y:S02]  /*4a10*/  IMAD.MOV.U32 R12, RZ, RZ, R39 ;  /* 0x000000ffff0c7224 */ /* 0x000fe400078e0027 */
[----:B------:R-:W-:Y:S02]  /*4a20*/  IMAD.MOV.U32 R13, RZ, RZ, R36 ;  /* 0x000000ffff0d7224 */ /* 0x000fe400078e0024 */
[----:B------:R-:W-:Y:S01]  /*4a30*/  IMAD.MOV.U32 R14, RZ, RZ, R37 ;  /* 0x000000ffff0e7224 */ /* 0x000fe200078e0025 */
[----:B------:R-:W-:Y:S01]  /*4a40*/  PRMT R109, R11, 0x7610, R109 ;  /* 0x000076100b6d7816 */ /* 0x000fe2000000006d */
[----:B----4-:R-:W-:Y:S01]  /*4a50*/  IMAD.MOV.U32 R11, RZ, RZ, R42 ;  /* 0x000000ffff0b7224 */ /* 0x010fe200078e002a */
        /* <DEDUP_REMOVED lines=12> */
.L_x_681:
[----:B------:R-:W-:Y:S01]  /*4b20*/  IMAD R87, R18, 0x8, R19 ;  /* 0x0000000812577824 */ /* 0x000fe200078e0213 */
[----:B------:R-:W-:Y:S01]  /*4b30*/  SHF.L.U32 R95, R204, 0x1f, RZ ;  /* 0x0000001fcc5f7819 */ /* 0x000fe200000006ff */
[----:B------:R-:W0:Y:S01]  /*4b40*/  LDC R98, c[0x0][0x2f4] ;  /* 0x0000bd00ff627b82 */ /* 0x000e220000000800 */
[----:B------:R-:W-:Y:S02]  /*4b50*/  BSSY B1, `(.L_x_682) ;  /* 0x0000003000017945 */ /* 0x000fe40003800000 */
[----:B------:R-:W1:Y:S02]  /*4b60*/  SYNCS.PHASECHK.TRANS64.TRYWAIT P4, [R87+URZ+0x22890], R95 ;  /* 0x0228905f570075a7 */ /* 0x000e64000808017f */
[----:B-1----:R-:W-:Y:S05]  /*4b70*/  @!P4 BRA `(.L_x_683) ;  /* 0x0000016000f0c947 */ /* 0x002fea0003800000 */
.L_x_929:
[----:B------:R-:W-:Y:S05]  /*4b80*/  BSYNC B1 ;  /* 0x0000000000017941 */ /* 0x000fea0003800000 */
.L_x_682:
[----:B------:R-:W-:Y:S01]  /*4b90*/  UMOV UR4, 0xffffffff ;  /* 0xffffffff00047882 */ /* 0x000fe20000000000 */
[----:B0-----:R-:W-:Y:S02]  /*4ba0*/  IMAD.IADD R102, R98, 0x1, -R61 ;  /* 0x0000000162667824 */ /* 0x001fe400078e0a3d */
[----:B------:R-:W-:Y:S05]  /*4bb0*/  BRA.DIV UR4, `(.L_x_684) ;  /* 0x0000016204f47947 */ /* 0x000fea000b800000 */
[----:B------:R0:W2:Y:S04]  /*4bc0*/  SHFL.IDX PT, R99, R97, RZ, 0x1c1f ;  /* 0x001c1fff61637589 */ /* 0x0000a800000e0000 */
[----:B------:R0:W3:Y:S02]  /*4bd0*/  SHFL.IDX PT, R100, R96, RZ, 0x1c1f ;  /* 0x001c1fff60647589 */ /* 0x0000e400000e0000 */
.L_x_933:
[----:B------:R-:W-:Y:S01]  /*4be0*/  ISETP.GE.OR P4, PT, R200, R94, P1 ;  /* 0x0000005ec800720c */ /* 0x000fe20000f86670 */
[----:B------:R-:W-:-:S12]  /*4bf0*/  BSSY B1, `(.L_x_685) ;  /* 0x0000077000017945 */ /* 0x000fd80003800000 */
[----:B------:R-:W-:Y:S05]  /*4c00*/  @P4 BRA `(.L_x_686) ;  /* 0x0000000400d44947 */ /* 0x000fea0003800000 */
[----:B------:R-:W4:Y:S01]  /*4c10*/  LDL R14, [R1+0x1c] ;  /* 0x00001c00010e7983 */ /* 0x000f220000100800 */
[----:B------:R-:W-:Y:S01]  /*4c20*/  SEL R11, R61, R102, !P0 ;  /* 0x000000663d0b7207 */ /* 0x000fe20004000000 */
[----:B------:R-:W-:Y:S01]  /*4c30*/  BSSY B2, `(.L_x_687) ;  /* 0x000006c000027945 */ /* 0x000fe20003800000 */
[C---:B---3--:R-:W-:Y:S02]  /*4c40*/  LEA R88, P4, R70.reuse, R100, 0x1 ;  /* 0x0000006446587211 */ /* 0x048fe400078808ff */
[----:B------:R-:W-:Y:S02]  /*4c50*/  SHF.R.S32.HI R12, RZ, 0x1f, R11 ;  /* 0x0000001fff0c7819 */ /* 0x000fe4000001140b */
[----:B--2---:R-:W-:Y:S02]  /*4c60*/  LEA.HI.X R89, R70, R99, R72, 0x1, P4 ;  /* 0x0000006346597211 */ /* 0x004fe400020f0c48 */
[----:B------:R-:W-:-:S04]  /*4c70*/  LEA.HI R12, R12, R11, RZ, 0x4 ;  /* 0x0000000b0c0c7211 */ /* 0x000fc800078f20ff */
[----:B------:R-:W-:Y:S01]  /*4c80*/  LEA.HI.SX32 R11, R12, R69, 0x1c ;  /* 0x000000450c0b7211 */ /* 0x000fe200078fe2ff */
[----:B------:R-:W-:-:S04]  /*4c90*/  IMAD R12, R18, 0x1800, R85 ;  /* 0x00001800120c7824 */ /* 0x000fc800078e0255 */
[----:B------:R-:W-:Y:S02]  /*4ca0*/  IMAD.SHL.U32 R11, R11, 0x8, RZ ;  /* 0x000000080b0b7824 */ /* 0x000fe400078e00ff */
[----:B------:R-:W-:-:S03]  /*4cb0*/  IMAD R12, R12, 0x2, R19 ;  /* 0x000000020c0c7824 */ /* 0x000fc600078e0213 */
[----:B------:R-:W-:-:S04]  /*4cc0*/  LOP3.LUT R13, R73, 0x38, R11, 0xf8, !PT ;  /* 0x00000038490d7812 */ /* 0x000fc800078ef80b */
[----:B------:R-:W-:-:S05]  /*4cd0*/  LOP3.LUT R13, R13, R76, RZ, 0x3c, !PT ;  /* 0x0000004c0d0d7212 */ /* 0x000fca00078e3cff */
[----:B----4-:R-:W-:-:S04]  /*4ce0*/  IMAD R13, R14, 0x200, R13 ;  /* 0x000002000e0d7824 */ /* 0x010fc800078e020d */
[----:B------:R-:W-:Y:S02]  /*4cf0*/  IMAD R44, R18, 0x1800, R13 ;  /* 0x00001800122c7824 */ /* 0x000fe400078e020d */
[----:B------:R-:W2:Y:S02]  /*4d00*/  LDS.128 R12, [R12+0x1c400] ;  /* 0x01c400000c0c7984 */ /* 0x000ea40000000c00 */
[----:B------:R-:W-:-:S06]  /*4d10*/  IMAD R44, R44, 0x2, R19 ;  /* 0x000000022c2c7824 */ /* 0x000fcc00078e0213 */
[----:B------:R-:W3:Y:S01]  /*4d20*/  LDS.128 R44, [R44+0x1c400] ;  /* 0x01c400002c2c7984 */ /* 0x000ee20000000c00 */
[----:B------:R-:W-:Y:S05]  /*4d30*/  @P2 BRA `(.L_x_688) ;  /* 0x00000004006c2947 */ /* 0x000fea0003800000 */
[----:B------:R-:W-:Y:S01]  /*4d40*/  SHF.R.U64 R101, R4, 0x10, R5 ;  /* 0x0000001004657819 */ /* 0x000fe20000001205 */
[----:B---3--:R-:W-:Y:S01]  /*4d50*/  IMAD.U32 R108, R45, 0x10000, RZ ;  /* 0x000100002d6c7824 */ /* 0x008fe200078e00ff */
[----:B------:R-:W-:Y:S02]  /*4d60*/  SHF.R.U64 R4, R6, 0x10, R7 ;  /* 0x0000001006047819 */ /* 0x000fe40000001207 */
[----:B------:R-:W-:Y:S02]  /*4d70*/  SHF.R.U32.HI R6, RZ, 0x10, R33 ;  /* 0x00000010ff067819 */ /* 0x000fe40000011621 */
[----:B------:R-:W-:Y:S02]  /*4d80*/  SHF.R.U32.HI R105, RZ, 0x10, R5 ;  /* 0x00000010ff697819 */ /* 0x000fe40000011605 */
[----:B------:R-:W-:Y:S02]  /*4d90*/  PRMT R6, R106, 0x5432, R6 ;  /* 0x000054326a067816 */ /* 0x000fe40000000006 */
[----:B------:R-:W-:-:S02]  /*4da0*/  SHF.R.U32.HI R103, RZ, 0x10, R7 ;  /* 0x00000010ff677819 */ /* 0x000fc40000011607 */
[----:B------:R-:W-:Y:S01]  /*4db0*/  SHF.R.U64 R104, R32, 0x10, R33 ;  /* 0x0000001020687819 */ /* 0x000fe20000001221 */
[----:B------:R-:W-:Y:S01]  /*4dc0*/  IMAD.U32 R33, R6, 0x10000, RZ ;  /* 0x0001000006217824 */ /* 0x000fe200078e00ff */
[----:B------:R-:W-:Y:S01]  /*4dd0*/  PRMT R7, R106, 0x5410, R105 ;  /* 0x000054106a077816 */ /* 0x000fe20000000069 */
[----:B--2---:R-:W-:Y:S01]  /*4de0*/  IMAD.U32 R106, R13, 0x10000, RZ ;  /* 0x000100000d6a7824 */ /* 0x004fe200078e00ff */
[--C-:B------:R-:W-:Y:S01]  /*4df0*/  SHF.R.U64 R5, R34, 0x10, R35.reuse ;  /* 0x0000001022057819 */ /* 0x100fe20000001223 */
[----:B------:R-:W-:Y:S01]  /*4e00*/  FMUL.FTZ R105, R108, R33 ;  /* 0x000000216c697220 */ /* 0x000fe20000410000 */
[----:B------:R-:W-:Y:S01]  /*4e10*/  SHF.R.U32.HI R34, RZ, 0x10, R35 ;  /* 0x00000010ff227819 */ /* 0x000fe20000011623 */
[C---:B------:R-:W-:Y:S01]  /*4e20*/  IMAD.U32 R35, R7.reuse, 0x10000, RZ ;  /* 0x0001000007237824 */ /* 0x040fe200078e00ff */
[----:B------:R-:W-:Y:S02]  /*4e30*/  LOP3.LUT R6, R6, 0xffff0000, RZ, 0xc0, !PT ;  /* 0xffff000006067812 */ /* 0x000fe400078ec0ff */
[----:B------:R-:W-:Y:S01]  /*4e40*/  LOP3.LUT R7, R7, 0xffff0000, RZ, 0xc0, !PT ;  /* 0xffff000007077812 */ /* 0x000fe200078ec0ff */
[-C--:B------:R-:W-:Y:S01]  /*4e50*/  FMUL.FTZ R108, R108, R35.reuse ;  /* 0x000000236c6c7220 */ /* 0x080fe20000410000 */
[----:B------:R-:W-:Y:S01]  /*4e60*/  FFMA.FTZ R32, R106, R35, -R105 ;  /* 0x000000236a207223 */ /* 0x000fe20000010869 */
[----:B------:R-:W-:Y:S01]  /*4e70*/  LOP3.LUT R35, R45, 0xffff0000, RZ, 0xc0, !PT ;  /* 0xffff00002d237812 */ /* 0x000fe200078ec0ff */
[----:B------:R-:W-:-:S02]  /*4e80*/  IMAD.U32 R105, R15, 0x10000, RZ ;  /* 0x000100000f697824 */ /* 0x000fc400078e00ff */
[----:B------:R-:W-:Y:S01]  /*4e90*/  FFMA.FTZ R33, R106, R33, R108 ;  /* 0x000000216a217223 */ /* 0x000fe2000001006c */
[----:B------:R-:W-:Y:S02]  /*4ea0*/  PRMT R45, R107, 0x5432, R34 ;  /* 0x000054326b2d7816 */ /* 0x000fe40000000022 */
[----:B------:R-:W-:Y:S01]  /*4eb0*/  LOP3.LUT R13, R13, 0xffff0000, RZ, 0xc0, !PT ;  /* 0xffff00000d0d7812 */ /* 0x000fe200078ec0ff */
[C---:B------:R-:W-:Y:S01]  /*4ec0*/  FMUL.FTZ R106, R35.reuse, R6 ;  /* 0x00000006236a7220 */ /* 0x040fe20000410000 */
[-C--:B------:R-:W-:Y:S01]  /*4ed0*/  FMUL.FTZ R35, R35, R7.reuse ;  /* 0x0000000723237220 */ /* 0x080fe20000410000 */
[----:B------:R-:W-:Y:S01]  /*4ee0*/  PRMT R103, R107, 0x5410, R103 ;  /* 0x000054106b677816 */ /* 0x000fe20000000067 */
[----:B------:R-:W-:Y:S02]  /*4ef0*/  IMAD.U32 R107, R47, 0x10000, RZ ;  /* 0x000100002f6b7824 */ /* 0x000fe400078e00ff */
[----:B------:R-:W-:Y:S01]  /*4f00*/  FFMA.FTZ R7, R13, R7, -R106 ;  /* 0x000000070d077223 */ /* 0x000fe2000001086a */
[----:B------:R-:W-:-:S02]  /*4f10*/  IMAD.U32 R34, R45, 0x10000, RZ ;  /* 0x000100002d227824 */ /* 0x000fc400078e00ff */
[----:B------:R-:W-:Y:S01]  /*4f20*/  FFMA.FTZ R6, R13, R6, R35 ;  /* 0x000000060d067223 */ /* 0x000fe20000010023 */
[----:B------:R-:W-:Y:S02]  /*4f30*/  PRMT R13, R118, 0x5410, R101 ;  /* 0x00005410760d7816 */ /* 0x000fe40000000065 */
[----:B------:R-:W-:Y:S01]  /*4f40*/  PRMT R101, R110, 0x5432, R104 ;  /* 0x000054326e657816 */ /* 0x000fe20000000068 */
[----:B------:R-:W-:Y:S02]  /*4f50*/  IMAD.U32 R104, R103, 0x10000, RZ ;  /* 0x0001000067687824 */ /* 0x000fe400078e00ff */
[----:B------:R-:W-:Y:S01]  /*4f60*/  FMUL.FTZ R106, R107, R34 ;  /* 0x000000226b6a7220 */ /* 0x000fe20000410000 */
[----:B------:R-:W-:Y:S02]  /*4f70*/  LOP3.LUT R45, R45, 0xffff0000, RZ, 0xc0, !PT ;  /* 0xffff00002d2d7812 */ /* 0x000fe400078ec0ff */
[----:B------:R-:W-:Y:S01]  /*4f80*/  LOP3.LUT R108, R47, 0xffff0000, RZ, 0xc0, !PT ;  /* 0xffff00002f6c7812 */ /* 0x000fe200078ec0ff */
[-C--:B------:R-:W-:Y:S01]  /*4f90*/  FFMA.FTZ R35, R105, R104.reuse, -R106 ;  /* 0x0000006869237223 */ /* 0x080fe2000001086a */
[----:B------:R-:W-:Y:S01]  /*4fa0*/  LOP3.LUT R103, R103, 0xffff0000, RZ, 0xc0, !PT ;  /* 0xffff000067677812 */ /* 0x000fe200078ec0ff */
[----:B------:R-:W-:Y:S01]  /*4fb0*/  FMUL.FTZ R107, R107, R104 ;  /* 0x000000686b6b7220 */ /* 0x000fe20000410000 */
[----:B------:R-:W-:Y:S01]  /*4fc0*/  LOP3.LUT R106, R15, 0xffff0000, RZ, 0xc0, !PT ;  /* 0xffff00000f6a7812 */ /* 0x000fe200078ec0ff */
[----:B------:R-:W-:Y:S01]  /*4fd0*/  FMUL.FTZ R15, R108, R45 ;  /* 0x0000002d6c0f7220 */ /* 0x000fe20000410000 */
[----:B------:R-:W-:-:S02]  /*4fe0*/  IMAD.U32 R47, R101, 0x10000, RZ ;  /* 0x00010000652f7824 */ /* 0x000fc400078e00ff */
[-C--:B------:R-:W-:Y:S01]  /*4ff0*/  FMUL.FTZ R108, R108, R103.reuse ;  /* 0x000000676c6c7220 */ /* 0x080fe20000410000 */
[----:B------:R-:W-:Y:S01]  /*5000*/  PRMT R5, R117, 0x5410, R5 ;  /* 0x0000541075057816 */ /* 0x000fe20000000005 */
[C---:B------:R-:W-:Y:S01]  /*5010*/  FFMA.FTZ R104, R106.reuse, R103, -R15 ;  /* 0x000000676a687223 */ /* 0x040fe2000001080f */
[----:B------:R-:W-:Y:S02]  /*5020*/  IMAD.U32 R103, R13, 0x10000, RZ ;  /* 0x000100000d677824 */ /* 0x000fe400078e00ff */
[----:B------:R-:W-:Y:S01]  /*5030*/  FFMA.FTZ R15, R106, R45, R108 ;  /* 0x0000002d6a0f7223 */ /* 0x000fe2000001006c */
[----:B------:R-:W-:Y:S01]  /*5040*/  IMAD.U32 R108, R44, 0x10000, RZ ;  /* 0x000100002c6c7824 */ /* 0x000fe200078e00ff */
[----:B------:R-:W-:Y:S01]  /*5050*/  PRMT R4, R109, 0x5432, R4 ;  /* 0x000054326d047816 */ /* 0x000fe20000000004 */
[----:B------:R-:W-:Y:S02]  /*5060*/  IMAD.U32 R106, R12, 0x10000, RZ ;  /* 0x000100000c6a7824 */ /* 0x000fe400078e00ff */
[----:B------:R-:W-:Y:S01]  /*5070*/  FFMA.FTZ R34, R105, R34, R107 ;  /* 0x0000002269227223 */ /* 0x000fe2000001006b */
[C---:B------:R-:W-:Y:S01]  /*5080*/  FMUL.FTZ R45, R108.reuse, R47 ;  /* 0x0000002f6c2d7220 */ /* 0x040fe20000410000 */
[----:B------:R-:W-:Y:S01]  /*5090*/  FMUL.FTZ R108, R108, R103 ;  /* 0x000000676c6c7220 */ /* 0x000fe20000410000 */
[----:B------:R-:W-:-:S02]  /*50a0*/  F2FP.BF16.F32.PACK_AB R35, R104, R35 ;  /* 0x000000236823723e */ /* 0x000fc400000010ff */
[----:B------:R-:W-:Y:S01]  /*50b0*/  FFMA.FTZ R45, R106, R103, -R45 ;  /* 0x000000676a2d7223 */ /* 0x000fe2000001082d */
[----:B------:R-:W-:Y:S01]  /*50c0*/  LOP3.LUT R103, R44, 0xffff0000, RZ, 0xc0, !PT ;  /* 0xffff00002c677812 */ /* 0x000fe200078ec0ff */
[----:B------:R-:W-:Y:S01]  /*50d0*/  FFMA.FTZ R47, R106, R47, R108 ;  /* 0x0000002f6a2f7223 */ /* 0x000fe2000001006c */
[----:B------:R-:W-:Y:S01]  /*50e0*/  LOP3.LUT R44, R101, 0xffff0000, RZ, 0xc0, !PT ;  /* 0xffff0000652c7812 */ /* 0x000fe200078ec0ff */
[----:B------:R-:W-:Y:S01]  /*50f0*/  IMAD.U32 R108, R46, 0x10000, RZ ;  /* 0x000100002e6c7824 */ /* 0x000fe200078e00ff */
[----:B------:R-:W-:Y:S01]  /*5100*/  LOP3.LUT R106, R13, 0xffff0000, RZ, 0xc0, !PT ;  /* 0xffff00000d6a7812 */ /* 0x000fe200078ec0ff */
[----:B------:R-:W-:Y:S01]  /*5110*/  IMAD.U32 R101, R4, 0x10000, RZ ;  /* 0x0001000004657824 */ /* 0x000fe200078e00ff */
[----:B------:R-:W-:Y:S01]  /*5120*/  LOP3.LUT R13, R12, 0xffff0000, RZ, 0xc0, !PT ;  /* 0xffff00000c0d7812 */ /* 0x000fe200078ec0ff */
[C---:B------:R-:W-:Y:S01]  /*5130*/  FMUL.FTZ R12, R103.reuse, R44 ;  /* 0x0000002c670c7220 */ /* 0x040fe20000410000 */
[----:B------:R-:W-:Y:S01]  /*5140*/  LOP3.LUT R46, R46, 0xffff0000, RZ, 0xc0, !PT ;  /* 0xffff00002e2e7812 */ /* 0x000fe200078ec0ff */
[-C--:B------:R-:W-:Y:S01]  /*5150*/  FMUL.FTZ R103, R103, R106.reuse ;  /* 0x0000006a67677220 */ /* 0x080fe20000410000 */
[----:B------:R-:W-:Y:S01]  /*5160*/  F2FP.BF16.F32.PACK_AB R6, R6, R33 ;  /* 0x000000210606723e */ /* 0x000fe200000010ff */
[----:B------:R-:W-:Y:S01]  /*5170*/  FFMA.FTZ R12, R13, R106, -R12 ;  /* 0x0000006a0d0c7223 */ /* 0x000fe2000001080c */
[----:B------:R-:W-:-:S02]  /*5180*/  IMAD.U32 R106, R14, 0x10000, RZ ;  /* 0x000100000e6a7824 */ /* 0x000fc400078e00ff */
[----:B------:R-:W-:Y:S01]  /*5190*/  FFMA.FTZ R44, R13, R44, R103 ;  /* 0x0000002c0d2c7223 */ /* 0x000fe20000010067 */
[C---:B------:R-:W-:Y:S01]  /*51a0*/  IMAD.U32 R13, R5.reuse, 0x10000, RZ ;  /* 0x00010000050d7824 */ /* 0x040fe200078e00ff */
[----:B------:R-:W-:Y:S02]  /*51b0*/  LOP3.LUT R5, R5, 0xffff0000, RZ, 0xc0, !PT ;  /* 0xffff000005057812 */ /* 0x000fe400078ec0ff */
[----:B------:R-:W-:Y:S01]  /*51c0*/  LOP3.LUT R14, R14, 0xffff0000, RZ, 0xc0, !PT ;  /* 0xffff00000e0e7812 */ /* 0x000fe200078ec0ff */
[C---:B------:R-:W-:Y:S01]  /*51d0*/  FMUL.FTZ R103, R108.reuse, R13 ;  /* 0x0000000d6c677220 */ /* 0x040fe20000410000 */
[-C--:B------:R-:W-:Y:S01]  /*51e0*/  FMUL.FTZ R108, R108, R101.reuse ;  /* 0x000000656c6c7220 */ /* 0x080fe20000410000 */
[----:B------:R-:W-:Y:S01]  /*51f0*/  F2FP.BF16.F32.PACK_AB R34, R15, R34 ;  /* 0x000000220f22723e */ /* 0x000fe200000010ff */
[----:B------:R-:W-:Y:S02]  /*5200*/  IMAD.MOV.U32 R15, RZ, RZ, R35 ;  /* 0x000000ffff0f7224 */ /* 0x000fe400078e0023 */
[C---:B------:R-:W-:Y:S01]  /*5210*/  FFMA.FTZ R103, R106.reuse, R101, -R103 ;  /* 0x000000656a677223 */ /* 0x040fe20000010867 */
[----:B------:R-:W-:Y:S01]  /*5220*/  FFMA.FTZ R108, R106, R13, R108 ;  /* 0x0000000d6a6c7223 */ /* 0x000fe2000001006c */
[----:B------:R-:W-:Y:S01]  /*5230*/  LOP3.LUT R13, R4, 0xffff0000, RZ, 0xc0, !PT ;  /* 0xffff0000040d7812 */ /* 0x000fe200078ec0ff */
[----:B------:R-:W-:Y:S01]  /*5240*/  FMUL.FTZ R101, R46, R5 ;  /* 0x000000052e657220 */ /* 0x000fe20000410000 */
[----:B------:R-:W-:Y:S01]  /*5250*/  F2FP.BF16.F32.PACK_AB R12, R12, R45 ;  /* 0x0000002d0c0c723e */ /* 0x000fe200000010ff */
[----:B------:R-:W-:Y:S01]  /*5260*/  IMAD.MOV.U32 R45, RZ, RZ, R6 ;  /* 0x000000ffff2d7224 */ /* 0x000fe200078e0006 */
[----:B------:R-:W-:Y:S01]  /*5270*/  F2FP.BF16.F32.PACK_AB R44, R44, R47 ;  /* 0x0000002f2c2c723e */ /* 0x000fe200000010ff */
[-C--:B------:R-:W-:Y:S01]  /*5280*/  FMUL.FTZ R46, R46, R13.reuse ;  /* 0x0000000d2e2e7220 */ /* 0x080fe20000410000 */
[----:B------:R-:W-:Y:S01]  /*5290*/  FFMA.FTZ R4, R14, R13, -R101 ;  /* 0x0000000d0e047223 */ /* 0x000fe20000010865 */
[----:B------:R-:W-:Y:S01]  /*52a0*/  F2FP.BF16.F32.PACK_AB R13, R7, R32 ;  /* 0x00000020070d723e */ /* 0x000fe200000010ff */
[----:B------:R-:W-:-:S02]  /*52b0*/  IMAD.MOV.U32 R47, RZ, RZ, R34 ;  /* 0x000000ffff2f7224 */ /* 0x000fc400078e0022 */
[----:B------:R-:W-:Y:S01]  /*52c0*/  FFMA.FTZ R5, R14, R5, R46 ;  /* 0x000000050e057223 */ /* 0x000fe2000001002e */
[----:B------:R-:W-:-:S04]  /*52d0*/  F2FP.BF16.F32.PACK_AB R14, R4, R103 ;  /* 0x00000067040e723e */ /* 0x000fc800000010ff */
[----:B------:R-:W-:-:S07]  /*52e0*/  F2FP.BF16.F32.PACK_AB R46, R5, R108 ;  /* 0x0000006c052e723e */ /* 0x000fce00000010ff */
.L_x_688:
[----:B------:R-:W-:Y:S05]  /*52f0*/  BSYNC B2 ;  /* 0x0000000000027941 */ /* 0x000fea0003800000 */
.L_x_687:
[----:B------:R-:W-:Y:S01]  /*5300*/  ISETP.GE.AND P4, PT, R11, R98, PT ;  /* 0x000000620b00720c */ /* 0x000fe20003f86270 */
[----:B------:R-:W-:Y:S01]  /*5310*/  IMAD.MOV.U32 R4, RZ, RZ, R100 ;  /* 0x000000ffff047224 */ /* 0x000fe200078e0064 */
[----:B--2---:R4:W-:Y:S01]  /*5320*/  ST.E.128 desc[UR40][R88.64], R12 ;  /* 0x0000000c58007985 */ /* 0x0049e2000c101d28 */
[----:B------:R-:W-:-:S10]  /*5330*/  IMAD.MOV.U32 R5, RZ, RZ, R99 ;  /* 0x000000ffff057224 */ /* 0x000fd400078e0063 */
[----:B------:R-:W-:-:S05]  /*5340*/  @!P4 IMAD.WIDE R4, R11, 0x2, R4 ;  /* 0x000000020b04c825 */ /* 0x000fca00078e0204 */
[----:B---3--:R4:W-:Y:S02]  /*5350*/  @!P4 ST.E.128 desc[UR40][R4.64], R44 ;  /* 0x0000002c0400c985 */ /* 0x0089e4000c101d28 */
.L_x_686:
[----:B------:R-:W-:Y:S05]  /*5360*/  BSYNC B1 ;  /* 0x0000000000017941 */ /* 0x000fea0003800000 */
.L_x_685:
[----:B------:R-:W-:-:S03]  /*5370*/  UMOV UR4, 0xffffffff ;  /* 0xffffffff00047882 */ /* 0x000fc60000000000 */
[----:B------:R-:W-:Y:S05]  /*5380*/  BRA.DIV UR4, `(.L_x_689) ;  /* 0x0000015e044c7947 */ /* 0x000fea000b800000 */
[----:B0-----:R-:W0:Y:S04]  /*5390*/  SHFL.IDX PT, R97, R97, 0x1, 0x1c1f ;  /* 0x003c1f0061617f89 */ /* 0x001e2800000e0000 */
[----:B------:R-:W0:Y:S02]  /*53a0*/  SHFL.IDX PT, R96, R96, 0x1, 0x1c1f ;  /* 0x003c1f0060607f89 */ /* 0x000e2400000e0000 */
.L_x_937:
[----:B----4-:R-:W-:-:S05]  /*53b0*/  VIADD R4, R200, 0x40 ;  /* 0x00000040c8047836 */ /* 0x010fca0000000000 */
[----:B------:R-:W-:-:S13]  /*53c0*/  ISETP.GE.OR P4, PT, R4, R94, P1 ;  /* 0x0000005e0400720c */ /* 0x000fda0000f86670 */
[----:B------:R-:W-:Y:S05]  /*53d0*/  @P4 BRA `(.L_x_674) ;  /* 0x0000000c00004947 */ /* 0x000fea0003800000 */
[----:B------:R-:W4:Y:S01]  /*53e0*/  LDL R6, [R1+0x20] ;  /* 0x0000200001067983 */ /* 0x000f220000100800 */
[----:B------:R-:W-:Y:S01]  /*53f0*/  SEL R102, R61, R102, !P0 ;  /* 0x000000663d667207 */ /* 0x000fe20004000000 */
[----:B------:R-:W-:Y:S01]  /*5400*/  VIADD R7, R200, 0x40 ;  /* 0x00000040c8077836 */ /* 0x000fe20000000000 */
[----:B0-----:R-:W-:Y:S01]  /*5410*/  LEA R32, P4, R70, R96, 0x1 ;  /* 0x0000006046207211 */ /* 0x001fe200078808ff */
[----:B------:R-:W-:Y:S01]  /*5420*/  VIADD R4, R200, 0x40 ;  /* 0x00000040c8047836 */ /* 0x000fe20000000000 */
[----:B------:R-:W-:Y:S01]  /*5430*/  SHF.R.S32.HI R5, RZ, 0x1f, R102 ;  /* 0x0000001fff057819 */ /* 0x000fe20000011466 */
[----:B------:R-:W-:Y:S01]  /*5440*/  IMAD.SHL.U32 R7, R7, 0x40, RZ ;  /* 0x0000004007077824 */ /* 0x000fe200078e00ff */
[----:B------:R-:W-:Y:S01]  /*5450*/  BSSY B1, `(.L_x_690) ;  /* 0x000006e000017945 */ /* 0x000fe20003800000 */
[----:B------:R-:W-:Y:S01]  /*5460*/  IMAD.SHL.U32 R4, R4, 0x40, RZ ;  /* 0x0000004004047824 */ /* 0x000fe200078e00ff */
[----:B------:R-:W-:Y:S02]  /*5470*/  LEA.HI R102, R5, R102, RZ, 0x4 ;  /* 0x0000006605667211 */ /* 0x000fe400078f20ff */
[----:B------:R-:W-:-:S02]  /*5480*/  LOP3.LUT R7, R7, 0x1c0, RZ, 0xc0, !PT ;  /* 0x000001c007077812 */ /* 0x000fc400078ec0ff */
[----:B------:R-:W-:Y:S02]  /*5490*/  LEA.HI.SX32 R11, R102, R69, 0x1c ;  /* 0x00000045660b7211 */ /* 0x000fe400078fe2ff */
[----:B------:R-:W-:Y:S02]  /*54a0*/  LOP3.LUT R4, R4, 0x1c0, RZ, 0xc0, !PT ;  /* 0x000001c004047812 */ /* 0x000fe400078ec0ff */
[----:B------:R-:W-:Y:S01]  /*54b0*/  SHF.R.U32.HI R7, RZ, 0x3, R7 ;  /* 0x00000003ff077819 */ /* 0x000fe20000011607 */
[----:B------:R-:W-:Y:S01]  /*54c0*/  IMAD.SHL.U32 R11, R11, 0x8, RZ ;  /* 0x000000080b0b7824 */ /* 0x000fe200078e00ff */
[----:B------:R-:W-:-:S04]  /*54d0*/  LEA.HI.X R33, R70, R97, R72, 0x1, P4 ;  /* 0x0000006146217211 */ /* 0x000fc800020f0c48 */
[----:B------:R-:W-:-:S04]  /*54e0*/  LOP3.LUT R4, R4, 0x38, R11, 0xf8, !PT ;  /* 0x0000003804047812 */ /* 0x000fc800078ef80b */
[----:B------:R-:W-:-:S05]  /*54f0*/  LOP3.LUT R4, R4, R7, RZ, 0x3c, !PT ;  /* 0x0000000704047212 */ /* 0x000fca00078e3cff */
[----:B----4-:R-:W-:Y:S02]  /*5500*/  IMAD.IADD R5, R6, 0x1, R4 ;  /* 0x0000000106057824 */ /* 0x010fe400078e0204 */
[C---:B------:R-:W-:Y:S02]  /*5510*/  IMAD R4, R18.reuse, 0x1800, R74 ;  /* 0x0000180012047824 */ /* 0x040fe400078e024a */
[----:B------:R-:W-:Y:S02]  /*5520*/  IMAD R6, R18, 0x1800, R5 ;  /* 0x0000180012067824 */ /* 0x000fe400078e0205 */
[--C-:B------:R-:W-:Y:S02]  /*5530*/  IMAD R4, R4, 0x2, R19.reuse ;  /* 0x0000000204047824 */ /* 0x100fe400078e0213 */
[----:B------:R-:W-:-:S04]  /*5540*/  IMAD R12, R6, 0x2, R19 ;  /* 0x00000002060c7824 */ /* 0x000fc800078e0213 */
[----:B------:R-:W0:Y:S04]  /*5550*/  LDS.128 R4, [R4+0x1c400] ;  /* 0x01c4000004047984 */ /* 0x000e280000000c00 */
[----:B------:R-:W4:Y:S01]  /*5560*/  LDS.128 R12, [R12+0x1c400] ;  /* 0x01c400000c0c7984 */ /* 0x000f220000000c00 */
[----:B------:R-:W-:Y:S05]  /*5570*/  @P2 BRA `(.L_x_691) ;  /* 0x00000004006c2947 */ /* 0x000fea0003800000 */
[----:B------:R-:W-:Y:S02]  /*5580*/  SHF.R.U32.HI R35, RZ, 0x10, R41 ;  /* 0x00000010ff237819 */ /* 0x000fe40000011629 */
[----:B------:R-:W-:Y:S02]  /*5590*/  SHF.R.U32.HI R34, RZ, 0x10, R37 ;  /* 0x00000010ff227819 */ /* 0x000fe40000011625 */
[----:B------:R-:W-:Y:S01]  /*55a0*/  PRMT R116, R116, 0x5410, R35 ;  /* 0x0000541074747816 */ /* 0x000fe20000000023 */
[----:B----4-:R-:W-:Y:S01]  /*55b0*/  IMAD.U32 R35, R13, 0x10000, RZ ;  /* 0x000100000d237824 */ /* 0x010fe200078e00ff */
[----:B------:R-:W-:Y:S02]  /*55c0*/  PRMT R115, R115, 0x5410, R34 ;  /* 0x0000541073737816 */ /* 0x000fe40000000022 */
[----:B------:R-:W-:Y:S01]  /*55d0*/  SHF.R.U64 R36, R36, 0x10, R37 ;  /* 0x0000001024247819 */ /* 0x000fe20000001225 */
[----:B------:R-:W-:Y:S01]  /*55e0*/  IMAD.U32 R44, R116, 0x10000, RZ ;  /* 0x00010000742c7824 */ /* 0x000fe200078e00ff */
[----:B------:R-:W-:Y:S01]  /*55f0*/  SHF.R.U32.HI R46, RZ, 0x10, R43 ;  /* 0x00000010ff2e7819 */ /* 0x000fe2000001162b */
[----:B------:R-:W-:Y:S01]  /*5600*/  IMAD.U32 R37, R115, 0x10000, RZ ;  /* 0x0001000073257824 */ /* 0x000fe200078e00ff */
[----:B------:R-:W-:Y:S01]  /*5610*/  SHF.R.U64 R41, R40, 0x10, R41 ;  /* 0x0000001028297819 */ /* 0x000fe20000001229 */
[-C--:B------:R-:W-:Y:S01]  /*5620*/  FMUL.FTZ R45, R35, R44.reuse ;  /* 0x0000002c232d7220 */ /* 0x080fe20000410000 */
[----:B------:R-:W-:Y:S01]  /*5630*/  SHF.R.U64 R34, R38, 0x10, R39 ;  /* 0x0000001026227819 */ /* 0x000fe20000001227 */
[----:B0-----:R-:W-:Y:S01]  /*5640*/  IMAD.U32 R38, R5, 0x10000, RZ ;  /* 0x0001000005267824 */ /* 0x001fe200078e00ff */
[----:B------:R-:W-:Y:S01]  /*5650*/  LOP3.LUT R40, R13, 0xffff0000, RZ, 0xc0, !PT ;  /* 0xffff00000d287812 */ /* 0x000fe200078ec0ff */
[-C--:B------:R-:W-:Y:S01]  /*5660*/  FMUL.FTZ R47, R35, R37.reuse ;  /* 0x00000025232f7220 */ /* 0x080fe20000410000 */
[----:B------:R-:W-:Y:S01]  /*5670*/  LOP3.LUT R116, R116, 0xffff0000, RZ, 0xc0, !PT ;  /* 0xffff000074747812 */ /* 0x000fe200078ec0ff */
[C---:B------:R-:W-:Y:S01]  /*5680*/  FFMA.FTZ R37, R38.reuse, R37, -R45 ;  /* 0x0000002526257223 */ /* 0x040fe2000001082d */
[----:B------:R-:W-:Y:S01]  /*5690*/  LOP3.LUT R115, R115, 0xffff0000, RZ, 0xc0, !PT ;  /* 0xffff000073737812 */ /* 0x000fe200078ec0ff */
[----:B------:R-:W-:Y:S01]  /*56a0*/  FFMA.FTZ R38, R38, R44, R47 ;  /* 0x0000002c26267223 */ /* 0x000fe2000001002f */
[----:B------:R-:W-:Y:S01]  /*56b0*/  SHF.R.U32.HI R39, RZ, 0x10, R39 ;  /* 0x00000010ff277819 */ /* 0x000fe20000011627 */
[----:B------:R-:W-:Y:S01]  /*56c0*/  IMAD.U32 R44, R15, 0x10000, RZ ;  /* 0x000100000f2c7824 */ /* 0x000fe200078e00ff */
[----:B------:R-:W-:-:S02]  /*56d0*/  PRMT R113, R113, 0x5410, R46 ;  /* 0x0000541071717816 */ /* 0x000fc4000000002e */
[----:B------:R-:W-:Y:S01]  /*56e0*/  SHF.R.U64 R35, R42, 0x10, R43 ;  /* 0x000000102a237819 */ /* 0x000fe2000000122b */
[CC--:B------:R-:W-:Y:S01]  /*56f0*/  FMUL.FTZ R42, R40.reuse, R116.reuse ;  /* 0x00000074282a7220 */ /* 0x0c0fe20000410000 */
[----:B------:R-:W-:Y:S01]  /*5700*/  LOP3.LUT R13, R5, 0xffff0000, RZ, 0xc0, !PT ;  /* 0xffff0000050d7812 */ /* 0x000fe200078ec0ff */
[-C--:B------:R-:W-:Y:S01]  /*5710*/  FMUL.FTZ R43, R40, R115.reuse ;  /* 0x00000073282b7220 */ /* 0x080fe20000410000 */
[----:B------:R-:W-:Y:S01]  /*5720*/  PRMT R110, R110, 0x5410, R39 ;  /* 0x000054106e6e7816 */ /* 0x000fe20000000027 */
[C---:B------:R-:W-:Y:S01]  /*5730*/  IMAD.U32 R46, R113.reuse, 0x10000, RZ ;  /* 0x00010000712e7824 */ /* 0x040fe200078e00ff */
[----:B------:R-:W-:Y:S01]  /*5740*/  LOP3.LUT R113, R113, 0xffff0000, RZ, 0xc0, !PT ;  /* 0xffff000071717812 */ /* 0x000fe200078ec0ff */
[C---:B------:R-:W-:Y:S01]  /*5750*/  FFMA.FTZ R40, R13.reuse, R115, -R42 ;  /* 0x000000730d287223 */ /* 0x040fe2000001082a */
[----:B------:R-:W-:Y:S01]  /*5760*/  FFMA.FTZ R13, R13, R116, R43 ;  /* 0x000000740d0d7223 */ /* 0x000fe2000001002b */
[C---:B------:R-:W-:Y:S01]  /*5770*/  IMAD.U32 R39, R12.reuse, 0x10000, RZ ;  /* 0x000100000c277824 */ /* 0x040fe200078e00ff */
[----:B------:R-:W-:Y:S01]  /*5780*/  LOP3.LUT R42, R12, 0xffff0000, RZ, 0xc0, !PT ;  /* 0xffff00000c2a7812 */ /* 0x000fe200078ec0ff */
[----:B------:R-:W-:-:S02]  /*5790*/  IMAD.U32 R45, R110, 0x10000, RZ ;  /* 0x000100006e2d7824 */ /* 0x000fc400078e00ff */
[-C--:B------:R-:W-:Y:S01]  /*57a0*/  FMUL.FTZ R12, R44, R46.reuse ;  /* 0x0000002e2c0c7220 */ /* 0x080fe20000410000 */
[C---:B------:R-:W-:Y:S01]  /*57b0*/  IMAD.U32 R43, R7.reuse, 0x10000, RZ ;  /* 0x00010000072b7824 */ /* 0x040fe200078e00ff */
[----:B------:R-:W-:Y:S01]  /*57c0*/  LOP3.LUT R110, R110, 0xffff0000, RZ, 0xc0, !PT ;  /* 0xffff00006e6e7812 */ /* 0x000fe200078ec0ff */
[-C--:B------:R-:W-:Y:S01]  /*57d0*/  FMUL.FTZ R47, R44, R45.reuse ;  /* 0x0000002d2c2f7220 */ /* 0x080fe20000410000 */
[----:B------:R-:W-:Y:S01]  /*57e0*/  LOP3.LUT R44, R7, 0xffff0000, RZ, 0xc0, !PT ;  /* 0xffff0000072c7812 */ /* 0x000fe200078ec0ff */
[----:B------:R-:W-:Y:S01]  /*57f0*/  FFMA.FTZ R12, R43, R45, -R12 ;  /* 0x0000002d2b0c7223 */ /* 0x000fe2000001080c */
[----:B------:R-:W-:Y:S01]  /*5800*/  LOP3.LUT R45, R15, 0xffff0000, RZ, 0xc0, !PT ;  /* 0xffff00000f2d7812 */ /* 0x000fe200078ec0ff */
[----:B------:R-:W-:Y:S01]  /*5810*/  FFMA.FTZ R43, R43, R46, R47 ;  /* 0x0000002e2b2b7223 */ /* 0x000fe2000001002f */
[----:B------:R-:W-:Y:S01]  /*5820*/  PRMT R114, R114, 0x5410, R41 ;  /* 0x0000541072727816 */ /* 0x000fe20000000029 */
[----:B------:R-:W-:Y:S01]  /*5830*/  IMAD.U32 R5, R4, 0x10000, RZ ;  /* 0x0001000004057824 */ /* 0x000fe200078e00ff */
[----:B------:R-:W-:Y:S01]  /*5840*/  PRMT R111, R111, 0x5410, R36 ;  /* 0x000054106f6f7816 */ /* 0x000fe20000000024 */
[C---:B------:R-:W-:Y:S01]  /*5850*/  FMUL.FTZ R46, R45.reuse, R110 ;  /* 0x0000006e2d2e7220 */ /* 0x040fe20000410000 */
[----:B------:R-:W-:Y:S01]  /*5860*/  FMUL.FTZ R47, R45, R113 ;  /* 0x000000712d2f7220 */ /* 0x000fe20000410000 */
[----:B------:R-:W-:Y:S01]  /*5870*/  LOP3.LUT R45, R114, 0xffff0000, RZ, 0xc0, !PT ;  /* 0xffff0000722d7812 */ /* 0x000fe200078ec0ff */
[----:B------:R-:W-:-:S02]  /*5880*/  IMAD.U32 R15, R14, 0x10000, RZ ;  /* 0x000100000e0f7824 */ /* 0x000fc400078e00ff */
[C---:B------:R-:W-:Y:S01]  /*5890*/  FFMA.FTZ R36, R44.reuse, R113, R46 ;  /* 0x000000712c247223 */ /* 0x040fe2000001002e */
[----:B------:R-:W-:Y:S01]  /*58a0*/  FFMA.FTZ R41, R44, R110, -R47 ;  /* 0x0000006e2c297223 */ /* 0x000fe2000001082f */
[----:B------:R-:W-:Y:S01]  /*58b0*/  IMAD.U32 R46, R114, 0x10000, RZ ;  /* 0x00010000722e7824 */ /* 0x000fe200078e00ff */
[----:B------:R-:W-:Y:S01]  /*58c0*/  PRMT R109, R109, 0x5410, R34 ;  /* 0x000054106d6d7816 */ /* 0x000fe20000000022 */
[C---:B------:R-:W-:Y:S01]  /*58d0*/  IMAD.U32 R44, R111.reuse, 0x10000, RZ ;  /* 0x000100006f2c7824 */ /* 0x040fe200078e00ff */
[----:B------:R-:W-:Y:S01]  /*58e0*/  LOP3.LUT R111, R111, 0xffff0000, RZ, 0xc0, !PT ;  /* 0xffff00006f6f7812 */ /* 0x000fe200078ec0ff */
[C---:B------:R-:W-:Y:S01]  /*58f0*/  FMUL.FTZ R34, R39.reuse, R46 ;  /* 0x0000002e27227220 */ /* 0x040fe20000410000 */
[----:B------:R-:W-:Y:S01]  /*5900*/  LOP3.LUT R4, R4, 0xffff0000, RZ, 0xc0, !PT ;  /* 0xffff000004047812 */ /* 0x000fe200078ec0ff */
[-C--:B------:R-:W-:Y:S01]  /*5910*/  FMUL.FTZ R39, R39, R44.reuse ;  /* 0x0000002c27277220 */ /* 0x080fe20000410000 */
[----:B------:R-:W-:Y:S01]  /*5920*/  PRMT R112, R112, 0x5410, R35 ;  /* 0x0000541070707816 */ /* 0x000fe20000000023 */
[C---:B------:R-:W-:Y:S01]  /*5930*/  FMUL.FTZ R35, R42.reuse, R45 ;  /* 0x0000002d2a237220 */ /* 0x040fe20000410000 */
[C---:B------:R-:W-:Y:S01]  /*5940*/  FFMA.FTZ R34, R5.reuse, R44, -R34 ;  /* 0x0000002c05227223 */ /* 0x040fe20000010822 */
[----:B------:R-:W-:Y:S01]  /*5950*/  FFMA.FTZ R5, R5, R46, R39 ;  /* 0x0000002e05057223 */ /* 0x000fe20000010027 */
[-C--:B------:R-:W-:Y:S01]  /*5960*/  FMUL.FTZ R39, R42, R111.reuse ;  /* 0x0000006f2a277220 */ /* 0x080fe20000410000 */
[----:B------:R-:W-:Y:S01]  /*5970*/  FFMA.FTZ R111, R4, R111, -R35 ;  /* 0x0000006f046f7223 */ /* 0x000fe20000010823 */
[----:B------:R-:W-:Y:S01]  /*5980*/  LOP3.LUT R14, R14, 0xffff0000, RZ, 0xc0, !PT ;  /* 0xffff00000e0e7812 */ /* 0x000fe200078ec0ff */
[C---:B------:R-:W-:Y:S01]  /*5990*/  IMAD.U32 R42, R109.reuse, 0x10000, RZ ;  /* 0x000100006d2a7824 */ /* 0x040fe200078e00ff */
[C---:B------:R-:W-:Y:S01]  /*59a0*/  LOP3.LUT R35, R112.reuse, 0xffff0000, RZ, 0xc0, !PT ;  /* 0xffff000070237812 */ /* 0x040fe200078ec0ff */
[----:B------:R-:W-:Y:S01]  /*59b0*/  IMAD.U32 R44, R112, 0x10000, RZ ;  /* 0x00010000702c7824 */ /* 0x000fe200078e00ff */
[----:B------:R-:W-:Y:S01]  /*59c0*/  LOP3.LUT R109, R109, 0xffff0000, RZ, 0xc0, !PT ;  /* 0xffff00006d6d7812 */ /* 0x000fe200078ec0ff */
[----:B------:R-:W-:-:S02]  /*59d0*/  IMAD.U32 R7, R6, 0x10000, RZ ;  /* 0x0001000006077824 */ /* 0x000fc400078e00ff */
[----:B------:R-:W-:Y:S01]  /*59e0*/  FFMA.FTZ R4, R4, R45, R39 ;  /* 0x0000002d04047223 */ /* 0x000fe20000010027 */
[----:B------:R-:W-:Y:S01]  /*59f0*/  LOP3.LUT R6, R6, 0xffff0000, RZ, 0xc0, !PT ;  /* 0xffff000006067812 */ /* 0x000fe200078ec0ff */
[C---:B------:R-:W-:Y:S01]  /*5a00*/  FMUL.FTZ R46, R15.reuse, R44 ;  /* 0x0000002c0f2e7220 */ /* 0x040fe20000410000 */
[C---:B------:R-:W-:Y:S01]  /*5a10*/  FMUL.FTZ R39, R14.reuse, R35 ;  /* 0x000000230e277220 */ /* 0x040fe20000410000 */
[-C--:B------:R-:W-:Y:S01]  /*5a20*/  FMUL.FTZ R15, R15, R42.reuse ;  /* 0x0000002a0f0f7220 */ /* 0x080fe20000410000 */
[----:B------:R-:W-:Y:S01]  /*5a30*/  FMUL.FTZ R14, R14, R109 ;  /* 0x0000006d0e0e7220 */ /* 0x000fe20000410000 */
[----:B------:R-:W-:Y:S01]  /*5a40*/  F2FP.BF16.F32.PACK_AB R43, R36, R43 ;  /* 0x0000002b242b723e */ /* 0x000fe200000010ff */
[C---:B------:R-:W-:Y:S01]  /*5a50*/  FFMA.FTZ R46, R7.reuse, R42, -R46 ;  /* 0x0000002a072e7223 */ /* 0x040fe2000001082e */
[----:B------:R-:W-:Y:S01]  /*5a60*/  FFMA.FTZ R15, R7, R44, R15 ;  /* 0x0000002c070f7223 */ /* 0x000fe2000001000f */
[C---:B------:R-:W-:Y:S01]  /*5a70*/  FFMA.FTZ R14, R6.reuse, R35, R14 ;  /* 0x00000023060e7223 */ /* 0x040fe2000001000e */
[----:B------:R-:W-:Y:S01]  /*5a80*/  FFMA.FTZ R39, R6, R109, -R39 ;  /* 0x0000006d06277223 */ /* 0x000fe20000010827 */
[----:B------:R-:W-:-:S02]  /*5a90*/  F2FP.BF16.F32.PACK_AB R37, R40, R37 ;  /* 0x000000252825723e */ /* 0x000fc400000010ff */
[----:B------:R-:W-:Y:S02]  /*5aa0*/  F2FP.BF16.F32.PACK_AB R36, R111, R34 ;  /* 0x000000226f24723e */ /* 0x000fe400000010ff */
[----:B------:R-:W-:Y:S02]  /*5ab0*/  F2FP.BF16.F32.PACK_AB R7, R41, R12 ;  /* 0x0000000c2907723e */ /* 0x000fe400000010ff */
[----:B------:R-:W-:Y:S01]  /*5ac0*/  F2FP.BF16.F32.PACK_AB R12, R4, R5 ;  /* 0x00000005040c723e */ /* 0x000fe200000010ff */
[----:B------:R-:W-:Y:S01]  /*5ad0*/  IMAD.MOV.U32 R4, RZ, RZ, R36 ;  /* 0x000000ffff047224 */ /* 0x000fe200078e0024 */
[----:B------:R-:W-:Y:S01]  /*5ae0*/  F2FP.BF16.F32.PACK_AB R14, R14, R15 ;  /* 0x0000000f0e0e723e */ /* 0x000fe200000010ff */
[----:B------:R-:W-:Y:S01]  /*5af0*/  IMAD.MOV.U32 R5, RZ, RZ, R37 ;  /* 0x000000ffff057224 */ /* 0x000fe200078e0025 */
[----:B------:R-:W-:Y:S01]  /*5b00*/  F2FP.BF16.F32.PACK_AB R13, R13, R38 ;  /* 0x000000260d0d723e */ /* 0x000fe200000010ff */
[----:B------:R-:W-:Y:S01]  /*5b10*/  IMAD.MOV.U32 R15, RZ, RZ, R43 ;  /* 0x000000ffff0f7224 */ /* 0x000fe200078e002b */
[----:B------:R-:W-:-:S07]  /*5b20*/  F2FP.BF16.F32.PACK_AB R6, R39, R46 ;  /* 0x0000002e2706723e */ /* 0x000fce00000010ff */
.L_x_691:
[----:B------:R-:W-:Y:S05]  /*5b30*/  BSYNC B1 ;  /* 0x0000000000017941 */ /* 0x000fea0003800000 */
.L_x_690:
[----:B------:R-:W-:Y:S01]  /*5b40*/  ISETP.GE.AND P2, PT, R11, R98, PT ;  /* 0x000000620b00720c */ /* 0x000fe20003f46270 */
[----:B0-----:R0:W-:Y:S02]  /*5b50*/  ST.E.128 desc[UR40][R32.64], R4 ;  /* 0x0000000420007985 */ /* 0x0011e4000c101d28 */
[----:B0-----:R-:W-:Y:S02]  /*5b60*/  IMAD.MOV.U32 R4, RZ, RZ, R96 ;  /* 0x000000ffff047224 */ /* 0x001fe400078e0060 */
[----:B------:R-:W-:-:S08]  /*5b70*/  IMAD.MOV.U32 R5, RZ, RZ, R97 ;  /* 0x000000ffff057224 */ /* 0x000fd000078e0061 */
[----:B------:R-:W-:Y:S05]  /*5b80*/  @P2 BRA `(.L_x_674) ;  /* 0x0000000400142947 */ /* 0x000fea0003800000 */
[----:B------:R-:W-:-:S05]  /*5b90*/  IMAD.WIDE R4, R11, 0x2, R4 ;  /* 0x000000020b047825 */ /* 0x000fca00078e0204 */
[----:B----4-:R0:W-:Y:S01]  /*5ba0*/  ST.E.128 desc[UR40][R4.64], R12 ;  /* 0x0000000c04007985 */ /* 0x0101e2000c101d28 */
[----:B------:R-:W-:Y:S05]  /*5bb0*/  BRA `(.L_x_674) ;  /* 0x0000000400087947 */ /* 0x000fea0003800000 */
.L_x_655:
[----:B------:R-:W-:-:S13]  /*5bc0*/  ISETP.NE.AND P3, PT, R206, 0x3, PT ;  /* 0x00000003ce00780c */ /* 0x000fda0003f65270 */
[----:B------:R-:W-:Y:S05]  /*5bd0*/  @!P3 BRA `(.L_x_692) ;  /* 0x000000000004b947 */ /* 0x000fea0003800000 */
[----:B------:R-:W-:Y:S01]  /*5be0*/  BPT.TRAP 0x1 ;  /* 0x000000040000795c */ /* 0x000fe20000300000 */
.L_x_692:
[----:B------:R-:W-:Y:S01]  /*5bf0*/  IMAD R87, R18, 0x8, R19 ;  /* 0x0000000812577824 */ /* 0x000fe200078e0213 */
[----:B------:R-:W-:Y:S01]  /*5c00*/  SHF.L.U32 R95, R204, 0x1f, RZ ;  /* 0x0000001fcc5f7819 */ /* 0x000fe200000006ff */
[----:B------:R-:W-:Y:S01]  /*5c10*/  BSSY B1, `(.L_x_693) ;  /* 0x0000004000017945 */ /* 0x000fe20003800000 */
[----:B------:R-:W-:Y:S02]  /*5c20*/  SHF.R.S32.HI R92, RZ, 0x1f, R91 ;  /* 0x0000001fff5c7819 */ /* 0x000fe4000001145b */
[----:B------:R-:W1:Y:S02]  /*5c30*/  SYNCS.PHASECHK.TRANS64.TRYWAIT P2, [R87+URZ+0x22890], R95 ;  /* 0x0228905f570075a7 */ /* 0x000e64000804017f */
[----:B-1----:R-:W-:Y:S05]  /*5c40*/  @!P2 BRA `(.L_x_694) ;  /* 0x000001540068a947 */ /* 0x002fea0003800000 */
.L_x_938:
[----:B------:R-:W-:Y:S05]  /*5c50*/  BSYNC B1 ;  /* 0x0000000000017941 */ /* 0x000fea0003800000 */
.L_x_693:
[----:B------:R-:W-:Y:S01]  /*5c60*/  ULDC.64 UR4, c[0x0][0x300] ;  /* 0x0000c00000047ab9 */ /* 0x000fe20000000a00 */
[----:B-----5:R-:W-:Y:S01]  /*5c70*/  SHF.R.S32.HI R93, RZ, 0x1f, R90 ;  /* 0x0000001fff5d7819 */ /* 0x020fe2000001145a */
[----:B------:R-:W-:Y:S01]  /*5c80*/  IMAD R6, R92, UR4, RZ ;  /* 0x000000045c067c24 */ /* 0x000fe2000f8e02ff */
[----:B------:R-:W-:Y:S01]  /*5c90*/  ULDC.64 UR6, c[0x0][0x2e8] ;  /* 0x0000ba0000067ab9 */ /* 0x000fe20000000a00 */
[----:B0-----:R-:W-:-:S04]  /*5ca0*/  IMAD.WIDE.U32 R4, R91, UR4, RZ ;  /* 0x000000045b047c25 */ /* 0x001fc8000f8e00ff */
[----:B------:R-:W-:Y:S01]  /*5cb0*/  IMAD R7, R91, UR5, R6 ;  /* 0x000000055b077c24 */ /* 0x000fe2000f8e0206 */
[----:B------:R-:W-:Y:S01]  /*5cc0*/  ULDC.64 UR4, c[0x0][0x310] ;  /* 0x0000c40000047ab9 */ /* 0x000fe20000000a00 */
[----:B------:R-:W-:Y:S02]  /*5cd0*/  IMAD R94, R27, -0x60, R24 ;  /* 0xffffffa01b5e7824 */ /* 0x000fe400078e0218 */
[----:B------:R-:W-:Y:S02]  /*5ce0*/  IMAD R11, R93, UR4, RZ ;  /* 0x000000045d0b7c24 */ /* 0x000fe4000f8e02ff */
[----:B------:R-:W-:Y:S01]  /*5cf0*/  IMAD.IADD R5, R5, 0x1, R7 ;  /* 0x0000000105057824 */ /* 0x000fe200078e0207 */
[----:B------:R-:W-:Y:S01]  /*5d00*/  VIMNMX R94, R94, 0x60, PT ;  /* 0x000000605e5e7848 */ /* 0x000fe20003fe0100 */
[C---:B------:R-:W-:Y:S02]  /*5d10*/  IMAD R11, R90.reuse, UR5, R11 ;  /* 0x000000055a0b7c24 */ /* 0x040fe4000f8e020b */
[----:B------:R-:W-:Y:S01]  /*5d20*/  IMAD.WIDE.U32 R4, R90, UR4, R4 ;  /* 0x000000045a047c25 */ /* 0x000fe2000f8e0004 */
[----:B------:R-:W-:-:S03]  /*5d30*/  ULDC.64 UR4, c[0x0][0x308] ;  /* 0x0000c20000047ab9 */ /* 0x000fc60000000a00 */
[----:B------:R-:W-:Y:S02]  /*5d40*/  IMAD.IADD R5, R5, 0x1, R11 ;  /* 0x0000000105057824 */ /* 0x000fe400078e020b */
[----:B------:R-:W-:Y:S02]  /*5d50*/  IMAD.IADD R34, R94, 0x1, -R200 ;  /* 0x000000015e227824 */ /* 0x000fe400078e0ac8 */
[----:B------:R-:W-:Y:S01]  /*5d60*/  IMAD.WIDE.U32 R4, R201, UR4, R4 ;  /* 0x00000004c9047c25 */ /* 0x000fe2000f8e0004 */
[----:B------:R-:W-:-:S03]  /*5d70*/  UMOV UR4, 0xffffffff ;  /* 0xffffffff00047882 */ /* 0x000fc60000000000 */
[----:B------:R-:W-:Y:S01]  /*5d80*/  IMAD R33, R201, UR5, R5 ;  /* 0x00000005c9217c24 */ /* 0x000fe2000f8e0205 */
[----:B------:R-:W-:-:S04]  /*5d90*/  LEA R32, P2, R4, UR6, 0x1 ;  /* 0x0000000604207c11 */ /* 0x000fc8000f8408ff */
[----:B------:R-:W-:Y:S02]  /*5da0*/  LEA.HI.X R33, R4, UR7, R33, 0x1, P2 ;  /* 0x0000000704217c11 */ /* 0x000fe400090f0c21 */
[----:B------:R-:W-:Y:S01]  /*5db0*/  ISETP.GE.AND P2, PT, R34, 0x1, PT ;  /* 0x000000012200780c */ /* 0x000fe20003f46270 */
[----:B------:R-:W-:-:S12]  /*5dc0*/  BRA.DIV UR4, `(.L_x_695) ;  /* 0x00000156041c7947 */ /* 0x000fd8000b800000 */
[----:B------:R0:W2:Y:S04]  /*5dd0*/  SHFL.IDX PT, R5, R33, RZ, 0x1c1f ;  /* 0x001c1fff21057589 */ /* 0x0000a800000e0000 */
[----:B------:R0:W3:Y:S02]  /*5de0*/  SHFL.IDX PT, R7, R32, RZ, 0x1c1f ;  /* 0x001c1fff20077589 */ /* 0x0000e400000e0000 */
.L_x_942:
[----:B------:R-:W-:Y:S04]  /*5df0*/  BSSY B1, `(.L_x_696) ;  /* 0x000000d000017945 */ /* 0x000fe80003800000 */
[----:B------:R-:W-:Y:S05]  /*5e00*/  @!P2 BRA `(.L_x_697) ;  /* 0x00000000002ca947 */ /* 0x000fea0003800000 */
[----:B------:R-:W-:Y:S02]  /*5e10*/  ULDC UR4, c[0x0][0x2f4] ;  /* 0x0000bd0000047ab9 */ /* 0x000fe40000000800 */
[----:B------:R-:W-:-:S13]  /*5e20*/  ISETP.GE.AND P2, PT, R16, UR4, PT ;  /* 0x0000000410007c0c */ /* 0x000fda000bf46270 */
[----:B---3--:R-:W-:-:S04]  /*5e30*/  @!P2 LEA R14, P4, R16, R7, 0x1 ;  /* 0x00000007100ea211 */ /* 0x008fc800078808ff */
[----:B--2---:R-:W-:Y:S02]  /*5e40*/  @!P2 LEA.HI.X R15, R16, R5, R17, 0x1, P4 ;  /* 0x00000005100fa211 */ /* 0x004fe400020f0c11 */
[----:B------:R-:W-:-:S13]  /*5e50*/  ISETP.GE.AND P4, PT, R2, UR4, PT ;  /* 0x0000000402007c0c */ /* 0x000fda000bf86270 */
[----:B------:R-:W-:-:S04]  /*5e60*/  @!P4 LEA R12, P5, R2, R7, 0x1 ;  /* 0x00000007020cc211 */ /* 0x000fc800078a08ff */
[----:B------:R-:W-:Y:S02]  /*5e70*/  @!P4 LEA.HI.X R13, R2, R5, R202, 0x1, P5 ;  /* 0x00000005020dc211 */ /* 0x000fe400028f0cca */
[----:B------:R-:W2:Y:S04]  /*5e80*/  @!P2 LDS.128 R4, [R98] ;  /* 0x000000006204a984 */ /* 0x000ea80000000c00 */
[----:B--2---:R-:W-:Y:S04]  /*5e90*/  @!P2 ST.E.128 desc[UR40][R14.64], R4 ;  /* 0x000000040e00a985 */ /* 0x004fe8000c101d28 */
[----:B------:R-:W2:Y:S04]  /*5ea0*/  @!P4 LDS.128 R4, [R89] ;  /* 0x000000005904c984 */ /* 0x000ea80000000c00 */
[----:B--2---:R4:W-:Y:S02]  /*5eb0*/  @!P4 ST.E.128 desc[UR40][R12.64], R4 ;  /* 0x000000040c00c985 */ /* 0x0049e4000c101d28 */
.L_x_697:
[----:B------:R-:W-:Y:S05]  /*5ec0*/  BSYNC B1 ;  /* 0x0000000000017941 */ /* 0x000fea0003800000 */
.L_x_696:
[----:B------:R-:W-:-:S03]  /*5ed0*/  UMOV UR4, 0xffffffff ;  /* 0xffffffff00047882 */ /* 0x000fc60000000000 */
[----:B------:R-:W-:Y:S05]  /*5ee0*/  BRA.DIV UR4, `(.L_x_698) ;  /* 0x0000015604207947 */ /* 0x000fea000b800000 */
[----:B--2-4-:R2:W4:Y:S04]  /*5ef0*/  SHFL.IDX PT, R5, R33, 0x1, 0x1c1f ;  /* 0x003c1f0021057f89 */ /* 0x01452800000e0000 */
[----:B---3--:R2:W3:Y:S02]  /*5f00*/  SHFL.IDX PT, R7, R32, 0x1, 0x1c1f ;  /* 0x003c1f0020077f89 */ /* 0x0084e400000e0000 */
.L_x_946:
[----:B------:R-:W-:-:S13]  /*5f10*/  ISETP.GE.AND P2, PT, R34, 0x41, PT ;  /* 0x000000412200780c */ /* 0x000fda0003f46270 */
[----:B------:R-:W-:Y:S05]  /*5f20*/  @!P2 BRA `(.L_x_674) ;  /* 0x00000000002ca947 */ /* 0x000fea0003800000 */
[----:B------:R-:W-:Y:S02]  /*5f30*/  ULDC UR4, c[0x0][0x2f4] ;  /* 0x0000bd0000047ab9 */ /* 0x000fe40000000800 */
[----:B------:R-:W-:-:S13]  /*5f40*/  ISETP.GE.AND P2, PT, R16, UR4, PT ;  /* 0x0000000410007c0c */ /* 0x000fda000bf46270 */
[----:B---3--:R-:W-:-:S04]  /*5f50*/  @!P2 LEA R14, P4, R16, R7, 0x1 ;  /* 0x00000007100ea211 */ /* 0x008fc800078808ff */
[----:B----4-:R-:W-:Y:S02]  /*5f60*/  @!P2 LEA.HI.X R15, R16, R5, R17, 0x1, P4 ;  /* 0x00000005100fa211 */ /* 0x010fe400020f0c11 */
[----:B------:R-:W-:-:S13]  /*5f70*/  ISETP.GE.AND P4, PT, R2, UR4, PT ;  /* 0x0000000402007c0c */ /* 0x000fda000bf86270 */
[----:B------:R-:W-:-:S04]  /*5f80*/  @!P4 LEA R12, P5, R2, R7, 0x1 ;  /* 0x00000007020cc211 */ /* 0x000fc800078a08ff */
[----:B------:R-:W-:Y:S02]  /*5f90*/  @!P4 LEA.HI.X R13, R2, R5, R202, 0x1, P5 ;  /* 0x00000005020dc211 */ /* 0x000fe400028f0cca */
[----:B------:R-:W3:Y:S04]  /*5fa0*/  @!P2 LDS.128 R4, [R98+0x2000] ;  /* 0x002000006204a984 */ /* 0x000ee80000000c00 */
[----:B---3--:R-:W-:Y:S04]  /*5fb0*/  @!P2 ST.E.128 desc[UR40][R14.64], R4 ;  /* 0x000000040e00a985 */ /* 0x008fe8000c101d28 */
[----:B------:R-:W3:Y:S04]  /*5fc0*/  @!P4 LDS.128 R4, [R89+0x2000] ;  /* 0x002000005904c984 */ /* 0x000ee80000000c00 */
[----:B---3--:R3:W-:Y:S02]  /*5fd0*/  @!P4 ST.E.128 desc[UR40][R12.64], R4 ;  /* 0x000000040c00c985 */ /* 0x0087e4000c101d28 */
.L_x_674:
[----:B------:R-:W-:Y:S05]  /*5fe0*/  BSYNC B0 ;  /* 0x0000000000007941 */ /* 0x000fea0003800000 */
.L_x_654:
[----:B0--34-:R-:W0:Y:S01]  /*5ff0*/  S2R R4, SR_TID.X ;  /* 0x0000000000047919 */ /* 0x019e220000002100 */
[----:B------:R-:W-:Y:S01]  /*6000*/  @!PT LDS RZ, [RZ] ;  /* 0x00000000fffff984 */ /* 0x000fe20000000800 */
[----:B------:R-:W-:Y:S01]  /*6010*/  @!PT LDS RZ, [RZ] ;  /* 0x00000000fffff984 */ /* 0x000fe20000000800 */
[----:B------:R-:W-:Y:S01]  /*6020*/  @!PT LDS RZ, [RZ] ;  /* 0x00000000fffff984 */ /* 0x000fe20000000800 */
[----:B------:R-:W-:Y:S01]  /*6030*/  @!PT LDS RZ, [RZ] ;  /* 0x00000000fffff984 */ /* 0x000fe20000000800 */
[----:B------:R3:W-:Y:S06]  /*6040*/  MEMBAR.ALL.CTA ;  /* 0x0000000000007992 */ /* 0x0007ec0000008000 */
[----:B---3--:R-:W3:Y:S01]  /*6050*/  FENCE.VIEW.ASYNC.S ;  /* 0x00000000000073c6 */ /* 0x008ee20000000000 */
[----:B------:R-:W-:Y:S05]  /*6060*/  WARPSYNC.ALL ;  /* 0x0000000000007948 */ /* 0x000fea0003800000 */
[----:B------:R-:W-:Y:S01]  /*6070*/  BSSY B0, `(.L_x_699) ;  /* 0x0000009000007945 */ /* 0x000fe20003800000 */
[----:B0-----:R-:W-:Y:S01]  /*6080*/  LOP3.LUT R4, R4, 0x7f, RZ, 0xc0, !PT ;  /* 0x0000007f04047812 */ /* 0x001fe200078ec0ff */
[----:B---3--:R0:W-:Y:S03]  /*6090*/  BAR.SYNC.DEFER_BLOCKING R60, 0x80 ;  /* 0x0002003c0000751d */ /* 0x0081e60000010000 */
[----:B------:R-:W-:-:S13]  /*60a0*/  ISETP.NE.AND P2, PT, R4, RZ, PT ;  /* 0x000000ff0400720c */ /* 0x000fda0003f45270 */
[----:B------:R-:W-:-:S05]  /*60b0*/  @!P2 VIADD R4, R87, 0x228a0 ;  /* 0x000228a05704a836 */ /* 0x000fca0000000000 */
[----:B------:R-:W-:-:S04]  /*60c0*/  @!P2 PRMT R4, RZ, 0x654, R4 ;  /* 0x00000654ff04a816 */ /* 0x000fc80000000004 */
[----:B------:R0:W-:Y:S01]  /*60d0*/  @!P2 SYNCS.ARRIVE.TRANS64.RED.A1T0 RZ, [R4+URZ], RZ ;  /* 0x000000ff04ffa9a7 */ /* 0x0001e2000810043f */
[----:B------:R-:W-:Y:S05]  /*60e0*/  @!P3 BRA `(.L_x_700) ;  /* 0x000000000004b947 */ /* 0x000fea0003800000 */
[----:B------:R-:W-:Y:S01]  /*60f0*/  BPT.TRAP 0x1 ;  /* 0x000000040000795c */ /* 0x000fe20000300000 */
.L_x_700:
[----:B------:R-:W-:Y:S05]  /*6100*/  BSYNC B0 ;  /* 0x0000000000007941 */ /* 0x000fea0003800000 */
.L_x_699:
[----:B------:R-:W3:Y:S01]  /*6110*/  SYNCS.PHASECHK.TRANS64.TRYWAIT P3, [R87+URZ+0x228b0], R95 ;  /* 0x0228b05f570075a7 */ /* 0x000ee2000806017f */
[----:B------:R-:W-:Y:S04]  /*6120*/  BSSY B0, `(.L_x_701) ;  /* 0x0000002000007945 */ /* 0x000fe80003800000 */
[----:B---3--:R-:W-:Y:S05]  /*6130*/  @!P3 BRA `(.L_x_702) ;  /* 0x0000015000d8b947 */ /* 0x008fea0003800000 */
.L_x_947:
[----:B------:R-:W-:Y:S05]  /*6140*/  BSYNC B0 ;  /* 0x0000000000007941 */ /* 0x000fea0003800000 */
.L_x_701:
[----:B------:R-:W-:Y:S01]  /*6150*/  ULDC.64 UR4, c[0x0][0x328] ;  /* 0x0000ca0000047ab9 */ /* 0x000fe20000000a00 */
[----:B------:R-:W-:Y:S01]  /*6160*/  ULDC.64 UR6, c[0x0][0x318] ;  /* 0x0000c60000067ab9 */ /* 0x000fe20000000a00 */
[----:B------:R-:W-:Y:S01]  /*6170*/  IMAD R92, R92, UR4, RZ ;  /* 0x000000045c5c7c24 */ /* 0x000fe2000f8e02ff */
[----:B------:R-:W-:Y:S01]  /*6180*/  BSSY B0, `(.L_x_703) ;  /* 0x0000040000007945 */ /* 0x000fe20003800000 */
[----:B0-----:R-:W-:-:S04]  /*6190*/  IMAD.WIDE.U32 R4, R91, UR4, RZ ;  /* 0x000000045b047c25 */ /* 0x001fc8000f8e00ff */
[----:B------:R-:W-:Y:S01]  /*61a0*/  IMAD R91, R91, UR5, R92 ;  /* 0x000000055b5b7c24 */ /* 0x000fe2000f8e025c */
[----:B------:R-:W-:Y:S01]  /*61b0*/  ULDC.64 UR4, c[0x0][0x338] ;  /* 0x0000ce0000047ab9 */ /* 0x000fe20000000a00 */
[----:B------:R-:W-:Y:S02]  /*61c0*/  IMAD.IADD R94, R94, 0x1, -R200 ;  /* 0x000000015e5e7824 */ /* 0x000fe400078e0ac8 */
[----:B------:R-:W-:Y:S02]  /*61d0*/  IMAD R93, R93, UR4, RZ ;  /* 0x000000045d5d7c24 */ /* 0x000fe4000f8e02ff */
[----:B------:R-:W-:Y:S02]  /*61e0*/  IMAD.IADD R5, R5, 0x1, R91 ;  /* 0x0000000105057824 */ /* 0x000fe400078e025b */
[C---:B------:R-:W-:Y:S02]  /*61f0*/  IMAD R93, R90.reuse, UR5, R93 ;  /* 0x000000055a5d7c24 */ /* 0x040fe4000f8e025d */
[----:B------:R-:W-:Y:S01]  /*6200*/  IMAD.WIDE.U32 R4, R90, UR4, R4 ;  /* 0x000000045a047c25 */ /* 0x000fe2000f8e0004 */
[----:B------:R-:W-:-:S03]  /*6210*/  ULDC.64 UR4, c[0x0][0x330] ;  /* 0x0000cc0000047ab9 */ /* 0x000fc60000000a00 */
[----:B------:R-:W-:Y:S02]  /*6220*/  IMAD.IADD R5, R5, 0x1, R93 ;  /* 0x0000000105057824 */ /* 0x000fe400078e025d */
[----:B------:R-:W-:Y:S02]  /*6230*/  IMAD R34, R18, 0x6000, R82 ;  /* 0x0000600012227824 */ /* 0x000fe400078e0252 */
[----:B------:R-:W-:-:S04]  /*6240*/  IMAD.WIDE.U32 R4, R201, UR4, R4 ;  /* 0x00000004c9047c25 */ /* 0x000fc8000f8e0004 */
[----:B------:R-:W-:Y:S01]  /*6250*/  IMAD R5, R201, UR5, R5 ;  /* 0x00000005c9057c24 */ /* 0x000fe2000f8e0205 */
[----:B------:R-:W-:-:S04]  /*6260*/  LEA R35, P3, R4, UR6, 0x1 ;  /* 0x0000000604237c11 */ /* 0x000fc8000f8608ff */
[----:B------:R-:W-:Y:S01]  /*6270*/  LEA.HI.X R36, R4, UR7, R5, 0x1, P3 ;  /* 0x0000000704247c11 */ /* 0x000fe200098f0c05 */
[----:B------:R-:W-:Y:S01]  /*6280*/  IMAD.IADD R4, R75, 0x1, R34 ;  /* 0x000000014b047824 */ /* 0x000fe200078e0222 */
[----:B------:R-:W-:Y:S01]  /*6290*/  ISETP.GE.AND P3, PT, R94, 0x1, PT ;  /* 0x000000015e00780c */ /* 0x000fe20003f66270 */
[----:B------:R0:W4:Y:S01]  /*62a0*/  SHFL.IDX PT, R41, R35, RZ, 0x1c1f ;  /* 0x001c1fff23297589 */ /* 0x00012200000e0000 */
[--C-:B------:R-:W-:Y:S02]  /*62b0*/  IMAD R34, R34, 0x2, R25.reuse ;  /* 0x0000000222227824 */ /* 0x100fe400078e0219 */
[----:B------:R-:W-:Y:S01]  /*62c0*/  IMAD R11, R4, 0x2, R25 ;  /* 0x00000002040b7824 */ /* 0x000fe200078e0219 */
[----:B------:R0:W0:Y:S08]  /*62d0*/  SHFL.IDX PT, R39, R36, RZ, 0x1c1f ;  /* 0x001c1fff24277589 */ /* 0x00003000000e0000 */
[----:B------:R-:W-:Y:S05]  /*62e0*/  @!P3 BRA `(.L_x_704) ;  /* 0x0000000000a4b947 */ /* 0x000fea0003800000 */
[----:B------:R-:W-:Y:S02]  /*62f0*/  ISETP.NE.AND P5, PT, R77, RZ, PT ;  /* 0x000000ff4d00720c */ /* 0x000fe40003fa5270 */
[----:B------:R-:W-:Y:S02]  /*6300*/  ISETP.NE.AND P4, PT, R78, RZ, PT ;  /* 0x000000ff4e00720c */ /* 0x000fe40003f85270 */
[----:B------:R-:W-:-:S09]  /*6310*/  PRMT R37, R10, 0x8880, RZ ;  /* 0x000088800a257816 */ /* 0x000fd200000000ff */
[----:B------:R-:W5:Y:S01]  /*6320*/  @P5 LDS.128 R4, [R34] ;  /* 0x0000000022045984 */ /* 0x000f620000000c00 */
[----:B--2-4-:R-:W-:-:S04]  /*6330*/  @P5 LEA R32, P3, R16, R41, 0x1 ;  /* 0x0000002910205211 */ /* 0x014fc800078608ff */
[----:B0-----:R-:W-:Y:S02]  /*6340*/  @P5 LEA.HI.X R33, R16, R39, R17, 0x1, P3 ;  /* 0x0000002710215211 */ /* 0x001fe400018f0c11 */
[----:B------:R-:W-:-:S04]  /*6350*/  @P4 LEA R14, P3, R2, R41, 0x1 ;  /* 0x00000029020e4211 */ /* 0x000fc800078608ff */
[----:B------:R-:W-:Y:S02]  /*6360*/  @P4 LEA.HI.X R15, R2, R39, R202, 0x1, P3 ;  /* 0x00000027020f4211 */ /* 0x000fe400018f0cca */
[----:B------:R-:W-:-:S13]  /*6370*/  ISETP.NE.AND P3, PT, R79, RZ, PT ;  /* 0x000000ff4f00720c */ /* 0x000fda0003f65270 */
[----:B------:R-:W-:-:S04]  /*6380*/  @P3 LEA R12, P6, R211, R41, 0x1 ;  /* 0x00000029d30c3211 */ /* 0x000fc800078c08ff */
[----:B------:R-:W-:Y:S01]  /*6390*/  @P3 LEA.HI.X R13, R211, R39, R220, 0x1, P6 ;  /* 0x00000027d30d3211 */ /* 0x000fe200030f0cdc */
[----:B-----5:R0:W-:Y:S01]  /*63a0*/  @P5 ST.E.128 desc[UR40][R32.64], R4 ;  /* 0x0000000420005985 */ /* 0x0201e2000c101d28 */
[----:B------:R-:W-:-:S03]  /*63b0*/  ISETP.NE.AND P5, PT, R80, RZ, PT ;  /* 0x000000ff5000720c */ /* 0x000fc60003fa5270 */
[----:B------:R-:W2:Y:S10]  /*63c0*/  @P4 LDS.128 R4, [R11] ;  /* 0x000000000b044984 */ /* 0x000eb40000000c00 */
[----:B0-----:R-:W-:-:S04]  /*63d0*/  @P5 LEA R32, P6, R210, R41, 0x1 ;  /* 0x00000029d2205211 */ /* 0x001fc800078c08ff */
[----:B------:R-:W-:Y:S01]  /*63e0*/  @P5 LEA.HI.X R33, R210, R39, R219, 0x1, P6 ;  /* 0x00000027d2215211 */ /* 0x000fe200030f0cdb */
[----:B--2---:R0:W-:Y:S01]  /*63f0*/  @P4 ST.E.128 desc[UR40][R14.64], R4 ;  /* 0x000000040e004985 */ /* 0x0041e2000c101d28 */
[----:B------:R-:W-:-:S03]  /*6400*/  ISETP.NE.AND P4, PT, R81, RZ, PT ;  /* 0x000000ff5100720c */ /* 0x000fc60003f85270 */
[----:B------:R-:W2:Y:S10]  /*6410*/  @P3 LDS.128 R4, [R34+0x3000] ;  /* 0x0030000022043984 */ /* 0x000eb40000000c00 */
        /* <DEDUP_REMOVED lines=13> */
[----:B------:R-:W-:-:S03]  /*64f0*/  ISETP.GT.AND P4, PT, R37, -0x1, PT ;  /* 0xffffffff2500780c */ /* 0x000fc60003f84270 */
[----:B------:R-:W2:Y:S10]  /*6500*/  @P3 LDS.128 R4, [R11+0x6000] ;  /* 0x006000000b043984 */ /* 0x000eb40000000c00 */
[----:B0-----:R-:W-:-:S04]  /*6510*/  @!P4 LEA R14, P6, R212, R41, 0x1 ;  /* 0x00000029d40ec211 */ /* 0x001fc800078c08ff */
[----:B------:R-:W-:Y:S01]  /*6520*/  @!P4 LEA.HI.X R15, R212, R39, R215, 0x1, P6 ;  /* 0x00000027d40fc211 */ /* 0x000fe200030f0cd7 */
[----:B--2---:R-:W-:Y:S04]  /*6530*/  @P3 ST.E.128 desc[UR40][R12.64], R4 ;  /* 0x000000040c003985 */ /* 0x004fe8000c101d28 */
[----:B------:R-:W0:Y:S04]  /*6540*/  @P5 LDS.128 R4, [R34+0x9000] ;  /* 0x0090000022045984 */ /* 0x000e280000000c00 */
[----:B0-----:R-:W-:Y:S04]  /*6550*/  @P5 ST.E.128 desc[UR40][R32.64], R4 ;  /* 0x0000000420005985 */ /* 0x001fe8000c101d28 */
[----:B------:R-:W0:Y:S04]  /*6560*/  @!P4 LDS.128 R4, [R11+0x9000] ;  /* 0x009000000b04c984 */ /* 0x000e280000000c00 */
[----:B0-----:R0:W-:Y:S02]  /*6570*/  @!P4 ST.E.128 desc[UR40][R14.64], R4 ;  /* 0x000000040e00c985 */ /* 0x0011e4000c101d28 */
.L_x_704:
[----:B------:R-:W-:Y:S05]  /*6580*/  BSYNC B0 ;  /* 0x0000000000007941 */ /* 0x000fea0003800000 */
.L_x_703:
[----:B------:R-:W-:Y:S01]  /*6590*/  ISETP.GE.AND P3, PT, R94, 0x41, PT ;  /* 0x000000415e00780c */ /* 0x000fe20003f66270 */
[----:B------:R1:W1:Y:S01]  /*65a0*/  SHFL.IDX PT, R37, R36, 0x1, 0x1c1f ;  /* 0x003c1f0024257f89 */ /* 0x00026200000e0000 */
[----:B------:R-:W-:Y:S03]  /*65b0*/  BSSY B0, `(.L_x_705) ;  /* 0x000002c000007945 */ /* 0x000fe60003800000 */
[----:B0-----:R-:W0:Y:S08]  /*65c0*/  SHFL.IDX PT, R35, R35, 0x1, 0x1c1f ;  /* 0x003c1f0023237f89 */ /* 0x001e3000000e0000 */
[----:B------:R-:W-:Y:S05]  /*65d0*/  @!P3 BRA `(.L_x_706) ;  /* 0x0000000000a4b947 */ /* 0x000fea0003800000 */
[----:B------:R-:W-:Y:S02]  /*65e0*/  ISETP.NE.AND P5, PT, R77, RZ, PT ;  /* 0x000000ff4d00720c */ /* 0x000fe40003fa5270 */
[----:B------:R-:W-:Y:S02]  /*65f0*/  ISETP.NE.AND P4, PT, R78, RZ, PT ;  /* 0x000000ff4e00720c */ /* 0x000fe40003f85270 */
[----:B-1----:R-:W-:-:S09]  /*6600*/  PRMT R36, R10, 0x8880, RZ ;  /* 0x000088800a247816 */ /* 0x002fd200000000ff */
[----:B------:R-:W1:Y:S01]  /*6610*/  @P5 LDS.128 R4, [R34+0x2000] ;  /* 0x0020000022045984 */ /* 0x000e620000000c00 */
[----:B0-2---:R-:W-:-:S04]  /*6620*/  @P5 LEA R32, P3, R16, R35, 0x1 ;  /* 0x0000002310205211 */ /* 0x005fc800078608ff */
[----:B------:R-:W-:Y:S02]  /*6630*/  @P5 LEA.HI.X R33, R16, R37, R17, 0x1, P3 ;  /* 0x0000002510215211 */ /* 0x000fe400018f0c11 */
[----:B------:R-:W-:-:S04]  /*6640*/  @P4 LEA R14, P3, R2, R35, 0x1 ;  /* 0x00000023020e4211 */ /* 0x000fc800078608ff */
[----:B------:R-:W-:Y:S02]  /*6650*/  @P4 LEA.HI.X R15, R2, R37, R202, 0x1, P3 ;  /* 0x00000025020f4211 */ /* 0x000fe400018f0cca */
[----:B------:R-:W-:-:S13]  /*6660*/  ISETP.NE.AND P3, PT, R79, RZ, PT ;  /* 0x000000ff4f00720c */ /* 0x000fda0003f65270 */
[----:B------:R-:W-:-:S04]  /*6670*/  @P3 LEA R12, P6, R211, R35, 0x1 ;  /* 0x00000023d30c3211 */ /* 0x000fc800078c08ff */
[----:B------:R-:W-:Y:S01]  /*6680*/  @P3 LEA.HI.X R13, R211, R37, R220, 0x1, P6 ;  /* 0x00000025d30d3211 */ /* 0x000fe200030f0cdc */
[----:B-1----:R0:W-:Y:S01]  /*6690*/  @P5 ST.E.128 desc[UR40][R32.64], R4 ;  /* 0x0000000420005985 */ /* 0x0021e2000c101d28 */
[----:B------:R-:W-:-:S03]  /*66a0*/  ISETP.NE.AND P5, PT, R80, RZ, PT ;  /* 0x000000ff5000720c */ /* 0x000fc60003fa5270 */
[----:B------:R-:W1:Y:S10]  /*66b0*/  @P4 LDS.128 R4, [R11+0x2000] ;  /* 0x002000000b044984 */ /* 0x000e740000000c00 */
[----:B0-----:R-:W-:-:S04]  /*66c0*/  @P5 LEA R32, P6, R210, R35, 0x1 ;  /* 0x00000023d2205211 */ /* 0x001fc800078c08ff */
        /* <DEDUP_REMOVED lines=17> */
[----:B------:R-:W-:-:S03]  /*67e0*/  ISETP.GT.AND P4, PT, R36, -0x1, PT ;  /* 0xffffffff2400780c */ /* 0x000fc60003f84270 */
[----:B------:R-:W1:Y:S10]  /*67f0*/  @P3 LDS.128 R4, [R11+0x8000] ;  /* 0x008000000b043984 */ /* 0x000e740000000c00 */
[----:B0-----:R-:W-:-:S04]  /*6800*/  @!P4 LEA R14, P6, R212, R35, 0x1 ;  /* 0x00000023d40ec211 */ /* 0x001fc800078c08ff */
[----:B------:R-:W-:Y:S01]  /*6810*/  @!P4 LEA.HI.X R15, R212, R37, R215, 0x1, P6 ;  /* 0x00000025d40fc211 */ /* 0x000fe200030f0cd7 */
[----:B-1----:R-:W-:Y:S04]  /*6820*/  @P3 ST.E.128 desc[UR40][R12.64], R4 ;  /* 0x000000040c003985 */ /* 0x002fe8000c101d28 */
[----:B------:R-:W0:Y:S04]  /*6830*/  @P5 LDS.128 R4, [R34+0xb000] ;  /* 0x00b0000022045984 */ /* 0x000e280000000c00 */
[----:B0-----:R-:W-:Y:S04]  /*6840*/  @P5 ST.E.128 desc[UR40][R32.64], R4 ;  /* 0x0000000420005985 */ /* 0x001fe8000c101d28 */
[----:B------:R-:W0:Y:S04]  /*6850*/  @!P4 LDS.128 R4, [R11+0xb000] ;  /* 0x00b000000b04c984 */ /* 0x000e280000000c00 */
[----:B0-----:R0:W-:Y:S02]  /*6860*/  @!P4 ST.E.128 desc[UR40][R14.64], R4 ;  /* 0x000000040e00c985 */ /* 0x0011e4000c101d28 */
.L_x_706:
[----:B------:R-:W-:Y:S05]  /*6870*/  BSYNC B0 ;  /* 0x0000000000007941 */ /* 0x000fea0003800000 */
.L_x_705:
[----:B0-----:R-:W5:Y:S01]  /*6880*/  LDL R4, [R1] ;  /* 0x0000000001047983 */ /* 0x001f620000100800 */
[----:B-1-3--:R-:W-:Y:S02]  /*6890*/  @!P2 VIADD R87, R87, 0x228c0 ;  /* 0x000228c05757a836 */ /* 0x00afe40000000000 */
[----:B------:R-:W-:Y:S01]  /*68a0*/  VIADD R18, R18, 0x1 ;  /* 0x0000000112127836 */ /* 0x000fe20000000000 */
[----:B------:R-:W-:Y:S01]  /*68b0*/  @!PT LDS RZ, [RZ] ;  /* 0x00000000fffff984 */ /* 0x000fe20000000800 */
[----:B------:R-:W-:Y:S01]  /*68c0*/  @!PT LDS RZ, [RZ] ;  /* 0x00000000fffff984 */ /* 0x000fe20000000800 */
[----:B------:R-:W-:Y:S01]  /*68d0*/  @!PT LDS RZ, [RZ] ;  /* 0x00000000fffff984 */ /* 0x000fe20000000800 */
[----:B------:R-:W-:Y:S01]  /*68e0*/  @!PT LDS RZ, [RZ] ;  /* 0x00000000fffff984 */ /* 0x000fe20000000800 */
[----:B------:R0:W-:Y:S06]  /*68f0*/  MEMBAR.ALL.CTA ;  /* 0x0000000000007992 */ /* 0x0001ec0000008000 */
[----:B0-----:R-:W0:Y:S01]  /*6900*/  FENCE.VIEW.ASYNC.S ;  /* 0x00000000000073c6 */ /* 0x001e220000000000 */
[----:B------:R-:W-:Y:S01]  /*6910*/  @!P2 PRMT R87, RZ, 0x654, R87 ;  /* 0x00000654ff57a816 */ /* 0x000fe20000000057 */
[----:B0-----:R0:W-:Y:S06]  /*6920*/  BAR.SYNC.DEFER_BLOCKING R60, 0x80 ;  /* 0x0002003c0000751d */ /* 0x0011ec0000010000 */
[----:B------:R0:W-:Y:S01]  /*6930*/  @!P2 SYNCS.ARRIVE.TRANS64.RED.A1T0 RZ, [R87+URZ], RZ ;  /* 0x000000ff57ffa9a7 */ /* 0x0001e2000810043f */
[----:B------:R-:W-:-:S04]  /*6940*/  ISETP.NE.AND P2, PT, R18, 0x2, PT ;  /* 0x000000021200780c */ /* 0x000fc80003f45270 */
[----:B------:R-:W-:Y:S02]  /*6950*/  SEL R5, RZ, 0x1, P2 ;  /* 0x00000001ff057807 */ /* 0x000fe40001000000 */
[----:B------:R-:W-:Y:S02]  /*6960*/  SEL R18, R18, RZ, P2 ;  /* 0x000000ff12127207 */ /* 0x000fe40001000000 */
[----:B------:R-:W-:Y:S02]  /*6970*/  LOP3.LUT R204, R204, R5, RZ, 0x3c, !PT ;  /* 0x00000005cccc7212 */ /* 0x000fe400078e3cff */
[----:B-----5:R-:W-:-:S13]  /*6980*/  LOP3.LUT P3, RZ, R4, 0x2, RZ, 0xc0, !PT ;  /* 0x0000000204ff7812 */ /* 0x020fda000786c0ff */
[----:B0-----:R-:W-:Y:S05]  /*6990*/  @P3 BRA `(.L_x_707) ;  /* 0xffffffc000e43947 */ /* 0x001fea000383ffff */
[----:B------:R-:W0:Y:S01]  /*69a0*/  S2R R4, SR_TID.X ;  /* 0x0000000000047919 */ /* 0x000e220000002100 */
[----:B------:R-:W-:Y:S02]  /*69b0*/  PLOP3.LUT P0, PT, PT, PT, PT, 0x8, 0x0 ;  /* 0x000000000000781c */ /* 0x000fe40003f0e170 */
[----:B0-----:R-:W-:-:S04]  /*69c0*/  SHF.R.U32.HI R4, RZ, 0x7, R4 ;  /* 0x00000007ff047819 */ /* 0x001fc80000011604 */
[----:B------:R-:W-:-:S13]  /*69d0*/  ISETP.NE.AND P3, PT, R4, 0x1, PT ;  /* 0x000000010400780c */ /* 0x000fda0003f65270 */
[----:B------:R-:W-:Y:S05]  /*69e0*/  @!P3 WARPSYNC.ALL ;  /* 0x000000000000b948 */ /* 0x000fea0003800000 */
[----:B------:R-:W-:Y:S06]  /*69f0*/  @!P3 BAR.ARV 0x9, 0x100 ;  /* 0x024400000000bb1d */ /* 0x000fec0000002000 */
.L_x_649:
[----:B------:R-:W-:Y:S01]  /*6a00*/  IMAD.MOV.U32 R0, RZ, RZ, RZ ;  /* 0x000000ffff007224 */ /* 0x000fe200078e00ff */
[----:B------:R-:W-:Y:S06]  /*6a10*/  @P0 BRA `(.L_x_708) ;  /* 0x00000000000c0947 */ /* 0x000fec0003800000 */
[----:B------:R-:W0:Y:S01]  /*6a20*/  FENCE.VIEW.ASYNC.G ;  /* 0x00000000000073c6 */ /* 0x000e220000000100 */
[----:B------:R-:W-:Y:S05]  /*6a30*/  WARPSYNC.ALL ;  /* 0x0000000000007948 */ /* 0x000fea0003800000 */
[----:B0-----:R-:W-:Y:S06]  /*6a40*/  BAR.ARV 0xc, 0x180 ;  /* 0x0306000000007b1d */ /* 0x001fec0000002000 */
.L_x_708:
[----:B------:R-:W3:Y:S01]  /*6a50*/  LDL R3, [R1] ;  /* 0x0000000001037983 */ /* 0x000ee20000100800 */
[----:B------:R-:W-:Y:S01]  /*6a60*/  BSSY B0, `(.L_x_709) ;  /* 0x0000021000007945 */ /* 0x000fe20003800000 */
[----:B---3--:R-:W-:-:S13]  /*6a70*/  LOP3.LUT P0, RZ, R3, 0x8, RZ, 0xc0, !PT ;  /* 0x0000000803ff7812 */ /* 0x008fda000780c0ff */
[----:B------:R-:W-:Y:S05]  /*6a80*/  @!P0 BRA `(.L_x_710) ;  /* 0x0000000000788947 */ /* 0x000fea0003800000 */
[----:B------:R-:W3:Y:S01]  /*6a90*/  LDL R3, [R1+0x30] ;  /* 0x0000300001037983 */ /* 0x000ee20000100800 */
[----:B------:R-:W-:Y:S01]  /*6aa0*/  ULDC UR4, c[0x0][0x9f0] ;  /* 0x00027c0000047ab9 */ /* 0x000fe20000000800 */
[----:B---3--:R-:W-:-:S04]  /*6ab0*/  ISETP.NE.AND P0, PT, R3, RZ, PT ;  /* 0x000000ff0300720c */ /* 0x008fc80003f05270 */
[----:B------:R-:W-:-:S04]  /*6ac0*/  SEL R9, R3, UR4, P0 ;  /* 0x0000000403097c07 */ /* 0x000fc80008000000 */
[-C--:B------:R-:W-:Y:S02]  /*6ad0*/  IABS R6, R9.reuse ;  /* 0x0000000900067213 */ /* 0x080fe40000000000 */
[----:B------:R-:W-:Y:S02]  /*6ae0*/  IADD3 R0, R177, -0x1, R9 ;  /* 0xffffffffb1007810 */ /* 0x000fe40007ffe009 */
[----:B------:R-:W0:Y:S01]  /*6af0*/  I2F.RP R3, R6 ;  /* 0x0000000600037306 */ /* 0x000e220000209400 */
[-C--:B------:R-:W-:Y:S02]  /*6b00*/  IABS R10, R9.reuse ;  /* 0x00000009000a7213 */ /* 0x080fe40000000000 */
[----:B------:R-:W-:Y:S02]  /*6b10*/  IABS R8, R0 ;  /* 0x0000000000087213 */ /* 0x000fe40000000000 */
[----:B------:R-:W-:-:S04]  /*6b20*/  LOP3.LUT R0, R0, R9, RZ, 0x3c, !PT ;  /* 0x0000000900007212 */ /* 0x000fc800078e3cff */
[----:B------:R-:W-:Y:S01]  /*6b30*/  ISETP.GE.AND P2, PT, R0, RZ, PT ;  /* 0x000000ff0000720c */ /* 0x000fe20003f46270 */
[----:B0-----:R-:W0:Y:S02]  /*6b40*/  MUFU.RCP R3, R3 ;  /* 0x0000000300037308 */ /* 0x001e240000001000 */
        /* <DEDUP_REMOVED lines=18> */
.L_x_710:
[----:B------:R-:W-:Y:S05]  /*6c70*/  BSYNC B0 ;  /* 0x0000000000007941 */ /* 0x000fea0003800000 */
.L_x_709:
[----:B------:R-:W3:Y:S01]  /*6c80*/  LDL R3, [R1+0x48] ;  /* 0x0000480001037983 */ /* 0x000ee20000100800 */
[----:B------:R-:W-:Y:S01]  /*6c90*/  PLOP3.LUT P0, PT, PT, PT, PT, 0x80, 0x0 ;  /* 0x000000000000781c */ /* 0x000fe20003f0f070 */
[----:B------:R-:W-:Y:S01]  /*6ca0*/  IMAD.MOV.U32 R155, RZ, RZ, RZ ;  /* 0x000000ffff9b7224 */ /* 0x000fe200078e00ff */
[----:B------:R-:W-:Y:S01]  /*6cb0*/  CS2R R150, SRZ ;  /* 0x0000000000967805 */ /* 0x000fe2000001ff00 */
[----:B------:R-:W-:Y:S01]  /*6cc0*/  IMAD.MOV.U32 R156, RZ, RZ, RZ ;  /* 0x000000ffff9c7224 */ /* 0x000fe200078e00ff */
        /* <DEDUP_REMOVED lines=25> */
[----:B--2---:R-:W-:Y:S02]  /*6e60*/  CS2R R98, SRZ ;  /* 0x0000000000627805 */ /* 0x004fe4000001ff00 */
        /* <DEDUP_REMOVED lines=28> */
[----:B----4-:R-:W-:Y:S02]  /*7030*/  CS2R R40, SRZ ;  /* 0x0000000000287805 */ /* 0x010fe4000001ff00 */
[----:B------:R-:W-:Y:S02]  /*7040*/  CS2R R38, SRZ ;  /* 0x0000000000267805 */ /* 0x000fe4000001ff00 */
[----:B------:R-:W-:Y:S02]  /*7050*/  CS2R R36, SRZ ;  /* 0x0000000000247805 */ /* 0x000fe4000001ff00 */
[----:B------:R-:W-:-:S02]  /*7060*/  CS2R R34, SRZ ;  /* 0x0000000000227805 */ /* 0x000fc4000001ff00 */
[----:B------:R-:W-:Y:S02]  /*7070*/  CS2R R32, SRZ ;  /* 0x0000000000207805 */ /* 0x000fe4000001ff00 */
[----:B------:R-:W-:Y:S02]  /*7080*/  CS2R R30, SRZ ;  /* 0x00000000001e7805 */ /* 0x000fe4000001ff00 */
[----:B------:R-:W-:Y:S02]  /*7090*/  CS2R R28, SRZ ;  /* 0x00000000001c7805 */ /* 0x000fe4000001ff00 */
[----:B------:R-:W-:Y:S02]  /*70a0*/  CS2R R26, SRZ ;  /* 0x00000000001a7805 */ /* 0x000fe4000001ff00 */
[----:B------:R-:W-:Y:S01]  /*70b0*/  CS2R R152, SRZ ;  /* 0x0000000000987805 */ /* 0x000fe2000001ff00 */
[----:B---3--:R-:W-:-:S05]  /*70c0*/  IMAD R3, R3, R0, RZ ;  /* 0x0000000003037224 */ /* 0x008fca00078e02ff */
[----:B------:R0:W-:Y:S01]  /*70d0*/  STL [R1+0x18], R3 ;  /* 0x0000180301007387 */ /* 0x0001e20000100800 */
[----:B------:R-:W-:-:S04]  /*70e0*/  VIADDMNMX R177, R3, R0, R177, PT ;  /* 0x0000000003b17246 */ /* 0x000fc800038001b1 */
[----:B------:R-:W-:-:S13]  /*70f0*/  ISETP.GT.AND P1, PT, R177, R3, PT ;  /* 0x00000003b100720c */ /* 0x000fda0003f24270 */
[----:B0-----:R-:W-:Y:S05]  /*7100*/  @!P1 BRA `(.L_x_711) ;  /* 0x00000078003c9947 */ /* 0x001fea0003800000 */
[----:B------:R-:W0:Y:S01]  /*7110*/  S2R R0, SR_TID.X ;  /* 0x0000000000007919 */ /* 0x000e220000002100 */
[----:B------:R-:W-:Y:S01]  /*7120*/  UMOV UR4, 0xffffffff ;  /* 0xffffffff00047882 */ /* 0x000fe20000000000 */
[----:B0-----:R-:W-:-:S05]  /*7130*/  VIADD R29, R0, 0xffffff80 ;  /* 0xffffff80001d7836 */ /* 0x001fca0000000000 */
[----:B------:R-:W-:-:S04]  /*7140*/  SHF.R.S32.HI R30, RZ, 0x1f, R29 ;  /* 0x0000001fff1e7819 */ /* 0x000fc8000001141d */
[----:B------:R-:W-:-:S04]  /*7150*/  LEA.HI R13, R30, R29, RZ, 0x7 ;  /* 0x0000001d1e0d7211 */ /* 0x000fc800078f38ff */
[----:B------:R-:W-:Y:S01]  /*7160*/  SHF.R.S32.HI R13, RZ, 0x7, R13 ;  /* 0x00000007ff0d7819 */ /* 0x000fe2000001140d */
[----:B------:R-:W-:Y:S06]  /*7170*/  BRA.DIV UR4, `(.L_x_712) ;  /* 0x0000014204dc7947 */ /* 0x000fec000b800000 */
[----:B------:R0:W1:Y:S02]  /*7180*/  SHFL.IDX PT, R14, R13, RZ, 0x1f ;  /* 0x00001fff0d0e7589 */ /* 0x00006400000e0000 */
.L_x_950:
[----:B-1----:R-:W-:Y:S01]  /*7190*/  LEA.HI R0, R14, R14, RZ, 0x1 ;  /* 0x0000000e0e007211 */ /* 0x002fe200078f08ff */
[----:B------:R-:W-:Y:S01]  /*71a0*/  VIADD R26, R19, 0x18400 ;  /* 0x00018400131a7836 */ /* 0x000fe20000000000 */
[----:B------:R-:W-:Y:S02]  /*71b0*/  BSSY B6, `(.L_x_713) ;  /* 0x0000018000067945 */ /* 0x000fe40003800000 */
[----:B------:R-:W-:Y:S02]  /*71c0*/  LOP3.LUT R3, R0, 0x1e, RZ, 0xc0, !PT ;  /* 0x0000001e00037812 */ /* 0x000fe400078ec0ff */
[----:B------:R-:W-:-:S03]  /*71d0*/  LOP3.LUT P0, RZ, R26, 0x1bf, RZ, 0xc0, !PT ;  /* 0x000001bf1aff7812 */ /* 0x000fc6000780c0ff */
[----:B------:R-:W-:-:S04]  /*71e0*/  IMAD.IADD R3, R14, 0x1, -R3 ;  /* 0x000000010e037824 */ /* 0x000fc800078e0a03 */
[----:B------:R-:W-:-:S05]  /*71f0*/  IMAD R3, R3, 0x2000, R26 ;  /* 0x0000200003037824 */ /* 0x000fca00078e021a */
[----:B------:R-:W-:-:S04]  /*7200*/  SHF.R.U32.HI R3, RZ, 0x4, R3 ;  /* 0x00000004ff037819 */ /* 0x000fc80000011603 */
[----:B------:R-:W-:Y:S01]  /*7210*/  LOP3.LUT R24, R3, 0x3fff, RZ, 0xc0, !PT ;  /* 0x00003fff03187812 */ /* 0x000fe200078ec0ff */
[----:B------:R-:W-:Y:S06]  /*7220*/  @!P0 BRA `(.L_x_714) ;  /* 0x0000000000408947 */ /* 0x000fec0003800000 */
[----:B------:R-:W-:Y:S01]  /*7230*/  MOV R14, 0x0 ;  /* 0x00000000000e7802 */ /* 0x000fe20000000f00 */
[----:B------:R-:W-:Y:S01]  /*7240*/  ULDC.64 UR4, c[0x4][0x98] ;  /* 0x0100260000047ab9 */ /* 0x000fe20000000a00 */
[----:B------:R-:W-:Y:S01]  /*7250*/  ULDC.64 UR6, c[0x4][0xa0] ;  /* 0x0100280000067ab9 */ /* 0x000fe20000000a00 */
[----:B------:R-:W-:Y:S02]  /*7260*/  IMAD.U32 R4, RZ, RZ, UR4 ;  /* 0x00000004ff047e24 */ /* 0x000fe4000f8e00ff */
[----:B------:R-:W-:Y:S01]  /*7270*/  IMAD.U32 R5, RZ, RZ, UR5 ;  /* 0x00000005ff057e24 */ /* 0x000fe2000f8e00ff */
[----:B------:R-:W1:Y:S01]  /*7280*/  LDC.64 R14, c[0x4][R14] ;  /* 0x010000000e0e7b82 */ /* 0x000e620000000a00 */
[----:B------:R-:W-:Y:S01]  /*7290*/  ULDC.64 UR4, c[0x4][0x38] ;  /* 0x01000e0000047ab9 */ /* 0x000fe20000000a00 */
        /* <DEDUP_REMOVED lines=8> */
[----:B-1---5:R-:W-:Y:S05]  /*7320*/  CALL.ABS.NOINC R14 ;  /* 0x000000000e007343 */ /* 0x022fea0003c00000 */
.L_x_714:
[----:B------:R-:W-:Y:S05]  /*7330*/  BSYNC B6 ;  /* 0x0000000000067941 */ /* 0x000fea0003800000 */
.L_x_713:
[----:B------:R-:W-:Y:S02]  /*7340*/  ULDC UR4, c[0x0][0x3f4] ;  /* 0x0000fd0000047ab9 */ /* 0x000fe40000000800 */
[----:B------:R-:W-:-:S13]  /*7350*/  ISETP.LT.AND P0, PT, RZ, UR4, PT ;  /* 0x00000004ff007c0c */ /* 0x000fda000bf01270 */
[----:B------:R-:W-:Y:S05]  /*7360*/  @P0 BRA `(.L_x_715) ;  /* 0x0000000000400947 */ /* 0x000fea0003800000 */
[----:B------:R-:W2:Y:S02]  /*7370*/  LDL R20, [R1+0x40] ;  /* 0x0000400001147983 */ /* 0x000ea40000100800 */
[----:B--2---:R-:W-:-:S04]  /*7380*/  LEA.HI R0, R20, R20, RZ, 0x1 ;  /* 0x0000001414007211 */ /* 0x004fc800078f08ff */
[----:B------:R-:W-:-:S05]  /*7390*/  LOP3.LUT R0, R0, 0xfffffffe, RZ, 0xc0, !PT ;  /* 0xfffffffe00007812 */ /* 0x000fca00078ec0ff */
[----:B------:R-:W-:-:S05]  /*73a0*/  IMAD.IADD R0, R20, 0x1, -R0 ;  /* 0x0000000114007824 */ /* 0x000fca00078e0a00 */
[----:B------:R-:W-:-:S04]  /*73b0*/  SHF.L.U32 R0, R0, 0x1f, RZ ;  /* 0x0000001f00007819 */ /* 0x000fc800000006ff */
[----:B------:R1:W2:Y:S03]  /*73c0*/  SYNCS.PHASECHK.TRANS64.TRYWAIT P0, [R19+URZ+0x22800], R0 ;  /* 0x02280000130075a7 */ /* 0x0002a6000800017f */
[----:B--2---:R-:W-:Y:S05]  /*73d0*/  @!P0 NANOSLEEP.SYNCS 0x989680 ;  /* 0x009896800000895d */ /* 0x004fea0003900000 */
[----:B------:R-:W2:Y:S01]  /*73e0*/  @!P0 SYNCS.PHASECHK.TRANS64 P0, [R19+URZ+0x22800], R0 ;  /* 0x02280000130085a7 */ /* 0x000ea2000800007f */
[----:B------:R-:W-:Y:S04]  /*73f0*/  BSSY B0, `(.L_x_716) ;  /* 0x0000006000007945 */ /* 0x000fe80003800000 */
[----:B--2---:R-:W-:Y:S05]  /*7400*/  @P0 BRA `(.L_x_717) ;  /* 0x0000000000100947 */ /* 0x004fea0003800000 */
.L_x_718:
[----:B--2---:R2:W3:Y:S02]  /*7410*/  SYNCS.PHASECHK.TRANS64.TRYWAIT P0, [R19+URZ+0x22800], R0 ;  /* 0x02280000130075a7 */ /* 0x0044e4000800017f */
[----:B---3--:R-:W-:Y:S05]  /*7420*/  @!P0 NANOSLEEP.SYNCS 0x989680 ;  /* 0x009896800000895d */ /* 0x008fea0003900000 */
[----:B------:R-:W3:Y:S02]  /*7430*/  @!P0 SYNCS.PHASECHK.TRANS64 P0, [R19+URZ+0x22800], R0 ;  /* 0x02280000130085a7 */ /* 0x000ee4000800007f */
[----:B---3--:R-:W-:Y:S05]  /*7440*/  @!P0 BRA `(.L_x_718) ;  /* 0xfffffffc00f08947 */ /* 0x008fea000383ffff */
.L_x_717:
[----:B------:R-:W-:Y:S05]  /*7450*/  BSYNC B0 ;  /* 0x0000000000007941 */ /* 0x000fea0003800000 */
.L_x_716:
[----:B------:R-:W-:Y:S05]  /*7460*/  BRA `(.L_x_719) ;  /* 0x0000002000d87947 */ /* 0x000fea0003800000 */
.L_x_715:
[----:B-----5:R-:W-:Y:S01]  /*7470*/  SHF.R.S32.HI R0, RZ, 0x1f, R50 ;  /* 0x0000001fff007819 */ /* 0x020fe20000011432 */
[----:B------:R-:W-:Y:S01]  /*7480*/  ULDC.64 UR4, c[0x0][0x3f8] ;  /* 0x0000fe0000047ab9 */ /* 0x000fe20000000a00 */
[----:B------:R-:W-:Y:S01]  /*7490*/  ULDC.64 UR6, c[0x0][0x408] ;  /* 0x0001020000067ab9 */ /* 0x000fe20000000a00 */
[----:B------:R-:W-:Y:S01]  /*74a0*/  LOP3.LUT P0, RZ, R26, 0x3ff, RZ, 0xc0, !PT ;  /* 0x000003ff1aff7812 */ /* 0x000fe2000780c0ff */
[----:B------:R-:W-:Y:S01]  /*74b0*/  IMAD.WIDE.U32 R4, R50, UR4, RZ ;  /* 0x0000000432047c25 */ /* 0x000fe2000f8e00ff */
[----:B------:R-:W-:Y:S03]  /*74c0*/  BSSY B6, `(.L_x_720) ;  /* 0x000001f000067945 */ /* 0x000fe60003800000 */
[C---:B------:R-:W-:Y:S02]  /*74d0*/  IMAD R3, R0.reuse, UR4, RZ ;  /* 0x0000000400037c24 */ /* 0x040fe4000f8e02ff */
[----:B------:R-:W-:-:S02]  /*74e0*/  IMAD R9, R0, UR6, RZ ;  /* 0x0000000600097c24 */ /* 0x000fc4000f8e02ff */
[C---:B------:R-:W-:Y:S01]  /*74f0*/  IMAD R3, R50.reuse, UR5, R3 ;  /* 0x0000000532037c24 */ /* 0x040fe2000f8e0203 */
[----:B------:R-:W-:Y:S01]  /*7500*/  ULDC.64 UR4, c[0x0][0x3e8] ;  /* 0x0000fa0000047ab9 */ /* 0x000fe20000000a00 */
[----:B------:R-:W-:Y:S01]  /*7510*/  IMAD.WIDE.U32 R6, R50, UR6, RZ ;  /* 0x0000000632067c25 */ /* 0x000fe2000f8e00ff */
[----:B------:R-:W-:-:S03]  /*7520*/  LEA R26, P1, R4, UR4, 0x1 ;  /* 0x00000004041a7c11 */ /* 0x000fc6000f8208ff */
[----:B------:R-:W-:Y:S01]  /*7530*/  IMAD R9, R50, UR7, R9 ;  /* 0x0000000732097c24 */ /* 0x000fe2000f8e0209 */
[----:B------:R-:W-:Y:S01]  /*7540*/  ULDC.64 UR6, c[0x0][0x400] ;  /* 0x0001000000067ab9 */ /* 0x000fe20000000a00 */
[----:B------:R-:W-:Y:S01]  /*7550*/  IMAD.IADD R27, R3, 0x1, R5 ;  /* 0x00000001031b7824 */ /* 0x000fe200078e0205 */
[----:B------:R-:W-:Y:S01]  /*7560*/  LEA R28, P2, R6, UR6, 0x1 ;  /* 0x00000006061c7c11 */ /* 0x000fe2000f8408ff */
[----:B------:R-:W-:-:S03]  /*7570*/  IMAD.IADD R25, R9, 0x1, R7 ;  /* 0x0000000109197824 */ /* 0x000fc600078e0207 */
[----:B------:R-:W-:Y:S02]  /*7580*/  LEA.HI.X R27, R4, UR5, R27, 0x1, P1 ;  /* 0x00000005041b7c11 */ /* 0x000fe400088f0c1b */
[----:B------:R-:W-:Y:S01]  /*7590*/  LEA.HI.X R25, R6, UR7, R25, 0x1, P2 ;  /* 0x0000000706197c11 */ /* 0x000fe200090f0c19 */
        /* <DEDUP_REMOVED lines=17> */
.L_x_721:
[----:B------:R-:W-:Y:S05]  /*76b0*/  BSYNC B6 ;  /* 0x0000000000067941 */ /* 0x000fea0003800000 */
.L_x_720:
[----:B------:R-:W-:Y:S01]  /*76c0*/  LEA.HI R29, R30, R29, RZ, 0x2 ;  /* 0x0000001d1e1d7211 */ /* 0x000fe200078f10ff */
[----:B------:R-:W-:Y:S01]  /*76d0*/  ULDC.U8 UR4, c[0x0][0x410] ;  /* 0x0001040000047ab9 */ /* 0x000fe20000000000 */
[----:B------:R-:W-:Y:S01]  /*76e0*/  BSSY B0, `(.L_x_722) ;  /* 0x0000206000007945 */ /* 0x000fe20003800000 */
[----:B------:R-:W-:Y:S01]  /*76f0*/  ISETP.NE.AND P0, PT, RZ, UR4, PT ;  /* 0x00000004ff007c0c */ /* 0x000fe2000bf05270 */
[----:B------:R-:W-:Y:S01]  /*7700*/  IMAD R4, R49, 0x80, R200 ;  /* 0x0000008031047824 */ /* 0x000fe200078e02c8 */
[----:B------:R-:W-:-:S04]  /*7710*/  SHF.R.S32.HI R29, RZ, 0x1f, R29 ;  /* 0x0000001fff1d7819 */ /* 0x000fc8000001141d */
[----:B------:R-:W-:-:S04]  /*7720*/  LEA.HI R29, R29, R200, RZ, 0x3 ;  /* 0x000000c81d1d7211 */ /* 0x000fc800078f18ff */
[----:B------:R-:W-:-:S05]  /*7730*/  LOP3.LUT R29, R29, 0xfffffff8, RZ, 0xc0, !PT ;  /* 0xfffffff81d1d7812 */ /* 0x000fca00078ec0ff */
[----:B------:R-:W-:Y:S01]  /*7740*/  IMAD.IADD R30, R200, 0x1, -R29 ;  /* 0x00000001c81e7824 */ /* 0x000fe200078e0a1d */
[----:B------:R-:W-:Y:S06]  /*7750*/  @!P0 BRA `(.L_x_723) ;  /* 0x00000010000c8947 */ /* 0x000fec0003800000 */
[----:B------:R-:W-:-:S03]  /*7760*/  UMOV UR4, 0xffffffff ;  /* 0xffffffff00047882 */ /* 0x000fc60000000000 */
[----:B------:R-:W-:Y:S05]  /*7770*/  BRA.DIV UR4, `(.L_x_724) ;  /* 0x0000013e04807947 */ /* 0x000fea000b800000 */
[----:B------:R1:W2:Y:S04]  /*7780*/  SHFL.IDX PT, R0, R27, RZ, 0x1c1f ;  /* 0x001c1fff1b007589 */ /* 0x0002a800000e0000 */
[----:B------:R1:W3:Y:S04]  /*7790*/  SHFL.IDX PT, R3, R26, RZ, 0x1c1f ;  /* 0x001c1fff1a037589 */ /* 0x0002e800000e0000 */
[----:B------:R-:W4:Y:S04]  /*77a0*/  SHFL.IDX PT, R25, R25, RZ, 0x1c1f ;  /* 0x001c1fff19197589 */ /* 0x000f2800000e0000 */
[----:B------:R1:W0:Y:S02]  /*77b0*/  SHFL.IDX PT, R20, R28, RZ, 0x1c1f ;  /* 0x001c1fff1c147589 */ /* 0x00022400000e0000 */
.L_x_956:
[----:B------:R-:W5:Y:S01]  /*77c0*/  LDL R7, [R1+0x40] ;  /* 0x0000400001077983 */ /* 0x000f620000100800 */
[----:B------:R-:W-:Y:S01]  /*77d0*/  ULDC UR4, c[0x0][0x448] ;  /* 0x0001120000047ab9 */ /* 0x000fe20000000800 */
[----:B------:R-:W-:Y:S01]  /*77e0*/  IMAD.SHL.U32 R10, R30, 0x40, RZ ;  /* 0x000000401e0a7824 */ /* 0x000fe200078e00ff */
[----:B------:R-:W-:Y:S01]  /*77f0*/  BSSY B1, `(.L_x_725) ;  /* 0x0000023000017945 */ /* 0x000fe20003800000 */
[----:B------:R-:W-:Y:S01]  /*7800*/  IMAD R48, R48, UR4, RZ ;  /* 0x0000000430307c24 */ /* 0x000fe2000f8e02ff */
[----:B------:R-:W-:Y:S02]  /*7810*/  CS2R R8, SRZ ;  /* 0x0000000000087805 */ /* 0x000fe4000001ff00 */
[----:B-1----:R-:W-:Y:S02]  /*7820*/  LOP3.LUT R27, R10, 0x1c0, RZ, 0xc0, !PT ;  /* 0x000001c00a1b7812 */ /* 0x002fe400078ec0ff */
[----:B------:R-:W-:Y:S02]  /*7830*/  CS2R R10, SRZ ;  /* 0x00000000000a7805 */ /* 0x000fe4000001ff00 */
[----:B------:R-:W-:-:S02]  /*7840*/  ISETP.GE.AND P0, PT, R4, R48, PT ;  /* 0x000000300400720c */ /* 0x000fc40003f06270 */
[----:B-----5:R-:W-:-:S04]  /*7850*/  LEA.HI R5, R7, R7, RZ, 0x1 ;  /* 0x0000000707057211 */ /* 0x020fc800078f08ff */
[----:B------:R-:W-:Y:S02]  /*7860*/  LOP3.LUT R6, R5, 0xfffffffe, RZ, 0xc0, !PT ;  /* 0xfffffffe05067812 */ /* 0x000fe400078ec0ff */
[----:B------:R-:W-:-:S03]  /*7870*/  CS2R R4, SRZ ;  /* 0x0000000000047805 */ /* 0x000fc6000001ff00 */
[----:B------:R-:W-:Y:S01]  /*7880*/  IMAD.IADD R26, R7, 0x1, -R6 ;  /* 0x00000001071a7824 */ /* 0x000fe200078e0a06 */
[----:B------:R-:W-:-:S04]  /*7890*/  CS2R R6, SRZ ;  /* 0x0000000000067805 */ /* 0x000fc8000001ff00 */
[----:B------:R-:W-:Y:S01]  /*78a0*/  SHF.L.U32 R26, R26, 0x1f, RZ ;  /* 0x0000001f1a1a7819 */ /* 0x000fe200000006ff */
[----:B------:R-:W-:Y:S06]  /*78b0*/  @P0 BRA `(.L_x_726) ;  /* 0x0000000000580947 */ /* 0x000fec0003800000 */
[----:B------:R-:W-:Y:S01]  /*78c0*/  ULDC UR4, c[0x0][0x3f4] ;  /* 0x0000fd0000047ab9 */ /* 0x000fe20000000800 */
[----:B---3--:R-:W-:Y:S01]  /*78d0*/  IMAD.MOV.U32 R4, RZ, RZ, R3 ;  /* 0x000000ffff047224 */ /* 0x008fe200078e0003 */
[----:B------:R-:W-:Y:S01]  /*78e0*/  ISETP.GE.AND P2, PT, R22, UR4, PT ;  /* 0x0000000416007c0c */ /* 0x000fe2000bf46270 */
[----:B--2---:R-:W-:Y:S01]  /*78f0*/  IMAD.MOV.U32 R5, RZ, RZ, R0 ;  /* 0x000000ffff057224 */ /* 0x004fe200078e0000 */
[C---:B------:R-:W-:Y:S01]  /*7900*/  ISETP.GE.AND P3, PT, R205.reuse, UR4, PT ;  /* 0x00000004cd007c0c */ /* 0x040fe2000bf66270 */
[----:B------:R-:W-:Y:S01]  /*7910*/  IMAD.SHL.U32 R14, R205, 0x2, RZ ;  /* 0x00000002cd0e7824 */ /* 0x000fe200078e00ff */
[----:B------:R-:W-:-:S04]  /*7920*/  SHF.R.S32.HI R10, RZ, 0x1f, R205 ;  /* 0x0000001fff0a7819 */ /* 0x000fc800000114cd */
[----:B------:R-:W-:-:S05]  /*7930*/  SHF.L.U64.HI R15, R205, 0x1, R10 ;  /* 0x00000001cd0f7819 */ /* 0x000fca000001020a */
[----:B------:R-:W-:Y:S02]  /*7940*/  @!P2 IMAD.WIDE R4, R22, 0x2, R4 ;  /* 0x000000021604a825 */ /* 0x000fe400078e0204 */
[----:B------:R-:W-:-:S03]  /*7950*/  @!P3 IADD3 R12, P0, R3, R14, RZ ;  /* 0x0000000e030cb210 */ /* 0x000fc60007f1e0ff */
[----:B------:R1:W5:Y:S01]  /*7960*/  @!P2 LD.E.64 R8, desc[UR40][R4.64] ;  /* 0x000000280408a980 */ /* 0x000362000c101b00 */
[----:B0-----:R-:W-:Y:S01]  /*7970*/  @!P3 IADD3 R14, P1, R20, R14, RZ ;  /* 0x0000000e140eb210 */ /* 0x001fe20007f3e0ff */
[----:B------:R-:W-:Y:S01]  /*7980*/  @!P3 IMAD.X R13, R0, 0x1, R15, P0 ;  /* 0x00000001000db824 */ /* 0x000fe200000e060f */
[----:B------:R-:W-:-:S03]  /*7990*/  CS2R R10, SRZ ;  /* 0x00000000000a7805 */ /* 0x000fc6000001ff00 */
[----:B----4-:R-:W-:-:S03]  /*79a0*/  @!P3 IMAD.X R15, R25, 0x1, R15, P1 ;  /* 0x00000001190fb824 */ /* 0x010fc600008e060f */
[----:B------:R0:W5:Y:S01]  /*79b0*/  @!P3 LD.E.64 R10, desc[UR40][R12.64] ;  /* 0x000000280c0ab980 */ /* 0x000162000c101b00 */
[----:B-1----:R-:W-:Y:S02]  /*79c0*/  IMAD.MOV.U32 R4, RZ, RZ, R20 ;  /* 0x000000ffff047224 */ /* 0x002fe400078e0014 */
[----:B------:R-:W-:Y:S02]  /*79d0*/  IMAD.MOV.U32 R5, RZ, RZ, R25 ;  /* 0x000000ffff057224 */ /* 0x000fe400078e0019 */
[----:B------:R-:W-:Y:S01]  /*79e0*/  @!P2 IMAD.WIDE R20, R22, 0x2, R4 ;  /* 0x000000021614a825 */ /* 0x000fe200078e0204 */
[----:B------:R-:W-:-:S04]  /*79f0*/  CS2R R4, SRZ ;  /* 0x0000000000047805 */ /* 0x000fc8000001ff00 */
[----:B------:R0:W5:Y:S04]  /*7a00*/  @!P2 LD.E.64 R6, desc[UR40][R20.64] ;  /* 0x000000281406a980 */ /* 0x000168000c101b00 */
[----:B------:R0:W5:Y:S02]  /*7a10*/  @!P3 LD.E.64 R4, desc[UR40][R14.64] ;  /* 0x000000280e04b980 */ /* 0x000164000c101b00 */
.L_x_726:
[----:B------:R-:W-:Y:S05]  /*7a20*/  BSYNC B1 ;  /* 0x0000000000017941 */ /* 0x000fea0003800000 */
.L_x_725:
[----:B------:R-:W4:Y:S01]  /*7a30*/  LDL R31, [R1+0x1c] ;  /* 0x00001c00011f7983 */ /* 0x000f220000100800 */
[----:B------:R-:W1:Y:S01]  /*7a40*/  SYNCS.PHASECHK.TRANS64.TRYWAIT P0, [R19+URZ+0x22800], R26 ;  /* 0x0228001a130075a7 */ /* 0x000e62000800017f */
[----:B--2---:R-:W-:Y:S01]  /*7a50*/  LOP3.LUT R0, R27, 0x18, R16, 0xf8, !PT ;  /* 0x000000181b007812 */ /* 0x004fe200078ef810 */
[----:B0-----:R-:W-:Y:S01]  /*7a60*/  IMAD R21, R49, -0x80, R48 ;  /* 0xffffff8031157824 */ /* 0x001fe200078e0230 */
[----:B------:R-:W-:Y:S01]  /*7a70*/  SHF.R.U32.HI R27, RZ, 0x3, R27 ;  /* 0x00000003ff1b7819 */ /* 0x000fe2000001161b */
[----:B-----5:R-:W-:Y:S01]  /*7a80*/  IMAD.MOV.U32 R14, RZ, RZ, R8 ;  /* 0x000000ffff0e7224 */ /* 0x020fe200078e0008 */
[----:B------:R-:W-:Y:S01]  /*7a90*/  LOP3.LUT P2, RZ, R30, 0x4, RZ, 0xc0, !PT ;  /* 0x000000041eff7812 */ /* 0x000fe2000784c0ff */
[----:B---3--:R-:W-:Y:S01]  /*7aa0*/  IMAD.MOV.U32 R3, RZ, RZ, R10 ;  /* 0x000000ffff037224 */ /* 0x008fe200078e000a */
[----:B------:R-:W-:Y:S01]  /*7ab0*/  LOP3.LUT R29, R0, R27, RZ, 0x3c, !PT ;  /* 0x0000001b001d7212 */ /* 0x000fe200078e3cff */
[--C-:B------:R-:W-:Y:S01]  /*7ac0*/  IMAD.MOV.U32 R13, RZ, RZ, R9.reuse ;  /* 0x000000ffff0d7224 */ /* 0x100fe200078e0009 */
[----:B------:R-:W-:Y:S01]  /*7ad0*/  SHF.R.U64 R27, R8, 0x10, R9 ;  /* 0x00000010081b7819 */ /* 0x000fe20000001209 */
[--C-:B------:R-:W-:Y:S01]  /*7ae0*/  IMAD.MOV.U32 R8, RZ, RZ, R11.reuse ;  /* 0x000000ffff087224 */ /* 0x100fe200078e000b */
[--C-:B------:R-:W-:Y:S01]  /*7af0*/  SHF.R.U64 R0, R10, 0x10, R11.reuse ;  /* 0x000000100a007819 */ /* 0x100fe2000000120b */
[----:B------:R-:W-:Y:S01]  /*7b00*/  IMAD.MOV.U32 R15, RZ, RZ, R6 ;  /* 0x000000ffff0f7224 */ /* 0x000fe200078e0006 */
[----:B----4-:R-:W-:Y:S01]  /*7b10*/  SHF.R.U32.HI R25, RZ, 0x10, R11 ;  /* 0x00000010ff197819 */ /* 0x010fe2000001160b */
[----:B------:R-:W-:Y:S01]  /*7b20*/  BSSY B1, `(.L_x_727) ;  /* 0x0000015000017945 */ /* 0x000fe20003800000 */
[----:B------:R-:W-:Y:S01]  /*7b30*/  SHF.R.U32.HI R28, RZ, 0x10, R9 ;  /* 0x00000010ff1c7819 */ /* 0x000fe20000011609 */
[--C-:B------:R-:W-:Y:S01]  /*7b40*/  IMAD.MOV.U32 R12, RZ, RZ, R7.reuse ;  /* 0x000000ffff0c7224 */ /* 0x100fe200078e0007 */
[----:B------:R-:W-:Y:S01]  /*7b50*/  SHF.R.U64 R20, R6, 0x10, R7 ;  /* 0x0000001006147819 */ /* 0x000fe20000001207 */
[----:B------:R-:W-:Y:S01]  /*7b60*/  IMAD.MOV.U32 R9, RZ, RZ, R4 ;  /* 0x000000ffff097224 */ /* 0x000fe200078e0004 */
[----:B------:R-:W-:Y:S01]  /*7b70*/  VIMNMX R21, R21, 0x80, PT ;  /* 0x0000008015157848 */ /* 0x000fe20003fe0100 */
[--C-:B------:R-:W-:Y:S01]  /*7b80*/  IMAD.MOV.U32 R10, RZ, RZ, R5.reuse ;  /* 0x000000ffff0a7224 */ /* 0x100fe200078e0005 */
[----:B------:R-:W-:-:S02]  /*7b90*/  SHF.R.U64 R6, R4, 0x10, R5 ;  /* 0x0000001004067819 */ /* 0x000fc40000001205 */
[----:B------:R-:W-:Y:S02]  /*7ba0*/  PRMT R3, R3, 0x5410, R0 ;  /* 0x0000541003037816 */ /* 0x000fe40000000000 */
[----:B------:R-:W-:Y:S02]  /*7bb0*/  SHF.R.U32.HI R7, RZ, 0x10, R7 ;  /* 0x00000010ff077819 */ /* 0x000fe40000011607 */
[----:B------:R-:W-:Y:S02]  /*7bc0*/  SHF.R.U32.HI R5, RZ, 0x10, R5 ;  /* 0x00000010ff057819 */ /* 0x000fe40000011605 */
[----:B------:R-:W-:Y:S02]  /*7bd0*/  PRMT R14, R14, 0x5410, R27 ;  /* 0x000054100e0e7816 */ /* 0x000fe4000000001b */
[----:B------:R-:W-:Y:S02]  /*7be0*/  ISETP.GE.AND P1, PT, R200, R21, PT ;  /* 0x00000015c800720c */ /* 0x000fe40003f26270 */
[----:B------:R-:W-:-:S02]  /*7bf0*/  PRMT R13, R13, 0x5410, R28 ;  /* 0x000054100d0d7816 */ /* 0x000fc4000000001c */
[----:B------:R-:W-:Y:S02]  /*7c00*/  PRMT R8, R8, 0x5410, R25 ;  /* 0x0000541008087816 */ /* 0x000fe40000000019 */
[----:B------:R-:W-:Y:S01]  /*7c10*/  PRMT R15, R15, 0x5410, R20 ;  /* 0x000054100f0f7816 */ /* 0x000fe20000000014 */
[----:B------:R-:W-:-:S04]  /*7c20*/  IMAD R30, R31, 0x200, R29 ;  /* 0x000002001f1e7824 */ /* 0x000fc800078e021d */
[----:B------:R-:W-:-:S04]  /*7c30*/  IMAD R11, R30, 0x2, R19 ;  /* 0x000000021e0b7824 */ /* 0x000fc800078e0213 */
[C---:B------:R-:W-:Y:S02]  /*7c40*/  VIADD R4, R11.reuse, 0x18400 ;  /* 0x000184000b047836 */ /* 0x040fe40000000000 */
[----:B------:R-:W-:Y:S01]  /*7c50*/  VIADD R0, R11, 0x18440 ;  /* 0x000184400b007836 */ /* 0x000fe20000000000 */
[----:B-1----:R-:W-:Y:S06]  /*7c60*/  @!P0 BRA `(.L_x_728) ;  /* 0x0000013800b88947 */ /* 0x002fec0003800000 */
.L_x_957:
[----:B------:R-:W-:Y:S05]  /*7c70*/  BSYNC B1 ;  /* 0x0000000000017941 */ /* 0x000fea0003800000 */
.L_x_727:
[----:B------:R-:W-:Y:S01]  /*7c80*/  BSSY B1, `(.L_x_729) ;  /* 0x0000059000017945 */ /* 0x000fe20003800000 */
[----:B------:R-:W-:Y:S01]  /*7c90*/  PRMT R12, R12, 0x5410, R7 ;  /* 0x000054100c0c7816 */ /* 0x000fe20000000007 */
[----:B------:R-:W-:Y:S01]  /*7ca0*/  @P2 VIADD R0, R4, 0xffffffc0 ;  /* 0xffffffc004002836 */ /* 0x000fe20000000000 */
[----:B------:R-:W-:Y:S02]  /*7cb0*/  PRMT R9, R9, 0x5410, R6 ;  /* 0x0000541009097816 */ /* 0x000fe40000000006 */
[----:B------:R-:W-:Y:S01]  /*7cc0*/  PRMT R10, R10, 0x5410, R5 ;  /* 0x000054100a0a7816 */ /* 0x000fe20000000005 */
[----:B------:R-:W-:Y:S06]  /*7cd0*/  @P1 BRA `(.L_x_730) ;  /* 0x00000004004c1947 */ /* 0x000fec0003800000 */
[----:B------:R-:W1:Y:S01]  /*7ce0*/  LDC R4, c[0x0][0x3f4] ;  /* 0x0000fd00ff047b82 */ /* 0x000e620000000800 */
[----:B------:R-:W-:Y:S01]  /*7cf0*/  BSSY B2, `(.L_x_731) ;  /* 0x000002a000027945 */ /* 0x000fe20003800000 */
[-C--:B-1----:R-:W-:Y:S02]  /*7d00*/  ISETP.GE.AND P0, PT, R22, R4.reuse, PT ;  /* 0x000000041600720c */ /* 0x082fe40003f06270 */
[----:B------:R-:W-:-:S11]  /*7d10*/  ISETP.GE.AND P1, PT, R205, R4, PT ;  /* 0x00000004cd00720c */ /* 0x000fd60003f26270 */
[----:B------:R-:W-:Y:S05]  /*7d20*/  @P0 BRA `(.L_x_732) ;  /* 0x0000000000980947 */ /* 0x000fea0003800000 */
[----:B------:R-:W1:Y:S01]  /*7d30*/  LDS.128 R4, [R11+0x18400] ;  /* 0x018400000b047984 */ /* 0x000e620000000c00 */
[C---:B------:R-:W-:Y:S01]  /*7d40*/  IMAD.U32 R31, R15.reuse, 0x10000, RZ ;  /* 0x000100000f1f7824 */ /* 0x040fe200078e00ff */
[----:B------:R-:W-:Y:S01]  /*7d50*/  LOP3.LUT R30, R15, 0xffff0000, RZ, 0xc0, !PT ;  /* 0xffff00000f1e7812 */ /* 0x000fe200078ec0ff */
[C---:B------:R-:W-:Y:S01]  /*7d60*/  IMAD.U32 R29, R14.reuse, 0x10000, RZ ;  /* 0x000100000e1d7824 */ /* 0x040fe200078e00ff */
[----:B------:R-:W-:Y:S01]  /*7d70*/  LOP3.LUT R28, R14, 0xffff0000, RZ, 0xc0, !PT ;  /* 0xffff00000e1c7812 */ /* 0x000fe200078ec0ff */
[C---:B-1----:R-:W-:Y:S01]  /*7d80*/  IMAD.U32 R20, R4.reuse, 0x10000, RZ ;  /* 0x0001000004147824 */ /* 0x042fe200078e00ff */
[----:B------:R-:W-:Y:S01]  /*7d90*/  LOP3.LUT R4, R4, 0xffff0000, RZ, 0xc0, !PT ;  /* 0xffff000004047812 */ /* 0x000fe200078ec0ff */
[C---:B------:R-:W-:Y:S01]  /*7da0*/  IMAD.U32 R25, R5.reuse, 0x10000, RZ ;  /* 0x0001000005197824 */ /* 0x040fe200078e00ff */
[----:B------:R-:W-:Y:S01]  /*7db0*/  LOP3.LUT R5, R5, 0xffff0000, RZ, 0xc0, !PT ;  /* 0xffff000005057812 */ /* 0x000fe200078ec0ff */
[C---:B0-----:R-:W-:Y:S01]  /*7dc0*/  IMAD.U32 R26, R6.reuse, 0x10000, RZ ;  /* 0x00010000061a7824 */ /* 0x041fe200078e00ff */
[----:B------:R-:W-:Y:S01]  /*7dd0*/  LOP3.LUT R6, R6, 0xffff0000, RZ, 0xc0, !PT ;  /* 0xffff000006067812 */ /* 0x000fe200078ec0ff */
[C---:B------:R-:W-:Y:S01]  /*7de0*/  FMUL.FTZ R33, R4.reuse, R31 ;  /* 0x0000001f04217220 */ /* 0x040fe20000410000 */
[----:B------:R-:W-:Y:S01]  /*7df0*/  FMUL.FTZ R4, R4, R29 ;  /* 0x0000001d04047220 */ /* 0x000fe20000410000 */
[----:B------:R-:W-:-:S02]  /*7e00*/  IMAD.U32 R27, R7, 0x10000, RZ ;  /* 0x00010000071b7824 */ /* 0x000fc400078e00ff */
[----:B------:R-:W-:Y:S01]  /*7e10*/  FMUL.FTZ R34, R5, R30 ;  /* 0x0000001e05227220 */ /* 0x000fe20000410000 */
[C---:B------:R-:W-:Y:S01]  /*7e20*/  FFMA.FTZ R33, R20.reuse, R29, -R33 ;  /* 0x0000001d14217223 */ /* 0x040fe20000010821 */
[----:B------:R-:W-:Y:S01]  /*7e30*/  FFMA.FTZ R32, R20, R31, R4 ;  /* 0x0000001f14207223 */ /* 0x000fe20000010004 */
[----:B------:R-:W-:Y:S01]  /*7e40*/  LOP3.LUT R7, R7, 0xffff0000, RZ, 0xc0, !PT ;  /* 0xffff000007077812 */ /* 0x000fe200078ec0ff */
[-C--:B------:R-:W-:Y:S01]  /*7e50*/  FMUL.FTZ R36, R5, R28.reuse ;  /* 0x0000001c05247220 */ /* 0x080fe20000410000 */
[C---:B------:R-:W-:Y:S01]  /*7e60*/  LOP3.LUT R20, R12.reuse, 0xffff0000, RZ, 0xc0, !PT ;  /* 0xffff00000c147812 */ /* 0x040fe200078ec0ff */
[----:B------:R-:W-:Y:S01]  /*7e70*/  IMAD.U32 R29, R12, 0x10000, RZ ;  /* 0x000100000c1d7824 */ /* 0x000fe200078e00ff */
[C---:B------:R-:W-:Y:S01]  /*7e80*/  LOP3.LUT R4, R13.reuse, 0xffff0000, RZ, 0xc0, !PT ;  /* 0xffff00000d047812 */ /* 0x040fe200078ec0ff */
[----:B------:R-:W-:Y:S02]  /*7e90*/  IMAD.U32 R5, R13, 0x10000, RZ ;  /* 0x000100000d057824 */ /* 0x000fe400078e00ff */
[C---:B------:R-:W-:Y:S01]  /*7ea0*/  FFMA.FTZ R34, R25.reuse, R28, -R34 ;  /* 0x0000001c19227223 */ /* 0x040fe20000010822 */
[----:B------:R-:W-:Y:S01]  /*7eb0*/  FFMA.FTZ R25, R25, R30, R36 ;  /* 0x0000001e19197223 */ /* 0x000fe20000010024 */
[C---:B------:R-:W-:Y:S01]  /*7ec0*/  FMUL.FTZ R31, R6.reuse, R29 ;  /* 0x0000001d061f7220 */ /* 0x040fe20000410000 */
[-C--:B------:R-:W-:Y:S01]  /*7ed0*/  FMUL.FTZ R28, R6, R5.reuse ;  /* 0x00000005061c7220 */ /* 0x080fe20000410000 */
[C---:B------:R-:W-:Y:S01]  /*7ee0*/  FMUL.FTZ R30, R7.reuse, R20 ;  /* 0x00000014071e7220 */ /* 0x040fe20000410000 */
[-C--:B------:R-:W-:Y:S01]  /*7ef0*/  FMUL.FTZ R35, R7, R4.reuse ;  /* 0x0000000407237220 */ /* 0x080fe20000410000 */
[C---:B------:R-:W-:Y:S01]  /*7f00*/  FFMA.FTZ R6, R26.reuse, R5, -R31 ;  /* 0x000000051a067223 */ /* 0x040fe2000001081f */
[----:B------:R-:W-:Y:S01]  /*7f10*/  FFMA.FTZ R29, R26, R29, R28 ;  /* 0x0000001d1a1d7223 */ /* 0x000fe2000001001c */
[C---:B------:R-:W-:Y:S01]  /*7f20*/  FFMA.FTZ R7, R27.reuse, R4, -R30 ;  /* 0x000000041b077223 */ /* 0x040fe2000001081e */
[----:B------:R-:W-:Y:S01]  /*7f30*/  FFMA.FTZ R20, R27, R20, R35 ;  /* 0x000000141b147223 */ /* 0x000fe20000010023 */
[----:B------:R-:W-:-:S02]  /*7f40*/  F2FP.BF16.F32.PACK_AB R4, R32, R33 ;  /* 0x000000212004723e */ /* 0x000fc400000010ff */
[----:B------:R-:W-:Y:S02]  /*7f50*/  F2FP.BF16.F32.PACK_AB R5, R25, R34 ;  /* 0x000000221905723e */ /* 0x000fe400000010ff */
[----:B------:R-:W-:Y:S02]  /*7f60*/  F2FP.BF16.F32.PACK_AB R6, R29, R6 ;  /* 0x000000061d06723e */ /* 0x000fe400000010ff */
[----:B------:R-:W-:-:S05]  /*7f70*/  F2FP.BF16.F32.PACK_AB R7, R20, R7 ;  /* 0x000000071407723e */ /* 0x000fca00000010ff */
[----:B------:R1:W-:Y:S02]  /*7f80*/  STS.128 [R11+0x18400], R4 ;  /* 0x018400040b007388 */ /* 0x0003e40000000c00 */
.L_x_732:
[----:B------:R-:W-:Y:S05]  /*7f90*/  BSYNC B2 ;  /* 0x0000000000027941 */ /* 0x000fea0003800000 */
.L_x_731:
[----:B------:R-:W-:Y:S05]  /*7fa0*/  @P1 BRA `(.L_x_730) ;  /* 0x0000000000981947 */ /* 0x000fea0003800000 */
[----:B-1----:R-:W1:Y:S01]  /*7fb0*/  LDS.128 R4, [R0] ;  /* 0x0000000000047984 */ /* 0x002e620000000c00 */
        /* <DEDUP_REMOVED lines=36> */
[----:B------:R2:W-:Y:S02]  /*8200*/  STS.128 [R0], R4 ;  /* 0x0000000400007388 */ /* 0x0005e40000000c00 */
.L_x_730:
[----:B------:R-:W-:Y:S05]  /*8210*/  BSYNC B1 ;  /* 0x0000000000017941 */ /* 0x000fea0003800000 */
.L_x_729:
[----:B-12---:R-:W-:-:S05]  /*8220*/  VIADD R4, R200, 0x40 ;  /* 0x00000040c8047836 */ /* 0x006fca0000000000 */
[----:B------:R-:W-:-:S13]  /*8230*/  ISETP.GE.AND P0, PT, R4, R21, PT ;  /* 0x000000150400720c */ /* 0x000fda0003f06270 */
[----:B------:R-:W-:Y:S05]  /*8240*/  @P0 BRA `(.L_x_733) ;  /* 0x00000014003c0947 */ /* 0x000fea0003800000 */
[----:B------:R-:W1:Y:S01]  /*8250*/  LDC R4, c[0x0][0x3f4] ;  /* 0x0000fd00ff047b82 */ /* 0x000e620000000800 */
[----:B------:R-:W-:Y:S01]  /*8260*/  BSSY B1, `(.L_x_734) ;  /* 0x000002a000017945 */ /* 0x000fe20003800000 */
[-C--:B-1----:R-:W-:Y:S02]  /*8270*/  ISETP.GE.AND P0, PT, R22, R4.reuse, PT ;  /* 0x000000041600720c */ /* 0x082fe40003f06270 */
[----:B------:R-:W-:-:S11]  /*8280*/  ISETP.GE.AND P1, PT, R205, R4, PT ;  /* 0x00000004cd00720c */ /* 0x000fd60003f26270 */
[----:B------:R-:W-:Y:S05]  /*8290*/  @P0 BRA `(.L_x_735) ;  /* 0x0000000000980947 */ /* 0x000fea0003800000 */
[----:B------:R-:W1:Y:S01]  /*82a0*/  LDS.128 R4, [R11+0x1a400] ;  /* 0x01a400000b047984 */ /* 0x000e620000000c00 */
[C---:B------:R-:W-:Y:S01]  /*82b0*/  IMAD.U32 R28, R14.reuse, 0x10000, RZ ;  /* 0x000100000e1c7824 */ /* 0x040fe200078e00ff */
[C---:B------:R-:W-:Y:S01]  /*82c0*/  LOP3.LUT R31, R15.reuse, 0xffff0000, RZ, 0xc0, !PT ;  /* 0xffff00000f1f7812 */ /* 0x040fe200078ec0ff */
[----:B------:R-:W-:Y:S01]  /*82d0*/  IMAD.U32 R30, R15, 0x10000, RZ ;  /* 0x000100000f1e7824 */ /* 0x000fe200078e00ff */
[----:B------:R-:W-:Y:S01]  /*82e0*/  LOP3.LUT R29, R14, 0xffff0000, RZ, 0xc0, !PT ;  /* 0xffff00000e1d7812 */ /* 0x000fe200078ec0ff */
[C---:B-1----:R-:W-:Y:S01]  /*82f0*/  IMAD.U32 R20, R4.reuse, 0x10000, RZ ;  /* 0x0001000004147824 */ /* 0x042fe200078e00ff */
[----:B------:R-:W-:Y:S01]  /*8300*/  LOP3.LUT R4, R4, 0xffff0000, RZ, 0xc0, !PT ;  /* 0xffff000004047812 */ /* 0x000fe200078ec0ff */
[C---:B------:R-:W-:Y:S01]  /*8310*/  IMAD.U32 R21, R5.reuse, 0x10000, RZ ;  /* 0x0001000005157824 */ /* 0x040fe200078e00ff */
[----:B------:R-:W-:Y:S01]  /*8320*/  LOP3.LUT R5, R5, 0xffff0000, RZ, 0xc0, !PT ;  /* 0xffff000005057812 */ /* 0x000fe200078ec0ff */
[C---:B------:R-:W-:Y:S01]  /*8330*/  IMAD.U32 R14, R6.reuse, 0x10000, RZ ;  /* 0x00010000060e7824 */ /* 0x040fe200078e00ff */
[----:B------:R-:W-:Y:S01]  /*8340*/  LOP3.LUT R6, R6, 0xffff0000, RZ, 0xc0, !PT ;  /* 0xffff000006067812 */ /* 0x000fe200078ec0ff */
[-C--:B------:R-:W-:Y:S01]  /*8350*/  FMUL.FTZ R25, R30, R4.reuse ;  /* 0x000000041e197220 */ /* 0x080fe20000410000 */
[----:B------:R-:W-:Y:S01]  /*8360*/  FMUL.FTZ R27, R28, R4 ;  /* 0x000000041c1b7220 */ /* 0x000fe20000410000 */
[----:B0-----:R-:W-:Y:S01]  /*8370*/  FMUL.FTZ R26, R31, R5 ;  /* 0x000000051f1a7220 */ /* 0x001fe20000410000 */
[----:B------:R-:W-:-:S02]  /*8380*/  IMAD.U32 R15, R7, 0x10000, RZ ;  /* 0x00010000070f7824 */ /* 0x000fc400078e00ff */
[-C--:B------:R-:W-:Y:S01]  /*8390*/  FFMA.FTZ R4, R28, R20.reuse, -R25 ;  /* 0x000000141c047223 */ /* 0x080fe20000010819 */
[----:B------:R-:W-:Y:S01]  /*83a0*/  FFMA.FTZ R27, R30, R20, R27 ;  /* 0x000000141e1b7223 */ /* 0x000fe2000001001b */
[C---:B------:R-:W-:Y:S01]  /*83b0*/  FMUL.FTZ R20, R29.reuse, R5 ;  /* 0x000000051d147220 */ /* 0x040fe20000410000 */
[-C--:B------:R-:W-:Y:S01]  /*83c0*/  FFMA.FTZ R5, R29, R21.reuse, -R26 ;  /* 0x000000151d057223 */ /* 0x080fe2000001081a */
[----:B------:R-:W-:Y:S01]  /*83d0*/  LOP3.LUT R7, R7, 0xffff0000, RZ, 0xc0, !PT ;  /* 0xffff000007077812 */ /* 0x000fe200078ec0ff */
[C---:B------:R-:W-:Y:S01]  /*83e0*/  IMAD.U32 R30, R12.reuse, 0x10000, RZ ;  /* 0x000100000c1e7824 */ /* 0x040fe200078e00ff */
[----:B------:R-:W-:Y:S01]  /*83f0*/  LOP3.LUT R29, R12, 0xffff0000, RZ, 0xc0, !PT ;  /* 0xffff00000c1d7812 */ /* 0x000fe200078ec0ff */
[C---:B------:R-:W-:Y:S01]  /*8400*/  IMAD.U32 R28, R13.reuse, 0x10000, RZ ;  /* 0x000100000d1c7824 */ /* 0x040fe200078e00ff */
[----:B------:R-:W-:Y:S01]  /*8410*/  LOP3.LUT R25, R13, 0xffff0000, RZ, 0xc0, !PT ;  /* 0xffff00000d197812 */ /* 0x000fe200078ec0ff */
[----:B------:R-:W-:Y:S01]  /*8420*/  FFMA.FTZ R20, R31, R21, R20 ;  /* 0x000000151f147223 */ /* 0x000fe20000010014 */
[-C--:B------:R-:W-:Y:S01]  /*8430*/  FMUL.FTZ R13, R30, R6.reuse ;  /* 0x000000061e0d7220 */ /* 0x080fe20000410000 */
[C---:B------:R-:W-:Y:S01]  /*8440*/  FMUL.FTZ R21, R28.reuse, R6 ;  /* 0x000000061c157220 */ /* 0x040fe20000410000 */
[-C--:B------:R-:W-:Y:S01]  /*8450*/  FMUL.FTZ R12, R29, R7.reuse ;  /* 0x000000071d0c7220 */ /* 0x080fe20000410000 */
[C---:B------:R-:W-:Y:S01]  /*8460*/  FMUL.FTZ R26, R25.reuse, R7 ;  /* 0x00000007191a7220 */ /* 0x040fe20000410000 */
[-C--:B------:R-:W-:Y:S01]  /*8470*/  FFMA.FTZ R6, R28, R14.reuse, -R13 ;  /* 0x0000000e1c067223 */ /* 0x080fe2000001080d */
[----:B------:R-:W-:Y:S01]  /*8480*/  FFMA.FTZ R21, R30, R14, R21 ;  /* 0x0000000e1e157223 */ /* 0x000fe20000010015 */
[-C--:B------:R-:W-:Y:S01]  /*8490*/  FFMA.FTZ R7, R25, R15.reuse, -R12 ;  /* 0x0000000f19077223 */ /* 0x080fe2000001080c */
[----:B------:R-:W-:Y:S01]  /*84a0*/  FFMA.FTZ R26, R29, R15, R26 ;  /* 0x0000000f1d1a7223 */ /* 0x000fe2000001001a */
[----:B------:R-:W-:-:S02]  /*84b0*/  F2FP.BF16.F32.PACK_AB R4, R27, R4 ;  /* 0x000000041b04723e */ /* 0x000fc400000010ff */
[----:B------:R-:W-:Y:S02]  /*84c0*/  F2FP.BF16.F32.PACK_AB R5, R20, R5 ;  /* 0x000000051405723e */ /* 0x000fe400000010ff */
[----:B------:R-:W-:Y:S02]  /*84d0*/  F2FP.BF16.F32.PACK_AB R6, R21, R6 ;  /* 0x000000061506723e */ /* 0x000fe400000010ff */
[----:B------:R-:W-:-:S05]  /*84e0*/  F2FP.BF16.F32.PACK_AB R7, R26, R7 ;  /* 0x000000071a07723e */ /* 0x000fca00000010ff */
[----:B------:R1:W-:Y:S02]  /*84f0*/  STS.128 [R11+0x1a400], R4 ;  /* 0x01a400040b007388 */ /* 0x0003e40000000c00 */
.L_x_735:
[----:B------:R-:W-:Y:S05]  /*8500*/  BSYNC B1 ;  /* 0x0000000000017941 */ /* 0x000fea0003800000 */
.L_x_734:
[----:B------:R-:W-:Y:S05]  /*8510*/  @P1 BRA `(.L_x_733) ;  /* 0x0000001000881947 */ /* 0x000fea0003800000 */
[----:B-1----:R-:W1:Y:S01]  /*8520*/  LDS.128 R4, [R0+0x2000] ;  /* 0x0020000000047984 */ /* 0x002e620000000c00 */
[C---:B------:R-:W-:Y:S01]  /*8530*/  IMAD.U32 R21, R9.reuse, 0x10000, RZ ;  /* 0x0001000009157824 */ /* 0x040fe200078e00ff */
[----:B------:R-:W-:Y:S01]  /*8540*/  LOP3.LUT R28, R9, 0xffff0000, RZ, 0xc0, !PT ;  /* 0xffff0000091c7812 */ /* 0x000fe200078ec0ff */
[C---:B------:R-:W-:Y:S01]  /*8550*/  IMAD.U32 R15, R3.reuse, 0x10000, RZ ;  /* 0x00010000030f7824 */ /* 0x040fe200078e00ff */
[----:B0-----:R-:W-:Y:S01]  /*8560*/  LOP3.LUT R26, R3, 0xffff0000, RZ, 0xc0, !PT ;  /* 0xffff0000031a7812 */ /* 0x001fe200078ec0ff */
[C---:B------:R-:W-:Y:S01]  /*8570*/  IMAD.U32 R25, R10.reuse, 0x10000, RZ ;  /* 0x000100000a197824 */ /* 0x040fe200078e00ff */
        /* <DEDUP_REMOVED lines=9> */
[----:B------:R-:W-:Y:S01]  /*8610*/  FMUL.FTZ R13, R28, R5 ;  /* 0x000000051c0d7220 */ /* 0x000fe20000410000 */
[----:B------:R-:W-:-:S02]  /*8620*/  IMAD.U32 R9, R7, 0x10000, RZ ;  /* 0x0001000007097824 */ /* 0x000fc400078e00ff */
[-C--:B------:R-:W-:Y:S01]  /*8630*/  FFMA.FTZ R4, R15, R11.reuse, -R14 ;  /* 0x0000000b0f047223 */ /* 0x080fe2000001080e */
[----:B------:R-:W-:Y:S01]  /*8640*/  FFMA.FTZ R11, R21, R11, R20 ;  /* 0x0000000b150b7223 */ /* 0x000fe20000010014 */
[C---:B------:R-:W-:Y:S01]  /*8650*/  FMUL.FTZ R15, R26.reuse, R5 ;  /* 0x000000051a0f7220 */ /* 0x040fe20000410000 */
[----:B------:R-:W-:Y:S01]  /*8660*/  LOP3.LUT R7, R7, 0xffff0000, RZ, 0xc0, !PT ;  /* 0xffff000007077812 */ /* 0x000fe200078ec0ff */
[----:B------:R-:W-:Y:S01]  /*8670*/  FFMA.FTZ R5, R26, R12, -R13 ;  /* 0x0000000c1a057223 */ /* 0x000fe2000001080d */
[C---:B------:R-:W-:Y:S01]  /*8680*/  LOP3.LUT R21, R8.reuse, 0xffff0000, RZ, 0xc0, !PT ;  /* 0xffff000008157812 */ /* 0x040fe200078ec0ff */
[----:B------:R-:W-:Y:S02]  /*8690*/  IMAD.U32 R13, R8, 0x10000, RZ ;  /* 0x00010000080d7824 */ /* 0x000fe400078e00ff */
[----:B------:R-:W-:Y:S01]  /*86a0*/  FMUL.FTZ R8, R25, R6 ;  /* 0x0000000619087220 */ /* 0x000fe20000410000 */
[-C--:B------:R-:W-:Y:S01]  /*86b0*/  FMUL.FTZ R14, R27, R7.reuse ;  /* 0x000000071b0e7220 */ /* 0x080fe20000410000 */
[----:B------:R-:W-:Y:S01]  /*86c0*/  FFMA.FTZ R12, R28, R12, R15 ;  /* 0x0000000c1c0c7223 */ /* 0x000fe2000001000f */
[----:B------:R-:W-:Y:S01]  /*86d0*/  FMUL.FTZ R10, R13, R6 ;  /* 0x000000060d0a7220 */ /* 0x000fe20000410000 */
[----:B------:R-:W-:Y:S01]  /*86e0*/  FMUL.FTZ R20, R21, R7 ;  /* 0x0000000715147220 */ /* 0x000fe20000410000 */
[----:B------:R-:W-:Y:S01]  /*86f0*/  FFMA.FTZ R6, R13, R3, -R8 ;  /* 0x000000030d067223 */ /* 0x000fe20000010808 */
[----:B------:R-:W-:Y:S01]  /*8700*/  FFMA.FTZ R7, R21, R9, -R14 ;  /* 0x0000000915077223 */ /* 0x000fe2000001080e */
[----:B------:R-:W-:Y:S01]  /*8710*/  FFMA.FTZ R3, R25, R3, R10 ;  /* 0x0000000319037223 */ /* 0x000fe2000001000a */
[----:B------:R-:W-:Y:S01]  /*8720*/  FFMA.FTZ R20, R27, R9, R20 ;  /* 0x000000091b147223 */ /* 0x000fe20000010014 */
[----:B------:R-:W-:-:S02]  /*8730*/  F2FP.BF16.F32.PACK_AB R4, R11, R4 ;  /* 0x000000040b04723e */ /* 0x000fc400000010ff */
[----:B------:R-:W-:Y:S02]  /*8740*/  F2FP.BF16.F32.PACK_AB R5, R12, R5 ;  /* 0x000000050c05723e */ /* 0x000fe400000010ff */
[----:B------:R-:W-:Y:S02]  /*8750*/  F2FP.BF16.F32.PACK_AB R6, R3, R6 ;  /* 0x000000060306723e */ /* 0x000fe400000010ff */
[----:B------:R-:W-:-:S05]  /*8760*/  F2FP.BF16.F32.PACK_AB R7, R20, R7 ;  /* 0x000000071407723e */ /* 0x000fca00000010ff */
[----:B------:R2:W-:Y:S01]  /*8770*/  STS.128 [R0+0x2000], R4 ;  /* 0x0020000400007388 */ /* 0x0005e20000000c00 */
[----:B------:R-:W-:Y:S05]  /*8780*/  BRA `(.L_x_733) ;  /* 0x0000000c00ec7947 */ /* 0x000fea0003800000 */
.L_x_723:
[----:B------:R-:W-:-:S03]  /*8790*/  UMOV UR4, 0xffffffff ;  /* 0xffffffff00047882 */ /* 0x000fc60000000000 */
[----:B------:R-:W-:Y:S05]  /*87a0*/  BRA.DIV UR4, `(.L_x_736) ;  /* 0x0000012e04fc7947 */ /* 0x000fea000b800000 */
[----:B------:R1:W2:Y:S04]  /*87b0*/  SHFL.IDX PT, R0, R27, RZ, 0x1c1f ;  /* 0x001c1fff1b007589 */ /* 0x0002a800000e0000 */
[----:B------:R1:W3:Y:S04]  /*87c0*/  SHFL.IDX PT, R3, R26, RZ, 0x1c1f ;  /* 0x001c1fff1a037589 */ /* 0x0002e800000e0000 */
[----:B------:R1:W4:Y:S04]  /*87d0*/  SHFL.IDX PT, R20, R25, RZ, 0x1c1f ;  /* 0x001c1fff19147589 */ /* 0x00032800000e0000 */
[----:B------:R1:W0:Y:S02]  /*87e0*/  SHFL.IDX PT, R14, R28, RZ, 0x1c1f ;  /* 0x001c1fff1c0e7589 */ /* 0x00022400000e0000 */
.L_x_963:
[----:B------:R-:W5:Y:S01]  /*87f0*/  LDL R6, [R1+0x40] ;  /* 0x0000400001067983 */ /* 0x000f620000100800 */
[----:B------:R-:W-:Y:S01]  /*8800*/  ULDC UR4, c[0x0][0x448] ;  /* 0x0001120000047ab9 */ /* 0x000fe20000000800 */
[----:B------:R-:W0:Y:S01]  /*8810*/  LDC R21, c[0x0][0x3f4] ;  /* 0x0000fd00ff157b82 */ /* 0x000e220000000800 */
[----:B------:R-:W-:Y:S01]  /*8820*/  IMAD R48, R48, UR4, RZ ;  /* 0x0000000430307c24 */ /* 0x000fe2000f8e02ff */
[----:B------:R-:W-:Y:S01]  /*8830*/  BSSY B1, `(.L_x_737) ;  /* 0x0000017000017945 */ /* 0x000fe20003800000 */
[----:B------:R-:W-:Y:S02]  /*8840*/  CS2R R10, SRZ ;  /* 0x00000000000a7805 */ /* 0x000fe4000001ff00 */
[----:B------:R-:W-:Y:S02]  /*8850*/  CS2R R8, SRZ ;  /* 0x0000000000087805 */ /* 0x000fe4000001ff00 */
[----:B------:R-:W-:Y:S02]  /*8860*/  ISETP.GE.AND P0, PT, R4, R48, PT ;  /* 0x000000300400720c */ /* 0x000fe40003f06270 */
[----:B-----5:R-:W-:-:S04]  /*8870*/  LEA.HI R5, R6, R6, RZ, 0x1 ;  /* 0x0000000606057211 */ /* 0x020fc800078f08ff */
[----:B------:R-:W-:-:S05]  /*8880*/  LOP3.LUT R5, R5, 0xfffffffe, RZ, 0xc0, !PT ;  /* 0xfffffffe05057812 */ /* 0x000fca00078ec0ff */
[----:B-1----:R-:W-:Y:S01]  /*8890*/  IMAD.IADD R26, R6, 0x1, -R5 ;  /* 0x00000001061a7824 */ /* 0x002fe200078e0a05 */
[----:B------:R-:W-:Y:S02]  /*88a0*/  CS2R R6, SRZ ;  /* 0x0000000000067805 */ /* 0x000fe4000001ff00 */
[----:B------:R-:W-:Y:S02]  /*88b0*/  CS2R R4, SRZ ;  /* 0x0000000000047805 */ /* 0x000fe4000001ff00 */
[----:B------:R-:W-:Y:S01]  /*88c0*/  SHF.L.U32 R26, R26, 0x1f, RZ ;  /* 0x0000001f1a1a7819 */ /* 0x000fe200000006ff */
[----:B0-----:R-:W-:Y:S06]  /*88d0*/  @P0 BRA `(.L_x_738) ;  /* 0x0000000000300947 */ /* 0x001fec0003800000 */
[----:B------:R-:W-:Y:S01]  /*88e0*/  ULDC UR4, c[0x0][0x3f4] ;  /* 0x0000fd0000047ab9 */ /* 0x000fe20000000800 */
[C---:B------:R-:W-:Y:S01]  /*88f0*/  IMAD.SHL.U32 R15, R16.reuse, 0x2, RZ ;  /* 0x00000002100f7824 */ /* 0x040fe200078e00ff */
[C---:B------:R-:W-:Y:S02]  /*8900*/  ISETP.GE.AND P2, PT, R16.reuse, UR4, PT ;  /* 0x0000000410007c0c */ /* 0x040fe4000bf46270 */
[----:B------:R-:W-:Y:S02]  /*8910*/  SHF.L.U64.HI R7, R16, 0x1, R17 ;  /* 0x0000000110077819 */ /* 0x000fe40000010211 */
[-C--:B---3--:R-:W-:Y:S02]  /*8920*/  IADD3 R12, P0, R3, R15.reuse, RZ ;  /* 0x0000000f030c7210 */ /* 0x088fe40007f1e0ff */
[----:B------:R-:W-:-:S03]  /*8930*/  IADD3 R14, P1, R14, R15, RZ ;  /* 0x0000000f0e0e7210 */ /* 0x000fc60007f3e0ff */
[--C-:B--2---:R-:W-:Y:S02]  /*8940*/  IMAD.X R13, R0, 0x1, R7.reuse, P0 ;  /* 0x00000001000d7824 */ /* 0x104fe400000e0607 */
[----:B----4-:R-:W-:Y:S01]  /*8950*/  IMAD.X R15, R20, 0x1, R7, P1 ;  /* 0x00000001140f7824 */ /* 0x010fe200008e0607 */
[----:B------:R-:W-:Y:S01]  /*8960*/  CS2R R6, SRZ ;  /* 0x0000000000067805 */ /* 0x000fe2000001ff00 */
[----:B------:R-:W-:Y:S06]  /*8970*/  @P2 BRA `(.L_x_738) ;  /* 0x0000000000082947 */ /* 0x000fec0003800000 */
[----:B------:R0:W5:Y:S04]  /*8980*/  LD.E.128 R8, desc[UR40][R12.64] ;  /* 0x000000280c087980 */ /* 0x000168000c101d00 */
[----:B------:R0:W5:Y:S02]  /*8990*/  LD.E.128 R4, desc[UR40][R14.64] ;  /* 0x000000280e047980 */ /* 0x000164000c101d00 */
.L_x_738:
[----:B------:R-:W-:Y:S05]  /*89a0*/  BSYNC B1 ;  /* 0x0000000000017941 */ /* 0x000fea0003800000 */
.L_x_737:
[----:B------:R-:W1:Y:S01]  /*89b0*/  SYNCS.PHASECHK.TRANS64.TRYWAIT P1, [R19+URZ+0x22800], R26 ;  /* 0x0228001a130075a7 */ /* 0x000e62000802017f */
[----:B--2---:R-:W-:Y:S01]  /*89c0*/  IMAD R0, R49, -0x80, R48 ;  /* 0xffffff8031007824 */ /* 0x004fe200078e0230 */
[--C-:B-----5:R-:W-:Y:S01]  /*89d0*/  SHF.R.U64 R27, R8, 0x10, R9.reuse ;  /* 0x00000010081b7819 */ /* 0x120fe20000001209 */
[----:B0-----:R-:W-:Y:S01]  /*89e0*/  IMAD.MOV.U32 R12, RZ, RZ, R8 ;  /* 0x000000ffff0c7224 */ /* 0x001fe200078e0008 */
[--C-:B------:R-:W-:Y:S01]  /*89f0*/  SHF.R.U32.HI R28, RZ, 0x10, R9.reuse ;  /* 0x00000010ff1c7819 */ /* 0x100fe20000011609 */
[----:B------:R-:W-:Y:S01]  /*8a00*/  IMAD.MOV.U32 R25, RZ, RZ, R9 ;  /* 0x000000ffff197224 */ /* 0x000fe200078e0009 */
[----:B------:R-:W-:Y:S01]  /*8a10*/  VIMNMX R29, R0, 0x80, PT ;  /* 0x00000080001d7848 */ /* 0x000fe20003fe0100 */
[----:B------:R-:W-:Y:S01]  /*8a20*/  IMAD.MOV.U32 R13, RZ, RZ, R10 ;  /* 0x000000ffff0d7224 */ /* 0x000fe200078e000a */
[--C-:B------:R-:W-:Y:S01]  /*8a30*/  SHF.R.U64 R10, R10, 0x10, R11.reuse ;  /* 0x000000100a0a7819 */ /* 0x100fe2000000120b */
[----:B------:R-:W-:Y:S01]  /*8a40*/  IMAD.MOV.U32 R14, RZ, RZ, R11 ;  /* 0x000000ffff0e7224 */ /* 0x000fe200078e000b */
[--C-:B------:R-:W-:Y:S01]  /*8a50*/  SHF.R.U64 R9, R4, 0x10, R5.reuse ;  /* 0x0000001004097819 */ /* 0x100fe20000001205 */
[----:B----4-:R-:W-:Y:S01]  /*8a60*/  IMAD.MOV.U32 R20, RZ, RZ, R4 ;  /* 0x000000ffff147224 */ /* 0x010fe200078e0004 */
[--C-:B------:R-:W-:Y:S01]  /*8a70*/  SHF.R.U32.HI R8, RZ, 0x10, R5.reuse ;  /* 0x00000010ff087819 */ /* 0x100fe20000011605 */
[----:B---3--:R-:W-:Y:S01]  /*8a80*/  IMAD.MOV.U32 R3, RZ, RZ, R5 ;  /* 0x000000ffff037224 */ /* 0x008fe200078e0005 */
[----:B------:R-:W-:Y:S01]  /*8a90*/  ISETP.GE.AND P0, PT, R16, R21, PT ;  /* 0x000000151000720c */ /* 0x000fe20003f06270 */
[----:B------:R-:W-:Y:S01]  /*8aa0*/  IMAD.MOV.U32 R15, RZ, RZ, R6 ;  /* 0x000000ffff0f7224 */ /* 0x000fe200078e0006 */
[----:B------:R-:W-:Y:S01]  /*8ab0*/  SHF.R.U32.HI R11, RZ, 0x10, R11 ;  /* 0x00000010ff0b7819 */ /* 0x000fe2000001160b */
[--C-:B------:R-:W-:Y:S01]  /*8ac0*/  IMAD.MOV.U32 R0, RZ, RZ, R7.reuse ;  /* 0x000000ffff007224 */ /* 0x100fe200078e0007 */
[--C-:B------:R-:W-:Y:S01]  /*8ad0*/  SHF.R.U64 R4, R6, 0x10, R7.reuse ;  /* 0x0000001006047819 */ /* 0x100fe20000001207 */
[C---:B------:R-:W-:Y:S01]  /*8ae0*/  VIADD R31, R200.reuse, 0x40 ;  /* 0x00000040c81f7836 */ /* 0x040fe20000000000 */
[----:B------:R-:W-:Y:S01]  /*8af0*/  SHF.R.U32.HI R5, RZ, 0x10, R7 ;  /* 0x00000010ff057819 */ /* 0x000fe20000011607 */
[----:B------:R-:W-:Y:S01]  /*8b00*/  BSSY B1, `(.L_x_739) ;  /* 0x000000c000017945 */ /* 0x000fe20003800000 */
[----:B------:R-:W-:-:S02]  /*8b10*/  ISETP.GE.OR P2, PT, R200, R29, P0 ;  /* 0x0000001dc800720c */ /* 0x000fc40000746670 */
[----:B------:R-:W-:Y:S02]  /*8b20*/  PRMT R12, R12, 0x5410, R27 ;  /* 0x000054100c0c7816 */ /* 0x000fe4000000001b */
[----:B------:R-:W-:Y:S02]  /*8b30*/  ISETP.GE.OR P0, PT, R31, R29, P0 ;  /* 0x0000001d1f00720c */ /* 0x000fe40000706670 */
[----:B------:R-:W-:Y:S02]  /*8b40*/  PRMT R25, R25, 0x5410, R28 ;  /* 0x0000541019197816 */ /* 0x000fe4000000001c */
[----:B------:R-:W-:Y:S02]  /*8b50*/  PRMT R13, R13, 0x5410, R10 ;  /* 0x000054100d0d7816 */ /* 0x000fe4000000000a */
[----:B------:R-:W-:Y:S02]  /*8b60*/  PRMT R14, R14, 0x5410, R11 ;  /* 0x000054100e0e7816 */ /* 0x000fe4000000000b */
[----:B------:R-:W-:-:S02]  /*8b70*/  PRMT R20, R20, 0x5410, R9 ;  /* 0x0000541014147816 */ /* 0x000fc40000000009 */
[----:B------:R-:W-:Y:S02]  /*8b80*/  PRMT R3, R3, 0x5410, R8 ;  /* 0x0000541003037816 */ /* 0x000fe40000000008 */
[----:B------:R-:W-:Y:S02]  /*8b90*/  PRMT R15, R15, 0x5410, R4 ;  /* 0x000054100f0f7816 */ /* 0x000fe40000000004 */
[----:B------:R-:W-:Y:S01]  /*8ba0*/  PRMT R0, R0, 0x5410, R5 ;  /* 0x0000541000007816 */ /* 0x000fe20000000005 */
[----:B-1----:R-:W-:Y:S06]  /*8bb0*/  @!P1 BRA `(.L_x_740) ;  /* 0x0000012c00689947 */ /* 0x002fec0003800000 */
.L_x_964:
[----:B------:R-:W-:Y:S05]  /*8bc0*/  BSYNC B1 ;  /* 0x0000000000017941 */ /* 0x000fea0003800000 */
.L_x_739:
[----:B------:R-:W-:Y:S04]  /*8bd0*/  BSSY B1, `(.L_x_741) ;  /* 0x000005b000017945 */ /* 0x000fe80003800000 */
[----:B------:R-:W-:Y:S05]  /*8be0*/  @P2 BRA `(.L_x_742) ;  /* 0x0000000400642947 */ /* 0x000fea0003800000 */
[----:B------:R-:W2:Y:S01]  /*8bf0*/  LDL R8, [R1+0x1c] ;  /* 0x00001c0001087983 */ /* 0x000ea20000100800 */
[----:B------:R-:W-:Y:S01]  /*8c00*/  IMAD.SHL.U32 R4, R30, 0x40, RZ ;  /* 0x000000401e047824 */ /* 0x000fe200078e00ff */
[C---:B------:R-:W-:Y:S01]  /*8c10*/  LOP3.LUT R43, R15.reuse, 0xffff0000, RZ, 0xc0, !PT ;  /* 0xffff00000f2b7812 */ /* 0x040fe200078ec0ff */
[----:B------:R-:W-:Y:S02]  /*8c20*/  IMAD.IADD R5, R16, 0x1, R21 ;  /* 0x0000000110057824 */ /* 0x000fe400078e0215 */
[----:B------:R-:W-:Y:S01]  /*8c30*/  IMAD.U32 R41, R15, 0x10000, RZ ;  /* 0x000100000f297824 */ /* 0x000fe200078e00ff */
[----:B------:R-:W-:Y:S01]  /*8c40*/  LOP3.LUT R6, R4, 0x1c0, RZ, 0xc0, !PT ;  /* 0x000001c004067812 */ /* 0x000fe200078ec0ff */
[----:B------:R-:W-:Y:S02]  /*8c50*/  IMAD.U32 R35, R13, 0x10000, RZ ;  /* 0x000100000d237824 */ /* 0x000fe400078e00ff */
[----:B------:R-:W-:Y:S01]  /*8c60*/  IMAD.U32 R39, R20, 0x10000, RZ ;  /* 0x0001000014277824 */ /* 0x000fe200078e00ff */
[----:B------:R-:W-:-:S02]  /*8c70*/  LOP3.LUT R4, R6, 0x38, R16, 0xf8, !PT ;  /* 0x0000003806047812 */ /* 0x000fc400078ef810 */
[----:B------:R-:W-:Y:S02]  /*8c80*/  SHF.R.U32.HI R7, RZ, 0x3, R6 ;  /* 0x00000003ff077819 */ /* 0x000fe40000011606 */
[----:B------:R-:W-:Y:S02]  /*8c90*/  LOP3.LUT R5, R6, 0x38, R5, 0xf8, !PT ;  /* 0x0000003806057812 */ /* 0x000fe400078ef805 */
[-C--:B------:R-:W-:Y:S02]  /*8ca0*/  LOP3.LUT R4, R4, R7.reuse, RZ, 0x3c, !PT ;  /* 0x0000000704047212 */ /* 0x080fe400078e3cff */
[----:B------:R-:W-:-:S03]  /*8cb0*/  LOP3.LUT R5, R5, R7, RZ, 0x3c, !PT ;  /* 0x0000000705057212 */ /* 0x000fc600078e3cff */
[C---:B--2---:R-:W-:Y:S02]  /*8cc0*/  IMAD R4, R8.reuse, 0x200, R4 ;  /* 0x0000020008047824 */ /* 0x044fe400078e0204 */
[----:B------:R-:W-:Y:S02]  /*8cd0*/  IMAD R8, R8, 0x200, R5 ;  /* 0x0000020008087824 */ /* 0x000fe400078e0205 */
[--C-:B------:R-:W-:Y:S02]  /*8ce0*/  IMAD R42, R4, 0x2, R19.reuse ;  /* 0x00000002042a7824 */ /* 0x100fe400078e0213 */
[----:B------:R-:W-:-:S03]  /*8cf0*/  IMAD R44, R8, 0x2, R19 ;  /* 0x00000002082c7824 */ /* 0x000fc600078e0213 */
[----:B------:R-:W1:Y:S04]  /*8d00*/  LDS.128 R4, [R42+0x18400] ;  /* 0x018400002a047984 */ /* 0x000e680000000c00 */
[----:B------:R-:W2:Y:S01]  /*8d10*/  LDS.128 R8, [R44+0x18400] ;  /* 0x018400002c087984 */ /* 0x000ea20000000c00 */
[C---:B-1----:R-:W-:Y:S01]  /*8d20*/  IMAD.U32 R28, R6.reuse, 0x10000, RZ ;  /* 0x00010000061c7824 */ /* 0x042fe200078e00ff */
[----:B------:R-:W-:Y:S01]  /*8d30*/  LOP3.LUT R6, R6, 0xffff0000, RZ, 0xc0, !PT ;  /* 0xffff000006067812 */ /* 0x000fe200078ec0ff */
[C---:B0-----:R-:W-:Y:S01]  /*8d40*/  IMAD.U32 R26, R4.reuse, 0x10000, RZ ;  /* 0x00010000041a7824 */ /* 0x041fe200078e00ff */
[----:B------:R-:W-:Y:S01]  /*8d50*/  LOP3.LUT R4, R4, 0xffff0000, RZ, 0xc0, !PT ;  /* 0xffff000004047812 */ /* 0x000fe200078ec0ff */
[C---:B--2---:R-:W-:Y:S01]  /*8d60*/  IMAD.U32 R32, R10.reuse, 0x10000, RZ ;  /* 0x000100000a207824 */ /* 0x044fe200078e00ff */
[----:B------:R-:W-:Y:S01]  /*8d70*/  LOP3.LUT R10, R10, 0xffff0000, RZ, 0xc0, !PT ;  /* 0xffff00000a0a7812 */ /* 0x000fe200078ec0ff */
[C---:B------:R-:W-:Y:S01]  /*8d80*/  IMAD.U32 R30, R8.reuse, 0x10000, RZ ;  /* 0x00010000081e7824 */ /* 0x040fe200078e00ff */
[----:B------:R-:W-:Y:S01]  /*8d90*/  LOP3.LUT R8, R8, 0xffff0000, RZ, 0xc0, !PT ;  /* 0xffff000008087812 */ /* 0x000fe200078ec0ff */
[C---:B------:R-:W-:Y:S01]  /*8da0*/  FMUL.FTZ R37, R32.reuse, R41 ;  /* 0x0000002920257220 */ /* 0x040fe20000410000 */
[----:B------:R-:W-:Y:S01]  /*8db0*/  FMUL.FTZ R45, R32, R35 ;  /* 0x00000023202d7220 */ /* 0x000fe20000410000 */
[----:B------:R-:W-:Y:S01]  /*8dc0*/  FMUL.FTZ R47, R10, R43 ;  /* 0x0000002b0a2f7220 */ /* 0x000fe20000410000 */
[----:B------:R-:W-:-:S02]  /*8dd0*/  IMAD.U32 R31, R9, 0x10000, RZ ;  /* 0x00010000091f7824 */ /* 0x000fc400078e00ff */
[C---:B------:R-:W-:Y:S01]  /*8de0*/  FFMA.FTZ R34, R28.reuse, R35, -R37 ;  /* 0x000000231c227223 */ /* 0x040fe20000010825 */
[----:B------:R-:W-:Y:S01]  /*8df0*/  LOP3.LUT R37, R13, 0xffff0000, RZ, 0xc0, !PT ;  /* 0xffff00000d257812 */ /* 0x000fe200078ec0ff */
[----:B------:R-:W-:Y:S01]  /*8e00*/  FFMA.FTZ R45, R28, R41, R45 ;  /* 0x000000291c2d7223 */ /* 0x000fe2000001002d */
[----:B------:R-:W-:Y:S02]  /*8e10*/  IMAD.U32 R35, R12, 0x10000, RZ ;  /* 0x000100000c237824 */ /* 0x000fe400078e00ff */
[----:B------:R-:W-:Y:S01]  /*8e20*/  FMUL.FTZ R41, R30, R39 ;  /* 0x000000271e297220 */ /* 0x000fe20000410000 */
[----:B------:R-:W-:Y:S02]  /*8e30*/  IMAD.U32 R33, R11, 0x10000, RZ ;  /* 0x000100000b217824 */ /* 0x000fe400078e00ff */
[-C--:B------:R-:W-:Y:S01]  /*8e40*/  FMUL.FTZ R49, R10, R37.reuse ;  /* 0x000000250a317220 */ /* 0x080fe20000410000 */
[----:B------:R-:W-:Y:S01]  /*8e50*/  FFMA.FTZ R47, R6, R37, -R47 ;  /* 0x00000025062f7223 */ /* 0x000fe2000001082f */
[-C--:B------:R-:W-:Y:S01]  /*8e60*/  FMUL.FTZ R30, R30, R35.reuse ;  /* 0x000000231e1e7220 */ /* 0x080fe20000410000 */
[----:B------:R-:W-:Y:S01]  /*8e70*/  FFMA.FTZ R41, R26, R35, -R41 ;  /* 0x000000231a297223 */ /* 0x000fe20000010829 */
[----:B------:R-:W-:Y:S01]  /*8e80*/  LOP3.LUT R37, R20, 0xffff0000, RZ, 0xc0, !PT ;  /* 0xffff000014257812 */ /* 0x000fe200078ec0ff */
[----:B------:R-:W-:Y:S01]  /*8e90*/  FFMA.FTZ R36, R6, R43, R49 ;  /* 0x0000002b06247223 */ /* 0x000fe20000010031 */
[----:B------:R-:W-:Y:S01]  /*8ea0*/  LOP3.LUT R35, R12, 0xffff0000, RZ, 0xc0, !PT ;  /* 0xffff00000c237812 */ /* 0x000fe200078ec0ff */
[----:B------:R-:W-:Y:S01]  /*8eb0*/  FFMA.FTZ R30, R26, R39, R30 ;  /* 0x000000271a1e7223 */ /* 0x000fe2000001001e */
[----:B------:R-:W-:-:S02]  /*8ec0*/  IMAD.U32 R10, R3, 0x10000, RZ ;  /* 0x00010000030a7824 */ /* 0x000fc400078e00ff */
[C---:B------:R-:W-:Y:S01]  /*8ed0*/  FMUL.FTZ R39, R8.reuse, R37 ;  /* 0x0000002508277220 */ /* 0x040fe20000410000 */
[----:B------:R-:W-:Y:S02]  /*8ee0*/  IMAD.U32 R6, R25, 0x10000, RZ ;  /* 0x0001000019067824 */ /* 0x000fe400078e00ff */
[-C--:B------:R-:W-:Y:S01]  /*8ef0*/  FMUL.FTZ R43, R8, R35.reuse ;  /* 0x00000023082b7220 */ /* 0x080fe20000410000 */
[----:B------:R-:W-:Y:S02]  /*8f00*/  IMAD.U32 R26, R0, 0x10000, RZ ;  /* 0x00010000001a7824 */ /* 0x000fe400078e00ff */
[----:B------:R-:W-:Y:S01]  /*8f10*/  FFMA.FTZ R28, R4, R35, -R39 ;  /* 0x00000023041c7223 */ /* 0x000fe20000010827 */
[----:B------:R-:W-:Y:S02]  /*8f20*/  IMAD.U32 R8, R14, 0x10000, RZ ;  /* 0x000100000e087824 */ /* 0x000fe400078e00ff */
[----:B------:R-:W-:Y:S01]  /*8f30*/  FMUL.FTZ R32, R31, R10 ;  /* 0x0000000a1f207220 */ /* 0x000fe20000410000 */
[----:B------:R-:W-:Y:S01]  /*8f40*/  FFMA.FTZ R43, R4, R37, R43 ;  /* 0x00000025042b7223 */ /* 0x000fe2000001002b */
[----:B------:R-:W-:-:S02]  /*8f50*/  IMAD.U32 R27, R5, 0x10000, RZ ;  /* 0x00010000051b7824 */ /* 0x000fc400078e00ff */
[----:B------:R-:W-:Y:S01]  /*8f60*/  FMUL.FTZ R31, R31, R6 ;  /* 0x000000061f1f7220 */ /* 0x000fe20000410000 */
[----:B------:R-:W-:Y:S02]  /*8f70*/  IMAD.U32 R29, R7, 0x10000, RZ ;  /* 0x00010000071d7824 */ /* 0x000fe400078e00ff */
[C---:B------:R-:W-:Y:S01]  /*8f80*/  FMUL.FTZ R4, R33.reuse, R26 ;  /* 0x0000001a21047220 */ /* 0x040fe20000410000 */
[----:B------:R-:W-:Y:S01]  /*8f90*/  FMUL.FTZ R38, R33, R8 ;  /* 0x0000000821267220 */ /* 0x000fe20000410000 */
[----:B------:R-:W-:Y:S01]  /*8fa0*/  FFMA.FTZ R31, R27, R10, R31 ;  /* 0x0000000a1b1f7223 */ /* 0x000fe2000001001f */
[----:B------:R-:W-:Y:S01]  /*8fb0*/  LOP3.LUT R9, R9, 0xffff0000, RZ, 0xc0, !PT ;  /* 0xffff000009097812 */ /* 0x000fe200078ec0ff */
[----:B------:R-:W-:Y:S01]  /*8fc0*/  FFMA.FTZ R33, R29, R8, -R4 ;  /* 0x000000081d217223 */ /* 0x000fe20000010804 */
[----:B------:R-:W-:Y:S01]  /*8fd0*/  LOP3.LUT R11, R11, 0xffff0000, RZ, 0xc0, !PT ;  /* 0xffff00000b0b7812 */ /* 0x000fe200078ec0ff */
[----:B------:R-:W-:Y:S01]  /*8fe0*/  FFMA.FTZ R32, R27, R6, -R32 ;  /* 0x000000061b207223 */ /* 0x000fe20000010820 */
[----:B------:R-:W-:Y:S01]  /*8ff0*/  LOP3.LUT R8, R3, 0xffff0000, RZ, 0xc0, !PT ;  /* 0xffff000003087812 */ /* 0x000fe200078ec0ff */
[----:B------:R-:W-:Y:S01]  /*9000*/  FFMA.FTZ R38, R29, R26, R38 ;  /* 0x0000001a1d267223 */ /* 0x000fe20000010026 */
[----:B------:R-:W-:-:S02]  /*9010*/  LOP3.LUT R10, R0, 0xffff0000, RZ, 0xc0, !PT ;  /* 0xffff0000000a7812 */ /* 0x000fc400078ec0ff */
[----:B------:R-:W-:Y:S01]  /*9020*/  LOP3.LUT R4, R25, 0xffff0000, RZ, 0xc0, !PT ;  /* 0xffff000019047812 */ /* 0x000fe200078ec0ff */
[----:B------:R-:W-:Y:S01]  /*9030*/  FMUL.FTZ R26, R9, R8 ;  /* 0x00000008091a7220 */ /* 0x000fe20000410000 */
[----:B------:R-:W-:Y:S01]  /*9040*/  LOP3.LUT R6, R14, 0xffff0000, RZ, 0xc0, !PT ;  /* 0xffff00000e067812 */ /* 0x000fe200078ec0ff */
[----:B------:R-:W-:Y:S01]  /*9050*/  FMUL.FTZ R40, R11, R10 ;  /* 0x0000000a0b287220 */ /* 0x000fe20000410000 */
[----:B------:R-:W-:Y:S01]  /*9060*/  LOP3.LUT R5, R5, 0xffff0000, RZ, 0xc0, !PT ;  /* 0xffff000005057812 */ /* 0x000fe200078ec0ff */
[----:B------:R-:W-:Y:S01]  /*9070*/  FMUL.FTZ R27, R9, R4 ;  /* 0x00000004091b7220 */ /* 0x000fe20000410000 */
[----:B------:R-:W-:Y:S01]  /*9080*/  LOP3.LUT R7, R7, 0xffff0000, RZ, 0xc0, !PT ;  /* 0xffff000007077812 */ /* 0x000fe200078ec0ff */
[----:B------:R-:W-:Y:S02]  /*9090*/  FMUL.FTZ R11, R11, R6 ;  /* 0x000000060b0b7220 */ /* 0x000fe40000410000 */
[C---:B------:R-:W-:Y:S01]  /*90a0*/  FFMA.FTZ R9, R5.reuse, R4, -R26 ;  /* 0x0000000405097223 */ /* 0x040fe2000001081a */
[----:B------:R-:W-:Y:S01]  /*90b0*/  FFMA.FTZ R26, R5, R8, R27 ;  /* 0x00000008051a7223 */ /* 0x000fe2000001001b */
[C---:B------:R-:W-:Y:S01]  /*90c0*/  FFMA.FTZ R40, R7.reuse, R6, -R40 ;  /* 0x0000000607287223 */ /* 0x040fe20000010828 */
[----:B------:R-:W-:Y:S01]  /*90d0*/  FFMA.FTZ R11, R7, R10, R11 ;  /* 0x0000000a070b7223 */ /* 0x000fe2000001000b */
[----:B------:R-:W-:-:S02]  /*90e0*/  F2FP.BF16.F32.PACK_AB R6, R47, R34 ;  /* 0x000000222f06723e */ /* 0x000fc400000010ff */
[----:B------:R-:W-:Y:S02]  /*90f0*/  F2FP.BF16.F32.PACK_AB R4, R28, R41 ;  /* 0x000000291c04723e */ /* 0x000fe400000010ff */
[----:B------:R-:W-:Y:S02]  /*9100*/  F2FP.BF16.F32.PACK_AB R5, R9, R32 ;  /* 0x000000200905723e */ /* 0x000fe400000010ff */
[----:B------:R-:W-:Y:S02]  /*9110*/  F2FP.BF16.F32.PACK_AB R7, R40, R33 ;  /* 0x000000212807723e */ /* 0x000fe400000010ff */
[----:B------:R-:W-:Y:S02]  /*9120*/  F2FP.BF16.F32.PACK_AB R10, R36, R45 ;  /* 0x0000002d240a723e */ /* 0x000fe400000010ff */
[----:B------:R-:W-:Y:S01]  /*9130*/  F2FP.BF16.F32.PACK_AB R8, R43, R30 ;  /* 0x0000001e2b08723e */ /* 0x000fe200000010ff */
[----:B------:R1:W-:Y:S01]  /*9140*/  STS.128 [R42+0x18400], R4 ;  /* 0x018400042a007388 */ /* 0x0003e20000000c00 */
[----:B------:R-:W-:-:S02]  /*9150*/  F2FP.BF16.F32.PACK_AB R9, R26, R31 ;  /* 0x0000001f1a09723e */ /* 0x000fc400000010ff */
[----:B------:R-:W-:-:S05]  /*9160*/  F2FP.BF16.F32.PACK_AB R11, R11, R38 ;  /* 0x000000260b0b723e */ /* 0x000fca00000010ff */
[----:B------:R1:W-:Y:S02]  /*9170*/  STS.128 [R44+0x18400], R8 ;  /* 0x018400082c007388 */ /* 0x0003e40000000c00 */
.L_x_742:
[----:B------:R-:W-:Y:S05]  /*9180*/  BSYNC B1 ;  /* 0x0000000000017941 */ /* 0x000fea0003800000 */
.L_x_741:
[----:B------:R-:W-:Y:S05]  /*9190*/  @P0 BRA `(.L_x_733) ;  /* 0x0000000400680947 */ /* 0x000fea0003800000 */
[----:B-1----:R-:W2:Y:S01]  /*91a0*/  LDL R5, [R1+0x20] ;  /* 0x0000200001057983 */ /* 0x002ea20000100800 */
[C---:B------:R-:W-:Y:S02]  /*91b0*/  VIADD R6, R200.reuse, 0x40 ;  /* 0x00000040c8067836 */ /* 0x040fe40000000000 */
[----:B------:R-:W-:Y:S01]  /*91c0*/  VIADD R7, R200, 0x40 ;  /* 0x00000040c8077836 */ /* 0x000fe20000000000 */
[----:B------:R-:W3:Y:S01]  /*91d0*/  LDL R40, [R1+0x150] ;  /* 0x0001500001287983 */ /* 0x000ee20000100800 */
[----:B------:R-:W-:Y:S02]  /*91e0*/  IMAD.SHL.U32 R6, R6, 0x40, RZ ;  /* 0x0000004006067824 */ /* 0x000fe400078e00ff */
[----:B------:R-:W-:Y:S02]  /*91f0*/  IMAD.SHL.U32 R7, R7, 0x40, RZ ;  /* 0x0000004007077824 */ /* 0x000fe400078e00ff */
[----:B------:R-:W-:Y:S01]  /*9200*/  IMAD.IADD R4, R16, 0x1, R21 ;  /* 0x0000000110047824 */ /* 0x000fe200078e0215 */
[----:B------:R-:W-:-:S02]  /*9210*/  LOP3.LUT R6, R6, 0x1c0, RZ, 0xc0, !PT ;  /* 0x000001c006067812 */ /* 0x000fc400078ec0ff */
[----:B------:R-:W-:Y:S02]  /*9220*/  LOP3.LUT R7, R7, 0x1c0, RZ, 0xc0, !PT ;  /* 0x000001c007077812 */ /* 0x000fe400078ec0ff */
[----:B------:R-:W-:Y:S02]  /*9230*/  SHF.R.U32.HI R6, RZ, 0x3, R6 ;  /* 0x00000003ff067819 */ /* 0x000fe40000011606 */
[----:B------:R-:W-:-:S04]  /*9240*/  LOP3.LUT R4, R7, 0x38, R4, 0xf8, !PT ;  /* 0x0000003807047812 */ /* 0x000fc800078ef804 */
[----:B------:R-:W-:Y:S01]  /*9250*/  LOP3.LUT R4, R4, R6, RZ, 0x3c, !PT ;  /* 0x0000000604047212 */ /* 0x000fe200078e3cff */
[----:B------:R-:W-:Y:S01]  /*9260*/  IMAD.U32 R34, R12, 0x10000, RZ ;  /* 0x000100000c227824 */ /* 0x000fe200078e00ff */
[C---:B------:R-:W-:Y:S01]  /*9270*/  LOP3.LUT R38, R20.reuse, 0xffff0000, RZ, 0xc0, !PT ;  /* 0xffff000014267812 */ /* 0x040fe200078ec0ff */
[----:B------:R-:W-:Y:S01]  /*9280*/  IMAD.U32 R36, R20, 0x10000, RZ ;  /* 0x0001000014247824 */ /* 0x000fe200078e00ff */
[----:B------:R-:W-:Y:S01]  /*9290*/  LOP3.LUT R12, R12, 0xffff0000, RZ, 0xc0, !PT ;  /* 0xffff00000c0c7812 */ /* 0x000fe200078ec0ff */
[----:B------:R-:W-:Y:S02]  /*92a0*/  IMAD.U32 R45, R3, 0x10000, RZ ;  /* 0x00010000032d7824 */ /* 0x000fe400078e00ff */
[----:B------:R-:W-:Y:S02]  /*92b0*/  IMAD.U32 R43, R25, 0x10000, RZ ;  /* 0x00010000192b7824 */ /* 0x000fe400078e00ff */
[----:B--2---:R-:W-:-:S04]  /*92c0*/  IMAD.IADD R8, R5, 0x1, R4 ;  /* 0x0000000105087824 */ /* 0x004fc800078e0204 */
[----:B------:R-:W-:Y:S01]  /*92d0*/  IMAD R21, R8, 0x2, R19 ;  /* 0x0000000208157824 */ /* 0x000fe200078e0213 */
[----:B---3--:R-:W0:Y:S04]  /*92e0*/  LDS.128 R4, [R40+0x18400] ;  /* 0x0184000028047984 */ /* 0x008e280000000c00 */
[----:B------:R-:W1:Y:S01]  /*92f0*/  LDS.128 R8, [R21+0x18400] ;  /* 0x0184000015087984 */ /* 0x000e620000000c00 */
[----:B0-----:R-:W-:Y:S02]  /*9300*/  IMAD.U32 R26, R4, 0x10000, RZ ;  /* 0x00010000041a7824 */ /* 0x001fe400078e00ff */
[C---:B-1----:R-:W-:Y:S01]  /*9310*/  IMAD.U32 R30, R8.reuse, 0x10000, RZ ;  /* 0x00010000081e7824 */ /* 0x042fe200078e00ff */
[----:B------:R-:W-:Y:S02]  /*9320*/  LOP3.LUT R8, R8, 0xffff0000, RZ, 0xc0, !PT ;  /* 0xffff000008087812 */ /* 0x000fe400078ec0ff */
[----:B------:R-:W-:Y:S01]  /*9330*/  LOP3.LUT R4, R4, 0xffff0000, RZ, 0xc0, !PT ;  /* 0xffff000004047812 */ /* 0x000fe200078ec0ff */
[-C--:B------:R-:W-:Y:S01]  /*9340*/  FMUL.FTZ R35, R36, R30.reuse ;  /* 0x0000001e24237220 */ /* 0x080fe20000410000 */
[----:B------:R-:W-:Y:S01]  /*9350*/  FMUL.FTZ R37, R34, R30 ;  /* 0x0000001e22257220 */ /* 0x000fe20000410000 */
[----:B------:R-:W-:Y:S01]  /*9360*/  FMUL.FTZ R39, R38, R8 ;  /* 0x0000000826277220 */ /* 0x000fe20000410000 */
[----:B------:R-:W-:-:S02]  /*9370*/  IMAD.U32 R31, R9, 0x10000, RZ ;  /* 0x00010000091f7824 */ /* 0x000fc400078e00ff */
[----:B------:R-:W-:Y:S01]  /*9380*/  FMUL.FTZ R41, R12, R8 ;  /* 0x000000080c297220 */ /* 0x000fe20000410000 */
[-C--:B------:R-:W-:Y:S01]  /*9390*/  FFMA.FTZ R35, R34, R26.reuse, -R35 ;  /* 0x0000001a22237223 */ /* 0x080fe20000010823 */
[----:B------:R-:W-:Y:S01]  /*93a0*/  FFMA.FTZ R37, R36, R26, R37 ;  /* 0x0000001a24257223 */ /* 0x000fe20000010025 */
[-C--:B------:R-:W-:Y:S01]  /*93b0*/  FFMA.FTZ R8, R12, R4.reuse, -R39 ;  /* 0x000000040c087223 */ /* 0x080fe20000010827 */
[----:B------:R-:W-:Y:S02]  /*93c0*/  IMAD.U32 R27, R5, 0x10000, RZ ;  /* 0x00010000051b7824 */ /* 0x000fe400078e00ff */
[-C--:B------:R-:W-:Y:S01]  /*93d0*/  FMUL.FTZ R20, R45, R31.reuse ;  /* 0x0000001f2d147220 */ /* 0x080fe20000410000 */
[----:B------:R-:W-:Y:S02]  /*93e0*/  IMAD.U32 R32, R10, 0x10000, RZ ;  /* 0x000100000a207824 */ /* 0x000fe400078e00ff */
[----:B------:R-:W-:Y:S01]  /*93f0*/  FMUL.FTZ R26, R43, R31 ;  /* 0x0000001f2b1a7220 */ /* 0x000fe20000410000 */
[----:B------:R-:W-:Y:S01]  /*9400*/  FFMA.FTZ R12, R38, R4, R41 ;  /* 0x00000004260c7223 */ /* 0x000fe20000010029 */
[----:B------:R-:W-:Y:S01]  /*9410*/  LOP3.LUT R10, R10, 0xffff0000, RZ, 0xc0, !PT ;  /* 0xffff00000a0a7812 */ /* 0x000fe200078ec0ff */
[----:B------:R-:W-:Y:S01]  /*9420*/  IMAD.U32 R34, R15, 0x10000, RZ ;  /* 0x000100000f227824 */ /* 0x000fe200078e00ff */
[C---:B------:R-:W-:Y:S01]  /*9430*/  LOP3.LUT R30, R13.reuse, 0xffff0000, RZ, 0xc0, !PT ;  /* 0xffff00000d1e7812 */ /* 0x040fe200078ec0ff */
[----:B------:R-:W-:Y:S01]  /*9440*/  IMAD.U32 R4, R13, 0x10000, RZ ;  /* 0x000100000d047824 */ /* 0x000fe200078e00ff */
[----:B------:R-:W-:Y:S01]  /*9450*/  LOP3.LUT R36, R15, 0xffff0000, RZ, 0xc0, !PT ;  /* 0xffff00000f247812 */ /* 0x000fe200078ec0ff */
[----:B------:R-:W-:-:S02]  /*9460*/  IMAD.U32 R28, R6, 0x10000, RZ ;  /* 0x00010000061c7824 */ /* 0x000fc400078e00ff */
[-C--:B------:R-:W-:Y:S01]  /*9470*/  FFMA.FTZ R20, R43, R27.reuse, -R20 ;  /* 0x0000001b2b147223 */ /* 0x080fe20000010814 */
[----:B------:R-:W-:Y:S01]  /*9480*/  FFMA.FTZ R26, R45, R27, R26 ;  /* 0x0000001b2d1a7223 */ /* 0x000fe2000001001a */
[----:B------:R-:W-:Y:S01]  /*9490*/  LOP3.LUT R6, R6, 0xffff0000, RZ, 0xc0, !PT ;  /* 0xffff000006067812 */ /* 0x000fe200078ec0ff */
[-C--:B------:R-:W-:Y:S01]  /*94a0*/  FMUL.FTZ R27, R34, R32.reuse ;  /* 0x00000020221b7220 */ /* 0x080fe20000410000 */
[----:B------:R-:W-:Y:S01]  /*94b0*/  FMUL.FTZ R13, R4, R32 ;  /* 0x00000020040d7220 */ /* 0x000fe20000410000 */
[-C--:B------:R-:W-:Y:S01]  /*94c0*/  FMUL.FTZ R15, R36, R10.reuse ;  /* 0x0000000a240f7220 */ /* 0x080fe20000410000 */
[----:B------:R-:W-:Y:S01]  /*94d0*/  FMUL.FTZ R31, R30, R10 ;  /* 0x0000000a1e1f7220 */ /* 0x000fe20000410000 */
[----:B------:R-:W-:Y:S02]  /*94e0*/  IMAD.U32 R33, R11, 0x10000, RZ ;  /* 0x000100000b217824 */ /* 0x000fe400078e00ff */
[----:B------:R-:W-:Y:S02]  /*94f0*/  IMAD.U32 R41, R0, 0x10000, RZ ;  /* 0x0001000000297824 */ /* 0x000fe400078e00ff */
[----:B------:R-:W-:-:S02]  /*9500*/  IMAD.U32 R39, R14, 0x10000, RZ ;  /* 0x000100000e277824 */ /* 0x000fc400078e00ff */
[-C--:B------:R-:W-:Y:S01]  /*9510*/  FFMA.FTZ R27, R4, R28.reuse, -R27 ;  /* 0x0000001c041b7223 */ /* 0x080fe2000001081b */
[----:B------:R-:W-:Y:S01]  /*9520*/  FFMA.FTZ R10, R34, R28, R13 ;  /* 0x0000001c220a7223 */ /* 0x000fe2000001000d */
[-C--:B------:R-:W-:Y:S01]  /*9530*/  FFMA.FTZ R28, R30, R6.reuse, -R15 ;  /* 0x000000061e1c7223 */ /* 0x080fe2000001080f */
[----:B------:R-:W-:Y:S01]  /*9540*/  FFMA.FTZ R31, R36, R6, R31 ;  /* 0x00000006241f7223 */ /* 0x000fe2000001001f */
[-C--:B------:R-:W-:Y:S01]  /*9550*/  FMUL.FTZ R4, R41, R33.reuse ;  /* 0x0000002129047220 */ /* 0x080fe20000410000 */
[----:B------:R-:W-:Y:S01]  /*9560*/  FMUL.FTZ R6, R39, R33 ;  /* 0x0000002127067220 */ /* 0x000fe20000410000 */
[----:B------:R-:W-:Y:S01]  /*9570*/  LOP3.LUT R33, R3, 0xffff0000, RZ, 0xc0, !PT ;  /* 0xffff000003217812 */ /* 0x000fe200078ec0ff */
[----:B------:R-:W-:Y:S01]  /*9580*/  IMAD.U32 R29, R7, 0x10000, RZ ;  /* 0x00010000071d7824 */ /* 0x000fe200078e00ff */
[----:B------:R-:W-:Y:S02]  /*9590*/  LOP3.LUT R9, R9, 0xffff0000, RZ, 0xc0, !PT ;  /* 0xffff000009097812 */ /* 0x000fe400078ec0ff */
[----:B------:R-:W-:-:S02]  /*95a0*/  LOP3.LUT R3, R25, 0xffff0000, RZ, 0xc0, !PT ;  /* 0xffff000019037812 */ /* 0x000fc400078ec0ff */
[----:B------:R-:W-:Y:S02]  /*95b0*/  LOP3.LUT R11, R11, 0xffff0000, RZ, 0xc0, !PT ;  /* 0xffff00000b0b7812 */ /* 0x000fe400078ec0ff */
[----:B------:R-:W-:Y:S02]  /*95c0*/  LOP3.LUT R25, R0, 0xffff0000, RZ, 0xc0, !PT ;  /* 0xffff000000197812 */ /* 0x000fe400078ec0ff */
[----:B------:R-:W-:Y:S01]  /*95d0*/  LOP3.LUT R15, R14, 0xffff0000, RZ, 0xc0, !PT ;  /* 0xffff00000e0f7812 */ /* 0x000fe200078ec0ff */
[-C--:B------:R-:W-:Y:S01]  /*95e0*/  FFMA.FTZ R13, R39, R29.reuse, -R4 ;  /* 0x0000001d270d7223 */ /* 0x080fe20000010804 */
[----:B------:R-:W-:Y:S01]  /*95f0*/  LOP3.LUT R5, R5, 0xffff0000, RZ, 0xc0, !PT ;  /* 0xffff000005057812 */ /* 0x000fe200078ec0ff */
[----:B------:R-:W-:Y:S01]  /*9600*/  FFMA.FTZ R29, R41, R29, R6 ;  /* 0x0000001d291d7223 */ /* 0x000fe20000010006 */
[----:B------:R-:W-:Y:S01]  /*9610*/  LOP3.LUT R7, R7, 0xffff0000, RZ, 0xc0, !PT ;  /* 0xffff000007077812 */ /* 0x000fe200078ec0ff */
[----:B------:R-:W-:Y:S01]  /*9620*/  FMUL.FTZ R0, R33, R9 ;  /* 0x0000000921007220 */ /* 0x000fe20000410000 */
[----:B------:R-:W-:Y:S01]  /*9630*/  FMUL.FTZ R6, R25, R11 ;  /* 0x0000000b19067220 */ /* 0x000fe20000410000 */
        /* <DEDUP_REMOVED lines=9> */
[----:B------:R-:W-:Y:S02]  /*96d0*/  F2FP.BF16.F32.PACK_AB R7, R0, R13 ;  /* 0x0000000d0007723e */ /* 0x000fe400000010ff */
[----:B------:R-:W-:Y:S02]  /*96e0*/  F2FP.BF16.F32.PACK_AB R10, R31, R10 ;  /* 0x0000000a1f0a723e */ /* 0x000fe400000010ff */
[----:B------:R-:W-:Y:S02]  /*96f0*/  F2FP.BF16.F32.PACK_AB R8, R12, R37 ;  /* 0x000000250c08723e */ /* 0x000fe400000010ff */
[----:B------:R-:W-:-:S02]  /*9700*/  F2FP.BF16.F32.PACK_AB R9, R9, R26 ;  /* 0x0000001a0909723e */ /* 0x000fc400000010ff */
[----:B------:R-:W-:Y:S01]  /*9710*/  F2FP.BF16.F32.PACK_AB R11, R14, R29 ;  /* 0x0000001d0e0b723e */ /* 0x000fe200000010ff */
[----:B------:R3:W-:Y:S04]  /*9720*/  STS.128 [R40+0x18400], R4 ;  /* 0x0184000428007388 */ /* 0x0007e80000000c00 */
[----:B------:R3:W-:Y:S02]  /*9730*/  STS.128 [R21+0x18400], R8 ;  /* 0x0184000815007388 */ /* 0x0007e40000000c00 */
.L_x_733:
[----:B------:R-:W-:Y:S05]  /*9740*/  BSYNC B0 ;  /* 0x0000000000007941 */ /* 0x000fea0003800000 */
.L_x_722:
[----:B------:R-:W-:Y:S01]  /*9750*/  @!PT LDS RZ, [RZ] ;  /* 0x00000000fffff984 */ /* 0x000fe20000000800 */
[----:B------:R-:W-:Y:S01]  /*9760*/  @!PT LDS RZ, [RZ] ;  /* 0x00000000fffff984 */ /* 0x000fe20000000800 */
[----:B------:R-:W-:Y:S01]  /*9770*/  @!PT LDS RZ, [RZ] ;  /* 0x00000000fffff984 */ /* 0x000fe20000000800 */
[----:B------:R-:W-:Y:S01]  /*9780*/  @!PT LDS RZ, [RZ] ;  /* 0x00000000fffff984 */ /* 0x000fe20000000800 */
[----:B------:R4:W-:Y:S06]  /*9790*/  MEMBAR.ALL.CTA ;  /* 0x0000000000007992 */ /* 0x0009ec0000008000 */
[----:B----4-:R-:W4:Y:S01]  /*97a0*/  FENCE.VIEW.ASYNC.S ;  /* 0x00000000000073c6 */ /* 0x010f220000000000 */
[----:B------:R-:W-:Y:S05]  /*97b0*/  WARPSYNC.ALL ;  /* 0x0000000000007948 */ /* 0x000fea0003800000 */
[----:B----4-:R-:W-:Y:S06]  /*97c0*/  BAR.SYNC.DEFER_BLOCKING 0xd, 0x100 ;  /* 0x0344000000007b1d */ /* 0x010fec0000010000 */
.L_x_719:
[----:B-12---:R-:W1:Y:S01]  /*97d0*/  S2R R0, SR_TID.X ;  /* 0x0000000000007919 */ /* 0x006e620000002100 */
[----:B------:R-:W-:Y:S01]  /*97e0*/  ISETP.NE.AND P0, PT, R206, 0x3, PT ;  /* 0x00000003ce00780c */ /* 0x000fe20003f05270 */
[----:B------:R-:W-:Y:S05]  /*97f0*/  WARPSYNC.ALL ;  /* 0x0000000000007948 */ /* 0x000fea0003800000 */
[----:B-1----:R-:W-:-:S05]  /*9800*/  SHF.R.U32.HI R0, RZ, 0x7, R0 ;  /* 0x00000007ff007819 */ /* 0x002fca0000011600 */
[----:B------:R-:W-:-:S05]  /*9810*/  VIADD R12, R0, 0x8 ;  /* 0x00000008000c7836 */ /* 0x000fca0000000000 */
[----:B------:R1:W-:Y:S06]  /*9820*/  BAR.SYNC.DEFER_BLOCKING R12, 0x100 ;  /* 0x0004000c0000751d */ /* 0x0003ec0000010000 */
[----:B------:R-:W-:Y:S05]  /*9830*/  @!P0 BRA `(.L_x_743) ;  /* 0x0000000000048947 */ /* 0x000fea0003800000 */
[----:B------:R-:W-:Y:S01]  /*9840*/  BPT.TRAP 0x1 ;  /* 0x000000040000795c */ /* 0x000fe20000300000 */
.L_x_743:
[----:B------:R-:W-:Y:S01]  /*9850*/  IMAD R3, R203, 0x8, R19 ;  /* 0x00000008cb037824 */ /* 0x000fe200078e0213 */
[----:B------:R-:W-:-:S04]  /*9860*/  SHF.L.U32 R20, R214, 0x1f, RZ ;  /* 0x0000001fd6147819 */ /* 0x000fc800000006ff */
[----:B------:R2:W4:Y:S01]  /*9870*/  SYNCS.PHASECHK.TRANS64.TRYWAIT P1, [R3+URZ+0x22830], R20 ;  /* 0x02283014030075a7 */ /* 0x000522000802017f */
[----:B------:R-:W-:Y:S05]  /*9880*/  @!P0 BRA `(.L_x_744) ;  /* 0x0000000000048947 */ /* 0x000fea0003800000 */
[----:B------:R-:W-:Y:S01]  /*9890*/  BPT.TRAP 0x1 ;  /* 0x000000040000795c */ /* 0x000fe20000300000 */
.L_x_744:
[----:B------:R-:W-:Y:S01]  /*98a0*/  VIADD R0, R19, 0x1c400 ;  /* 0x0001c40013007836 */ /* 0x000fe20000000000 */
[----:B---3--:R-:W-:Y:S01]  /*98b0*/  LOP3.LUT R4, R24, 0x10000, RZ, 0xfc, !PT ;  /* 0x0001000018047812 */ /* 0x008fe200078efcff */
[----:B------:R-:W-:-:S03]  /*98c0*/  IMAD.MOV.U32 R5, RZ, RZ, 0x40000040 ;  /* 0x40000040ff057424 */ /* 0x000fc600078e00ff */
[----:B------:R-:W-:-:S04]  /*98d0*/  SHF.R.U32.HI R0, RZ, 0x4, R0 ;  /* 0x00000004ff007819 */ /* 0x000fc80000011600 */
[----:B------:R-:W-:-:S04]  /*98e0*/  LOP3.LUT R0, R0, 0x3fff, RZ, 0xc0, !PT ;  /* 0x00003fff00007812 */ /* 0x000fc800078ec0ff */
[----:B------:R-:W-:-:S05]  /*98f0*/  LOP3.LUT R0, R0, 0x10000, RZ, 0xfc, !PT ;  /* 0x0001000000007812 */ /* 0x000fca00078efcff */
[----:B------:R3:W-:Y:S01]  /*9900*/  STL [R1+0x14], R0 ;  /* 0x0000140001007387 */ /* 0x0007e20000100800 */
[----:B----4-:R-:W-:Y:S05]  /*9910*/  @P1 BRA `(.L_x_745) ;  /* 0x0000000000081947 */ /* 0x010fea0003800000 */
[----:B------:R-:W4:Y:S02]  /*9920*/  SYNCS.PHASECHK.TRANS64.TRYWAIT P1, [R3+URZ+0x22830], R20 ;  /* 0x02283014030075a7 */ /* 0x000f24000802017f */
[----:B----4-:R-:W-:Y:S05]  /*9930*/  @!P1 BRA `(.L_x_746) ;  /* 0x00000120001c9947 */ /* 0x010fea0003800000 */
.L_x_745:
[----:B---3--:R-:W3:Y:S01]  /*9940*/  LDL R0, [R1+0x14] ;  /* 0x0000140001007983 */ /* 0x008ee20000100800 */
[----:B------:R-:W-:Y:S01]  /*9950*/  IMAD.MOV.U32 R7, RZ, RZ, 0x40000040 ;  /* 0x40000040ff077424 */ /* 0x000fe200078e00ff */
[----:B------:R-:W-:Y:S05]  /*9960*/  WARPSYNC.ALL ;  /* 0x0000000000007948 */ /* 0x000fea0003800000 */
[C---:B------:R-:W-:Y:S01]  /*9970*/  R2UR UR4, R4.reuse ;  /* 0x00000000040472ca */ /* 0x040fe200000e0000 */
[----:B0----5:R-:W-:Y:S01]  /*9980*/  WARPGROUP.ARRIVE ;  /* 0x00000000000079c5 */ /* 0x021fe20000000000 */
[----:B------:R-:W-:Y:S01]  /*9990*/  R2UR UR5, R5 ;  /* 0x00000000050572ca */ /* 0x000fe200000e0000 */
[----:B------:R-:W-:Y:S01]  /*99a0*/  VIADD R224, R4, 0x2 ;  /* 0x0000000204e07836 */ /* 0x000fe20000000000 */
[----:B------:R-:W-:Y:S01]  /*99b0*/  R2UR UR7, R7 ;  /* 0x00000000070772ca */ /* 0x000fe200000e0000 */
[----:B------:R-:W-:-:S02]  /*99c0*/  IMAD.MOV.U32 R225, RZ, RZ, 0x40000040 ;  /* 0x40000040ffe17424 */ /* 0x000fc400078e00ff */
[----:B------:R-:W-:Y:S02]  /*99d0*/  IMAD.MOV.U32 R9, RZ, RZ, 0x40000040 ;  /* 0x40000040ff097424 */ /* 0x000fe400078e00ff */
[C---:B------:R-:W-:Y:S02]  /*99e0*/  VIADD R222, R4.reuse, 0x4 ;  /* 0x0000000404de7836 */ /* 0x040fe40000000000 */
[----:B------:R-:W-:Y:S02]  /*99f0*/  IMAD.MOV.U32 R223, RZ, RZ, 0x40000040 ;  /* 0x40000040ffdf7424 */ /* 0x000fe400078e00ff */
[----:B------:R-:W-:Y:S02]  /*9a00*/  VIADD R10, R4, 0x6 ;  /* 0x00000006040a7836 */ /* 0x000fe40000000000 */
[----:B------:R-:W-:Y:S02]  /*9a10*/  IMAD.MOV.U32 R11, RZ, RZ, 0x40000040 ;  /* 0x40000040ff0b7424 */ /* 0x000fe400078e00ff */
[----:B------:R-:W-:-:S02]  /*9a20*/  IMAD.MOV.U32 R7, RZ, RZ, 0x40000040 ;  /* 0x40000040ff077424 */ /* 0x000fc400078e00ff */
[----:B---3--:R-:W-:Y:S02]  /*9a30*/  IMAD R6, R203, 0x300, R0 ;  /* 0x00000300cb067824 */ /* 0x008fe400078e0200 */
[----:B------:R-:W0:Y:S02]  /*9a40*/  S2R R0, SR_TID.X ;  /* 0x0000000000007919 */ /* 0x000e240000002100 */
[C---:B------:R-:W-:Y:S01]  /*9a50*/  VIADD R8, R6.reuse, 0x2 ;  /* 0x0000000206087836 */ /* 0x040fe20000000000 */
[----:B------:R-:W-:-:S13]  /*9a60*/  R2UR UR6, R6 ;  /* 0x00000000060672ca */ /* 0x000fda00000e0000 */
[----:B------:R-:W-:Y:S01]  /*9a70*/  HGMMA.64x96x16.F32.BF16 R24, gdesc[UR4], RZ, !UPT, gsb0 ;  /* 0x01600000041879f0 */ /* 0x000fe2000c0018ff */
[----:B------:R-:W-:Y:S02]  /*9a80*/  R2UR UR4, R224 ;  /* 0x00000000e00472ca */ /* 0x000fe400000e0000 */
[----:B------:R-:W-:Y:S02]  /*9a90*/  R2UR UR5, R225 ;  /* 0x00000000e10572ca */ /* 0x000fe400000e0000 */
[----:B------:R-:W-:Y:S01]  /*9aa0*/  R2UR UR6, R8 ;  /* 0x00000000080672ca */ /* 0x000fe200000e0000 */
[C---:B------:R-:W-:Y:S01]  /*9ab0*/  VIADD R8, R6.reuse, 0x4 ;  /* 0x0000000406087836 */ /* 0x040fe20000000000 */
[----:B------:R-:W-:Y:S01]  /*9ac0*/  R2UR UR7, R9 ;  /* 0x00000000090772ca */ /* 0x000fe200000e0000 */
[----:B------:R-:W-:Y:S02]  /*9ad0*/  IMAD.MOV.U32 R9, RZ, RZ, 0x40000040 ;  /* 0x40000040ff097424 */ /* 0x000fe400078e00ff */
[----:B------:R-:W-:Y:S01]  /*9ae0*/  VIADD R6, R6, 0x6 ;  /* 0x0000000606067836 */ /* 0x000fe20000000000 */
[----:B0-----:R-:W-:Y:S01]  /*9af0*/  SHF.R.U32.HI R0, RZ, 0x7, R0 ;  /* 0x00000007ff007819 */ /* 0x001fe20000011600 */
[----:B------:R-:W-:-:S02]  /*9b00*/  WARPGROUP.DEPBAR.LE gsb0, 0x0 ;  /* 0x00008000000079c5 */ /* 0x000fc40000010000 */
[----:B------:R-:W-:-:S06]  /*9b10*/  WARPGROUP.ARRIVE ;  /* 0x00000000000079c5 */ /* 0x000fcc0000000000 */
[----:B------:R-:W-:Y:S01]  /*9b20*/  HGMMA.64x96x16.F32.BF16 R24, gdesc[UR4], R24, gsb0 ;  /* 0x01600000041879f0 */ /* 0x000fe20008001818 */
[----:B------:R-:W-:Y:S02]  /*9b30*/  R2UR UR4, R222 ;  /* 0x00000000de0472ca */ /* 0x000fe400000e0000 */
[----:B------:R-:W-:Y:S02]  /*9b40*/  R2UR UR5, R223 ;  /* 0x00000000df0572ca */ /* 0x000fe400000e0000 */
[----:B------:R-:W-:Y:S02]  /*9b50*/  R2UR UR6, R8 ;  /* 0x00000000080672ca */ /* 0x000fe400000e0000 */
[----:B------:R-:W-:Y:S02]  /*9b60*/  R2UR UR7, R9 ;  /* 0x00000000090772ca */ /* 0x000fe400000e0000 */
[----:B------:R-:W-:Y:S01]  /*9b70*/  IADD3 R9, -R0, 0xb, RZ ;  /* 0x0000000b00097810 */ /* 0x000fe20007ffe1ff */
[----:B------:R-:W-:-:S02]  /*9b80*/  WARPGROUP.DEPBAR.LE gsb0, 0x0 ;  /* 0x00008000000079c5 */ /* 0x000fc40000010000 */
[----:B------:R-:W-:-:S08]  /*9b90*/  WARPGROUP.ARRIVE ;  /* 0x00000000000079c5 */ /* 0x000fd00000000000 */
[----:B------:R-:W-:Y:S01]  /*9ba0*/  HGMMA.64x96x16.F32.BF16 R24, gdesc[UR4], R24, gsb0 ;  /* 0x01600000041879f0 */ /* 0x000fe20008001818 */
[----:B------:R-:W-:Y:S02]  /*9bb0*/  R2UR UR4, R10 ;  /* 0x000000000a0472ca */ /* 0x000fe400000e0000 */
[----:B------:R-:W-:Y:S02]  /*9bc0*/  R2UR UR5, R11 ;  /* 0x000000000b0572ca */ /* 0x000fe400000e0000 */
[----:B------:R-:W-:Y:S02]  /*9bd0*/  R2UR UR6, R6 ;  /* 0x00000000060672ca */ /* 0x000fe400000e0000 */
[----:B------:R-:W-:Y:S01]  /*9be0*/  R2UR UR7, R7 ;  /* 0x00000000070772ca */ /* 0x000fe200000e0000 */
[----:B------:R-:W-:Y:S02]  /*9bf0*/  WARPGROUP.DEPBAR.LE gsb0, 0x0 ;  /* 0x00008000000079c5 */ /* 0x000fe40000010000 */
[----:B------:R-:W-:-:S10]  /*9c00*/  WARPGROUP.ARRIVE ;  /* 0x00000000000079c5 */ /* 0x000fd40000000000 */
[----:B------:R-:W-:Y:S03]  /*9c10*/  HGMMA.64x96x16.F32.BF16 R24, gdesc[UR4], R24, gsb0 ;  /* 0x01600000041879f0 */ /* 0x000fe60008001818 */
[----:B------:R-:W-:Y:S02]  /*9c20*/  WARPGROUP.DEPBAR.LE gsb0, 0x0 ;  /* 0x00008000000079c5 */ /* 0x000fe40000010000 */
[----:B------:R0:W-:Y:S06]  /*9c30*/  BAR.ARV R9, 0x100 ;  /* 0x000400090000751d */ /* 0x0001ec0000002000 */
[----:B------:R-:W-:Y:S05]  /*9c40*/  @!P0 BRA `(.L_x_747) ;  /* 0x0000000000048947 */ /* 0x000fea0003800000 */
[----:B------:R-:W-:Y:S01]  /*9c50*/  BPT.TRAP 0x1 ;  /* 0x000000040000795c */ /* 0x000fe20000300000 */
.L_x_747:
[----:B------:R-:W3:Y:S01]  /*9c60*/  LDL R73, [R1+0x4c] ;  /* 0x00004c0001497983 */ /* 0x000ee20000100800 */
[----:B------:R-:W-:Y:S01]  /*9c70*/  ULDC UR4, c[0x0][0x9d8] ;  /* 0x0002760000047ab9 */ /* 0x000fe20000000800 */
[----:B------:R-:W-:Y:S01]  /*9c80*/  ULDC UR5, c[0x0][0x988] ;  /* 0x0002620000057ab9 */ /* 0x000fe20000000800 */
[----:B------:R-:W-:Y:S01]  /*9c90*/  FMUL.FTZ R15, R24, UR4 ;  /* 0x00000004180f7c20 */ /* 0x000fe20008410000 */
[----:B------:R-:W-:Y:S01]  /*9ca0*/  FMUL.FTZ R24, R25, UR4 ;  /* 0x0000000419187c20 */ /* 0x000fe20008410000 */
[----:B------:R-:W-:Y:S01]  /*9cb0*/  FMUL.FTZ R72, R28, UR4 ;  /* 0x000000041c487c20 */ /* 0x000fe20008410000 */
[----:B------:R-:W-:Y:S01]  /*9cc0*/  FMUL.FTZ R29, R29, UR4 ;  /* 0x000000041d1d7c20 */ /* 0x000fe20008410000 */
[----:B------:R-:W-:Y:S01]  /*9cd0*/  FMUL.FTZ R25, R55, UR4 ;  /* 0x0000000437197c20 */ /* 0x000fe20008410000 */
[----:B------:R-:W-:Y:S01]  /*9ce0*/  IMAD R55, R177, -0x60, R154 ;  /* 0xffffffa0b1377824 */ /* 0x000fe200078e029a */
[----:B------:R-:W5:Y:S01]  /*9cf0*/  MUFU.TANH R15, R15 ;  /* 0x0000000f000f7308 */ /* 0x000f620000002400 */
[----:B------:R-:W-:Y:S01]  /*9d00*/  FMUL.FTZ R0, R26, UR4 ;  /* 0x000000041a007c20 */ /* 0x000fe20008410000 */
        /* <DEDUP_REMOVED lines=25> */
[----:B------:R-:W-:Y:S01]  /*9ea0*/  FMUL.FTZ R41, R45, UR4 ;  /* 0x000000042d297c20 */ /* 0x000fe20008410000 */
[----:B------:R-:W-:Y:S01]  /*9eb0*/  FMUL.FTZ R27, R43, UR4 ;  /* 0x000000042b1b7c20 */ /* 0x000fe20008410000 */
[----:B------:R-:W-:Y:S01]  /*9ec0*/  FMUL.FTZ R43, R48, UR4 ;  /* 0x00000004302b7c20 */ /* 0x000fe20008410000 */
[----:B------:R-:W-:Y:S01]  /*9ed0*/  FMUL.FTZ R45, R49, UR4 ;  /* 0x00000004312d7c20 */ /* 0x000fe20008410000 */
[----:B------:R-:W-:Y:S01]  /*9ee0*/  FMUL.FTZ R46, R46, UR4 ;  /* 0x000000042e2e7c20 */ /* 0x000fe20008410000 */
[----:B------:R-:W0:Y:S01]  /*9ef0*/  MUFU.TANH R0, R0 ;  /* 0x0000000000007308 */ /* 0x000e220000002400 */
        /* <DEDUP_REMOVED lines=15> */
[----:B------:R-:W0:Y:S08]  /*9ff0*/  MUFU.TANH R6, R6 ;  /* 0x0000000600067308 */ /* 0x000e300000002400 */
        /* <DEDUP_REMOVED lines=29> */
[----:B------:R-:W0:Y:S01]  /*a1d0*/  MUFU.TANH R56, R56 ;  /* 0x0000003800387308 */ /* 0x000e220000002400 */
[----:B---3--:R-:W-:-:S02]  /*a1e0*/  IADD3 R55, -R73, 0x60, R55 ;  /* 0x0000006049377810 */ /* 0x008fc40007ffe137 */
[----:B------:R-:W3:Y:S02]  /*a1f0*/  S2R R73, SR_CgaCtaId ;  /* 0x0000000000497919 */ /* 0x000ee40000008800 */
[----:B------:R-:W-:-:S03]  /*a200*/  ISETP.GT.AND P2, PT, R55, RZ, PT ;  /* 0x000000ff3700720c */ /* 0x000fc60003f44270 */
[----:B------:R-:W3:Y:S01]  /*a210*/  MUFU.TANH R57, R57 ;  /* 0x0000003900397308 */ /* 0x000ee20000002400 */
[C---:B------:R-:W-:Y:S02]  /*a220*/  ISETP.GT.AND P3, PT, R55.reuse, 0x1, PT ;  /* 0x000000013700780c */ /* 0x040fe40003f64270 */
[----:B------:R-:W-:Y:S02]  /*a230*/  ISETP.GT.AND P4, PT, R55, 0x8, PT ;  /* 0x000000083700780c */ /* 0x000fe40003f84270 */
[----:B-----5:R-:W-:Y:S02]  /*a240*/  FSEL R15, R15, -INF , P2 ;  /* 0xff8000000f0f7808 */ /* 0x020fe40001000000 */
[----:B-1----:R-:W-:Y:S01]  /*a250*/  FSEL R24, R24, -INF , P3 ;  /* 0xff80000018187808 */ /* 0x002fe20001800000 */
[----:B------:R-:W1:Y:S01]  /*a260*/  MUFU.TANH R21, R21 ;  /* 0x0000001500157308 */ /* 0x000e620000002400 */
[----:B------:R-:W-:Y:S02]  /*a270*/  ISETP.GT.AND P5, PT, R55, 0x9, PT ;  /* 0x000000093700780c */ /* 0x000fe40003fa4270 */
[----:B--2---:R-:W-:-:S02]  /*a280*/  FSEL R42, R72, -INF , P4 ;  /* 0xff800000482a7808 */ /* 0x004fc40002000000 */
[----:B------:R-:W-:Y:S02]  /*a290*/  FMNMX.FTZ R65, R15, R24, !PT ;  /* 0x000000180f417209 */ /* 0x000fe40007810000 */
[----:B------:R-:W-:Y:S01]  /*a2a0*/  ISETP.GT.AND P1, PT, R55, 0x10, PT ;  /* 0x000000103700780c */ /* 0x000fe20003f24270 */
[----:B------:R-:W2:Y:S01]  /*a2b0*/  MUFU.TANH R59, R59 ;  /* 0x0000003b003b7308 */ /* 0x000ea20000002400 */
[----:B----4-:R-:W-:Y:S01]  /*a2c0*/  FSEL R40, R29, -INF , P5 ;  /* 0xff8000001d287808 */ /* 0x010fe20002800000 */
[----:B------:R-:W-:Y:S01]  /*a2d0*/  FMUL.FTZ R29, R71, UR4 ;  /* 0x00000004471d7c20 */ /* 0x000fe20008410000 */
[----:B------:R-:W-:Y:S02]  /*a2e0*/  FMNMX.FTZ R65, R42, R65, !PT ;  /* 0x000000412a417209 */ /* 0x000fe40007810000 */
[----:B0-----:R-:W-:Y:S02]  /*a2f0*/  FSEL R0, R0, -INF , P2 ;  /* 0xff80000000007808 */ /* 0x001fe40001000000 */
[----:B------:R-:W-:Y:S01]  /*a300*/  ISETP.GT.AND P2, PT, R55, 0x11, PT ;  /* 0x000000113700780c */ /* 0x000fe20003f44270 */
[----:B------:R-:W0:Y:S01]  /*a310*/  MUFU.TANH R60, R60 ;  /* 0x0000003c003c7308 */ /* 0x000e220000002400 */
[----:B------:R-:W-:-:S02]  /*a320*/  FSEL R62, R30, -INF , P1 ;  /* 0xff8000001e3e7808 */ /* 0x000fc40000800000 */
[----:B------:R-:W-:Y:S02]  /*a330*/  FMNMX.FTZ R65, R40, R65, !PT ;  /* 0x0000004128417209 */ /* 0x000fe40007810000 */
[----:B------:R-:W-:Y:S02]  /*a340*/  FSEL R6, R6, -INF , P3 ;  /* 0xff80000006067808 */ /* 0x000fe40001800000 */
[----:B------:R-:W-:Y:S01]  /*a350*/  ISETP.GT.AND P3, PT, R55, 0x18, PT ;  /* 0x000000183700780c */ /* 0x000fe20003f64270 */
[----:B------:R-:W4:Y:S01]  /*a360*/  MUFU.TANH R61, R61 ;  /* 0x0000003d003d7308 */ /* 0x000f220000002400 */
[----:B------:R-:W-:Y:S02]  /*a370*/  FSEL R72, R31, -INF , P2 ;  /* 0xff8000001f487808 */ /* 0x000fe40001000000 */
[----:B------:R-:W-:Y:S02]  /*a380*/  FMNMX.FTZ R65, R62, R65, !PT ;  /* 0x000000413e417209 */ /* 0x000fe40007810000 */
[----:B------:R-:W-:-:S02]  /*a390*/  FSEL R8, R8, -INF , P4 ;  /* 0xff80000008087808 */ /* 0x000fc40002000000 */
[----:B------:R-:W-:Y:S01]  /*a3a0*/  ISETP.GT.AND P4, PT, R55, 0x19, PT ;  /* 0x000000193700780c */ /* 0x000fe20003f84270 */
[----:B------:R-:W5:Y:S01]  /*a3b0*/  MUFU.TANH R104, R104 ;  /* 0x0000006800687308 */ /* 0x000f620000002400 */
[----:B------:R-:W-:Y:S02]  /*a3c0*/  FSEL R78, R33, -INF , P3 ;  /* 0xff800000214e7808 */ /* 0x000fe40001800000 */
[----:B------:R-:W-:Y:S02]  /*a3d0*/  FMNMX.FTZ R65, R72, R65, !PT ;  /* 0x0000004148417209 */ /* 0x000fe40007810000 */
[----:B------:R-:W-:Y:S02]  /*a3e0*/  FSEL R30, R14, -INF , P5 ;  /* 0xff8000000e1e7808 */ /* 0x000fe40002800000 */
[----:B------:R-:W-:Y:S01]  /*a3f0*/  ISETP.GT.AND P5, PT, R55, 0x20, PT ;  /* 0x000000203700780c */ /* 0x000fe20003fa4270 */
[----:B------:R-:W-:Y:S01]  /*a400*/  MUFU.TANH R63, R63 ;  /* 0x0000003f003f7308 */ /* 0x000fe20000002400 */
[----:B------:R-:W-:-:S02]  /*a410*/  FSEL R80, R34, -INF , P4 ;  /* 0xff80000022507808 */ /* 0x000fc40002000000 */
[----:B------:R-:W-:Y:S02]  /*a420*/  FMNMX.FTZ R65, R78, R65, !PT ;  /* 0x000000414e417209 */ /* 0x000fe40007810000 */
[----:B------:R-:W-:Y:S02]  /*a430*/  FSEL R32, R32, -INF , P1 ;  /* 0xff80000020207808 */ /* 0x000fe40000800000 */
[----:B------:R-:W-:Y:S01]  /*a440*/  ISETP.GT.AND P1, PT, R55, 0x21, PT ;  /* 0x000000213700780c */ /* 0x000fe20003f24270 */
[----:B------:R-:W-:Y:S01]  /*a450*/  MUFU.TANH R66, R66 ;  /* 0x0000004200427308 */ /* 0x000fe20000002400 */
[----:B------:R-:W-:Y:S02]  /*a460*/  FSEL R74, R35, -INF , P5 ;  /* 0xff800000234a7808 */ /* 0x000fe40002800000 */
[----:B------:R-:W-:Y:S02]  /*a470*/  FMNMX.FTZ R65, R80, R65, !PT ;  /* 0x0000004150417209 */ /* 0x000fe40007810000 */
[----:B------:R-:W-:Y:S01]  /*a480*/  FSEL R34, R13, -INF , P2 ;  /* 0xff8000000d227808 */ /* 0x000fe20001000000 */
[----:B------:R-:W-:Y:S01]  /*a490*/  IMAD.U32 R13, RZ, RZ, UR5 ;  /* 0x00000005ff0d7e24 */ /* 0x000fe2000f8e00ff */
[----:B------:R-:W-:Y:S01]  /*a4a0*/  ISETP.GT.AND P2, PT, R55, 0x28, PT ;  /* 0x000000283700780c */ /* 0x000fe20003f44270 */
[----:B------:R-:W5:Y:S01]  /*a4b0*/  MUFU.TANH R67, R67 ;  /* 0x0000004300437308 */ /* 0x000f620000002400 */
[----:B------:R-:W-:-:S02]  /*a4c0*/  FSEL R64, R37, -INF , P1 ;  /* 0xff80000025407808 */ /* 0x000fc40000800000 */
[----:B------:R-:W-:Y:S02]  /*a4d0*/  FMNMX.FTZ R65, R74, R65, !PT ;  /* 0x000000414a417209 */ /* 0x000fe40007810000 */
[----:B------:R-:W-:Y:S02]  /*a4e0*/  FSEL R36, R36, -INF , P3 ;  /* 0xff80000024247808 */ /* 0x000fe40001800000 */
[----:B------:R-:W-:Y:S01]  /*a4f0*/  ISETP.GT.AND P3, PT, R55, 0x29, PT ;  /* 0x000000293700780c */ /* 0x000fe20003f64270 */
[----:B------:R-:W5:Y:S01]  /*a500*/  MUFU.TANH R70, R70 ;  /* 0x0000004600467308 */ /* 0x000f620000002400 */
        /* <DEDUP_REMOVED lines=8> */
[----:B------:R-:W-:Y:S02]  /*a590*/  ISETP.GT.AND P5, PT, R55, 0x31, PT ;  /* 0x000000313700780c */ /* 0x000fe40003fa4270 */
[----:B------:R-:W-:-:S02]  /*a5a0*/  FSEL R82, R43, -INF , P4 ;  /* 0xff8000002b527808 */ /* 0x000fc40002000000 */
[----:B------:R-:W-:Y:S02]  /*a5b0*/  FMNMX.FTZ R65, R76, R65, !PT ;  /* 0x000000414c417209 */ /* 0x000fe40007810000 */
[----:B------:R-:W-:Y:S02]  /*a5c0*/  FSEL R44, R27, -INF , P1 ;  /* 0xff8000001b2c7808 */ /* 0x000fe40000800000 */
[----:B------:R-:W-:Y:S02]  /*a5d0*/  ISETP.GT.AND P1, PT, R55, 0x38, PT ;  /* 0x000000383700780c */ /* 0x000fe40003f24270 */
[----:B------:R-:W-:Y:S02]  /*a5e0*/  FSEL R84, R45, -INF , P5 ;  /* 0xff8000002d547808 */ /* 0x000fe40002800000 */
[----:B------:R-:W-:Y:S02]  /*a5f0*/  FMNMX.FTZ R65, R82, R65, !PT ;  /* 0x0000004152417209 */ /* 0x000fe40007810000 */
[----:B------:R-:W-:-:S02]  /*a600*/  FSEL R46, R46, -INF , P2 ;  /* 0xff8000002e2e7808 */ /* 0x000fc40001000000 */
[----:B------:R-:W-:Y:S02]  /*a610*/  ISETP.GT.AND P2, PT, R55, 0x39, PT ;  /* 0x000000393700780c */ /* 0x000fe40003f44270 */
        /* <DEDUP_REMOVED lines=24> */
[----:B---3--:R-:W-:Y:S02]  /*a7a0*/  FSEL R98, R57, -INF , P2 ;  /* 0xff80000039627808 */ /* 0x008fe40001000000 */
[----:B------:R-:W-:Y:S02]  /*a7b0*/  FMNMX.FTZ R65, R96, R65, !PT ;  /* 0x0000004160417209 */ /* 0x000fe40007810000 */
[----:B-1----:R-:W-:Y:S02]  /*a7c0*/  FSEL R58, R21, -INF , P4 ;  /* 0xff800000153a7808 */ /* 0x002fe40002000000 */
[----:B------:R-:W-:Y:S02]  /*a7d0*/  ISETP.GT.AND P4, PT, R55, 0x58, PT ;  /* 0x000000583700780c */ /* 0x000fe40003f84270 */
[----:B--2---:R-:W-:-:S02]  /*a7e0*/  FSEL R100, R59, -INF , P3 ;  /* 0xff8000003b647808 */ /* 0x004fc40001800000 */
[----:B------:R-:W-:Y:S02]  /*a7f0*/  FMNMX.FTZ R65, R98, R65, !PT ;  /* 0x0000004162417209 */ /* 0x000fe40007810000 */
[----:B0-----:R-:W-:Y:S02]  /*a800*/  FSEL R60, R60, -INF , P5 ;  /* 0xff8000003c3c7808 */ /* 0x001fe40002800000 */
[----:B------:R-:W-:Y:S02]  /*a810*/  ISETP.GT.AND P5, PT, R55, 0x59, PT ;  /* 0x000000593700780c */ /* 0x000fe40003fa4270 */
[----:B----4-:R-:W-:Y:S02]  /*a820*/  FSEL R102, R61, -INF , P4 ;  /* 0xff8000003d667808 */ /* 0x010fe40002000000 */
[----:B------:R-:W-:Y:S02]  /*a830*/  FMNMX.FTZ R65, R100, R65, !PT ;  /* 0x0000004164417209 */ /* 0x000fe40007810000 */
[----:B-----5:R-:W-:-:S02]  /*a840*/  FSEL R104, R104, -INF , P5 ;  /* 0xff80000068687808 */ /* 0x020fc40002800000 */
[----:B------:R-:W-:-:S04]  /*a850*/  FMNMX.FTZ R65, R102, R65, !PT ;  /* 0x0000004166417209 */ /* 0x000fc80007810000 */
[----:B------:R-:W-:-:S05]  /*a860*/  FMNMX.FTZ R65, R104, R65, !PT ;  /* 0x0000004168417209 */ /* 0x000fca0007810000 */
[----:B------:R-:W0:Y:S02]  /*a870*/  SHFL.BFLY PT, R14, R65, 0x2, 0x1f ;  /* 0x0c401f00410e7f89 */ /* 0x000e2400000e0000 */
[----:B0-----:R-:W-:-:S05]  /*a880*/  FMNMX.FTZ R7, R65, R14, !PT ;  /* 0x0000000e41077209 */ /* 0x001fca0007810000 */
[----:B------:R-:W0:Y:S02]  /*a890*/  SHFL.BFLY PT, R14, R7, 0x1, 0x1f ;  /* 0x0c201f00070e7f89 */ /* 0x000e2400000e0000 */
[----:B0-----:R-:W-:Y:S02]  /*a8a0*/  FMNMX.FTZ R14, R7, R14, !PT ;  /* 0x0000000e070e7209 */ /* 0x001fe40007810000 */
[----:B------:R-:W-:Y:S02]  /*a8b0*/  FMNMX.FTZ R7, R0, R6, !PT ;  /* 0x0000000600077209 */ /* 0x000fe40007810000 */
[C---:B------:R-:W-:Y:S01]  /*a8c0*/  FSETP.NEU.FTZ.AND P6, PT, R14.reuse, -INF , PT ;  /* 0xff8000000e00780b */ /* 0x040fe20003fdd000 */
[----:B------:R-:W-:Y:S01]  /*a8d0*/  FMUL.FTZ R27, R14, R13 ;  /* 0x0000000d0e1b7220 */ /* 0x000fe20000410000 */
[----:B------:R-:W-:-:S04]  /*a8e0*/  FMNMX.FTZ R7, R8, R7, !PT ;  /* 0x0000000708077209 */ /* 0x000fc80007810000 */
[----:B------:R-:W-:Y:S02]  /*a8f0*/  FMNMX.FTZ R7, R30, R7, !PT ;  /* 0x000000071e077209 */ /* 0x000fe40007810000 */
[----:B------:R-:W-:Y:S02]  /*a900*/  FSEL R27, R27, RZ, P6 ;  /* 0x000000ff1b1b7208 */ /* 0x000fe40003000000 */
[----:B------:R-:W-:-:S03]  /*a910*/  FMNMX.FTZ R7, R32, R7, !PT ;  /* 0x0000000720077209 */ /* 0x000fc60007810000 */
[--C-:B------:R-:W-:Y:S01]  /*a920*/  FFMA.FTZ R152, R15, R13, -R27.reuse ;  /* 0x0000000d0f987223 */ /* 0x100fe2000001081b */
[----:B------:R-:W-:Y:S01]  /*a930*/  FMNMX.FTZ R15, R34, R7, !PT ;  /* 0x00000007220f7209 */ /* 0x000fe20007810000 */
[-CC-:B------:R-:W-:Y:S01]  /*a940*/  FFMA.FTZ R24, R24, R13.reuse, -R27.reuse ;  /* 0x0000000d18187223 */ /* 0x180fe2000001081b */
[-CC-:B------:R-:W-:Y:S01]  /*a950*/  FFMA.FTZ R40, R40, R13.reuse, -R27.reuse ;  /* 0x0000000d28287223 */ /* 0x180fe2000001081b */
[--C-:B------:R-:W-:Y:S01]  /*a960*/  FFMA.FTZ R154, R42, R13, -R27.reuse ;  /* 0x0000000d2a9a7223 */ /* 0x100fe2000001081b */
[----:B------:R-:W-:Y:S01]  /*a970*/  FMNMX.FTZ R15, R36, R15, !PT ;  /* 0x0000000f240f7209 */ /* 0x000fe20007810000 */
[----:B------:R0:W-:Y:S01]  /*a980*/  MUFU.EX2 R7, R24 ;  /* 0x0000001800077308 */ /* 0x0001e20000000800 */
[----:B------:R-:W-:Y:S01]  /*a990*/  FSEL R42, R67, -INF , P3 ;  /* 0xff800000432a7808 */ /* 0x000fe20001800000 */
[--C-:B------:R-:W-:Y:S01]  /*a9a0*/  FFMA.FTZ R156, R62, R13, -R27.reuse ;  /* 0x0000000d3e9c7223 */ /* 0x100fe2000001081b */
[----:B------:R-:W-:Y:S01]  /*a9b0*/  FMNMX.FTZ R15, R28, R15, !PT ;  /* 0x0000000f1c0f7209 */ /* 0x000fe20007810000 */
[-CC-:B------:R-:W-:Y:S01]  /*a9c0*/  FFMA.FTZ R33, R64, R13.reuse, -R27.reuse ;  /* 0x0000000d40217223 */ /* 0x180fe2000001081b */
[----:B------:R-:W-:Y:S01]  /*a9d0*/  FSEL R62, R70, -INF , P4 ;  /* 0xff800000463e7808 */ /* 0x000fe20002000000 */
[--C-:B------:R-:W-:Y:S01]  /*a9e0*/  FFMA.FTZ R72, R72, R13, -R27.reuse ;  /* 0x0000000d48487223 */ /* 0x100fe2000001081b */
[----:B------:R-:W-:Y:S01]  /*a9f0*/  FMNMX.FTZ R15, R38, R15, !PT ;  /* 0x0000000f260f7209 */ /* 0x000fe20007810000 */
[----:B------:R-:W1:Y:S01]  /*aa00*/  MUFU.EX2 R152, R152 ;  /* 0x0000009800987308 */ /* 0x000e620000000800 */
[----:B0-----:R-:W-:Y:S01]  /*aa10*/  FSEL R24, R63, -INF , P1 ;  /* 0xff8000003f187808 */ /* 0x001fe20000800000 */
[--C-:B------:R-:W-:Y:S01]  /*aa20*/  FFMA.FTZ R158, R78, R13, -R27.reuse ;  /* 0x0000000d4e9e7223 */ /* 0x100fe2000001081b */
[----:B------:R-:W-:Y:S01]  /*aa30*/  FMNMX.FTZ R21, R44, R15, !PT ;  /* 0x0000000f2c157209 */ /* 0x000fe20007810000 */
[-CC-:B------:R-:W-:Y:S01]  /*aa40*/  FFMA.FTZ R80, R80, R13.reuse, -R27.reuse ;  /* 0x0000000d50507223 */ /* 0x180fe2000001081b */
[----:B------:R-:W-:Y:S01]  /*aa50*/  FSEL R64, R29, -INF , P5 ;  /* 0xff8000001d407808 */ /* 0x000fe20002800000 */
[--C-:B------:R-:W-:Y:S01]  /*aa60*/  FFMA.FTZ R160, R74, R13, -R27.reuse ;  /* 0x0000000d4aa07223 */ /* 0x100fe2000001081b */
[----:B------:R-:W-:Y:S01]  /*aa70*/  FMNMX.FTZ R21, R46, R21, !PT ;  /* 0x000000152e157209 */ /* 0x000fe20007810000 */
[----:B------:R0:W-:Y:S01]  /*aa80*/  MUFU.EX2 R15, R40 ;  /* 0x00000028000f7308 */ /* 0x0001e20000000800 */
[-CC-:B------:R-:W-:Y:S01]  /*aa90*/  FFMA.FTZ R162, R68, R13.reuse, -R27.reuse ;  /* 0x0000000d44a27223 */ /* 0x180fe2000001081b */
[--C-:B------:R-:W-:Y:S01]  /*aaa0*/  FFMA.FTZ R164, R82, R13, -R27.reuse ;  /* 0x0000000d52a47223 */ /* 0x100fe2000001081b */
[----:B------:R-:W-:Y:S01]  /*aab0*/  FMNMX.FTZ R21, R26, R21, !PT ;  /* 0x000000151a157209 */ /* 0x000fe20007810000 */
[-CC-:B------:R-:W-:Y:S01]  /*aac0*/  FFMA.FTZ R84, R84, R13.reuse, -R27.reuse ;  /* 0x0000000d54547223 */ /* 0x180fe2000001081b */
[-CC-:B------:R-:W-:Y:S01]  /*aad0*/  FFMA.FTZ R166, R86, R13.reuse, -R27.reuse ;  /* 0x0000000d56a67223 */ /* 0x180fe2000001081b */
[----:B------:R-:W-:Y:S01]  /*aae0*/  FFMA.FTZ R35, R88, R13, -R27 ;  /* 0x0000000d58237223 */ /* 0x000fe2000001081b */
[----:B------:R-:W-:Y:S01]  /*aaf0*/  FMNMX.FTZ R21, R48, R21, !PT ;  /* 0x0000001530157209 */ /* 0x000fe20007810000 */
[----:B------:R-:W2:Y:S01]  /*ab00*/  MUFU.EX2 R154, R154 ;  /* 0x0000009a009a7308 */ /* 0x000ea20000000800 */
[----:B0-----:R-:W-:Y:S01]  /*ab10*/  FSEL R40, R66, -INF , P2 ;  /* 0xff80000042287808 */ /* 0x001fe20001000000 */
[----:B-1----:R-:W-:Y:S01]  /*ab20*/  FADD.FTZ R45, R152, R7 ;  /* 0x00000007982d7221 */ /* 0x002fe20000010000 */
[----:B------:R-:W-:Y:S01]  /*ab30*/  FMNMX.FTZ R25, R50, R21, !PT ;  /* 0x0000001532197209 */ /* 0x000fe20007810000 */
[-CC-:B------:R-:W-:Y:S01]  /*ab40*/  FFMA.FTZ R168, R90, R13.reuse, -R27.reuse ;  /* 0x0000000d5aa87223 */ /* 0x180fe2000001081b */
[----:B------:R-:W-:Y:S01]  /*ab50*/  F2FP.BF16.F32.PACK_AB R152, R7, R152 ;  /* 0x000000980798723e */ /* 0x000fe200000010ff */
[--C-:B------:R-:W-:Y:S01]  /*ab60*/  FFMA.FTZ R170, R94, R13, -R27.reuse ;  /* 0x0000000d5eaa7223 */ /* 0x100fe2000001081b */
[----:B------:R-:W-:Y:S01]  /*ab70*/  FMNMX.FTZ R25, R52, R25, !PT ;  /* 0x0000001934197209 */ /* 0x000fe20007810000 */
[----:B------:R-:W0:Y:S01]  /*ab80*/  MUFU.EX2 R156, R156 ;  /* 0x0000009c009c7308 */ /* 0x000e220000000800 */
[-CC-:B------:R-:W-:Y:S01]  /*ab90*/  FFMA.FTZ R39, R96, R13.reuse, -R27.reuse ;  /* 0x0000000d60277223 */ /* 0x180fe2000001081b */
[--C-:B------:R-:W-:Y:S01]  /*aba0*/  FFMA.FTZ R172, R98, R13, -R27.reuse ;  /* 0x0000000d62ac7223 */ /* 0x100fe2000001081b */
[----:B------:R-:W-:Y:S01]  /*abb0*/  FMNMX.FTZ R25, R54, R25, !PT ;  /* 0x0000001936197209 */ /* 0x000fe20007810000 */
[-CC-:B------:R-:W-:Y:S01]  /*abc0*/  FFMA.FTZ R100, R100, R13.reuse, -R27.reuse ;  /* 0x0000000d64647223 */ /* 0x180fe2000001081b */
[----:B------:R-:W-:-:S02]  /*abd0*/  FFMA.FTZ R174, R102, R13, -R27 ;  /* 0x0000000d66ae7223 */ /* 0x000fc4000001081b */
[----:B------:R-:W-:Y:S01]  /*abe0*/  FMNMX.FTZ R25, R56, R25, !PT ;  /* 0x0000001938197209 */ /* 0x000fe20007810000 */
[----:B------:R-:W1:Y:S03]  /*abf0*/  MUFU.EX2 R21, R72 ;  /* 0x0000004800157308 */ /* 0x000e660000000800 */
[----:B------:R-:W-:-:S04]  /*ac00*/  FMNMX.FTZ R31, R58, R25, !PT ;  /* 0x000000193a1f7209 */ /* 0x000fc80007810000 */
[----:B------:R-:W-:Y:S01]  /*ac10*/  FMNMX.FTZ R31, R60, R31, !PT ;  /* 0x0000001f3c1f7209 */ /* 0x000fe20007810000 */
[----:B------:R-:W3:Y:S03]  /*ac20*/  MUFU.EX2 R158, R158 ;  /* 0x0000009e009e7308 */ /* 0x000ee60000000800 */
[----:B------:R-:W-:-:S04]  /*ac30*/  FMNMX.FTZ R31, R24, R31, !PT ;  /* 0x0000001f181f7209 */ /* 0x000fc80007810000 */
[----:B------:R-:W-:Y:S01]  /*ac40*/  FMNMX.FTZ R31, R40, R31, !PT ;  /* 0x0000001f281f7209 */ /* 0x000fe20007810000 */
[----:B------:R-:W4:Y:S03]  /*ac50*/  MUFU.EX2 R25, R80 ;  /* 0x0000005000197308 */ /* 0x000f260000000800 */
[----:B------:R-:W-:-:S04]  /*ac60*/  FMNMX.FTZ R31, R42, R31, !PT ;  /* 0x0000001f2a1f7209 */ /* 0x000fc80007810000 */
[----:B------:R-:W-:Y:S01]  /*ac70*/  FMNMX.FTZ R31, R62, R31, !PT ;  /* 0x0000001f3e1f7209 */ /* 0x000fe20007810000 */
[----:B------:R-:W-:Y:S03]  /*ac80*/  MUFU.EX2 R160, R160 ;  /* 0x000000a000a07308 */ /* 0x000fe60000000800 */
[----:B------:R-:W-:Y:S01]  /*ac90*/  FMNMX.FTZ R37, R64, R31, !PT ;  /* 0x0000001f40257209 */ /* 0x000fe20007810000 */
[----:B------:R-:W-:-:S04]  /*aca0*/  FFMA.FTZ R31, R76, R13, -R27 ;  /* 0x0000000d4c1f7223 */ /* 0x000fc8000001081b */
[----:B------:R-:W5:Y:S01]  /*acb0*/  SHFL.BFLY PT, R66, R37, 0x2, 0x1f ;  /* 0x0c401f0025427f89 */ /* 0x000f6200000e0000 */
[----:B------:R-:W-:Y:S08]  /*acc0*/  MUFU.EX2 R29, R33 ;  /* 0x00000021001d7308 */ /* 0x000ff00000000800 */
[----:B------:R-:W-:Y:S08]  /*acd0*/  MUFU.EX2 R162, R162 ;  /* 0x000000a200a27308 */ /* 0x000ff00000000800 */
[----:B------:R-:W-:Y:S01]  /*ace0*/  MUFU.EX2 R31, R31 ;  /* 0x0000001f001f7308 */ /* 0x000fe20000000800 */
[----:B-----5:R-:W-:-:S07]  /*acf0*/  FMNMX.FTZ R66, R37, R66, !PT ;  /* 0x0000004225427209 */ /* 0x020fce0007810000 */
[----:B------:R-:W-:Y:S01]  /*ad00*/  MUFU.EX2 R164, R164 ;  /* 0x000000a400a47308 */ /* 0x000fe20000000800 */
[-CC-:B------:R-:W-:Y:S01]  /*ad10*/  FFMA.FTZ R37, R92, R13.reuse, -R27.reuse ;  /* 0x0000000d5c257223 */ /* 0x180fe2000001081b */
[----:B------:R-:W-:Y:S01]  /*ad20*/  FFMA.FTZ R27, R104, R13, -R27 ;  /* 0x0000000d681b7223 */ /* 0x000fe2000001081b */
[----:B------:R-:W5:Y:S05]  /*ad30*/  SHFL.BFLY PT, R41, R66, 0x1, 0x1f ;  /* 0x0c201f0042297f89 */ /* 0x000f6a00000e0000 */
[----:B------:R-:W-:Y:S08]  /*ad40*/  MUFU.EX2 R33, R84 ;  /* 0x0000005400217308 */ /* 0x000ff00000000800 */
[----:B------:R-:W-:Y:S08]  /*ad50*/  MUFU.EX2 R166, R166 ;  /* 0x000000a600a67308 */ /* 0x000ff00000000800 */
[----:B------:R-:W-:Y:S01]  /*ad60*/  MUFU.EX2 R35, R35 ;  /* 0x0000002300237308 */ /* 0x000fe20000000800 */
[----:B-----5:R-:W-:-:S04]  /*ad70*/  FMNMX.FTZ R176, R66, R41, !PT ;  /* 0x0000002942b07209 */ /* 0x020fc80007810000 */
[C---:B------:R-:W-:Y:S01]  /*ad80*/  FSETP.NEU.FTZ.AND P1, PT, R176.reuse, -INF , PT ;  /* 0xff800000b000780b */ /* 0x040fe20003f3d000 */
[----:B------:R-:W-:Y:S02]  /*ad90*/  FMUL.FTZ R43, R176, R13 ;  /* 0x0000000db02b7220 */ /* 0x000fe40000410000 */
[----:B------:R-:W-:Y:S03]  /*ada0*/  MUFU.EX2 R168, R168 ;  /* 0x000000a800a87308 */ /* 0x000fe60000000800 */
[----:B------:R-:W-:-:S05]  /*adb0*/  FSEL R43, R43, RZ, P1 ;  /* 0x000000ff2b2b7208 */ /* 0x000fca0000800000 */
[----:B------:R-:W-:Y:S01]  /*adc0*/  MUFU.EX2 R37, R37 ;  /* 0x0000002500257308 */ /* 0x000fe20000000800 */
[-CC-:B------:R-:W-:Y:S01]  /*add0*/  FFMA.FTZ R153, R0, R13.reuse, -R43.reuse ;  /* 0x0000000d00997223 */ /* 0x180fe2000001082b */
[-CC-:B------:R-:W-:Y:S01]  /*ade0*/  FFMA.FTZ R0, R6, R13.reuse, -R43.reuse ;  /* 0x0000000d06007223 */ /* 0x180fe2000001082b */
[-CC-:B------:R-:W-:Y:S01]  /*adf0*/  FFMA.FTZ R155, R8, R13.reuse, -R43.reuse ;  /* 0x0000000d089b7223 */ /* 0x180fe2000001082b */
[-CC-:B------:R-:W-:Y:S01]  /*ae00*/  FFMA.FTZ R6, R30, R13.reuse, -R43.reuse ;  /* 0x0000000d1e067223 */ /* 0x180fe2000001082b */
[-CC-:B------:R-:W-:Y:S01]  /*ae10*/  FFMA.FTZ R157, R32, R13.reuse, -R43.reuse ;  /* 0x0000000d209d7223 */ /* 0x180fe2000001082b */
[-C--:B------:R-:W-:Y:S01]  /*ae20*/  FFMA.FTZ R30, R34, R13.reuse, -R43 ;  /* 0x0000000d221e7223 */ /* 0x080fe2000001082b */
[----:B--2---:R-:W-:Y:S01]  /*ae30*/  FADD.FTZ R8, R154, R45 ;  /* 0x0000002d9a087221 */ /* 0x004fe20000010000 */
[----:B------:R-:W-:Y:S01]  /*ae40*/  MUFU.EX2 R153, R153 ;  /* 0x0000009900997308 */ /* 0x000fe20000000800 */
[-CC-:B------:R-:W-:Y:S01]  /*ae50*/  FFMA.FTZ R159, R36, R13.reuse, -R43.reuse ;  /* 0x0000000d249f7223 */ /* 0x180fe2000001082b */
[-CC-:B------:R-:W-:Y:S01]  /*ae60*/  FFMA.FTZ R28, R28, R13.reuse, -R43.reuse ;  /* 0x0000000d1c1c7223 */ /* 0x180fe2000001082b */
[----:B------:R-:W-:Y:S01]  /*ae70*/  FADD.FTZ R45, R15, R8 ;  /* 0x000000080f2d7221 */ /* 0x000fe20000010000 */
[-CC-:B------:R-:W-:Y:S01]  /*ae80*/  FFMA.FTZ R161, R38, R13.reuse, -R43.reuse ;  /* 0x0000000d26a17223 */ /* 0x180fe2000001082b */
[-CC-:B------:R-:W-:Y:S01]  /*ae90*/  FFMA.FTZ R32, R44, R13.reuse, -R43.reuse ;  /* 0x0000000d2c207223 */ /* 0x180fe2000001082b */
[-C--:B------:R-:W-:Y:S01]  /*aea0*/  FFMA.FTZ R163, R46, R13.reuse, -R43 ;  /* 0x0000000d2ea37223 */ /* 0x080fe2000001082b */
[----:B0-----:R-:W-:Y:S01]  /*aeb0*/  FADD.FTZ R36, R156, R45 ;  /* 0x0000002d9c247221 */ /* 0x001fe20000010000 */
[----:B------:R-:W0:Y:S01]  /*aec0*/  MUFU.EX2 R0, R0 ;  /* 0x0000000000007308 */ /* 0x000e220000000800 */
[-CC-:B------:R-:W-:Y:S01]  /*aed0*/  FFMA.FTZ R26, R26, R13.reuse, -R43.reuse ;  /* 0x0000000d1a1a7223 */ /* 0x180fe2000001082b */
[-CC-:B------:R-:W-:Y:S01]  /*aee0*/  FFMA.FTZ R165, R48, R13.reuse, -R43.reuse ;  /* 0x0000000d30a57223 */ /* 0x180fe2000001082b */
[----:B-1----:R-:W-:Y:S01]  /*aef0*/  FADD.FTZ R47, R21, R36 ;  /* 0x00000024152f7221 */ /* 0x002fe20000010000 */
[-CC-:B------:R-:W-:Y:S01]  /*af00*/  FFMA.FTZ R34, R50, R13.reuse, -R43.reuse ;  /* 0x0000000d32227223 */ /* 0x180fe2000001082b */
[-CC-:B------:R-:W-:Y:S01]  /*af10*/  FFMA.FTZ R167, R52, R13.reuse, -R43.reuse ;  /* 0x0000000d34a77223 */ /* 0x180fe2000001082b */
[-C--:B------:R-:W-:Y:S01]  /*af20*/  FFMA.FTZ R36, R54, R13.reuse, -R43 ;  /* 0x0000000d36247223 */ /* 0x080fe2000001082b */
[----:B---3--:R-:W-:Y:S01]  /*af30*/  FADD.FTZ R38, R158, R47 ;  /* 0x0000002f9e267221 */ /* 0x008fe20000010000 */
[----:B------:R-:W1:Y:S01]  /*af40*/  MUFU.EX2 R155, R155 ;  /* 0x0000009b009b7308 */ /* 0x000e620000000800 */
[-CC-:B------:R-:W-:Y:S01]  /*af50*/  FFMA.FTZ R169, R56, R13.reuse, -R43.reuse ;  /* 0x0000000d38a97223 */ /* 0x180fe2000001082b */
[-CC-:B------:R-:W-:Y:S01]  /*af60*/  FFMA.FTZ R171, R60, R13.reuse, -R43.reuse ;  /* 0x0000000d3cab7223 */ /* 0x180fe2000001082b */
[----:B----4-:R-:W-:Y:S01]  /*af70*/  FADD.FTZ R47, R25, R38 ;  /* 0x00000026192f7221 */ /* 0x010fe20000010000 */
[-CC-:B------:R-:W-:Y:S01]  /*af80*/  FFMA.FTZ R38, R58, R13.reuse, -R43.reuse ;  /* 0x0000000d3a267223 */ /* 0x180fe2000001082b */
[-CC-:B------:R-:W-:Y:S01]  /*af90*/  FFMA.FTZ R24, R24, R13.reuse, -R43.reuse ;  /* 0x0000000d18187223 */ /* 0x180fe2000001082b */
[-CC-:B------:R-:W-:Y:S01]  /*afa0*/  FFMA.FTZ R40, R40, R13.reuse, -R43.reuse ;  /* 0x0000000d28287223 */ /* 0x180fe2000001082b */
[-CC-:B------:R-:W-:Y:S01]  /*afb0*/  FFMA.FTZ R42, R42, R13.reuse, -R43.reuse ;  /* 0x0000000d2a2a7223 */ /* 0x180fe2000001082b */
[----:B------:R-:W2:Y:S01]  /*afc0*/  MUFU.EX2 R6, R6 ;  /* 0x0000000600067308 */ /* 0x000ea20000000800 */
[----:B0-----:R-:W-:Y:S01]  /*afd0*/  FADD.FTZ R8, R153, R0 ;  /* 0x0000000099087221 */ /* 0x001fe20000010000 */
[-CC-:B------:R-:W-:Y:S01]  /*afe0*/  FFMA.FTZ R62, R62, R13.reuse, -R43.reuse ;  /* 0x0000000d3e3e7223 */ /* 0x180fe2000001082b */
[----:B------:R-:W-:Y:S01]  /*aff0*/  F2FP.BF16.F32.PACK_AB R154, R15, R154 ;  /* 0x0000009a0f9a723e */ /* 0x000fe200000010ff */
[----:B------:R-:W-:Y:S01]  /*b000*/  FFMA.FTZ R43, R64, R13, -R43 ;  /* 0x0000000d402b7223 */ /* 0x000fe2000001082b */
[----:B------:R-:W-:-:S02]  /*b010*/  F2FP.BF16.F32.PACK_AB R153, R0, R153 ;  /* 0x000000990099723e */ /* 0x000fc400000010ff */
[----:B------:R-:W-:Y:S01]  /*b020*/  F2FP.BF16.F32.PACK_AB R156, R21, R156 ;  /* 0x0000009c159c723e */ /* 0x000fe200000010ff */
[----:B------:R-:W0:Y:S01]  /*b030*/  MUFU.EX2 R157, R157 ;  /* 0x0000009d009d7308 */ /* 0x000e220000000800 */
[----:B-1----:R-:W-:Y:S01]  /*b040*/  FADD.FTZ R45, R155, R8 ;  /* 0x000000089b2d7221 */ /* 0x002fe20000010000 */
[----:B------:R-:W-:-:S06]  /*b050*/  F2FP.BF16.F32.PACK_AB R158, R25, R158 ;  /* 0x0000009e199e723e */ /* 0x000fcc00000010ff */
[----:B------:R-:W1:Y:S01]  /*b060*/  MUFU.EX2 R30, R30 ;  /* 0x0000001e001e7308 */ /* 0x000e620000000800 */
[C---:B--2---:R-:W-:Y:S01]  /*b070*/  FADD.FTZ R8, R6.reuse, R45 ;  /* 0x0000002d06087221 */ /* 0x044fe20000010000 */
[----:B------:R-:W-:-:S06]  /*b080*/  F2FP.BF16.F32.PACK_AB R155, R6, R155 ;  /* 0x0000009b069b723e */ /* 0x000fcc00000010ff */
[----:B------:R-:W2:Y:S01]  /*b090*/  MUFU.EX2 R159, R159 ;  /* 0x0000009f009f7308 */ /* 0x000ea20000000800 */
[----:B0-----:R-:W-:Y:S01]  /*b0a0*/  FADD.FTZ R45, R157, R8 ;  /* 0x000000089d2d7221 */ /* 0x001fe20000010000 */
[----:B------:R-:W-:Y:S01]  /*b0b0*/  FADD.FTZ R8, R160, R47 ;  /* 0x0000002fa0087221 */ /* 0x000fe20000010000 */
[----:B------:R-:W-:-:S03]  /*b0c0*/  F2FP.BF16.F32.PACK_AB R160, R29, R160 ;  /* 0x000000a01da0723e */ /* 0x000fc600000010ff */
[----:B------:R-:W-:Y:S01]  /*b0d0*/  FADD.FTZ R47, R29, R8 ;  /* 0x000000081d2f7221 */ /* 0x000fe20000010000 */
[----:B------:R-:W-:Y:S01]  /*b0e0*/  VIADD R8, R3, 0x22840 ;  /* 0x0002284003087836 */ /* 0x000fe20000000000 */
[----:B------:R-:W0:Y:S01]  /*b0f0*/  MUFU.EX2 R28, R28 ;  /* 0x0000001c001c7308 */ /* 0x000e220000000800 */
[----:B-1----:R-:W-:Y:S01]  /*b100*/  FADD.FTZ R44, R30, R45 ;  /* 0x0000002d1e2c7221 */ /* 0x002fe20000010000 */
[----:B------:R-:W-:Y:S01]  /*b110*/  FADD.FTZ R46, R162, R47 ;  /* 0x0000002fa22e7221 */ /* 0x000fe20000010000 */
[----:B------:R-:W-:Y:S02]  /*b120*/  F2FP.BF16.F32.PACK_AB R162, R31, R162 ;  /* 0x000000a21fa2723e */ /* 0x000fe400000010ff */
[----:B------:R-:W-:Y:S01]  /*b130*/  PRMT R8, R73, 0x654, R8 ;  /* 0x0000065449087816 */ /* 0x000fe20000000008 */
[----:B------:R-:W-:Y:S01]  /*b140*/  FADD.FTZ R47, R31, R46 ;  /* 0x0000002e1f2f7221 */ /* 0x000fe20000010000 */
[----:B------:R-:W-:Y:S01]  /*b150*/  F2FP.BF16.F32.PACK_AB R157, R30, R157 ;  /* 0x0000009d1e9d723e */ /* 0x000fe200000010ff */
[----:B------:R-:W1:Y:S01]  /*b160*/  MUFU.EX2 R161, R161 ;  /* 0x000000a100a17308 */ /* 0x000e620000000800 */
[----:B--2---:R-:W-:Y:S01]  /*b170*/  FADD.FTZ R45, R159, R44 ;  /* 0x0000002c9f2d7221 */ /* 0x004fe20000010000 */
[----:B------:R2:W-:Y:S06]  /*b180*/  SYNCS.ARRIVE.TRANS64.RED.A1T0 RZ, [R8+URZ], RZ ;  /* 0x000000ff08ff79a7 */ /* 0x0005ec000810043f */
[----:B------:R-:W2:Y:S01]  /*b190*/  MUFU.EX2 R32, R32 ;  /* 0x0000002000207308 */ /* 0x000ea20000000800 */
[C---:B0-----:R-:W-:Y:S01]  /*b1a0*/  FADD.FTZ R44, R28.reuse, R45 ;  /* 0x0000002d1c2c7221 */ /* 0x041fe20000010000 */
[----:B------:R-:W-:-:S06]  /*b1b0*/  F2FP.BF16.F32.PACK_AB R159, R28, R159 ;  /* 0x0000009f1c9f723e */ /* 0x000fcc00000010ff */
[----:B------:R-:W0:Y:S01]  /*b1c0*/  MUFU.EX2 R163, R163 ;  /* 0x000000a300a37308 */ /* 0x000e220000000800 */
[----:B-1----:R-:W-:Y:S01]  /*b1d0*/  FADD.FTZ R45, R161, R44 ;  /* 0x0000002ca12d7221 */ /* 0x002fe20000010000 */
[----:B------:R-:W-:Y:S01]  /*b1e0*/  FADD.FTZ R44, R164, R47 ;  /* 0x0000002fa42c7221 */ /* 0x000fe20000010000 */
[----:B------:R-:W-:-:S03]  /*b1f0*/  F2FP.BF16.F32.PACK_AB R164, R33, R164 ;  /* 0x000000a421a4723e */ /* 0x000fc600000010ff */
[----:B------:R-:W-:Y:S02]  /*b200*/  FADD.FTZ R47, R33, R44 ;  /* 0x0000002c212f7221 */ /* 0x000fe40000010000 */
[----:B------:R-:W1:Y:S01]  /*b210*/  MUFU.EX2 R26, R26 ;  /* 0x0000001a001a7308 */ /* 0x000e620000000800 */
[----:B--2---:R-:W-:Y:S01]  /*b220*/  FADD.FTZ R8, R32, R45 ;  /* 0x0000002d20087221 */ /* 0x004fe20000010000 */
[----:B------:R-:W-:Y:S01]  /*b230*/  FADD.FTZ R44, R166, R47 ;  /* 0x0000002fa62c7221 */ /* 0x000fe20000010000 */
[----:B------:R-:W-:Y:S02]  /*b240*/  F2FP.BF16.F32.PACK_AB R166, R35, R166 ;  /* 0x000000a623a6723e */ /* 0x000fe400000010ff */
[----:B------:R-:W-:-:S03]  /*b250*/  F2FP.BF16.F32.PACK_AB R161, R32, R161 ;  /* 0x000000a120a1723e */ /* 0x000fc600000010ff */
[----:B------:R-:W2:Y:S01]  /*b260*/  MUFU.EX2 R165, R165 ;  /* 0x000000a500a57308 */ /* 0x000ea20000000800 */
[----:B0-----:R-:W-:-:S07]  /*b270*/  FADD.FTZ R45, R163, R8 ;  /* 0x00000008a32d7221 */ /* 0x001fce0000010000 */
[----:B------:R-:W0:Y:S01]  /*b280*/  MUFU.EX2 R34, R34 ;  /* 0x0000002200227308 */ /* 0x000e220000000800 */
[C---:B-1----:R-:W-:Y:S01]  /*b290*/  FADD.FTZ R8, R26.reuse, R45 ;  /* 0x0000002d1a087221 */ /* 0x042fe20000010000 */
[----:B------:R-:W-:Y:S01]  /*b2a0*/  FADD.FTZ R45, R35, R44 ;  /* 0x0000002c232d7221 */ /* 0x000fe20000010000 */
[----:B------:R-:W-:-:S03]  /*b2b0*/  F2FP.BF16.F32.PACK_AB R163, R26, R163 ;  /* 0x000000a31aa3723e */ /* 0x000fc600000010ff */
[----:B------:R-:W-:Y:S01]  /*b2c0*/  FADD.FTZ R44, R168, R45 ;  /* 0x0000002da82c7221 */ /* 0x000fe20000010000 */
[----:B------:R-:W-:Y:S01]  /*b2d0*/  F2FP.BF16.F32.PACK_AB R168, R37, R168 ;  /* 0x000000a825a8723e */ /* 0x000fe200000010ff */
[----:B------:R-:W1:Y:S01]  /*b2e0*/  MUFU.EX2 R167, R167 ;  /* 0x000000a700a77308 */ /* 0x000e620000000800 */
[----:B--2---:R-:W-:Y:S01]  /*b2f0*/  FADD.FTZ R7, R165, R8 ;  /* 0x00000008a5077221 */ /* 0x004fe20000010000 */
[----:B------:R-:W-:-:S06]  /*b300*/  FADD.FTZ R15, R37, R44 ;  /* 0x0000002c250f7221 */ /* 0x000fcc0000010000 */
[----:B------:R-:W2:Y:S01]  /*b310*/  MUFU.EX2 R36, R36 ;  /* 0x0000002400247308 */ /* 0x000ea20000000800 */
[C---:B0-----:R-:W-:Y:S01]  /*b320*/  FADD.FTZ R8, R34.reuse, R7 ;  /* 0x0000000722087221 */ /* 0x041fe20000010000 */
[----:B------:R-:W-:-:S06]  /*b330*/  F2FP.BF16.F32.PACK_AB R165, R34, R165 ;  /* 0x000000a522a5723e */ /* 0x000fcc00000010ff */
[----:B------:R-:W0:Y:S01]  /*b340*/  MUFU.EX2 R169, R169 ;  /* 0x000000a900a97308 */ /* 0x000e220000000800 */
[----:B-1----:R-:W-:-:S07]  /*b350*/  FADD.FTZ R7, R167, R8 ;  /* 0x00000008a7077221 */ /* 0x002fce0000010000 */
[----:B------:R-:W1:Y:S01]  /*b360*/  MUFU.EX2 R38, R38 ;  /* 0x0000002600267308 */ /* 0x000e620000000800 */
[C---:B--2---:R-:W-:Y:S01]  /*b370*/  FADD.FTZ R8, R36.reuse, R7 ;  /* 0x0000000724087221 */ /* 0x044fe20000010000 */
[----:B------:R-:W-:-:S06]  /*b380*/  F2FP.BF16.F32.PACK_AB R167, R36, R167 ;  /* 0x000000a724a7723e */ /* 0x000fcc00000010ff */
[----:B------:R-:W2:Y:S01]  /*b390*/  MUFU.EX2 R170, R170 ;  /* 0x000000aa00aa7308 */ /* 0x000ea20000000800 */
[----:B0-----:R-:W-:-:S07]  /*b3a0*/  FADD.FTZ R7, R169, R8 ;  /* 0x00000008a9077221 */ /* 0x001fce0000010000 */
[----:B------:R-:W0:Y:S01]  /*b3b0*/  MUFU.EX2 R171, R171 ;  /* 0x000000ab00ab7308 */ /* 0x000e220000000800 */
[C---:B-1----:R-:W-:Y:S01]  /*b3c0*/  FADD.FTZ R8, R38.reuse, R7 ;  /* 0x0000000726087221 */ /* 0x042fe20000010000 */
[----:B------:R-:W-:-:S06]  /*b3d0*/  F2FP.BF16.F32.PACK_AB R169, R38, R169 ;  /* 0x000000a926a9723e */ /* 0x000fcc00000010ff */
[----:B------:R-:W1:Y:S01]  /*b3e0*/  MUFU.EX2 R39, R39 ;  /* 0x0000002700277308 */ /* 0x000e620000000800 */
[----:B--2---:R-:W-:-:S07]  /*b3f0*/  FADD.FTZ R44, R170, R15 ;  /* 0x0000000faa2c7221 */ /* 0x004fce0000010000 */
[----:B------:R-:W2:Y:S01]  /*b400*/  MUFU.EX2 R24, R24 ;  /* 0x0000001800187308 */ /* 0x000ea20000000800 */
[----:B0-----:R-:W-:-:S07]  /*b410*/  FADD.FTZ R7, R171, R8 ;  /* 0x00000008ab077221 */ /* 0x001fce0000010000 */
[----:B------:R-:W0:Y:S01]  /*b420*/  MUFU.EX2 R172, R172 ;  /* 0x000000ac00ac7308 */ /* 0x000e220000000800 */
[C---:B-1----:R-:W-:Y:S01]  /*b430*/  FADD.FTZ R15, R39.reuse, R44 ;  /* 0x0000002c270f7221 */ /* 0x042fe20000010000 */
[----:B------:R-:W-:-:S06]  /*b440*/  F2FP.BF16.F32.PACK_AB R170, R39, R170 ;  /* 0x000000aa27aa723e */ /* 0x000fcc00000010ff */
[----:B------:R-:W1:Y:S01]  /*b450*/  MUFU.EX2 R40, R40 ;  /* 0x0000002800287308 */ /* 0x000e620000000800 */
[C---:B--2---:R-:W-:Y:S01]  /*b460*/  FADD.FTZ R7, R24.reuse, R7 ;  /* 0x0000000718077221 */ /* 0x044fe20000010000 */
[----:B------:R-:W-:-:S06]  /*b470*/  F2FP.BF16.F32.PACK_AB R171, R24, R171 ;  /* 0x000000ab18ab723e */ /* 0x000fcc00000010ff */
[----:B------:R-:W2:Y:S01]  /*b480*/  MUFU.EX2 R41, R100 ;  /* 0x0000006400297308 */ /* 0x000ea20000000800 */
[----:B0-----:R-:W-:-:S07]  /*b490*/  FADD.FTZ R44, R172, R15 ;  /* 0x0000000fac2c7221 */ /* 0x001fce0000010000 */
[----:B------:R-:W0:Y:S01]  /*b4a0*/  MUFU.EX2 R173, R42 ;  /* 0x0000002a00ad7308 */ /* 0x000e220000000800 */
[----:B-1----:R-:W-:-:S07]  /*b4b0*/  FADD.FTZ R0, R40, R7 ;  /* 0x0000000728007221 */ /* 0x002fce0000010000 */
[----:B------:R-:W1:Y:S01]  /*b4c0*/  MUFU.EX2 R174, R174 ;  /* 0x000000ae00ae7308 */ /* 0x000e620000000800 */
[C---:B--2---:R-:W-:Y:S01]  /*b4d0*/  FADD.FTZ R15, R41.reuse, R44 ;  /* 0x0000002c290f7221 */ /* 0x044fe20000010000 */
[----:B------:R-:W-:-:S06]  /*b4e0*/  F2FP.BF16.F32.PACK_AB R172, R41, R172 ;  /* 0x000000ac29ac723e */ /* 0x000fcc00000010ff */
[----:B------:R-:W2:Y:S01]  /*b4f0*/  MUFU.EX2 R62, R62 ;  /* 0x0000003e003e7308 */ /* 0x000ea20000000800 */
[C---:B0-----:R-:W-:Y:S01]  /*b500*/  FADD.FTZ R7, R173.reuse, R0 ;  /* 0x00000000ad077221 */ /* 0x041fe20000010000 */
[----:B------:R-:W-:-:S06]  /*b510*/  F2FP.BF16.F32.PACK_AB R173, R173, R40 ;  /* 0x00000028adad723e */ /* 0x000fcc00000010ff */
[----:B------:R-:W0:Y:S01]  /*b520*/  MUFU.EX2 R27, R27 ;  /* 0x0000001b001b7308 */ /* 0x000e220000000800 */
[----:B-1----:R-:W-:-:S07]  /*b530*/  FADD.FTZ R8, R174, R15 ;  /* 0x0000000fae087221 */ /* 0x002fce0000010000 */
[----:B------:R-:W1:Y:S01]  /*b540*/  MUFU.EX2 R43, R43 ;  /* 0x0000002b002b7308 */ /* 0x000e620000000800 */
[----:B--2---:R-:W-:Y:S01]  /*b550*/  FADD.FTZ R0, R62, R7 ;  /* 0x000000073e007221 */ /* 0x004fe20000010000 */
[C---:B0-----:R-:W-:Y:S01]  /*b560*/  FADD.FTZ R8, R27.reuse, R8 ;  /* 0x000000081b087221 */ /* 0x041fe20000010000 */
[----:B------:R-:W-:Y:S02]  /*b570*/  F2FP.BF16.F32.PACK_AB R174, R27, R174 ;  /* 0x000000ae1bae723e */ /* 0x000fe400000010ff */
[C---:B-1----:R-:W-:Y:S01]  /*b580*/  FADD.FTZ R0, R43.reuse, R0 ;  /* 0x000000002b007221 */ /* 0x042fe20000010000 */
[----:B------:R-:W-:Y:S01]  /*b590*/  F2FP.BF16.F32.PACK_AB R175, R43, R62 ;  /* 0x0000003e2baf723e */ /* 0x000fe200000010ff */
[----:B------:R-:W-:Y:S06]  /*b5a0*/  @!P0 BRA `(.L_x_748) ;  /* 0x0000000000048947 */ /* 0x000fec0003800000 */
[----:B------:R-:W-:Y:S01]  /*b5b0*/  BPT.TRAP 0x1 ;  /* 0x000000040000795c */ /* 0x000fe20000300000 */
.L_x_748:
[----:B------:R0:W1:Y:S01]  /*b5c0*/  SYNCS.PHASECHK.TRANS64.TRYWAIT P1, [R3+URZ+0x22850], R20 ;  /* 0x02285014030075a7 */ /* 0x000062000802017f */
[----:B------:R-:W-:Y:S05]  /*b5d0*/  @!P0 BRA `(.L_x_749) ;  /* 0x0000000000048947 */ /* 0x000fea0003800000 */
[----:B------:R-:W-:Y:S01]  /*b5e0*/  BPT.TRAP 0x1 ;  /* 0x000000040000795c */ /* 0x000fe20000300000 */
.L_x_749:
[----:B------:R-:W-:Y:S04]  /*b5f0*/  BSSY B0, `(.L_x_750) ;  /* 0x0000004000007945 */ /* 0x000fe80003800000 */
[----:B-1----:R-:W-:Y:S05]  /*b600*/  @P1 BRA `(.L_x_751) ;  /* 0x0000000000081947 */ /* 0x002fea0003800000 */
[----:B------:R-:W1:Y:S02]  /*b610*/  SYNCS.PHASECHK.TRANS64.TRYWAIT P1, [R3+URZ+0x22850], R20 ;  /* 0x02285014030075a7 */ /* 0x000e64000802017f */
[----:B-1----:R-:W-:Y:S05]  /*b620*/  @!P1 BRA `(.L_x_752) ;  /* 0x0000010000f49947 */ /* 0x002fea0003800000 */
.L_x_751:
[----:B------:R-:W-:Y:S05]  /*b630*/  BSYNC B0 ;  /* 0x0000000000007941 */ /* 0x000fea0003800000 */
.L_x_750:
[----:B------:R-:W-:Y:S05]  /*b640*/  WARPSYNC.ALL ;  /* 0x0000000000007948 */ /* 0x000fea0003800000 */
[----:B------:R-:W-:Y:S01]  /*b650*/  VIADD R6, R19, 0x400 ;  /* 0x0000040013067836 */ /* 0x000fe20000000000 */
[----:B------:R2:W-:Y:S01]  /*b660*/  BAR.SYNC.DEFER_BLOCKING R12, 0x100 ;  /* 0x0004000c0000751d */ /* 0x0005e20000010000 */
[----:B------:R-:W-:Y:S02]  /*b670*/  IMAD.MOV.U32 R7, RZ, RZ, 0x40000040 ;  /* 0x40000040ff077424 */ /* 0x000fe400078e00ff */
[----:B------:R-:W-:Y:S01]  /*b680*/  IMAD.MOV.U32 R25, RZ, RZ, 0x40000040 ;  /* 0x40000040ff197424 */ /* 0x000fe200078e00ff */
[----:B------:R-:W-:Y:S01]  /*b690*/  SHF.R.U32.HI R6, RZ, 0x4, R6 ;  /* 0x00000004ff067819 */ /* 0x000fe20000011606 */
[----:B------:R-:W-:Y:S01]  /*b6a0*/  IMAD.MOV.U32 R27, RZ, RZ, 0x40000040 ;  /* 0x40000040ff1b7424 */ /* 0x000fe200078e00ff */
[----:B------:R-:W-:Y:S01]  /*b6b0*/  R2UR UR7, R7 ;  /* 0x00000000070772ca */ /* 0x000fe200000e0000 */
[----:B------:R-:W-:Y:S01]  /*b6c0*/  IMAD.MOV.U32 R21, RZ, RZ, 0x40000040 ;  /* 0x40000040ff157424 */ /* 0x000fe200078e00ff */
[----:B------:R-:W-:-:S02]  /*b6d0*/  LOP3.LUT R6, R6, 0x3fff, RZ, 0xc0, !PT ;  /* 0x00003fff06067812 */ /* 0x000fc400078ec0ff */
[C---:B------:R-:W-:Y:S02]  /*b6e0*/  R2UR UR11, R25.reuse ;  /* 0x00000000190b72ca */ /* 0x040fe400000e0000 */
[----:B------:R-:W-:Y:S02]  /*b6f0*/  LOP3.LUT R15, R6, 0x3000000, RZ, 0xfc, !PT ;  /* 0x03000000060f7812 */ /* 0x000fe400078efcff */
[----:B------:R-:W-:Y:S02]  /*b700*/  R2UR UR19, R25 ;  /* 0x00000000191372ca */ /* 0x000fe400000e0000 */
[----:B------:R-:W-:Y:S01]  /*b710*/  R2UR UR23, R27 ;  /* 0x000000001b1772ca */ /* 0x000fe200000e0000 */
[----:B------:R-:W-:Y:S01]  /*b720*/  IMAD R6, R203, 0xc00, R15 ;  /* 0x00000c00cb067824 */ /* 0x000fe200078e020f */
[----:B------:R-:W-:Y:S01]  /*b730*/  R2UR UR15, R21 ;  /* 0x00000000150f72ca */ /* 0x000fe200000e0000 */
[----:B------:R2:W-:Y:S01]  /*b740*/  STL [R1+0x10], R15 ;  /* 0x0000100f01007387 */ /* 0x0005e20000100800 */
[----:B------:R-:W-:Y:S01]  /*b750*/  R2UR UR27, R7 ;  /* 0x00000000071b72ca */ /* 0x000fe200000e0000 */
[C---:B------:R-:W-:Y:S01]  /*b760*/  VIADD R24, R6.reuse, 0x80 ;  /* 0x0000008006187836 */ /* 0x040fe20000000000 */
[C---:B------:R-:W-:Y:S01]  /*b770*/  R2UR UR6, R6.reuse ;  /* 0x00000000060672ca */ /* 0x040fe200000e0000 */
[----:B------:R-:W-:-:S02]  /*b780*/  VIADD R26, R6, 0x200 ;  /* 0x00000200061a7836 */ /* 0x000fc40000000000 */
[----:B01----:R-:W-:Y:S01]  /*b790*/  VIADD R20, R6, 0x100 ;  /* 0x0000010006147836 */ /* 0x003fe20000000000 */
[----:B------:R-:W-:Y:S01]  /*b7a0*/  R2UR UR10, R24 ;  /* 0x00000000180a72ca */ /* 0x000fe200000e0000 */
[----:B------:R-:W-:Y:S01]  /*b7b0*/  VIADD R24, R6, 0x180 ;  /* 0x0000018006187836 */ /* 0x000fe20000000000 */
[----:B------:R-:W-:Y:S01]  /*b7c0*/  R2UR UR22, R26 ;  /* 0x000000001a1672ca */ /* 0x000fe200000e0000 */
[----:B------:R-:W-:Y:S01]  /*b7d0*/  VIADD R6, R6, 0x280 ;  /* 0x0000028006067836 */ /* 0x000fe20000000000 */
[----:B------:R-:W-:Y:S02]  /*b7e0*/  R2UR UR14, R20 ;  /* 0x00000000140e72ca */ /* 0x000fe400000e0000 */
[----:B------:R-:W-:Y:S02]  /*b7f0*/  R2UR UR18, R24 ;  /* 0x00000000181272ca */ /* 0x000fe400000e0000 */
[----:B------:R-:W-:Y:S01]  /*b800*/  WARPGROUP.ARRIVE ;  /* 0x00000000000079c5 */ /* 0x000fe20000000000 */
[----:B------:R-:W-:-:S05]  /*b810*/  R2UR UR26, R6 ;  /* 0x00000000061a72ca */ /* 0x000fca00000e0000 */
[----:B------:R-:W-:Y:S03]  /*b820*/  HGMMA.64x256x16.F32.BF16 R24, R152, gdesc[UR4].tnspB, RZ, !UPT, gsb0 ;  /* 0x43e0000498187df0 */ /* 0x000fe6000c0018ff */
[----:B------:R-:W-:Y:S02]  /*b830*/  WARPGROUP.DEPBAR.LE gsb0, 0x0 ;  /* 0x00008000000079c5 */ /* 0x000fe40000010000 */
[----:B------:R-:W-:-:S15]  /*b840*/  WARPGROUP.ARRIVE ;  /* 0x00000000000079c5 */ /* 0x000fde0000000000 */
[----:B------:R-:W-:-:S08]  /*b850*/  NOP ;  /* 0x0000000000007918 */ /* 0x000fd00000000000 */
[----:B------:R-:W-:Y:S03]  /*b860*/  HGMMA.64x256x16.F32.BF16 R24, R156, gdesc[UR8].tnspB, R24, gsb0 ;  /* 0x43e000089c187df0 */ /* 0x000fe60008001818 */
        /* <DEDUP_REMOVED lines=17> */
[----:B--2---:R-:W-:Y:S05]  /*b980*/  @!P0 BRA `(.L_x_753) ;  /* 0x0000000000048947 */ /* 0x004fea0003800000 */
[----:B------:R-:W-:Y:S01]  /*b990*/  BPT.TRAP 0x1 ;  /* 0x000000040000795c */ /* 0x000fe20000300000 */
.L_x_753:
[----:B------:R-:W2:Y:S01]  /*b9a0*/  LDL R6, [R1+0x18] ;  /* 0x0000180001067983 */ /* 0x000ea20000100800 */
[----:B------:R-:W0:Y:S01]  /*b9b0*/  S2R R7, SR_CgaCtaId ;  /* 0x0000000000077919 */ /* 0x000e220000008800 */
[----:B------:R-:W-:Y:S01]  /*b9c0*/  VIADD R3, R3, 0x22860 ;  /* 0x0002286003037836 */ /* 0x000fe20000000000 */
[----:B------:R-:W-:-:S04]  /*b9d0*/  ULDC UR36, c[0x0][0x9d8] ;  /* 0x0002760000247ab9 */ /* 0x000fc80000000800 */
[----:B0-----:R-:W-:-:S04]  /*b9e0*/  PRMT R3, R7, 0x654, R3 ;  /* 0x0000065407037816 */ /* 0x001fc80000000003 */
[----:B------:R0:W-:Y:S02]  /*b9f0*/  SYNCS.ARRIVE.TRANS64.RED.A1T0 RZ, [R3+URZ], RZ ;  /* 0x000000ff03ff79a7 */ /* 0x0001e4000810043f */
[----:B0-----:R-:W-:-:S05]  /*ba00*/  VIADD R3, R177, 0xfffffffe ;  /* 0xfffffffeb1037836 */ /* 0x001fca0000000000 */
[----:B--2---:R-:W-:-:S13]  /*ba10*/  ISETP.GE.AND P1, PT, R3, R6, PT ;  /* 0x000000060300720c */ /* 0x004fda0003f26270 */
[----:B------:R-:W-:Y:S05]  /*ba20*/  @!P1 BRA `(.L_x_754) ;  /* 0x0000002400649947 */ /* 0x000fea0003800000 */
[----:B------:R-:W-:Y:S02]  /*ba30*/  IMAD.MOV.U32 R12, RZ, RZ, R176 ;  /* 0x000000ffff0c7224 */ /* 0x000fe400078e00b0 */
[----:B------:R-:W-:-:S07]  /*ba40*/  IMAD.MOV.U32 R15, RZ, RZ, R14 ;  /* 0x000000ffff0f7224 */ /* 0x000fce00078e000e */
.L_x_766:
[----:B0-----:R-:W2:Y:S01]  /*ba50*/  LDL R6, [R1+0x18] ;  /* 0x0000180001067983 */ /* 0x001ea20000100800 */
[----:B------:R-:W-:Y:S01]  /*ba60*/  VIADD R203, R203, 0x1 ;  /* 0x00000001cbcb7836 */ /* 0x000fe20000000000 */
[----:B------:R-:W-:Y:S05]  /*ba70*/  YIELD ;  /* 0x0000000000007946 */ /* 0x000fea0003800000 */
[----:B------:R-:W-:-:S04]  /*ba80*/  ISETP.NE.AND P2, PT, R203, 0x2, PT ;  /* 0x00000002cb00780c */ /* 0x000fc80003f45270 */
[----:B------:R-:W-:Y:S02]  /*ba90*/  SEL R203, R203, RZ, P2 ;  /* 0x000000ffcbcb7207 */ /* 0x000fe40001000000 */
[C---:B--2---:R-:W-:Y:S01]  /*baa0*/  ISETP.GT.AND P1, PT, R3.reuse, R6, PT ;  /* 0x000000060300720c */ /* 0x044fe20003f24270 */
[----:B------:R-:W-:Y:S01]  /*bab0*/  VIADD R3, R3, 0xffffffff ;  /* 0xffffffff03037836 */ /* 0x000fe20000000000 */
[----:B------:R-:W-:-:S04]  /*bac0*/  SEL R6, RZ, 0x1, P2 ;  /* 0x00000001ff067807 */ /* 0x000fc80001000000 */
[----:B------:R-:W-:Y:S01]  /*bad0*/  LOP3.LUT R214, R214, R6, RZ, 0x3c, !PT ;  /* 0x00000006d6d67212 */ /* 0x000fe200078e3cff */
[----:B------:R-:W-:Y:S06]  /*bae0*/  @!P0 BRA `(.L_x_755) ;  /* 0x0000000000048947 */ /* 0x000fec0003800000 */
[----:B------:R-:W-:Y:S01]  /*baf0*/  BPT.TRAP 0x1 ;  /* 0x000000040000795c */ /* 0x000fe20000300000 */
.L_x_755:
[----:B------:R-:W-:Y:S01]  /*bb00*/  IMAD R6, R203, 0x8, R19 ;  /* 0x00000008cb067824 */ /* 0x000fe200078e0213 */
[----:B------:R-:W-:-:S04]  /*bb10*/  SHF.L.U32 R7, R214, 0x1f, RZ ;  /* 0x0000001fd6077819 */ /* 0x000fc800000006ff */
[----:B------:R0:W1:Y:S01]  /*bb20*/  SYNCS.PHASECHK.TRANS64.TRYWAIT P2, [R6+URZ+0x22830], R7 ;  /* 0x02283007060075a7 */ /* 0x000062000804017f */
[----:B------:R-:W-:Y:S05]  /*bb30*/  @!P0 BRA `(.L_x_756) ;  /* 0x0000000000048947 */ /* 0x000fea0003800000 */
[----:B------:R-:W-:Y:S01]  /*bb40*/  BPT.TRAP 0x1 ;  /* 0x000000040000795c */ /* 0x000fe20000300000 */
.L_x_756:
[----:B------:R-:W2:Y:S01]  /*bb50*/  LDL R9, [R1+0x14] ;  /* 0x0000140001097983 */ /* 0x000ea20000100800 */
[----:B------:R-:W-:Y:S02]  /*bb60*/  IMAD.MOV.U32 R155, RZ, RZ, 0x40000040 ;  /* 0x40000040ff9b7424 */ /* 0x000fe400078e00ff */
[----:B--2---:R-:W-:Y:S01]  /*bb70*/  IMAD R154, R203, 0x300, R9 ;  /* 0x00000300cb9a7824 */ /* 0x004fe200078e0209 */
[----:B-1----:R-:W-:Y:S06]  /*bb80*/  @P2 BRA `(.L_x_757) ;  /* 0x0000000000082947 */ /* 0x002fec0003800000 */
[----:B------:R-:W1:Y:S02]  /*bb90*/  SYNCS.PHASECHK.TRANS64.TRYWAIT P2, [R6+URZ+0x22830], R7 ;  /* 0x02283007060075a7 */ /* 0x000e64000804017f */
[----:B-1----:R-:W-:Y:S05]  /*bba0*/  @!P2 BRA `(.L_x_758) ;  /* 0x000000fc00a8a947 */ /* 0x002fea0003800000 */
.L_x_757:
[----:B------:R-:W-:Y:S05]  /*bbb0*/  WARPSYNC.ALL ;  /* 0x0000000000007948 */ /* 0x000fea0003800000 */
[C---:B------:R-:W-:Y:S01]  /*bbc0*/  R2UR UR6, R154.reuse ;  /* 0x000000009a0672ca */ /* 0x040fe200000e0000 */
[C---:B------:R-:W-:Y:S01]  /*bbd0*/  VIADD R152, R154.reuse, 0x2 ;  /* 0x000000029a987836 */ /* 0x040fe20000000000 */
[----:B------:R-:W-:Y:S01]  /*bbe0*/  R2UR UR7, R155 ;  /* 0x000000009b0772ca */ /* 0x000fe200000e0000 */
[----:B------:R-:W-:Y:S01]  /*bbf0*/  VIADD R20, R154, 0x4 ;  /* 0x000000049a147836 */ /* 0x000fe20000000000 */
[----:B------:R-:W-:Y:S01]  /*bc00*/  R2UR UR4, R4 ;  /* 0x00000000040472ca */ /* 0x000fe200000e0000 */
[----:B------:R-:W-:Y:S01]  /*bc10*/  VIADD R154, R154, 0x6 ;  /* 0x000000069a9a7836 */ /* 0x000fe20000000000 */
[----:B------:R-:W-:Y:S01]  /*bc20*/  R2UR UR5, R5 ;  /* 0x00000000050572ca */ /* 0x000fe200000e0000 */
[----:B------:R-:W-:Y:S01]  /*bc30*/  IMAD.MOV.U32 R153, RZ, RZ, 0x40000040 ;  /* 0x40000040ff997424 */ /* 0x000fe200078e00ff */
[----:B------:R-:W-:Y:S01]  /*bc40*/  R2UR UR10, R152 ;  /* 0x00000000980a72ca */ /* 0x000fe200000e0000 */
[----:B------:R-:W-:Y:S01]  /*bc50*/  IMAD.MOV.U32 R155, RZ, RZ, 0x40000040 ;  /* 0x40000040ff9b7424 */ /* 0x000fe200078e00ff */
[----:B------:R-:W-:Y:S01]  /*bc60*/  R2UR UR18, R154 ;  /* 0x000000009a1272ca */ /* 0x000fe200000e0000 */
[----:B------:R-:W-:Y:S01]  /*bc70*/  IMAD.MOV.U32 R21, RZ, RZ, 0x40000040 ;  /* 0x40000040ff157424 */ /* 0x000fe200078e00ff */
[----:B------:R-:W-:Y:S01]  /*bc80*/  R2UR UR11, R153 ;  /* 0x00000000990b72ca */ /* 0x000fe200000e0000 */
[----:B------:R-:W2:Y:S01]  /*bc90*/  S2R R9, SR_TID.X ;  /* 0x0000000000097919 */ /* 0x000ea20000002100 */
[----:B------:R-:W-:-:S02]  /*bca0*/  R2UR UR19, R155 ;  /* 0x000000009b1372ca */ /* 0x000fc400000e0000 */
[----:B------:R-:W-:Y:S01]  /*bcb0*/  WARPGROUP.ARRIVE ;  /* 0x00000000000079c5 */ /* 0x000fe20000000000 */
[----:B------:R-:W-:Y:S02]  /*bcc0*/  R2UR UR8, R224 ;  /* 0x00000000e00872ca */ /* 0x000fe400000e0000 */
[----:B------:R-:W-:Y:S02]  /*bcd0*/  R2UR UR9, R225 ;  /* 0x00000000e10972ca */ /* 0x000fe400000e0000 */
[----:B------:R-:W-:Y:S01]  /*bce0*/  R2UR UR14, R20 ;  /* 0x00000000140e72ca */ /* 0x000fe200000e0000 */
[----:B------:R-:W-:Y:S01]  /*bcf0*/  HGMMA.64x96x16.F32.BF16 R152, gdesc[UR4], RZ, !UPT, gsb0 ;  /* 0x01600000049879f0 */ /* 0x000fe2000c0018ff */
[----:B------:R-:W-:Y:S02]  /*bd00*/  R2UR UR15, R21 ;  /* 0x00000000150f72ca */ /* 0x000fe400000e0000 */
[----:B------:R-:W-:Y:S02]  /*bd10*/  R2UR UR12, R222 ;  /* 0x00000000de0c72ca */ /* 0x000fe400000e0000 */
[----:B------:R-:W-:-:S02]  /*bd20*/  R2UR UR13, R223 ;  /* 0x00000000df0d72ca */ /* 0x000fc400000e0000 */
[----:B------:R-:W-:Y:S02]  /*bd30*/  R2UR UR16, R10 ;  /* 0x000000000a1072ca */ /* 0x000fe400000e0000 */
[----:B------:R-:W-:Y:S02]  /*bd40*/  R2UR UR17, R11 ;  /* 0x000000000b1172ca */ /* 0x000fe400000e0000 */
[----:B--2---:R-:W-:-:S04]  /*bd50*/  SHF.R.U32.HI R9, RZ, 0x7, R9 ;  /* 0x00000007ff097819 */ /* 0x004fc80000011609 */
        /* <DEDUP_REMOVED lines=14> */
.L_x_759:
        /* <DEDUP_REMOVED lines=22> */
[----:B------:R-:W5:Y:S01]  /*bfa0*/  MUFU.TANH R152, R152 ;  /* 0x0000009800987308 */ /* 0x000f620000002400 */
        /* <DEDUP_REMOVED lines=16> */
[----:B-----5:R-:W-:Y:S01]  /*c0b0*/  FMNMX.FTZ R13, R152, R13, !PT ;  /* 0x0000000d980d7209 */ /* 0x020fe20007810000 */
        /* <DEDUP_REMOVED lines=10> */
[----:B------:R-:W-:-:S04]  /*c160*/  FMUL.FTZ R198, R198, UR36 ;  /* 0x00000024c6c67c20 */ /* 0x000fc80008410000 */
[----:B------:R-:W3:Y:S01]  /*c170*/  MUFU.TANH R160, R160 ;  /* 0x000000a000a07308 */ /* 0x000ee20000002400 */
[----:B----4-:R-:W-:-:S07]  /*c180*/  FMNMX.FTZ R13, R156, R13, !PT ;  /* 0x0000000d9c0d7209 */ /* 0x010fce0007810000 */
[----:B------:R-:W4:Y:S01]  /*c190*/  MUFU.TANH R161, R161 ;  /* 0x000000a100a17308 */ /* 0x000f220000002400 */
[----:B-----5:R-:W-:-:S07]  /*c1a0*/  FMNMX.FTZ R13, R157, R13, !PT ;  /* 0x0000000d9d0d7209 */ /* 0x020fce0007810000 */
[----:B------:R-:W5:Y:S01]  /*c1b0*/  MUFU.TANH R164, R164 ;  /* 0x000000a400a47308 */ /* 0x000f620000002400 */
[----:B---3--:R-:W-:-:S07]  /*c1c0*/  FMNMX.FTZ R13, R160, R13, !PT ;  /* 0x0000000da00d7209 */ /* 0x008fce0007810000 */
        /* <DEDUP_REMOVED lines=33> */
[----:B-----5:R-:W-:-:S05]  /*c3e0*/  FMNMX.FTZ R14, R193, R13, !PT ;  /* 0x0000000dc10e7209 */ /* 0x020fca0007810000 */
[----:B------:R-:W5:Y:S02]  /*c3f0*/  SHFL.BFLY PT, R13, R14, 0x2, 0x1f ;  /* 0x0c401f000e0d7f89 */ /* 0x000f6400000e0000 */
[----:B------:R-:W-:Y:S01]  /*c400*/  MUFU.TANH R226, R226 ;  /* 0x000000e200e27308 */ /* 0x000fe20000002400 */
[----:B---3--:R-:W-:-:S07]  /*c410*/  IMAD.MOV.U32 R170, RZ, RZ, R154 ;  /* 0x000000ffffaa7224 */ /* 0x008fce00078e009a */
[----:B------:R-:W-:Y:S08]  /*c420*/  MUFU.TANH R197, R197 ;  /* 0x000000c500c57308 */ /* 0x000ff00000002400 */
[----:B------:R-:W-:Y:S01]  /*c430*/  MUFU.TANH R196, R196 ;  /* 0x000000c400c47308 */ /* 0x000fe20000002400 */
[----:B-----5:R-:W-:-:S07]  /*c440*/  FMNMX.FTZ R14, R14, R13, !PT ;  /* 0x0000000d0e0e7209 */ /* 0x020fce0007810000 */
[----:B------:R-:W-:Y:S01]  /*c450*/  MUFU.TANH R229, R229 ;  /* 0x000000e500e57308 */ /* 0x000fe20000002400 */
[----:B------:R-:W3:Y:S07]  /*c460*/  SHFL.BFLY PT, R13, R14, 0x1, 0x1f ;  /* 0x0c201f000e0d7f89 */ /* 0x000eee00000e0000 */
[----:B------:R-:W-:Y:S08]  /*c470*/  MUFU.TANH R228, R228 ;  /* 0x000000e400e47308 */ /* 0x000ff00000002400 */
[----:B------:R-:W-:Y:S08]  /*c480*/  MUFU.TANH R227, R227 ;  /* 0x000000e300e37308 */ /* 0x000ff00000002400 */
[----:B------:R-:W-:Y:S01]  /*c490*/  MUFU.TANH R221, R221 ;  /* 0x000000dd00dd7308 */ /* 0x000fe20000002400 */
[----:B---3--:R-:W-:-:S02]  /*c4a0*/  FMNMX.FTZ R14, R14, R13, !PT ;  /* 0x0000000d0e0e7209 */ /* 0x008fc40007810000 */
[----:B------:R-:W3:Y:S03]  /*c4b0*/  LDC R13, c[0x0][0x988] ;  /* 0x00026200ff0d7b82 */ /* 0x000ee60000000800 */
[C---:B------:R-:W-:Y:S01]  /*c4c0*/  FADD.FTZ R15, -R14.reuse, R15 ;  /* 0x0000000f0e0f7221 */ /* 0x040fe20000010100 */
[----:B---3--:R-:W-:-:S03]  /*c4d0*/  FMUL.FTZ R154, R14, R13 ;  /* 0x0000000d0e9a7220 */ /* 0x008fc60000410000 */
[-C--:B------:R-:W-:Y:S01]  /*c4e0*/  FMUL.FTZ R15, R15, R13.reuse ;  /* 0x0000000d0f0f7220 */ /* 0x080fe20000410000 */
[-CC-:B------:R-:W-:Y:S01]  /*c4f0*/  FFMA.FTZ R20, R20, R13.reuse, -R154.reuse ;  /* 0x0000000d14147223 */ /* 0x180fe2000001089a */
[-CC-:B------:R-:W-:Y:S01]  /*c500*/  FFMA.FTZ R155, R21, R13.reuse, -R154.reuse ;  /* 0x0000000d159b7223 */ /* 0x180fe2000001089a */
[----:B------:R-:W-:-:S03]  /*c510*/  FFMA.FTZ R21, R152, R13, -R154 ;  /* 0x0000000d98157223 */ /* 0x000fc6000001089a */
[----:B------:R-:W-:Y:S01]  /*c520*/  MUFU.EX2 R15, R15 ;  /* 0x0000000f000f7308 */ /* 0x000fe20000000800 */
[-CC-:B------:R-:W-:Y:S01]  /*c530*/  FFMA.FTZ R153, R153, R13.reuse, -R154.reuse ;  /* 0x0000000d99997223 */ /* 0x180fe2000001089a */
[-CC-:B------:R-:W-:Y:S01]  /*c540*/  FFMA.FTZ R156, R156, R13.reuse, -R154.reuse ;  /* 0x0000000d9c9c7223 */ /* 0x180fe2000001089a */
[-CC-:B------:R-:W-:Y:S01]  /*c550*/  FFMA.FTZ R157, R157, R13.reuse, -R154.reuse ;  /* 0x0000000d9d9d7223 */ /* 0x180fe2000001089a */
[-CC-:B------:R-:W-:Y:S01]  /*c560*/  FFMA.FTZ R160, R160, R13.reuse, -R154.reuse ;  /* 0x0000000da0a07223 */ /* 0x180fe2000001089a */
[-CC-:B------:R-:W-:Y:S01]  /*c570*/  FFMA.FTZ R161, R161, R13.reuse, -R154.reuse ;  /* 0x0000000da1a17223 */ /* 0x180fe2000001089a */
[-CC-:B------:R-:W-:Y:S01]  /*c580*/  FFMA.FTZ R164, R164, R13.reuse, -R154.reuse ;  /* 0x0000000da4a47223 */ /* 0x180fe2000001089a */
[-CC-:B------:R-:W-:Y:S01]  /*c590*/  FFMA.FTZ R165, R165, R13.reuse, -R154.reuse ;  /* 0x0000000da5a57223 */ /* 0x180fe2000001089a */
[----:B------:R3:W5:Y:S01]  /*c5a0*/  MUFU.EX2 R152, R20 ;  /* 0x0000001400987308 */ /* 0x0007620000000800 */
[-CC-:B------:R-:W-:Y:S01]  /*c5b0*/  FFMA.FTZ R168, R168, R13.reuse, -R154.reuse ;  /* 0x0000000da8a87223 */ /* 0x180fe2000001089a */
[-CC-:B------:R-:W-:Y:S01]  /*c5c0*/  FFMA.FTZ R169, R169, R13.reuse, -R154.reuse ;  /* 0x0000000da9a97223 */ /* 0x180fe2000001089a */
[-CC-:B------:R-:W-:Y:S01]  /*c5d0*/  FFMA.FTZ R172, R172, R13.reuse, -R154.reuse ;  /* 0x0000000dacac7223 */ /* 0x180fe2000001089a */
[-CC-:B------:R-:W-:Y:S01]  /*c5e0*/  FFMA.FTZ R173, R173, R13.reuse, -R154.reuse ;  /* 0x0000000dadad7223 */ /* 0x180fe2000001089a */
[-CC-:B------:R-:W-:Y:S01]  /*c5f0*/  FFMA.FTZ R176, R176, R13.reuse, -R154.reuse ;  /* 0x0000000db0b07223 */ /* 0x180fe2000001089a */
[-CC-:B------:R-:W-:Y:S01]  /*c600*/  FFMA.FTZ R177, R177, R13.reuse, -R154.reuse ;  /* 0x0000000db1b17223 */ /* 0x180fe2000001089a */
[----:B------:R-:W-:Y:S01]  /*c610*/  FFMA.FTZ R180, R180, R13, -R154 ;  /* 0x0000000db4b47223 */ /* 0x000fe2000001089a */
[----:B------:R0:W1:Y:S01]  /*c620*/  MUFU.EX2 R158, R155 ;  /* 0x0000009b009e7308 */ /* 0x0000620000000800 */
[----:B---3--:R-:W-:Y:S01]  /*c630*/  FMUL.FTZ R20, R171, UR36 ;  /* 0x00000024ab147c20 */ /* 0x008fe20008410000 */
[----:B----4-:R-:W-:-:S02]  /*c640*/  IMAD.MOV.U32 R171, RZ, RZ, R159 ;  /* 0x000000ffffab7224 */ /* 0x010fc400078e009f */
[-CC-:B------:R-:W-:Y:S01]  /*c650*/  FFMA.FTZ R181, R181, R13.reuse, -R154.reuse ;  /* 0x0000000db5b57223 */ /* 0x180fe2000001089a */
[-CC-:B------:R-:W-:Y:S01]  /*c660*/  FFMA.FTZ R184, R184, R13.reuse, -R154.reuse ;  /* 0x0000000db8b87223 */ /* 0x180fe2000001089a */
[-CC-:B------:R-:W-:Y:S01]  /*c670*/  FFMA.FTZ R185, R185, R13.reuse, -R154.reuse ;  /* 0x0000000db9b97223 */ /* 0x180fe2000001089a */
[-CC-:B------:R-:W-:Y:S01]  /*c680*/  FFMA.FTZ R188, R188, R13.reuse, -R154.reuse ;  /* 0x0000000dbcbc7223 */ /* 0x180fe2000001089a */
[-CC-:B------:R-:W-:Y:S01]  /*c690*/  FFMA.FTZ R189, R189, R13.reuse, -R154.reuse ;  /* 0x0000000dbdbd7223 */ /* 0x180fe2000001089a */
[----:B------:R3:W4:Y:S01]  /*c6a0*/  MUFU.EX2 R159, R21 ;  /* 0x00000015009f7308 */ /* 0x0007220000000800 */
[-CC-:B------:R-:W-:Y:S01]  /*c6b0*/  FFMA.FTZ R192, R192, R13.reuse, -R154.reuse ;  /* 0x0000000dc0c07223 */ /* 0x180fe2000001089a */
[----:B------:R-:W-:Y:S01]  /*c6c0*/  FFMA.FTZ R193, R193, R13, -R154 ;  /* 0x0000000dc1c17223 */ /* 0x000fe2000001089a */
[----:B-----5:R-:W-:Y:S01]  /*c6d0*/  FFMA.FTZ R154, R15, R8, R152 ;  /* 0x000000080f9a7223 */ /* 0x020fe20000010098 */
[----:B0-----:R-:W-:Y:S01]  /*c6e0*/  FMUL.FTZ R155, R174, UR36 ;  /* 0x00000024ae9b7c20 */ /* 0x001fe20008410000 */
[----:B------:R-:W-:Y:S01]  /*c6f0*/  FMUL.FTZ R8, R175, UR36 ;  /* 0x00000024af087c20 */ /* 0x000fe20008410000 */
[-C--:B------:R-:W-:Y:S01]  /*c700*/  FMUL.FTZ R24, R24, R15.reuse ;  /* 0x0000000f18187220 */ /* 0x080fe20000410000 */
[-C--:B------:R-:W-:Y:S01]  /*c710*/  FMUL.FTZ R25, R25, R15.reuse ;  /* 0x0000000f19197220 */ /* 0x080fe20000410000 */
[----:B------:R4:W0:Y:S01]  /*c720*/  MUFU.EX2 R162, R153 ;  /* 0x0000009900a27308 */ /* 0x0008220000000800 */
[----:B-1----:R-:W-:Y:S01]  /*c730*/  FADD.FTZ R154, R158, R154 ;  /* 0x0000009a9e9a7221 */ /* 0x002fe20000010000 */
[----:B---3--:R-:W-:Y:S01]  /*c740*/  FMUL.FTZ R21, R178, UR36 ;  /* 0x00000024b2157c20 */ /* 0x008fe20008410000 */
[----:B------:R-:W-:Y:S01]  /*c750*/  F2FP.BF16.F32.PACK_AB R152, R158, R152 ;  /* 0x000000989e98723e */ /* 0x000fe200000010ff */
[----:B------:R-:W-:Y:S01]  /*c760*/  FMUL.FTZ R158, R179, UR36 ;  /* 0x00000024b39e7c20 */ /* 0x000fe20008410000 */
[----:B------:R-:W-:Y:S01]  /*c770*/  FMUL.FTZ R179, R199, UR36 ;  /* 0x00000024c7b37c20 */ /* 0x000fe20008410000 */
[-C--:B------:R-:W-:Y:S01]  /*c780*/  FMUL.FTZ R28, R28, R15.reuse ;  /* 0x0000000f1c1c7220 */ /* 0x080fe20000410000 */
[-C--:B------:R-:W-:Y:S01]  /*c790*/  FMUL.FTZ R29, R29, R15.reuse ;  /* 0x0000000f1d1d7220 */ /* 0x080fe20000410000 */
[----:B------:R-:W1:Y:S01]  /*c7a0*/  MUFU.TANH R20, R20 ;  /* 0x0000001400147308 */ /* 0x000e620000002400 */
[----:B----4-:R-:W-:Y:S01]  /*c7b0*/  FADD.FTZ R153, R159, R154 ;  /* 0x0000009a9f997221 */ /* 0x010fe20000010000 */
[-C--:B------:R-:W-:Y:S01]  /*c7c0*/  FMUL.FTZ R32, R32, R15.reuse ;  /* 0x0000000f20207220 */ /* 0x080fe20000410000 */
[-C--:B------:R-:W-:Y:S01]  /*c7d0*/  FMUL.FTZ R33, R33, R15.reuse ;  /* 0x0000000f21217220 */ /* 0x080fe20000410000 */
[-C--:B------:R-:W-:Y:S01]  /*c7e0*/  FMUL.FTZ R36, R36, R15.reuse ;  /* 0x0000000f24247220 */ /* 0x080fe20000410000 */
[-C--:B------:R-:W-:Y:S01]  /*c7f0*/  FMUL.FTZ R37, R37, R15.reuse ;  /* 0x0000000f25257220 */ /* 0x080fe20000410000 */
[-C--:B------:R-:W-:Y:S01]  /*c800*/  FMUL.FTZ R40, R40, R15.reuse ;  /* 0x0000000f28287220 */ /* 0x080fe20000410000 */
[----:B------:R-:W-:Y:S01]  /*c810*/  FMUL.FTZ R41, R41, R15 ;  /* 0x0000000f29297220 */ /* 0x000fe20000410000 */
[----:B------:R-:W3:Y:S01]  /*c820*/  MUFU.TANH R155, R155 ;  /* 0x0000009b009b7308 */ /* 0x000ee20000002400 */
[C---:B0-----:R-:W-:Y:S01]  /*c830*/  FADD.FTZ R153, R162.reuse, R153 ;  /* 0x00000099a2997221 */ /* 0x041fe20000010000 */
[----:B------:R-:W-:Y:S01]  /*c840*/  F2FP.BF16.F32.PACK_AB R154, R162, R159 ;  /* 0x0000009fa29a723e */ /* 0x000fe200000010ff */
[----:B------:R-:W-:Y:S01]  /*c850*/  FMUL.FTZ R159, R182, UR36 ;  /* 0x00000024b69f7c20 */ /* 0x000fe20008410000 */
        /* <DEDUP_REMOVED lines=11> */
[----:B------:R-:W-:Y:S01]  /*c910*/  FMUL.FTZ R57, R57, R15 ;  /* 0x0000000f39397220 */ /* 0x000fe20000410000 */
[----:B------:R-:W-:Y:S01]  /*c920*/  FMNMX.FTZ R163, R171, R163, !PT ;  /* 0x000000a3aba37209 */ /* 0x000fe20007810000 */
[----:B------:R-:W4:Y:S01]  /*c930*/  MUFU.TANH R21, R21 ;  /* 0x0000001500157308 */ /* 0x000f220000002400 */
[-C--:B------:R-:W-:Y:S01]  /*c940*/  FMUL.FTZ R60, R60, R15.reuse ;  /* 0x0000000f3c3c7220 */ /* 0x080fe20000410000 */
[----:B------:R-:W-:Y:S01]  /*c950*/  FMUL.FTZ R61, R61, R15 ;  /* 0x0000000f3d3d7220 */ /* 0x000fe20000410000 */
        /* <DEDUP_REMOVED lines=11> */
[----:B------:R-:W-:Y:S01]  /*ca10*/  FMUL.FTZ R77, R77, R15 ;  /* 0x0000000f4d4d7220 */ /* 0x000fe20000410000 */
[----:B------:R-:W-:Y:S01]  /*ca20*/  FMNMX.FTZ R167, R227, R167, !PT ;  /* 0x000000a7e3a77209 */ /* 0x000fe20007810000 */
[----:B------:R2:W-:Y:S01]  /*ca30*/  MUFU.TANH R166, R187 ;  /* 0x000000bb00a67308 */ /* 0x0005e20000002400 */
[-C--:B------:R-:W-:Y:S01]  /*ca40*/  FMUL.FTZ R80, R80, R15.reuse ;  /* 0x0000000f50507220 */ /* 0x080fe20000410000 */
[-C--:B------:R-:W-:Y:S01]  /*ca50*/  FMUL.FTZ R81, R81, R15.reuse ;  /* 0x0000000f51517220 */ /* 0x080fe20000410000 */
[-C--:B------:R-:W-:Y:S01]  /*ca60*/  FMUL.FTZ R84, R84, R15.reuse ;  /* 0x0000000f54547220 */ /* 0x080fe20000410000 */
[-C--:B------:R-:W-:Y:S01]  /*ca70*/  FMUL.FTZ R85, R85, R15.reuse ;  /* 0x0000000f55557220 */ /* 0x080fe20000410000 */
[-C--:B------:R-:W-:Y:S01]  /*ca80*/  FMUL.FTZ R88, R88, R15.reuse ;  /* 0x0000000f58587220 */ /* 0x080fe20000410000 */
[-C--:B------:R-:W-:Y:S01]  /*ca90*/  FMUL.FTZ R89, R89, R15.reuse ;  /* 0x0000000f59597220 */ /* 0x080fe20000410000 */
[----:B------:R-:W-:Y:S01]  /*caa0*/  FMUL.FTZ R92, R92, R15 ;  /* 0x0000000f5c5c7220 */ /* 0x000fe20000410000 */
[----:B------:R-:W5:Y:S01]  /*cab0*/  MUFU.TANH R159, R159 ;  /* 0x0000009f009f7308 */ /* 0x000f620000002400 */
[----:B--2---:R-:W-:Y:S01]  /*cac0*/  IMAD.MOV.U32 R187, RZ, RZ, R170 ;  /* 0x000000ffffbb7224 */ /* 0x004fe200078e00aa */
[----:B------:R-:W-:Y:S01]  /*cad0*/  FMNMX.FTZ R170, R221, R167, !PT ;  /* 0x000000a7ddaa7209 */ /* 0x000fe20007810000 */
[-C--:B------:R-:W-:Y:S01]  /*cae0*/  FMUL.FTZ R93, R93, R15.reuse ;  /* 0x0000000f5d5d7220 */ /* 0x080fe20000410000 */
[-C--:B------:R-:W-:Y:S01]  /*caf0*/  FMUL.FTZ R96, R96, R15.reuse ;  /* 0x0000000f60607220 */ /* 0x080fe20000410000 */
[-C--:B------:R-:W-:Y:S01]  /*cb00*/  FMUL.FTZ R97, R97, R15.reuse ;  /* 0x0000000f61617220 */ /* 0x080fe20000410000 */
[----:B-1----:R-:W-:Y:S01]  /*cb10*/  FMNMX.FTZ R170, R20, R170, !PT ;  /* 0x000000aa14aa7209 */ /* 0x002fe20007810000 */
[-C--:B------:R-:W-:Y:S01]  /*cb20*/  FMUL.FTZ R100, R100, R15.reuse ;  /* 0x0000000f64647220 */ /* 0x080fe20000410000 */
[----:B------:R1:W-:Y:S01]  /*cb30*/  MUFU.TANH R167, R190 ;  /* 0x000000be00a77308 */ /* 0x0003e20000002400 */
[-C--:B------:R-:W-:Y:S01]  /*cb40*/  FMUL.FTZ R101, R101, R15.reuse ;  /* 0x0000000f65657220 */ /* 0x080fe20000410000 */
[-C--:B------:R-:W-:Y:S01]  /*cb50*/  FMUL.FTZ R104, R104, R15.reuse ;  /* 0x0000000f68687220 */ /* 0x080fe20000410000 */
[-C--:B------:R-:W-:Y:S01]  /*cb60*/  FMUL.FTZ R105, R105, R15.reuse ;  /* 0x0000000f69697220 */ /* 0x080fe20000410000 */
[-C--:B------:R-:W-:Y:S01]  /*cb70*/  FMUL.FTZ R108, R108, R15.reuse ;  /* 0x0000000f6c6c7220 */ /* 0x080fe20000410000 */
[-C--:B------:R-:W-:Y:S01]  /*cb80*/  FMUL.FTZ R109, R109, R15.reuse ;  /* 0x0000000f6d6d7220 */ /* 0x080fe20000410000 */
[-C--:B------:R-:W-:Y:S01]  /*cb90*/  FMUL.FTZ R112, R112, R15.reuse ;  /* 0x0000000f70707220 */ /* 0x080fe20000410000 */
[-C--:B------:R-:W-:Y:S01]  /*cba0*/  FMUL.FTZ R113, R113, R15.reuse ;  /* 0x0000000f71717220 */ /* 0x080fe20000410000 */
[----:B------:R-:W2:Y:S01]  /*cbb0*/  MUFU.TANH R162, R183 ;  /* 0x000000b700a27308 */ /* 0x000ea20000002400 */
[----:B-1----:R-:W-:Y:S01]  /*cbc0*/  IMAD.MOV.U32 R190, RZ, RZ, R171 ;  /* 0x000000ffffbe7224 */ /* 0x002fe200078e00ab */
[----:B---3--:R-:W-:Y:S01]  /*cbd0*/  FMNMX.FTZ R171, R155, R170, !PT ;  /* 0x000000aa9bab7209 */ /* 0x008fe20007810000 */
[-C--:B------:R-:W-:Y:S01]  /*cbe0*/  FMUL.FTZ R116, R116, R15.reuse ;  /* 0x0000000f74747220 */ /* 0x080fe20000410000 */
[-C--:B------:R-:W-:Y:S01]  /*cbf0*/  FMUL.FTZ R117, R117, R15.reuse ;  /* 0x0000000f75757220 */ /* 0x080fe20000410000 */
[----:B------:R-:W-:Y:S01]  /*cc00*/  FMUL.FTZ R120, R120, R15 ;  /* 0x0000000f78787220 */ /* 0x000fe20000410000 */
[----:B0-----:R-:W-:Y:S01]  /*cc10*/  FMNMX.FTZ R171, R8, R171, !PT ;  /* 0x000000ab08ab7209 */ /* 0x001fe20007810000 */
[-C--:B------:R-:W-:Y:S01]  /*cc20*/  FMUL.FTZ R121, R121, R15.reuse ;  /* 0x0000000f79797220 */ /* 0x080fe20000410000 */
[----:B------:R-:W0:Y:S01]  /*cc30*/  MUFU.TANH R163, R186 ;  /* 0x000000ba00a37308 */ /* 0x000e220000002400 */
[----:B------:R-:W-:Y:S01]  /*cc40*/  FMUL.FTZ R124, R124, R15 ;  /* 0x0000000f7c7c7220 */ /* 0x000fe20000410000 */
[----:B----4-:R-:W-:Y:S01]  /*cc50*/  FMNMX.FTZ R174, R21, R171, !PT ;  /* 0x000000ab15ae7209 */ /* 0x010fe20007810000 */
[-C--:B------:R-:W-:Y:S01]  /*cc60*/  FMUL.FTZ R125, R125, R15.reuse ;  /* 0x0000000f7d7d7220 */ /* 0x080fe20000410000 */
[-C--:B------:R-:W-:Y:S01]  /*cc70*/  FMUL.FTZ R128, R128, R15.reuse ;  /* 0x0000000f80807220 */ /* 0x080fe20000410000 */
[-C--:B------:R-:W-:Y:S01]  /*cc80*/  FMUL.FTZ R129, R129, R15.reuse ;  /* 0x0000000f81817220 */ /* 0x080fe20000410000 */
[----:B-----5:R-:W-:Y:S01]  /*cc90*/  FMNMX.FTZ R174, R158, R174, !PT ;  /* 0x000000ae9eae7209 */ /* 0x020fe20007810000 */
[-C--:B------:R-:W-:Y:S01]  /*cca0*/  FMUL.FTZ R132, R132, R15.reuse ;  /* 0x0000000f84847220 */ /* 0x080fe20000410000 */
[----:B------:R-:W1:Y:S01]  /*ccb0*/  MUFU.TANH R170, R191 ;  /* 0x000000bf00aa7308 */ /* 0x000e620000002400 */
[-C--:B------:R-:W-:Y:S01]  /*ccc0*/  FMUL.FTZ R133, R133, R15.reuse ;  /* 0x0000000f85857220 */ /* 0x080fe20000410000 */
[----:B------:R-:W-:Y:S01]  /*ccd0*/  FMNMX.FTZ R175, R159, R174, !PT ;  /* 0x000000ae9faf7209 */ /* 0x000fe20007810000 */
[-C--:B------:R-:W-:Y:S01]  /*cce0*/  FMUL.FTZ R136, R136, R15.reuse ;  /* 0x0000000f88887220 */ /* 0x080fe20000410000 */
[-C--:B------:R-:W-:Y:S01]  /*ccf0*/  FMUL.FTZ R137, R137, R15.reuse ;  /* 0x0000000f89897220 */ /* 0x080fe20000410000 */
[----:B------:R-:W-:Y:S01]  /*cd00*/  FMUL.FTZ R140, R140, R15 ;  /* 0x0000000f8c8c7220 */ /* 0x000fe20000410000 */
[----:B--2---:R-:W-:Y:S01]  /*cd10*/  FMNMX.FTZ R175, R162, R175, !PT ;  /* 0x000000afa2af7209 */ /* 0x004fe20007810000 */
[-C--:B------:R-:W-:Y:S01]  /*cd20*/  FMUL.FTZ R141, R141, R15.reuse ;  /* 0x0000000f8d8d7220 */ /* 0x080fe20000410000 */
[----:B------:R-:W2:Y:S01]  /*cd30*/  MUFU.TANH R171, R194 ;  /* 0x000000c200ab7308 */ /* 0x000ea20000002400 */
[----:B------:R-:W-:Y:S01]  /*cd40*/  FMUL.FTZ R144, R144, R15 ;  /* 0x0000000f90907220 */ /* 0x000fe20000410000 */
[----:B0-----:R-:W-:Y:S01]  /*cd50*/  FMNMX.FTZ R178, R163, R175, !PT ;  /* 0x000000afa3b27209 */ /* 0x001fe20007810000 */
[-C--:B------:R-:W-:Y:S01]  /*cd60*/  FMUL.FTZ R145, R145, R15.reuse ;  /* 0x0000000f91917220 */ /* 0x080fe20000410000 */
[-C--:B------:R-:W-:Y:S01]  /*cd70*/  FMUL.FTZ R148, R148, R15.reuse ;  /* 0x0000000f94947220 */ /* 0x080fe20000410000 */
[----:B------:R-:W-:Y:S01]  /*cd80*/  FMUL.FTZ R149, R149, R15 ;  /* 0x0000000f95957220 */ /* 0x000fe20000410000 */
[----:B------:R-:W-:-:S02]  /*cd90*/  FMNMX.FTZ R178, R166, R178, !PT ;  /* 0x000000b2a6b27209 */ /* 0x000fc40007810000 */
[----:B------:R-:W0:Y:S02]  /*cda0*/  MUFU.TANH R174, R195 ;  /* 0x000000c300ae7308 */ /* 0x000e240000002400 */
[----:B------:R-:W-:-:S04]  /*cdb0*/  FMNMX.FTZ R178, R167, R178, !PT ;  /* 0x000000b2a7b27209 */ /* 0x000fc80007810000 */
[----:B-1----:R-:W-:Y:S02]  /*cdc0*/  FMNMX.FTZ R178, R170, R178, !PT ;  /* 0x000000b2aab27209 */ /* 0x002fe40007810000 */
[----:B------:R1:W3:Y:S02]  /*cdd0*/  MUFU.TANH R175, R198 ;  /* 0x000000c600af7308 */ /* 0x0002e40000002400 */
[----:B--2---:R-:W-:-:S06]  /*cde0*/  FMNMX.FTZ R178, R171, R178, !PT ;  /* 0x000000b2abb27209 */ /* 0x004fcc0007810000 */
[----:B------:R-:W2:Y:S01]  /*cdf0*/  MUFU.TANH R179, R179 ;  /* 0x000000b300b37308 */ /* 0x000ea20000002400 */
[----:B0-----:R-:W-:Y:S01]  /*ce00*/  FMNMX.FTZ R178, R174, R178, !PT ;  /* 0x000000b2aeb27209 */ /* 0x001fe20007810000 */
[----:B-1----:R-:W0:Y:S06]  /*ce10*/  S2R R198, SR_CgaCtaId ;  /* 0x0000000000c67919 */ /* 0x002e2c0000008800 */
[----:B------:R-:W1:Y:S01]  /*ce20*/  MUFU.EX2 R156, R156 ;  /* 0x0000009c009c7308 */ /* 0x000e620000000800 */
[----:B---3--:R-:W-:-:S07]  /*ce30*/  FMNMX.FTZ R178, R175, R178, !PT ;  /* 0x000000b2afb27209 */ /* 0x008fce0007810000 */
[----:B------:R-:W3:Y:S01]  /*ce40*/  MUFU.EX2 R157, R157 ;  /* 0x0000009d009d7308 */ /* 0x000ee20000000800 */
[----:B--2---:R-:W-:-:S05]  /*ce50*/  FMNMX.FTZ R182, R179, R178, !PT ;  /* 0x000000b2b3b67209 */ /* 0x004fca0007810000 */
[----:B------:R-:W2:Y:S02]  /*ce60*/  SHFL.BFLY PT, R178, R182, 0x2, 0x1f ;  /* 0x0c401f00b6b27f89 */ /* 0x000ea400000e0000 */
[----:B------:R-:W-:Y:S01]  /*ce70*/  MUFU.EX2 R160, R160 ;  /* 0x000000a000a07308 */ /* 0x000fe20000000800 */
[----:B-1----:R-:W-:-:S07]  /*ce80*/  FADD.FTZ R153, R156, R153 ;  /* 0x000000999c997221 */ /* 0x002fce0000010000 */
[----:B------:R-:W-:Y:S01]  /*ce90*/  MUFU.EX2 R161, R161 ;  /* 0x000000a100a17308 */ /* 0x000fe20000000800 */
[----:B---3--:R-:W-:-:S07]  /*cea0*/  F2FP.BF16.F32.PACK_AB R156, R157, R156 ;  /* 0x0000009c9d9c723e */ /* 0x008fce00000010ff */
[----:B------:R-:W-:Y:S01]  /*ceb0*/  MUFU.EX2 R164, R164 ;  /* 0x000000a400a47308 */ /* 0x000fe20000000800 */
[----:B--2---:R-:W-:-:S07]  /*cec0*/  FMNMX.FTZ R182, R182, R178, !PT ;  /* 0x000000b2b6b67209 */ /* 0x004fce0007810000 */
[----:B------:R-:W-:Y:S01]  /*ced0*/  MUFU.EX2 R178, R165 ;  /* 0x000000a500b27308 */ /* 0x000fe20000000800 */
[----:B------:R-:W1:Y:S07]  /*cee0*/  SHFL.BFLY PT, R183, R182, 0x1, 0x1f ;  /* 0x0c201f00b6b77f89 */ /* 0x000e6e00000e0000 */
[----:B------:R-:W-:Y:S08]  /*cef0*/  MUFU.EX2 R165, R169 ;  /* 0x000000a900a57308 */ /* 0x000ff00000000800 */
[----:B------:R1:W-:Y:S08]  /*cf00*/  MUFU.EX2 R169, R176 ;  /* 0x000000b000a97308 */ /* 0x0003f00000000800 */
[----:B------:R-:W-:Y:S01]  /*cf10*/  MUFU.EX2 R168, R168 ;  /* 0x000000a800a87308 */ /* 0x000fe20000000800 */
[----:B-1----:R-:W-:-:S05]  /*cf20*/  FMNMX.FTZ R176, R182, R183, !PT ;  /* 0x000000b7b6b07209 */ /* 0x002fca0007810000 */
[C---:B------:R-:W-:Y:S01]  /*cf30*/  FADD.FTZ R12, -R176.reuse, R12 ;  /* 0x0000000cb00c7221 */ /* 0x040fe20000010100 */
[-C--:B------:R-:W-:Y:S01]  /*cf40*/  FMUL.FTZ R194, R176, R13.reuse ;  /* 0x0000000db0c27220 */ /* 0x080fe20000410000 */
[----:B------:R-:W-:Y:S02]  /*cf50*/  MUFU.EX2 R172, R172 ;  /* 0x000000ac00ac7308 */ /* 0x000fe40000000800 */
[-C--:B------:R-:W-:Y:S01]  /*cf60*/  FMUL.FTZ R12, R12, R13.reuse ;  /* 0x0000000d0c0c7220 */ /* 0x080fe20000410000 */
[-CC-:B------:R-:W-:Y:S01]  /*cf70*/  FFMA.FTZ R183, R226, R13.reuse, -R194.reuse ;  /* 0x0000000de2b77223 */ /* 0x180fe200000108c2 */
[-CC-:B------:R-:W-:Y:S01]  /*cf80*/  FFMA.FTZ R186, R197, R13.reuse, -R194.reuse ;  /* 0x0000000dc5ba7223 */ /* 0x180fe200000108c2 */
[-CC-:B------:R-:W-:Y:S01]  /*cf90*/  FFMA.FTZ R182, R196, R13.reuse, -R194.reuse ;  /* 0x0000000dc4b67223 */ /* 0x180fe200000108c2 */
[-CC-:B------:R-:W-:Y:S01]  /*cfa0*/  FFMA.FTZ R197, R190, R13.reuse, -R194.reuse ;  /* 0x0000000dbec57223 */ /* 0x180fe200000108c2 */
[-CC-:B------:R-:W-:Y:S01]  /*cfb0*/  FFMA.FTZ R20, R20, R13.reuse, -R194.reuse ;  /* 0x0000000d14147223 */ /* 0x180fe200000108c2 */
[----:B------:R-:W1:Y:S01]  /*cfc0*/  MUFU.EX2 R12, R12 ;  /* 0x0000000c000c7308 */ /* 0x000e620000000800 */
[-CC-:B------:R-:W-:Y:S01]  /*cfd0*/  FFMA.FTZ R155, R155, R13.reuse, -R194.reuse ;  /* 0x0000000d9b9b7223 */ /* 0x180fe200000108c2 */
[-CC-:B------:R-:W-:Y:S01]  /*cfe0*/  FFMA.FTZ R191, R187, R13.reuse, -R194.reuse ;  /* 0x0000000dbbbf7223 */ /* 0x180fe200000108c2 */
[-CC-:B------:R-:W-:Y:S01]  /*cff0*/  FFMA.FTZ R196, R229, R13.reuse, -R194.reuse ;  /* 0x0000000de5c47223 */ /* 0x180fe200000108c2 */
[-CC-:B------:R-:W-:Y:S01]  /*d000*/  FFMA.FTZ R187, R228, R13.reuse, -R194.reuse ;  /* 0x0000000de4bb7223 */ /* 0x180fe200000108c2 */
[-CC-:B------:R-:W-:Y:S01]  /*d010*/  FFMA.FTZ R195, R227, R13.reuse, -R194.reuse ;  /* 0x0000000de3c37223 */ /* 0x180fe200000108c2 */
[-CC-:B------:R-:W-:Y:S01]  /*d020*/  FFMA.FTZ R190, R221, R13.reuse, -R194.reuse ;  /* 0x0000000dddbe7223 */ /* 0x180fe200000108c2 */
[-CC-:B------:R-:W-:Y:S01]  /*d030*/  FFMA.FTZ R8, R8, R13.reuse, -R194.reuse ;  /* 0x0000000d08087223 */ /* 0x180fe200000108c2 */
[----:B------:R-:W2:Y:S01]  /*d040*/  MUFU.EX2 R183, R183 ;  /* 0x000000b700b77308 */ /* 0x000ea20000000800 */
[-CC-:B------:R-:W-:Y:S01]  /*d050*/  FFMA.FTZ R21, R21, R13.reuse, -R194.reuse ;  /* 0x0000000d15157223 */ /* 0x180fe200000108c2 */
[-CC-:B------:R-:W-:Y:S01]  /*d060*/  FFMA.FTZ R158, R158, R13.reuse, -R194.reuse ;  /* 0x0000000d9e9e7223 */ /* 0x180fe200000108c2 */
[-CC-:B------:R-:W-:Y:S01]  /*d070*/  FFMA.FTZ R159, R159, R13.reuse, -R194.reuse ;  /* 0x0000000d9f9f7223 */ /* 0x180fe200000108c2 */
[-CC-:B------:R-:W-:Y:S01]  /*d080*/  FFMA.FTZ R162, R162, R13.reuse, -R194.reuse ;  /* 0x0000000da2a27223 */ /* 0x180fe200000108c2 */
[-CC-:B------:R-:W-:Y:S01]  /*d090*/  FFMA.FTZ R163, R163, R13.reuse, -R194.reuse ;  /* 0x0000000da3a37223 */ /* 0x180fe200000108c2 */
[-CC-:B------:R-:W-:Y:S01]  /*d0a0*/  FFMA.FTZ R166, R166, R13.reuse, -R194.reuse ;  /* 0x0000000da6a67223 */ /* 0x180fe200000108c2 */
[-CC-:B------:R-:W-:Y:S01]  /*d0b0*/  FFMA.FTZ R167, R167, R13.reuse, -R194.reuse ;  /* 0x0000000da7a77223 */ /* 0x180fe200000108c2 */
[----:B------:R-:W3:Y:S01]  /*d0c0*/  MUFU.EX2 R186, R186 ;  /* 0x000000ba00ba7308 */ /* 0x000ee20000000800 */
[-CC-:B------:R-:W-:Y:S01]  /*d0d0*/  FFMA.FTZ R170, R170, R13.reuse, -R194.reuse ;  /* 0x0000000daaaa7223 */ /* 0x180fe200000108c2 */
[-CC-:B------:R-:W-:Y:S01]  /*d0e0*/  FFMA.FTZ R171, R171, R13.reuse, -R194.reuse ;  /* 0x0000000dabab7223 */ /* 0x180fe200000108c2 */
[-CC-:B------:R-:W-:Y:S01]  /*d0f0*/  FFMA.FTZ R174, R174, R13.reuse, -R194.reuse ;  /* 0x0000000daeae7223 */ /* 0x180fe200000108c2 */
[-CC-:B------:R-:W-:Y:S01]  /*d100*/  FFMA.FTZ R175, R175, R13.reuse, -R194.reuse ;  /* 0x0000000dafaf7223 */ /* 0x180fe200000108c2 */
[----:B------:R-:W-:Y:S01]  /*d110*/  FFMA.FTZ R179, R179, R13, -R194 ;  /* 0x0000000db3b37223 */ /* 0x000fe200000108c2 */
[-C--:B-1----:R-:W-:Y:S01]  /*d120*/  FMUL.FTZ R26, R26, R12.reuse ;  /* 0x0000000c1a1a7220 */ /* 0x082fe20000410000 */
[----:B------:R-:W-:Y:S01]  /*d130*/  FMUL.FTZ R27, R27, R12 ;  /* 0x0000000c1b1b7220 */ /* 0x000fe20000410000 */
[----:B------:R-:W1:Y:S01]  /*d140*/  MUFU.EX2 R182, R182 ;  /* 0x000000b600b67308 */ /* 0x000e620000000800 */
[----:B--2---:R-:W-:Y:S01]  /*d150*/  FFMA.FTZ R0, R12, R0, R183 ;  /* 0x000000000c007223 */ /* 0x004fe200000100b7 */
        /* <DEDUP_REMOVED lines=22> */
[----:B------:R4:W-:Y:S01]  /*d2c0*/  MUFU.EX2 R20, R155 ;  /* 0x0000009b00147308 */ /* 0x0009e20000000800 */
[-C--:B------:R-:W-:Y:S01]  /*d2d0*/  FMUL.FTZ R70, R70, R12.reuse ;  /* 0x0000000c46467220 */ /* 0x080fe20000410000 */
[-C--:B------:R-:W-:Y:S01]  /*d2e0*/  FMUL.FTZ R71, R71, R12.reuse ;  /* 0x0000000c47477220 */ /* 0x080fe20000410000 */
[-C--:B------:R-:W-:Y:S01]  /*d2f0*/  FMUL.FTZ R74, R74, R12.reuse ;  /* 0x0000000c4a4a7220 */ /* 0x080fe20000410000 */
[-C--:B------:R-:W-:Y:S01]  /*d300*/  FMUL.FTZ R75, R75, R12.reuse ;  /* 0x0000000c4b4b7220 */ /* 0x080fe20000410000 */
[-C--:B------:R-:W-:Y:S01]  /*d310*/  FMUL.FTZ R78, R78, R12.reuse ;  /* 0x0000000c4e4e7220 */ /* 0x080fe20000410000 */
[-C--:B------:R-:W-:Y:S01]  /*d320*/  FMUL.FTZ R79, R79, R12.reuse ;  /* 0x0000000c4f4f7220 */ /* 0x080fe20000410000 */
[----:B------:R-:W-:Y:S01]  /*d330*/  FMUL.FTZ R82, R82, R12 ;  /* 0x0000000c52527220 */ /* 0x000fe20000410000 */
[----:B------:R-:W5:Y:S01]  /*d340*/  MUFU.EX2 R191, R191 ;  /* 0x000000bf00bf7308 */ /* 0x000f620000000800 */
[----:B----4-:R-:W-:-:S02]  /*d350*/  VIADD R155, R6, 0x22840 ;  /* 0x00022840069b7836 */ /* 0x010fc40000000000 */
[-C--:B------:R-:W-:Y:S01]  /*d360*/  FMUL.FTZ R83, R83, R12.reuse ;  /* 0x0000000c53537220 */ /* 0x080fe20000410000 */
[-C--:B------:R-:W-:Y:S01]  /*d370*/  FMUL.FTZ R86, R86, R12.reuse ;  /* 0x0000000c56567220 */ /* 0x080fe20000410000 */
[-C--:B------:R-:W-:Y:S01]  /*d380*/  FMUL.FTZ R87, R87, R12.reuse ;  /* 0x0000000c57577220 */ /* 0x080fe20000410000 */
[-C--:B------:R-:W-:Y:S01]  /*d390*/  FMUL.FTZ R90, R90, R12.reuse ;  /* 0x0000000c5a5a7220 */ /* 0x080fe20000410000 */
[----:B0-----:R-:W-:Y:S01]  /*d3a0*/  PRMT R155, R198, 0x654, R155 ;  /* 0x00000654c69b7816 */ /* 0x001fe2000000009b */
[-C--:B------:R-:W-:Y:S01]  /*d3b0*/  FMUL.FTZ R91, R91, R12.reuse ;  /* 0x0000000c5b5b7220 */ /* 0x080fe20000410000 */
[----:B------:R0:W-:Y:S01]  /*d3c0*/  MUFU.EX2 R198, R158 ;  /* 0x0000009e00c67308 */ /* 0x0001e20000000800 */
[-C--:B------:R-:W-:Y:S01]  /*d3d0*/  FMUL.FTZ R94, R94, R12.reuse ;  /* 0x0000000c5e5e7220 */ /* 0x080fe20000410000 */
[----:B------:R1:W-:Y:S01]  /*d3e0*/  SYNCS.ARRIVE.TRANS64.RED.A1T0 RZ, [R155+URZ], RZ ;  /* 0x000000ff9bff79a7 */ /* 0x0003e2000810043f */
[-C--:B------:R-:W-:Y:S01]  /*d3f0*/  FMUL.FTZ R95, R95, R12.reuse ;  /* 0x0000000c5f5f7220 */ /* 0x080fe20000410000 */
[-C--:B------:R-:W-:Y:S01]  /*d400*/  FMUL.FTZ R98, R98, R12.reuse ;  /* 0x0000000c62627220 */ /* 0x080fe20000410000 */
[-C--:B------:R-:W-:Y:S01]  /*d410*/  FMUL.FTZ R99, R99, R12.reuse ;  /* 0x0000000c63637220 */ /* 0x080fe20000410000 */
[-C--:B------:R-:W-:Y:S01]  /*d420*/  FMUL.FTZ R102, R102, R12.reuse ;  /* 0x0000000c66667220 */ /* 0x080fe20000410000 */
[-C--:B------:R-:W-:Y:S01]  /*d430*/  FMUL.FTZ R103, R103, R12.reuse ;  /* 0x0000000c67677220 */ /* 0x080fe20000410000 */
[----:B------:R-:W4:Y:S01]  /*d440*/  MUFU.EX2 R196, R196 ;  /* 0x000000c400c47308 */ /* 0x000f220000000800 */
[----:B0-----:R-:W-:Y:S01]  /*d450*/  FADD.FTZ R158, R157, R153 ;  /* 0x000000999d9e7221 */ /* 0x001fe20000010000 */
[----:B---3--:R-:W-:Y:S01]  /*d460*/  FADD.FTZ R153, R186, R0 ;  /* 0x00000000ba997221 */ /* 0x008fe20000010000 */
[-C--:B------:R-:W-:Y:S01]  /*d470*/  FMUL.FTZ R106, R106, R12.reuse ;  /* 0x0000000c6a6a7220 */ /* 0x080fe20000410000 */
[-C--:B------:R-:W-:Y:S01]  /*d480*/  FMUL.FTZ R107, R107, R12.reuse ;  /* 0x0000000c6b6b7220 */ /* 0x080fe20000410000 */
[----:B------:R-:W-:Y:S01]  /*d490*/  FADD.FTZ R158, R160, R158 ;  /* 0x0000009ea09e7221 */ /* 0x000fe20000010000 */
[----:B-1----:R-:W-:Y:S01]  /*d4a0*/  FADD.FTZ R155, R182, R153 ;  /* 0x00000099b69b7221 */ /* 0x002fe20000010000 */
[----:B------:R-:W-:Y:S01]  /*d4b0*/  F2FP.BF16.F32.PACK_AB R153, R186, R183 ;  /* 0x000000b7ba99723e */ /* 0x000fe200000010ff */
[----:B------:R-:W0:Y:S01]  /*d4c0*/  MUFU.EX2 R187, R187 ;  /* 0x000000bb00bb7308 */ /* 0x000e220000000800 */
[-C--:B------:R-:W-:Y:S01]  /*d4d0*/  FMUL.FTZ R110, R110, R12.reuse ;  /* 0x0000000c6e6e7220 */ /* 0x080fe20000410000 */
[----:B--2---:R-:W-:Y:S01]  /*d4e0*/  FADD.FTZ R155, R197, R155 ;  /* 0x0000009bc59b7221 */ /* 0x004fe20000010000 */
[-C--:B------:R-:W-:Y:S01]  /*d4f0*/  FMUL.FTZ R111, R111, R12.reuse ;  /* 0x0000000c6f6f7220 */ /* 0x080fe20000410000 */
[-C--:B------:R-:W-:Y:S01]  /*d500*/  FMUL.FTZ R114, R114, R12.reuse ;  /* 0x0000000c72727220 */ /* 0x080fe20000410000 */
[----:B------:R-:W-:Y:S01]  /*d510*/  FMUL.FTZ R115, R115, R12 ;  /* 0x0000000c73737220 */ /* 0x000fe20000410000 */
[----:B-----5:R-:W-:Y:S01]  /*d520*/  FADD.FTZ R157, R191, R155 ;  /* 0x0000009bbf9d7221 */ /* 0x020fe20000010000 */
[----:B------:R-:W-:Y:S01]  /*d530*/  F2FP.BF16.F32.PACK_AB R155, R197, R182 ;  /* 0x000000b6c59b723e */ /* 0x000fe200000010ff */
        /* <DEDUP_REMOVED lines=20> */
[----:B------:R-:W-:-:S04]  /*d680*/  FMUL.FTZ R151, R151, R12 ;  /* 0x0000000c97977220 */ /* 0x000fc80000410000 */
[----:B------:R3:W-:Y:S01]  /*d690*/  MUFU.EX2 R183, R162 ;  /* 0x000000a200b77308 */ /* 0x0007e20000000800 */
[C---:B----4-:R-:W-:Y:S01]  /*d6a0*/  FADD.FTZ R159, R196.reuse, R157 ;  /* 0x0000009dc49f7221 */ /* 0x050fe20000010000 */
[----:B------:R-:W-:-:S03]  /*d6b0*/  F2FP.BF16.F32.PACK_AB R157, R196, R191 ;  /* 0x000000bfc49d723e */ /* 0x000fc600000010ff */
[----:B0-----:R-:W-:-:S03]  /*d6c0*/  FADD.FTZ R159, R187, R159 ;  /* 0x0000009fbb9f7221 */ /* 0x001fc60000010000 */
[----:B------:R-:W0:Y:S01]  /*d6d0*/  MUFU.EX2 R8, R8 ;  /* 0x0000000800087308 */ /* 0x000e220000000800 */
[C---:B---3--:R-:W-:Y:S01]  /*d6e0*/  FADD.FTZ R162, R161.reuse, R158 ;  /* 0x0000009ea1a27221 */ /* 0x048fe20000010000 */
[----:B------:R-:W-:Y:S01]  /*d6f0*/  F2FP.BF16.F32.PACK_AB R158, R161, R160 ;  /* 0x000000a0a19e723e */ /* 0x000fe200000010ff */
[C---:B-1----:R-:W-:Y:S01]  /*d700*/  FADD.FTZ R160, R195.reuse, R159 ;  /* 0x0000009fc3a07221 */ /* 0x042fe20000010000 */
[----:B------:R-:W-:Y:S01]  /*d710*/  F2FP.BF16.F32.PACK_AB R159, R195, R187 ;  /* 0x000000bbc39f723e */ /* 0x000fe200000010ff */
[----:B------:R-:W-:Y:S02]  /*d720*/  FADD.FTZ R162, R164, R162 ;  /* 0x000000a2a4a27221 */ /* 0x000fe40000010000 */
[----:B--2---:R-:W-:Y:S01]  /*d730*/  FADD.FTZ R161, R190, R160 ;  /* 0x000000a0bea17221 */ /* 0x004fe20000010000 */
[----:B------:R-:W-:Y:S01]  /*d740*/  MUFU.EX2 R21, R21 ;  /* 0x0000001500157308 */ /* 0x000fe20000000800 */
[C---:B------:R-:W-:Y:S01]  /*d750*/  FADD.FTZ R162, R178.reuse, R162 ;  /* 0x000000a2b2a27221 */ /* 0x040fe20000010000 */
[----:B------:R-:W-:-:S03]  /*d760*/  F2FP.BF16.F32.PACK_AB R160, R178, R164 ;  /* 0x000000a4b2a0723e */ /* 0x000fc600000010ff */
[----:B------:R-:W-:-:S03]  /*d770*/  FADD.FTZ R162, R168, R162 ;  /* 0x000000a2a8a27221 */ /* 0x000fc60000010000 */
[----:B------:R-:W1:Y:S01]  /*d780*/  MUFU.EX2 R173, R173 ;  /* 0x000000ad00ad7308 */ /* 0x000e620000000800 */
[C---:B------:R-:W-:Y:S01]  /*d790*/  FADD.FTZ R164, R165.reuse, R162 ;  /* 0x000000a2a5a47221 */ /* 0x040fe20000010000 */
[----:B------:R-:W-:-:S06]  /*d7a0*/  F2FP.BF16.F32.PACK_AB R162, R165, R168 ;  /* 0x000000a8a5a2723e */ /* 0x000fcc00000010ff */
[----:B------:R2:W-:Y:S08]  /*d7b0*/  MUFU.EX2 R182, R163 ;  /* 0x000000a300b67308 */ /* 0x0005f00000000800 */
[----:B------:R-:W3:Y:S01]  /*d7c0*/  MUFU.EX2 R177, R177 ;  /* 0x000000b100b17308 */ /* 0x000ee20000000800 */
[C---:B--2---:R-:W-:Y:S01]  /*d7d0*/  FADD.FTZ R163, R194.reuse, R161 ;  /* 0x000000a1c2a37221 */ /* 0x044fe20000010000 */
[----:B------:R-:W-:-:S03]  /*d7e0*/  F2FP.BF16.F32.PACK_AB R161, R194, R190 ;  /* 0x000000bec2a1723e */ /* 0x000fc600000010ff */
[----:B------:R-:W-:-:S03]  /*d7f0*/  FADD.FTZ R163, R20, R163 ;  /* 0x000000a314a37221 */ /* 0x000fc60000010000 */
[----:B------:R-:W-:Y:S01]  /*d800*/  MUFU.EX2 R180, R180 ;  /* 0x000000b400b47308 */ /* 0x000fe20000000800 */
[C---:B0-----:R-:W-:Y:S01]  /*d810*/  FADD.FTZ R165, R8.reuse, R163 ;  /* 0x000000a308a57221 */ /* 0x041fe20000010000 */
[----:B------:R-:W-:Y:S01]  /*d820*/  F2FP.BF16.F32.PACK_AB R163, R8, R20 ;  /* 0x0000001408a3723e */ /* 0x000fe200000010ff */
[----:B------:R-:W-:Y:S01]  /*d830*/  FADD.FTZ R20, R172, R164 ;  /* 0x000000a4ac147221 */ /* 0x000fe20000010000 */
[----:B-1----:R-:W-:Y:S01]  /*d840*/  F2FP.BF16.F32.PACK_AB R164, R173, R172 ;  /* 0x000000acada4723e */ /* 0x002fe200000010ff */
[----:B------:R-:W-:Y:S02]  /*d850*/  FADD.FTZ R165, R21, R165 ;  /* 0x000000a515a57221 */ /* 0x000fe40000010000 */
[----:B------:R-:W-:Y:S01]  /*d860*/  FADD.FTZ R20, R173, R20 ;  /* 0x00000014ad147221 */ /* 0x000fe20000010000 */
[----:B------:R-:W0:Y:S03]  /*d870*/  MUFU.EX2 R181, R181 ;  /* 0x000000b500b57308 */ /* 0x000e260000000800 */
[----:B------:R-:W-:-:S04]  /*d880*/  FADD.FTZ R20, R169, R20 ;  /* 0x00000014a9147221 */ /* 0x000fc80000010000 */
[----:B---3--:R-:W-:Y:S01]  /*d890*/  FADD.FTZ R20, R177, R20 ;  /* 0x00000014b1147221 */ /* 0x008fe20000010000 */
[----:B------:R1:W2:Y:S08]  /*d8a0*/  MUFU.EX2 R186, R166 ;  /* 0x000000a600ba7308 */ /* 0x0002b00000000800 */
[----:B------:R-:W-:Y:S01]  /*d8b0*/  MUFU.EX2 R184, R184 ;  /* 0x000000b800b87308 */ /* 0x000fe20000000800 */
[C---:B-1----:R-:W-:Y:S01]  /*d8c0*/  FADD.FTZ R166, R198.reuse, R165 ;  /* 0x000000a5c6a67221 */ /* 0x042fe20000010000 */
[----:B------:R-:W-:-:S02]  /*d8d0*/  F2FP.BF16.F32.PACK_AB R165, R198, R21 ;  /* 0x00000015c6a5723e */ /* 0x000fc400000010ff */
[----:B0-----:R-:W-:Y:S01]  /*d8e0*/  F2FP.BF16.F32.PACK_AB R168, R181, R180 ;  /* 0x000000b4b5a8723e */ /* 0x001fe200000010ff */
[----:B------:R-:W-:Y:S01]  /*d8f0*/  FADD.FTZ R21, R0, R166 ;  /* 0x000000a600157221 */ /* 0x000fe20000010000 */
[----:B------:R-:W-:Y:S02]  /*d900*/  F2FP.BF16.F32.PACK_AB R166, R177, R169 ;  /* 0x000000a9b1a6723e */ /* 0x000fe400000010ff */
[----:B------:R0:W1:Y:S01]  /*d910*/  MUFU.EX2 R178, R167 ;  /* 0x000000a700b27308 */ /* 0x0000620000000800 */
[----:B------:R-:W-:Y:S01]  /*d920*/  FADD.FTZ R21, R183, R21 ;  /* 0x00000015b7157221 */ /* 0x000fe20000010000 */
[----:B--2---:R-:W-:-:S03]  /*d930*/  F2FP.BF16.F32.PACK_AB R169, R186, R182 ;  /* 0x000000b6baa9723e */ /* 0x004fc600000010ff */
[----:B------:R-:W-:-:S03]  /*d940*/  FADD.FTZ R21, R182, R21 ;  /* 0x00000015b6157221 */ /* 0x000fc60000010000 */
[----:B------:R-:W2:Y:S01]  /*d950*/  MUFU.EX2 R185, R185 ;  /* 0x000000b900b97308 */ /* 0x000ea20000000800 */
[----:B0-----:R-:W-:Y:S01]  /*d960*/  F2FP.BF16.F32.PACK_AB R167, R183, R0 ;  /* 0x00000000b7a7723e */ /* 0x001fe200000010ff */
[----:B------:R-:W-:Y:S01]  /*d970*/  FADD.FTZ R0, R180, R20 ;  /* 0x00000014b4007221 */ /* 0x000fe20000010000 */
[----:B------:R-:W-:-:S03]  /*d980*/  FADD.FTZ R21, R186, R21 ;  /* 0x00000015ba157221 */ /* 0x000fc60000010000 */
[----:B------:R-:W-:Y:S02]  /*d990*/  FADD.FTZ R0, R181, R0 ;  /* 0x00000000b5007221 */ /* 0x000fe40000010000 */
[----:B------:R0:W3:Y:S01]  /*d9a0*/  MUFU.EX2 R8, R170 ;  /* 0x000000aa00087308 */ /* 0x0000e20000000800 */
[----:B-1----:R-:W-:Y:S01]  /*d9b0*/  FADD.FTZ R21, R178, R21 ;  /* 0x00000015b2157221 */ /* 0x002fe20000010000 */
[----:B------:R-:W-:-:S06]  /*d9c0*/  FADD.FTZ R0, R184, R0 ;  /* 0x00000000b8007221 */ /* 0x000fcc0000010000 */
[----:B------:R-:W1:Y:S01]  /*d9d0*/  MUFU.EX2 R188, R188 ;  /* 0x000000bc00bc7308 */ /* 0x000e620000000800 */
[C---:B--2---:R-:W-:Y:S01]  /*d9e0*/  FADD.FTZ R0, R185.reuse, R0 ;  /* 0x00000000b9007221 */ /* 0x044fe20000010000 */
[----:B0-----:R-:W-:-:S06]  /*d9f0*/  F2FP.BF16.F32.PACK_AB R170, R185, R184 ;  /* 0x000000b8b9aa723e */ /* 0x001fcc00000010ff */
[----:B------:R0:W2:Y:S01]  /*da00*/  MUFU.EX2 R173, R171 ;  /* 0x000000ab00ad7308 */ /* 0x0000a20000000800 */
[----:B---3--:R-:W-:-:S07]  /*da10*/  FADD.FTZ R21, R8, R21 ;  /* 0x0000001508157221 */ /* 0x008fce0000010000 */
[----:B------:R-:W3:Y:S01]  /*da20*/  MUFU.EX2 R189, R189 ;  /* 0x000000bd00bd7308 */ /* 0x000ee20000000800 */
[----:B-1----:R-:W-:Y:S01]  /*da30*/  FADD.FTZ R0, R188, R0 ;  /* 0x00000000bc007221 */ /* 0x002fe20000010000 */
[----:B0-----:R-:W-:-:S06]  /*da40*/  F2FP.BF16.F32.PACK_AB R171, R8, R178 ;  /* 0x000000b208ab723e */ /* 0x001fcc00000010ff */
[----:B------:R-:W0:Y:S01]  /*da50*/  MUFU.EX2 R174, R174 ;  /* 0x000000ae00ae7308 */ /* 0x000e220000000800 */
[----:B--2---:R-:W-:-:S07]  /*da60*/  FADD.FTZ R21, R173, R21 ;  /* 0x00000015ad157221 */ /* 0x004fce0000010000 */
[----:B------:R-:W1:Y:S01]  /*da70*/  MUFU.EX2 R192, R192 ;  /* 0x000000c000c07308 */ /* 0x000e620000000800 */
[C---:B---3--:R-:W-:Y:S01]  /*da80*/  FADD.FTZ R0, R189.reuse, R0 ;  /* 0x00000000bd007221 */ /* 0x048fe20000010000 */
        /* <DEDUP_REMOVED lines=14> */
.L_x_760:
[----:B------:R0:W1:Y:S01]  /*db70*/  SYNCS.PHASECHK.TRANS64.TRYWAIT P2, [R6+URZ+0x22850], R7 ;  /* 0x02285007060075a7 */ /* 0x000062000804017f */
[----:B------:R-:W-:Y:S05]  /*db80*/  @!P0 BRA `(.L_x_761) ;  /* 0x0000000000048947 */ /* 0x000fea0003800000 */
[----:B------:R-:W-:Y:S01]  /*db90*/  BPT.TRAP 0x1 ;  /* 0x000000040000795c */ /* 0x000fe20000300000 */
.L_x_761:
[----:B------:R-:W-:Y:S04]  /*dba0*/  BSSY B0, `(.L_x_762) ;  /* 0x0000004000007945 */ /* 0x000fe80003800000 */
[----:B-1----:R-:W-:Y:S05]  /*dbb0*/  @P2 BRA `(.L_x_763) ;  /* 0x0000000000082947 */ /* 0x002fea0003800000 */
[----:B------:R-:W1:Y:S02]  /*dbc0*/  SYNCS.PHASECHK.TRANS64.TRYWAIT P2, [R6+URZ+0x22850], R7 ;  /* 0x02285007060075a7 */ /* 0x000e64000804017f */
[----:B-1----:R-:W-:Y:S05]  /*dbd0*/  @!P2 BRA `(.L_x_764) ;  /* 0x000000dc00b0a947 */ /* 0x002fea0003800000 */
.L_x_763:
[----:B------:R-:W-:Y:S05]  /*dbe0*/  BSYNC B0 ;  /* 0x0000000000007941 */ /* 0x000fea0003800000 */
.L_x_762:
[----:B------:R-:W2:Y:S01]  /*dbf0*/  LDL R12, [R1+0x10] ;  /* 0x00001000010c7983 */ /* 0x000ea20000100800 */
[----:B------:R-:W-:Y:S05]  /*dc00*/  WARPSYNC.ALL ;  /* 0x0000000000007948 */ /* 0x000fea0003800000 */
[----:B------:R-:W-:-:S05]  /*dc10*/  IMAD.MOV.U32 R21, RZ, RZ, 0x40000040 ;  /* 0x40000040ff157424 */ /* 0x000fca00078e00ff */
[----:B------:R-:W-:Y:S01]  /*dc20*/  R2UR UR7, R21 ;  /* 0x00000000150772ca */ /* 0x000fe200000e0000 */
[----:B------:R-:W-:Y:S02]  /*dc30*/  IMAD.MOV.U32 R21, RZ, RZ, 0x40000040 ;  /* 0x40000040ff157424 */ /* 0x000fe400078e00ff */
[----:B--2---:R-:W-:Y:S02]  /*dc40*/  IMAD R20, R203, 0xc00, R12 ;  /* 0x00000c00cb147824 */ /* 0x004fe400078e020c */
[----:B------:R-:W2:Y:S03]  /*dc50*/  S2R R12, SR_TID.X ;  /* 0x00000000000c7919 */ /* 0x000ea60000002100 */
[----:B------:R-:W-:Y:S02]  /*dc60*/  R2UR UR6, R20 ;  /* 0x00000000140672ca */ /* 0x000fe400000e0000 */
[----:B--2---:R-:W-:-:S05]  /*dc70*/  SHF.R.U32.HI R12, RZ, 0x7, R12 ;  /* 0x00000007ff0c7819 */ /* 0x004fca000001160c */
[----:B01----:R-:W-:-:S05]  /*dc80*/  VIADD R7, R12, 0x8 ;  /* 0x000000080c077836 */ /* 0x003fca0000000000 */
[----:B------:R0:W-:Y:S06]  /*dc90*/  BAR.SYNC.DEFER_BLOCKING R7, 0x100 ;  /* 0x000400070000751d */ /* 0x0001ec0000010000 */
[----:B------:R-:W-:-:S06]  /*dca0*/  WARPGROUP.ARRIVE ;  /* 0x00000000000079c5 */ /* 0x000fcc0000000000 */
[----:B------:R-:W-:Y:S03]  /*dcb0*/  HGMMA.64x256x16.F32.BF16 R24, R152, gdesc[UR4].tnspB, R24, gsb0 ;  /* 0x43e0000498187df0 */ /* 0x000fe60008001818 */
[----:B------:R-:W-:Y:S02]  /*dcc0*/  WARPGROUP.DEPBAR.LE gsb0, 0x0 ;  /* 0x00008000000079c5 */ /* 0x000fe40000010000 */
[----:B------:R-:W-:Y:S01]  /*dcd0*/  VIADD R152, R20, 0x80 ;  /* 0x0000008014987836 */ /* 0x000fe20000000000 */
[----:B------:R-:W-:Y:S01]  /*dce0*/  WARPGROUP.ARRIVE ;  /* 0x00000000000079c5 */ /* 0x000fe20000000000 */
[----:B------:R-:W-:-:S03]  /*dcf0*/  IMAD.MOV.U32 R153, RZ, RZ, 0x40000040 ;  /* 0x40000040ff997424 */ /* 0x000fc600078e00ff */
[----:B------:R-:W-:Y:S01]  /*dd00*/  R2UR UR6, R152 ;  /* 0x00000000980672ca */ /* 0x000fe200000e0000 */
[----:B------:R-:W-:Y:S01]  /*dd10*/  VIADD R152, R20, 0x100 ;  /* 0x0000010014987836 */ /* 0x000fe20000000000 */
[----:B------:R-:W-:Y:S01]  /*dd20*/  R2UR UR7, R153 ;  /* 0x00000000990772ca */ /* 0x000fe200000e0000 */
[----:B------:R-:W-:-:S15]  /*dd30*/  IMAD.MOV.U32 R153, RZ, RZ, 0x40000040 ;  /* 0x40000040ff997424 */ /* 0x000fde00078e00ff */
[----:B------:R-:W-:Y:S01]  /*dd40*/  HGMMA.64x256x16.F32.BF16 R24, R156, gdesc[UR4].tnspB, R24, gsb0 ;  /* 0x43e000049c187df0 */ /* 0x000fe20008001818 */
[----:B------:R-:W-:Y:S01]  /*dd50*/  R2UR UR6, R152 ;  /* 0x00000000980672ca */ /* 0x000fe200000e0000 */
[----:B------:R-:W-:Y:S01]  /*dd60*/  VIADD R152, R20, 0x180 ;  /* 0x0000018014987836 */ /* 0x000fe20000000000 */
[----:B------:R-:W-:Y:S01]  /*dd70*/  R2UR UR7, R153 ;  /* 0x00000000990772ca */ /* 0x000fe200000e0000 */
[----:B------:R-:W-:Y:S01]  /*dd80*/  IMAD.MOV.U32 R153, RZ, RZ, 0x40000040 ;  /* 0x40000040ff997424 */ /* 0x000fe200078e00ff */
[----:B------:R-:W-:Y:S02]  /*dd90*/  WARPGROUP.DEPBAR.LE gsb0, 0x0 ;  /* 0x00008000000079c5 */ /* 0x000fe40000010000 */
[----:B------:R-:W-:-:S15]  /*dda0*/  WARPGROUP.ARRIVE ;  /* 0x00000000000079c5 */ /* 0x000fde0000000000 */
[----:B------:R-:W-:-:S06]  /*ddb0*/  NOP ;  /* 0x0000000000007918 */ /* 0x000fcc0000000000 */
[----:B------:R-:W-:Y:S01]  /*ddc0*/  HGMMA.64x256x16.F32.BF16 R24, R160, gdesc[UR4].tnspB, R24, gsb0 ;  /* 0x43e00004a0187df0 */ /* 0x000fe20008001818 */
[----:B------:R-:W-:Y:S01]  /*ddd0*/  R2UR UR6, R152 ;  /* 0x00000000980672ca */ /* 0x000fe200000e0000 */
[C---:B------:R-:W-:Y:S01]  /*dde0*/  VIADD R152, R20.reuse, 0x200 ;  /* 0x0000020014987836 */ /* 0x040fe20000000000 */
[----:B------:R-:W-:Y:S01]  /*ddf0*/  R2UR UR7, R153 ;  /* 0x00000000990772ca */ /* 0x000fe200000e0000 */
[----:B------:R-:W-:Y:S02]  /*de00*/  IMAD.MOV.U32 R153, RZ, RZ, 0x40000040 ;  /* 0x40000040ff997424 */ /* 0x000fe400078e00ff */
[----:B------:R-:W-:Y:S01]  /*de10*/  VIADD R20, R20, 0x280 ;  /* 0x0000028014147836 */ /* 0x000fe20000000000 */
[----:B------:R-:W-:Y:S02]  /*de20*/  WARPGROUP.DEPBAR.LE gsb0, 0x0 ;  /* 0x00008000000079c5 */ /* 0x000fe40000010000 */
[----:B------:R-:W-:-:S15]  /*de30*/  WARPGROUP.ARRIVE ;  /* 0x00000000000079c5 */ /* 0x000fde0000000000 */
[----:B------:R-:W-:-:S04]  /*de40*/  NOP ;  /* 0x0000000000007918 */ /* 0x000fc80000000000 */
[----:B------:R-:W-:Y:S01]  /*de50*/  HGMMA.64x256x16.F32.BF16 R24, R164, gdesc[UR4].tnspB, R24, gsb0 ;  /* 0x43e00004a4187df0 */ /* 0x000fe20008001818 */
[----:B------:R-:W-:Y:S02]  /*de60*/  R2UR UR6, R152 ;  /* 0x00000000980672ca */ /* 0x000fe400000e0000 */
[----:B------:R-:W-:Y:S01]  /*de70*/  R2UR UR7, R153 ;  /* 0x00000000990772ca */ /* 0x000fe200000e0000 */
[----:B------:R-:W-:Y:S02]  /*de80*/  WARPGROUP.DEPBAR.LE gsb0, 0x0 ;  /* 0x00008000000079c5 */ /* 0x000fe40000010000 */
[----:B------:R-:W-:-:S15]  /*de90*/  WARPGROUP.ARRIVE ;  /* 0x00000000000079c5 */ /* 0x000fde0000000000 */
[----:B------:R-:W-:-:S07]  /*dea0*/  NOP ;  /* 0x0000000000007918 */ /* 0x000fce0000000000 */
[----:B------:R-:W-:Y:S01]  /*deb0*/  HGMMA.64x256x16.F32.BF16 R24, R168, gdesc[UR4].tnspB, R24, gsb0 ;  /* 0x43e00004a8187df0 */ /* 0x000fe20008001818 */
[----:B------:R-:W-:Y:S02]  /*dec0*/  R2UR UR6, R20 ;  /* 0x00000000140672ca */ /* 0x000fe400000e0000 */
[----:B------:R-:W-:Y:S01]  /*ded0*/  R2UR UR7, R21 ;  /* 0x00000000150772ca */ /* 0x000fe200000e0000 */
[----:B------:R-:W-:Y:S02]  /*dee0*/  WARPGROUP.DEPBAR.LE gsb0, 0x0 ;  /* 0x00008000000079c5 */ /* 0x000fe40000010000 */
[----:B------:R-:W-:-:S15]  /*def0*/  WARPGROUP.ARRIVE ;  /* 0x00000000000079c5 */ /* 0x000fde0000000000 */
[----:B------:R-:W-:-:S07]  /*df00*/  NOP ;  /* 0x0000000000007918 */ /* 0x000fce0000000000 */
[----:B------:R-:W-:Y:S03]  /*df10*/  HGMMA.64x256x16.F32.BF16 R24, R172, gdesc[UR4].tnspB, R24, gsb0 ;  /* 0x43e00004ac187df0 */ /* 0x000fe60008001818 */
[----:B------:R-:W-:Y:S02]  /*df20*/  WARPGROUP.DEPBAR.LE gsb0, 0x0 ;  /* 0x00008000000079c5 */ /* 0x000fe40000010000 */
[----:B0-----:R-:W-:Y:S05]  /*df30*/  @!P0 BRA `(.L_x_765) ;  /* 0x0000000000048947 */ /* 0x001fea0003800000 */
[----:B------:R-:W-:Y:S01]  /*df40*/  BPT.TRAP 0x1 ;  /* 0x000000040000795c */ /* 0x000fe20000300000 */
.L_x_765:
[----:B------:R-:W0:Y:S01]  /*df50*/  S2R R7, SR_CgaCtaId ;  /* 0x0000000000077919 */ /* 0x000e220000008800 */
[----:B------:R-:W-:Y:S02]  /*df60*/  VIADD R6, R6, 0x22860 ;  /* 0x0002286006067836 */ /* 0x000fe40000000000 */
[----:B------:R-:W-:Y:S02]  /*df70*/  IMAD.MOV.U32 R12, RZ, RZ, R176 ;  /* 0x000000ffff0c7224 */ /* 0x000fe400078e00b0 */
[----:B------:R-:W-:Y:S01]  /*df80*/  IMAD.MOV.U32 R15, RZ, RZ, R14 ;  /* 0x000000ffff0f7224 */ /* 0x000fe200078e000e */
[----:B0-----:R-:W-:-:S04]  /*df90*/  PRMT R6, R7, 0x654, R6 ;  /* 0x0000065407067816 */ /* 0x001fc80000000006 */
[----:B------:R0:W-:Y:S01]  /*dfa0*/  SYNCS.ARRIVE.TRANS64.RED.A1T0 RZ, [R6+URZ], RZ ;  /* 0x000000ff06ff79a7 */ /* 0x0001e2000810043f */
[----:B------:R-:W-:Y:S05]  /*dfb0*/  @P1 BRA `(.L_x_766) ;  /* 0xffffffd800a41947 */ /* 0x000fea000383ffff */
.L_x_754:
[----:B0-----:R-:W2:Y:S01]  /*dfc0*/  LDL.LU R6, [R1+0x40] ;  /* 0x0000400001067983 */ /* 0x001ea20000300800 */
[----:B------:R-:W-:Y:S05]  /*dfd0*/  WARPSYNC.ALL ;  /* 0x0000000000007948 */ /* 0x000fea0003800000 */
[----:B------:R-:W0:Y:S01]  /*dfe0*/  SHFL.BFLY PT, R3, R8, 0x2, 0x1f ;  /* 0x0c401f0008037f89 */ /* 0x000e2200000e0000 */
[----:B------:R-:W-:Y:S02]  /*dff0*/  IMAD.MOV.U32 R156, RZ, RZ, -0x800000 ;  /* 0xff800000ff9c7424 */ /* 0x000fe400078e00ff */
[----:B------:R-:W-:Y:S02]  /*e000*/  VIADD R203, R203, 0x1 ;  /* 0x00000001cbcb7836 */ /* 0x000fe40000000000 */
[----:B------:R-:W-:Y:S01]  /*e010*/  IMAD.MOV.U32 R155, RZ, RZ, -0x800000 ;  /* 0xff800000ff9b7424 */ /* 0x000fe200078e00ff */
[----:B------:R1:W-:Y:S08]  /*e020*/  BAR.ARV R9, 0x100 ;  /* 0x000400090000751d */ /* 0x0003f00000002000 */
[----:B------:R-:W-:Y:S06]  /*e030*/  BAR.ARV 0x8, 0x180 ;  /* 0x0206000000007b1d */ /* 0x000fec0000002000 */
[----:B------:R-:W-:Y:S01]  /*e040*/  ISETP.NE.AND P1, PT, R203, 0x2, PT ;  /* 0x00000002cb00780c */ /* 0x000fe20003f25270 */
[----:B0-----:R-:W-:-:S03]  /*e050*/  FADD.FTZ R3, R3, R8 ;  /* 0x0000000803037221 */ /* 0x001fc60000010000 */
[----:B------:R-:W-:Y:S02]  /*e060*/  SEL R203, R203, RZ, P1 ;  /* 0x000000ffcbcb7207 */ /* 0x000fe40000800000 */
[----:B------:R-:W0:Y:S02]  /*e070*/  SHFL.BFLY PT, R4, R3, 0x1, 0x1f ;  /* 0x0c201f0003047f89 */ /* 0x000e2400000e0000 */
[----:B0-----:R-:W-:Y:S01]  /*e080*/  FADD.FTZ R4, R3, R4 ;  /* 0x0000000403047221 */ /* 0x001fe20000010000 */
[----:B------:R-:W-:-:S04]  /*e090*/  IMAD.MOV.U32 R3, RZ, RZ, RZ ;  /* 0x000000ffff037224 */ /* 0x000fc800078e00ff */
[----:B------:R-:W-:-:S13]  /*e0a0*/  FSETP.NE.FTZ.AND P0, PT, R4, RZ, PT ;  /* 0x000000ff0400720b */ /* 0x000fda0003f15000 */
[----:B------:R-:W0:Y:S01]  /*e0b0*/  @P0 MUFU.RCP R3, R4 ;  /* 0x0000000400030308 */ /* 0x000e220000001000 */
[----:B------:R-:W-:-:S07]  /*e0c0*/  @P0 FMUL.FTZ R5, R13, 0.69314718246459960938 ;  /* 0x3f3172180d050820 */ /* 0x000fce0000410000 */
[----:B------:R-:W3:Y:S01]  /*e0d0*/  @P0 MUFU.LG2 R4, R4 ;  /* 0x0000000400040308 */ /* 0x000ee20000000c00 */
[-C--:B0-----:R-:W-:Y:S01]  /*e0e0*/  FMUL.FTZ R152, R24, R3.reuse ;  /* 0x0000000318987220 */ /* 0x081fe20000410000 */
[-C--:B------:R-:W-:Y:S01]  /*e0f0*/  FMUL.FTZ R153, R25, R3.reuse ;  /* 0x0000000319997220 */ /* 0x080fe20000410000 */
[-C--:B------:R-:W-:Y:S01]  /*e100*/  FMUL.FTZ R28, R28, R3.reuse ;  /* 0x000000031c1c7220 */ /* 0x080fe20000410000 */
[-C--:B------:R-:W-:Y:S01]  /*e110*/  FMUL.FTZ R29, R29, R3.reuse ;  /* 0x000000031d1d7220 */ /* 0x080fe20000410000 */
[-C--:B------:R-:W-:Y:S01]  /*e120*/  FMUL.FTZ R32, R32, R3.reuse ;  /* 0x0000000320207220 */ /* 0x080fe20000410000 */
[-C--:B------:R-:W-:Y:S01]  /*e130*/  FMUL.FTZ R33, R33, R3.reuse ;  /* 0x0000000321217220 */ /* 0x080fe20000410000 */
[-C--:B------:R-:W-:Y:S01]  /*e140*/  FMUL.FTZ R36, R36, R3.reuse ;  /* 0x0000000324247220 */ /* 0x080fe20000410000 */
[-C--:B------:R-:W-:Y:S01]  /*e150*/  FMUL.FTZ R37, R37, R3.reuse ;  /* 0x0000000325257220 */ /* 0x080fe20000410000 */
[----:B---3--:R-:W-:Y:S01]  /*e160*/  @P0 FMUL.FTZ R4, R4, 0.69314718246459960938 ;  /* 0x3f31721804040820 */ /* 0x008fe20000410000 */
[-C--:B------:R-:W-:Y:S01]  /*e170*/  FMUL.FTZ R40, R40, R3.reuse ;  /* 0x0000000328287220 */ /* 0x080fe20000410000 */
[-C--:B------:R-:W-:Y:S01]  /*e180*/  FMUL.FTZ R41, R41, R3.reuse ;  /* 0x0000000329297220 */ /* 0x080fe20000410000 */
[-C--:B------:R-:W-:Y:S01]  /*e190*/  FMUL.FTZ R44, R44, R3.reuse ;  /* 0x000000032c2c7220 */ /* 0x080fe20000410000 */
[----:B------:R-:W-:Y:S01]  /*e1a0*/  @P0 FFMA.FTZ R156, R5, R14, R4 ;  /* 0x0000000e059c0223 */ /* 0x000fe20000010004 */
[-C--:B------:R-:W-:Y:S01]  /*e1b0*/  FMUL.FTZ R45, R45, R3.reuse ;  /* 0x000000032d2d7220 */ /* 0x080fe20000410000 */
[----:B------:R-:W0:Y:S01]  /*e1c0*/  SHFL.BFLY PT, R4, R0, 0x2, 0x1f ;  /* 0x0c401f0000047f89 */ /* 0x000e2200000e0000 */
        /* <DEDUP_REMOVED lines=23> */
[----:B0-----:R-:W-:Y:S01]  /*e340*/  FADD.FTZ R4, R4, R0 ;  /* 0x0000000004047221 */ /* 0x001fe20000010000 */
[-C--:B------:R-:W-:Y:S01]  /*e350*/  FMUL.FTZ R93, R93, R3.reuse ;  /* 0x000000035d5d7220 */ /* 0x080fe20000410000 */
[-C--:B------:R-:W-:Y:S01]  /*e360*/  FMUL.FTZ R96, R96, R3.reuse ;  /* 0x0000000360607220 */ /* 0x080fe20000410000 */
[-C--:B------:R-:W-:Y:S01]  /*e370*/  FMUL.FTZ R97, R97, R3.reuse ;  /* 0x0000000361617220 */ /* 0x080fe20000410000 */
        /* <DEDUP_REMOVED lines=25> */
[----:B0-----:R-:W-:Y:S01]  /*e510*/  FADD.FTZ R4, R4, R0 ;  /* 0x0000000004047221 */ /* 0x001fe20000010000 */
[----:B------:R-:W-:-:S02]  /*e520*/  IMAD.MOV.U32 R0, RZ, RZ, RZ ;  /* 0x000000ffff007224 */ /* 0x000fc400078e00ff */
[-C--:B------:R-:W-:Y:S01]  /*e530*/  FMUL.FTZ R148, R148, R3.reuse ;  /* 0x0000000394947220 */ /* 0x080fe20000410000 */
[----:B------:R-:W-:Y:S01]  /*e540*/  FMUL.FTZ R149, R149, R3 ;  /* 0x0000000395957220 */ /* 0x000fe20000410000 */
        /* <DEDUP_REMOVED lines=15> */
[----:B------:R-:W-:Y:S01]  /*e640*/  FMUL.FTZ R46, R46, R0 ;  /* 0x000000002e2e7220 */ /* 0x000fe20000410000 */
[----:B------:R-:W-:Y:S01]  /*e650*/  @P0 FFMA.FTZ R155, R13, R176, R4 ;  /* 0x000000b00d9b0223 */ /* 0x000fe20000010004 */
        /* <DEDUP_REMOVED lines=53> */
[----:B------:R-:W-:-:S02]  /*e9b0*/  SEL R0, RZ, 0x1, P1 ;  /* 0x00000001ff007807 */ /* 0x000fc40000800000 */
[----:B------:R-:W-:Y:S02]  /*e9c0*/  PLOP3.LUT P0, PT, PT, PT, PT, 0x8, 0x0 ;  /* 0x000000000000781c */ /* 0x000fe40003f0e170 */
[----:B------:R-:W-:Y:S01]  /*e9d0*/  LOP3.LUT R214, R214, R0, RZ, 0x3c, !PT ;  /* 0x00000000d6d67212 */ /* 0x000fe200078e3cff */
[----:B--2---:R-:W-:-:S05]  /*e9e0*/  VIADD R6, R6, 0x1 ;  /* 0x0000000106067836 */ /* 0x004fca0000000000 */
[----:B------:R1:W-:Y:S05]  /*e9f0*/  STL [R1+0x40], R6 ;  /* 0x0000400601007387 */ /* 0x0003ea0000100800 */
.L_x_711:
[----:B------:R-:W-:Y:S05]  /*ea00*/  WARPSYNC.ALL ;  /* 0x0000000000007948 */ /* 0x000fea0003800000 */
[----:B------:R-:W0:Y:S01]  /*ea10*/  S2R R0, SR_CgaCtaId ;  /* 0x0000000000007919 */ /* 0x000e220000008800 */
[----:B------:R-:W-:Y:S01]  /*ea20*/  MOV R19, 0x400 ;  /* 0x0000040000137802 */ /* 0x000fe20000000f00 */
[----:B------:R-:W-:Y:S01]  /*ea30*/  BSSY B0, `(.L_x_767) ;  /* 0x0000521000007945 */ /* 0x000fe20003800000 */
[----:B------:R-:W-:Y:S02]  /*ea40*/  BAR.SYNC.DEFER_BLOCKING 0x5, 0x180 ;  /* 0x0146000000007b1d */ /* 0x000fe40000010000 */
[----:B0-----:R-:W-:-:S05]  /*ea50*/  LEA R19, R0, R19, 0x18 ;  /* 0x0000001300137211 */ /* 0x001fca00078ec0ff */
[----:B-----5:R0:W2:Y:S01]  /*ea60*/  LDS.128 R48, [R19+0x228d0] ;  /* 0x0228d00013307984 */ /* 0x0200a20000000c00 */
[----:B------:R-:W-:Y:S06]  /*ea70*/  BAR.ARV 0x4, 0x180 ;  /* 0x0106000000007b1d */ /* 0x000fec0000002000 */
[----:B------:R-:W-:Y:S05]  /*ea80*/  @P0 BRA `(.L_x_768) ;  /* 0x0000004000100947 */ /* 0x000fea0003800000 */
[----:B------:R-:W3:Y:S01]  /*ea90*/  LDL R3, [R1+0x15c] ;  /* 0x00015c0001037983 */ /* 0x000ee20000100800 */
[----:B------:R-:W-:-:S03]  /*eaa0*/  ULDC UR4, c[0x0][0xad4] ;  /* 0x0002b50000047ab9 */ /* 0x000fc60000000800 */
[----:B------:R-:W4:Y:S01]  /*eab0*/  LDL.LU R10, [R1+0x30] ;  /* 0x00003000010a7983 */ /* 0x000f220000300800 */
[----:B------:R-:W0:Y:S01]  /*eac0*/  S2R R0, SR_SWINHI ;  /* 0x0000000000007919 */ /* 0x000e220000002f00 */
[----:B------:R-:W-:Y:S02]  /*ead0*/  F2FP.BF16.F32.PACK_AB R11, R31, R30 ;  /* 0x0000001e1f0b723e */ /* 0x000fe400000010ff */
[----:B------:R-:W-:Y:S01]  /*eae0*/  F2FP.BF16.F32.PACK_AB R12, R33, R32 ;  /* 0x00000020210c723e */ /* 0x000fe200000010ff */
[----:B------:R-:W4:Y:S01]  /*eaf0*/  LDL.LU R154, [R1+0x38] ;  /* 0x00003800019a7983 */ /* 0x000f220000300800 */
[----:B------:R-:W-:Y:S02]  /*eb00*/  F2FP.BF16.F32.PACK_AB R13, R35, R34 ;  /* 0x00000022230d723e */ /* 0x000fe400000010ff */
[----:B------:R-:W-:Y:S01]  /*eb10*/  F2FP.BF16.F32.PACK_AB R14, R37, R36 ;  /* 0x00000024250e723e */ /* 0x000fe200000010ff */
[----:B--2---:R-:W2:Y:S01]  /*eb20*/  LDL.LU R48, [R1+0x3c] ;  /* 0x00003c0001307983 */ /* 0x004ea20000300800 */
[----:B-1----:R-:W-:-:S02]  /*eb30*/  MOV R6, R19 ;  /* 0x0000001300067202 */ /* 0x002fc40000000f00 */
[----:B0-----:R-:W-:Y:S02]  /*eb40*/  MOV R7, R0 ;  /* 0x0000000000077202 */ /* 0x001fe40000000f00 */
[----:B------:R-:W-:Y:S01]  /*eb50*/  F2FP.BF16.F32.PACK_AB R15, R39, R38 ;  /* 0x00000026270f723e */ /* 0x000fe200000010ff */
[----:B---3--:R-:W-:Y:S01]  /*eb60*/  IMAD.WIDE R20, R3, 0x2, R6 ;  /* 0x0000000203147825 */ /* 0x008fe200078e0206 */
[----:B----4-:R-:W-:-:S03]  /*eb70*/  ISETP.NE.AND P0, PT, R10, RZ, PT ;  /* 0x000000ff0a00720c */ /* 0x010fc60003f05270 */
[----:B------:R-:W-:Y:S01]  /*eb80*/  IMAD.MOV.U32 R9, RZ, RZ, R21 ;  /* 0x000000ffff097224 */ /* 0x000fe200078e0015 */
[----:B------:R-:W-:-:S04]  /*eb90*/  LOP3.LUT R0, R20, 0x380, RZ, 0xc0, !PT ;  /* 0x0000038014007812 */ /* 0x000fc800078ec0ff */
[----:B------:R-:W-:-:S04]  /*eba0*/  SHF.R.U64 R0, R0, 0x3, RZ ;  /* 0x0000000300007819 */ /* 0x000fc800000012ff */
[----:B------:R-:W-:Y:S02]  /*ebb0*/  LOP3.LUT R8, R0, R20, RZ, 0x3c, !PT ;  /* 0x0000001400087212 */ /* 0x000fe400078e3cff */
[----:B------:R-:W-:Y:S01]  /*ebc0*/  SEL R0, R10, UR4, P0 ;  /* 0x000000040a007c07 */ /* 0x000fe20008000000 */
[----:B------:R-:W-:Y:S05]  /*ebd0*/  WARPSYNC.ALL ;  /* 0x0000000000007948 */ /* 0x000fea0003800000 */
[----:B------:R-:W-:Y:S01]  /*ebe0*/  MOV R3, R8 ;  /* 0x0000000800037202 */ /* 0x000fe20000000f00 */
[----:B------:R-:W-:Y:S01]  /*ebf0*/  ULDC.64 UR4, c[0x0][0xc00] ;  /* 0x0003000000047ab9 */ /* 0x000fe20000000a00 */
[----:B------:R-:W-:Y:S01]  /*ec00*/  F2FP.BF16.F32.PACK_AB R8, R153, R152 ;  /* 0x000000989908723e */ /* 0x000fe200000010ff */
[----:B------:R-:W-:Y:S01]  /*ec10*/  ULDC.64 UR6, c[0x0][0xc08] ;  /* 0x0003020000067ab9 */ /* 0x000fe20000000a00 */
[----:B------:R-:W-:-:S02]  /*ec20*/  F2FP.BF16.F32.PACK_AB R9, R27, R26 ;  /* 0x0000001a1b09723e */ /* 0x000fc400000010ff */
[----:B------:R-:W-:Y:S01]  /*ec30*/  F2FP.BF16.F32.PACK_AB R10, R29, R28 ;  /* 0x0000001c1d0a723e */ /* 0x000fe200000010ff */
[----:B------:R-:W-:Y:S06]  /*ec40*/  BAR.SYNC.DEFER_BLOCKING 0x1, 0x100 ;  /* 0x0044000000007b1d */ /* 0x000fec0000010000 */
[----:B------:R0:W-:Y:S02]  /*ec50*/  STSM.16.M88.4 [R3], R8 ;  /* 0x0000000803007844 */ /* 0x0001e40000000200 */
[----:B0-----:R-:W-:-:S04]  /*ec60*/  IADD3 R8, P0, R20, 0x20, RZ ;  /* 0x0000002014087810 */ /* 0x001fc80007f1e0ff */
[----:B------:R-:W-:Y:S01]  /*ec70*/  LOP3.LUT R3, R8, 0x380, RZ, 0xc0, !PT ;  /* 0x0000038008037812 */ /* 0x000fe200078ec0ff */
[----:B------:R-:W-:-:S03]  /*ec80*/  IMAD.X R9, RZ, RZ, R21, P0 ;  /* 0x000000ffff097224 */ /* 0x000fc600000e0615 */
[----:B------:R-:W-:-:S04]  /*ec90*/  SHF.R.U64 R3, R3, 0x3, RZ ;  /* 0x0000000303037819 */ /* 0x000fc800000012ff */
[----:B------:R-:W-:-:S04]  /*eca0*/  LOP3.LUT R8, R3, R8, RZ, 0x3c, !PT ;  /* 0x0000000803087212 */ /* 0x000fc800078e3cff */
[----:B------:R-:W-:-:S05]  /*ecb0*/  MOV R8, R8 ;  /* 0x0000000800087202 */ /* 0x000fca0000000f00 */
[----:B------:R0:W-:Y:S02]  /*ecc0*/  STSM.16.M88.4 [R8], R12 ;  /* 0x0000000c08007844 */ /* 0x0001e40000000200 */
[----:B0-----:R-:W-:-:S04]  /*ecd0*/  IADD3 R8, P0, R20, 0x40, RZ ;  /* 0x0000004014087810 */ /* 0x001fc80007f1e0ff */
[----:B------:R-:W-:Y:S01]  /*ece0*/  LOP3.LUT R3, R8, 0x380, RZ, 0xc0, !PT ;  /* 0x0000038008037812 */ /* 0x000fe200078ec0ff */
[----:B------:R-:W-:-:S03]  /*ecf0*/  IMAD.X R9, RZ, RZ, R21, P0 ;  /* 0x000000ffff097224 */ /* 0x000fc600000e0615 */
[----:B------:R-:W-:-:S04]  /*ed00*/  SHF.R.U64 R3, R3, 0x3, RZ ;  /* 0x0000000303037819 */ /* 0x000fc800000012ff */
[----:B------:R-:W-:Y:S02]  /*ed10*/  LOP3.LUT R8, R3, R8, RZ, 0x3c, !PT ;  /* 0x0000000803087212 */ /* 0x000fe400078e3cff */
[----:B------:R-:W-:Y:S02]  /*ed20*/  F2FP.BF16.F32.PACK_AB R10, R45, R44 ;  /* 0x0000002c2d0a723e */ /* 0x000fe400000010ff */
[----:B------:R-:W-:Y:S02]  /*ed30*/  MOV R3, R8 ;  /* 0x0000000800037202 */ /* 0x000fe40000000f00 */
[----:B------:R-:W-:Y:S02]  /*ed40*/  F2FP.BF16.F32.PACK_AB R8, R41, R40 ;  /* 0x000000282908723e */ /* 0x000fe400000010ff */
[----:B------:R-:W-:Y:S02]  /*ed50*/  F2FP.BF16.F32.PACK_AB R9, R43, R42 ;  /* 0x0000002a2b09723e */ /* 0x000fe400000010ff */
[----:B------:R-:W-:-:S05]  /*ed60*/  F2FP.BF16.F32.PACK_AB R11, R47, R46 ;  /* 0x0000002e2f0b723e */ /* 0x000fca00000010ff */
        /* <DEDUP_REMOVED lines=143> */
[----:B------:R0:W-:Y:S01]  /*f660*/  STSM.16.M88.4 [R20], R12 ;  /* 0x0000000c14007844 */ /* 0x0001e20000000200 */
[----:B------:R-:W-:Y:S01]  /*f670*/  BAR.SYNC.DEFER_BLOCKING 0x1, 0x100 ;  /* 0x0044000000007b1d */ /* 0x000fe20000010000 */
[----:B------:R-:W-:-:S04]  /*f680*/  ISETP.NE.U32.AND P1, PT, RZ, UR4, PT ;  /* 0x00000004ff007c0c */ /* 0x000fc8000bf25070 */
[----:B------:R-:W-:Y:S02]  /*f690*/  ISETP.NE.AND.EX P1, PT, RZ, UR5, PT, P1 ;  /* 0x00000005ff007c0c */ /* 0x000fe4000bf25310 */
[----:B------:R-:W-:Y:S01]  /*f6a0*/  IADD3 R10, P0, R154, UR4, RZ ;  /* 0x000000049a0a7c10 */ /* 0x000fe2000ff1e0ff */
[----:B------:R-:W-:-:S03]  /*f6b0*/  IMAD.MOV.U32 R9, RZ, RZ, RZ ;  /* 0x000000ffff097224 */ /* 0x000fc600078e00ff */
[----:B--2---:R-:W-:-:S07]  /*f6c0*/  IADD3.X R11, R48, UR5, RZ, P0, !PT ;  /* 0x00000005300b7c10 */ /* 0x004fce00087fe4ff */
[----:B------:R-:W5:Y:S01]  /*f6d0*/  @P1 LDG.E R9, desc[UR40][R10.64] ;  /* 0x000000280a091981 */ /* 0x000f62000c1e1900 */
[----:B------:R-:W-:-:S04]  /*f6e0*/  ISETP.NE.U32.AND P0, PT, RZ, UR6, PT ;  /* 0x00000006ff007c0c */ /* 0x000fc8000bf05070 */
[----:B------:R-:W-:-:S13]  /*f6f0*/  ISETP.NE.AND.EX P0, PT, RZ, UR7, PT, P0 ;  /* 0x00000007ff007c0c */ /* 0x000fda000bf05300 */
[----:B0-----:R-:W-:Y:S01]  /*f700*/  @P0 IADD3 R12, P2, R154, UR6, RZ ;  /* 0x000000069a0c0c10 */ /* 0x001fe2000ff5e0ff */
[----:B------:R-:W-:-:S03]  /*f710*/  ULDC UR6, c[0x0][0xa88] ;  /* 0x0002a20000067ab9 */ /* 0x000fc60000000800 */
[----:B------:R-:W-:Y:S02]  /*f720*/  @P0 IADD3.X R13, R48, UR7, RZ, P2, !PT ;  /* 0x00000007300d0c10 */ /* 0x000fe400097fe4ff */
[----:B------:R-:W-:Y:S01]  /*f730*/  ISETP.GT.AND P2, PT, R0, 0x1, PT ;  /* 0x000000010000780c */ /* 0x000fe20003f44270 */
[----:B------:R-:W-:Y:S02]  /*f740*/  IMAD.MOV.U32 R0, RZ, RZ, 0x9b8 ;  /* 0x000009b8ff007424 */ /* 0x000fe400078e00ff */
[----:B------:R-:W-:-:S03]  /*f750*/  IMAD.U32 R20, RZ, RZ, UR6 ;  /* 0x00000006ff147e24 */ /* 0x000fc6000f8e00ff */
[----:B------:R-:W-:-:S03]  /*f760*/  SEL R0, R0, 0x978, P2 ;  /* 0x0000097800007807 */ /* 0x000fc60001000000 */
[----:B------:R0:W5:Y:S01]  /*f770*/  @P0 LDG.E R20, desc[UR40][R12.64] ;  /* 0x000000280c140981 */ /* 0x000162000c1e1900 */
[----:B------:R1:W2:Y:S08]  /*f780*/  LDC.64 R14, c[0x0][R0+0x220] ;  /* 0x00008800000e7b82 */ /* 0x0002b00000000a00 */
[----:B0-----:R1:W0:Y:S01]  /*f790*/  LDC.64 R12, c[0x0][R0+0x218] ;  /* 0x00008600000c7b82 */ /* 0x0012220000000a00 */
[----:B------:R-:W-:Y:S05]  /*f7a0*/  @P0 BRA `(.L_x_769) ;  /* 0x0000000000100947 */ /* 0x000fea0003800000 */
[----:B------:R-:W-:Y:S05]  /*f7b0*/  @!P1 BRA `(.L_x_769) ;  /* 0x00000000000c9947 */ /* 0x000fea0003800000 */
[----:B-----5:R-:W3:Y:S04]  /*f7c0*/  LDG.E R20, desc[UR40][R10.64] ;  /* 0x000000280a147981 */ /* 0x020ee8000c1e1900 */
[----:B------:R-:W3:Y:S02]  /*f7d0*/  LDG.E R10, desc[UR40][R10.64+0x4] ;  /* 0x000004280a0a7981 */ /* 0x000ee4000c1e1900 */
[----:B---3--:R-:W-:-:S07]  /*f7e0*/  IMAD.IADD R20, R10, 0x1, -R20 ;  /* 0x000000010a147824 */ /* 0x008fce00078e0a14 */
.L_x_769:
[----:B------:R-:W3:Y:S01]  /*f7f0*/  LDL.LU R8, [R1+0x34] ;  /* 0x0000340001087983 */ /* 0x000ee20000300800 */
[----:B------:R-:W4:Y:S03]  /*f800*/  LDC R158, c[0x0][0xbe8] ;  /* 0x0002fa00ff9e7b82 */ /* 0x000f260000000800 */
[----:B------:R-:W2:Y:S04]  /*f810*/  LDL.LU R3, [R1+0xcc] ;  /* 0x0000cc0001037983 */ /* 0x000ea80000300800 */
[----:B------:R-:W2:Y:S04]  /*f820*/  LDL R159, [R1+0x48] ;  /* 0x00004800019f7983 */ /* 0x000ea80000100800 */
[----:B------:R-:W2:Y:S04]  /*f830*/  LDL R163, [R1+0x158] ;  /* 0x0001580001a37983 */ /* 0x000ea80000100800 */
[----:B------:R-:W2:Y:S04]  /*f840*/  LDL R160, [R1+0x44] ;  /* 0x0000440001a07983 */ /* 0x000ea80000100800 */
[----:B------:R-:W2:Y:S04]  /*f850*/  LDL R162, [R1+0x154] ;  /* 0x0001540001a27983 */ /* 0x000ea80000100800 */
[----:B------:R-:W2:Y:S01]  /*f860*/  LDL R161, [R1+0xd0] ;  /* 0x0000d00001a17983 */ /* 0x000ea20000100800 */
[----:B------:R-:W1:Y:S01]  /*f870*/  LDC.64 R10, c[0x0][R0+0x228] ;  /* 0x00008a00000a7b82 */ /* 0x000e620000000a00 */
[----:B----4-:R-:W-:-:S02]  /*f880*/  ISETP.NE.AND P1, PT, R158, 0x1, PT ;  /* 0x000000019e00780c */ /* 0x010fc40003f25270 */
[----:B------:R-:W-:-:S04]  /*f890*/  ISETP.NE.U32.AND P0, PT, RZ, UR4, PT ;  /* 0x00000004ff007c0c */ /* 0x000fc8000bf05070 */
[----:B------:R-:W-:-:S07]  /*f8a0*/  ISETP.NE.AND.EX P0, PT, RZ, UR5, PT, P0 ;  /* 0x00000005ff007c0c */ /* 0x000fce000bf05300 */
[----:B------:R-:W4:Y:S01]  /*f8b0*/  @P1 LDC R154, c[0x0][0xbec] ;  /* 0x0002fb00ff9a1b82 */ /* 0x000f220000000800 */
[-C--:B0-----:R-:W-:Y:S02]  /*f8c0*/  IMAD R21, R13, R201.reuse, RZ ;  /* 0x000000c90d157224 */ /* 0x081fe400078e02ff */
[----:B------:R-:W-:-:S05]  /*f8d0*/  IMAD.WIDE.U32 R12, R12, R201, RZ ;  /* 0x000000c90c0c7225 */ /* 0x000fca00078e00ff */
[----:B------:R-:W0:Y:S01]  /*f8e0*/  @P1 LDC R157, c[0x0][0xbf0] ;  /* 0x0002fc00ff9d1b82 */ /* 0x000e220000000800 */
[----:B------:R-:W-:Y:S01]  /*f8f0*/  IMAD.IADD R48, R13, 0x1, R21 ;  /* 0x000000010d307824 */ /* 0x000fe200078e0215 */
[----:B---3--:R-:W-:Y:S02]  /*f900*/  SEL R8, R8, RZ, !P0 ;  /* 0x000000ff08087207 */ /* 0x008fe40004000000 */
[----:B--2---:R-:W-:-:S03]  /*f910*/  SEL R3, R3, RZ, !P0 ;  /* 0x000000ff03037207 */ /* 0x004fc60004000000 */
[----:B------:R-:W-:-:S04]  /*f920*/  IMAD R15, R15, R8, RZ ;  /* 0x000000080f0f7224 */ /* 0x000fc800078e02ff */
[C---:B------:R-:W-:Y:S02]  /*f930*/  IMAD R3, R14.reuse, R3, R15 ;  /* 0x000000030e037224 */ /* 0x040fe400078e020f */
[----:B------:R-:W-:-:S04]  /*f940*/  IMAD.WIDE.U32 R14, R14, R8, RZ ;  /* 0x000000080e0e7225 */ /* 0x000fc800078e00ff */
[----:B------:R-:W-:Y:S01]  /*f950*/  IMAD.IADD R15, R15, 0x1, R3 ;  /* 0x000000010f0f7824 */ /* 0x000fe200078e0203 */
[--C-:B-----5:R-:W-:Y:S02]  /*f960*/  IADD3 R14, P0, P3, R14, R12, R9.reuse ;  /* 0x0000000c0e0e7210 */ /* 0x120fe40007b1e009 */
[----:B------:R-:W-:Y:S02]  /*f970*/  SHF.R.S32.HI R3, RZ, 0x1f, R9 ;  /* 0x0000001fff037819 */ /* 0x000fe40000011409 */
[----:B------:R-:W-:Y:S02]  /*f980*/  SEL R12, R159, RZ, P2 ;  /* 0x000000ff9f0c7207 */ /* 0x000fe40001000000 */
[----:B------:R-:W-:Y:S01]  /*f990*/  IADD3.X R15, R15, R48, R3, P0, P3 ;  /* 0x000000300f0f7210 */ /* 0x000fe200007e6403 */
[----:B------:R-:W-:Y:S02]  /*f9a0*/  IMAD R48, R160, 0x80, R163 ;  /* 0x00000080a0307824 */ /* 0x000fe400078e02a3 */
[----:B-1----:R-:W-:-:S02]  /*f9b0*/  IMAD R21, R11, R12, RZ ;  /* 0x0000000c0b157224 */ /* 0x002fc400078e02ff */
[----:B------:R-:W-:-:S04]  /*f9c0*/  IMAD.WIDE.U32 R12, R10, R12, RZ ;  /* 0x0000000c0a0c7225 */ /* 0x000fc800078e00ff */
[----:B----4-:R-:W-:-:S04]  /*f9d0*/  @P1 IMAD.HI.U32 R10, R48, R154, RZ ;  /* 0x0000009a300a1227 */ /* 0x010fc800078e00ff */
[----:B------:R-:W-:Y:S01]  /*f9e0*/  IMAD.MOV.U32 R154, RZ, RZ, R48 ;  /* 0x000000ffff9a7224 */ /* 0x000fe200078e0030 */
[----:B0-----:R-:W-:Y:S02]  /*f9f0*/  @P1 SHF.R.U32.HI R154, RZ, R157, R10 ;  /* 0x0000009dff9a1219 */ /* 0x001fe4000001160a */
[----:B------:R0:W1:Y:S01]  /*fa00*/  LDC.64 R10, c[0x0][R0+0x210] ;  /* 0x00008400000a7b82 */ /* 0x0000620000000a00 */
[----:B------:R-:W-:Y:S01]  /*fa10*/  IMAD.IADD R21, R13, 0x1, R21 ;  /* 0x000000010d157824 */ /* 0x000fe200078e0215 */
[----:B------:R-:W-:Y:S02]  /*fa20*/  IADD3 R12, P0, P3, R154, R14, R12 ;  /* 0x0000000e9a0c7210 */ /* 0x000fe40007b1e00c */
[----:B0-----:R-:W-:-:S04]  /*fa30*/  SHF.R.S32.HI R0, RZ, 0x1f, R154 ;  /* 0x0000001fff007819 */ /* 0x001fc8000001149a */
[----:B------:R-:W-:Y:S02]  /*fa40*/  IADD3.X R13, R0, R15, R21, P0, P3 ;  /* 0x0000000f000d7210 */ /* 0x000fe400007e6415 */
[----:B------:R-:W0:Y:S01]  /*fa50*/  LDC.64 R14, c[0x0][0xba8] ;  /* 0x0002ea00ff0e7b82 */ /* 0x000e220000000a00 */
[----:B------:R-:W-:-:S04]  /*fa60*/  IMAD.MOV R21, RZ, RZ, -R154 ;  /* 0x000000ffff157224 */ /* 0x000fc800078e0a9a */
[----:B------:R-:W-:-:S05]  /*fa70*/  IMAD R21, R158, R21, R48 ;  /* 0x000000159e157224 */ /* 0x000fca00078e0230 */
[----:B------:R-:W-:Y:S01]  /*fa80*/  SHF.R.S32.HI R0, RZ, 0x1f, R21 ;  /* 0x0000001fff007819 */ /* 0x000fe20000011415 */
[----:B0-----:R-:W0:Y:S08]  /*fa90*/  @!P2 LDC R14, c[0x0][0xb50] ;  /* 0x0002d400ff0eab82 */ /* 0x001e300000000800 */
[----:B------:R-:W2:Y:S01]  /*faa0*/  @!P2 LDC R15, c[0x0][0xb54] ;  /* 0x0002d500ff0fab82 */ /* 0x000ea20000000800 */
[----:B-1----:R-:W-:-:S02]  /*fab0*/  IMAD R11, R11, R21, RZ ;  /* 0x000000150b0b7224 */ /* 0x002fc400078e02ff */
[----:B------:R-:W-:-:S04]  /*fac0*/  IMAD.WIDE.U32 R12, R10, R21, R12 ;  /* 0x000000150a0c7225 */ /* 0x000fc800078e000c */
[----:B------:R-:W-:-:S04]  /*fad0*/  IMAD R0, R10, R0, R11 ;  /* 0x000000000a007224 */ /* 0x000fc800078e020b */
[----:B------:R-:W-:Y:S01]  /*fae0*/  IMAD.IADD R0, R13, 0x1, R0 ;  /* 0x000000010d007824 */ /* 0x000fe200078e0200 */
[----:B0-----:R-:W-:-:S04]  /*faf0*/  LEA R14, P0, R12, R14, 0x2 ;  /* 0x0000000e0c0e7211 */ /* 0x001fc800078010ff */
[----:B--2---:R-:W-:Y:S01]  /*fb00*/  LEA.HI.X R0, R12, R15, R0, 0x2, P0 ;  /* 0x0000000f0c007211 */ /* 0x004fe200000f1400 */
[----:B------:R-:W-:Y:S01]  /*fb10*/  SHFL.IDX PT, R10, R14, RZ, 0x1c1f ;  /* 0x001c1fff0e0a7589 */ /* 0x000fe200000e0000 */
[----:B------:R-:W-:-:S03]  /*fb20*/  IMAD R21, R160, 0x80, R162 ;  /* 0x00000080a0157824 */ /* 0x000fc600078e02a2 */
[----:B------:R-:W0:Y:S04]  /*fb30*/  SHFL.IDX PT, R11, R0, RZ, 0x1c1f ;  /* 0x001c1fff000b7589 */ /* 0x000e2800000e0000 */
[----:B------:R-:W-:Y:S04]  /*fb40*/  SHFL.IDX PT, R12, R14, 0x1, 0x1c1f ;  /* 0x003c1f000e0c7f89 */ /* 0x000fe800000e0000 */
[----:B------:R1:W2:Y:S01]  /*fb50*/  SHFL.IDX PT, R13, R0, 0x1, 0x1c1f ;  /* 0x003c1f00000d7f89 */ /* 0x0002a200000e0000 */
[----:B------:R-:W-:Y:S01]  /*fb60*/  LOP3.LUT P0, RZ, R161, 0x3, RZ, 0xc0, !PT ;  /* 0x00000003a1ff7812 */ /* 0x000fe2000780c0ff */
[----:B-1----:R-:W-:-:S02]  /*fb70*/  IMAD R0, R20, R158, RZ ;  /* 0x0000009e14007224 */ /* 0x002fc400078e02ff */
[----:B------:R-:W-:-:S03]  /*fb80*/  VIADD R20, R21, 0x8 ;  /* 0x0000000815147836 */ /* 0x000fc60000000000 */
[-C--:B------:R-:W-:Y:S02]  /*fb90*/  ISETP.GE.OR P3, PT, R21, R0.reuse, P0 ;  /* 0x000000001500720c */ /* 0x080fe40000766670 */
[----:B------:R-:W-:-:S11]  /*fba0*/  ISETP.GE.OR P0, PT, R20, R0, P0 ;  /* 0x000000001400720c */ /* 0x000fd60000706670 */
[----:B0-----:R0:W-:Y:S04]  /*fbb0*/  @!P3 ST.E desc[UR40][R10.64], R156 ;  /* 0x0000009c0a00b985 */ /* 0x0011e8000c101928 */
[----:B--2---:R0:W-:Y:S01]  /*fbc0*/  @!P0 ST.E desc[UR40][R12.64], R155 ;  /* 0x0000009b0c008985 */ /* 0x0041e2000c101928 */
[----:B------:R-:W-:Y:S05]  /*fbd0*/  @P2 BRA `(.L_x_770) ;  /* 0x00000010009c2947 */ /* 0x000fea0003800000 */
[----:B0-----:R-:W0:Y:S01]  /*fbe0*/  S2R R12, SR_TID.X ;  /* 0x00000000000c7919 */ /* 0x001e220000002100 */
[----:B------:R-:W-:Y:S01]  /*fbf0*/  ULDC.64 UR4, c[0x0][0xaa0] ;  /* 0x0002a80000047ab9 */ /* 0x000fe20000000a00 */
[----:B------:R-:W1:Y:S01]  /*fc00*/  @P1 LDC R14, c[0x0][0xbf0] ;  /* 0x0002fc00ff0e1b82 */ /* 0x000e620000000800 */
[----:B0-----:R-:W-:-:S05]  /*fc10*/  VIADD R12, R12, 0xffffff80 ;  /* 0xffffff800c0c7836 */ /* 0x001fca0000000000 */
[----:B------:R-:W-:-:S04]  /*fc20*/  SHF.R.S32.HI R13, RZ, 0x1f, R12 ;  /* 0x0000001fff0d7819 */ /* 0x000fc8000001140c */
[----:B------:R-:W-:-:S04]  /*fc30*/  LEA.HI R13, R13, R12, RZ, 0x3 ;  /* 0x0000000c0d0d7211 */ /* 0x000fc800078f18ff */
[----:B------:R-:W-:-:S05]  /*fc40*/  SHF.R.S32.HI R20, RZ, 0x3, R13 ;  /* 0x00000003ff147819 */ /* 0x000fca000001140d */
[----:B------:R-:W-:-:S04]  /*fc50*/  IMAD R5, R20, 0x40, R207 ;  /* 0x0000004014057824 */ /* 0x000fc800078e02cf */
[----:B------:R-:W-:-:S03]  /*fc60*/  IMAD.WIDE R6, R5, 0x2, R6 ;  /* 0x0000000205067825 */ /* 0x000fc600078e0206 */
[C---:B------:R-:W-:Y:S02]  /*fc70*/  IADD3 R41, P5, R6.reuse, 0x5000, RZ ;  /* 0x0000500006297810 */ /* 0x040fe40007fbe0ff */
[C---:B------:R-:W-:Y:S02]  /*fc80*/  IADD3 R25, P0, R6.reuse, 0x1000, RZ ;  /* 0x0000100006197810 */ /* 0x040fe40007f1e0ff */
[----:B------:R-:W-:Y:S02]  /*fc90*/  LOP3.LUT R40, R41, 0x380, RZ, 0xc0, !PT ;  /* 0x0000038029287812 */ /* 0x000fe400078ec0ff */
[C---:B------:R-:W-:Y:S02]  /*fca0*/  IADD3 R29, P2, R6.reuse, 0x2000, RZ ;  /* 0x00002000061d7810 */ /* 0x040fe40007f5e0ff */
[C---:B------:R-:W-:Y:S02]  /*fcb0*/  IADD3 R33, P3, R6.reuse, 0x3000, RZ ;  /* 0x0000300006217810 */ /* 0x040fe40007f7e0ff */
[----:B------:R-:W-:-:S02]  /*fcc0*/  IADD3 R37, P4, R6, 0x4000, RZ ;  /* 0x0000400006257810 */ /* 0x000fc40007f9e0ff */
[----:B------:R-:W-:Y:S02]  /*fcd0*/  SHF.R.U64 R40, R40, 0x3, RZ ;  /* 0x0000000328287819 */ /* 0x000fe400000012ff */
[----:B------:R-:W-:Y:S02]  /*fce0*/  LOP3.LUT R24, R25, 0x380, RZ, 0xc0, !PT ;  /* 0x0000038019187812 */ /* 0x000fe400078ec0ff */
[----:B------:R-:W-:Y:S02]  /*fcf0*/  LOP3.LUT R28, R29, 0x380, RZ, 0xc0, !PT ;  /* 0x000003801d1c7812 */ /* 0x000fe400078ec0ff */
[----:B------:R-:W-:Y:S02]  /*fd00*/  LOP3.LUT R32, R33, 0x380, RZ, 0xc0, !PT ;  /* 0x0000038021207812 */ /* 0x000fe400078ec0ff */
[----:B------:R-:W-:Y:S02]  /*fd10*/  LOP3.LUT R36, R37, 0x380, RZ, 0xc0, !PT ;  /* 0x0000038025247812 */ /* 0x000fe400078ec0ff */
[----:B------:R-:W-:Y:S01]  /*fd20*/  LOP3.LUT R40, R40, R41, RZ, 0x3c, !PT ;  /* 0x0000002928287212 */ /* 0x000fe200078e3cff */
[----:B------:R-:W-:Y:S01]  /*fd30*/  IMAD.X R41, RZ, RZ, R7, P5 ;  /* 0x000000ffff297224 */ /* 0x000fe200028e0607 */
[----:B------:R-:W-:-:S02]  /*fd40*/  IADD3 R65, P5, R6, 0xa000, RZ ;  /* 0x0000a00006417810 */ /* 0x000fc40007fbe0ff */
[----:B------:R-:W-:Y:S02]  /*fd50*/  SHF.R.U64 R24, R24, 0x3, RZ ;  /* 0x0000000318187819 */ /* 0x000fe400000012ff */
[----:B------:R-:W-:Y:S01]  /*fd60*/  SHF.R.U64 R28, R28, 0x3, RZ ;  /* 0x000000031c1c7819 */ /* 0x000fe200000012ff */
[----:B------:R-:W-:Y:S01]  /*fd70*/  IMAD R10, R3, UR4, RZ ;  /* 0x00000004030a7c24 */ /* 0x000fe2000f8e02ff */
[----:B------:R-:W-:Y:S01]  /*fd80*/  SHF.R.U64 R32, R32, 0x3, RZ ;  /* 0x0000000320207819 */ /* 0x000fe200000012ff */
[----:B------:R-:W5:Y:S01]  /*fd90*/  LD.E.128 R40, desc[UR40][R40.64] ;  /* 0x0000002828287980 */ /* 0x000f62000c101d00 */
[----:B------:R-:W-:Y:S02]  /*fda0*/  SHF.R.U64 R36, R36, 0x3, RZ ;  /* 0x0000000324247819 */ /* 0x000fe400000012ff */
[----:B------:R-:W-:Y:S02]  /*fdb0*/  LOP3.LUT R64, R65, 0x380, RZ, 0xc0, !PT ;  /* 0x0000038041407812 */ /* 0x000fe400078ec0ff */
        /* <DEDUP_REMOVED lines=8> */
[----:B------:R-:W-:-:S02]  /*fe40*/  IADD3 R45, P0, R6, 0x6000, RZ ;  /* 0x00006000062d7810 */ /* 0x000fc40007f1e0ff */
[C---:B------:R-:W-:Y:S01]  /*fe50*/  LOP3.LUT R15, R6.reuse, 0x380, RZ, 0xc0, !PT ;  /* 0x00000380060f7812 */ /* 0x040fe200078ec0ff */
[----:B------:R-:W-:Y:S01]  /*fe60*/  IMAD R3, R9, UR5, R10 ;  /* 0x0000000509037c24 */ /* 0x000fe2000f8e020a */
[C---:B------:R-:W-:Y:S01]  /*fe70*/  IADD3 R53, P2, R6.reuse, 0x7000, RZ ;  /* 0x0000700006357810 */ /* 0x040fe20007f5e0ff */
[----:B------:R-:W5:Y:S01]  /*fe80*/  LD.E.128 R24, desc[UR40][R24.64] ;  /* 0x0000002818187980 */ /* 0x000f62000c101d00 */
[C---:B------:R-:W-:Y:S02]  /*fe90*/  IADD3 R57, P3, R6.reuse, 0x8000, RZ ;  /* 0x0000800006397810 */ /* 0x040fe40007f7e0ff */
[----:B------:R-:W-:Y:S01]  /*fea0*/  IADD3 R61, P4, R6, 0x9000, RZ ;  /* 0x00009000063d7810 */ /* 0x000fe20007f9e0ff */
[----:B------:R-:W5:Y:S01]  /*feb0*/  LD.E.128 R28, desc[UR40][R28.64] ;  /* 0x000000281c1c7980 */ /* 0x000f62000c101d00 */
[----:B------:R-:W-:Y:S02]  /*fec0*/  SHF.R.U64 R64, R64, 0x3, RZ ;  /* 0x0000000340407819 */ /* 0x000fe400000012ff */
[----:B------:R-:W-:Y:S01]  /*fed0*/  LOP3.LUT R44, R45, 0x380, RZ, 0xc0, !PT ;  /* 0x000003802d2c7812 */ /* 0x000fe200078ec0ff */
[----:B------:R-:W5:Y:S01]  /*fee0*/  LD.E.128 R32, desc[UR40][R32.64] ;  /* 0x0000002820207980 */ /* 0x000f62000c101d00 */
[----:B------:R-:W-:-:S02]  /*fef0*/  LOP3.LUT R52, R53, 0x380, RZ, 0xc0, !PT ;  /* 0x0000038035347812 */ /* 0x000fc400078ec0ff */
[----:B------:R-:W-:Y:S01]  /*ff00*/  LOP3.LUT R56, R57, 0x380, RZ, 0xc0, !PT ;  /* 0x0000038039387812 */ /* 0x000fe200078ec0ff */
[----:B------:R-:W5:Y:S01]  /*ff10*/  LD.E.128 R36, desc[UR40][R36.64] ;  /* 0x0000002824247980 */ /* 0x000f62000c101d00 */
[----:B------:R-:W-:Y:S02]  /*ff20*/  LOP3.LUT R60, R61, 0x380, RZ, 0xc0, !PT ;  /* 0x000003803d3c7812 */ /* 0x000fe400078ec0ff */
[----:B------:R-:W-:Y:S01]  /*ff30*/  LOP3.LUT R64, R64, R65, RZ, 0x3c, !PT ;  /* 0x0000004140407212 */ /* 0x000fe200078e3cff */
[--C-:B------:R-:W-:Y:S01]  /*ff40*/  IMAD.X R65, RZ, RZ, R7.reuse, P5 ;  /* 0x000000ffff417224 */ /* 0x100fe200028e0607 */
[----:B------:R-:W-:Y:S02]  /*ff50*/  IADD3 R11, P5, R6, 0xf000, RZ ;  /* 0x0000f000060b7810 */ /* 0x000fe40007fbe0ff */
[----:B------:R-:W-:Y:S02]  /*ff60*/  SHF.R.U64 R15, R15, 0x3, RZ ;  /* 0x000000030f0f7819 */ /* 0x000fe400000012ff */
[----:B------:R-:W-:Y:S01]  /*ff70*/  SHF.R.U64 R44, R44, 0x3, RZ ;  /* 0x000000032c2c7819 */ /* 0x000fe200000012ff */
[----:B------:R-:W-:Y:S01]  /*ff80*/  IMAD.X R85, RZ, RZ, R7, P5 ;  /* 0x000000ffff557224 */ /* 0x000fe200028e0607 */
[----:B------:R-:W-:Y:S01]  /*ff90*/  SHF.R.U64 R52, R52, 0x3, RZ ;  /* 0x0000000334347819 */ /* 0x000fe200000012ff */
[----:B------:R-:W5:Y:S01]  /*ffa0*/  LD.E.128 R64, desc[UR40][R64.64] ;  /* 0x0000002840407980 */ /* 0x000f62000c101d00 */
[----:B------:R-:W-:-:S02]  /*ffb0*/  SHF.R.U64 R56, R56, 0x3, RZ ;  /* 0x0000000338387819 */ /* 0x000fc400000012ff */
        /* <DEDUP_REMOVED lines=10> */
[----:B------:R-:W-:Y:S01]  /*10060*/  LOP3.LUT R4, R15, R6, RZ, 0x3c, !PT ;  /* 0x000000060f047212 */ /* 0x000fe200078e3cff */
[----:B------:R-:W5:Y:S01]  /*10070*/  LD.E.128 R44, desc[UR40][R44.64] ;  /* 0x000000282c2c7980 */ /* 0x000f62000c101d00 */
[----:B------:R-:W0:Y:S01]  /*10080*/  @P1 LDC R15, c[0x0][0xbec] ;  /* 0x0002fb00ff0f1b82 */ /* 0x000e220000000800 */
[----:B------:R-:W-:-:S02]  /*10090*/  IADD3 R69, P0, R6, 0xb000, RZ ;  /* 0x0000b00006457810 */ /* 0x000fc40007f1e0ff */
[C---:B------:R-:W-:Y:S01]  /*100a0*/  IADD3 R73, P2, R6.reuse, 0xc000, RZ ;  /* 0x0000c00006497810 */ /* 0x040fe20007f5e0ff */
[----:B------:R-:W5:Y:S01]  /*100b0*/  LD.E.128 R52, desc[UR40][R52.64] ;  /* 0x0000002834347980 */ /* 0x000f62000c101d00 */
[C---:B------:R-:W-:Y:S02]  /*100c0*/  IADD3 R77, P3, R6.reuse, 0xd000, RZ ;  /* 0x0000d000064d7810 */ /* 0x040fe40007f7e0ff */
[----:B------:R-:W-:Y:S01]  /*100d0*/  IADD3 R81, P4, R6, 0xe000, RZ ;  /* 0x0000e00006517810 */ /* 0x000fe20007f9e0ff */
[----:B------:R-:W5:Y:S01]  /*100e0*/  LD.E.128 R56, desc[UR40][R56.64] ;  /* 0x0000002838387980 */ /* 0x000f62000c101d00 */
[----:B------:R-:W-:Y:S01]  /*100f0*/  SHF.R.U64 R6, R5, 0x3, RZ ;  /* 0x0000000305067819 */ /* 0x000fe200000012ff */
[----:B------:R-:W-:Y:S01]  /*10100*/  IMAD.MOV.U32 R5, RZ, RZ, R7 ;  /* 0x000000ffff057224 */ /* 0x000fe200078e0007 */
[----:B------:R-:W-:Y:S01]  /*10110*/  LOP3.LUT R13, R13, 0xfffffff8, RZ, 0xc0, !PT ;  /* 0xfffffff80d0d7812 */ /* 0x000fe200078ec0ff */
[----:B------:R-:W5:Y:S01]  /*10120*/  LD.E.128 R60, desc[UR40][R60.64] ;  /* 0x000000283c3c7980 */ /* 0x000f62000c101d00 */
[----:B------:R-:W-:Y:S01]  /*10130*/  LOP3.LUT R84, R6, R11, RZ, 0x3c, !PT ;  /* 0x0000000b06547212 */ /* 0x000fe200078e3cff */
[----:B------:R-:W-:Y:S01]  /*10140*/  IMAD.WIDE.U32 R10, R9, UR4, RZ ;  /* 0x00000004090a7c25 */ /* 0x000fe2000f8e00ff */
[----:B------:R-:W-:Y:S01]  /*10150*/  LOP3.LUT R68, R69, 0x380, RZ, 0xc0, !PT ;  /* 0x0000038045447812 */ /* 0x000fe200078ec0ff */
[----:B------:R-:W-:Y:S01]  /*10160*/  ULDC.64 UR4, c[0x0][0xae8] ;  /* 0x0002ba0000047ab9 */ /* 0x000fe20000000a00 */
[----:B------:R-:W-:Y:S01]  /*10170*/  LOP3.LUT R72, R73, 0x380, RZ, 0xc0, !PT ;  /* 0x0000038049487812 */ /* 0x000fe200078ec0ff */
[----:B------:R-:W-:Y:S01]  /*10180*/  IMAD.IADD R11, R11, 0x1, R3 ;  /* 0x000000010b0b7824 */ /* 0x000fe200078e0203 */
[----:B------:R-:W-:Y:S01]  /*10190*/  LOP3.LUT R76, R77, 0x380, RZ, 0xc0, !PT ;  /* 0x000003804d4c7812 */ /* 0x000fe200078ec0ff */
[----:B------:R-:W-:Y:S01]  /*101a0*/  IMAD.IADD R3, R12, 0x1, -R13 ;  /* 0x000000010c037824 */ /* 0x000fe200078e0a0d */
[----:B------:R-:W-:Y:S01]  /*101b0*/  LOP3.LUT R80, R81, 0x380, RZ, 0xc0, !PT ;  /* 0x0000038051507812 */ /* 0x000fe200078ec0ff */
[----:B------:R-:W-:Y:S01]  /*101c0*/  IMAD.WIDE.U32 R10, R201, UR4, R10 ;  /* 0x00000004c90a7c25 */ /* 0x000fe2000f8e000a */
[----:B------:R-:W-:Y:S01]  /*101d0*/  SHF.R.U64 R68, R68, 0x3, RZ ;  /* 0x0000000344447819 */ /* 0x000fe200000012ff */
[----:B------:R-:W5:Y:S01]  /*101e0*/  LD.E.128 R84, desc[UR40][R84.64] ;  /* 0x0000002854547980 */ /* 0x000f62000c101d00 */
[----:B------:R-:W-:Y:S01]  /*101f0*/  SHF.R.U64 R72, R72, 0x3, RZ ;  /* 0x0000000348487819 */ /* 0x000fe200000012ff */
[----:B------:R-:W-:Y:S01]  /*10200*/  IMAD R3, R3, 0x20, R20 ;  /* 0x0000002003037824 */ /* 0x000fe200078e0214 */
[----:B------:R-:W-:-:S02]  /*10210*/  SHF.R.U64 R76, R76, 0x3, RZ ;  /* 0x000000034c4c7819 */ /* 0x000fc400000012ff */
[----:B------:R-:W-:Y:S01]  /*10220*/  SHF.R.U64 R80, R80, 0x3, RZ ;  /* 0x0000000350507819 */ /* 0x000fe200000012ff */
[----:B------:R-:W-:Y:S01]  /*10230*/  IMAD R12, R160, 0x80, R3 ;  /* 0x00000080a00c7824 */ /* 0x000fe200078e0203 */
[----:B------:R-:W-:Y:S01]  /*10240*/  SHF.R.S32.HI R9, RZ, 0x1f, R8 ;  /* 0x0000001fff097819 */ /* 0x000fe20000011408 */
[----:B------:R-:W-:Y:S01]  /*10250*/  IMAD R11, R201, UR5, R11 ;  /* 0x00000005c90b7c24 */ /* 0x000fe2000f8e020b */
[----:B------:R-:W-:Y:S01]  /*10260*/  LOP3.LUT R68, R68, R69, RZ, 0x3c, !PT ;  /* 0x0000004544447212 */ /* 0x000fe200078e3cff */
[----:B0-----:R-:W-:Y:S01]  /*10270*/  @P1 IMAD.HI.U32 R3, R12, R15, RZ ;  /* 0x0000000f0c031227 */ /* 0x001fe200078e00ff */
[----:B------:R-:W-:Y:S01]  /*10280*/  LOP3.LUT R72, R72, R73, RZ, 0x3c, !PT ;  /* 0x0000004948487212 */ /* 0x000fe200078e3cff */
[----:B------:R-:W-:Y:S01]  /*10290*/  ULDC.64 UR4, c[0x0][0xaf0] ;  /* 0x0002bc0000047ab9 */ /* 0x000fe20000000a00 */
[----:B------:R-:W-:Y:S01]  /*102a0*/  LOP3.LUT R76, R76, R77, RZ, 0x3c, !PT ;  /* 0x0000004d4c4c7212 */ /* 0x000fe200078e3cff */
[--C-:B------:R-:W-:Y:S01]  /*102b0*/  IMAD.X R69, RZ, RZ, R7.reuse, P0 ;  /* 0x000000ffff457224 */ /* 0x100fe200000e0607 */
[----:B------:R-:W-:Y:S01]  /*102c0*/  LOP3.LUT R80, R80, R81, RZ, 0x3c, !PT ;  /* 0x0000005150507212 */ /* 0x000fe200078e3cff */
[----:B------:R-:W-:-:S02]  /*102d0*/  IMAD.X R73, RZ, RZ, R7, P2 ;  /* 0x000000ffff497224 */ /* 0x000fc400010e0607 */
[--C-:B------:R-:W-:Y:S02]  /*102e0*/  IMAD.X R77, RZ, RZ, R7.reuse, P3 ;  /* 0x000000ffff4d7224 */ /* 0x100fe400018e0607 */
[----:B------:R-:W-:Y:S01]  /*102f0*/  IMAD.X R81, RZ, RZ, R7, P4 ;  /* 0x000000ffff517224 */ /* 0x000fe200020e0607 */
[----:B------:R-:W5:Y:S01]  /*10300*/  LD.E.128 R68, desc[UR40][R68.64] ;  /* 0x0000002844447980 */ /* 0x000f62000c101d00 */
[----:B------:R-:W-:Y:S02]  /*10310*/  IMAD R9, R9, UR4, RZ ;  /* 0x0000000409097c24 */ /* 0x000fe4000f8e02ff */
[----:B------:R-:W-:Y:S01]  /*10320*/  IMAD.MOV.U32 R13, RZ, RZ, R12 ;  /* 0x000000ffff0d7224 */ /* 0x000fe200078e000c */
[----:B-1----:R-:W-:Y:S01]  /*10330*/  @P1 SHF.R.U32.HI R13, RZ, R14, R3 ;  /* 0x0000000eff0d1219 */ /* 0x002fe20000011603 */
[----:B------:R-:W5:Y:S01]  /*10340*/  LD.E.128 R4, desc[UR40][R4.64] ;  /* 0x0000002804047980 */ /* 0x000f62000c101d00 */
[----:B------:R-:W-:-:S03]  /*10350*/  IMAD R15, R8, UR5, R9 ;  /* 0x00000005080f7c24 */ /* 0x000fc6000f8e0209 */
[----:B------:R-:W5:Y:S01]  /*10360*/  LD.E.128 R72, desc[UR40][R72.64] ;  /* 0x0000002848487980 */ /* 0x000f62000c101d00 */
[----:B------:R-:W-:Y:S01]  /*10370*/  IMAD.WIDE.U32 R8, R8, UR4, R10 ;  /* 0x0000000408087c25 */ /* 0x000fe2000f8e000a */
[--C-:B------:R-:W-:Y:S01]  /*10380*/  SHF.R.S32.HI R3, RZ, 0x1f, R13.reuse ;  /* 0x0000001fff037819 */ /* 0x100fe2000001140d */
[----:B------:R-:W-:Y:S01]  /*10390*/  ULDC.64 UR4, c[0x0][0xae0] ;  /* 0x0002b80000047ab9 */ /* 0x000fe20000000a00 */
[----:B------:R-:W5:Y:S01]  /*103a0*/  LD.E.128 R76, desc[UR40][R76.64] ;  /* 0x000000284c4c7980 */ /* 0x000f62000c101d00 */
[----:B------:R-:W-:-:S03]  /*103b0*/  IMAD.MOV R11, RZ, RZ, -R13 ;  /* 0x000000ffff0b7224 */ /* 0x000fc600078e0a0d */
[----:B------:R-:W5:Y:S01]  /*103c0*/  LD.E.128 R80, desc[UR40][R80.64] ;  /* 0x0000002850507980 */ /* 0x000f62000c101d00 */
[----:B------:R-:W-:Y:S01]  /*103d0*/  @!PT LDS RZ, [RZ] ;  /* 0x00000000fffff984 */ /* 0x000fe20000000800 */
[----:B------:R-:W-:Y:S01]  /*103e0*/  @!PT LDS RZ, [RZ] ;  /* 0x00000000fffff984 */ /* 0x000fe20000000800 */
[----:B------:R-:W-:Y:S01]  /*103f0*/  @!PT LDS RZ, [RZ] ;  /* 0x00000000fffff984 */ /* 0x000fe20000000800 */
[----:B------:R-:W-:Y:S01]  /*10400*/  @!PT LDS RZ, [RZ] ;  /* 0x00000000fffff984 */ /* 0x000fe20000000800 */
[----:B------:R0:W-:Y:S06]  /*10410*/  MEMBAR.ALL.CTA ;  /* 0x0000000000007992 */ /* 0x0001ec0000008000 */
[----:B0-----:R-:W0:Y:S01]  /*10420*/  FENCE.VIEW.ASYNC.S ;  /* 0x00000000000073c6 */ /* 0x001e220000000000 */
[----:B------:R-:W-:Y:S02]  /*10430*/  IMAD.IADD R9, R9, 0x1, R15 ;  /* 0x0000000109097824 */ /* 0x000fe400078e020f */
[----:B------:R-:W-:-:S02]  /*10440*/  IMAD R10, R3, UR4, RZ ;  /* 0x00000004030a7c24 */ /* 0x000fc4000f8e02ff */
[----:B------:R-:W-:Y:S02]  /*10450*/  IMAD R11, R158, R11, R12 ;  /* 0x0000000b9e0b7224 */ /* 0x000fe400078e020c */
[----:B------:R-:W-:-:S04]  /*10460*/  IMAD.WIDE.U32 R8, R13, UR4, R8 ;  /* 0x000000040d087c25 */ /* 0x000fc8000f8e0008 */
[----:B------:R-:W-:Y:S01]  /*10470*/  IMAD R13, R13, UR5, R10 ;  /* 0x000000050d0d7c24 */ /* 0x000fe2000f8e020a */
[----:B------:R-:W-:Y:S01]  /*10480*/  SHF.R.S32.HI R10, RZ, 0x1f, R11 ;  /* 0x0000001fff0a7819 */ /* 0x000fe2000001140b */
[----:B------:R-:W-:Y:S01]  /*10490*/  ULDC.64 UR4, c[0x0][0xad8] ;  /* 0x0002b60000047ab9 */ /* 0x000fe20000000a00 */
[----:B------:R-:W-:Y:S02]  /*104a0*/  VIADD R3, R19, 0x22820 ;  /* 0x0002282013037836 */ /* 0x000fe40000000000 */
[----:B------:R-:W-:Y:S02]  /*104b0*/  IMAD.IADD R9, R9, 0x1, R13 ;  /* 0x0000000109097824 */ /* 0x000fe400078e020d */
[----:B------:R-:W-:Y:S01]  /*104c0*/  IMAD R10, R10, UR4, RZ ;  /* 0x000000040a0a7c24 */ /* 0x000fe2000f8e02ff */
[----:B------:R-:W-:Y:S01]  /*104d0*/  PRMT R3, RZ, 0x654, R3 ;  /* 0x00000654ff037816 */ /* 0x000fe20000000003 */
[----:B------:R-:W-:-:S04]  /*104e0*/  IMAD.WIDE.U32 R8, R11, UR4, R8 ;  /* 0x000000040b087c25 */ /* 0x000fc8000f8e0008 */
[----:B------:R-:W-:Y:S01]  /*104f0*/  IMAD R21, R11, UR5, R10 ;  /* 0x000000050b157c24 */ /* 0x000fe2000f8e020a */
[----:B------:R-:W-:Y:S01]  /*10500*/  ULDC.64 UR4, c[0x0][0xa80] ;  /* 0x0002a00000047ab9 */ /* 0x000fe20000000a00 */
[----:B0-----:R0:W-:Y:S02]  /*10510*/  SYNCS.ARRIVE.TRANS64.RED.A1T0 RZ, [R3+URZ], RZ ;  /* 0x000000ff03ff79a7 */ /* 0x0011e4000810043f */
[----:B------:R-:W-:Y:S01]  /*10520*/  IMAD.IADD R21, R9, 0x1, R21 ;  /* 0x0000000109157824 */ /* 0x000fe200078e0215 */
[----:B0-----:R-:W-:Y:S01]  /*10530*/  LEA R3, P0, R8, UR4, 0x1 ;  /* 0x0000000408037c11 */ /* 0x001fe2000f8008ff */
[----:B------:R-:W-:-:S03]  /*10540*/  UMOV UR4, 0xffffffff ;  /* 0xffffffff00047882 */ /* 0x000fc60000000000 */
[----:B------:R-:W-:Y:S01]  /*10550*/  LEA.HI.X R21, R8, UR5, R21, 0x1, P0 ;  /* 0x0000000508157c11 */ /* 0x000fe200080f0c15 */
[----:B------:R-:W-:Y:S08]  /*10560*/  BRA.DIV UR4, `(.L_x_771) ;  /* 0x000000b604607947 */ /* 0x000ff0000b800000 */
[----:B------:R0:W1:Y:S04]  /*10570*/  SHFL.IDX PT, R48, R21, RZ, 0x181f ;  /* 0x00181fff15307589 */ /* 0x00006800000e0000 */
[----:B------:R0:W2:Y:S02]  /*10580*/  SHFL.IDX PT, R14, R3, RZ, 0x181f ;  /* 0x00181fff030e7589 */ /* 0x0000a400000e0000 */
.L_x_967:
[----:B------:R-:W-:Y:S01]  /*10590*/  IMAD R89, R160, 0x80, R20 ;  /* 0x00000080a0597824 */ /* 0x000fe200078e0214 */
[----:B------:R-:W-:Y:S04]  /*105a0*/  BSSY B1, `(.L_x_772) ;  /* 0x000001e000017945 */ /* 0x000fe80003800000 */
[----:B------:R-:W-:-:S13]  /*105b0*/  ISETP.GE.AND P0, PT, R89, R0, PT ;  /* 0x000000005900720c */ /* 0x000fda0003f06270 */
[----:B------:R-:W-:Y:S05]  /*105c0*/  @P0 BRA `(.L_x_773) ;  /* 0x00000000006c0947 */ /* 0x000fea0003800000 */
[C---:B------:R-:W-:Y:S01]  /*105d0*/  VIADD R15, R207.reuse, 0x40 ;  /* 0x00000040cf0f7836 */ /* 0x040fe20000000000 */
[----:B------:R-:W-:Y:S01]  /*105e0*/  ULDC UR4, c[0x0][0xac8] ;  /* 0x0002b20000047ab9 */ /* 0x000fe20000000800 */
[C---:B------:R-:W-:Y:S01]  /*105f0*/  VIADD R91, R207.reuse, 0x80 ;  /* 0x00000080cf5b7836 */ /* 0x040fe20000000000 */
[C---:B------:R-:W-:Y:S01]  /*10600*/  ISETP.GE.AND P3, PT, R207.reuse, UR4, PT ;  /* 0x00000004cf007c0c */ /* 0x040fe2000bf66270 */
[----:B------:R-:W-:Y:S01]  /*10610*/  VIADD R88, R207, 0xc0 ;  /* 0x000000c0cf587836 */ /* 0x000fe20000000000 */
[----:B------:R-:W-:Y:S01]  /*10620*/  ISETP.GE.AND P2, PT, R15, UR4, PT ;  /* 0x000000040f007c0c */ /* 0x000fe2000bf46270 */
[----:B------:R-:W-:Y:S01]  /*10630*/  VIADD R93, R207, 0x40 ;  /* 0x00000040cf5d7836 */ /* 0x000fe20000000000 */
[----:B------:R-:W-:Y:S01]  /*10640*/  ISETP.GE.AND P1, PT, R91, UR4, PT ;  /* 0x000000045b007c0c */ /* 0x000fe2000bf26270 */
[C---:B------:R-:W-:Y:S01]  /*10650*/  VIADD R92, R207.reuse, 0x80 ;  /* 0x00000080cf5c7836 */ /* 0x040fe20000000000 */
[----:B------:R-:W-:Y:S01]  /*10660*/  ISETP.GE.AND P0, PT, R88, UR4, PT ;  /* 0x0000000458007c0c */ /* 0x000fe2000bf06270 */
[----:B------:R-:W-:Y:S01]  /*10670*/  VIADD R90, R207, 0xc0 ;  /* 0x000000c0cf5a7836 */ /* 0x000fe20000000000 */
[----:B------:R-:W-:-:S02]  /*10680*/  SHF.R.S32.HI R12, RZ, 0x1f, R207 ;  /* 0x0000001fff0c7819 */ /* 0x000fc400000114cf */
[----:B------:R-:W-:Y:S02]  /*10690*/  SHF.R.S32.HI R93, RZ, 0x1f, R93 ;  /* 0x0000001fff5d7819 */ /* 0x000fe4000001145d */
[----:B------:R-:W-:Y:S02]  /*106a0*/  SHF.R.S32.HI R92, RZ, 0x1f, R92 ;  /* 0x0000001fff5c7819 */ /* 0x000fe4000001145c */
[-C--:B--2---:R-:W-:Y:S02]  /*106b0*/  @!P3 LEA R8, P5, R207, R14.reuse, 0x1 ;  /* 0x0000000ecf08b211 */ /* 0x084fe400078a08ff */
[----:B------:R-:W-:Y:S02]  /*106c0*/  @!P2 LEA R10, P4, R15, R14, 0x1 ;  /* 0x0000000e0f0aa211 */ /* 0x000fe400078808ff */
[----:B-1----:R-:W-:Y:S02]  /*106d0*/  @!P3 LEA.HI.X R9, R207, R48, R12, 0x1, P5 ;  /* 0x00000030cf09b211 */ /* 0x002fe400028f0c0c */
[----:B------:R-:W-:-:S02]  /*106e0*/  @!P1 LEA R12, P5, R91, R14, 0x1 ;  /* 0x0000000e5b0c9211 */ /* 0x000fc400078a08ff */
[----:B------:R-:W-:Y:S01]  /*106f0*/  @!P2 LEA.HI.X R11, R15, R48, R93, 0x1, P4 ;  /* 0x000000300f0ba211 */ /* 0x000fe200020f0c5d */
[----:B-----5:R3:W-:Y:S01]  /*10700*/  @!P3 ST.E.128 desc[UR40][R8.64], R4 ;  /* 0x000000040800b985 */ /* 0x0207e2000c101d28 */
[----:B------:R-:W-:Y:S02]  /*10710*/  SHF.R.S32.HI R90, RZ, 0x1f, R90 ;  /* 0x0000001fff5a7819 */ /* 0x000fe4000001145a */
[C---:B------:R-:W-:Y:S01]  /*10720*/  @!P0 LEA R14, P4, R88.reuse, R14, 0x1 ;  /* 0x0000000e580e8211 */ /* 0x040fe200078808ff */
[----:B------:R3:W-:Y:S01]  /*10730*/  @!P2 ST.E.128 desc[UR40][R10.64], R36 ;  /* 0x000000240a00a985 */ /* 0x0007e2000c101d28 */
[-C--:B------:R-:W-:Y:S02]  /*10740*/  @!P1 LEA.HI.X R13, R91, R48.reuse, R92, 0x1, P5 ;  /* 0x000000305b0d9211 */ /* 0x080fe400028f0c5c */
[----:B------:R-:W-:-:S03]  /*10750*/  @!P0 LEA.HI.X R15, R88, R48, R90, 0x1, P4 ;  /* 0x00000030580f8211 */ /* 0x000fc600020f0c5a */
[----:B------:R3:W-:Y:S04]  /*10760*/  @!P1 ST.E.128 desc[UR40][R12.64], R56 ;  /* 0x000000380c009985 */ /* 0x0007e8000c101d28 */
[----:B------:R3:W-:Y:S02]  /*10770*/  @!P0 ST.E.128 desc[UR40][R14.64], R72 ;  /* 0x000000480e008985 */ /* 0x0007e4000c101d28 */
.L_x_773:
[----:B------:R-:W-:Y:S05]  /*10780*/  BSYNC B1 ;  /* 0x0000000000017941 */ /* 0x000fea0003800000 */
.L_x_772:
[----:B------:R-:W-:-:S03]  /*10790*/  UMOV UR4, 0xffffffff ;  /* 0xffffffff00047882 */ /* 0x000fc60000000000 */
[----:B------:R-:W-:Y:S05]  /*107a0*/  BRA.DIV UR4, `(.L_x_774) ;  /* 0x000000b604047947 */ /* 0x000fea000b800000 */
[----:B------:R4:W0:Y:S04]  /*107b0*/  SHFL.IDX PT, R20, R21, 0x1, 0x181f ;  /* 0x00381f0015147f89 */ /* 0x00082800000e0000 */
[----:B--23--:R4:W2:Y:S02]  /*107c0*/  SHFL.IDX PT, R14, R3, 0x1, 0x181f ;  /* 0x00381f00030e7f89 */ /* 0x00c8a400000e0000 */
.L_x_971:
[----:B-----5:R-:W-:Y:S01]  /*107d0*/  VIADD R5, R89, 0x20 ;  /* 0x0000002059057836 */ /* 0x020fe20000000000 */
[----:B------:R-:W-:Y:S04]  /*107e0*/  BSSY B1, `(.L_x_775) ;  /* 0x000001e000017945 */ /* 0x000fe80003800000 */
[----:B------:R-:W-:-:S13]  /*107f0*/  ISETP.GE.AND P0, PT, R5, R0, PT ;  /* 0x000000000500720c */ /* 0x000fda0003f06270 */
[----:B------:R-:W-:Y:S05]  /*10800*/  @P0 BRA `(.L_x_776) ;  /* 0x00000000006c0947 */ /* 0x000fea0003800000 */
[C---:B------:R-:W-:Y:S01]  /*10810*/  VIADD R10, R207.reuse, 0x40 ;  /* 0x00000040cf0a7836 */ /* 0x040fe20000000000 */
[----:B------:R-:W-:Y:S01]  /*10820*/  ULDC UR4, c[0x0][0xac8] ;  /* 0x0002b20000047ab9 */ /* 0x000fe20000000800 */
[C---:B------:R-:W-:Y:S01]  /*10830*/  VIADD R15, R207.reuse, 0x80 ;  /* 0x00000080cf0f7836 */ /* 0x040fe20000000000 */
[C---:B------:R-:W-:Y:S01]  /*10840*/  ISETP.GE.AND P3, PT, R207.reuse, UR4, PT ;  /* 0x00000004cf007c0c */ /* 0x040fe2000bf66270 */
[C---:B------:R-:W-:Y:S01]  /*10850*/  VIADD R12, R207.reuse, 0xc0 ;  /* 0x000000c0cf0c7836 */ /* 0x040fe20000000000 */
        /* <DEDUP_REMOVED lines=9> */
[CC--:B--2---:R-:W-:Y:S02]  /*108f0*/  @!P3 LEA R4, P5, R207.reuse, R14.reuse, 0x1 ;  /* 0x0000000ecf04b211 */ /* 0x0c4fe400078a08ff */
[----:B------:R-:W-:Y:S02]  /*10900*/  @!P2 LEA R6, P4, R10, R14, 0x1 ;  /* 0x0000000e0a06a211 */ /* 0x000fe400078808ff */
[----:B0-----:R-:W-:Y:S02]  /*10910*/  @!P3 LEA.HI.X R5, R207, R20, R8, 0x1, P5 ;  /* 0x00000014cf05b211 */ /* 0x001fe400028f0c08 */
[----:B------:R-:W-:-:S02]  /*10920*/  @!P1 LEA R8, P5, R15, R14, 0x1 ;  /* 0x0000000e0f089211 */ /* 0x000fc400078a08ff */
[----:B------:R-:W-:Y:S01]  /*10930*/  @!P2 LEA.HI.X R7, R10, R20, R11, 0x1, P4 ;  /* 0x000000140a07a211 */ /* 0x000fe200020f0c0b */
[----:B------:R3:W-:Y:S01]  /*10940*/  @!P3 ST.E.128 desc[UR40][R4.64], R24 ;  /* 0x000000180400b985 */ /* 0x0007e2000c101d28 */
[----:B------:R-:W-:Y:S02]  /*10950*/  SHF.R.S32.HI R13, RZ, 0x1f, R13 ;  /* 0x0000001fff0d7819 */ /* 0x000fe4000001140d */
[C---:B------:R-:W-:Y:S01]  /*10960*/  @!P0 LEA R10, P4, R12.reuse, R14, 0x1 ;  /* 0x0000000e0c0a8211 */ /* 0x040fe200078808ff */
[----:B------:R3:W-:Y:S01]  /*10970*/  @!P2 ST.E.128 desc[UR40][R6.64], R40 ;  /* 0x000000280600a985 */ /* 0x0007e2000c101d28 */
[-C--:B------:R-:W-:Y:S02]  /*10980*/  @!P1 LEA.HI.X R9, R15, R20.reuse, R36, 0x1, P5 ;  /* 0x000000140f099211 */ /* 0x080fe400028f0c24 */
[----:B------:R-:W-:-:S03]  /*10990*/  @!P0 LEA.HI.X R11, R12, R20, R13, 0x1, P4 ;  /* 0x000000140c0b8211 */ /* 0x000fc600020f0c0d */
[----:B------:R3:W-:Y:S04]  /*109a0*/  @!P1 ST.E.128 desc[UR40][R8.64], R60 ;  /* 0x0000003c08009985 */ /* 0x0007e8000c101d28 */
[----:B------:R3:W-:Y:S02]  /*109b0*/  @!P0 ST.E.128 desc[UR40][R10.64], R76 ;  /* 0x0000004c0a008985 */ /* 0x0007e4000c101d28 */
.L_x_776:
[----:B------:R-:W-:Y:S05]  /*109c0*/  BSYNC B1 ;  /* 0x0000000000017941 */ /* 0x000fea0003800000 */
.L_x_775:
[----:B------:R-:W-:-:S03]  /*109d0*/  UMOV UR4, 0xffffffff ;  /* 0xffffffff00047882 */ /* 0x000fc60000000000 */
[----:B------:R-:W-:Y:S05]  /*109e0*/  BRA.DIV UR4, `(.L_x_777) ;  /* 0x000000b204bc7947 */ /* 0x000fea000b800000 */
[----:B0-----:R0:W0:Y:S04]  /*109f0*/  SHFL.IDX PT, R20, R21, 0x2, 0x181f ;  /* 0x00581f0015147f89 */ /* 0x00102800000e0000 */
[----:B--2---:R2:W0:Y:S02]  /*10a00*/  SHFL.IDX PT, R14, R3, 0x2, 0x181f ;  /* 0x00581f00030e7f89 */ /* 0x00442400000e0000 */
.L_x_975:
[----:B---3--:R-:W-:Y:S01]  /*10a10*/  VIADD R5, R89, 0x40 ;  /* 0x0000004059057836 */ /* 0x008fe20000000000 */
        /* <DEDUP_REMOVED lines=17> */
[CC--:B0-----:R-:W-:Y:S02]  /*10b30*/  @!P3 LEA R4, P5, R207.reuse, R14.reuse, 0x1 ;  /* 0x0000000ecf04b211 */ /* 0x0c1fe400078a08ff */
[----:B------:R-:W-:Y:S02]  /*10b40*/  @!P2 LEA R6, P4, R10, R14, 0x1 ;  /* 0x0000000e0a06a211 */ /* 0x000fe400078808ff */
[----:B------:R-:W-:Y:S02]  /*10b50*/  @!P3 LEA.HI.X R5, R207, R20, R8, 0x1, P5 ;  /* 0x00000014cf05b211 */ /* 0x000fe400028f0c08 */
        /* <DEDUP_REMOVED lines=10> */
.L_x_779:
[----:B------:R-:W-:Y:S05]  /*10c00*/  BSYNC B1 ;  /* 0x0000000000017941 */ /* 0x000fea0003800000 */
.L_x_778:
[----:B------:R-:W-:-:S03]  /*10c10*/  UMOV UR4, 0xffffffff ;  /* 0xffffffff00047882 */ /* 0x000fc60000000000 */
[----:B------:R-:W-:Y:S05]  /*10c20*/  BRA.DIV UR4, `(.L_x_780) ;  /* 0x000000b204747947 */ /* 0x000fea000b800000 */
[----:B---3--:R3:W1:Y:S04]  /*10c30*/  SHFL.IDX PT, R10, R21, 0x3, 0x181f ;  /* 0x00781f00150a7f89 */ /* 0x00866800000e0000 */
[----:B0-----:R3:W0:Y:S02]  /*10c40*/  SHFL.IDX PT, R14, R3, 0x3, 0x181f ;  /* 0x00781f00030e7f89 */ /* 0x00162400000e0000 */
.L_x_979:
[----:B--234-:R-:W-:-:S05]  /*10c50*/  VIADD R3, R89, 0x60 ;  /* 0x0000006059037836 */ /* 0x01cfca0000000000 */
        /* <DEDUP_REMOVED lines=9> */
[----:B------:R-:W-:Y:S02]  /*10cf0*/  ISETP.GE.AND P5, PT, R11, UR4, PT ;  /* 0x000000040b007c0c */ /* 0x000fe4000bfa6270 */
[----:B------:R-:W-:Y:S02]  /*10d00*/  SHF.R.S32.HI R20, RZ, 0x1f, R207 ;  /* 0x0000001fff147819 */ /* 0x000fe400000114cf */
[----:B------:R-:W-:-:S02]  /*10d10*/  SHF.R.S32.HI R15, RZ, 0x1f, R15 ;  /* 0x0000001fff0f7819 */ /* 0x000fc4000001140f */
[----:B------:R-:W-:-:S03]  /*10d20*/  SHF.R.S32.HI R12, RZ, 0x1f, R12 ;  /* 0x0000001fff0c7819 */ /* 0x000fc6000001140c */
[-C--:B0-----:R-:W-:Y:S02]  /*10d30*/  @!P3 LEA R4, P0, R207, R14.reuse, 0x1 ;  /* 0x0000000ecf04b211 */ /* 0x081fe400078008ff */
[-C--:B------:R-:W-:Y:S02]  /*10d40*/  @!P4 LEA R6, P1, R13, R14.reuse, 0x1 ;  /* 0x0000000e0d06c211 */ /* 0x080fe400078208ff */
[----:B------:R-:W-:Y:S02]  /*10d50*/  @!P5 LEA R8, P2, R11, R14, 0x1 ;  /* 0x0000000e0b08d211 */ /* 0x000fe400078408ff */
[-C--:B-1----:R-:W-:Y:S02]  /*10d60*/  @!P3 LEA.HI.X R5, R207, R10.reuse, R20, 0x1, P0 ;  /* 0x0000000acf05b211 */ /* 0x082fe400000f0c14 */
[-C--:B------:R-:W-:Y:S02]  /*10d70*/  @!P4 LEA.HI.X R7, R13, R10.reuse, R15, 0x1, P1 ;  /* 0x0000000a0d07c211 */ /* 0x080fe400008f0c0f */
[----:B------:R-:W-:Y:S01]  /*10d80*/  @!P5 LEA.HI.X R9, R11, R10, R12, 0x1, P2 ;  /* 0x0000000a0b09d211 */ /* 0x000fe200010f0c0c */
[----:B------:R0:W-:Y:S01]  /*10d90*/  @!P3 ST.E.128 desc[UR40][R4.64], R32 ;  /* 0x000000200400b985 */ /* 0x0001e2000c101d28 */
[----:B------:R-:W-:-:S03]  /*10da0*/  VIADD R11, R207, 0xc0 ;  /* 0x000000c0cf0b7836 */ /* 0x000fc60000000000 */
[----:B------:R0:W-:Y:S02]  /*10db0*/  @!P4 ST.E.128 desc[UR40][R6.64], R52 ;  /* 0x000000340600c985 */ /* 0x0001e4000c101d28 */
[----:B------:R-:W-:Y:S02]  /*10dc0*/  ISETP.GE.AND P0, PT, R11, UR4, PT ;  /* 0x000000040b007c0c */ /* 0x000fe4000bf06270 */
[----:B------:R0:W-:Y:S11]  /*10dd0*/  @!P5 ST.E.128 desc[UR40][R8.64], R68 ;  /* 0x000000440800d985 */ /* 0x0001f6000c101d28 */
[----:B------:R-:W-:Y:S05]  /*10de0*/  @P0 BRA `(.L_x_781) ;  /* 0x0000002c00940947 */ /* 0x000fea0003800000 */
[----:B------:R-:W-:Y:S01]  /*10df0*/  VIADD R12, R207, 0xc0 ;  /* 0x000000c0cf0c7836 */ /* 0x000fe20000000000 */
[----:B0-----:R-:W-:-:S04]  /*10e00*/  LEA R4, P0, R11, R14, 0x1 ;  /* 0x0000000e0b047211 */ /* 0x001fc800078008ff */
[----:B------:R-:W-:-:S04]  /*10e10*/  SHF.R.S32.HI R12, RZ, 0x1f, R12 ;  /* 0x0000001fff0c7819 */ /* 0x000fc8000001140c */
[----:B------:R-:W-:-:S05]  /*10e20*/  LEA.HI.X R5, R11, R10, R12, 0x1, P0 ;  /* 0x0000000a0b057211 */ /* 0x000fca00000f0c0c */
[----:B------:R0:W-:Y:S01]  /*10e30*/  ST.E.128 desc[UR40][R4.64], R84 ;  /* 0x0000005404007985 */ /* 0x0001e2000c101d28 */
[----:B------:R-:W-:Y:S05]  /*10e40*/  BRA `(.L_x_781) ;  /* 0x0000002c007c7947 */ /* 0x000fea0003800000 */
.L_x_770:
[----:B------:R-:W1:Y:S01]  /*10e50*/  @P1 LDC R7, c[0x0][0xbec] ;  /* 0x0002fb00ff071b82 */ /* 0x000e620000000800 */
[----:B------:R-:W-:Y:S01]  /*10e60*/  ULDC.64 UR4, c[0x0][0xb08] ;  /* 0x0002c20000047ab9 */ /* 0x000fe20000000a00 */
[----:B0-----:R-:W-:Y:S02]  /*10e70*/  IMAD.MOV.U32 R10, RZ, RZ, R48 ;  /* 0x000000ffff0a7224 */ /* 0x001fe400078e0030 */
[----:B------:R-:W-:-:S04]  /*10e80*/  IMAD R3, R3, UR4, RZ ;  /* 0x0000000403037c24 */ /* 0x000fc8000f8e02ff */
[----:B------:R-:W0:Y:S01]  /*10e90*/  @P1 LDC R6, c[0x0][0xbf0] ;  /* 0x0002fc00ff061b82 */ /* 0x000e220000000800 */
[----:B------:R-:W-:Y:S02]  /*10ea0*/  IMAD R3, R9, UR5, R3 ;  /* 0x0000000509037c24 */ /* 0x000fe4000f8e0203 */
[----:B-1----:R-:W-:-:S05]  /*10eb0*/  @P1 IMAD.HI.U32 R7, R48, R7, RZ ;  /* 0x0000000730071227 */ /* 0x002fca00078e00ff */
[----:B0-----:R-:W-:Y:S01]  /*10ec0*/  @P1 SHF.R.U32.HI R10, RZ, R6, R7 ;  /* 0x00000006ff0a1219 */ /* 0x001fe20000011607 */
[----:B------:R-:W-:Y:S01]  /*10ed0*/  IMAD.WIDE.U32 R6, R9, UR4, RZ ;  /* 0x0000000409067c25 */ /* 0x000fe2000f8e00ff */
[----:B------:R-:W-:-:S03]  /*10ee0*/  ULDC.64 UR4, c[0x0][0xb38] ;  /* 0x0002ce0000047ab9 */ /* 0x000fc60000000a00 */
[----:B------:R-:W-:Y:S01]  /*10ef0*/  IMAD.IADD R7, R7, 0x1, R3 ;  /* 0x0000000107077824 */ /* 0x000fe200078e0203 */
[----:B------:R-:W-:Y:S01]  /*10f00*/  SHF.R.S32.HI R3, RZ, 0x1f, R8 ;  /* 0x0000001fff037819 */ /* 0x000fe20000011408 */
[----:B------:R-:W-:Y:S02]  /*10f10*/  VIADD R9, R19, 0x22820 ;  /* 0x0002282013097836 */ /* 0x000fe40000000000 */
[----:B------:R-:W-:-:S03]  /*10f20*/  IMAD.WIDE.U32 R6, R201, UR4, R6 ;  /* 0x00000004c9067c25 */ /* 0x000fc6000f8e0006 */
[----:B------:R-:W-:Y:S01]  /*10f30*/  PRMT R9, RZ, 0x654, R9 ;  /* 0x00000654ff097816 */ /* 0x000fe20000000009 */
[----:B------:R-:W-:Y:S01]  /*10f40*/  IMAD R7, R201, UR5, R7 ;  /* 0x00000005c9077c24 */ /* 0x000fe2000f8e0207 */
[----:B------:R-:W-:Y:S02]  /*10f50*/  ULDC.64 UR4, c[0x0][0xb40] ;  /* 0x0002d00000047ab9 */ /* 0x000fe40000000a00 */
[----:B------:R-:W-:Y:S01]  /*10f60*/  IMAD R3, R3, UR4, RZ ;  /* 0x0000000403037c24 */ /* 0x000fe2000f8e02ff */
[----:B------:R0:W-:Y:S01]  /*10f70*/  SYNCS.ARRIVE.TRANS64.RED.A1T0 RZ, [R9+URZ], RZ ;  /* 0x000000ff09ff79a7 */ /* 0x0001e2000810043f */
[----:B------:R-:W-:-:S04]  /*10f80*/  IMAD.WIDE.U32 R6, R8, UR4, R6 ;  /* 0x0000000408067c25 */ /* 0x000fc8000f8e0006 */
[----:B------:R-:W-:Y:S01]  /*10f90*/  IMAD R3, R8, UR5, R3 ;  /* 0x0000000508037c24 */ /* 0x000fe2000f8e0203 */
[----:B------:R-:W-:Y:S01]  /*10fa0*/  ULDC.64 UR4, c[0x0][0xb48] ;  /* 0x0002d20000047ab9 */ /* 0x000fe20000000a00 */
[--C-:B------:R-:W-:Y:S02]  /*10fb0*/  SHF.R.S32.HI R8, RZ, 0x1f, R10.reuse ;  /* 0x0000001fff087819 */ /* 0x100fe4000001140a */
[----:B------:R-:W-:Y:S02]  /*10fc0*/  IMAD.IADD R7, R7, 0x1, R3 ;  /* 0x0000000107077824 */ /* 0x000fe400078e0203 */
[----:B------:R-:W-:Y:S02]  /*10fd0*/  IMAD.MOV R3, RZ, RZ, -R10 ;  /* 0x000000ffff037224 */ /* 0x000fe400078e0a0a */
[----:B------:R-:W-:-:S04]  /*10fe0*/  IMAD.WIDE.U32 R6, R159, UR4, R6 ;  /* 0x000000049f067c25 */ /* 0x000fc8000f8e0006 */
[----:B------:R-:W-:Y:S01]  /*10ff0*/  IMAD R7, R159, UR5, R7 ;  /* 0x000000059f077c24 */ /* 0x000fe2000f8e0207 */
[----:B------:R-:W-:Y:S01]  /*11000*/  ULDC.64 UR4, c[0x0][0xb30] ;  /* 0x0002cc0000047ab9 */ /* 0x000fe20000000a00 */
[----:B------:R-:W-:Y:S02]  /*11010*/  IMAD R3, R158, R3, R48 ;  /* 0x000000039e037224 */ /* 0x000fe400078e0230 */
[----:B------:R-:W-:Y:S02]  /*11020*/  IMAD R8, R8, UR4, RZ ;  /* 0x0000000408087c24 */ /* 0x000fe4000f8e02ff */
[----:B------:R-:W-:-:S04]  /*11030*/  IMAD.WIDE.U32 R6, R10, UR4, R6 ;  /* 0x000000040a067c25 */ /* 0x000fc8000f8e0006 */
[----:B------:R-:W-:Y:S01]  /*11040*/  IMAD R8, R10, UR5, R8 ;  /* 0x000000050a087c24 */ /* 0x000fe2000f8e0208 */
[----:B------:R-:W-:-:S03]  /*11050*/  ULDC.64 UR4, c[0x0][0xb28] ;  /* 0x0002ca0000047ab9 */ /* 0x000fc60000000a00 */
[----:B------:R-:W-:Y:S01]  /*11060*/  IMAD.IADD R7, R7, 0x1, R8 ;  /* 0x0000000107077824 */ /* 0x000fe200078e0208 */
[----:B------:R-:W-:Y:S01]  /*11070*/  SHF.R.S32.HI R8, RZ, 0x1f, R3 ;  /* 0x0000001fff087819 */ /* 0x000fe20000011403 */
[----:B------:R-:W-:-:S04]  /*11080*/  IMAD.WIDE.U32 R6, R3, UR4, R6 ;  /* 0x0000000403067c25 */ /* 0x000fc8000f8e0006 */
[----:B------:R-:W-:-:S04]  /*11090*/  IMAD R8, R8, UR4, RZ ;  /* 0x0000000408087c24 */ /* 0x000fc8000f8e02ff */
[----:B------:R-:W-:Y:S01]  /*110a0*/  IMAD R8, R3, UR5, R8 ;  /* 0x0000000503087c24 */ /* 0x000fe2000f8e0208 */
[----:B------:R-:W-:Y:S02]  /*110b0*/  ULDC.64 UR4, c[0x0][0xb00] ;  /* 0x0002c00000047ab9 */ /* 0x000fe40000000a00 */
[----:B------:R-:W-:Y:S01]  /*110c0*/  LEA R3, P0, R6, UR4, 0x2 ;  /* 0x0000000406037c11 */ /* 0x000fe2000f8010ff */
[----:B------:R-:W-:Y:S01]  /*110d0*/  IMAD.IADD R8, R7, 0x1, R8 ;  /* 0x0000000107087824 */ /* 0x000fe200078e0208 */
[----:B------:R-:W-:-:S04]  /*110e0*/  UMOV UR4, 0xffffffff ;  /* 0xffffffff00047882 */ /* 0x000fc80000000000 */
[----:B------:R-:W-:Y:S01]  /*110f0*/  LEA.HI.X R10, R6, UR5, R8, 0x2, P0 ;  /* 0x00000005060a7c11 */ /* 0x000fe200080f1408 */
[----:B0-----:R-:W-:Y:S06]  /*11100*/  BRA.DIV UR4, `(.L_x_782) ;  /* 0x000000ae04847947 */ /* 0x001fec000b800000 */
[----:B------:R0:W1:Y:S04]  /*11110*/  SHFL.IDX PT, R48, R10, RZ, 0x1c1f ;  /* 0x001c1fff0a307589 */ /* 0x00006800000e0000 */
[----:B------:R0:W2:Y:S02]  /*11120*/  SHFL.IDX PT, R11, R3, RZ, 0x1c1f ;  /* 0x001c1fff030b7589 */ /* 0x0000a400000e0000 */
.L_x_982:
[----:B------:R-:W-:Y:S01]  /*11130*/  ISETP.GE.AND P0, PT, R21, R0, PT ;  /* 0x000000001500720c */ /* 0x000fe20003f06270 */
[----:B------:R-:W-:-:S12]  /*11140*/  BSSY B1, `(.L_x_783) ;  /* 0x00000c3000017945 */ /* 0x000fd80003800000 */
[----:B------:R-:W-:Y:S05]  /*11150*/  @P0 BRA `(.L_x_784) ;  /* 0x0000000c00040947 */ /* 0x000fea0003800000 */
[----:B------:R-:W3:Y:S01]  /*11160*/  LDL R157, [R1+0x4c] ;  /* 0x00004c00019d7983 */ /* 0x000ee20000100800 */
[----:B------:R-:W-:-:S03]  /*11170*/  ULDC UR4, c[0x0][0xac8] ;  /* 0x0002b20000047ab9 */ /* 0x000fc60000000800 */
[----:B------:R-:W4:Y:S04]  /*11180*/  LDL R12, [R1+0xc8] ;  /* 0x0000c800010c7983 */ /* 0x000f280000100800 */
[----:B------:R-:W5:Y:S04]  /*11190*/  LDL R155, [R1+0x14c] ;  /* 0x00014c00019b7983 */ /* 0x000f680000100800 */
        /* <DEDUP_REMOVED lines=8> */
[----:B------:R-:W5:Y:S01]  /*11220*/  LDL R21, [R1+0xb0] ;  /* 0x0000b00001157983 */ /* 0x000f620000100800 */
[----:B---3--:R-:W-:-:S13]  /*11230*/  ISETP.GE.AND P0, PT, R157, UR4, PT ;  /* 0x000000049d007c0c */ /* 0x008fda000bf06270 */
[----:B--2---:R-:W-:Y:S02]  /*11240*/  @!P0 IMAD.MOV.U32 R6, RZ, RZ, R11 ;  /* 0x000000ffff068224 */ /* 0x004fe400078e000b */
[----:B-1----:R-:W-:Y:S02]  /*11250*/  @!P0 IMAD.MOV.U32 R7, RZ, RZ, R48 ;  /* 0x000000ffff078224 */ /* 0x002fe400078e0030 */
[----:B------:R-:W-:Y:S02]  /*11260*/  @!P0 IMAD.WIDE R6, R157, 0x4, R6 ;  /* 0x000000049d068825 */ /* 0x000fe400078e0206 */
[----:B------:R-:W2:Y:S04]  /*11270*/  LDL R157, [R1+0x13c] ;  /* 0x00013c00019d7983 */ /* 0x000ea80000100800 */
[----:B------:R1:W-:Y:S01]  /*11280*/  @!P0 ST.E.64 desc[UR40][R6.64], R152 ;  /* 0x0000009806008985 */ /* 0x0003e2000c101b28 */
[----:B----4-:R-:W-:-:S13]  /*11290*/  ISETP.GE.AND P0, PT, R12, UR4, PT ;  /* 0x000000040c007c0c */ /* 0x010fda000bf06270 */
[C---:B-1----:R-:W-:Y:S01]  /*112a0*/  @!P0 LEA R6, P1, R12.reuse, R11, 0x2 ;  /* 0x0000000b0c068211 */ /* 0x042fe200078210ff */
[----:B------:R-:W3:Y:S03]  /*112b0*/  LDL R153, [R1+0x134] ;  /* 0x0001340001997983 */ /* 0x000ee60000100800 */
[----:B-----5:R-:W-:Y:S01]  /*112c0*/  @!P0 LEA.HI.X R7, R12, R48, R155, 0x2, P1 ;  /* 0x000000300c078211 */ /* 0x020fe200008f149b */
[----:B------:R-:W4:Y:S04]  /*112d0*/  LDL R152, [R1+0x9c] ;  /* 0x00009c0001987983 */ /* 0x000f280000100800 */
[----:B------:R-:W5:Y:S04]  /*112e0*/  LDL R155, [R1+0x138] ;  /* 0x00013800019b7983 */ /* 0x000f680000100800 */
[----:B------:R1:W-:Y:S01]  /*112f0*/  @!P0 ST.E.64 desc[UR40][R6.64], R28 ;  /* 0x0000001c06008985 */ /* 0x0003e2000c101b28 */
[----:B------:R-:W-:-:S02]  /*11300*/  ISETP.GE.AND P0, PT, R8, UR4, PT ;  /* 0x0000000408007c0c */ /* 0x000fc4000bf06270 */
[----:B------:R-:W-:Y:S01]  /*11310*/  ISETP.GE.AND P1, PT, R13, UR4, PT ;  /* 0x000000040d007c0c */ /* 0x000fe2000bf26270 */
[----:B------:R-:W3:Y:S10]  /*11320*/  LDL R12, [R1+0xac] ;  /* 0x0000ac00010c7983 */ /* 0x000ef40000100800 */
[C---:B-1----:R-:W-:Y:S01]  /*11330*/  @!P0 LEA R6, P2, R8.reuse, R11, 0x2 ;  /* 0x0000000b08068211 */ /* 0x042fe200078410ff */
[----:B------:R-:W4:Y:S03]  /*11340*/  LDL R29, [R1+0xa4] ;  /* 0x0000a400011d7983 */ /* 0x000f260000100800 */
[----:B------:R-:W-:Y:S01]  /*11350*/  @!P0 LEA.HI.X R7, R8, R48, R158, 0x2, P2 ;  /* 0x0000003008078211 */ /* 0x000fe200010f149e */
[----:B------:R-:W4:Y:S04]  /*11360*/  LDL R28, [R1+0x124] ;  /* 0x00012400011c7983 */ /* 0x000f280000100800 */
[----:B------:R1:W-:Y:S01]  /*11370*/  @!P0 ST.E.64 desc[UR40][R6.64], R32 ;  /* 0x0000002006008985 */ /* 0x0003e2000c101b28 */
[----:B------:R-:W-:-:S03]  /*11380*/  ISETP.GE.AND P0, PT, R9, UR4, PT ;  /* 0x0000000409007c0c */ /* 0x000fc6000bf06270 */
[----:B------:R-:W4:Y:S01]  /*11390*/  LDL R8, [R1+0xa8] ;  /* 0x0000a80001087983 */ /* 0x000f220000100800 */
[----:B-1----:R-:W-:-:S03]  /*113a0*/  @!P1 LEA R6, P2, R13, R11, 0x2 ;  /* 0x0000000b0d069211 */ /* 0x002fc600078410ff */
[----:B------:R-:W4:Y:S01]  /*113b0*/  LDL R32, [R1+0x90] ;  /* 0x0000900001207983 */ /* 0x000f220000100800 */
[----:B------:R-:W-:-:S03]  /*113c0*/  @!P1 LEA.HI.X R7, R13, R48, R15, 0x2, P2 ;  /* 0x000000300d079211 */ /* 0x000fc600010f140f */
[----:B------:R-:W4:Y:S04]  /*113d0*/  LDL R33, [R1+0x8c] ;  /* 0x00008c0001217983 */ /* 0x000f280000100800 */
        /* <DEDUP_REMOVED lines=13> */
[----:B------:R-:W4:Y:S04]  /*114b0*/  LDL R41, [R1+0x120] ;  /* 0x0001200001297983 */ /* 0x000f280000100800 */
[----:B------:R-:W4:Y:S01]  /*114c0*/  LDL R40, [R1+0x118] ;  /* 0x0001180001287983 */ /* 0x000f220000100800 */
[----:B--2---:R-:W-:-:S05]  /*114d0*/  @!P1 LEA.HI.X R7, R156, R48, R157, 0x2, P2 ;  /* 0x000000309c079211 */ /* 0x004fca00010f149d */
[----:B------:R1:W-:Y:S02]  /*114e0*/  @!P1 ST.E.64 desc[UR40][R6.64], R44 ;  /* 0x0000002c06009985 */ /* 0x0003e4000c101b28 */
[C---:B-1----:R-:W-:Y:S02]  /*114f0*/  @!P0 LEA R6, P2, R154.reuse, R11, 0x2 ;  /* 0x0000000b9a068211 */ /* 0x042fe400078410ff */
[----:B------:R-:W2:Y:S04]  /*11500*/  LDL R45, [R1+0x70] ;  /* 0x00007000012d7983 */ /* 0x000ea80000100800 */
[----:B------:R-:W2:Y:S01]  /*11510*/  LDL R44, [R1+0xec] ;  /* 0x0000ec00012c7983 */ /* 0x000ea20000100800 */
[----:B-----5:R-:W-:-:S05]  /*11520*/  @!P0 LEA.HI.X R7, R154, R48, R155, 0x2, P2 ;  /* 0x000000309a078211 */ /* 0x020fca00010f149b */
[----:B------:R1:W-:Y:S04]  /*11530*/  @!P0 ST.E.64 desc[UR40][R6.64], R24 ;  /* 0x0000001806008985 */ /* 0x0003e8000c101b28 */
[----:B-1----:R-:W5:Y:S04]  /*11540*/  LDL R25, [R1+0x11c] ;  /* 0x00011c0001197983 */ /* 0x002f680000100800 */
[----:B------:R-:W2:Y:S01]  /*11550*/  LDL R24, [R1+0x114] ;  /* 0x0001140001187983 */ /* 0x000ea20000100800 */
[----:B------:R-:W-:Y:S02]  /*11560*/  ISETP.GE.AND P1, PT, R21, UR4, PT ;  /* 0x0000000415007c0c */ /* 0x000fe4000bf26270 */
[----:B---3--:R-:W-:-:S11]  /*11570*/  ISETP.GE.AND P0, PT, R12, UR4, PT ;  /* 0x000000040c007c0c */ /* 0x008fd6000bf06270 */
[----:B------:R-:W-:-:S04]  /*11580*/  @!P1 LEA R6, P2, R21, R11, 0x2 ;  /* 0x0000000b15069211 */ /* 0x000fc800078410ff */
[-C--:B------:R-:W-:Y:S02]  /*11590*/  @!P1 LEA.HI.X R7, R21, R48.reuse, R153, 0x2, P2 ;  /* 0x0000003015079211 */ /* 0x080fe400010f1499 */
[----:B----4-:R-:W-:Y:S01]  /*115a0*/  ISETP.GE.AND P3, PT, R29, UR4, PT ;  /* 0x000000041d007c0c */ /* 0x010fe2000bf66270 */
[----:B------:R-:W3:Y:S04]  /*115b0*/  LDL R21, [R1+0x84] ;  /* 0x0000840001157983 */ /* 0x000ee80000100800 */
[----:B------:R1:W-:Y:S01]  /*115c0*/  @!P1 ST.E.64 desc[UR40][R6.64], R52 ;  /* 0x0000003406009985 */ /* 0x0003e2000c101b28 */
[----:B------:R-:W-:Y:S02]  /*115d0*/  ISETP.GE.AND P1, PT, R8, UR4, PT ;  /* 0x0000000408007c0c */ /* 0x000fe4000bf26270 */
[C---:B-1----:R-:W-:Y:S01]  /*115e0*/  @!P0 LEA R6, P2, R12.reuse, R11, 0x2 ;  /* 0x0000000b0c068211 */ /* 0x042fe200078410ff */
[----:B------:R-:W4:Y:S03]  /*115f0*/  LDL R53, [R1+0x74] ;  /* 0x0000740001357983 */ /* 0x000f260000100800 */
[----:B------:R-:W-:Y:S01]  /*11600*/  @!P0 LEA.HI.X R7, R12, R48, R13, 0x2, P2 ;  /* 0x000000300c078211 */ /* 0x000fe200010f140d */
[----:B------:R-:W4:Y:S04]  /*11610*/  LDL R52, [R1+0xf4] ;  /* 0x0000f40001347983 */ /* 0x000f280000100800 */
[----:B------:R-:W3:Y:S04]  /*11620*/  LDL R12, [R1+0x88] ;  /* 0x00008800010c7983 */ /* 0x000ee80000100800 */
[----:B------:R1:W-:Y:S01]  /*11630*/  @!P0 ST.E.64 desc[UR40][R6.64], R56 ;  /* 0x0000003806008985 */ /* 0x0003e2000c101b28 */
[----:B------:R-:W-:-:S03]  /*11640*/  ISETP.GE.AND P2, PT, R15, UR4, PT ;  /* 0x000000040f007c0c */ /* 0x000fc6000bf46270 */
[----:B------:R-:W4:Y:S01]  /*11650*/  LDL R13, [R1+0x80] ;  /* 0x00008000010d7983 */ /* 0x000f220000100800 */
[----:B-1----:R-:W-:-:S03]  /*11660*/  @!P1 LEA R6, P0, R8, R11, 0x2 ;  /* 0x0000000b08069211 */ /* 0x002fc600078010ff */
[----:B------:R-:W4:Y:S01]  /*11670*/  LDL R56, [R1+0xf8] ;  /* 0x0000f80001387983 */ /* 0x000f220000100800 */
[----:B------:R-:W-:-:S05]  /*11680*/  @!P1 LEA.HI.X R7, R8, R48, R9, 0x2, P0 ;  /* 0x0000003008079211 */ /* 0x000fca00000f1409 */
[----:B------:R1:W-:Y:S01]  /*11690*/  @!P1 ST.E.64 desc[UR40][R6.64], R60 ;  /* 0x0000003c06009985 */ /* 0x0003e2000c101b28 */
[----:B------:R-:W-:Y:S02]  /*116a0*/  ISETP.GE.AND P1, PT, R14, UR4, PT ;  /* 0x000000040e007c0c */ /* 0x000fe4000bf26270 */
[-C--:B------:R-:W-:Y:S02]  /*116b0*/  @!P2 LEA R8, P5, R15, R11.reuse, 0x2 ;  /* 0x0000000b0f08a211 */ /* 0x080fe400078a10ff */
[----:B-1----:R-:W-:-:S04]  /*116c0*/  @!P3 LEA R6, P4, R29, R11, 0x2 ;  /* 0x0000000b1d06b211 */ /* 0x002fc800078810ff */
[-C--:B------:R-:W-:Y:S02]  /*116d0*/  @!P3 LEA.HI.X R7, R29, R48.reuse, R36, 0x2, P4 ;  /* 0x000000301d07b211 */ /* 0x080fe400020f1424 */
[----:B------:R-:W4:Y:S01]  /*116e0*/  LDL R29, [R1+0x10c] ;  /* 0x00010c00011d7983 */ /* 0x000f220000100800 */
[----:B------:R-:W-:-:S03]  /*116f0*/  @!P2 LEA.HI.X R9, R15, R48, R28, 0x2, P5 ;  /* 0x000000300f09a211 */ /* 0x000fc600028f141c */
[----:B------:R-:W4:Y:S01]  /*11700*/  LDL R36, [R1+0x110] ;  /* 0x0001100001247983 */ /* 0x000f220000100800 */
[----:B------:R-:W-:-:S03]  /*11710*/  ISETP.GE.AND P0, PT, R152, UR4, PT ;  /* 0x0000000498007c0c */ /* 0x000fc6000bf06270 */
[----:B------:R-:W-:Y:S04]  /*11720*/  @!P3 ST.E.64 desc[UR40][R6.64], R64 ;  /* 0x000000400600b985 */ /* 0x000fe8000c101b28 */
[----:B------:R1:W-:Y:S01]  /*11730*/  @!P2 ST.E.64 desc[UR40][R8.64], R68 ;  /* 0x000000440800a985 */ /* 0x0003e2000c101b28 */
[----:B------:R-:W-:-:S03]  /*11740*/  ISETP.GE.AND P2, PT, R32, UR4, PT ;  /* 0x0000000420007c0c */ /* 0x000fc6000bf46270 */
[----:B------:R-:W4:Y:S04]  /*11750*/  LDL R28, [R1+0x7c] ;  /* 0x00007c00011c7983 */ /* 0x000f280000100800 */
[----:B------:R-:W4:Y:S01]  /*11760*/  LDL R15, [R1+0x78] ;  /* 0x00007800010f7983 */ /* 0x000f220000100800 */
[-C--:B-1----:R-:W-:Y:S02]  /*11770*/  @!P1 LEA R8, P5, R14, R11.reuse, 0x2 ;  /* 0x0000000b0e089211 */ /* 0x082fe400078a10ff */
[----:B------:R-:W-:-:S04]  /*11780*/  @!P0 LEA R6, P4, R152, R11, 0x2 ;  /* 0x0000000b98068211 */ /* 0x000fc800078810ff */
[-C--:B------:R-:W-:Y:S02]  /*11790*/  @!P0 LEA.HI.X R7, R152, R48.reuse, R41, 0x2, P4 ;  /* 0x0000003098078211 */ /* 0x080fe400020f1429 */
[----:B------:R-:W-:Y:S01]  /*117a0*/  ISETP.GE.AND P3, PT, R37, UR4, PT ;  /* 0x0000000425007c0c */ /* 0x000fe2000bf66270 */
[----:B------:R-:W4:Y:S04]  /*117b0*/  LDL R41, [R1+0x68] ;  /* 0x0000680001297983 */ /* 0x000f280000100800 */
[----:B------:R-:W-:Y:S01]  /*117c0*/  @!P0 ST.E.64 desc[UR40][R6.64], R72 ;  /* 0x0000004806008985 */ /* 0x000fe2000c101b28 */
[----:B-----5:R-:W-:-:S03]  /*117d0*/  @!P1 LEA.HI.X R9, R14, R48, R25, 0x2, P5 ;  /* 0x000000300e099211 */ /* 0x020fc600028f1419 */
[----:B------:R-:W5:Y:S04]  /*117e0*/  LDL R14, [R1+0x104] ;  /* 0x00010400010e7983 */ /* 0x000f680000100800 */
[----:B------:R-:W5:Y:S04]  /*117f0*/  LDL R25, [R1+0x108] ;  /* 0x0001080001197983 */ /* 0x000f680000100800 */
[----:B------:R1:W-:Y:S02]  /*11800*/  @!P1 ST.E.64 desc[UR40][R8.64], R76 ;  /* 0x0000004c08009985 */ /* 0x0003e4000c101b28 */
[----:B-1----:R-:W-:-:S04]  /*11810*/  @!P2 LEA R8, P5, R32, R11, 0x2 ;  /* 0x0000000b2008a211 */ /* 0x002fc800078a10ff */
[-C--:B--2---:R-:W-:Y:S02]  /*11820*/  @!P2 LEA.HI.X R9, R32, R48.reuse, R24, 0x2, P5 ;  /* 0x000000302009a211 */ /* 0x084fe400028f1418 */
[----:B------:R-:W2:Y:S04]  /*11830*/  LDL R32, [R1+0x100] ;  /* 0x0001000001207983 */ /* 0x000ea80000100800 */
[----:B------:R-:W2:Y:S01]  /*11840*/  LDL R24, [R1+0xfc] ;  /* 0x0000fc0001187983 */ /* 0x000ea20000100800 */
[----:B------:R-:W-:Y:S02]  /*11850*/  @!P3 LEA R6, P4, R37, R11, 0x2 ;  /* 0x0000000b2506b211 */ /* 0x000fe400078810ff */
[----:B------:R-:W-:Y:S02]  /*11860*/  ISETP.GE.AND P0, PT, R33, UR4, PT ;  /* 0x0000000421007c0c */ /* 0x000fe4000bf06270 */
[----:B------:R-:W-:-:S02]  /*11870*/  @!P3 LEA.HI.X R7, R37, R48, R40, 0x2, P4 ;  /* 0x000000302507b211 */ /* 0x000fc400020f1428 */
[----:B------:R-:W2:Y:S01]  /*11880*/  LDL R37, [R1+0x64] ;  /* 0x0000640001257983 */ /* 0x000ea20000100800 */
[----:B---3--:R-:W-:-:S03]  /*11890*/  ISETP.GE.AND P1, PT, R12, UR4, PT ;  /* 0x000000040c007c0c */ /* 0x008fc6000bf26270 */
[----:B------:R-:W-:Y:S04]  /*118a0*/  @!P3 ST.E.64 desc[UR40][R6.64], R80 ;  /* 0x000000500600b985 */ /* 0x000fe8000c101b28 */
[----:B------:R1:W-:Y:S01]  /*118b0*/  @!P2 ST.E.64 desc[UR40][R8.64], R84 ;  /* 0x000000540800a985 */ /* 0x0003e2000c101b28 */
[----:B----4-:R-:W-:-:S03]  /*118c0*/  ISETP.GE.AND P2, PT, R13, UR4, PT ;  /* 0x000000040d007c0c */ /* 0x010fc6000bf46270 */
[----:B------:R-:W3:Y:S02]  /*118d0*/  LDL R40, [R1+0xe8] ;  /* 0x0000e80001287983 */ /* 0x000ee40000100800 */
[CC--:B-1----:R-:W-:Y:S02]  /*118e0*/  @!P1 LEA R8, P5, R12.reuse, R11.reuse, 0x2 ;  /* 0x0000000b0c089211 */ /* 0x0c2fe400078a10ff */
[----:B------:R-:W-:Y:S02]  /*118f0*/  @!P0 LEA R6, P4, R33, R11, 0x2 ;  /* 0x0000000b21068211 */ /* 0x000fe400078810ff */
[----:B------:R-:W-:Y:S02]  /*11900*/  ISETP.GE.AND P3, PT, R21, UR4, PT ;  /* 0x0000000415007c0c */ /* 0x000fe4000bf66270 */
[-C--:B------:R-:W-:Y:S02]  /*11910*/  @!P1 LEA.HI.X R9, R12, R48.reuse, R29, 0x2, P5 ;  /* 0x000000300c099211 */ /* 0x080fe400028f141d */
[----:B------:R-:W4:Y:S01]  /*11920*/  LDL R12, [R1+0x6c] ;  /* 0x00006c00010c7983 */ /* 0x000f220000100800 */
[----:B------:R-:W-:-:S03]  /*11930*/  @!P0 LEA.HI.X R7, R33, R48, R36, 0x2, P4 ;  /* 0x0000003021078211 */ /* 0x000fc600020f1424 */
[----:B------:R-:W3:Y:S04]  /*11940*/  LDL R33, [R1+0x60] ;  /* 0x0000600001217983 */ /* 0x000ee80000100800 */
[----:B------:R-:W-:Y:S04]  /*11950*/  @!P0 ST.E.64 desc[UR40][R6.64], R88 ;  /* 0x0000005806008985 */ /* 0x000fe8000c101b28 */
[----:B------:R1:W-:Y:S01]  /*11960*/  @!P1 ST.E.64 desc[UR40][R8.64], R92 ;  /* 0x0000005c08009985 */ /* 0x0003e2000c101b28 */
[----:B------:R-:W-:-:S03]  /*11970*/  ISETP.GE.AND P0, PT, R28, UR4, PT ;  /* 0x000000041c007c0c */ /* 0x000fc6000bf06270 */
[----:B------:R-:W3:Y:S04]  /*11980*/  LDL R29, [R1+0x5c] ;  /* 0x00005c00011d7983 */ /* 0x000ee80000100800 */
[----:B------:R-:W3:Y:S01]  /*11990*/  LDL R36, [R1+0xe4] ;  /* 0x0000e40001247983 */ /* 0x000ee20000100800 */
[-C--:B-1----:R-:W-:Y:S02]  /*119a0*/  @!P2 LEA R8, P5, R13, R11.reuse, 0x2 ;  /* 0x0000000b0d08a211 */ /* 0x082fe400078a10ff */
[----:B------:R-:W-:Y:S02]  /*119b0*/  @!P3 LEA R6, P4, R21, R11, 0x2 ;  /* 0x0000000b1506b211 */ /* 0x000fe400078810ff */
[----:B------:R-:W-:Y:S02]  /*119c0*/  ISETP.GE.AND P1, PT, R15, UR4, PT ;  /* 0x000000040f007c0c */ /* 0x000fe4000bf26270 */
[----:B-----5:R-:W-:-:S02]  /*119d0*/  @!P2 LEA.HI.X R9, R13, R48, R14, 0x2, P5 ;  /* 0x000000300d09a211 */ /* 0x020fc400028f140e */
[----:B------:R-:W5:Y:S04]  /*119e0*/  LDL R13, [R1+0xf0] ;  /* 0x0000f000010d7983 */ /* 0x000f680000100800 */
[----:B------:R-:W5:Y:S01]  /*119f0*/  LDL R14, [R1+0x58] ;  /* 0x00005800010e7983 */ /* 0x000f620000100800 */
[----:B------:R-:W-:-:S03]  /*11a00*/  @!P3 LEA.HI.X R7, R21, R48, R25, 0x2, P4 ;  /* 0x000000301507b211 */ /* 0x000fc600020f1419 */
[----:B------:R-:W5:Y:S04]  /*11a10*/  LDL R25, [R1+0x54] ;  /* 0x0000540001197983 */ /* 0x000f680000100800 */
[----:B------:R-:W5:Y:S04]  /*11a20*/  LDL R21, [R1+0x50] ;  /* 0x0000500001157983 */ /* 0x000f680000100800 */
[----:B------:R1:W-:Y:S04]  /*11a30*/  @!P3 ST.E.64 desc[UR40][R6.64], R96 ;  /* 0x000000600600b985 */ /* 0x0003e8000c101b28 */
[----:B------:R0:W-:Y:S01]  /*11a40*/  @!P2 ST.E.64 desc[UR40][R8.64], R100 ;  /* 0x000000640800a985 */ /* 0x0001e2000c101b28 */
[----:B-1----:R-:W-:-:S02]  /*11a50*/  @!P0 LEA R6, P5, R28, R11, 0x2 ;  /* 0x0000000b1c068211 */ /* 0x002fc400078a10ff */
[C---:B0-----:R-:W-:Y:S02]  /*11a60*/  @!P1 LEA R8, P2, R15.reuse, R11, 0x2 ;  /* 0x0000000b0f089211 */ /* 0x041fe400078410ff */
[-C--:B--2---:R-:W-:Y:S02]  /*11a70*/  @!P0 LEA.HI.X R7, R28, R48.reuse, R32, 0x2, P5 ;  /* 0x000000301c078211 */ /* 0x084fe400028f1420 */
[----:B------:R-:W-:Y:S01]  /*11a80*/  @!P1 LEA.HI.X R9, R15, R48, R24, 0x2, P2 ;  /* 0x000000300f099211 */ /* 0x000fe200010f1418 */
[----:B------:R-:W2:Y:S04]  /*11a90*/  LDL R32, [R1+0xe0] ;  /* 0x0000e00001207983 */ /* 0x000ea80000100800 */
[----:B------:R-:W2:Y:S04]  /*11aa0*/  LDL R15, [R1+0xdc] ;  /* 0x0000dc00010f7983 */ /* 0x000ea80000100800 */
[----:B------:R-:W2:Y:S04]  /*11ab0*/  LDL R28, [R1+0xd8] ;  /* 0x0000d800011c7983 */ /* 0x000ea80000100800 */
[----:B------:R-:W2:Y:S01]  /*11ac0*/  LDL R24, [R1+0xd4] ;  /* 0x0000d40001187983 */ /* 0x000ea20000100800 */
[----:B------:R-:W-:-:S02]  /*11ad0*/  ISETP.GE.AND P3, PT, R53, UR4, PT ;  /* 0x0000000435007c0c */ /* 0x000fc4000bf66270 */
[----:B------:R-:W-:Y:S01]  /*11ae0*/  ISETP.GE.AND P4, PT, R45, UR4, PT ;  /* 0x000000042d007c0c */ /* 0x000fe2000bf86270 */
[----:B------:R0:W-:Y:S04]  /*11af0*/  @!P0 ST.E.64 desc[UR40][R6.64], R104 ;  /* 0x0000006806008985 */ /* 0x0001e8000c101b28 */
[----:B------:R1:W-:Y:S01]  /*11b00*/  @!P1 ST.E.64 desc[UR40][R8.64], R108 ;  /* 0x0000006c08009985 */ /* 0x0003e2000c101b28 */
[----:B------:R-:W-:-:S05]  /*11b10*/  ISETP.GE.AND P1, PT, R41, UR4, PT ;  /* 0x0000000429007c0c */ /* 0x000fca000bf26270 */
[-C--:B0-----:R-:W-:Y:S02]  /*11b20*/  @!P3 LEA R6, P0, R53, R11.reuse, 0x2 ;  /* 0x0000000b3506b211 */ /* 0x081fe400078010ff */
[----:B-1----:R-:W-:Y:S02]  /*11b30*/  @!P4 LEA R8, P5, R45, R11, 0x2 ;  /* 0x0000000b2d08c211 */ /* 0x002fe400078a10ff */
[-C--:B------:R-:W-:Y:S02]  /*11b40*/  @!P3 LEA.HI.X R7, R53, R48.reuse, R56, 0x2, P0 ;  /* 0x000000303507b211 */ /* 0x080fe400000f1438 */
[----:B------:R-:W-:Y:S02]  /*11b50*/  ISETP.GE.AND P0, PT, R37, UR4, PT ;  /* 0x0000000425007c0c */ /* 0x000fe4000bf06270 */
[----:B------:R-:W-:Y:S01]  /*11b60*/  @!P4 LEA.HI.X R9, R45, R48, R52, 0x2, P5 ;  /* 0x000000302d09c211 */ /* 0x000fe200028f1434 */
[----:B------:R-:W-:Y:S04]  /*11b70*/  @!P3 ST.E.64 desc[UR40][R6.64], R112 ;  /* 0x000000700600b985 */ /* 0x000fe8000c101b28 */
[----:B------:R0:W-:Y:S01]  /*11b80*/  @!P4 ST.E.64 desc[UR40][R8.64], R116 ;  /* 0x000000740800c985 */ /* 0x0001e2000c101b28 */
[----:B----4-:R-:W-:-:S02]  /*11b90*/  ISETP.GE.AND P2, PT, R12, UR4, PT ;  /* 0x000000040c007c0c */ /* 0x010fc4000bf46270 */
[----:B---3--:R-:W-:Y:S02]  /*11ba0*/  ISETP.GE.AND P4, PT, R33, UR4, PT ;  /* 0x0000000421007c0c */ /* 0x008fe4000bf86270 */
[----:B0-----:R-:W-:-:S09]  /*11bb0*/  @!P1 LEA R8, P5, R41, R11, 0x2 ;  /* 0x0000000b29089211 */ /* 0x001fd200078a10ff */
[CC--:B------:R-:W-:Y:S02]  /*11bc0*/  @!P2 LEA R6, P3, R12.reuse, R11.reuse, 0x2 ;  /* 0x0000000b0c06a211 */ /* 0x0c0fe400078610ff */
[-C--:B------:R-:W-:Y:S02]  /*11bd0*/  @!P1 LEA.HI.X R9, R41, R48.reuse, R44, 0x2, P5 ;  /* 0x0000003029099211 */ /* 0x080fe400028f142c */
[----:B-----5:R-:W-:Y:S02]  /*11be0*/  @!P2 LEA.HI.X R7, R12, R48, R13, 0x2, P3 ;  /* 0x000000300c07a211 */ /* 0x020fe400018f140d */
[----:B------:R-:W-:-:S03]  /*11bf0*/  @!P0 LEA R12, P3, R37, R11, 0x2 ;  /* 0x0000000b250c8211 */ /* 0x000fc600078610ff */
[----:B------:R0:W-:Y:S01]  /*11c00*/  @!P2 ST.E.64 desc[UR40][R6.64], R120 ;  /* 0x000000780600a985 */ /* 0x0001e2000c101b28 */
[----:B------:R-:W-:Y:S02]  /*11c10*/  ISETP.GE.AND P2, PT, R29, UR4, PT ;  /* 0x000000041d007c0c */ /* 0x000fe4000bf46270 */
[----:B------:R-:W-:Y:S02]  /*11c20*/  @!P0 LEA.HI.X R13, R37, R48, R40, 0x2, P3 ;  /* 0x00000030250d8211 */ /* 0x000fe400018f1428 */
[----:B------:R-:W-:Y:S01]  /*11c30*/  ISETP.GE.AND P3, PT, R14, UR4, PT ;  /* 0x000000040e007c0c */ /* 0x000fe2000bf66270 */
[----:B------:R1:W-:Y:S01]  /*11c40*/  @!P1 ST.E.64 desc[UR40][R8.64], R124 ;  /* 0x0000007c08009985 */ /* 0x0003e2000c101b28 */
[----:B------:R-:W-:-:S03]  /*11c50*/  ISETP.GE.AND P1, PT, R25, UR4, PT ;  /* 0x0000000419007c0c */ /* 0x000fc6000bf26270 */
[----:B------:R3:W-:Y:S01]  /*11c60*/  @!P0 ST.E.64 desc[UR40][R12.64], R128 ;  /* 0x000000800c008985 */ /* 0x0007e2000c101b28 */
[----:B------:R-:W-:Y:S02]  /*11c70*/  ISETP.GE.AND P0, PT, R21, UR4, PT ;  /* 0x0000000415007c0c */ /* 0x000fe4000bf06270 */
[----:B0-----:R-:W-:-:S04]  /*11c80*/  @!P4 LEA R6, P5, R33, R11, 0x2 ;  /* 0x0000000b2106c211 */ /* 0x001fc800078a10ff */
[----:B------:R-:W-:Y:S02]  /*11c90*/  @!P4 LEA.HI.X R7, R33, R48, R36, 0x2, P5 ;  /* 0x000000302107c211 */ /* 0x000fe400028f1424 */
[----:B-1----:R-:W-:-:S03]  /*11ca0*/  @!P2 LEA R8, P5, R29, R11, 0x2 ;  /* 0x0000000b1d08a211 */ /* 0x002fc600078a10ff */
[----:B------:R0:W-:Y:S01]  /*11cb0*/  @!P4 ST.E.64 desc[UR40][R6.64], R132 ;  /* 0x000000840600c985 */ /* 0x0001e2000c101b28 */
[CC--:B---3--:R-:W-:Y:S02]  /*11cc0*/  @!P3 LEA R12, P4, R14.reuse, R11.reuse, 0x2 ;  /* 0x0000000b0e0cb211 */ /* 0x0c8fe400078810ff */
[-C--:B--2---:R-:W-:Y:S02]  /*11cd0*/  @!P2 LEA.HI.X R9, R29, R48.reuse, R32, 0x2, P5 ;  /* 0x000000301d09a211 */ /* 0x084fe400028f1420 */
[-C--:B0-----:R-:W-:Y:S02]  /*11ce0*/  @!P1 LEA R6, P5, R25, R11.reuse, 0x2 ;  /* 0x0000000b19069211 */ /* 0x081fe400078a10ff */
[-C--:B------:R-:W-:Y:S02]  /*11cf0*/  @!P3 LEA.HI.X R13, R14, R48.reuse, R15, 0x2, P4 ;  /* 0x000000300e0db211 */ /* 0x080fe400020f140f */
[----:B------:R-:W-:Y:S02]  /*11d00*/  @!P0 LEA R14, P4, R21, R11, 0x2 ;  /* 0x0000000b150e8211 */ /* 0x000fe400078810ff */
[-C--:B------:R-:W-:Y:S01]  /*11d10*/  @!P1 LEA.HI.X R7, R25, R48.reuse, R28, 0x2, P5 ;  /* 0x0000003019079211 */ /* 0x080fe200028f141c */
[----:B------:R3:W-:Y:S01]  /*11d20*/  @!P2 ST.E.64 desc[UR40][R8.64], R136 ;  /* 0x000000880800a985 */ /* 0x0007e2000c101b28 */
[----:B------:R-:W-:-:S03]  /*11d30*/  @!P0 LEA.HI.X R15, R21, R48, R24, 0x2, P4 ;  /* 0x00000030150f8211 */ /* 0x000fc600020f1418 */
[----:B------:R3:W-:Y:S04]  /*11d40*/  @!P3 ST.E.64 desc[UR40][R12.64], R140 ;  /* 0x0000008c0c00b985 */ /* 0x0007e8000c101b28 */
[----:B------:R3:W-:Y:S04]  /*11d50*/  @!P1 ST.E.64 desc[UR40][R6.64], R144 ;  /* 0x0000009006009985 */ /* 0x0007e8000c101b28 */
[----:B------:R3:W-:Y:S02]  /*11d60*/  @!P0 ST.E.64 desc[UR40][R14.64], R148 ;  /* 0x000000940e008985 */ /* 0x0007e4000c101b28 */
.L_x_784:
[----:B------:R-:W-:Y:S05]  /*11d70*/  BSYNC B1 ;  /* 0x0000000000017941 */ /* 0x000fea0003800000 */
.L_x_783:
[----:B------:R-:W-:-:S03]  /*11d80*/  UMOV UR4, 0xffffffff ;  /* 0xffffffff00047882 */ /* 0x000fc60000000000 */
[----:B------:R-:W-:Y:S05]  /*11d90*/  BRA.DIV UR4, `(.L_x_785) ;  /* 0x000000a204987947 */ /* 0x000fea000b800000 */
[----:B0-----:R-:W0:Y:S04]  /*11da0*/  SHFL.IDX PT, R10, R10, 0x1, 0x1c1f ;  /* 0x003c1f000a0a7f89 */ /* 0x001e2800000e0000 */
[----:B------:R-:W4:Y:S02]  /*11db0*/  SHFL.IDX PT, R3, R3, 0x1, 0x1c1f ;  /* 0x003c1f0003037f89 */ /* 0x000f2400000e0000 */
.L_x_986:
[----:B------:R-:W-:-:S13]  /*11dc0*/  ISETP.GE.AND P0, PT, R20, R0, PT ;  /* 0x000000001400720c */ /* 0x000fda0003f06270 */
[----:B------:R-:W-:Y:S05]  /*11dd0*/  @P0 BRA `(.L_x_781) ;  /* 0x0000001c00980947 */ /* 0x000fea0003800000 */
[----:B------:R-:W5:Y:S01]  /*11de0*/  LDL R60, [R1+0x4c] ;  /* 0x00004c00013c7983 */ /* 0x000f620000100800 */
[----:B------:R-:W-:-:S03]  /*11df0*/  ULDC UR4, c[0x0][0xac8] ;  /* 0x0002b20000047ab9 */ /* 0x000fc60000000800 */
[----:B------:R-:W4:Y:S04]  /*11e00*/  LDL R73, [R1+0xc8] ;  /* 0x0000c80001497983 */ /* 0x000f280000100800 */
[----:B------:R-:W4:Y:S04]  /*11e10*/  LDL R52, [R1+0x84] ;  /* 0x0000840001347983 */ /* 0x000f280000100800 */
[----:B------:R-:W4:Y:S04]  /*11e20*/  LDL R41, [R1+0x78] ;  /* 0x0000780001297983 */ /* 0x000f280000100800 */
[----:B------:R-:W4:Y:S04]  /*11e30*/  LDL R36, [R1+0x70] ;  /* 0x0000700001247983 */ /* 0x000f280000100800 */
[----:B---3--:R-:W3:Y:S04]  /*11e40*/  LDL R7, [R1+0x7c] ;  /* 0x00007c0001077983 */ /* 0x008ee80000100800 */
[----:B------:R-:W3:Y:S04]  /*11e50*/  LDL R6, [R1+0xec] ;  /* 0x0000ec0001067983 */ /* 0x000ee80000100800 */
        /* <DEDUP_REMOVED lines=19> */
[----:B-1----:R-:W3:Y:S04]  /*11f90*/  LDL R48, [R1+0xf8] ;  /* 0x0000f80001307983 */ /* 0x002ee80000100800 */
        /* <DEDUP_REMOVED lines=10> */
[----:B--2---:R-:W2:Y:S01]  /*12040*/  LDL R11, [R1+0x50] ;  /* 0x00005000010b7983 */ /* 0x004ea20000100800 */
[----:B-----5:R-:W-:-:S02]  /*12050*/  ISETP.GE.AND P2, PT, R60, UR4, PT ;  /* 0x000000043c007c0c */ /* 0x020fc4000bf46270 */
[----:B----4-:R-:W-:Y:S01]  /*12060*/  ISETP.GE.AND P3, PT, R73, UR4, PT ;  /* 0x0000000449007c0c */ /* 0x010fe2000bf66270 */
[----:B------:R-:W-:Y:S02]  /*12070*/  IMAD.MOV.U32 R57, RZ, RZ, R52 ;  /* 0x000000ffff397224 */ /* 0x000fe400078e0034 */
[----:B------:R-:W-:Y:S02]  /*12080*/  IMAD.MOV.U32 R52, RZ, RZ, R41 ;  /* 0x000000ffff347224 */ /* 0x000fe400078e0029 */
[----:B------:R-:W-:Y:S02]  /*12090*/  IMAD.MOV.U32 R41, RZ, RZ, R36 ;  /* 0x000000ffff297224 */ /* 0x000fe400078e0024 */
[----:B---3--:R-:W-:-:S04]  /*120a0*/  IMAD.MOV.U32 R56, RZ, RZ, R7 ;  /* 0x000000ffff387224 */ /* 0x008fc800078e0007 */
[----:B0-----:R-:W-:Y:S02]  /*120b0*/  @!P2 IMAD.MOV.U32 R7, RZ, RZ, R10 ;  /* 0x000000ffff07a224 */ /* 0x001fe400078e000a */
[----:B------:R-:W-:Y:S02]  /*120c0*/  IMAD.MOV.U32 R36, RZ, RZ, R6 ;  /* 0x000000ffff247224 */ /* 0x000fe400078e0006 */
[----:B------:R-:W-:-:S04]  /*120d0*/  @!P2 IMAD.MOV.U32 R6, RZ, RZ, R3 ;  /* 0x000000ffff06a224 */ /* 0x000fc800078e0003 */
[----:B------:R-:W-:-:S04]  /*120e0*/  @!P2 IMAD.WIDE R6, R60, 0x4, R6 ;  /* 0x000000043c06a825 */ /* 0x000fc800078e0206 */
[----:B------:R-:W-:Y:S02]  /*120f0*/  IMAD.MOV.U32 R60, RZ, RZ, R57 ;  /* 0x000000ffff3c7224 */ /* 0x000fe400078e0039 */
[----:B------:R-:W-:Y:S01]  /*12100*/  IMAD.MOV.U32 R57, RZ, RZ, R8 ;  /* 0x000000ffff397224 */ /* 0x000fe200078e0008 */
[C---:B------:R-:W-:Y:S01]  /*12110*/  @!P3 LEA R8, P4, R73.reuse, R3, 0x2 ;  /* 0x000000034908b211 */ /* 0x040fe200078810ff */
[----:B------:R-:W-:Y:S02]  /*12120*/  IMAD.MOV.U32 R61, RZ, RZ, R25 ;  /* 0x000000ffff3d7224 */ /* 0x000fe400078e0019 */
[----:B------:R-:W-:Y:S02]  /*12130*/  IMAD.MOV.U32 R25, RZ, RZ, R15 ;  /* 0x000000ffff197224 */ /* 0x000fe400078e000f */
[----:B------:R-:W-:Y:S01]  /*12140*/  IMAD.MOV.U32 R15, RZ, RZ, R9 ;  /* 0x000000ffff0f7224 */ /* 0x000fe200078e0009 */
[----:B------:R-:W-:Y:S02]  /*12150*/  @!P3 LEA.HI.X R9, R73, R10, R85, 0x2, P4 ;  /* 0x0000000a4909b211 */ /* 0x000fe400020f1455 */
[----:B------:R-:W3:Y:S01]  /*12160*/  LDL R85, [R1+0x144] ;  /* 0x0001440001557983 */ /* 0x000ee20000100800 */
[----:B------:R-:W-:-:S03]  /*12170*/  ISETP.GE.AND P0, PT, R76, UR4, PT ;  /* 0x000000044c007c0c */ /* 0x000fc6000bf06270 */
[----:B------:R-:W4:Y:S04]  /*12180*/  LDL R73, [R1+0x140] ;  /* 0x0001400001497983 */ /* 0x000f280000100800 */
[----:B------:R-:W-:Y:S04]  /*12190*/  @!P2 ST.E.64 desc[UR40][R6.64], R26 ;  /* 0x0000001a0600a985 */ /* 0x000fe8000c101b28 */
[----:B------:R0:W-:Y:S02]  /*121a0*/  @!P3 ST.E.64 desc[UR40][R8.64], R30 ;  /* 0x0000001e0800b985 */ /* 0x0001e4000c101b28 */
[----:B0-----:R-:W-:-:S02]  /*121b0*/  @!P0 LEA R8, P4, R76, R3, 0x2 ;  /* 0x000000034c088211 */ /* 0x001fc400078810ff */
[----:B------:R-:W-:Y:S02]  /*121c0*/  ISETP.GE.AND P1, PT, R64, UR4, PT ;  /* 0x0000000440007c0c */ /* 0x000fe4000bf26270 */
[----:B---3--:R-:W-:Y:S02]  /*121d0*/  @!P0 LEA.HI.X R9, R76, R10, R85, 0x2, P4 ;  /* 0x0000000a4c098211 */ /* 0x008fe400020f1455 */
[----:B------:R-:W3:Y:S01]  /*121e0*/  LDL R85, [R1+0x13c] ;  /* 0x00013c0001557983 */ /* 0x000ee20000100800 */
[----:B------:R-:W-:-:S08]  /*121f0*/  ISETP.GE.AND P2, PT, R69, UR4, PT ;  /* 0x0000000445007c0c */ /* 0x000fd0000bf46270 */
[CC--:B------:R-:W-:Y:S01]  /*12200*/  @!P1 LEA R6, P5, R64.reuse, R3.reuse, 0x2 ;  /* 0x0000000340069211 */ /* 0x0c0fe200078a10ff */
[----:B------:R-:W5:Y:S03]  /*12210*/  LDL R76, [R1+0x98] ;  /* 0x00009800014c7983 */ /* 0x000f660000100800 */
[----:B------:R-:W-:Y:S02]  /*12220*/  @!P1 LEA.HI.X R7, R64, R10, R72, 0x2, P5 ;  /* 0x0000000a40079211 */ /* 0x000fe400028f1448 */
[----:B------:R-:W-:Y:S01]  /*12230*/  ISETP.GE.AND P3, PT, R81, UR4, PT ;  /* 0x0000000451007c0c */ /* 0x000fe2000bf66270 */
[----:B------:R-:W2:Y:S04]  /*12240*/  LDL R72, [R1+0x9c] ;  /* 0x00009c0001487983 */ /* 0x000ea80000100800 */
[----:B------:R0:W-:Y:S04]  /*12250*/  @!P1 ST.E.64 desc[UR40][R6.64], R34 ;  /* 0x0000002206009985 */ /* 0x0001e8000c101b28 */
[----:B------:R1:W-:Y:S01]  /*12260*/  @!P0 ST.E.64 desc[UR40][R8.64], R38 ;  /* 0x0000002608008985 */ /* 0x0003e2000c101b28 */
[----:B0-----:R-:W-:-:S04]  /*12270*/  @!P2 LEA R6, P5, R69, R3, 0x2 ;  /* 0x000000034506a211 */ /* 0x001fc800078a10ff */
[----:B----4-:R-:W-:Y:S02]  /*12280*/  @!P2 LEA.HI.X R7, R69, R10, R73, 0x2, P5 ;  /* 0x0000000a4507a211 */ /* 0x010fe400028f1449 */
[----:B------:R-:W4:Y:S01]  /*12290*/  LDL R73, [R1+0x138] ;  /* 0x0001380001497983 */ /* 0x000f220000100800 */
[----:B-1----:R-:W-:Y:S02]  /*122a0*/  @!P3 LEA R8, P4, R81, R3, 0x2 ;  /* 0x000000035108b211 */ /* 0x002fe400078810ff */
[----:B------:R-:W-:Y:S01]  /*122b0*/  ISETP.GE.AND P1, PT, R65, UR4, PT ;  /* 0x0000000441007c0c */ /* 0x000fe2000bf26270 */
[----:B------:R-:W-:Y:S01]  /*122c0*/  IMAD.MOV.U32 R64, RZ, RZ, R60 ;  /* 0x000000ffff407224 */ /* 0x000fe200078e003c */
[----:B------:R0:W-:Y:S01]  /*122d0*/  @!P2 ST.E.64 desc[UR40][R6.64], R42 ;  /* 0x0000002a0600a985 */ /* 0x0001e2000c101b28 */
[----:B------:R-:W-:-:S03]  /*122e0*/  ISETP.GE.AND P0, PT, R84, UR4, PT ;  /* 0x0000000454007c0c */ /* 0x000fc6000bf06270 */
[----:B------:R-:W5:Y:S01]  /*122f0*/  LDL R69, [R1+0x94] ;  /* 0x0000940001457983 */ /* 0x000f620000100800 */
[----:B---3--:R-:W-:-:S03]  /*12300*/  @!P3 LEA.HI.X R9, R81, R10, R85, 0x2, P4 ;  /* 0x0000000a5109b211 */ /* 0x008fc600020f1455 */
[----:B------:R-:W3:Y:S04]  /*12310*/  LDL R60, [R1+0xa0] ;  /* 0x0000a000013c7983 */ /* 0x000ee80000100800 */
[----:B------:R-:W2:Y:S01]  /*12320*/  LDL R81, [R1+0x130] ;  /* 0x0001300001517983 */ /* 0x000ea20000100800 */
[----:B------:R-:W-:Y:S02]  /*12330*/  ISETP.GE.AND P2, PT, R77, UR4, PT ;  /* 0x000000044d007c0c */ /* 0x000fe4000bf46270 */
[C---:B0-----:R-:W-:Y:S01]  /*12340*/  @!P1 LEA R6, P5, R65.reuse, R3, 0x2 ;  /* 0x0000000341069211 */ /* 0x041fe200078a10ff */
[----:B------:R-:W5:Y:S04]  /*12350*/  LDL R85, [R1+0x134] ;  /* 0x0001340001557983 */ /* 0x000f680000100800 */
[----:B------:R0:W-:Y:S01]  /*12360*/  @!P3 ST.E.64 desc[UR40][R8.64], R46 ;  /* 0x0000002e0800b985 */ /* 0x0001e2000c101b28 */
[----:B----4-:R-:W-:-:S02]  /*12370*/  @!P1 LEA.HI.X R7, R65, R10, R73, 0x2, P5 ;  /* 0x0000000a41079211 */ /* 0x010fc400028f1449 */
[----:B0-----:R-:W-:Y:S02]  /*12380*/  @!P0 LEA R8, P4, R84, R3, 0x2 ;  /* 0x0000000354088211 */ /* 0x001fe400078810ff */
[----:B------:R-:W-:Y:S01]  /*12390*/  ISETP.GE.AND P3, PT, R80, UR4, PT ;  /* 0x0000000450007c0c */ /* 0x000fe2000bf66270 */
[----:B------:R0:W-:Y:S01]  /*123a0*/  @!P1 ST.E.64 desc[UR40][R6.64], R4 ;  /* 0x0000000406009985 */ /* 0x0001e2000c101b28 */
[----:B------:R-:W-:-:S03]  /*123b0*/  IMAD.MOV.U32 R65, RZ, RZ, R61 ;  /* 0x000000ffff417224 */ /* 0x000fc600078e003d */
[----:B------:R-:W4:Y:S01]  /*123c0*/  LDL R73, [R1+0x90] ;  /* 0x0000900001497983 */ /* 0x000f220000100800 */
[----:B0-----:R-:W-:-:S03]  /*123d0*/  @!P2 LEA R4, P5, R77, R3, 0x2 ;  /* 0x000000034d04a211 */ /* 0x001fc600078a10ff */
[----:B------:R-:W4:Y:S01]  /*123e0*/  LDL R61, [R1+0x8c] ;  /* 0x00008c00013d7983 */ /* 0x000f220000100800 */
[----:B--2---:R-:W-:-:S03]  /*123f0*/  @!P2 LEA.HI.X R5, R77, R10, R81, 0x2, P5 ;  /* 0x0000000a4d05a211 */ /* 0x004fc600028f1451 */
[----:B------:R-:W2:Y:S01]  /*12400*/  LDL R77, [R1+0x128] ;  /* 0x00012800014d7983 */ /* 0x000ea20000100800 */
[----:B------:R-:W-:Y:S02]  /*12410*/  ISETP.GE.AND P1, PT, R68, UR4, PT ;  /* 0x0000000444007c0c */ /* 0x000fe4000bf26270 */
[----:B-----5:R-:W-:Y:S01]  /*12420*/  @!P0 LEA.HI.X R9, R84, R10, R85, 0x2, P4 ;  /* 0x0000000a54098211 */ /* 0x020fe200020f1455 */
[----:B------:R-:W5:Y:S04]  /*12430*/  LDL R81, [R1+0x12c] ;  /* 0x00012c0001517983 */ /* 0x000f680000100800 */
[----:B------:R-:W-:Y:S04]  /*12440*/  @!P0 ST.E.64 desc[UR40][R8.64], R54 ;  /* 0x0000003608008985 */ /* 0x000fe8000c101b28 */
[----:B------:R0:W-:Y:S02]  /*12450*/  @!P2 ST.E.64 desc[UR40][R4.64], R58 ;  /* 0x0000003a0400a985 */ /* 0x0001e4000c101b28 */
[----:B0-----:R-:W-:-:S04]  /*12460*/  @!P1 LEA R4, P5, R68, R3, 0x2 ;  /* 0x0000000344049211 */ /* 0x001fc800078a10ff */
[-C--:B--2---:R-:W-:Y:S02]  /*12470*/  @!P1 LEA.HI.X R5, R68, R10.reuse, R77, 0x2, P5 ;  /* 0x0000000a44059211 */ /* 0x084fe400028f144d */
[----:B------:R-:W2:Y:S01]  /*12480*/  LDL R77, [R1+0x120] ;  /* 0x00012000014d7983 */ /* 0x000ea20000100800 */
[----:B------:R-:W-:Y:S02]  /*12490*/  ISETP.GE.AND P2, PT, R72, UR4, PT ;  /* 0x0000000448007c0c */ /* 0x000fe4000bf46270 */
[CC--:B------:R-:W-:Y:S01]  /*124a0*/  @!P3 LEA R6, P4, R80.reuse, R3.reuse, 0x2 ;  /* 0x000000035006b211 */ /* 0x0c0fe200078810ff */
[----:B------:R-:W4:Y:S03]  /*124b0*/  LDL R68, [R1+0x88] ;  /* 0x0000880001447983 */ /* 0x000f260000100800 */
[----:B-----5:R-:W-:Y:S02]  /*124c0*/  @!P3 LEA.HI.X R7, R80, R10, R81, 0x2, P4 ;  /* 0x0000000a5007b211 */ /* 0x020fe400020f1451 */
[----:B------:R-:W5:Y:S04]  /*124d0*/  LDL R80, [R1+0x124] ;  /* 0x0001240001507983 */ /* 0x000f680000100800 */
[----:B------:R-:W-:Y:S04]  /*124e0*/  @!P3 ST.E.64 desc[UR40][R6.64], R62 ;  /* 0x0000003e0600b985 */ /* 0x000fe8000c101b28 */
[----:B------:R0:W-:Y:S02]  /*124f0*/  @!P1 ST.E.64 desc[UR40][R4.64], R66 ;  /* 0x0000004204009985 */ /* 0x0001e4000c101b28 */
[----:B0-----:R-:W-:-:S04]  /*12500*/  @!P2 LEA R4, P5, R72, R3, 0x2 ;  /* 0x000000034804a211 */ /* 0x001fc800078a10ff */
[----:B--2---:R-:W-:Y:S02]  /*12510*/  @!P2 LEA.HI.X R5, R72, R10, R77, 0x2, P5 ;  /* 0x0000000a4805a211 */ /* 0x004fe400028f144d */
[----:B------:R-:W2:Y:S01]  /*12520*/  LDL R72, [R1+0x118] ;  /* 0x0001180001487983 */ /* 0x000ea20000100800 */
[----:B---3--:R-:W-:-:S03]  /*12530*/  ISETP.GE.AND P0, PT, R60, UR4, PT ;  /* 0x000000043c007c0c */ /* 0x008fc6000bf06270 */
[----:B------:R-:W3:Y:S01]  /*12540*/  LDL R77, [R1+0x11c] ;  /* 0x00011c00014d7983 */ /* 0x000ee20000100800 */
[----:B------:R-:W-:-:S09]  /*12550*/  ISETP.GE.AND P1, PT, R69, UR4, PT ;  /* 0x0000000445007c0c */ /* 0x000fd2000bf26270 */
[----:B------:R-:W-:-:S04]  /*12560*/  @!P0 LEA R6, P4, R60, R3, 0x2 ;  /* 0x000000033c068211 */ /* 0x000fc800078810ff */
[----:B-----5:R-:W-:Y:S02]  /*12570*/  @!P0 LEA.HI.X R7, R60, R10, R80, 0x2, P4 ;  /* 0x0000000a3c078211 */ /* 0x020fe400020f1450 */
[----:B------:R-:W-:Y:S01]  /*12580*/  ISETP.GE.AND P3, PT, R76, UR4, PT ;  /* 0x000000044c007c0c */ /* 0x000fe2000bf66270 */
[----:B------:R-:W5:Y:S04]  /*12590*/  LDL R60, [R1+0x80] ;  /* 0x00008000013c7983 */ /* 0x000f680000100800 */
[----:B------:R-:W-:Y:S04]  /*125a0*/  @!P0 ST.E.64 desc[UR40][R6.64], R70 ;  /* 0x0000004606008985 */ /* 0x000fe8000c101b28 */
[----:B------:R0:W-:Y:S02]  /*125b0*/  @!P2 ST.E.64 desc[UR40][R4.64], R74 ;  /* 0x0000004a0400a985 */ /* 0x0001e4000c101b28 */
[----:B0-----:R-:W-:-:S04]  /*125c0*/  @!P1 LEA R4, P5, R69, R3, 0x2 ;  /* 0x0000000345049211 */ /* 0x001fc800078a10ff */
[-C--:B--2---:R-:W-:Y:S02]  /*125d0*/  @!P1 LEA.HI.X R5, R69, R10.reuse, R72, 0x2, P5 ;  /* 0x0000000a45059211 */ /* 0x084fe400028f1448 */
[----:B------:R-:W2:Y:S01]  /*125e0*/  LDL R72, [R1+0x110] ;  /* 0x0001100001487983 */ /* 0x000ea20000100800 */
[C---:B------:R-:W-:Y:S02]  /*125f0*/  @!P3 LEA R6, P4, R76.reuse, R3, 0x2 ;  /* 0x000000034c06b211 */ /* 0x040fe400078810ff */
[----:B----4-:R-:W-:Y:S01]  /*12600*/  ISETP.GE.AND P2, PT, R61, UR4, PT ;  /* 0x000000043d007c0c */ /* 0x010fe2000bf46270 */
[----:B------:R-:W4:Y:S01]  /*12610*/  LDL R69, [R1+0x10c] ;  /* 0x00010c0001457983 */ /* 0x000f220000100800 */
[----:B---3--:R-:W-:-:S03]  /*12620*/  @!P3 LEA.HI.X R7, R76, R10, R77, 0x2, P4 ;  /* 0x0000000a4c07b211 */ /* 0x008fc600020f144d */
[----:B------:R-:W3:Y:S04]  /*12630*/  LDL R76, [R1+0x114] ;  /* 0x00011400014c7983 */ /* 0x000ee80000100800 */
[----:B------:R-:W-:Y:S04]  /*12640*/  @!P3 ST.E.64 desc[UR40][R6.64], R78 ;  /* 0x0000004e0600b985 */ /* 0x000fe8000c101b28 */
[----:B------:R0:W-:Y:S02]  /*12650*/  @!P1 ST.E.64 desc[UR40][R4.64], R82 ;  /* 0x0000005204009985 */ /* 0x0001e4000c101b28 */
[----:B0-----:R-:W-:-:S02]  /*12660*/  @!P2 LEA R4, P5, R61, R3, 0x2 ;  /* 0x000000033d04a211 */ /* 0x001fc400078a10ff */
[----:B------:R-:W-:Y:S02]  /*12670*/  ISETP.GE.AND P0, PT, R73, UR4, PT ;  /* 0x0000000449007c0c */ /* 0x000fe4000bf06270 */
[----:B--2---:R-:W-:Y:S02]  /*12680*/  @!P2 LEA.HI.X R5, R61, R10, R72, 0x2, P5 ;  /* 0x0000000a3d05a211 */ /* 0x004fe400028f1448 */
[----:B------:R-:W2:Y:S01]  /*12690*/  LDL R61, [R1+0x104] ;  /* 0x00010400013d7983 */ /* 0x000ea20000100800 */
[----:B------:R-:W-:-:S08]  /*126a0*/  ISETP.GE.AND P3, PT, R68, UR4, PT ;  /* 0x0000000444007c0c */ /* 0x000fd0000bf66270 */
[C---:B------:R-:W-:Y:S02]  /*126b0*/  @!P0 LEA R6, P4, R73.reuse, R3, 0x2 ;  /* 0x0000000349068211 */ /* 0x040fe400078810ff */
[----:B------:R-:W-:Y:S02]  /*126c0*/  ISETP.GE.AND P1, PT, R64, UR4, PT ;  /* 0x0000000440007c0c */ /* 0x000fe4000bf26270 */
[----:B---3--:R-:W-:-:S05]  /*126d0*/  @!P0 LEA.HI.X R7, R73, R10, R76, 0x2, P4 ;  /* 0x0000000a49078211 */ /* 0x008fca00020f144c */
[----:B------:R0:W-:Y:S01]  /*126e0*/  @!P0 ST.E.64 desc[UR40][R6.64], R86 ;  /* 0x0000005606008985 */ /* 0x0001e2000c101b28 */
[----:B-----5:R-:W-:-:S03]  /*126f0*/  ISETP.GE.AND P0, PT, R60, UR4, PT ;  /* 0x000000043c007c0c */ /* 0x020fc6000bf06270 */
[----:B------:R1:W-:Y:S01]  /*12700*/  @!P2 ST.E.64 desc[UR40][R4.64], R90 ;  /* 0x0000005a0400a985 */ /* 0x0003e2000c101b28 */
[----:B------:R-:W-:Y:S02]  /*12710*/  ISETP.GE.AND P2, PT, R56, UR4, PT ;  /* 0x0000000438007c0c */ /* 0x000fe4000bf46270 */
[-C--:B0-----:R-:W-:Y:S02]  /*12720*/  @!P3 LEA R6, P4, R68, R3.reuse, 0x2 ;  /* 0x000000034406b211 */ /* 0x081fe400078810ff */
[----:B-1----:R-:W-:Y:S02]  /*12730*/  @!P1 LEA R4, P5, R64, R3, 0x2 ;  /* 0x0000000340049211 */ /* 0x002fe400078a10ff */
[-C--:B----4-:R-:W-:Y:S02]  /*12740*/  @!P3 LEA.HI.X R7, R68, R10.reuse, R69, 0x2, P4 ;  /* 0x0000000a4407b211 */ /* 0x090fe400020f1445 */
[----:B------:R-:W-:Y:S02]  /*12750*/  @!P1 LEA.HI.X R5, R64, R10, R65, 0x2, P5 ;  /* 0x0000000a40059211 */ /* 0x000fe400028f1441 */
[----:B------:R-:W-:Y:S01]  /*12760*/  ISETP.GE.AND P4, PT, R52, UR4, PT ;  /* 0x0000000434007c0c */ /* 0x000fe2000bf86270 */
[----:B------:R0:W-:Y:S01]  /*12770*/  @!P3 ST.E.64 desc[UR40][R6.64], R94 ;  /* 0x0000005e0600b985 */ /* 0x0001e2000c101b28 */
[----:B------:R-:W-:-:S03]  /*12780*/  ISETP.GE.AND P3, PT, R45, UR4, PT ;  /* 0x000000042d007c0c */ /* 0x000fc6000bf66270 */
[----:B------:R1:W-:Y:S01]  /*12790*/  @!P1 ST.E.64 desc[UR40][R4.64], R98 ;  /* 0x0000006204009985 */ /* 0x0003e2000c101b28 */
[-C--:B0-----:R-:W-:Y:S02]  /*127a0*/  @!P0 LEA R6, P5, R60, R3.reuse, 0x2 ;  /* 0x000000033c068211 */ /* 0x081fe400078a10ff */
[----:B-1----:R-:W-:-:S04]  /*127b0*/  @!P2 LEA R4, P1, R56, R3, 0x2 ;  /* 0x000000033804a211 */ /* 0x002fc800078210ff */
[-C--:B------:R-:W-:Y:S02]  /*127c0*/  @!P2 LEA.HI.X R5, R56, R10.reuse, R57, 0x2, P1 ;  /* 0x0000000a3805a211 */ /* 0x080fe400008f1439 */
[----:B------:R-:W-:Y:S02]  /*127d0*/  ISETP.GE.AND P1, PT, R41, UR4, PT ;  /* 0x0000000429007c0c */ /* 0x000fe4000bf26270 */
[----:B--2---:R-:W-:-:S05]  /*127e0*/  @!P0 LEA.HI.X R7, R60, R10, R61, 0x2, P5 ;  /* 0x0000000a3c078211 */ /* 0x004fca00028f143d */
[----:B------:R0:W-:Y:S04]  /*127f0*/  @!P0 ST.E.64 desc[UR40][R6.64], R102 ;  /* 0x0000006606008985 */ /* 0x0001e8000c101b28 */
[----:B------:R1:W-:Y:S01]  /*12800*/  @!P2 ST.E.64 desc[UR40][R4.64], R106 ;  /* 0x0000006a0400a985 */ /* 0x0003e2000c101b28 */
[----:B------:R-:W-:Y:S02]  /*12810*/  ISETP.GE.AND P2, PT, R37, UR4, PT ;  /* 0x0000000425007c0c */ /* 0x000fe4000bf46270 */
[CC--:B0-----:R-:W-:Y:S02]  /*12820*/  @!P4 LEA R6, P0, R52.reuse, R3.reuse, 0x2 ;  /* 0x000000033406c211 */ /* 0x0c1fe400078010ff */
[----:B-1----:R-:W-:Y:S02]  /*12830*/  @!P3 LEA R4, P5, R45, R3, 0x2 ;  /* 0x000000032d04b211 */ /* 0x002fe400078a10ff */
[----:B------:R-:W-:-:S02]  /*12840*/  @!P4 LEA.HI.X R7, R52, R10, R53, 0x2, P0 ;  /* 0x0000000a3407c211 */ /* 0x000fc400000f1435 */
[----:B------:R-:W-:Y:S02]  /*12850*/  ISETP.GE.AND P0, PT, R33, UR4, PT ;  /* 0x0000000421007c0c */ /* 0x000fe4000bf06270 */
[----:B------:R-:W-:Y:S01]  /*12860*/  @!P3 LEA.HI.X R5, R45, R10, R48, 0x2, P5 ;  /* 0x0000000a2d05b211 */ /* 0x000fe200028f1430 */
[----:B------:R0:W-:Y:S04]  /*12870*/  @!P4 ST.E.64 desc[UR40][R6.64], R110 ;  /* 0x0000006e0600c985 */ /* 0x0001e8000c101b28 */
[----:B------:R1:W-:Y:S01]  /*12880*/  @!P3 ST.E.64 desc[UR40][R4.64], R114 ;  /* 0x000000720400b985 */ /* 0x0003e2000c101b28 */
[----:B------:R-:W-:Y:S02]  /*12890*/  ISETP.GE.AND P3, PT, R29, UR4, PT ;  /* 0x000000041d007c0c */ /* 0x000fe4000bf66270 */
[----:B0-----:R-:W-:-:S02]  /*128a0*/  @!P1 LEA R6, P4, R41, R3, 0x2 ;  /* 0x0000000329069211 */ /* 0x001fc400078810ff */
[-C--:B-1----:R-:W-:Y:S02]  /*128b0*/  @!P2 LEA R4, P5, R37, R3.reuse, 0x2 ;  /* 0x000000032504a211 */ /* 0x082fe400078a10ff */
[-C--:B------:R-:W-:Y:S02]  /*128c0*/  @!P1 LEA.HI.X R7, R41, R10.reuse, R44, 0x2, P4 ;  /* 0x0000000a29079211 */ /* 0x080fe400020f142c */
[----:B------:R-:W-:Y:S02]  /*128d0*/  @!P0 LEA R8, P4, R33, R3, 0x2 ;  /* 0x0000000321088211 */ /* 0x000fe400078810ff */
[-C--:B------:R-:W-:Y:S01]  /*128e0*/  @!P2 LEA.HI.X R5, R37, R10.reuse, R40, 0x2, P5 ;  /* 0x0000000a2505a211 */ /* 0x080fe200028f1428 */
[----:B------:R-:W-:Y:S01]  /*128f0*/  @!P1 ST.E.64 desc[UR40][R6.64], R118 ;  /* 0x0000007606009985 */ /* 0x000fe2000c101b28 */
[----:B------:R-:W-:Y:S02]  /*12900*/  ISETP.GE.AND P1, PT, R25, UR4, PT ;  /* 0x0000000419007c0c */ /* 0x000fe4000bf26270 */
[----:B------:R-:W-:-:S02]  /*12910*/  @!P0 LEA.HI.X R9, R33, R10, R36, 0x2, P4 ;  /* 0x0000000a21098211 */ /* 0x000fc400020f1424 */
[----:B------:R-:W-:Y:S01]  /*12920*/  ISETP.GE.AND P4, PT, R12, UR4, PT ;  /* 0x000000040c007c0c */ /* 0x000fe2000bf86270 */
[----:B------:R0:W-:Y:S01]  /*12930*/  @!P2 ST.E.64 desc[UR40][R4.64], R122 ;  /* 0x0000007a0400a985 */ /* 0x0001e2000c101b28 */
[----:B------:R-:W-:-:S03]  /*12940*/  ISETP.GE.AND P2, PT, R21, UR4, PT ;  /* 0x0000000415007c0c */ /* 0x000fc6000bf46270 */
[----:B------:R1:W-:Y:S01]  /*12950*/  @!P0 ST.E.64 desc[UR40][R8.64], R126 ;  /* 0x0000007e08008985 */ /* 0x0003e2000c101b28 */
[----:B------:R-:W-:Y:S02]  /*12960*/  ISETP.GE.AND P0, PT, R14, UR4, PT ;  /* 0x000000040e007c0c */ /* 0x000fe4000bf06270 */
[----:B0-----:R-:W-:-:S04]  /*12970*/  @!P3 LEA R4, P5, R29, R3, 0x2 ;  /* 0x000000031d04b211 */ /* 0x001fc800078a10ff */
[----:B------:R-:W-:Y:S02]  /*12980*/  @!P3 LEA.HI.X R5, R29, R10, R32, 0x2, P5 ;  /* 0x0000000a1d05b211 */ /* 0x000fe400028f1420 */
[----:B------:R-:W-:-:S03]  /*12990*/  @!P1 LEA R6, P5, R25, R3, 0x2 ;  /* 0x0000000319069211 */ /* 0x000fc600078a10ff */
[----:B------:R0:W-:Y:S01]  /*129a0*/  @!P3 ST.E.64 desc[UR40][R4.64], R130 ;  /* 0x000000820400b985 */ /* 0x0001e2000c101b28 */
[----:B------:R-:W-:Y:S02]  /*129b0*/  @!P1 LEA.HI.X R7, R25, R10, R28, 0x2, P5 ;  /* 0x0000000a19079211 */ /* 0x000fe400028f141c */
[-C--:B-1----:R-:W-:Y:S02]  /*129c0*/  @!P2 LEA R8, P5, R21, R3.reuse, 0x2 ;  /* 0x000000031508a211 */ /* 0x082fe400078a10ff */
[----:B0-----:R-:W-:-:S04]  /*129d0*/  @!P4 LEA R4, P3, R12, R3, 0x2 ;  /* 0x000000030c04c211 */ /* 0x001fc800078610ff */
[-C--:B------:R-:W-:Y:S02]  /*129e0*/  @!P4 LEA.HI.X R5, R12, R10.reuse, R13, 0x2, P3 ;  /* 0x0000000a0c05c211 */ /* 0x080fe400018f140d */
[C---:B------:R-:W-:Y:S02]  /*129f0*/  @!P0 LEA R12, P3, R14.reuse, R3, 0x2 ;  /* 0x000000030e0c8211 */ /* 0x040fe400078610ff */
[-C--:B------:R-:W-:Y:S02]  /*12a00*/  @!P2 LEA.HI.X R9, R21, R10.reuse, R24, 0x2, P5 ;  /* 0x0000000a1509a211 */ /* 0x080fe400028f1418 */
[----:B------:R-:W-:Y:S01]  /*12a10*/  @!P0 LEA.HI.X R13, R14, R10, R15, 0x2, P3 ;  /* 0x0000000a0e0d8211 */ /* 0x000fe200018f140f */
[----:B------:R0:W-:Y:S04]  /*12a20*/  @!P1 ST.E.64 desc[UR40][R6.64], R134 ;  /* 0x0000008606009985 */ /* 0x0001e8000c101b28 */
[----:B------:R0:W-:Y:S04]  /*12a30*/  @!P4 ST.E.64 desc[UR40][R4.64], R138 ;  /* 0x0000008a0400c985 */ /* 0x0001e8000c101b28 */
[----:B------:R0:W-:Y:S04]  /*12a40*/  @!P2 ST.E.64 desc[UR40][R8.64], R142 ;  /* 0x0000008e0800a985 */ /* 0x0001e8000c101b28 */
[----:B------:R0:W-:Y:S01]  /*12a50*/  @!P0 ST.E.64 desc[UR40][R12.64], R146 ;  /* 0x000000920c008985 */ /* 0x0001e2000c101b28 */
[----:B------:R-:W-:-:S13]  /*12a60*/  ISETP.GE.AND P0, PT, R11, UR4, PT ;  /* 0x000000040b007c0c */ /* 0x000fda000bf06270 */
[----:B0-----:R-:W-:Y:S05]  /*12a70*/  @P0 BRA `(.L_x_781) ;  /* 0x0000001000700947 */ /* 0x001fea0003800000 */
[----:B------:R-:W2:Y:S01]  /*12a80*/  LDL R14, [R1+0xd4] ;  /* 0x0000d400010e7983 */ /* 0x000ea20000100800 */
[----:B------:R-:W-:-:S04]  /*12a90*/  LEA R4, P0, R11, R3, 0x2 ;  /* 0x000000030b047211 */ /* 0x000fc800078010ff */
[----:B--2---:R-:W-:-:S05]  /*12aa0*/  LEA.HI.X R5, R11, R10, R14, 0x2, P0 ;  /* 0x0000000a0b057211 */ /* 0x004fca00000f140e */
[----:B------:R0:W-:Y:S01]  /*12ab0*/  ST.E.64 desc[UR40][R4.64], R150 ;  /* 0x0000009604007985 */ /* 0x0001e2000c101b28 */
[----:B------:R-:W-:Y:S05]  /*12ac0*/  BRA `(.L_x_781) ;  /* 0x00000010005c7947 */ /* 0x000fea0003800000 */
.L_x_768:
[----:B-1----:R-:W3:Y:S01]  /*12ad0*/  LDL.LU R6, [R1+0x38] ;  /* 0x0000380001067983 */ /* 0x002ee20000300800 */
[----:B------:R-:W-:Y:S01]  /*12ae0*/  ULDC.64 UR6, c[0x0][0xc08] ;  /* 0x0003020000067ab9 */ /* 0x000fe20000000a00 */
[----:B------:R-:W-:Y:S02]  /*12af0*/  ULDC.64 UR4, c[0x0][0xc00] ;  /* 0x0003000000047ab9 */ /* 0x000fe40000000a00 */
[----:B------:R-:W4:Y:S04]  /*12b00*/  LDL.LU R0, [R1+0x3c] ;  /* 0x00003c0001007983 */ /* 0x000f280000300800 */
[----:B------:R-:W2:Y:S01]  /*12b10*/  LDL R8, [R1+0x30] ;  /* 0x0000300001087983 */ /* 0x000ea20000100800 */
[----:B------:R-:W-:Y:S01]  /*12b20*/  ISETP.NE.U32.AND P1, PT, RZ, UR6, PT ;  /* 0x00000006ff007c0c */ /* 0x000fe2000bf25070 */
[----:B------:R-:W-:Y:S01]  /*12b30*/  IMAD.MOV.U32 R3, RZ, RZ, RZ ;  /* 0x000000ffff037224 */ /* 0x000fe200078e00ff */
[----:B------:R-:W-:-:S02]  /*12b40*/  ISETP.NE.U32.AND P0, PT, RZ, UR4, PT ;  /* 0x00000004ff007c0c */ /* 0x000fc4000bf05070 */
[----:B------:R-:W-:Y:S02]  /*12b50*/  ISETP.NE.AND.EX P1, PT, RZ, UR7, PT, P1 ;  /* 0x00000007ff007c0c */ /* 0x000fe4000bf25310 */
[----:B------:R-:W-:Y:S02]  /*12b60*/  ISETP.NE.AND.EX P0, PT, RZ, UR5, PT, P0 ;  /* 0x00000005ff007c0c */ /* 0x000fe4000bf05300 */
[----:B---3--:R-:W-:Y:S01]  /*12b70*/  IADD3 R4, P2, R6, UR4, RZ ;  /* 0x0000000406047c10 */ /* 0x008fe2000ff5e0ff */
[----:B------:R-:W-:-:S03]  /*12b80*/  ULDC UR4, c[0x0][0xa88] ;  /* 0x0002a20000047ab9 */ /* 0x000fc60000000800 */
[----:B----4-:R-:W-:-:S05]  /*12b90*/  IADD3.X R5, R0, UR5, RZ, P2, !PT ;  /* 0x0000000500057c10 */ /* 0x010fca00097fe4ff */
[----:B------:R-:W-:Y:S01]  /*12ba0*/  @P1 IADD3 R6, P2, R6, UR6, RZ ;  /* 0x0000000606061c10 */ /* 0x000fe2000ff5e0ff */
[----:B------:R-:W-:Y:S01]  /*12bb0*/  IMAD.U32 R21, RZ, RZ, UR4 ;  /* 0x00000004ff157e24 */ /* 0x000fe2000f8e00ff */
[----:B------:R1:W5:Y:S02]  /*12bc0*/  @P0 LDG.E R3, desc[UR40][R4.64] ;  /* 0x0000002804030981 */ /* 0x000364000c1e1900 */
[----:B------:R-:W-:-:S05]  /*12bd0*/  @P1 IADD3.X R7, R0, UR7, RZ, P2, !PT ;  /* 0x0000000700071c10 */ /* 0x000fca00097fe4ff */
[----:B------:R1:W5:Y:S01]  /*12be0*/  @P1 LDG.E R21, desc[UR40][R6.64] ;  /* 0x0000002806151981 */ /* 0x000362000c1e1900 */
[----:B--2---:R-:W-:Y:S01]  /*12bf0*/  ISETP.NE.AND P2, PT, R8, RZ, PT ;  /* 0x000000ff0800720c */ /* 0x004fe20003f45270 */
[----:B------:R-:W2:-:S12]  /*12c00*/  S2R R0, SR_TID.X ;  /* 0x0000000000007919 */ /* 0x000e980000002100 */
[----:B------:R-:W3:Y:S01]  /*12c10*/  @!P2 LDC R8, c[0x0][0xad4] ;  /* 0x0002b500ff08ab82 */ /* 0x000ee20000000800 */
[----:B--2---:R-:W-:Y:S01]  /*12c20*/  VIADD R30, R0, 0xffffff80 ;  /* 0xffffff80001e7836 */ /* 0x004fe20000000000 */
[----:B---3--:R1:W-:Y:S01]  /*12c30*/  @!P2 STL [R1+0x30], R8 ;  /* 0x000030080100a387 */ /* 0x0083e20000100800 */
[----:B------:R-:W-:-:S03]  /*12c40*/  ISETP.GT.AND P2, PT, R8, 0x1, PT ;  /* 0x000000010800780c */ /* 0x000fc60003f44270 */
[----:B------:R-:W-:Y:S01]  /*12c50*/  ISETP.GT.AND P3, PT, R30, 0x7f, PT ;  /* 0x0000007f1e00780c */ /* 0x000fe20003f64270 */
[----:B------:R-:W-:-:S12]  /*12c60*/  @P1 BRA `(.L_x_786) ;  /* 0x0000000000101947 */ /* 0x000fd80003800000 */
[----:B------:R-:W-:Y:S05]  /*12c70*/  @!P0 BRA `(.L_x_786) ;  /* 0x00000000000c8947 */ /* 0x000fea0003800000 */
[----:B------:R-:W2:Y:S04]  /*12c80*/  LDG.E R0, desc[UR40][R4.64] ;  /* 0x0000002804007981 */ /* 0x000ea8000c1e1900 */
[----:B-----5:R-:W2:Y:S02]  /*12c90*/  LDG.E R21, desc[UR40][R4.64+0x4] ;  /* 0x0000042804157981 */ /* 0x020ea4000c1e1900 */
[----:B--2---:R-:W-:-:S07]  /*12ca0*/  IMAD.IADD R21, R21, 0x1, -R0 ;  /* 0x0000000115157824 */ /* 0x004fce00078e0a00 */
.L_x_786:
[----:B-1----:R-:W2:Y:S04]  /*12cb0*/  LDL.LU R4, [R1+0x34] ;  /* 0x0000340001047983 */ /* 0x002ea80000300800 */
[----:B------:R-:W3:Y:S01]  /*12cc0*/  LDL.LU R0, [R1+0xcc] ;  /* 0x0000cc0001007983 */ /* 0x000ee20000300800 */
[----:B------:R-:W-:Y:S01]  /*12cd0*/  BSSY B1, `(.L_x_787) ;  /* 0x0000039000017945 */ /* 0x000fe20003800000 */
[----:B-----5:R-:W-:Y:S02]  /*12ce0*/  SHF.R.S32.HI R24, RZ, 0x1f, R3 ;  /* 0x0000001fff187819 */ /* 0x020fe40000011403 */
[----:B--2---:R-:W-:Y:S02]  /*12cf0*/  SEL R31, R4, RZ, !P0 ;  /* 0x000000ff041f7207 */ /* 0x004fe40004000000 */
[----:B---3--:R-:W-:Y:S01]  /*12d00*/  SEL R26, R0, RZ, !P0 ;  /* 0x000000ff001a7207 */ /* 0x008fe20004000000 */
[----:B------:R-:W-:Y:S06]  /*12d10*/  @P3 BRA `(.L_x_788) ;  /* 0x0000000000d03947 */ /* 0x000fec0003800000 */
[----:B------:R-:W2:Y:S01]  /*12d20*/  LDL R4, [R1+0x44] ;  /* 0x0000440001047983 */ /* 0x000ea20000100800 */
[----:B------:R-:W1:Y:S01]  /*12d30*/  LDC R28, c[0x0][0xbe8] ;  /* 0x0002fa00ff1c7b82 */ /* 0x000e620000000800 */
[----:B------:R-:W2:Y:S02]  /*12d40*/  S2R R0, SR_TID.X ;  /* 0x0000000000007919 */ /* 0x000ea40000002100 */
[----:B--2---:R-:W-:Y:S02]  /*12d50*/  IMAD R0, R4, 0x80, R0 ;  /* 0x0000008004007824 */ /* 0x004fe400078e0200 */
[----:B-1----:R-:W-:Y:S02]  /*12d60*/  IMAD R4, R21, R28, RZ ;  /* 0x0000001c15047224 */ /* 0x002fe400078e02ff */
[----:B------:R-:W-:-:S05]  /*12d70*/  VIADD R33, R0, 0xffffff80 ;  /* 0xffffff8000217836 */ /* 0x000fca0000000000 */
[----:B------:R-:W-:-:S13]  /*12d80*/  ISETP.GE.AND P0, PT, R33, R4, PT ;  /* 0x000000042100720c */ /* 0x000fda0003f06270 */
[----:B------:R-:W-:Y:S05]  /*12d90*/  @P0 BRA `(.L_x_788) ;  /* 0x0000000000b00947 */ /* 0x000fea0003800000 */
[----:B------:R-:W2:Y:S01]  /*12da0*/  LDL.LU R32, [R1+0x48] ;  /* 0x0000480001207983 */ /* 0x000ea20000300800 */
[----:B------:R-:W-:Y:S01]  /*12db0*/  IMAD.MOV.U32 R20, RZ, RZ, 0x9b8 ;  /* 0x000009b8ff147424 */ /* 0x000fe200078e00ff */
[----:B------:R-:W-:Y:S01]  /*12dc0*/  ISETP.GT.AND P0, PT, R8, 0x1, PT ;  /* 0x000000010800780c */ /* 0x000fe20003f04270 */
[----:B------:R-:W1:Y:S01]  /*12dd0*/  LDC.64 R10, c[0x0][0xba8] ;  /* 0x0002ea00ff0a7b82 */ /* 0x000e620000000a00 */
[----:B------:R-:W-:Y:S01]  /*12de0*/  ISETP.NE.AND P1, PT, R28, 0x1, PT ;  /* 0x000000011c00780c */ /* 0x000fe20003f25270 */
[----:B------:R-:W-:Y:S01]  /*12df0*/  IMAD.MOV.U32 R25, RZ, RZ, R33 ;  /* 0x000000ffff197224 */ /* 0x000fe200078e0021 */
[----:B------:R-:W-:-:S05]  /*12e00*/  SEL R20, R20, 0x978, P0 ;  /* 0x0000097814147807 */ /* 0x000fca0000000000 */
[----:B------:R-:W3:Y:S08]  /*12e10*/  LDC.64 R4, c[0x0][R20+0x220] ;  /* 0x0000880014047b82 */ /* 0x000ef00000000a00 */
[----:B------:R-:W4:Y:S08]  /*12e20*/  LDC.64 R12, c[0x0][R20+0x218] ;  /* 0x00008600140c7b82 */ /* 0x000f300000000a00 */
[----:B------:R-:W5:Y:S08]  /*12e30*/  LDC.64 R6, c[0x0][R20+0x228] ;  /* 0x00008a0014067b82 */ /* 0x000f700000000a00 */
[----:B------:R-:W0:Y:S08]  /*12e40*/  @P1 LDC R0, c[0x0][0xbec] ;  /* 0x0002fb00ff001b82 */ /* 0x000e300000000800 */
[----:B------:R-:W5:Y:S08]  /*12e50*/  LDC.64 R8, c[0x0][R20+0x210] ;  /* 0x0000840014087b82 */ /* 0x000f700000000a00 */
[----:B------:R-:W5:Y:S01]  /*12e60*/  @P1 LDC R29, c[0x0][0xbf0] ;  /* 0x0002fc00ff1d1b82 */ /* 0x000f620000000800 */
[----:B0-----:R-:W-:-:S07]  /*12e70*/  @P1 IMAD.HI.U32 R0, R33, R0, RZ ;  /* 0x0000000021001227 */ /* 0x001fce00078e00ff */
[----:B-1----:R-:W0:Y:S01]  /*12e80*/  @!P0 LDC R10, c[0x0][0xb50] ;  /* 0x0002d400ff0a8b82 */ /* 0x002e220000000800 */
[-C--:B---3--:R-:W-:Y:S02]  /*12e90*/  IMAD R5, R5, R31.reuse, RZ ;  /* 0x0000001f05057224 */ /* 0x088fe400078e02ff */
[----:B------:R-:W-:-:S05]  /*12ea0*/  IMAD.WIDE.U32 R14, R4, R31, RZ ;  /* 0x0000001f040e7225 */ /* 0x000fca00078e00ff */
[----:B------:R-:W1:Y:S01]  /*12eb0*/  @!P0 LDC R11, c[0x0][0xb54] ;  /* 0x0002d500ff0b8b82 */ /* 0x000e620000000800 */
[-C--:B----4-:R-:W-:Y:S02]  /*12ec0*/  IMAD R27, R13, R201.reuse, RZ ;  /* 0x000000c90d1b7224 */ /* 0x090fe400078e02ff */
[----:B------:R-:W-:Y:S01]  /*12ed0*/  IMAD.WIDE.U32 R12, R12, R201, RZ ;  /* 0x000000c90c0c7225 */ /* 0x000fe200078e00ff */
[----:B-----5:R-:W-:-:S03]  /*12ee0*/  @P1 SHF.R.U32.HI R25, RZ, R29, R0 ;  /* 0x0000001dff191219 */ /* 0x020fc60000011600 */
[----:B------:R-:W-:Y:S01]  /*12ef0*/  IMAD R29, R4, R26, R5 ;  /* 0x0000001a041d7224 */ /* 0x000fe200078e0205 */
[----:B------:R-:W-:Y:S01]  /*12f00*/  IADD3 R12, P1, P3, R14, R12, R3 ;  /* 0x0000000c0e0c7210 */ /* 0x000fe20007b3e003 */
[----:B------:R-:W-:Y:S02]  /*12f10*/  IMAD.IADD R27, R13, 0x1, R27 ;  /* 0x000000010d1b7824 */ /* 0x000fe400078e021b */
[----:B------:R-:W-:Y:S02]  /*12f20*/  IMAD.MOV R0, RZ, RZ, -R25 ;  /* 0x000000ffff007224 */ /* 0x000fe400078e0a19 */
[----:B------:R-:W-:Y:S01]  /*12f30*/  IMAD.IADD R29, R15, 0x1, R29 ;  /* 0x000000010f1d7824 */ /* 0x000fe200078e021d */
[----:B--2---:R-:W-:-:S05]  /*12f40*/  SEL R5, R32, RZ, P0 ;  /* 0x000000ff20057207 */ /* 0x004fca0000000000 */
[-C--:B------:R-:W-:Y:S02]  /*12f50*/  IMAD R13, R7, R5.reuse, RZ ;  /* 0x00000005070d7224 */ /* 0x080fe400078e02ff */
[----:B------:R-:W-:-:S04]  /*12f60*/  IMAD.WIDE.U32 R6, R6, R5, RZ ;  /* 0x0000000506067225 */ /* 0x000fc800078e00ff */
[----:B------:R-:W-:Y:S01]  /*12f70*/  IMAD R5, R28, R0, R33 ;  /* 0x000000001c057224 */ /* 0x000fe200078e0221 */
[----:B------:R-:W-:Y:S01]  /*12f80*/  IADD3.X R0, R29, R27, R24, P1, P3 ;  /* 0x0000001b1d007210 */ /* 0x000fe20000fe6418 */
[----:B------:R-:W-:Y:S01]  /*12f90*/  IMAD.IADD R13, R7, 0x1, R13 ;  /* 0x00000001070d7824 */ /* 0x000fe200078e020d */
[----:B------:R-:W-:Y:S02]  /*12fa0*/  IADD3 R6, P0, P1, R25, R12, R6 ;  /* 0x0000000c19067210 */ /* 0x000fe4000791e006 */
[----:B------:R-:W-:-:S04]  /*12fb0*/  SHF.R.S32.HI R25, RZ, 0x1f, R25 ;  /* 0x0000001fff197819 */ /* 0x000fc80000011419 */
[----:B------:R-:W-:Y:S01]  /*12fc0*/  IADD3.X R7, R25, R0, R13, P0, P1 ;  /* 0x0000000019077210 */ /* 0x000fe200007e240d */
[-C--:B------:R-:W-:Y:S01]  /*12fd0*/  IMAD R0, R9, R5.reuse, RZ ;  /* 0x0000000509007224 */ /* 0x080fe200078e02ff */
[----:B------:R-:W-:Y:S01]  /*12fe0*/  SHF.R.S32.HI R13, RZ, 0x1f, R5 ;  /* 0x0000001fff0d7819 */ /* 0x000fe20000011405 */
[----:B------:R-:W-:-:S04]  /*12ff0*/  IMAD.WIDE.U32 R6, R8, R5, R6 ;  /* 0x0000000508067225 */ /* 0x000fc800078e0006 */
[----:B------:R-:W-:Y:S01]  /*13000*/  IMAD R13, R8, R13, R0 ;  /* 0x0000000d080d7224 */ /* 0x000fe200078e0200 */
[----:B0-----:R-:W-:Y:S01]  /*13010*/  LEA R10, P0, R6, R10, 0x2 ;  /* 0x0000000a060a7211 */ /* 0x001fe200078010ff */
[----:B------:R-:W-:Y:S02]  /*13020*/  IMAD.MOV.U32 R5, RZ, RZ, -0x800000 ;  /* 0xff800000ff057424 */ /* 0x000fe400078e00ff */
[----:B------:R-:W-:-:S05]  /*13030*/  IMAD.IADD R0, R7, 0x1, R13 ;  /* 0x0000000107007824 */ /* 0x000fca00078e020d */
[----:B-1----:R-:W-:-:S05]  /*13040*/  LEA.HI.X R11, R6, R11, R0, 0x2, P0 ;  /* 0x0000000b060b7211 */ /* 0x002fca00000f1400 */
[----:B------:R1:W-:Y:S02]  /*13050*/  STG.E desc[UR40][R10.64], R5 ;  /* 0x000000050a007986 */ /* 0x0003e4000c101928 */
.L_x_788:
[----:B------:R-:W-:Y:S05]  /*13060*/  BSYNC B1 ;  /* 0x0000000000017941 */ /* 0x000fea0003800000 */
.L_x_787:
[----:B------:R-:W-:Y:S05]  /*13070*/  @P2 BRA `(.L_x_781) ;  /* 0x0000000800f02947 */ /* 0x000fea0003800000 */
[----:B------:R-:W2:Y:S01]  /*13080*/  LDL R25, [R1+0x44] ;  /* 0x0000440001197983 */ /* 0x000ea20000100800 */
[----:B------:R-:W3:Y:S01]  /*13090*/  LDC R8, c[0x0][0xbe8] ;  /* 0x0002fa00ff087b82 */ /* 0x000ee20000000800 */
[----:B-1----:R-:W-:Y:S01]  /*130a0*/  SHF.R.S32.HI R5, RZ, 0x1f, R30 ;  /* 0x0000001fff057819 */ /* 0x002fe2000001141e */
[----:B------:R-:W-:Y:S01]  /*130b0*/  ULDC.64 UR4, c[0x0][0xaa0] ;  /* 0x0002a80000047ab9 */ /* 0x000fe20000000a00 */
[----:B------:R-:W-:Y:S01]  /*130c0*/  ULDC.64 UR6, c[0x0][0xaf0] ;  /* 0x0002bc0000067ab9 */ /* 0x000fe20000000a00 */
[----:B------:R-:W-:Y:S01]  /*130d0*/  IMAD R0, R24, UR4, RZ ;  /* 0x0000000418007c24 */ /* 0x000fe2000f8e02ff */
[----:B------:R-:W-:Y:S01]  /*130e0*/  LEA.HI R6, R5, R30, RZ, 0x3 ;  /* 0x0000001e05067211 */ /* 0x000fe200078f18ff */
[----:B------:R-:W-:-:S03]  /*130f0*/  IMAD.WIDE.U32 R4, R3, UR4, RZ ;  /* 0x0000000403047c25 */ /* 0x000fc6000f8e00ff */
[----:B------:R-:W-:Y:S01]  /*13100*/  LOP3.LUT R9, R6, 0xfffffff8, RZ, 0xc0, !PT ;  /* 0xfffffff806097812 */ /* 0x000fe200078ec0ff */
[----:B------:R-:W-:Y:S01]  /*13110*/  IMAD R7, R3, UR5, R0 ;  /* 0x0000000503077c24 */ /* 0x000fe2000f8e0200 */
[----:B------:R-:W-:Y:S01]  /*13120*/  SHF.R.S32.HI R24, RZ, 0x3, R6 ;  /* 0x00000003ff187819 */ /* 0x000fe20000011406 */
[----:B------:R-:W-:Y:S01]  /*13130*/  ULDC.64 UR4, c[0x0][0xae8] ;  /* 0x0002ba0000047ab9 */ /* 0x000fe20000000a00 */
[----:B------:R-:W-:Y:S02]  /*13140*/  IMAD R6, R26, UR6, RZ ;  /* 0x000000061a067c24 */ /* 0x000fe4000f8e02ff */
[----:B------:R-:W-:Y:S02]  /*13150*/  IMAD.IADD R9, R30, 0x1, -R9 ;  /* 0x000000011e097824 */ /* 0x000fe400078e0a09 */
[----:B------:R-:W-:Y:S02]  /*13160*/  IMAD.IADD R5, R5, 0x1, R7 ;  /* 0x0000000105057824 */ /* 0x000fe400078e0207 */
[----:B------:R-:W-:-:S02]  /*13170*/  IMAD R0, R9, 0x20, R24 ;  /* 0x0000002009007824 */ /* 0x000fc400078e0218 */
[----:B------:R-:W-:Y:S01]  /*13180*/  IMAD.WIDE.U32 R4, R201, UR4, R4 ;  /* 0x00000004c9047c25 */ /* 0x000fe2000f8e0004 */
[----:B---3--:R-:W-:-:S03]  /*13190*/  ISETP.NE.AND P0, PT, R8, 0x1, PT ;  /* 0x000000010800780c */ /* 0x008fc60003f05270 */
[----:B------:R-:W-:Y:S01]  /*131a0*/  IMAD R5, R201, UR5, R5 ;  /* 0x00000005c9057c24 */ /* 0x000fe2000f8e0205 */
[----:B------:R-:W-:Y:S01]  /*131b0*/  ULDC.64 UR4, c[0x0][0xae0] ;  /* 0x0002b80000047ab9 */ /* 0x000fe20000000a00 */
[C---:B------:R-:W-:Y:S02]  /*131c0*/  IMAD R7, R31.reuse, UR7, R6 ;  /* 0x000000071f077c24 */ /* 0x040fe4000f8e0206 */
[----:B------:R-:W-:-:S04]  /*131d0*/  IMAD.WIDE.U32 R4, R31, UR6, R4 ;  /* 0x000000061f047c25 */ /* 0x000fc8000f8e0004 */
[----:B------:R-:W-:Y:S02]  /*131e0*/  IMAD.IADD R5, R5, 0x1, R7 ;  /* 0x0000000105057824 */ /* 0x000fe400078e0207 */
[----:B------:R-:W1:Y:S08]  /*131f0*/  @P0 LDC R10, c[0x0][0xbec] ;  /* 0x0002fb00ff0a0b82 */ /* 0x000e700000000800 */
[----:B------:R-:W3:Y:S01]  /*13200*/  @P0 LDC R11, c[0x0][0xbf0] ;  /* 0x0002fc00ff0b0b82 */ /* 0x000ee20000000800 */
[----:B--2---:R-:W-:-:S04]  /*13210*/  IMAD R9, R25, 0x80, R0 ;  /* 0x0000008019097824 */ /* 0x004fc800078e0200 */
[----:B-1----:R-:W-:-:S04]  /*13220*/  @P0 IMAD.HI.U32 R0, R9, R10, RZ ;  /* 0x0000000a09000227 */ /* 0x002fc800078e00ff */
[----:B------:R-:W-:Y:S01]  /*13230*/  IMAD.MOV.U32 R3, RZ, RZ, R9 ;  /* 0x000000ffff037224 */ /* 0x000fe200078e0009 */
[----:B---3--:R-:W-:-:S04]  /*13240*/  @P0 SHF.R.U32.HI R3, RZ, R11, R0 ;  /* 0x0000000bff030219 */ /* 0x008fc80000011600 */
        /* <DEDUP_REMOVED lines=14> */
[----:B------:R-:W-:Y:S01]  /*13330*/  IMAD.IADD R5, R5, 0x1, R7 ;  /* 0x0000000105057824 */ /* 0x000fe200078e0207 */
[----:B------:R-:W-:-:S04]  /*13340*/  UMOV UR4, 0xffffffff ;  /* 0xffffffff00047882 */ /* 0x000fc80000000000 */
[----:B------:R-:W-:Y:S01]  /*13350*/  LEA.HI.X R20, R4, UR5, R5, 0x1, P0 ;  /* 0x0000000504147c11 */ /* 0x000fe200080f0c05 */
[----:B------:R-:W-:Y:S06]  /*13360*/  BRA.DIV UR4, `(.L_x_789) ;  /* 0x0000008e04707947 */ /* 0x000fec000b800000 */
[----:B------:R1:W2:Y:S04]  /*13370*/  SHFL.IDX PT, R0, R20, RZ, 0x181f ;  /* 0x00181fff14007589 */ /* 0x0002a800000e0000 */
[----:B------:R1:W3:Y:S02]  /*13380*/  SHFL.IDX PT, R14, R3, RZ, 0x181f ;  /* 0x00181fff030e7589 */ /* 0x0002e400000e0000 */
.L_x_989:
[----:B------:R-:W-:Y:S01]  /*13390*/  IMAD R21, R21, R8, RZ ;  /* 0x0000000815157224 */ /* 0x000fe200078e02ff */
[----:B------:R-:W-:Y:S01]  /*133a0*/  BSSY B1, `(.L_x_790) ;  /* 0x000001f000017945 */ /* 0x000fe20003800000 */
[----:B------:R-:W-:-:S05]  /*133b0*/  IMAD R24, R25, 0x80, R24 ;  /* 0x0000008019187824 */ /* 0x000fca00078e0218 */
        /* <DEDUP_REMOVED lines=16> */
[CC--:B---3--:R-:W-:Y:S02]  /*134c0*/  @!P3 LEA R4, P5, R207.reuse, R14.reuse, 0x1 ;  /* 0x0000000ecf04b211 */ /* 0x0c8fe400078a08ff */
[----:B------:R-:W-:Y:S02]  /*134d0*/  @!P2 LEA R6, P4, R10, R14, 0x1 ;  /* 0x0000000e0a06a211 */ /* 0x000fe400078808ff */
[----:B--2---:R-:W-:Y:S02]  /*134e0*/  @!P3 LEA.HI.X R5, R207, R0, R9, 0x1, P5 ;  /* 0x00000000cf05b211 */ /* 0x004fe400028f0c09 */
[----:B------:R-:W-:-:S02]  /*134f0*/  @!P1 LEA R8, P5, R15, R14, 0x1 ;  /* 0x0000000e0f089211 */ /* 0x000fc400078a08ff */
[----:B------:R-:W-:Y:S01]  /*13500*/  @!P2 LEA.HI.X R7, R10, R0, R11, 0x1, P4 ;  /* 0x000000000a07a211 */ /* 0x000fe200020f0c0b */
[----:B------:R4:W-:Y:S01]  /*13510*/  @!P3 ST.E.128 desc[UR40][R4.64], RZ ;  /* 0x000000ff0400b985 */ /* 0x0009e2000c101d28 */
[----:B------:R-:W-:Y:S02]  /*13520*/  SHF.R.S32.HI R13, RZ, 0x1f, R13 ;  /* 0x0000001fff0d7819 */ /* 0x000fe4000001140d */
[C---:B------:R-:W-:Y:S01]  /*13530*/  @!P0 LEA R10, P4, R12.reuse, R14, 0x1 ;  /* 0x0000000e0c0a8211 */ /* 0x040fe200078808ff */
[----:B------:R4:W-:Y:S01]  /*13540*/  @!P2 ST.E.128 desc[UR40][R6.64], RZ ;  /* 0x000000ff0600a985 */ /* 0x0009e2000c101d28 */
[-C--:B------:R-:W-:Y:S02]  /*13550*/  @!P1 LEA.HI.X R9, R15, R0.reuse, R25, 0x1, P5 ;  /* 0x000000000f099211 */ /* 0x080fe400028f0c19 */
[----:B------:R-:W-:-:S03]  /*13560*/  @!P0 LEA.HI.X R11, R12, R0, R13, 0x1, P4 ;  /* 0x000000000c0b8211 */ /* 0x000fc600020f0c0d */
[----:B------:R4:W-:Y:S04]  /*13570*/  @!P1 ST.E.128 desc[UR40][R8.64], RZ ;  /* 0x000000ff08009985 */ /* 0x0009e8000c101d28 */
[----:B------:R4:W-:Y:S02]  /*13580*/  @!P0 ST.E.128 desc[UR40][R10.64], RZ ;  /* 0x000000ff0a008985 */ /* 0x0009e4000c101d28 */
.L_x_791:
[----:B------:R-:W-:Y:S05]  /*13590*/  BSYNC B1 ;  /* 0x0000000000017941 */ /* 0x000fea0003800000 */
.L_x_790:
[----:B------:R-:W-:-:S03]  /*135a0*/  UMOV UR4, 0xffffffff ;  /* 0xffffffff00047882 */ /* 0x000fc60000000000 */
[----:B------:R-:W-:Y:S05]  /*135b0*/  BRA.DIV UR4, `(.L_x_792) ;  /* 0x0000008e04107947 */ /* 0x000fea000b800000 */
[----:B--2---:R2:W0:Y:S04]  /*135c0*/  SHFL.IDX PT, R0, R20, 0x1, 0x181f ;  /* 0x00381f0014007f89 */ /* 0x00442800000e0000 */
[----:B---3--:R2:W3:Y:S02]  /*135d0*/  SHFL.IDX PT, R14, R3, 0x1, 0x181f ;  /* 0x00381f00030e7f89 */ /* 0x0084e400000e0000 */
.L_x_993:
[----:B----4-:R-:W-:Y:S01]  /*135e0*/  VIADD R4, R24, 0x20 ;  /* 0x0000002018047836 */ /* 0x010fe20000000000 */
        /* <DEDUP_REMOVED lines=19> */
[----:B0-----:R-:W-:Y:S02]  /*13720*/  @!P3 LEA.HI.X R5, R207, R0, R8, 0x1, P5 ;  /* 0x00000000cf05b211 */ /* 0x001fe400028f0c08 */
        /* <DEDUP_REMOVED lines=10> */
.L_x_794:
[----:B------:R-:W-:Y:S05]  /*137d0*/  BSYNC B1 ;  /* 0x0000000000017941 */ /* 0x000fea0003800000 */
.L_x_793:
[----:B------:R-:W-:-:S03]  /*137e0*/  UMOV UR4, 0xffffffff ;  /* 0xffffffff00047882 */ /* 0x000fc60000000000 */
[----:B------:R-:W-:Y:S05]  /*137f0*/  BRA.DIV UR4, `(.L_x_795) ;  /* 0x0000008a04c87947 */ /* 0x000fea000b800000 */
[----:B0-----:R0:W0:Y:S04]  /*13800*/  SHFL.IDX PT, R0, R20, 0x2, 0x181f ;  /* 0x00581f0014007f89 */ /* 0x00102800000e0000 */
[----:B---3--:R3:W0:Y:S02]  /*13810*/  SHFL.IDX PT, R14, R3, 0x2, 0x181f ;  /* 0x00581f00030e7f89 */ /* 0x00862400000e0000 */
.L_x_997:
        /* <DEDUP_REMOVED lines=31> */
.L_x_797:
[----:B------:R-:W-:Y:S05]  /*13a10*/  BSYNC B1 ;  /* 0x0000000000017941 */ /* 0x000fea0003800000 */
.L_x_796:
[----:B------:R-:W-:-:S03]  /*13a20*/  UMOV UR4, 0xffffffff ;  /* 0xffffffff00047882 */ /* 0x000fc60000000000 */
[----:B------:R-:W-:Y:S05]  /*13a30*/  BRA.DIV UR4, `(.L_x_798) ;  /* 0x0000008a04807947 */ /* 0x000fea000b800000 */
[----:B0-----:R0:W0:Y:S04]  /*13a40*/  SHFL.IDX PT, R0, R20, 0x3, 0x181f ;  /* 0x00781f0014007f89 */ /* 0x00102800000e0000 */
[----:B------:R0:W0:Y:S02]  /*13a50*/  SHFL.IDX PT, R14, R3, 0x3, 0x181f ;  /* 0x00781f00030e7f89 */ /* 0x00002400000e0000 */
.L_x_1001:
[----:B0123--:R-:W-:-:S05]  /*13a60*/  VIADD R3, R24, 0x60 ;  /* 0x0000006018037836 */ /* 0x00ffca0000000000 */
[----:B------:R-:W-:-:S13]  /*13a70*/  ISETP.GE.AND P0, PT, R3, R21, PT ;  /* 0x000000150300720c */ /* 0x000fda0003f06270 */
[----:B------:R-:W-:Y:S05]  /*13a80*/  @P0 BRA `(.L_x_781) ;  /* 0x00000000006c0947 */ /* 0x000fea0003800000 */
[C---:B----4-:R-:W-:Y:S01]  /*13a90*/  VIADD R10, R207.reuse, 0x40 ;  /* 0x00000040cf0a7836 */ /* 0x050fe20000000000 */
        /* <DEDUP_REMOVED lines=13> */
[CC--:B------:R-:W-:Y:S02]  /*13b70*/  @!P3 LEA R4, P5, R207.reuse, R14.reuse, 0x1 ;  /* 0x0000000ecf04b211 */ /* 0x0c0fe400078a08ff */
        /* <DEDUP_REMOVED lines=12> */
.L_x_781:
[----:B------:R-:W-:Y:S05]  /*13c40*/  BSYNC B0 ;  /* 0x0000000000007941 */ /* 0x000fea0003800000 */
.L_x_767:
[----:B------:R-:W-:Y:S02]  /*13c50*/  ULDC UR4, c[0x0][0xc3c] ;  /* 0x00030f0000047ab9 */ /* 0x000fe40000000800 */
[----:B------:R-:W-:-:S13]  /*13c60*/  ISETP.GE.AND P0, PT, R51, UR4, PT ;  /* 0x0000000433007c0c */ /* 0x000fda000bf06270 */
[----:B------:R-:W-:Y:S05]  /*13c70*/  @!P0 BRA `(.L_x_799) ;  /* 0xfffffedc00008947 */ /* 0x000fea000383ffff */
[----:B------:R-:W-:Y:S05]  /*13c80*/  BRA `(.L_x_643) ;  /* 0x0000007000007947 */ /* 0x000fea0003800000 */
.L_x_641:
[----:B------:R-:W-:-:S08]  /*13c90*/  NOP ;  /* 0x0000000000007918 */ /* 0x000fd00000000000 */
[----:B------:R-:W0:-:S00]  /*13ca0*/  USETMAXREG.DEALLOC.CTAPOOL 0x28 ;  /* 0x00000028000079c8 */ /* 0x000e0000080e0500 */
[----:B0-----:R-:W2:Y:S01]  /*13cb0*/  LDL.LU R3, [R1] ;  /* 0x0000000001037983 */ /* 0x001ea20000300800 */
[----:B------:R-:W-:Y:S01]  /*13cc0*/  LOP3.LUT R2, R2, 0x3, RZ, 0xc0, !PT ;  /* 0x0000000302027812 */ /* 0x000fe200078ec0ff */
[----:B------:R-:W-:-:S05]  /*13cd0*/  IMAD.MOV.U32 R6, RZ, RZ, RZ ;  /* 0x000000ffff067224 */ /* 0x000fca00078e00ff */
[----:B------:R-:W0:Y:S02]  /*13ce0*/  SHFL.IDX PT, R2, R2, RZ, 0x1f ;  /* 0x00001fff02027589 */ /* 0x000e2400000e0000 */
[----:B0-----:R-:W-:Y:S02]  /*13cf0*/  ISETP.NE.AND P0, PT, R2, RZ, PT ;  /* 0x000000ff0200720c */ /* 0x001fe40003f05270 */
[----:B--2---:R-:W-:-:S11]  /*13d00*/  LOP3.LUT R3, R3, 0xffffff7f, RZ, 0xc0, !PT ;  /* 0xffffff7f03037812 */ /* 0x004fd600078ec0ff */
[----:B------:R-:W-:-:S05]  /*13d10*/  @P0 LOP3.LUT R3, R3, 0x80, RZ, 0xfc, !PT ;  /* 0x0000008003030812 */ /* 0x000fca00078efcff */
[----:B------:R0:W-:Y:S01]  /*13d20*/  STL [R1], R3 ;  /* 0x0000000301007387 */ /* 0x0001e20000100800 */
[----:B------:R-:W-:Y:S05]  /*13d30*/  @!P0 BRA `(.L_x_800) ;  /* 0x00000000001c8947 */ /* 0x000fea0003800000 */
[----:B------:R-:W1:Y:S08]  /*13d40*/  S2UR UR5, SR_CgaCtaId ;  /* 0x00000000000579c3 */ /* 0x000e700000008800 */
[----:B------:R-:W-:Y:S06]  /*13d50*/  BAR.SYNC.DEFER_BLOCKING 0x5, 0x180 ;  /* 0x0146000000007b1d */ /* 0x000fec0000010000 */
[----:B------:R-:W-:-:S02]  /*13d60*/  UMOV UR4, 0x400 ;  /* 0x0000040000047882 */ /* 0x000fc40000000000 */
[----:B-1----:R-:W-:-:S09]  /*13d70*/  ULEA UR4, UR5, UR4, 0x18 ;  /* 0x0000000405047291 */ /* 0x002fd2000f8ec03f */
[----:B------:R-:W1:Y:S01]  /*13d80*/  LDS.128 R16, [UR4+0x228d0] ;  /* 0x0228d004ff107984 */ /* 0x000e620008000c00 */
[----:B------:R-:W-:Y:S06]  /*13d90*/  BAR.ARV 0x4, 0x180 ;  /* 0x0106000000007b1d */ /* 0x000fec0000002000 */
[----:B------:R-:W-:Y:S05]  /*13da0*/  BRA `(.L_x_801) ;  /* 0x0000000800947947 */ /* 0x000fea0003800000 */
.L_x_800:
[----:B------:R-:W-:Y:S01]  /*13db0*/  LOP3.LUT R7, R0, 0x1f, RZ, 0xc0, !PT ;  /* 0x0000001f00077812 */ /* 0x000fe200078ec0ff */
[----:B------:R-:W-:Y:S01]  /*13dc0*/  ULDC UR4, c[0x0][0xc3c] ;  /* 0x00030f0000047ab9 */ /* 0x000fe20000000800 */
[----:B------:R-:W-:Y:S01]  /*13dd0*/  IMAD.MOV.U32 R9, RZ, RZ, RZ ;  /* 0x000000ffff097224 */ /* 0x000fe200078e00ff */
[----:B------:R-:W1:Y:S01]  /*13de0*/  S2UR UR6, SR_CTAID.X ;  /* 0x00000000000679c3 */ /* 0x000e620000002500 */
[----:B------:R-:W-:Y:S01]  /*13df0*/  ISETP.NE.AND P0, PT, R7, 0x1f, PT ;  /* 0x0000001f0700780c */ /* 0x000fe20003f05270 */
[----:B------:R-:W-:-:S03]  /*13e00*/  ULDC UR5, c[0x0][0xc38] ;  /* 0x00030e0000057ab9 */ /* 0x000fc60000000800 */
[----:B------:R-:W-:-:S13]  /*13e10*/  ISETP.GE.OR P1, PT, R7, UR4, !P0 ;  /* 0x0000000407007c0c */ /* 0x000fda000c726670 */
[----:B------:R-:W2:Y:S08]  /*13e20*/  @!P1 LDC.64 R4, c[0x0][0xc80] ;  /* 0x00032000ff049b82 */ /* 0x000eb00000000a00 */
[----:B0-----:R-:W0:Y:S01]  /*13e30*/  @!P1 LDC.64 R2, c[0x0][0xc78] ;  /* 0x00031e00ff029b82 */ /* 0x001e220000000a00 */
[----:B--2---:R-:W-:-:S05]  /*13e40*/  @!P1 IMAD.WIDE.U32 R4, R7, 0x4, R4 ;  /* 0x0000000407049825 */ /* 0x004fca00078e0004 */
[----:B------:R-:W2:Y:S01]  /*13e50*/  @!P1 LDG.E R6, desc[UR40][R4.64] ;  /* 0x0000002804069981 */ /* 0x000ea2000c1e1900 */
[----:B0-----:R-:W-:-:S05]  /*13e60*/  @!P1 IMAD.WIDE.U32 R2, R7, 0x4, R2 ;  /* 0x0000000407029825 */ /* 0x001fca00078e0002 */
[----:B------:R-:W2:Y:S01]  /*13e70*/  @!P1 LDG.E R9, desc[UR40][R2.64] ;  /* 0x0000002802099981 */ /* 0x000ea2000c1e1900 */
[C---:B------:R-:W-:Y:S02]  /*13e80*/  ISETP.NE.AND P1, PT, R7.reuse, RZ, PT ;  /* 0x000000ff0700720c */ /* 0x040fe40003f25270 */
[C---:B------:R-:W-:Y:S02]  /*13e90*/  ISETP.GE.U32.AND P2, PT, R7.reuse, 0x2, PT ;  /* 0x000000020700780c */ /* 0x040fe40003f46070 */
[C---:B------:R-:W-:Y:S02]  /*13ea0*/  ISETP.GE.U32.AND P3, PT, R7.reuse, 0x4, PT ;  /* 0x000000040700780c */ /* 0x040fe40003f66070 */
[C---:B------:R-:W-:Y:S02]  /*13eb0*/  ISETP.GE.U32.AND P4, PT, R7.reuse, 0x8, PT ;  /* 0x000000080700780c */ /* 0x040fe40003f86070 */
[----:B------:R-:W-:Y:S01]  /*13ec0*/  ISETP.GE.U32.AND P5, PT, R7, 0x10, PT ;  /* 0x000000100700780c */ /* 0x000fe20003fa6070 */
[----:B------:R-:W-:Y:S01]  /*13ed0*/  UMOV UR4, URZ ;  /* 0x0000003f00047c82 */ /* 0x000fe20008000000 */
        /* <DEDUP_REMOVED lines=17> */
[----:B0-----:R-:W-:-:S05]  /*13ff0*/  IMAD R8, R8, UR5, RZ ;  /* 0x0000000508087c24 */ /* 0x001fca000f8e02ff */
[----:B-1----:R-:W-:Y:S01]  /*14000*/  ISETP.GT.AND P6, PT, R8, UR6, PT ;  /* 0x0000000608007c0c */ /* 0x002fe2000bfc4270 */
[----:B------:R-:W-:-:S12]  /*14010*/  IMAD.MOV.U32 R3, RZ, RZ, R8 ;  /* 0x000000ffff037224 */ /* 0x000fd800078e0008 */
[----:B------:R-:W-:Y:S05]  /*14020*/  @P6 BRA `(.L_x_802) ;  /* 0x0000000000a06947 */ /* 0x000fea0003800000 */
[----:B------:R-:W-:Y:S01]  /*14030*/  IMAD.MOV.U32 R8, RZ, RZ, R3 ;  /* 0x000000ffff087224 */ /* 0x000fe200078e0003 */
[----:B------:R-:W-:Y:S01]  /*14040*/  UMOV UR4, URZ ;  /* 0x0000003f00047c82 */ /* 0x000fe20008000000 */
[----:B------:R-:W-:-:S05]  /*14050*/  ULDC UR5, c[0x0][0xc38] ;  /* 0x00030e0000057ab9 */ /* 0x000fca0000000800 */
.L_x_804:
[----:B------:R-:W0:Y:S01]  /*14060*/  LDC R2, c[0x0][0xc3c] ;  /* 0x00030f00ff027b82 */ /* 0x000e220000000800 */
[----:B------:R-:W-:Y:S01]  /*14070*/  UIADD3 UR4, UR4, 0x1f, URZ ;  /* 0x0000001f04047890 */ /* 0x000fe2000fffe03f */
[----:B------:R-:W-:Y:S02]  /*14080*/  ULDC UR7, c[0x0][0xc3c] ;  /* 0x00030f0000077ab9 */ /* 0x000fe40000000800 */
[----:B------:R-:W-:-:S03]  /*14090*/  IMAD.U32 R19, RZ, RZ, UR7 ;  /* 0x00000007ff137e24 */ /* 0x000fc6000f8e00ff */
        /* <DEDUP_REMOVED lines=33> */
.L_x_802:
        /* <DEDUP_REMOVED lines=18> */
.L_x_805:
[----:B-1----:R-:W-:Y:S01]  /*143d0*/  IMAD R16, R16, UR5, R11 ;  /* 0x0000000510107c24 */ /* 0x002fe2000f8e020b */
[----:B0-----:R-:W-:Y:S01]  /*143e0*/  IABS R5, R9 ;  /* 0x0000000900057213 */ /* 0x001fe20000000000 */
[----:B------:R-:W-:Y:S01]  /*143f0*/  IMAD.MOV.U32 R11, RZ, RZ, R12 ;  /* 0x000000ffff0b7224 */ /* 0x000fe200078e000c */
[----:B------:R-:W-:Y:S01]  /*14400*/  IABS R12, R6 ;  /* 0x00000006000c7213 */ /* 0x000fe20000000000 */
[----:B------:R-:W-:Y:S01]  /*14410*/  IMAD.MOV.U32 R2, RZ, RZ, RZ ;  /* 0x000000ffff027224 */ /* 0x000fe200078e00ff */
[----:B------:R-:W-:Y:S01]  /*14420*/  IADD3 R17, -R16, UR6, RZ ;  /* 0x0000000610117c10 */ /* 0x000fe2000fffe1ff */
[----:B------:R-:W-:Y:S01]  /*14430*/  IMAD R11, R11, R4, RZ ;  /* 0x000000040b0b7224 */ /* 0x000fe200078e02ff */
[----:B------:R-:W0:Y:S01]  /*14440*/  I2F.RP R8, R5 ;  /* 0x0000000500087306 */ /* 0x000e220000209400 */
[----:B------:R-:W-:Y:S01]  /*14450*/  IMAD.MOV R12, RZ, RZ, -R12 ;  /* 0x000000ffff0c7224 */ /* 0x000fe200078e0a0c */
[----:B------:R-:W-:Y:S01]  /*14460*/  IABS R10, R17 ;  /* 0x00000011000a7213 */ /* 0x000fe20000000000 */
[----:B------:R-:W-:-:S04]  /*14470*/  IMAD.HI.U32 R2, R3, R11, R2 ;  /* 0x0000000b03027227 */ /* 0x000fc800078e0002 */
[----:B------:R-:W-:Y:S02]  /*14480*/  IMAD.MOV.U32 R3, RZ, RZ, R10 ;  /* 0x000000ffff037224 */ /* 0x000fe400078e000a */
[----:B------:R-:W-:Y:S02]  /*14490*/  IMAD.MOV.U32 R10, RZ, RZ, R12 ;  /* 0x000000ffff0a7224 */ /* 0x000fe400078e000c */
[----:B------:R-:W-:-:S04]  /*144a0*/  IMAD.HI.U32 R2, R2, R3, RZ ;  /* 0x0000000302027227 */ /* 0x000fc800078e00ff */
[----:B------:R-:W-:Y:S01]  /*144b0*/  IMAD R3, R2, R10, R3 ;  /* 0x0000000a02037224 */ /* 0x000fe200078e0203 */
[----:B0-----:R-:W0:Y:S01]  /*144c0*/  MUFU.RCP R8, R8 ;  /* 0x0000000800087308 */ /* 0x001e220000001000 */
[----:B------:R-:W-:-:S03]  /*144d0*/  VIADD R19, R19, UR4 ;  /* 0x0000000413137c36 */ /* 0x000fc60008000000 */
[----:B------:R-:W-:-:S13]  /*144e0*/  ISETP.GT.U32.AND P1, PT, R4, R3, PT ;  /* 0x000000030400720c */ /* 0x000fda0003f24070 */
[----:B------:R-:W-:Y:S02]  /*144f0*/  @!P1 IMAD.IADD R3, R3, 0x1, -R4 ;  /* 0x0000000103039824 */ /* 0x000fe400078e0a04 */
[----:B0-----:R-:W-:Y:S02]  /*14500*/  VIADD R10, R8, 0xffffffe ;  /* 0x0ffffffe080a7836 */ /* 0x001fe40000000000 */
[----:B------:R-:W-:Y:S01]  /*14510*/  @!P1 VIADD R2, R2, 0x1 ;  /* 0x0000000102029836 */ /* 0x000fe20000000000 */
[----:B------:R-:W-:Y:S02]  /*14520*/  ISETP.GE.U32.AND P0, PT, R3, R4, PT ;  /* 0x000000040300720c */ /* 0x000fe40003f06070 */
[----:B------:R-:W-:Y:S01]  /*14530*/  LOP3.LUT R4, R17, R6, RZ, 0x3c, !PT ;  /* 0x0000000611047212 */ /* 0x000fe200078e3cff */
[----:B------:R0:W1:Y:S01]  /*14540*/  F2I.FTZ.U32.TRUNC.NTZ R3, R10 ;  /* 0x0000000a00037305 */ /* 0x000062000021f000 */
[----:B------:R-:W-:Y:S02]  /*14550*/  ISETP.NE.AND P1, PT, R6, RZ, PT ;  /* 0x000000ff0600720c */ /* 0x000fe40003f25270 */
[----:B------:R-:W-:-:S02]  /*14560*/  ISETP.GE.AND P2, PT, R4, RZ, PT ;  /* 0x000000ff0400720c */ /* 0x000fc40003f46270 */
[----:B0-----:R-:W-:-:S05]  /*14570*/  IABS R10, R9 ;  /* 0x00000009000a7213 */ /* 0x001fca0000000000 */
[----:B------:R-:W-:-:S04]  /*14580*/  @P0 VIADD R2, R2, 0x1 ;  /* 0x0000000102020836 */ /* 0x000fc80000000000 */
[----:B------:R-:W-:Y:S02]  /*14590*/  IMAD.MOV.U32 R8, RZ, RZ, R2 ;  /* 0x000000ffff087224 */ /* 0x000fe400078e0002 */
[----:B-1----:R-:W-:Y:S02]  /*145a0*/  IMAD.MOV R2, RZ, RZ, -R3 ;  /* 0x000000ffff027224 */ /* 0x002fe400078e0a03 */
[----:B------:R-:W-:Y:S01]  /*145b0*/  @!P2 IMAD.MOV R8, RZ, RZ, -R8 ;  /* 0x000000ffff08a224 */ /* 0x000fe200078e0a08 */
[----:B------:R-:W-:Y:S01]  /*145c0*/  @!P1 LOP3.LUT R8, RZ, R6, RZ, 0x33, !PT ;  /* 0x00000006ff089212 */ /* 0x000fe200078e33ff */
[----:B------:R-:W-:Y:S02]  /*145d0*/  IMAD R11, R2, R5, RZ ;  /* 0x00000005020b7224 */ /* 0x000fe400078e02ff */
[----:B------:R-:W-:Y:S01]  /*145e0*/  IMAD.MOV.U32 R2, RZ, RZ, RZ ;  /* 0x000000ffff027224 */ /* 0x000fe200078e00ff */
[----:B------:R-:W-:Y:S01]  /*145f0*/  IABS R4, R8 ;  /* 0x0000000800047213 */ /* 0x000fe20000000000 */
[----:B------:R-:W-:-:S02]  /*14600*/  IMAD.MOV R10, RZ, RZ, -R10 ;  /* 0x000000ffff0a7224 */ /* 0x000fc400078e0a0a */
[----:B------:R-:W-:-:S04]  /*14610*/  IMAD.HI.U32 R2, R3, R11, R2 ;  /* 0x0000000b03027227 */ /* 0x000fc800078e0002 */
[----:B------:R-:W-:Y:S02]  /*14620*/  IMAD.MOV.U32 R3, RZ, RZ, R4 ;  /* 0x000000ffff037224 */ /* 0x000fe400078e0004 */
[----:B------:R-:W-:Y:S02]  /*14630*/  IMAD.MOV.U32 R4, RZ, RZ, R10 ;  /* 0x000000ffff047224 */ /* 0x000fe400078e000a */
[----:B------:R-:W-:-:S04]  /*14640*/  IMAD.HI.U32 R2, R2, R3, RZ ;  /* 0x0000000302027227 */ /* 0x000fc800078e00ff */
[----:B------:R-:W-:Y:S01]  /*14650*/  IMAD R4, R2, R4, R3 ;  /* 0x0000000402047224 */ /* 0x000fe200078e0203 */
[----:B------:R-:W-:Y:S01]  /*14660*/  LOP3.LUT R3, R8, R9, RZ, 0x3c, !PT ;  /* 0x0000000908037212 */ /* 0x000fe200078e3cff */
[----:B------:R-:W-:-:S03]  /*14670*/  IMAD R6, R6, R8, RZ ;  /* 0x0000000806067224 */ /* 0x000fc600078e02ff */
[----:B------:R-:W-:Y:S01]  /*14680*/  ISETP.GT.U32.AND P1, PT, R5, R4, PT ;  /* 0x000000040500720c */ /* 0x000fe20003f24070 */
[----:B------:R-:W-:Y:S01]  /*14690*/  IMAD.IADD R17, R17, 0x1, -R6 ;  /* 0x0000000111117824 */ /* 0x000fe200078e0a06 */
[----:B------:R-:W-:-:S11]  /*146a0*/  ISETP.GE.AND P2, PT, R3, RZ, PT ;  /* 0x000000ff0300720c */ /* 0x000fd60003f46270 */
[----:B------:R-:W-:Y:S02]  /*146b0*/  @!P1 IMAD.IADD R4, R4, 0x1, -R5 ;  /* 0x0000000104049824 */ /* 0x000fe400078e0a05 */
[----:B------:R-:W-:Y:S01]  /*146c0*/  @!P1 VIADD R2, R2, 0x1 ;  /* 0x0000000102029836 */ /* 0x000fe20000000000 */
[----:B------:R-:W-:Y:S02]  /*146d0*/  ISETP.NE.AND P1, PT, R9, RZ, PT ;  /* 0x000000ff0900720c */ /* 0x000fe40003f25270 */
[----:B------:R-:W-:-:S13]  /*146e0*/  ISETP.GE.U32.AND P0, PT, R4, R5, PT ;  /* 0x000000050400720c */ /* 0x000fda0003f06070 */
[----:B------:R-:W-:-:S04]  /*146f0*/  @P0 VIADD R2, R2, 0x1 ;  /* 0x0000000102020836 */ /* 0x000fc80000000000 */
[----:B------:R-:W-:Y:S01]  /*14700*/  @!P2 IMAD.MOV R2, RZ, RZ, -R2 ;  /* 0x000000ffff02a224 */ /* 0x000fe200078e0a02 */
[----:B------:R-:W-:-:S05]  /*14710*/  @!P1 LOP3.LUT R2, RZ, R9, RZ, 0x33, !PT ;  /* 0x00000009ff029212 */ /* 0x000fca00078e33ff */
[----:B------:R-:W-:-:S04]  /*14720*/  IMAD.MOV R18, RZ, RZ, -R2 ;  /* 0x000000ffff127224 */ /* 0x000fc800078e0a02 */
[C---:B------:R-:W-:Y:S02]  /*14730*/  IMAD R18, R9.reuse, R18, R8 ;  /* 0x0000001209127224 */ /* 0x040fe400078e0208 */
[----:B------:R-:W-:-:S04]  /*14740*/  IMAD R9, R9, 0x1000000, R2 ;  /* 0x0100000009097824 */ /* 0x000fc800078e0202 */
[----:B------:R-:W-:Y:S01]  /*14750*/  IMAD R18, R18, 0x10000, R9 ;  /* 0x0001000012127824 */ /* 0x000fe200078e0209 */
[----:B------:R-:W-:Y:S06]  /*14760*/  BRA `(.L_x_806) ;  /* 0x00000000000c7947 */ /* 0x000fec0003800000 */
.L_x_803:
[----:B------:R-:W-:Y:S02]  /*14770*/  IMAD.MOV.U32 R17, RZ, RZ, RZ ;  /* 0x000000ffff117224 */ /* 0x000fe400078e00ff */
[----:B------:R-:W-:Y:S02]  /*14780*/  IMAD.U32 R16, RZ, RZ, UR6 ;  /* 0x00000006ff107e24 */ /* 0x000fe4000f8e00ff */
[----:B------:R-:W-:-:S07]  /*14790*/  IMAD.MOV.U32 R18, RZ, RZ, RZ ;  /* 0x000000ffff127224 */ /* 0x000fce00078e00ff */
.L_x_806:
[----:B------:R-:W-:-:S13]  /*147a0*/  ISETP.NE.AND P0, PT, R7, RZ, PT ;  /* 0x000000ff0700720c */ /* 0x000fda0003f05270 */
[----:B------:R-:W0:Y:S01]  /*147b0*/  @!P0 S2R R3, SR_CgaCtaId ;  /* 0x0000000000038919 */ /* 0x000e220000008800 */
[----:B------:R-:W-:-:S04]  /*147c0*/  @!P0 MOV R2, 0x400 ;  /* 0x0000040000028802 */ /* 0x000fc80000000f00 */
[----:B0-----:R-:W-:-:S05]  /*147d0*/  @!P0 LEA R2, R3, R2, 0x18 ;  /* 0x0000000203028211 */ /* 0x001fca00078ec0ff */
[----:B------:R2:W-:Y:S01]  /*147e0*/  @!P0 STS.128 [R2+0x228d0], R16 ;  /* 0x0228d01002008388 */ /* 0x0005e20000000c00 */
[----:B------:R-:W-:Y:S06]  /*147f0*/  BAR.ARV 0x5, 0x180 ;  /* 0x0146000000007b1d */ /* 0x000fec0000002000 */
.L_x_801:
[----:B------:R3:W-:Y:S01]  /*14800*/  STL [R1+0x24], RZ ;  /* 0x000024ff01007387 */ /* 0x0007e20000100800 */
[----:B------:R-:W-:Y:S01]  /*14810*/  ULDC UR4, c[0x0][0xc3c] ;  /* 0x00030f0000047ab9 */ /* 0x000fe20000000800 */
[----:B------:R-:W-:Y:S01]  /*14820*/  IMAD.MOV.U32 R25, RZ, RZ, 0x1 ;  /* 0x00000001ff197424 */ /* 0x000fe200078e00ff */
[----:B-1----:R-:W-:Y:S01]  /*14830*/  ISETP.GE.AND P0, PT, R19, UR4, PT ;  /* 0x0000000413007c0c */ /* 0x002fe2000bf06270 */
[----:B------:R-:W-:-:S12]  /*14840*/  IMAD.MOV.U32 R24, RZ, RZ, RZ ;  /* 0x000000ffff187224 */ /* 0x000fd800078e00ff */
[----:B---3--:R-:W-:Y:S05]  /*14850*/  @P0 BRA `(.L_x_807) ;  /* 0x0000006000340947 */ /* 0x008fea0003800000 */
[----:B------:R-:W1:Y:S01]  /*14860*/  S2UR UR5, SR_CgaCtaId ;  /* 0x00000000000579c3 */ /* 0x000e620000008800 */
[C---:B--2---:R-:W-:Y:S01]  /*14870*/  IMAD.SHL.U32 R2, R0.reuse, 0x8, RZ ;  /* 0x0000000800027824 */ /* 0x044fe200078e00ff */
[----:B------:R-:W-:Y:S01]  /*14880*/  LOP3.LUT R4, R0, 0x7f, RZ, 0xc0, !PT ;  /* 0x0000007f00047812 */ /* 0x000fe200078ec0ff */
[----:B------:R-:W-:Y:S01]  /*14890*/  UMOV UR4, 0x400 ;  /* 0x0000040000047882 */ /* 0x000fe20000000000 */
[----:B------:R2:W-:Y:S01]  /*148a0*/  STL [R1+0x24], RZ ;  /* 0x000024ff01007387 */ /* 0x0005e20000100800 */
[----:B------:R-:W-:Y:S01]  /*148b0*/  BSSY B8, `(.L_x_807) ;  /* 0x0000607000087945 */ /* 0x000fe20003800000 */
[----:B0-----:R-:W-:Y:S01]  /*148c0*/  LOP3.LUT R3, R2, 0x1f8, RZ, 0xc0, !PT ;  /* 0x000001f802037812 */ /* 0x001fe200078ec0ff */
[----:B------:R-:W-:Y:S01]  /*148d0*/  IMAD.SHL.U32 R28, R4, 0x8, RZ ;  /* 0x00000008041c7824 */ /* 0x000fe200078e00ff */
[----:B------:R-:W-:Y:S01]  /*148e0*/  LOP3.LUT R2, R2, 0x38, RZ, 0xc0, !PT ;  /* 0x0000003802027812 */ /* 0x000fe200078ec0ff */
[----:B------:R-:W-:Y:S01]  /*148f0*/  IMAD.MOV.U32 R26, RZ, RZ, 0x1 ;  /* 0x00000001ff1a7424 */ /* 0x000fe200078e00ff */
[----:B------:R-:W-:Y:S01]  /*14900*/  LOP3.LUT R3, R3, 0x38, R0, 0x78, !PT ;  /* 0x0000003803037812 */ /* 0x000fe200078e7800 */
[----:B------:R-:W-:Y:S01]  /*14910*/  IMAD.SHL.U32 R0, R0, 0x10, RZ ;  /* 0x0000001000007824 */ /* 0x000fe200078e00ff */
[----:B------:R-:W-:Y:S01]  /*14920*/  ULDC.64 UR38, c[0x0][0x198] ;  /* 0x0000660000267ab9 */ /* 0x000fe20000000a00 */
[----:B------:R-:W-:Y:S01]  /*14930*/  IMAD.MOV.U32 R23, RZ, RZ, RZ ;  /* 0x000000ffff177224 */ /* 0x000fe200078e00ff */
[----:B------:R-:W-:Y:S01]  /*14940*/  LOP3.LUT R28, R3, 0x200, R28, 0xf8, !PT ;  /* 0x00000200031c7812 */ /* 0x000fe200078ef81c */
[----:B------:R-:W-:Y:S01]  /*14950*/  IMAD.MOV.U32 R24, RZ, RZ, RZ ;  /* 0x000000ffff187224 */ /* 0x000fe200078e00ff */
[----:B------:R-:W-:Y:S01]  /*14960*/  SHF.R.U32.HI R3, RZ, 0x3, R4 ;  /* 0x00000003ff037819 */ /* 0x000fe20000011604 */
[----:B------:R-:W-:Y:S01]  /*14970*/  IMAD.MOV.U32 R25, RZ, RZ, 0x1 ;  /* 0x00000001ff197424 */ /* 0x000fe200078e00ff */
[----:B------:R-:W-:Y:S01]  /*14980*/  LOP3.LUT R4, R37, 0x2, RZ, 0xfc, !PT ;  /* 0x0000000225047812 */ /* 0x000fe200078efcff */
[----:B------:R-:W-:Y:S01]  /*14990*/  ULDC UR36, c[0x0][0xc] ;  /* 0x0000030000247ab9 */ /* 0x000fe20000000800 */
[----:B------:R-:W-:-:S02]  /*149a0*/  LOP3.LUT R3, R3, 0x70, R0, 0xf8, !PT ;  /* 0x0000007003037812 */ /* 0x000fc400078ef800 */
[C---:B------:R-:W-:Y:S01]  /*149b0*/  LOP3.LUT R0, R2.reuse, 0x40, RZ, 0xfc, !PT ;  /* 0x0000004002007812 */ /* 0x040fe200078efcff */
[----:B-1----:R-:W-:Y:S01]  /*149c0*/  ULEA UR4, UR5, UR4, 0x18 ;  /* 0x0000000405047291 */ /* 0x002fe2000f8ec03f */
[C---:B------:R-:W-:Y:S02]  /*149d0*/  LOP3.LUT R3, R2.reuse, 0x80, RZ, 0xfc, !PT ;  /* 0x0000008002037812 */ /* 0x040fe400078efcff */
[----:B------:R-:W-:-:S03]  /*149e0*/  LOP3.LUT R2, R2, 0xc0, RZ, 0xfc, !PT ;  /* 0x000000c002027812 */ /* 0x000fc600078efcff */
[----:B------:R-:W-:-:S04]  /*149f0*/  IMAD.U32 R22, RZ, RZ, UR4 ;  /* 0x00000004ff167e24 */ /* 0x000fc8000f8e00ff */
[----:B------:R-:W-:-:S05]  /*14a00*/  IMAD R0, R28, 0x2, R22 ;  /* 0x000000021c007824 */ /* 0x000fca00078e0216 */
[----:B------:R2:W-:Y:S02]  /*14a10*/  STL [R1+0x4], R0 ;  /* 0x0000040001007387 */ /* 0x0005e40000100800 */
.L_x_908:
[----:B------:R-:W0:Y:S02]  /*14a20*/  LDC.64 R34, c[0x0][0xc88] ;  /* 0x00032200ff227b82 */ /* 0x000e240000000a00 */
[----:B0-----:R-:W-:-:S06]  /*14a30*/  IMAD.WIDE R34, R19, 0x4, R34 ;  /* 0x0000000413227825 */ /* 0x001fcc00078e0222 */
[----:B--2---:R-:W2:Y:S01]  /*14a40*/  LDG.E R34, desc[UR40][R34.64] ;  /* 0x0000002822227981 */ /* 0x004ea2000c1e1900 */
[----:B------:R-:W-:Y:S05]  /*14a50*/  YIELD ;  /* 0x0000000000007946 */ /* 0x000fea0003800000 */
[----:B------:R-:W-:Y:S01]  /*14a60*/  ULDC.64 UR4, c[0x0][0xa28] ;  /* 0x00028a0000047ab9 */ /* 0x000fe20000000a00 */
[----:B------:R-:W-:Y:S01]  /*14a70*/  IMAD.MOV.U32 R30, RZ, RZ, RZ ;  /* 0x000000ffff1e7224 */ /* 0x000fe200078e00ff */
[----:B------:R-:W-:Y:S01]  /*14a80*/  ISETP.NE.U32.AND P0, PT, RZ, UR4, PT ;  /* 0x00000004ff007c0c */ /* 0x000fe2000bf05070 */
[----:B-1----:R-:W-:Y:S01]  /*14a90*/  IMAD.MOV.U32 R6, RZ, RZ, RZ ;  /* 0x000000ffff067224 */ /* 0x002fe200078e00ff */
[----:B------:R-:W-:Y:S01]  /*14aa0*/  ULDC.64 UR8, c[0x0][0xa18] ;  /* 0x0002860000087ab9 */ /* 0x000fe20000000a00 */
[----:B------:R-:W-:Y:S01]  /*14ab0*/  ULDC.64 UR6, c[0x0][0xa10] ;  /* 0x0002840000067ab9 */ /* 0x000fe20000000a00 */
[----:B------:R-:W-:-:S02]  /*14ac0*/  ISETP.NE.AND.EX P0, PT, RZ, UR5, PT, P0 ;  /* 0x00000005ff007c0c */ /* 0x000fc4000bf05300 */
[----:B--2---:R-:W-:-:S11]  /*14ad0*/  SHF.R.S32.HI R0, RZ, 0x1f, R34 ;  /* 0x0000001fff007819 */ /* 0x004fd60000011422 */
[C---:B------:R-:W-:Y:S01]  /*14ae0*/  @P0 LEA R2, P1, R34.reuse, UR4, 0x2 ;  /* 0x0000000422020c11 */ /* 0x040fe2000f8210ff */
[C---:B------:R-:W-:Y:S01]  /*14af0*/  IMAD.SHL.U32 R31, R34.reuse, 0x4, RZ ;  /* 0x00000004221f7824 */ /* 0x040fe200078e00ff */
[C-C-:B------:R-:W-:Y:S01]  /*14b00*/  SHF.L.U64.HI R32, R34.reuse, 0x2, R0.reuse ;  /* 0x0000000222207819 */ /* 0x140fe20000010200 */
[----:B------:R0:W-:Y:S01]  /*14b10*/  STL [R1+0x14], R0 ;  /* 0x0000140001007387 */ /* 0x0001e20000100800 */
[----:B------:R-:W-:Y:S01]  /*14b20*/  @P0 LEA.HI.X R3, R34, UR5, R0, 0x2, P1 ;  /* 0x0000000522030c11 */ /* 0x000fe200088f1400 */
[----:B------:R-:W-:-:S04]  /*14b30*/  ULDC.64 UR4, c[0x0][0xa00] ;  /* 0x0002800000047ab9 */ /* 0x000fc80000000a00 */
[----:B------:R1:W5:Y:S01]  /*14b40*/  @P0 LDG.E R30, desc[UR40][R2.64] ;  /* 0x00000028021e0981 */ /* 0x000362000c1e1900 */
[----:B------:R-:W-:Y:S02]  /*14b50*/  ISETP.NE.U32.AND P0, PT, RZ, UR4, PT ;  /* 0x00000004ff007c0c */ /* 0x000fe4000bf05070 */
[----:B------:R-:W-:Y:S01]  /*14b60*/  ISETP.NE.U32.AND P1, PT, RZ, UR8, PT ;  /* 0x00000008ff007c0c */ /* 0x000fe2000bf25070 */
[----:B0-----:R-:W-:Y:S01]  /*14b70*/  IMAD.MOV.U32 R0, RZ, RZ, RZ ;  /* 0x000000ffff007224 */ /* 0x001fe200078e00ff */
[----:B------:R-:W-:Y:S02]  /*14b80*/  ISETP.NE.AND.EX P0, PT, RZ, UR5, PT, P0 ;  /* 0x00000005ff007c0c */ /* 0x000fe4000bf05300 */
[----:B------:R-:W-:Y:S02]  /*14b90*/  ISETP.NE.AND.EX P1, PT, RZ, UR9, PT, P1 ;  /* 0x00000009ff007c0c */ /* 0x000fe4000bf25310 */
[----:B------:R-:W-:Y:S02]  /*14ba0*/  ISETP.NE.U32.AND P2, PT, RZ, UR6, PT ;  /* 0x00000006ff007c0c */ /* 0x000fe4000bf45070 */
[----:B-1----:R-:W-:-:S02]  /*14bb0*/  IADD3 R2, P3, R31, UR4, RZ ;  /* 0x000000041f027c10 */ /* 0x002fc4000ff7e0ff */
[----:B------:R-:W-:Y:S02]  /*14bc0*/  ISETP.NE.AND.EX P2, PT, RZ, UR7, PT, P2 ;  /* 0x00000007ff007c0c */ /* 0x000fe4000bf45320 */
[----:B------:R-:W-:Y:S02]  /*14bd0*/  IADD3.X R3, R32, UR5, RZ, P3, !PT ;  /* 0x0000000520037c10 */ /* 0x000fe40009ffe4ff */
[----:B---3--:R-:W-:-:S03]  /*14be0*/  IADD3 R4, P4, R31, UR6, RZ ;  /* 0x000000061f047c10 */ /* 0x008fc6000ff9e0ff */
[----:B------:R-:W2:Y:S01]  /*14bf0*/  @P0 LDG.E R6, desc[UR40][R2.64] ;  /* 0x0000002802060981 */ /* 0x000ea2000c1e1900 */
[----:B------:R-:W-:Y:S01]  /*14c00*/  ULDC UR4, c[0x0][0x288] ;  /* 0x0000a20000047ab9 */ /* 0x000fe20000000800 */
[----:B------:R-:W-:Y:S01]  /*14c10*/  IADD3.X R5, R32, UR7, RZ, P4, !PT ;  /* 0x0000000720057c10 */ /* 0x000fe2000a7fe4ff */
[----:B------:R-:W-:Y:S01]  /*14c20*/  IMAD.U32 R8, RZ, RZ, UR4 ;  /* 0x00000004ff087e24 */ /* 0x000fe2000f8e00ff */
[----:B------:R-:W-:-:S03]  /*14c30*/  ULDC.64 UR4, c[0x0][0x418] ;  /* 0x0001060000047ab9 */ /* 0x000fc60000000a00 */
[----:B------:R-:W5:Y:S04]  /*14c40*/  @P2 LDG.E R0, desc[UR40][R4.64] ;  /* 0x0000002804002981 */ /* 0x000f68000c1e1900 */
[----:B--2---:R0:W-:Y:S02]  /*14c50*/  STL [R1+0xc], R6 ;  /* 0x00000c0601007387 */ /* 0x0041e40000100800 */
[----:B0-----:R-:W-:-:S04]  /*14c60*/  @P1 IADD3 R6, P3, R31, UR8, RZ ;  /* 0x000000081f061c10 */ /* 0x001fc8000ff7e0ff */
[----:B------:R-:W-:-:S05]  /*14c70*/  @P1 IADD3.X R7, R32, UR9, RZ, P3, !PT ;  /* 0x0000000920071c10 */ /* 0x000fca0009ffe4ff */
[----:B------:R0:W2:Y:S01]  /*14c80*/  @P1 LDG.E R8, desc[UR40][R6.64] ;  /* 0x0000002806081981 */ /* 0x0000a2000c1e1900 */
[----:B------:R-:W-:-:S03]  /*14c90*/  UISETP.NE.U32.AND UP0, UPT, UR4, URZ, UPT ;  /* 0x0000003f0400728c */ /* 0x000fc6000bf05070 */
[----:B------:R-:W-:Y:S01]  /*14ca0*/  ULDC UR4, c[0x0][0x424] ;  /* 0x0001090000047ab9 */ /* 0x000fe20000000800 */
[----:B------:R-:W-:-:S03]  /*14cb0*/  UISETP.NE.AND.EX UP0, UPT, UR5, URZ, UPT, UP0 ;  /* 0x0000003f0500728c */ /* 0x000fc6000bf05300 */
[----:B------:R-:W-:Y:S01]  /*14cc0*/  ULDC UR5, c[0x0][0x2f0] ;  /* 0x0000bc0000057ab9 */ /* 0x000fe20000000800 */
[----:B------:R-:W-:-:S04]  /*14cd0*/  USEL UR4, UR4, 0x1, UP0 ;  /* 0x0000000104047887 */ /* 0x000fc80008000000 */
[----:B------:R-:W-:-:S03]  /*14ce0*/  UIMAD UR4, UR4, UR5, URZ ;  /* 0x00000005040472a4 */ /* 0x000fc6000f8e023f */
[----:B------:R-:W-:Y:S02]  /*14cf0*/  ULDC UR5, c[0x0][0x348] ;  /* 0x0000d20000057ab9 */ /* 0x000fe40000000800 */
[----:B0-----:R-:W-:Y:S01]  /*14d00*/  IMAD.U32 R6, RZ, RZ, UR5 ;  /* 0x00000005ff067e24 */ /* 0x001fe2000f8e00ff */
[----:B--2---:R0:W-:Y:S02]  /*14d10*/  STL [R1+0x18], R8 ;  /* 0x0000180801007387 */ /* 0x0041e40000100800 */
[----:B0-----:R-:W-:Y:S01]  /*14d20*/  IMAD.U32 R8, RZ, RZ, UR4 ;  /* 0x00000004ff087e24 */ /* 0x001fe2000f8e00ff */
[----:B----4-:R-:W-:Y:S06]  /*14d30*/  @P1 BRA `(.L_x_808) ;  /* 0x0000000000141947 */ /* 0x010fec0003800000 */
[----:B------:R-:W-:Y:S05]  /*14d40*/  @!P0 BRA `(.L_x_808) ;  /* 0x0000000000108947 */ /* 0x000fea0003800000 */
[----:B------:R-:W2:Y:S04]  /*14d50*/  LDG.E R7, desc[UR40][R2.64] ;  /* 0x0000002802077981 */ /* 0x000ea8000c1e1900 */
[----:B------:R-:W2:Y:S02]  /*14d60*/  LDG.E R10, desc[UR40][R2.64+0x4] ;  /* 0x00000428020a7981 */ /* 0x000ea4000c1e1900 */
[----:B--2---:R-:W-:-:S05]  /*14d70*/  IMAD.IADD R2, R10, 0x1, -R7 ;  /* 0x000000010a027824 */ /* 0x004fca00078e0a07 */
[----:B------:R0:W-:Y:S02]  /*14d80*/  STL [R1+0x18], R2 ;  /* 0x0000180201007387 */ /* 0x0001e40000100800 */
.L_x_808:
[----:B------:R-:W-:Y:S01]  /*14d90*/  ULDC.64 UR4, c[0x0][0xa20] ;  /* 0x0002880000047ab9 */ /* 0x000fe20000000a00 */
[C---:B------:R-:W-:Y:S01]  /*14da0*/  LOP3.LUT R7, R18.reuse, 0xff000000, RZ, 0xc0, !PT ;  /* 0xff00000012077812 */ /* 0x040fe200078ec0ff */
[----:B------:R-:W-:Y:S01]  /*14db0*/  IMAD.MOV.U32 R27, RZ, RZ, R34 ;  /* 0x000000ffff1b7224 */ /* 0x000fe200078e0022 */
[----:B------:R-:W-:Y:S02]  /*14dc0*/  ISETP.NE.U32.AND P0, PT, RZ, UR4, PT ;  /* 0x00000004ff007c0c */ /* 0x000fe4000bf05070 */
[----:B------:R-:W-:Y:S02]  /*14dd0*/  SHF.R.U32.HI R7, RZ, 0x8, R7 ;  /* 0x00000008ff077819 */ /* 0x000fe40000011607 */
[----:B------:R-:W-:Y:S02]  /*14de0*/  ISETP.NE.AND.EX P0, PT, RZ, UR5, PT, P0 ;  /* 0x00000005ff007c0c */ /* 0x000fe4000bf05300 */
[C---:B0-----:R-:W-:Y:S02]  /*14df0*/  LOP3.LUT R2, R18.reuse, 0xff0000, RZ, 0xc0, !PT ;  /* 0x00ff000012027812 */ /* 0x041fe400078ec0ff */
[----:B------:R-:W-:-:S02]  /*14e00*/  LOP3.LUT R18, R18, 0xffff, RZ, 0xc0, !PT ;  /* 0x0000ffff12127812 */ /* 0x000fc400078ec0ff */
[----:B------:R-:W-:-:S07]  /*14e10*/  LEA.HI R7, R2, R7, RZ, 0x10 ;  /* 0x0000000702077211 */ /* 0x000fce00078f80ff */
[----:B------:R-:W-:Y:S05]  /*14e20*/  @!P0 BRA `(.L_x_809) ;  /* 0x0000000000108947 */ /* 0x000fea0003800000 */
[----:B------:R-:W-:-:S04]  /*14e30*/  IADD3 R2, P0, R31, UR4, RZ ;  /* 0x000000041f027c10 */ /* 0x000fc8000ff1e0ff */
[----:B------:R-:W-:-:S05]  /*14e40*/  IADD3.X R3, R32, UR5, RZ, P0, !PT ;  /* 0x0000000520037c10 */ /* 0x000fca00087fe4ff */
[----:B------:R0:W5:Y:S01]  /*14e50*/  LDG.E R8, desc[UR40][R2.64] ;  /* 0x0000002802087981 */ /* 0x000162000c1e1900 */
[----:B------:R-:W-:Y:S05]  /*14e60*/  BRA `(.L_x_810) ;  /* 0x0000000000247947 */ /* 0x000fea0003800000 */
.L_x_809:
[----:B------:R-:W-:Y:S02]  /*14e70*/  ULDC.64 UR4, c[0x0][0xa08] ;  /* 0x0002820000047ab9 */ /* 0x000fe40000000a00 */
[----:B------:R-:W-:-:S04]  /*14e80*/  ISETP.NE.U32.AND P0, PT, RZ, UR4, PT ;  /* 0x00000004ff007c0c */ /* 0x000fc8000bf05070 */
[----:B------:R-:W-:-:S13]  /*14e90*/  ISETP.NE.AND.EX P0, PT, RZ, UR5, PT, P0 ;  /* 0x00000005ff007c0c */ /* 0x000fda000bf05300 */
[----:B------:R-:W-:Y:S05]  /*14ea0*/  @!P0 BRA `(.L_x_810) ;  /* 0x0000000000148947 */ /* 0x000fea0003800000 */
[----:B------:R-:W0:Y:S02]  /*14eb0*/  LDC.64 R2, c[0x0][0xa08] ;  /* 0x00028200ff027b82 */ /* 0x000e240000000a00 */
[----:B0-----:R-:W-:-:S05]  /*14ec0*/  IMAD.WIDE R2, R27, 0x4, R2 ;  /* 0x000000041b027825 */ /* 0x001fca00078e0202 */
[----:B------:R-:W2:Y:S04]  /*14ed0*/  LDG.E R8, desc[UR40][R2.64] ;  /* 0x0000002802087981 */ /* 0x000ea8000c1e1900 */
[----:B------:R-:W2:Y:S02]  /*14ee0*/  LDG.E R2, desc[UR40][R2.64+0x4] ;  /* 0x0000042802027981 */ /* 0x000ea4000c1e1900 */
[----:B--2---:R-:W-:-:S07]  /*14ef0*/  IMAD.IADD R8, R2, 0x1, -R8 ;  /* 0x0000000102087824 */ /* 0x004fce00078e0a08 */
.L_x_810:
[----:B0-----:R-:W2:Y:S04]  /*14f00*/  @P2 LDG.E R2, desc[UR40][R4.64] ;  /* 0x0000002804022981 */ /* 0x001ea8000c1e1900 */
[----:B------:R0:W2:Y:S01]  /*14f10*/  @P2 LDG.E R4, desc[UR40][R4.64+0x4] ;  /* 0x0000042804042981 */ /* 0x0000a2000c1e1900 */
[----:B-----5:R-:W-:Y:S01]  /*14f20*/  IMAD.IADD R8, R8, 0x1, -R30 ;  /* 0x0000000108087824 */ /* 0x020fe200078e0a1e */
[----:B------:R-:W-:Y:S01]  /*14f30*/  BSSY B0, `(.L_x_811) ;  /* 0x000002a000007945 */ /* 0x000fe20003800000 */
[----:B------:R-:W-:Y:S02]  /*14f40*/  LOP3.LUT R29, R7, 0xff, RZ, 0xc0, !PT ;  /* 0x000000ff071d7812 */ /* 0x000fe400078ec0ff */
[----:B0-----:R-:W-:Y:S01]  /*14f50*/  SHF.R.U32.HI R5, RZ, 0x10, R7 ;  /* 0x00000010ff057819 */ /* 0x001fe20000011607 */
[----:B--2---:R-:W-:-:S04]  /*14f60*/  @P2 IMAD.IADD R6, R4, 0x1, -R2 ;  /* 0x0000000104062824 */ /* 0x004fc800078e0a02 */
[----:B------:R-:W-:-:S04]  /*14f70*/  IMAD.IADD R3, R8, 0x1, R6 ;  /* 0x0000000108037824 */ /* 0x000fc800078e0206 */
[C---:B------:R-:W-:Y:S01]  /*14f80*/  VIADD R4, R3.reuse, 0x5f ;  /* 0x0000005f03047836 */ /* 0x040fe20000000000 */
[----:B------:R-:W-:Y:S01]  /*14f90*/  ISETP.GE.AND P1, PT, R3, 0x1, PT ;  /* 0x000000010300780c */ /* 0x000fe20003f26270 */
[----:B------:R0:W-:Y:S02]  /*14fa0*/  STL [R1+0x8], R3 ;  /* 0x0000080301007387 */ /* 0x0001e40000100800 */
[----:B------:R-:W-:-:S05]  /*14fb0*/  IMAD.HI R4, R4, 0x2aaaaaab, RZ ;  /* 0x2aaaaaab04047827 */ /* 0x000fca00078e02ff */
[----:B------:R-:W-:Y:S01]  /*14fc0*/  SHF.R.U32.HI R2, RZ, 0x1f, R4 ;  /* 0x0000001fff027819 */ /* 0x000fe20000011604 */
[----:B0-----:R-:W-:-:S03]  /*14fd0*/  IMAD.MOV.U32 R3, RZ, RZ, RZ ;  /* 0x000000ffff037224 */ /* 0x001fc600078e00ff */
[----:B------:R-:W-:Y:S01]  /*14fe0*/  LEA.HI.SX32 R4, R4, R2, 0x1c ;  /* 0x0000000204047211 */ /* 0x000fe200078fe2ff */
[----:B------:R-:W-:Y:S06]  /*14ff0*/  @!P1 BRA `(.L_x_812) ;  /* 0x0000000000749947 */ /* 0x000fec0003800000 */
[----:B------:R-:W-:Y:S01]  /*15000*/  ISETP.NE.AND P0, PT, R5, RZ, PT ;  /* 0x000000ff0500720c */ /* 0x000fe20003f05270 */
[----:B------:R-:W-:-:S03]  /*15010*/  ULDC UR4, c[0x0][0x9f0] ;  /* 0x00027c0000047ab9 */ /* 0x000fc60000000800 */
[----:B------:R-:W-:-:S04]  /*15020*/  SEL R7, R5, UR4, P0 ;  /* 0x0000000405077c07 */ /* 0x000fc80008000000 */
[----:B------:R-:W-:Y:S02]  /*15030*/  IABS R10, R7 ;  /* 0x00000007000a7213 */ /* 0x000fe40000000000 */
[----:B------:R-:W-:Y:S02]  /*15040*/  IADD3 R9, R7, -0x1, R4 ;  /* 0xffffffff07097810 */ /* 0x000fe40007ffe004 */
[----:B------:R-:W0:Y:S08]  /*15050*/  I2F.RP R2, R10 ;  /* 0x0000000a00027306 */ /* 0x000e300000209400 */
[----:B0-----:R-:W0:Y:S02]  /*15060*/  MUFU.RCP R2, R2 ;  /* 0x0000000200027308 */ /* 0x001e240000001000 */
[----:B0-----:R-:W-:-:S06]  /*15070*/  VIADD R2, R2, 0xffffffe ;  /* 0x0ffffffe02027836 */ /* 0x001fcc0000000000 */
[----:B------:R0:W1:Y:S02]  /*15080*/  F2I.FTZ.U32.TRUNC.NTZ R3, R2 ;  /* 0x0000000200037305 */ /* 0x000064000021f000 */
[----:B0-----:R-:W-:-:S04]  /*15090*/  LOP3.LUT R2, R9, R7, RZ, 0x3c, !PT ;  /* 0x0000000709027212 */ /* 0x001fc800078e3cff */
[----:B------:R-:W-:Y:S01]  /*150a0*/  ISETP.GE.AND P4, PT, R2, RZ, PT ;  /* 0x000000ff0200720c */ /* 0x000fe20003f86270 */
[----:B-1----:R-:W-:-:S04]  /*150b0*/  IMAD.MOV R2, RZ, RZ, -R3 ;  /* 0x000000ffff027224 */ /* 0x002fc800078e0a03 */
[----:B------:R-:W-:Y:S02]  /*150c0*/  IMAD R11, R2, R10, RZ ;  /* 0x0000000a020b7224 */ /* 0x000fe400078e02ff */
[----:B------:R-:W-:-:S04]  /*150d0*/  IMAD.MOV.U32 R2, RZ, RZ, RZ ;  /* 0x000000ffff027224 */ /* 0x000fc800078e00ff */
        /* <DEDUP_REMOVED lines=15> */
.L_x_812:
[----:B------:R-:W-:Y:S05]  /*151d0*/  BSYNC B0 ;  /* 0x0000000000007941 */ /* 0x000fea0003800000 */
.L_x_811:
[-C--:B------:R-:W-:Y:S01]  /*151e0*/  IMAD R2, R29, R3.reuse, RZ ;  /* 0x000000031d027224 */ /* 0x080fe200078e02ff */
[----:B------:R-:W-:Y:S04]  /*151f0*/  BSSY B0, `(.L_x_813) ;  /* 0x0000131000007945 */ /* 0x000fe80003800000 */
[C---:B------:R-:W-:Y:S01]  /*15200*/  VIADDMNMX R3, R2.reuse, R3, R4, PT ;  /* 0x0000000302037246 */ /* 0x040fe20003800104 */
[----:B------:R-:W-:-:S04]  /*15210*/  IMAD R2, R2, 0x60, -R8 ;  /* 0x0000006002027824 */ /* 0x000fc800078e0a08 */
[----:B------:R-:W-:Y:S01]  /*15220*/  IMAD R3, R3, 0x60, -R8 ;  /* 0x0000006003037824 */ /* 0x000fe200078e0a08 */
[----:B------:R-:W-:-:S04]  /*15230*/  VIMNMX R2, RZ, R2, !PT ;  /* 0x00000002ff027248 */ /* 0x000fc80007fe0100 */
[----:B------:R-:W-:-:S04]  /*15240*/  VIMNMX R3, R3, R6, PT ;  /* 0x0000000603037248 */ /* 0x000fc80003fe0100 */
[----:B------:R-:W-:-:S13]  /*15250*/  ISETP.GT.AND P0, PT, R3, R2, PT ;  /* 0x000000020300720c */ /* 0x000fda0003f04270 */
[----:B------:R-:W-:Y:S02]  /*15260*/  @P0 VIADD R6, R3, 0x5f ;  /* 0x0000005f03060836 */ /* 0x000fe40000000000 */
[----:B------:R-:W-:-:S04]  /*15270*/  IMAD.WIDE.U32 R2, R2, -0x55555555, RZ ;  /* 0xaaaaaaab02027825 */ /* 0x000fc800078e00ff */
[----:B------:R-:W-:Y:S01]  /*15280*/  @P0 IMAD.HI R6, R6, 0x2aaaaaab, RZ ;  /* 0x2aaaaaab06060827 */ /* 0x000fe200078e02ff */
[----:B------:R-:W-:-:S04]  /*15290*/  SHF.R.U32.HI R7, RZ, 0x6, R3 ;  /* 0x00000006ff077819 */ /* 0x000fc80000011603 */
[----:B------:R-:W-:Y:S01]  /*152a0*/  @P0 SHF.R.U32.HI R3, RZ, 0x1f, R6 ;  /* 0x0000001fff030819 */ /* 0x000fe20000011606 */
[----:B------:R-:W-:-:S03]  /*152b0*/  IMAD.MOV.U32 R2, RZ, RZ, R7 ;  /* 0x000000ffff027224 */ /* 0x000fc600078e0007 */
[----:B------:R-:W-:Y:S02]  /*152c0*/  @P0 LEA.HI.SX32 R2, R6, R3, 0x1c ;  /* 0x0000000306020211 */ /* 0x000fe400078fe2ff */
[----:B------:R-:W-:Y:S02]  /*152d0*/  PLOP3.LUT P0, PT, PT, PT, PT, 0x80, 0x0 ;  /* 0x000000000000781c */ /* 0x000fe40003f0f070 */
[----:B------:R-:W-:-:S13]  /*152e0*/  ISETP.GT.AND P3, PT, R2, R7, PT ;  /* 0x000000070200720c */ /* 0x000fda0003f64270 */
[----:B------:R-:W-:Y:S05]  /*152f0*/  @!P3 BRA `(.L_x_814) ;  /* 0x000000100080b947 */ /* 0x000fea0003800000 */
[----:B------:R-:W-:Y:S01]  /*15300*/  UMOV UR4, 0xffffffff ;  /* 0xffffffff00047882 */ /* 0x000fe20000000000 */
[----:B------:R-:W-:Y:S02]  /*15310*/  SEL R6, R27, RZ, !P2 ;  /* 0x000000ff1b067207 */ /* 0x000fe40005000000 */
[----:B------:R-:W-:Y:S05]  /*15320*/  BRA.DIV UR4, `(.L_x_815) ;  /* 0x00000072048c7947 */ /* 0x000fea000b800000 */
[----:B------:R-:W0:Y:S02]  /*15330*/  S2R R3, SR_TID.X ;  /* 0x0000000000037919 */ /* 0x000e240000002100 */
[----:B0-----:R-:W-:-:S04]  /*15340*/  SHF.R.U32.HI R3, RZ, 0x5, R3 ;  /* 0x00000005ff037819 */ /* 0x001fc80000011603 */
[----:B------:R-:W-:-:S05]  /*15350*/  LOP3.LUT R3, R3, 0x3, RZ, 0xc0, !PT ;  /* 0x0000000303037812 */ /* 0x000fca00078ec0ff */
[----:B------:R0:W1:Y:S02]  /*15360*/  SHFL.IDX PT, R14, R3, RZ, 0x1f ;  /* 0x00001fff030e7589 */ /* 0x00006400000e0000 */
.L_x_1004:
[----:B-1----:R-:W-:Y:S02]  /*15370*/  ISETP.NE.AND P0, PT, R14, RZ, PT ;  /* 0x000000ff0e00720c */ /* 0x002fe40003f05270 */
[----:B------:R-:W-:-:S11]  /*15380*/  PLOP3.LUT P6, PT, PT, PT, PT, 0x8, 0x0 ;  /* 0x000000000000781c */ /* 0x000fd60003fce170 */
[----:B------:R-:W-:Y:S05]  /*15390*/  @P0 BRA `(.L_x_816) ;  /* 0x00000000000c0947 */ /* 0x000fea0003800000 */
[----:B------:R-:W-:-:S03]  /*153a0*/  UMOV UR4, 0xffffffff ;  /* 0xffffffff00047882 */ /* 0x000fc60000000000 */
[----:B------:R-:W-:Y:S05]  /*153b0*/  BRA.DIV UR4, `(.L_x_817) ;  /* 0x00000072049c7947 */ /* 0x000fea000b800000 */
[----:B------:R-:W-:-:S13]  /*153c0*/  ELECT P6, URZ, PT ;  /* 0x00000000003f782f */ /* 0x000fda00038c0000 */
.L_x_816:
[----:B0-----:R-:W2:Y:S01]  /*153d0*/  LDL R3, [R1+0x24] ;  /* 0x0000240001037983 */ /* 0x001ea20000100800 */
[----:B------:R-:W-:Y:S01]  /*153e0*/  BSSY B1, `(.L_x_818) ;  /* 0x0000008000017945 */ /* 0x000fe20003800000 */
[----:B--2---:R-:W-:-:S05]  /*153f0*/  VIADD R3, R3, 0x1 ;  /* 0x0000000103037836 */ /* 0x004fca0000000000 */
[----:B------:R-:W-:-:S04]  /*15400*/  LEA.HI R8, R3, R3, RZ, 0x1 ;  /* 0x0000000303087211 */ /* 0x000fc800078f08ff */
[----:B------:R-:W-:-:S05]  /*15410*/  LOP3.LUT R8, R8, 0xfffffffe, RZ, 0xc0, !PT ;  /* 0xfffffffe08087812 */ /* 0x000fca00078ec0ff */
[----:B------:R-:W-:-:S05]  /*15420*/  IMAD.IADD R3, R3, 0x1, -R8 ;  /* 0x0000000103037824 */ /* 0x000fca00078e0a08 */
[----:B------:R-:W-:-:S04]  /*15430*/  SHF.L.U32 R3, R3, 0x1f, RZ ;  /* 0x0000001f03037819 */ /* 0x000fc800000006ff */
[----:B------:R-:W0:Y:S02]  /*15440*/  SYNCS.PHASECHK.TRANS64.TRYWAIT P0, [R22+URZ+0x22820], R3 ;  /* 0x02282003160075a7 */ /* 0x000e24000800017f */
[----:B0-----:R-:W-:Y:S05]  /*15450*/  @!P0 BRA `(.L_x_819) ;  /* 0x0000007000948947 */ /* 0x001fea0003800000 */
.L_x_1007:
[----:B------:R-:W-:Y:S05]  /*15460*/  BSYNC B1 ;  /* 0x0000000000017941 */ /* 0x000fea0003800000 */
.L_x_818:
[----:B------:R-:W-:Y:S04]  /*15470*/  BSSY B1, `(.L_x_820) ;  /* 0x000007b000017945 */ /* 0x000fe80003800000 */
[----:B------:R-:W-:Y:S05]  /*15480*/  @!P6 BRA `(.L_x_821) ;  /* 0x0000000400e4e947 */ /* 0x000fea0003800000 */
[----:B0-----:R-:W-:Y:S01]  /*15490*/  IMAD R3, R23, 0x8, R22 ;  /* 0x0000000817037824 */ /* 0x001fe200078e0216 */
[----:B------:R-:W-:Y:S01]  /*154a0*/  SHF.L.U32 R8, R26, 0x1f, RZ ;  /* 0x0000001f1a087819 */ /* 0x000fe200000006ff */
[----:B------:R-:W0:Y:S01]  /*154b0*/  S2R R9, SR_TID.X ;  /* 0x0000000000097919 */ /* 0x000e220000002100 */
[----:B------:R-:W-:Y:S02]  /*154c0*/  BSSY B2, `(.L_x_822) ;  /* 0x0000005000027945 */ /* 0x000fe40003800000 */
[----:B------:R-:W1:Y:S01]  /*154d0*/  SYNCS.PHASECHK.TRANS64.TRYWAIT P0, [R3+URZ+0x228a0], R8 ;  /* 0x0228a008030075a7 */ /* 0x000e62000800017f */
[----:B0-----:R-:W-:-:S04]  /*154e0*/  LOP3.LUT R9, R9, 0x7f, RZ, 0xc0, !PT ;  /* 0x0000007f09097812 */ /* 0x001fc800078ec0ff */
[----:B------:R-:W-:Y:S01]  /*154f0*/  ISETP.NE.AND P2, PT, R9, RZ, PT ;  /* 0x000000ff0900720c */ /* 0x000fe20003f45270 */
[----:B-1----:R-:W-:-:S12]  /*15500*/  @!P0 BRA `(.L_x_823) ;  /* 0x00000070007c8947 */ /* 0x002fd80003800000 */
.L_x_1008:
[----:B------:R-:W-:Y:S05]  /*15510*/  BSYNC B2 ;  /* 0x0000000000027941 */ /* 0x000fea0003800000 */
.L_x_822:
[----:B------:R-:W-:Y:S04]  /*15520*/  BSSY B2, `(.L_x_824) ;  /* 0x0000009000027945 */ /* 0x000fe80003800000 */
[----:B------:R-:W-:Y:S05]  /*15530*/  @P2 BRA `(.L_x_825) ;  /* 0x00000000001c2947 */ /* 0x000fea0003800000 */
[----:B------:R-:W1:Y:S01]  /*15540*/  S2R R10, SR_TID.X ;  /* 0x00000000000a7919 */ /* 0x000e620000002100 */
[----:B------:R-:W-:-:S04]  /*15550*/  IMAD.MOV.U32 R9, RZ, RZ, 0x3000 ;  /* 0x00003000ff097424 */ /* 0x000fc800078e00ff */
[----:B------:R2:W-:Y:S01]  /*15560*/  SYNCS.ARRIVE.TRANS64 RZ, [R3+URZ+0x22890], R9 ;  /* 0x0228900903ff79a7 */ /* 0x0005e2000800003f */
[----:B-1----:R-:W-:-:S04]  /*15570*/  LOP3.LUT R10, R10, 0x1f, RZ, 0xc0, !PT ;  /* 0x0000001f0a0a7812 */ /* 0x002fc800078ec0ff */
[----:B------:R-:W-:-:S13]  /*15580*/  ISETP.NE.AND P0, PT, R10, RZ, PT ;  /* 0x000000ff0a00720c */ /* 0x000fda0003f05270 */
[----:B--2---:R-:W-:Y:S05]  /*15590*/  @!P0 BRA `(.L_x_825) ;  /* 0x0000000000048947 */ /* 0x004fea0003800000 */
[----:B------:R-:W-:Y:S01]  /*155a0*/  BPT.TRAP 0x1 ;  /* 0x000000040000795c */ /* 0x000fe20000300000 */
.L_x_825:
[----:B------:R-:W-:Y:S05]  /*155b0*/  BSYNC B2 ;  /* 0x0000000000027941 */ /* 0x000fea0003800000 */
.L_x_824:
[----:B------:R-:W-:Y:S01]  /*155c0*/  IMAD.MOV.U32 R14, RZ, RZ, RZ ;  /* 0x000000ffff0e7224 */ /* 0x000fe200078e00ff */
[----:B------:R-:W-:Y:S01]  /*155d0*/  UIADD3 UR4, UP0, UR38, 0x570, URZ ;  /* 0x0000057026047890 */ /* 0x000fe2000ff1e03f */
[----:B------:R-:W-:Y:S01]  /*155e0*/  IMAD R9, R2, 0x60, R0 ;  /* 0x0000006002097824 */ /* 0x000fe200078e0200 */
[----:B------:R-:W-:Y:S01]  /*155f0*/  PLOP3.LUT P0, PT, PT, PT, PT, 0x80, 0x0 ;  /* 0x000000000000781c */ /* 0x000fe20003f0f070 */
[----:B------:R-:W-:Y:S01]  /*15600*/  IMAD R10, R23, 0x3000, R22 ;  /* 0x00003000170a7824 */ /* 0x000fe200078e0216 */
[----:B------:R-:W-:Y:S01]  /*15610*/  R2UR UR10, R14 ;  /* 0x000000000e0a72ca */ /* 0x000fe200000e0000 */
[----:B------:R-:W-:Y:S01]  /*15620*/  VIADD R9, R9, 0xffffffa0 ;  /* 0xffffffa009097836 */ /* 0x000fe20000000000 */
[----:B------:R-:W-:Y:S01]  /*15630*/  UIADD3.X UR5, URZ, UR39, URZ, UP0, !UPT ;  /* 0x000000273f057290 */ /* 0x000fe200087fe43f */
[----:B------:R-:W-:Y:S01]  /*15640*/  VIADD R10, R10, 0x1c400 ;  /* 0x0001c4000a0a7836 */ /* 0x000fe20000000000 */
[----:B------:R-:W-:Y:S01]  /*15650*/  UMOV UR6, 0x0 ;  /* 0x0000000000067882 */ /* 0x000fe20000000000 */
[----:B------:R-:W-:Y:S01]  /*15660*/  VIADD R11, R3, 0x22890 ;  /* 0x00022890030b7836 */ /* 0x000fe20000000000 */
[----:B------:R-:W-:-:S09]  /*15670*/  UMOV UR7, 0x12f00000 ;  /* 0x12f0000000077882 */ /* 0x000fd20000000000 */
.L_x_826:
[----:B------:R-:W-:-:S13]  /*15680*/  @P0 ELECT P3, URZ, PT ;  /* 0x00000000003f082f */ /* 0x000fda0003860000 */
[----:B------:R-:W-:Y:S02]  /*15690*/  @P3 R2UR UR13, R6 ;  /* 0x00000000060d32ca */ /* 0x000fe400000e0000 */
[----:B------:R-:W-:Y:S02]  /*156a0*/  @P3 R2UR UR12, R18 ;  /* 0x00000000120c32ca */ /* 0x000fe400000e0000 */
[----:B------:R-:W-:Y:S02]  /*156b0*/  @P3 R2UR UR11, R9 ;  /* 0x00000000090b32ca */ /* 0x000fe400000e0000 */
[----:B------:R-:W-:Y:S02]  /*156c0*/  @P3 R2UR UR9, R11 ;  /* 0x000000000b0932ca */ /* 0x000fe400000e0000 */
[----:B------:R-:W-:Y:S02]  /*156d0*/  @P3 R2UR UR8, R10 ;  /* 0x000000000a0832ca */ /* 0x000fe400000e0000 */
[----:B------:R-:W-:-:S02]  /*156e0*/  @P3 PLOP3.LUT P0, PT, P3, PT, PT, 0x8, 0x0 ;  /* 0x000000000000381c */ /* 0x000fc40001f0e170 */
[----:B------:R-:W-:-:S09]  /*156f0*/  PLOP3.LUT P3, PT, PT, PT, PT, 0x8, 0x0 ;  /* 0x000000000000781c */ /* 0x000fd20003f6e170 */
[----:B------:R1:W-:Y:S02]  /*15700*/  UTMALDG.4D [UR8], [UR4], desc[UR6] ;  /* 0x00000608040075b4 */ /* 0x0003e40008019000 */
[----:B-1----:R-:W-:Y:S05]  /*15710*/  @P0 BRA.U.ANY `(.L_x_826) ;  /* 0xfffffffd00d80947 */ /* 0x002fea000393ffff */
[----:B------:R-:W1:Y:S01]  /*15720*/  SYNCS.PHASECHK.TRANS64.TRYWAIT P0, [R3+URZ+0x228c0], R8 ;  /* 0x0228c008030075a7 */ /* 0x000e62000800017f */
[----:B------:R-:W-:Y:S04]  /*15730*/  BSSY B2, `(.L_x_827) ;  /* 0x0000002000027945 */ /* 0x000fe80003800000 */
[----:B-1----:R-:W-:Y:S05]  /*15740*/  @!P0 BRA `(.L_x_828) ;  /* 0x0000007000008947 */ /* 0x002fea0003800000 */
.L_x_1009:
[----:B------:R-:W-:Y:S05]  /*15750*/  BSYNC B2 ;  /* 0x0000000000027941 */ /* 0x000fea0003800000 */
.L_x_827:
[----:B------:R-:W-:Y:S01]  /*15760*/  BSSY B2, `(.L_x_829) ;  /* 0x000000b000027945 */ /* 0x000fe20003800000 */
[----:B------:R-:W-:Y:S02]  /*15770*/  IMAD.MOV.U32 R12, RZ, RZ, 0x0 ;  /* 0x00000000ff0c7424 */ /* 0x000fe400078e00ff */
[----:B------:R-:W-:Y:S01]  /*15780*/  IMAD.MOV.U32 R13, RZ, RZ, 0x12f00000 ;  /* 0x12f00000ff0d7424 */ /* 0x000fe200078e00ff */
[----:B------:R-:W-:Y:S06]  /*15790*/  @P2 BRA `(.L_x_830) ;  /* 0x00000000001c2947 */ /* 0x000fec0003800000 */
[----:B------:R-:W2:Y:S01]  /*157a0*/  S2R R10, SR_TID.X ;  /* 0x00000000000a7919 */ /* 0x000ea20000002100 */
[----:B01----:R-:W-:-:S04]  /*157b0*/  IMAD.MOV.U32 R8, RZ, RZ, 0xc000 ;  /* 0x0000c000ff087424 */ /* 0x003fc800078e00ff */
[----:B------:R3:W-:Y:S01]  /*157c0*/  SYNCS.ARRIVE.TRANS64 RZ, [R3+URZ+0x228b0], R8 ;  /* 0x0228b00803ff79a7 */ /* 0x0007e2000800003f */
[----:B--2---:R-:W-:-:S04]  /*157d0*/  LOP3.LUT R10, R10, 0x1f, RZ, 0xc0, !PT ;  /* 0x0000001f0a0a7812 */ /* 0x004fc800078ec0ff */
[----:B------:R-:W-:-:S13]  /*157e0*/  ISETP.NE.AND P0, PT, R10, RZ, PT ;  /* 0x000000ff0a00720c */ /* 0x000fda0003f05270 */
[----:B---3--:R-:W-:Y:S05]  /*157f0*/  @!P0 BRA `(.L_x_830) ;  /* 0x0000000000048947 */ /* 0x008fea0003800000 */
[----:B------:R-:W-:Y:S01]  /*15800*/  BPT.TRAP 0x1 ;  /* 0x000000040000795c */ /* 0x000fe20000300000 */
.L_x_830:
[----:B------:R-:W-:Y:S05]  /*15810*/  BSYNC B2 ;  /* 0x0000000000027941 */ /* 0x000fea0003800000 */
.L_x_829:
[----:B------:R-:W-:Y:S01]  /*15820*/  R2UR UR10, R14 ;  /* 0x000000000e0a72ca */ /* 0x000fe200000e0000 */
[----:B01----:R-:W-:Y:S01]  /*15830*/  IMAD R8, R23, 0xc000, R22 ;  /* 0x0000c00017087824 */ /* 0x003fe200078e0216 */
[----:B------:R-:W-:Y:S01]  /*15840*/  R2UR UR6, R12 ;  /* 0x000000000c0672ca */ /* 0x000fe200000e0000 */
[----:B------:R-:W-:Y:S01]  /*15850*/  UIADD3 UR4, UP0, UR38, 0x670, URZ ;  /* 0x0000067026047890 */ /* 0x000fe2000ff1e03f */
[----:B------:R-:W-:Y:S01]  /*15860*/  R2UR UR7, R13 ;  /* 0x000000000d0772ca */ /* 0x000fe200000e0000 */
[----:B------:R-:W-:Y:S01]  /*15870*/  VIADD R3, R3, 0x228b0 ;  /* 0x000228b003037836 */ /* 0x000fe20000000000 */
[----:B------:R-:W-:Y:S01]  /*15880*/  PLOP3.LUT P0, PT, PT, PT, PT, 0x80, 0x0 ;  /* 0x000000000000781c */ /* 0x000fe20003f0f070 */
[----:B------:R-:W-:Y:S01]  /*15890*/  VIADD R10, R8, 0x400 ;  /* 0x00000400080a7836 */ /* 0x000fe20000000000 */
[----:B------:R-:W-:-:S12]  /*158a0*/  UIADD3.X UR5, URZ, UR39, URZ, UP0, !UPT ;  /* 0x000000273f057290 */ /* 0x000fd800087fe43f */
.L_x_831:
        /* <DEDUP_REMOVED lines=9> */
[----:B0-----:R-:W-:Y:S05]  /*15940*/  @P0 BRA.U.ANY `(.L_x_831) ;  /* 0xfffffffd00d80947 */ /* 0x001fea000393ffff */
[----:B------:R-:W-:Y:S01]  /*15950*/  R2UR UR6, R12 ;  /* 0x000000000c0672ca */ /* 0x000fe200000e0000 */
[----:B------:R-:W-:Y:S01]  /*15960*/  VIADD R10, R8, 0x3400 ;  /* 0x00003400080a7836 */ /* 0x000fe20000000000 */
[----:B------:R-:W-:Y:S01]  /*15970*/  R2UR UR7, R13 ;  /* 0x000000000d0772ca */ /* 0x000fe200000e0000 */
[----:B------:R-:W-:Y:S01]  /*15980*/  UMOV UR10, 0x40 ;  /* 0x00000040000a7882 */ /* 0x000fe20000000000 */
[----:B------:R-:W-:-:S13]  /*15990*/  PLOP3.LUT P0, PT, PT, PT, PT, 0x80, 0x0 ;  /* 0x000000000000781c */ /* 0x000fda0003f0f070 */
.L_x_832:
        /* <DEDUP_REMOVED lines=15> */
.L_x_833:
        /* <DEDUP_REMOVED lines=15> */
.L_x_834:
        /* <DEDUP_REMOVED lines=10> */
.L_x_821:
[----:B------:R-:W-:Y:S05]  /*15c20*/  BSYNC B1 ;  /* 0x0000000000017941 */ /* 0x000fea0003800000 */
.L_x_820:
[----:B------:R-:W-:Y:S01]  /*15c30*/  VIADD R11, R2, 0xfffffffe ;  /* 0xfffffffe020b7836 */ /* 0x000fe20000000000 */
[----:B------:R-:W-:Y:S01]  /*15c40*/  PLOP3.LUT P0, PT, PT, PT, PT, 0x8, 0x0 ;  /* 0x000000000000781c */ /* 0x000fe20003f0e170 */
[----:B------:R-:W-:-:S03]  /*15c50*/  VIADD R23, R23, 0x1 ;  /* 0x0000000117177836 */ /* 0x000fc60000000000 */
[----:B------:R-:W-:Y:S02]  /*15c60*/  ISETP.GE.AND P3, PT, R11, R7, PT ;  /* 0x000000070b00720c */ /* 0x000fe40003f66270 */
[----:B------:R-:W-:-:S04]  /*15c70*/  ISETP.NE.AND P2, PT, R23, 0x2, PT ;  /* 0x000000021700780c */ /* 0x000fc80003f45270 */
[----:B------:R-:W-:Y:S02]  /*15c80*/  SEL R2, RZ, 0x1, P2 ;  /* 0x00000001ff027807 */ /* 0x000fe40001000000 */
[----:B------:R-:W-:Y:S02]  /*15c90*/  SEL R23, R23, RZ, P2 ;  /* 0x000000ff17177207 */ /* 0x000fe40001000000 */
[----:B------:R-:W-:-:S03]  /*15ca0*/  LOP3.LUT R26, R26, R2, RZ, 0x3c, !PT ;  /* 0x000000021a1a7212 */ /* 0x000fc600078e3cff */
[----:B------:R-:W-:Y:S05]  /*15cb0*/  @!P3 BRA `(.L_x_814) ;  /* 0x000000080010b947 */ /* 0x000fea0003800000 */
.L_x_850:
[----:B------:R-:W-:Y:S05]  /*15cc0*/  YIELD ;  /* 0x0000000000007946 */ /* 0x000fea0003800000 */
[----:B------:R-:W-:Y:S04]  /*15cd0*/  BSSY B1, `(.L_x_835) ;  /* 0x000007a000017945 */ /* 0x000fe80003800000 */
[----:B------:R-:W-:Y:S05]  /*15ce0*/  @!P6 BRA `(.L_x_836) ;  /* 0x0000000400e0e947 */ /* 0x000fea0003800000 */
[----:B------:R-:W-:Y:S01]  /*15cf0*/  IMAD R8, R23, 0x8, R22 ;  /* 0x0000000817087824 */ /* 0x000fe200078e0216 */
[----:B------:R-:W-:Y:S01]  /*15d00*/  SHF.L.U32 R2, R26, 0x1f, RZ ;  /* 0x0000001f1a027819 */ /* 0x000fe200000006ff */
[----:B0-----:R-:W0:Y:S01]  /*15d10*/  S2R R3, SR_TID.X ;  /* 0x0000000000037919 */ /* 0x001e220000002100 */
[----:B------:R-:W-:Y:S02]  /*15d20*/  BSSY B2, `(.L_x_837) ;  /* 0x0000005000027945 */ /* 0x000fe40003800000 */
[----:B------:R-:W1:Y:S01]  /*15d30*/  SYNCS.PHASECHK.TRANS64.TRYWAIT P2, [R8+URZ+0x228a0], R2 ;  /* 0x0228a002080075a7 */ /* 0x000e62000804017f */
[----:B0-----:R-:W-:-:S04]  /*15d40*/  LOP3.LUT R3, R3, 0x7f, RZ, 0xc0, !PT ;  /* 0x0000007f03037812 */ /* 0x001fc800078ec0ff */
[----:B------:R-:W-:Y:S01]  /*15d50*/  ISETP.NE.AND P3, PT, R3, RZ, PT ;  /* 0x000000ff0300720c */ /* 0x000fe20003f65270 */
[----:B-1----:R-:W-:-:S12]  /*15d60*/  @!P2 BRA `(.L_x_838) ;  /* 0x00000068008ca947 */ /* 0x002fd80003800000 */
.L_x_1010:
[----:B------:R-:W-:Y:S05]  /*15d70*/  BSYNC B2 ;  /* 0x0000000000027941 */ /* 0x000fea0003800000 */
.L_x_837:
        /* <DEDUP_REMOVED lines=9> */
.L_x_840:
[----:B------:R-:W-:Y:S05]  /*15e10*/  BSYNC B2 ;  /* 0x0000000000027941 */ /* 0x000fea0003800000 */
.L_x_839:
        /* <DEDUP_REMOVED lines=10> */
[----:B------:R-:W-:-:S10]  /*15ec0*/  UMOV UR7, 0x12f00000 ;  /* 0x12f0000000077882 */ /* 0x000fd40000000000 */
.L_x_841:
        /* <DEDUP_REMOVED lines=13> */
.L_x_1011:
[----:B------:R-:W-:Y:S05]  /*15fa0*/  BSYNC B2 ;  /* 0x0000000000027941 */ /* 0x000fea0003800000 */
.L_x_842:
[----:B------:R-:W-:Y:S01]  /*15fb0*/  BSSY B2, `(.L_x_844) ;  /* 0x000000b000027945 */ /* 0x000fe20003800000 */
[----:B01----:R-:W-:Y:S02]  /*15fc0*/  IMAD.MOV.U32 R2, RZ, RZ, 0x0 ;  /* 0x00000000ff027424 */ /* 0x003fe400078e00ff */
[----:B------:R-:W-:Y:S01]  /*15fd0*/  IMAD.MOV.U32 R3, RZ, RZ, 0x12f00000 ;  /* 0x12f00000ff037424 */ /* 0x000fe200078e00ff */
[----:B------:R-:W-:Y:S06]  /*15fe0*/  @P3 BRA `(.L_x_845) ;  /* 0x00000000001c3947 */ /* 0x000fec0003800000 */
[----:B------:R-:W0:Y:S01]  /*15ff0*/  S2R R13, SR_TID.X ;  /* 0x00000000000d7919 */ /* 0x000e220000002100 */
[----:B------:R-:W-:-:S04]  /*16000*/  IMAD.MOV.U32 R9, RZ, RZ, 0xc000 ;  /* 0x0000c000ff097424 */ /* 0x000fc800078e00ff */
[----:B------:R1:W-:Y:S01]  /*16010*/  SYNCS.ARRIVE.TRANS64 RZ, [R8+URZ+0x228b0], R9 ;  /* 0x0228b00908ff79a7 */ /* 0x0003e2000800003f */
[----:B0-----:R-:W-:-:S04]  /*16020*/  LOP3.LUT R13, R13, 0x1f, RZ, 0xc0, !PT ;  /* 0x0000001f0d0d7812 */ /* 0x001fc800078ec0ff */
[----:B------:R-:W-:-:S13]  /*16030*/  ISETP.NE.AND P2, PT, R13, RZ, PT ;  /* 0x000000ff0d00720c */ /* 0x000fda0003f45270 */
[----:B-1----:R-:W-:Y:S05]  /*16040*/  @!P2 BRA `(.L_x_845) ;  /* 0x000000000004a947 */ /* 0x002fea0003800000 */
[----:B------:R-:W-:Y:S01]  /*16050*/  BPT.TRAP 0x1 ;  /* 0x000000040000795c */ /* 0x000fe20000300000 */
.L_x_845:
[----:B------:R-:W-:Y:S05]  /*16060*/  BSYNC B2 ;  /* 0x0000000000027941 */ /* 0x000fea0003800000 */
.L_x_844:
[----:B------:R-:W-:Y:S01]  /*16070*/  R2UR UR6, R2 ;  /* 0x00000000020672ca */ /* 0x000fe200000e0000 */
[----:B------:R-:W-:Y:S01]  /*16080*/  IMAD R9, R23, 0xc000, R22 ;  /* 0x0000c00017097824 */ /* 0x000fe200078e0216 */
[----:B------:R-:W-:Y:S01]  /*16090*/  R2UR UR7, R3 ;  /* 0x00000000030772ca */ /* 0x000fe200000e0000 */
[----:B------:R-:W-:Y:S01]  /*160a0*/  UIADD3 UR4, UP0, UR38, 0x670, URZ ;  /* 0x0000067026047890 */ /* 0x000fe2000ff1e03f */
[----:B------:R-:W-:Y:S01]  /*160b0*/  R2UR UR10, R12 ;  /* 0x000000000c0a72ca */ /* 0x000fe200000e0000 */
[----:B------:R-:W-:Y:S01]  /*160c0*/  VIADD R8, R8, 0x228b0 ;  /* 0x000228b008087836 */ /* 0x000fe20000000000 */
[----:B------:R-:W-:Y:S01]  /*160d0*/  PLOP3.LUT P2, PT, PT, PT, PT, 0x80, 0x0 ;  /* 0x000000000000781c */ /* 0x000fe20003f4f070 */
[----:B------:R-:W-:Y:S01]  /*160e0*/  VIADD R12, R9, 0x400 ;  /* 0x00000400090c7836 */ /* 0x000fe20000000000 */
[----:B------:R-:W-:-:S12]  /*160f0*/  UIADD3.X UR5, URZ, UR39, URZ, UP0, !UPT ;  /* 0x000000273f057290 */ /* 0x000fd800087fe43f */
.L_x_846:
        /* <DEDUP_REMOVED lines=15> */
.L_x_847:
        /* <DEDUP_REMOVED lines=15> */
.L_x_848:
        /* <DEDUP_REMOVED lines=15> */
.L_x_849:
        /* <DEDUP_REMOVED lines=10> */
.L_x_836:
[----:B------:R-:W-:Y:S05]  /*16470*/  BSYNC B1 ;  /* 0x0000000000017941 */ /* 0x000fea0003800000 */
.L_x_835:
[----:B------:R-:W-:Y:S01]  /*16480*/  ISETP.GT.AND P3, PT, R11, R7, PT ;  /* 0x000000070b00720c */ /* 0x000fe20003f64270 */
[----:B------:R-:W-:Y:S02]  /*16490*/  VIADD R23, R23, 0x1 ;  /* 0x0000000117177836 */ /* 0x000fe40000000000 */
[----:B------:R-:W-:-:S03]  /*164a0*/  VIADD R11, R11, 0xffffffff ;  /* 0xffffffff0b0b7836 */ /* 0x000fc60000000000 */
[----:B------:R-:W-:-:S04]  /*164b0*/  ISETP.NE.AND P2, PT, R23, 0x2, PT ;  /* 0x000000021700780c */ /* 0x000fc80003f45270 */
[----:B------:R-:W-:Y:S02]  /*164c0*/  SEL R2, RZ, 0x1, P2 ;  /* 0x00000001ff027807 */ /* 0x000fe40001000000 */
[----:B------:R-:W-:Y:S02]  /*164d0*/  SEL R23, R23, RZ, P2 ;  /* 0x000000ff17177207 */ /* 0x000fe40001000000 */
[----:B------:R-:W-:Y:S01]  /*164e0*/  LOP3.LUT R26, R26, R2, RZ, 0x3c, !PT ;  /* 0x000000021a1a7212 */ /* 0x000fe200078e3cff */
[----:B------:R-:W-:Y:S06]  /*164f0*/  @P3 BRA `(.L_x_850) ;  /* 0xfffffff400f03947 */ /* 0x000fec000383ffff */
.L_x_814:
[----:B------:R-:W-:Y:S05]  /*16500*/  BSYNC B0 ;  /* 0x0000000000007941 */ /* 0x000fea0003800000 */
.L_x_813:
[----:B------:R-:W-:Y:S05]  /*16510*/  @!P0 WARPSYNC.ALL ;  /* 0x0000000000008948 */ /* 0x000fea0003800000 */
[----:B------:R-:W-:Y:S01]  /*16520*/  @!P0 BAR.SYNC.DEFER_BLOCKING 0xc, 0x180 ;  /* 0x0306000000008b1d */ /* 0x000fe20000010000 */
[----:B------:R-:W-:-:S05]  /*16530*/  IMAD.MOV.U32 R0, RZ, RZ, RZ ;  /* 0x000000ffff007224 */ /* 0x000fca00078e00ff */
[----:B------:R-:W-:Y:S04]  /*16540*/  BSSY B0, `(.L_x_851) ;  /* 0x000001e000007945 */ /* 0x000fe80003800000 */
[----:B------:R-:W-:Y:S05]  /*16550*/  @!P1 BRA `(.L_x_852) ;  /* 0x0000000000709947 */ /* 0x000fea0003800000 */
[----:B------:R-:W-:-:S13]  /*16560*/  ISETP.NE.AND P0, PT, R5, RZ, PT ;  /* 0x000000ff0500720c */ /* 0x000fda0003f05270 */
[----:B------:R-:W1:Y:S02]  /*16570*/  @!P0 LDC R5, c[0x0][0x9f0] ;  /* 0x00027c00ff058b82 */ /* 0x000e640000000800 */
[-C--:B-1----:R-:W-:Y:S02]  /*16580*/  IABS R0, R5.reuse ;  /* 0x0000000500007213 */ /* 0x082fe40000000000 */
[----:B------:R-:W-:Y:S02]  /*16590*/  IABS R7, R5 ;  /* 0x0000000500077213 */ /* 0x000fe40000000000 */
[----:B------:R-:W1:Y:S03]  /*165a0*/  I2F.RP R2, R0 ;  /* 0x0000000000027306 */ /* 0x000e660000209400 */
[----:B------:R-:W-:-:S05]  /*165b0*/  IMAD.MOV R7, RZ, RZ, -R7 ;  /* 0x000000ffff077224 */ /* 0x000fca00078e0a07 */
[----:B-1----:R-:W1:Y:S02]  /*165c0*/  MUFU.RCP R2, R2 ;  /* 0x0000000200027308 */ /* 0x002e640000001000 */
[----:B-1----:R-:W-:-:S06]  /*165d0*/  VIADD R2, R2, 0xffffffe ;  /* 0x0ffffffe02027836 */ /* 0x002fcc0000000000 */
[----:B0-----:R-:W0:Y:S02]  /*165e0*/  F2I.FTZ.U32.TRUNC.NTZ R3, R2 ;  /* 0x0000000200037305 */ /* 0x001e24000021f000 */
[----:B0-----:R-:W-:-:S04]  /*165f0*/  IMAD.MOV R2, RZ, RZ, -R3 ;  /* 0x000000ffff027224 */ /* 0x001fc800078e0a03 */
[----:B------:R-:W-:Y:S02]  /*16600*/  IMAD R6, R2, R0, RZ ;  /* 0x0000000002067224 */ /* 0x000fe400078e02ff */
[----:B------:R-:W-:-:S04]  /*16610*/  IMAD.MOV.U32 R2, RZ, RZ, RZ ;  /* 0x000000ffff027224 */ /* 0x000fc800078e00ff */
[----:B------:R-:W-:Y:S01]  /*16620*/  IMAD.HI.U32 R6, R3, R6, R2 ;  /* 0x0000000603067227 */ /* 0x000fe200078e0002 */
[----:B------:R-:W-:-:S04]  /*16630*/  IADD3 R3, R4, -0x1, R5 ;  /* 0xffffffff04037810 */ /* 0x000fc80007ffe005 */
[----:B------:R-:W-:Y:S02]  /*16640*/  IABS R2, R3 ;  /* 0x0000000300027213 */ /* 0x000fe40000000000 */
[----:B------:R-:W-:-:S03]  /*16650*/  LOP3.LUT R3, R3, R5, RZ, 0x3c, !PT ;  /* 0x0000000503037212 */ /* 0x000fc600078e3cff */
[----:B------:R-:W-:Y:S01]  /*16660*/  IMAD.HI.U32 R6, R6, R2, RZ ;  /* 0x0000000206067227 */ /* 0x000fe200078e00ff */
[----:B------:R-:W-:-:S03]  /*16670*/  ISETP.GE.AND P2, PT, R3, RZ, PT ;  /* 0x000000ff0300720c */ /* 0x000fc60003f46270 */
        /* <DEDUP_REMOVED lines=10> */
.L_x_852:
[----:B------:R-:W-:Y:S05]  /*16720*/  BSYNC B0 ;  /* 0x0000000000007941 */ /* 0x000fea0003800000 */
.L_x_851:
[-C--:B------:R-:W-:Y:S01]  /*16730*/  IMAD R29, R29, R0.reuse, RZ ;  /* 0x000000001d1d7224 */ /* 0x080fe200078e02ff */
[----:B------:R-:W-:Y:S04]  /*16740*/  BSSY B7, `(.L_x_853) ;  /* 0x000035a000077945 */ /* 0x000fe80003800000 */
[----:B------:R-:W-:-:S04]  /*16750*/  VIADDMNMX R35, R29, R0, R4, PT ;  /* 0x000000001d237246 */ /* 0x000fc80003800104 */
[----:B------:R-:W-:Y:S01]  /*16760*/  ISETP.GT.AND P0, PT, R35, R29, PT ;  /* 0x0000001d2300720c */ /* 0x000fe20003f04270 */
[----:B------:R1:W-:-:S12]  /*16770*/  STL [R1+0x20], R35 ;  /* 0x0000202301007387 */ /* 0x0003d80000100800 */
[----:B-1----:R-:W-:Y:S05]  /*16780*/  @P0 BRA `(.L_x_854) ;  /* 0x0000000000440947 */ /* 0x002fea0003800000 */
[----:B------:R-:W1:Y:S02]  /*16790*/  S2R R2, SR_TID.X ;  /* 0x0000000000027919 */ /* 0x000e640000002100 */
[----:B-1----:R-:W-:-:S04]  /*167a0*/  LOP3.LUT R2, R2, 0x7f, RZ, 0xc0, !PT ;  /* 0x0000007f02027812 */ /* 0x002fc800078ec0ff */
[----:B------:R-:W-:-:S13]  /*167b0*/  ISETP.NE.AND P0, PT, R2, RZ, PT ;  /* 0x000000ff0200720c */ /* 0x000fda0003f05270 */
[----:B------:R-:W-:Y:S05]  /*167c0*/  @P0 BRA `(.L_x_855) ;  /* 0x0000003400440947 */ /* 0x000fea0003800000 */
[----:B------:R-:W1:Y:S01]  /*167d0*/  S2R R5, SR_LANEID ;  /* 0x0000000000057919 */ /* 0x000e620000000000 */
[----:B------:R-:W-:Y:S01]  /*167e0*/  VOTEU.ANY UR4, UPT, PT ;  /* 0x0000000000047886 */ /* 0x000fe200038e0100 */
[----:B0-----:R-:W0:Y:S01]  /*167f0*/  LDC.64 R2, c[0x0][0xc60] ;  /* 0x00031800ff027b82 */ /* 0x001e220000000a00 */
[----:B------:R-:W1:Y:S02]  /*16800*/  FLO.U32 R0, UR4 ;  /* 0x0000000400007d00 */ /* 0x000e6400080e0000 */
[----:B-1----:R-:W-:-:S06]  /*16810*/  ISETP.EQ.U32.AND P0, PT, R0, R5, PT ;  /* 0x000000050000720c */ /* 0x002fcc0003f02070 */
[----:B------:R-:W0:Y:S07]  /*16820*/  POPC R5, UR4 ;  /* 0x0000000400057d09 */ /* 0x000e2e0008000000 */
[----:B0-----:R-:W2:Y:S01]  /*16830*/  @P0 ATOMG.E.ADD.STRONG.GPU PT, R3, desc[UR40][R2.64], R5 ;  /* 0x00000005020309a8 */ /* 0x001ea200081ee1e8 */
[----:B------:R-:W0:Y:S02]  /*16840*/  S2R R4, SR_LTMASK ;  /* 0x0000000000047919 */ /* 0x000e240000003900 */
[----:B0-----:R-:W-:-:S04]  /*16850*/  LOP3.LUT R4, R4, UR4, RZ, 0xc0, !PT ;  /* 0x0000000404047c12 */ /* 0x001fc8000f8ec0ff */
[----:B------:R-:W0:Y:S01]  /*16860*/  POPC R7, R4 ;  /* 0x0000000400077309 */ /* 0x000e220000000000 */
[----:B--2---:R-:W0:Y:S02]  /*16870*/  SHFL.IDX PT, R0, R3, R0, 0x1f ;  /* 0x00001f0003007589 */ /* 0x004e2400000e0000 */
[----:B0-----:R-:W-:Y:S01]  /*16880*/  IADD3 R16, R0, UR36, R7 ;  /* 0x0000002400107c10 */ /* 0x001fe2000fffe007 */
[----:B------:R-:W-:Y:S06]  /*16890*/  BRA `(.L_x_855) ;  /* 0x0000003400107947 */ /* 0x000fec0003800000 */
.L_x_854:
        /* <DEDUP_REMOVED lines=9> */
[----:B0-----:R-:W0:Y:S01]  /*16930*/  LDC.64 R2, c[0x4][R2] ;  /* 0x0100000002027b82 */ /* 0x001e220000000a00 */
        /* <DEDUP_REMOVED lines=10> */
.L_x_857:
[----:B------:R-:W-:Y:S05]  /*169e0*/  BSYNC B6 ;  /* 0x0000000000067941 */ /* 0x000fea0003800000 */
.L_x_856:
        /* <DEDUP_REMOVED lines=8> */
[----:B0-----:R0:W1:Y:S01]  /*16a70*/  LDC.64 R2, c[0x4][R33] ;  /* 0x0100000021027b82 */ /* 0x0010620000000a00 */
        /* <DEDUP_REMOVED lines=11> */
.L_x_860:
        /* <DEDUP_REMOVED lines=15> */
.L_x_859:
[----:B------:R-:W-:Y:S05]  /*16c20*/  BSYNC B6 ;  /* 0x0000000000067941 */ /* 0x000fea0003800000 */
.L_x_858:
[----:B------:R-:W2:Y:S01]  /*16c30*/  LDL.LU R21, [R1] ;  /* 0x0000000001157983 */ /* 0x000ea20000300800 */
[----:B------:R-:W-:Y:S01]  /*16c40*/  ULDC.64 UR4, c[0x0][0x9f8] ;  /* 0x00027e0000047ab9 */ /* 0x000fe20000000a00 */
[----:B------:R-:W1:Y:S02]  /*16c50*/  LDC R8, c[0x0][0x430] ;  /* 0x00010c00ff087b82 */ /* 0x000e640000000800 */
[----:B------:R-:W3:Y:S01]  /*16c60*/  LDL R20, [R1+0x8] ;  /* 0x0000080001147983 */ /* 0x000ee20000100800 */
[----:B------:R-:W-:Y:S01]  /*16c70*/  ISETP.NE.U32.AND P0, PT, RZ, UR4, PT ;  /* 0x00000004ff007c0c */ /* 0x000fe2000bf05070 */
[----:B------:R-:W4:Y:S03]  /*16c80*/  S2R R33, SR_TID.X ;  /* 0x0000000000217919 */ /* 0x000f260000002100 */
[----:B------:R-:W-:-:S13]  /*16c90*/  ISETP.NE.AND.EX P0, PT, RZ, UR5, PT, P0 ;  /* 0x00000005ff007c0c */ /* 0x000fda000bf05300 */
[----:B------:R-:W-:Y:S01]  /*16ca0*/  @P0 IADD3 R2, P1, R31, UR4, RZ ;  /* 0x000000041f020c10 */ /* 0x000fe2000ff3e0ff */
[----:B------:R-:W1:Y:S01]  /*16cb0*/  S2R R10, SR_TID.X ;  /* 0x00000000000a7919 */ /* 0x000e620000002100 */
[----:B------:R-:W-:Y:S01]  /*16cc0*/  VIADD R0, R35, 0xffffffff ;  /* 0xffffffff23007836 */ /* 0x000fe20000000000 */
[----:B------:R-:W-:Y:S01]  /*16cd0*/  LOP3.LUT R9, R37, 0x2, RZ, 0xfc, !PT ;  /* 0x0000000225097812 */ /* 0x000fe200078efcff */
[----:B------:R-:W-:Y:S01]  /*16ce0*/  ULDC UR4, c[0x0][0x320] ;  /* 0x0000c80000047ab9 */ /* 0x000fe20000000800 */
[----:B0-----:R-:W-:-:S05]  /*16cf0*/  @P0 IADD3.X R3, R32, UR5, RZ, P1, !PT ;  /* 0x0000000520030c10 */ /* 0x001fca0008ffe4ff */
[----:B------:R0:W2:Y:S01]  /*16d00*/  @P0 LDG.E R27, desc[UR40][R2.64] ;  /* 0x00000028021b0981 */ /* 0x0000a2000c1e1900 */
[----:B----4-:R-:W-:-:S04]  /*16d10*/  LOP3.LUT R33, R33, 0x7f, RZ, 0xc0, !PT ;  /* 0x0000007f21217812 */ /* 0x010fc800078ec0ff */
[----:B------:R-:W-:Y:S02]  /*16d20*/  SHF.R.U32.HI R33, RZ, 0x3, R33 ;  /* 0x00000003ff217819 */ /* 0x000fe40000011621 */
[----:B-1----:R-:W-:Y:S01]  /*16d30*/  ISETP.NE.AND P1, PT, R8, 0x1, PT ;  /* 0x000000010800780c */ /* 0x002fe20003f25270 */
[----:B------:R-:W-:-:S12]  /*16d40*/  IMAD.SHL.U32 R10, R10, 0x10, RZ ;  /* 0x000000100a0a7824 */ /* 0x000fd800078e00ff */
[----:B------:R-:W1:Y:S01]  /*16d50*/  @P1 LDC R5, c[0x0][0x434] ;  /* 0x00010d00ff051b82 */ /* 0x000e620000000800 */
[----:B------:R-:W-:-:S05]  /*16d60*/  LOP3.LUT R10, R33, 0x70, R10, 0xf8, !PT ;  /* 0x00000070210a7812 */ /* 0x000fca00078ef80a */
[----:B------:R-:W-:Y:S02]  /*16d70*/  IMAD R36, R0, 0x60, R10 ;  /* 0x0000006000247824 */ /* 0x000fe400078e020a */
[----:B------:R-:W4:Y:S01]  /*16d80*/  @P1 LDC R4, c[0x0][0x438] ;  /* 0x00010e00ff041b82 */ /* 0x000f220000000800 */
[----:B------:R-:W-:Y:S01]  /*16d90*/  IMAD.MOV.U32 R35, RZ, RZ, RZ ;  /* 0x000000ffff237224 */ /* 0x000fe200078e00ff */
[----:B------:R-:W-:Y:S01]  /*16da0*/  UMOV UR5, 0xffffffff ;  /* 0xffffffff00057882 */ /* 0x000fe20000000000 */
[----:B---3--:R-:W-:-:S04]  /*16db0*/  ISETP.GE.AND P0, PT, R36, R20, PT ;  /* 0x000000142400720c */ /* 0x008fc80003f06270 */
[----:B------:R-:W-:Y:S01]  /*16dc0*/  ISETP.GT.U32.OR P0, PT, R10, 0x5f, P0 ;  /* 0x0000005f0a00780c */ /* 0x000fe20000704470 */
[----:B------:R-:W-:-:S12]  /*16dd0*/  IMAD.IADD R36, R36, 0x1, R30 ;  /* 0x0000000124247824 */ /* 0x000fd800078e021e */
[----:B0-----:R-:W0:Y:S01]  /*16de0*/  @!P0 LDC.64 R2, c[0x0][0x428] ;  /* 0x00010a00ff028b82 */ /* 0x001e220000000a00 */
[----:B-1----:R-:W-:-:S04]  /*16df0*/  @P1 IMAD.HI.U32 R5, R36, R5, RZ ;  /* 0x0000000524051227 */ /* 0x002fc800078e00ff */
[----:B------:R-:W-:Y:S01]  /*16e00*/  IMAD.MOV.U32 R6, RZ, RZ, R36 ;  /* 0x000000ffff067224 */ /* 0x000fe200078e0024 */
[----:B----4-:R-:W-:Y:S02]  /*16e10*/  @P1 SHF.R.U32.HI R6, RZ, R4, R5 ;  /* 0x00000004ff061219 */ /* 0x010fe40000011605 */
[----:B--2---:R-:W-:-:S03]  /*16e20*/  SHF.R.S32.HI R33, RZ, 0x1f, R27 ;  /* 0x0000001fff217819 */ /* 0x004fc6000001141b */
[--C-:B------:R-:W-:Y:S01]  /*16e30*/  @!P0 IMAD.MOV.U32 R4, RZ, RZ, R6.reuse ;  /* 0x000000ffff048224 */ /* 0x100fe200078e0006 */
[----:B------:R-:W-:Y:S01]  /*16e40*/  @!P0 SHF.R.S32.HI R5, RZ, 0x1f, R6 ;  /* 0x0000001fff058819 */ /* 0x000fe20000011406 */
[-C--:B0-----:R-:W-:Y:S02]  /*16e50*/  @!P0 IMAD R7, R33, R2.reuse, RZ ;  /* 0x0000000221078224 */ /* 0x081fe400078e02ff */
[----:B------:R-:W-:-:S04]  /*16e60*/  @!P0 IMAD.WIDE.U32 R4, R27, R2, R4 ;  /* 0x000000021b048225 */ /* 0x000fc800078e0004 */
[----:B------:R-:W-:Y:S02]  /*16e70*/  @!P0 IMAD R7, R27, R3, R7 ;  /* 0x000000031b078224 */ /* 0x000fe400078e0207 */
[----:B------:R-:W0:Y:S02]  /*16e80*/  @!P0 LDC.64 R2, c[0x0][0x418] ;  /* 0x00010600ff028b82 */ /* 0x000e240000000a00 */
[----:B------:R-:W-:Y:S01]  /*16e90*/  @!P0 IMAD.IADD R7, R5, 0x1, R7 ;  /* 0x0000000105078824 */ /* 0x000fe200078e0207 */
[----:B0-----:R-:W-:-:S04]  /*16ea0*/  @!P0 LEA R2, P1, R4, R2, 0x2 ;  /* 0x0000000204028211 */ /* 0x001fc800078210ff */
[----:B------:R-:W-:-:S05]  /*16eb0*/  @!P0 LEA.HI.X R3, R4, R3, R7, 0x2, P1 ;  /* 0x0000000304038211 */ /* 0x000fca00008f1407 */
[----:B------:R0:W5:Y:S01]  /*16ec0*/  @!P0 LDG.E R35, desc[UR40][R2.64] ;  /* 0x0000002802238981 */ /* 0x000162000c1e1900 */
[----:B------:R-:W-:Y:S02]  /*16ed0*/  ISETP.NE.AND P0, PT, R9, 0x3, PT ;  /* 0x000000030900780c */ /* 0x000fe40003f05270 */
[----:B------:R-:W1:Y:S01]  /*16ee0*/  S2R R9, SR_TID.X ;  /* 0x0000000000097919 */ /* 0x000e620000002100 */
[----:B------:R-:W-:Y:S02]  /*16ef0*/  ISETP.GT.U32.AND P1, PT, R10, 0x5f, PT ;  /* 0x0000005f0a00780c */ /* 0x000fe40003f24070 */
[----:B------:R-:W2:Y:S01]  /*16f00*/  S2R R10, SR_TID.X ;  /* 0x00000000000a7919 */ /* 0x000ea20000002100 */
[----:B------:R-:W-:-:S10]  /*16f10*/  LOP3.LUT R21, R21, 0xffffffdf, RZ, 0xc0, !PT ;  /* 0xffffffdf15157812 */ /* 0x000fd400078ec0ff */
[----:B------:R-:W-:-:S04]  /*16f20*/  @P1 LOP3.LUT R21, R21, 0x20, RZ, 0xfc, !PT ;  /* 0x0000002015151812 */ /* 0x000fc800078efcff */
[----:B------:R-:W-:Y:S01]  /*16f30*/  LOP3.LUT R21, R21, 0xffffffbf, RZ, 0xc0, !PT ;  /* 0xffffffbf15157812 */ /* 0x000fe200078ec0ff */
[----:B-1----:R-:W-:Y:S02]  /*16f40*/  IMAD.SHL.U32 R9, R9, 0x8, RZ ;  /* 0x0000000809097824 */ /* 0x002fe400078e00ff */
[----:B--2---:R-:W-:-:S03]  /*16f50*/  IMAD.SHL.U32 R10, R10, 0x8, RZ ;  /* 0x000000080a0a7824 */ /* 0x004fc600078e00ff */
[----:B------:R-:W-:Y:S02]  /*16f60*/  LOP3.LUT R9, R9, 0x38, RZ, 0xc0, !PT ;  /* 0x0000003809097812 */ /* 0x000fe400078ec0ff */
[----:B------:R-:W-:Y:S02]  /*16f70*/  LOP3.LUT R10, R10, 0x38, RZ, 0xc0, !PT ;  /* 0x000000380a0a7812 */ /* 0x000fe400078ec0ff */
[----:B------:R-:W-:Y:S02]  /*16f80*/  ISETP.GE.AND P1, PT, R9, UR4, PT ;  /* 0x0000000409007c0c */ /* 0x000fe4000bf26270 */
[----:B------:R-:W-:Y:S02]  /*16f90*/  LOP3.LUT R10, R10, 0x40, RZ, 0xfc, !PT ;  /* 0x000000400a0a7812 */ /* 0x000fe400078efcff */
[----:B------:R-:W-:Y:S02]  /*16fa0*/  @P0 LOP3.LUT R21, R21, 0x40, RZ, 0xfc, !PT ;  /* 0x0000004015150812 */ /* 0x000fe400078efcff */
[----:B------:R-:W-:-:S02]  /*16fb0*/  ISETP.GE.AND P2, PT, R10, UR4, PT ;  /* 0x000000040a007c0c */ /* 0x000fc4000bf46270 */
[----:B------:R-:W-:Y:S02]  /*16fc0*/  LOP3.LUT R21, R21, 0xffffffef, RZ, 0xc0, !PT ;  /* 0xffffffef15157812 */ /* 0x000fe400078ec0ff */
[----:B------:R-:W-:-:S03]  /*16fd0*/  LOP3.LUT R10, R9, 0x80, RZ, 0xfc, !PT ;  /* 0x00000080090a7812 */ /* 0x000fc600078efcff */
[----:B------:R-:W-:-:S04]  /*16fe0*/  @P1 LOP3.LUT R21, R21, 0x10, RZ, 0xfc, !PT ;  /* 0x0000001015151812 */ /* 0x000fc800078efcff */
[----:B------:R-:W-:Y:S02]  /*16ff0*/  LOP3.LUT R21, R21, 0xfffffff7, RZ, 0xc0, !PT ;  /* 0xfffffff715157812 */ /* 0x000fe400078ec0ff */
[----:B------:R-:W-:Y:S02]  /*17000*/  LOP3.LUT R9, R9, 0xc0, RZ, 0xfc, !PT ;  /* 0x000000c009097812 */ /* 0x000fe400078efcff */
[----:B------:R-:W-:Y:S02]  /*17010*/  ISETP.GE.AND P3, PT, R10, UR4, PT ;  /* 0x000000040a007c0c */ /* 0x000fe4000bf66270 */
[----:B------:R-:W-:Y:S02]  /*17020*/  @P2 LOP3.LUT R21, R21, 0x8, RZ, 0xfc, !PT ;  /* 0x0000000815152812 */ /* 0x000fe400078efcff */
[----:B------:R-:W-:Y:S02]  /*17030*/  ISETP.GE.AND P2, PT, R9, UR4, PT ;  /* 0x0000000409007c0c */ /* 0x000fe4000bf46270 */
[----:B------:R-:W-:-:S04]  /*17040*/  LOP3.LUT R21, R21, 0xfffffffd, RZ, 0xc0, !PT ;  /* 0xfffffffd15157812 */ /* 0x000fc800078ec0ff */
[----:B------:R-:W-:-:S04]  /*17050*/  LOP3.LUT R21, R21, 0xfffffffb, RZ, 0xc0, !PT ;  /* 0xfffffffb15157812 */ /* 0x000fc800078ec0ff */
[----:B------:R-:W-:-:S04]  /*17060*/  @P3 LOP3.LUT R21, R21, 0x4, RZ, 0xfc, !PT ;  /* 0x0000000415153812 */ /* 0x000fc800078efcff */
[----:B------:R-:W-:-:S05]  /*17070*/  @P2 LOP3.LUT R21, R21, 0x2, RZ, 0xfc, !PT ;  /* 0x0000000215152812 */ /* 0x000fca00078efcff */
[----:B------:R1:W-:Y:S01]  /*17080*/  STL [R1], R21 ;  /* 0x0000001501007387 */ /* 0x0003e20000100800 */
[----:B0-----:R-:W-:-:S04]  /*17090*/  IMAD.MOV R2, RZ, RZ, -R6 ;  /* 0x000000ffff027224 */ /* 0x001fc800078e0a06 */
[----:B------:R-:W-:Y:S01]  /*170a0*/  IMAD R36, R8, R2, R36 ;  /* 0x0000000208247224 */ /* 0x000fe200078e0224 */
[----:B------:R-:W-:Y:S06]  /*170b0*/  BRA.DIV UR5, `(.L_x_861) ;  /* 0x0000005605e07947 */ /* 0x000fec000b800000 */
.L_x_1014:
[----:B------:R-:W-:Y:S01]  /*170c0*/  SEL R7, RZ, 0x1, P1 ;  /* 0x00000001ff077807 */ /* 0x000fe20000800000 */
[----:B------:R-:W-:Y:S06]  /*170d0*/  @!P0 BRA `(.L_x_862) ;  /* 0x0000000000048947 */ /* 0x000fec0003800000 */
[----:B------:R-:W-:Y:S01]  /*170e0*/  BPT.TRAP 0x1 ;  /* 0x000000040000795c */ /* 0x000fe20000300000 */
.L_x_862:
[----:B------:R-:W-:Y:S01]  /*170f0*/  IMAD R32, R0, -0x60, R20 ;  /* 0xffffffa000207824 */ /* 0x000fe200078e0214 */
[----:B------:R-:W-:Y:S01]  /*17100*/  SHF.L.U32 R0, R25, 0x1f, RZ ;  /* 0x0000001f19007819 */ /* 0x000fe200000006ff */
[----:B------:R-:W-:Y:S01]  /*17110*/  IMAD R31, R24, 0x8, R22 ;  /* 0x00000008181f7824 */ /* 0x000fe200078e0216 */
[----:B------:R-:W-:Y:S03]  /*17120*/  BSSY B0, `(.L_x_863) ;  /* 0x0000003000007945 */ /* 0x000fe60003800000 */
[----:B------:R-:W0:Y:S02]  /*17130*/  SYNCS.PHASECHK.TRANS64.TRYWAIT P0, [R31+URZ+0x22840], R0 ;  /* 0x022840001f0075a7 */ /* 0x000e24000800017f */
[----:B0-----:R-:W-:Y:S05]  /*17140*/  @!P0 BRA `(.L_x_864) ;  /* 0x0000005400f08947 */ /* 0x001fea0003800000 */
.L_x_1015:
[----:B------:R-:W-:Y:S05]  /*17150*/  BSYNC B0 ;  /* 0x0000000000007941 */ /* 0x000fea0003800000 */
.L_x_863:
[----:B------:R-:W2:Y:S01]  /*17160*/  LDL.LU R6, [R1] ;  /* 0x0000000001067983 */ /* 0x000ea20000300800 */
[----:B0-----:R-:W-:Y:S01]  /*17170*/  SHF.R.S32.HI R0, RZ, 0x1f, R36 ;  /* 0x0000001fff007819 */ /* 0x001fe20000011424 */
[----:B------:R-:W-:Y:S01]  /*17180*/  ULDC.64 UR4, c[0x0][0x300] ;  /* 0x0000c00000047ab9 */ /* 0x000fe20000000a00 */
[----:B-----5:R-:W-:Y:S01]  /*17190*/  SHF.R.S32.HI R4, RZ, 0x1f, R35 ;  /* 0x0000001fff047819 */ /* 0x020fe20000011423 */
[----:B------:R-:W0:Y:S01]  /*171a0*/  S2R R8, SR_TID.X ;  /* 0x0000000000087919 */ /* 0x000e220000002100 */
[----:B------:R-:W-:Y:S01]  /*171b0*/  IMAD.WIDE.U32 R2, R36, UR4, RZ ;  /* 0x0000000424027c25 */ /* 0x000fe2000f8e00ff */
[----:B------:R-:W-:Y:S01]  /*171c0*/  ULDC.64 UR6, c[0x0][0x2e8] ;  /* 0x0000ba0000067ab9 */ /* 0x000fe20000000a00 */
[----:B------:R3:W-:Y:S04]  /*171d0*/  STL [R1+0x28], R0 ;  /* 0x0000280001007387 */ /* 0x0007e80000100800 */
[----:B------:R4:W-:Y:S01]  /*171e0*/  STL [R1+0x2c], R4 ;  /* 0x00002c0401007387 */ /* 0x0009e20000100800 */
[----:B---3--:R-:W-:-:S04]  /*171f0*/  IMAD R0, R0, UR4, RZ ;  /* 0x0000000400007c24 */ /* 0x008fc8000f8e02ff */
[----:B------:R-:W-:Y:S01]  /*17200*/  IMAD R0, R36, UR5, R0 ;  /* 0x0000000524007c24 */ /* 0x000fe2000f8e0200 */
[----:B------:R-:W-:-:S03]  /*17210*/  ULDC.64 UR4, c[0x0][0x310] ;  /* 0x0000c40000047ab9 */ /* 0x000fc60000000a00 */
[----:B------:R-:W-:Y:S02]  /*17220*/  IMAD.IADD R3, R3, 0x1, R0 ;  /* 0x0000000103037824 */ /* 0x000fe400078e0200 */
[----:B------:R-:W-:Y:S02]  /*17230*/  IMAD R0, R4, UR4, RZ ;  /* 0x0000000404007c24 */ /* 0x000fe4000f8e02ff */
[C---:B------:R-:W-:Y:S01]  /*17240*/  IMAD.WIDE.U32 R2, R35.reuse, UR4, R2 ;  /* 0x0000000423027c25 */ /* 0x040fe2000f8e0002 */
[----:B----4-:R-:W3:Y:S03]  /*17250*/  S2R R4, SR_TID.X ;  /* 0x0000000000047919 */ /* 0x010ee60000002100 */
[----:B------:R-:W-:Y:S01]  /*17260*/  IMAD R0, R35, UR5, R0 ;  /* 0x0000000523007c24 */ /* 0x000fe2000f8e0200 */
[----:B------:R-:W-:Y:S01]  /*17270*/  ULDC.64 UR4, c[0x0][0x308] ;  /* 0x0000c20000047ab9 */ /* 0x000fe20000000a00 */
[----:B0-----:R-:W-:-:S02]  /*17280*/  IMAD.SHL.U32 R8, R8, 0x8, RZ ;  /* 0x0000000808087824 */ /* 0x001fc400078e00ff */
[----:B------:R-:W-:-:S03]  /*17290*/  IMAD.IADD R3, R3, 0x1, R0 ;  /* 0x0000000103037824 */ /* 0x000fc600078e0200 */
[----:B------:R-:W-:Y:S01]  /*172a0*/  LOP3.LUT R8, R8, 0x38, RZ, 0xc0, !PT ;  /* 0x0000003808087812 */ /* 0x000fe200078ec0ff */
[----:B------:R-:W-:Y:S01]  /*172b0*/  IMAD.WIDE.U32 R2, R18, UR4, R2 ;  /* 0x0000000412027c25 */ /* 0x000fe2000f8e0002 */
[----:B------:R-:W-:Y:S02]  /*172c0*/  ULDC UR4, c[0x0][0x2f4] ;  /* 0x0000bd0000047ab9 */ /* 0x000fe40000000800 */
[----:B------:R-:W-:Y:S02]  /*172d0*/  ISETP.GE.AND P2, PT, R8, UR4, PT ;  /* 0x0000000408007c0c */ /* 0x000fe4000bf46270 */
[----:B------:R-:W-:Y:S02]  /*172e0*/  LEA R0, P0, R2, UR6, 0x1 ;  /* 0x0000000602007c11 */ /* 0x000fe4000f8008ff */
[----:B---3--:R-:W-:-:S04]  /*172f0*/  LOP3.LUT R4, R4, 0x7f, RZ, 0xc0, !PT ;  /* 0x0000007f04047812 */ /* 0x008fc800078ec0ff */
[----:B------:R-:W-:Y:S01]  /*17300*/  SHF.R.U32.HI R5, RZ, 0x3, R4 ;  /* 0x00000003ff057819 */ /* 0x000fe20000011604 */
[----:B------:R-:W-:Y:S01]  /*17310*/  IMAD R4, R18, UR5, R3 ;  /* 0x0000000512047c24 */ /* 0x000fe2000f8e0203 */
[----:B------:R-:W-:-:S03]  /*17320*/  UMOV UR5, 0xffffffff ;  /* 0xffffffff00057882 */ /* 0x000fc60000000000 */
[----:B------:R-:W-:Y:S01]  /*17330*/  IMAD.IADD R32, R32, 0x1, -R5 ;  /* 0x0000000120207824 */ /* 0x000fe200078e0a05 */
[----:B------:R-:W-:Y:S01]  /*17340*/  LEA.HI.X R4, R2, UR7, R4, 0x1, P0 ;  /* 0x0000000702047c11 */ /* 0x000fe200080f0c04 */
[----:B------:R-:W-:-:S03]  /*17350*/  IMAD R5, R24, 0x1800, R28 ;  /* 0x0000180018057824 */ /* 0x000fc600078e021c */
[----:B------:R-:W-:Y:S02]  /*17360*/  ISETP.GE.AND P0, PT, R32, 0x1, PT ;  /* 0x000000012000780c */ /* 0x000fe40003f06270 */
[----:B--2---:R-:W-:-:S04]  /*17370*/  LOP3.LUT R6, R6, 0xfffffffe, RZ, 0xc0, !PT ;  /* 0xfffffffe06067812 */ /* 0x004fc800078ec0ff */
[----:B------:R-:W-:-:S05]  /*17380*/  @P2 LOP3.LUT R6, R6, 0x1, RZ, 0xfc, !PT ;  /* 0x0000000106062812 */ /* 0x000fca00078efcff */
[----:B------:R0:W-:Y:S01]  /*17390*/  STL [R1], R6 ;  /* 0x0000000601007387 */ /* 0x0001e20000100800 */
[----:B------:R-:W-:Y:S05]  /*173a0*/  BRA.DIV UR5, `(.L_x_865) ;  /* 0x00000056056c7947 */ /* 0x000fea000b800000 */
[----:B------:R-:W2:Y:S01]  /*173b0*/  SHFL.IDX PT, R3, R0, RZ, 0x181f ;  /* 0x00181fff00037589 */ /* 0x000ea200000e0000 */
[----:B0-----:R-:W-:-:S03]  /*173c0*/  @P0 IMAD R6, R5, 0x2, R22 ;  /* 0x0000000205060824 */ /* 0x001fc600078e0216 */
[----:B------:R-:W0:Y:S01]  /*173d0*/  SHFL.IDX PT, R2, R4, RZ, 0x181f ;  /* 0x00181fff04027589 */ /* 0x000e2200000e0000 */
[----:B--2---:R-:W-:-:S05]  /*173e0*/  @P0 LEA R3, P1, R8, R3, 0x1 ;  /* 0x0000000308030211 */ /* 0x004fca00078208ff */
[----:B0-----:R-:W-:-:S05]  /*173f0*/  @P0 IMAD.X R2, RZ, RZ, R2, P1 ;  /* 0x000000ffff020224 */ /* 0x001fca00008e0602 */
        /* <DEDUP_REMOVED lines=8> */
[----:B------:R-:W2:Y:S01]  /*17480*/  SHFL.IDX PT, R2, R4, 0x1, 0x181f ;  /* 0x00381f0004027f89 */ /* 0x000ea200000e0000 */
[----:B0-----:R-:W-:-:S05]  /*17490*/  @P0 LEA R3, P1, R8, R3, 0x1 ;  /* 0x0000000308030211 */ /* 0x001fca00078208ff */
[----:B--2---:R-:W-:-:S05]  /*174a0*/  @P0 IMAD.X R2, RZ, RZ, R2, P1 ;  /* 0x000000ffff020224 */ /* 0x004fca00008e0602 */
[----:B------:R-:W-:-:S04]  /*174b0*/  @P0 LOP3.LUT R3, R3, R2, RZ, 0x3c, !PT ;  /* 0x0000000203030212 */ /* 0x000fc800078e3cff */
[----:B------:R-:W-:-:S04]  /*174c0*/  @P0 LOP3.LUT R2, R3, R2, RZ, 0x3c, !PT ;  /* 0x0000000203020212 */ /* 0x000fc800078e3cff */
[----:B------:R-:W-:-:S05]  /*174d0*/  @P0 LOP3.LUT R3, R3, R2, RZ, 0x3c, !PT ;  /* 0x0000000203030212 */ /* 0x000fca00078e3cff */
        /* <DEDUP_REMOVED lines=24> */
[----:B------:R-:W2:Y:S04]  /*17660*/  SHFL.IDX PT, R2, R4, 0x4, 0x181f ;  /* 0x00981f0004027f89 */ /* 0x000ea800000e0000 */
[----:B------:R-:W3:Y:S04]  /*17670*/  SHFL.IDX PT, R4, R4, 0x5, 0x181f ;  /* 0x00b81f0004047f89 */ /* 0x000ee800000e0000 */
[----:B------:R-:W4:Y:S01]  /*17680*/  SHFL.IDX PT, R0, R0, 0x5, 0x181f ;  /* 0x00b81f0000007f89 */ /* 0x000f2200000e0000 */
[----:B0-----:R-:W-:-:S05]  /*17690*/  @P0 LEA R3, P1, R8, R3, 0x1 ;  /* 0x0000000308030211 */ /* 0x001fca00078208ff */
[----:B--2---:R-:W-:-:S05]  /*176a0*/  @P0 IMAD.X R2, RZ, RZ, R2, P1 ;  /* 0x000000ffff020224 */ /* 0x004fca00008e0602 */
[----:B------:R-:W-:-:S04]  /*176b0*/  @P0 LOP3.LUT R3, R3, R2, RZ, 0x3c, !PT ;  /* 0x0000000203030212 */ /* 0x000fc800078e3cff */
[----:B------:R-:W-:-:S04]  /*176c0*/  @P0 LOP3.LUT R2, R3, R2, RZ, 0x3c, !PT ;  /* 0x0000000203020212 */ /* 0x000fc800078e3cff */
[----:B------:R-:W-:-:S05]  /*176d0*/  @P0 LOP3.LUT R3, R3, R2, RZ, 0x3c, !PT ;  /* 0x0000000203030212 */ /* 0x000fca00078e3cff */
[----:B---34-:R2:W-:Y:S02]  /*176e0*/  @P0 LDGSTS.E.BYPASS.LTC128B.128 [R6+0x1e400], desc[UR40][R2.64], !P2 ;  /* 0x1e40000002060fae */ /* 0x0185e4000d101d68 */
.L_x_1029:
[----:B------:R-:W-:-:S13]  /*176f0*/  ISETP.GE.AND P0, PT, R32, 0x51, PT ;  /* 0x000000512000780c */ /* 0x000fda0003f06270 */
[----:B0-2---:R-:W-:Y:S01]  /*17700*/  @P0 LEA R2, P1, R8, R0, 0x1 ;  /* 0x0000000008020211 */ /* 0x005fe200078208ff */
        /* <DEDUP_REMOVED lines=8> */
.L_x_866:
[----:B------:R-:W-:Y:S02]  /*17790*/  PLOP3.LUT P1, PT, P1, P0, PT, 0xa2, 0x0 ;  /* 0x000000000000781c */ /* 0x000fe40000f21472 */
[----:B------:R-:W-:-:S08]  /*177a0*/  @P0 R2UR P1, UR4, R31 ;  /* 0x000000001f0402ca */ /* 0x000fd00000020000 */
[----:B------:R-:W-:-:S05]  /*177b0*/  @P0 PLOP3.LUT P0, PT, P1, PT, PT, 0x80, 0x0 ;  /* 0x000000000000081c */ /* 0x000fca0000f0f070 */
[----:B------:R-:W-:Y:S01]  /*177c0*/  @!P1 SYNCS.ARRIVE.TRANS64.RED.A0T1 RZ, [UR4+0x22830], RZ ;  /* 0x022830ffffff99a7 */ /* 0x000fe20008200404 */
[----:B------:R-:W-:Y:S07]  /*177d0*/  @!P1 ARRIVES.LDGSTSBAR.64.TRANSCNT [UR4+0x22830] ;  /* 0x02283000ff0099b0 */ /* 0x000fee0008000a84 */
[----:B------:R-:W-:Y:S05]  /*177e0*/  @P0 BRA.U.ANY `(.L_x_866) ;  /* 0xfffffffd00e80947 */ /* 0x000fea000393ffff */
[----:B------:R-:W-:Y:S01]  /*177f0*/  NOP ;  /* 0x0000000000007918 */ /* 0x000fe20000000000 */
[----:B------:R-:W-:-:S04]  /*17800*/  LOP3.LUT R0, R37, 0x2, RZ, 0xfc, !PT ;  /* 0x0000000225007812 */ /* 0x000fc800078efcff */
[----:B------:R-:W-:-:S13]  /*17810*/  ISETP.NE.AND P2, PT, R0, 0x3, PT ;  /* 0x000000030000780c */ /* 0x000fda0003f45270 */
[----:B------:R-:W-:Y:S05]  /*17820*/  @!P2 BRA `(.L_x_867) ;  /* 0x000000000004a947 */ /* 0x000fea0003800000 */
[----:B------:R-:W-:Y:S01]  /*17830*/  BPT.TRAP 0x1 ;  /* 0x000000040000795c */ /* 0x000fe20000300000 */
.L_x_867:
[----:B------:R2:W5:Y:S01]  /*17840*/  LDL R0, [R1] ;  /* 0x0000000001007983 */ /* 0x0005620000100800 */
[----:B------:R2:W-:Y:S03]  /*17850*/  SYNCS.ARRIVE.TRANS64.A1T0 RZ, [R31+URZ+0x22830], RZ ;  /* 0x022830ff1fff79a7 */ /* 0x0005e6000810003f */
[----:B------:R2:W5:Y:S04]  /*17860*/  LDL.LU R4, [R1+0x14] ;  /* 0x0000140001047983 */ /* 0x0005680000300800 */
[----:B0-----:R2:W5:Y:S02]  /*17870*/  LDL.LU R3, [R1+0xc] ;  /* 0x00000c0001037983 */ /* 0x0015640000300800 */
[----:B------:R-:W-:Y:S05]  /*17880*/  WARPSYNC.ALL ;  /* 0x0000000000007948 */ /* 0x000fea0003800000 */
[----:B------:R-:W-:Y:S01]  /*17890*/  ULDC.64 UR4, c[0x0][0xa00] ;  /* 0x0002800000047ab9 */ /* 0x000fe20000000a00 */
[----:B------:R-:W-:Y:S01]  /*178a0*/  BSSY B6, `(.L_x_868) ;  /* 0x000002b000067945 */ /* 0x000fe20003800000 */
[----:B------:R-:W-:Y:S01]  /*178b0*/  BAR.SYNC.DEFER_BLOCKING 0x8, 0x180 ;  /* 0x0206000000007b1d */ /* 0x000fe20000010000 */
[C---:B-----5:R-:W-:Y:S02]  /*178c0*/  LOP3.LUT P0, RZ, R0.reuse, 0x4, RZ, 0xc0, !PT ;  /* 0x0000000400ff7812 */ /* 0x060fe4000780c0ff */
[----:B------:R-:W-:-:S02]  /*178d0*/  LOP3.LUT P2, RZ, R0, 0x8, RZ, 0xc0, !PT ;  /* 0x0000000800ff7812 */ /* 0x000fc4000784c0ff */
[----:B------:R-:W-:Y:S02]  /*178e0*/  SEL R2, RZ, 0x4, P0 ;  /* 0x00000004ff027807 */ /* 0x000fe40000000000 */
[----:B------:R-:W-:Y:S02]  /*178f0*/  ISETP.NE.U32.AND P0, PT, RZ, UR4, PT ;  /* 0x00000004ff007c0c */ /* 0x000fe4000bf05070 */
[----:B------:R-:W-:Y:S02]  /*17900*/  LOP3.LUT P1, RZ, R0, 0x2, RZ, 0xc0, !PT ;  /* 0x0000000200ff7812 */ /* 0x000fe4000782c0ff */
[----:B------:R-:W-:Y:S01]  /*17910*/  ISETP.NE.AND.EX P0, PT, RZ, UR5, PT, P0 ;  /* 0x00000005ff007c0c */ /* 0x000fe2000bf05300 */
[----:B------:R-:W-:Y:S01]  /*17920*/  ULDC.64 UR4, c[0x0][0x298] ;  /* 0x0000a60000047ab9 */ /* 0x000fe20000000a00 */
[----:B------:R-:W-:Y:S02]  /*17930*/  SEL R0, RZ, 0x2, P2 ;  /* 0x00000002ff007807 */ /* 0x000fe40001000000 */
[----:B------:R-:W-:-:S02]  /*17940*/  SEL R5, R34, RZ, !P0 ;  /* 0x000000ff22057207 */ /* 0x000fc40004000000 */
[----:B------:R-:W-:Y:S02]  /*17950*/  IADD3 R0, R2, R0, R7 ;  /* 0x0000000002007210 */ /* 0x000fe40007ffe007 */
[----:B------:R-:W-:Y:S01]  /*17960*/  SEL R34, RZ, 0x8, P1 ;  /* 0x00000008ff227807 */ /* 0x000fe20000800000 */
[----:B------:R0:W-:Y:S01]  /*17970*/  STL [R1+0x1c], R5 ;  /* 0x00001c0501007387 */ /* 0x0001e20000100800 */
[----:B------:R-:W-:-:S03]  /*17980*/  SEL R2, R4, RZ, !P0 ;  /* 0x000000ff04027207 */ /* 0x000fc60004000000 */
[----:B------:R-:W-:Y:S01]  /*17990*/  IMAD.IADD R34, R0, 0x1, R34 ;  /* 0x0000000100227824 */ /* 0x000fe200078e0222 */
[----:B------:R-:W-:Y:S01]  /*179a0*/  SHF.R.S32.HI R0, RZ, 0x1f, R3 ;  /* 0x0000001fff007819 */ /* 0x000fe20000011403 */
[----:B------:R3:W-:Y:S04]  /*179b0*/  STL [R1+0x34], R2 ;  /* 0x0000340201007387 */ /* 0x0007e80000100800 */
[----:B------:R-:W-:Y:S02]  /*179c0*/  IMAD R0, R0, UR4, RZ ;  /* 0x0000000400007c24 */ /* 0x000fe4000f8e02ff */
[----:B0-----:R-:W-:-:S04]  /*179d0*/  IMAD.WIDE.U32 R4, R3, UR4, RZ ;  /* 0x0000000403047c25 */ /* 0x001fc8000f8e00ff */
[----:B------:R-:W-:Y:S01]  /*179e0*/  IMAD R0, R3, UR5, R0 ;  /* 0x0000000503007c24 */ /* 0x000fe2000f8e0200 */
[----:B------:R0:W-:Y:S01]  /*179f0*/  STL.64 [R1+0x8], R4 ;  /* 0x0000080401007387 */ /* 0x0001e20000100a00 */
[----:B---3--:R-:W-:Y:S02]  /*17a00*/  VIADD R2, R22, 0x18400 ;  /* 0x0001840016027836 */ /* 0x008fe40000000000 */
[----:B------:R-:W-:-:S03]  /*17a10*/  IMAD.IADD R0, R5, 0x1, R0 ;  /* 0x0000000105007824 */ /* 0x000fc600078e0200 */
[----:B------:R-:W-:Y:S02]  /*17a20*/  LOP3.LUT P0, RZ, R2, 0x3ff, RZ, 0xc0, !PT ;  /* 0x000003ff02ff7812 */ /* 0x000fe4000780c0ff */
[----:B------:R0:W-:Y:S11]  /*17a30*/  STL [R1+0x14], R0 ;  /* 0x0000140001007387 */ /* 0x0001f60000100800 */
[----:B0-----:R-:W-:Y:S05]  /*17a40*/  @!P0 BRA `(.L_x_869) ;  /* 0x0000000000408947 */ /* 0x001fea0003800000 */
        /* <DEDUP_REMOVED lines=14> */
[----:B-1----:R-:W-:-:S07]  /*17b30*/  LEPC R20, `(.L_x_869) ;  /* 0x000000001014794e */ /* 0x002fce0000000000 */
[----:B0-2---:R-:W-:Y:S05]  /*17b40*/  CALL.ABS.NOINC R2 ;  /* 0x0000000002007343 */ /* 0x005fea0003c00000 */
.L_x_869:
[----:B------:R-:W-:Y:S05]  /*17b50*/  BSYNC B6 ;  /* 0x0000000000067941 */ /* 0x000fea0003800000 */
.L_x_868:
[----:B------:R-:W3:Y:S01]  /*17b60*/  LDL.LU R0, [R1+0x14] ;  /* 0x0000140001007983 */ /* 0x000ee20000300800 */
[----:B------:R-:W-:Y:S01]  /*17b70*/  ULDC.64 UR4, c[0x0][0x2d8] ;  /* 0x0000b60000047ab9 */ /* 0x000fe20000000a00 */
[----:B------:R-:W0:Y:S02]  /*17b80*/  LDC R7, c[0x0][0x448] ;  /* 0x00011200ff077b82 */ /* 0x000e240000000800 */
[----:B------:R-:W3:Y:S04]  /*17b90*/  LDL.LU.64 R2, [R1+0x8] ;  /* 0x0000080001027983 */ /* 0x000ee80000300a00 */
[----:B-1----:R-:W4:Y:S04]  /*17ba0*/  LDL.LU R21, [R1+0x34] ;  /* 0x0000340001157983 */ /* 0x002f280000300800 */
[----:B------:R-:W2:Y:S01]  /*17bb0*/  LDL.LU R20, [R1+0x1c] ;  /* 0x00001c0001147983 */ /* 0x000ea20000300800 */
[----:B------:R-:W-:-:S03]  /*17bc0*/  IMAD.SHL.U32 R17, R17, 0x80, RZ ;  /* 0x0000008011117824 */ /* 0x000fc600078e00ff */
[----:B------:R1:W5:Y:S01]  /*17bd0*/  LDL R8, [R1+0x4] ;  /* 0x0000040001087983 */ /* 0x0003620000100800 */
[----:B0-----:R-:W-:-:S13]  /*17be0*/  ISETP.NE.AND P0, PT, R7, 0x1, PT ;  /* 0x000000010700780c */ /* 0x001fda0003f05270 */
[----:B------:R-:W0:Y:S01]  /*17bf0*/  @P0 LDC R4, c[0x0][0x44c] ;  /* 0x00011300ff040b82 */ /* 0x000e220000000800 */
[----:B---3--:R-:W-:Y:S02]  /*17c00*/  IMAD.MOV.U32 R3, RZ, RZ, R0 ;  /* 0x000000ffff037224 */ /* 0x008fe400078e0000 */
[----:B------:R-:W-:-:S04]  /*17c10*/  IMAD.WIDE.U32 R2, R18, UR4, R2 ;  /* 0x0000000412027c25 */ /* 0x000fc8000f8e0002 */
[----:B------:R-:W-:Y:S01]  /*17c20*/  IMAD R3, R18, UR5, R3 ;  /* 0x0000000512037c24 */ /* 0x000fe2000f8e0203 */
[----:B------:R-:W-:Y:S02]  /*17c30*/  ULDC.64 UR4, c[0x0][0x2e0] ;  /* 0x0000b80000047ab9 */ /* 0x000fe40000000a00 */
[----:B----4-:R-:W-:Y:S02]  /*17c40*/  IMAD R0, R21, UR4, RZ ;  /* 0x0000000415007c24 */ /* 0x010fe4000f8e02ff */
[----:B--2---:R-:W-:-:S04]  /*17c50*/  IMAD.WIDE.U32 R2, R20, UR4, R2 ;  /* 0x0000000414027c25 */ /* 0x004fc8000f8e0002 */
[----:B------:R-:W-:Y:S01]  /*17c60*/  IMAD R0, R20, UR5, R0 ;  /* 0x0000000514007c24 */ /* 0x000fe2000f8e0200 */
[----:B------:R-:W2:Y:S01]  /*17c70*/  S2R R9, SR_TID.X ;  /* 0x0000000000097919 */ /* 0x000ea20000002100 */
[----:B------:R-:W-:Y:S02]  /*17c80*/  ULDC.64 UR4, c[0x0][0x2d0] ;  /* 0x0000b40000047ab9 */ /* 0x000fe40000000a00 */
[----:B------:R-:W-:Y:S01]  /*17c90*/  IMAD.IADD R3, R3, 0x1, R0 ;  /* 0x0000000103037824 */ /* 0x000fe200078e0200 */
[----:B------:R-:W3:Y:S01]  /*17ca0*/  S2R R20, SR_TID.X ;  /* 0x0000000000147919 */ /* 0x000ee20000002100 */
[----:B------:R-:W4:Y:S01]  /*17cb0*/  @P0 LDC R0, c[0x0][0x450] ;  /* 0x00011400ff000b82 */ /* 0x000f220000000800 */
[----:B---3--:R-:W-:-:S04]  /*17cc0*/  LOP3.LUT R20, R20, 0x7f, RZ, 0xc0, !PT ;  /* 0x0000007f14147812 */ /* 0x008fc800078ec0ff */
[----:B------:R-:W-:Y:S02]  /*17cd0*/  SHF.R.U32.HI R21, RZ, 0x3, R20 ;  /* 0x00000003ff157819 */ /* 0x000fe40000011614 */
[----:B------:R-:W3:Y:S02]  /*17ce0*/  S2R R20, SR_TID.X ;  /* 0x0000000000147919 */ /* 0x000ee40000002100 */
[----:B---3--:R-:W-:-:S05]  /*17cf0*/  IMAD.SHL.U32 R20, R20, 0x10, RZ ;  /* 0x0000001014147824 */ /* 0x008fca00078e00ff */
[----:B------:R-:W-:-:S04]  /*17d00*/  LOP3.LUT R20, R21, 0x70, R20, 0xf8, !PT ;  /* 0x0000007015147812 */ /* 0x000fc800078ef814 */
[----:B------:R-:W-:Y:S02]  /*17d10*/  LOP3.LUT R5, R20, R17, RZ, 0xfc, !PT ;  /* 0x0000001114057212 */ /* 0x000fe400078efcff */
[----:B------:R1:W5:Y:S03]  /*17d20*/  LDL R20, [R1+0x18] ;  /* 0x0000180001147983 */ /* 0x0003660000100800 */
[----:B0-----:R-:W-:-:S04]  /*17d30*/  @P0 IMAD.HI.U32 R6, R5, R4, RZ ;  /* 0x0000000405060227 */ /* 0x001fc800078e00ff */
[----:B------:R-:W-:Y:S01]  /*17d40*/  IMAD.MOV.U32 R4, RZ, RZ, R5 ;  /* 0x000000ffff047224 */ /* 0x000fe200078e0005 */
[----:B----4-:R-:W-:Y:S01]  /*17d50*/  @P0 SHF.R.U32.HI R4, RZ, R0, R6 ;  /* 0x00000000ff040219 */ /* 0x010fe20000011606 */
        /* <DEDUP_REMOVED lines=13> */
[----:B------:R-:W-:Y:S01]  /*17e30*/  ULDC.64 UR4, c[0x0][0x280] ;  /* 0x0000a00000047ab9 */ /* 0x000fe20000000a00 */
[----:B--2---:R-:W-:Y:S01]  /*17e40*/  IMAD.SHL.U32 R9, R9, 0x8, RZ ;  /* 0x0000000809097824 */ /* 0x004fe200078e00ff */
[C---:B------:R-:W-:Y:S01]  /*17e50*/  LEA R0, P0, R2.reuse, UR4, 0x1 ;  /* 0x0000000402007c11 */ /* 0x040fe2000f8008ff */
[----:B------:R-:W-:Y:S01]  /*17e60*/  IMAD.IADD R4, R3, 0x1, R4 ;  /* 0x0000000103047824 */ /* 0x000fe200078e0204 */
[----:B------:R-:W-:Y:S02]  /*17e70*/  ULDC UR4, c[0x0][0x2b8] ;  /* 0x0000ae0000047ab9 */ /* 0x000fe40000000800 */
[----:B------:R-:W-:Y:S02]  /*17e80*/  LOP3.LUT R9, R9, 0x38, RZ, 0xc0, !PT ;  /* 0x0000003809097812 */ /* 0x000fe400078ec0ff */
[----:B------:R-:W-:Y:S01]  /*17e90*/  LEA.HI.X R4, R2, UR5, R4, 0x1, P0 ;  /* 0x0000000502047c11 */ /* 0x000fe200080f0c04 */
[----:B------:R-:W-:Y:S01]  /*17ea0*/  UMOV UR5, 0xffffffff ;  /* 0xffffffff00057882 */ /* 0x000fe20000000000 */
[----:B0-----:R-:W-:-:S02]  /*17eb0*/  LOP3.LUT R21, R21, 0x7f, RZ, 0xc0, !PT ;  /* 0x0000007f15157812 */ /* 0x001fc400078ec0ff */
[----:B------:R-:W-:Y:S02]  /*17ec0*/  ISETP.GE.AND P1, PT, R9, UR4, PT ;  /* 0x0000000409007c0c */ /* 0x000fe4000bf26270 */
[----:B------:R-:W-:Y:S01]  /*17ed0*/  SHF.R.U32.HI R10, RZ, 0x3, R21 ;  /* 0x00000003ff0a7819 */ /* 0x000fe20000011615 */
[----:B-1----:R-:W-:Y:S10]  /*17ee0*/  BRA.DIV UR5, `(.L_x_870) ;  /* 0x00000052059c7947 */ /* 0x002ff4000b800000 */
[----:B------:R-:W0:Y:S01]  /*17ef0*/  SHFL.IDX PT, R3, R0, RZ, 0x181f ;  /* 0x00181fff00037589 */ /* 0x000e2200000e0000 */
[----:B-----5:R-:W-:Y:S02]  /*17f00*/  IMAD R5, R20, R7, RZ ;  /* 0x0000000714057224 */ /* 0x020fe400078e02ff */
[----:B------:R-:W-:Y:S01]  /*17f10*/  IMAD.IADD R17, R10, 0x1, R17 ;  /* 0x000000010a117824 */ /* 0x000fe200078e0211 */
[----:B------:R-:W1:Y:S03]  /*17f20*/  SHFL.IDX PT, R2, R4, RZ, 0x181f ;  /* 0x00181fff04027589 */ /* 0x000e6600000e0000 */
[C---:B------:R-:W-:Y:S01]  /*17f30*/  VIADD R6, R17.reuse, 0x10 ;  /* 0x0000001011067836 */ /* 0x040fe20000000000 */
[----:B------:R-:W-:-:S13]  /*17f40*/  ISETP.GE.AND P0, PT, R17, R5, PT ;  /* 0x000000051100720c */ /* 0x000fda0003f06270 */
[----:B0-----:R-:W-:-:S05]  /*17f50*/  @!P0 LEA R3, P2, R9, R3, 0x1 ;  /* 0x0000000309038211 */ /* 0x001fca00078408ff */
[----:B-1----:R-:W-:-:S05]  /*17f60*/  @!P0 IMAD.X R2, RZ, RZ, R2, P2 ;  /* 0x000000ffff028224 */ /* 0x002fca00010e0602 */
[----:B------:R-:W-:-:S04]  /*17f70*/  @!P0 LOP3.LUT R3, R3, R2, RZ, 0x3c, !PT ;  /* 0x0000000203038212 */ /* 0x000fc800078e3cff */
[----:B------:R-:W-:-:S04]  /*17f80*/  @!P0 LOP3.LUT R2, R3, R2, RZ, 0x3c, !PT ;  /* 0x0000000203028212 */ /* 0x000fc800078e3cff */
[----:B------:R-:W-:-:S05]  /*17f90*/  @!P0 LOP3.LUT R3, R3, R2, RZ, 0x3c, !PT ;  /* 0x0000000203038212 */ /* 0x000fca00078e3cff */
[----:B------:R-:W-:Y:S01]  /*17fa0*/  @!PT LDS RZ, [RZ] ;  /* 0x00000000fffff984 */ /* 0x000fe20000000800 */
        /* <DEDUP_REMOVED lines=54> */
[----:B------:R-:W2:Y:S04]  /*18310*/  SHFL.IDX PT, R4, R4, 0x7, 0x181f ;  /* 0x00f81f0004047f89 */ /* 0x000ea800000e0000 */
[----:B------:R-:W3:Y:S01]  /*18320*/  SHFL.IDX PT, R0, R0, 0x7, 0x181f ;  /* 0x00f81f0000007f89 */ /* 0x000ee200000e0000 */
[----:B0-----:R-:W-:-:S05]  /*18330*/  @!P0 LEA R3, P2, R9, R3, 0x1 ;  /* 0x0000000309038211 */ /* 0x001fca00078408ff */
[----:B-1----:R-:W-:-:S05]  /*18340*/  @!P0 IMAD.X R2, RZ, RZ, R2, P2 ;  /* 0x000000ffff028224 */ /* 0x002fca00010e0602 */
[----:B------:R-:W-:-:S04]  /*18350*/  @!P0 LOP3.LUT R3, R3, R2, RZ, 0x3c, !PT ;  /* 0x0000000203038212 */ /* 0x000fc800078e3cff */
[----:B------:R-:W-:-:S04]  /*18360*/  @!P0 LOP3.LUT R2, R3, R2, RZ, 0x3c, !PT ;  /* 0x0000000203028212 */ /* 0x000fc800078e3cff */
[----:B------:R-:W-:-:S05]  /*18370*/  @!P0 LOP3.LUT R3, R3, R2, RZ, 0x3c, !PT ;  /* 0x0000000203038212 */ /* 0x000fca00078e3cff */
[----:B--23--:R1:W-:Y:S02]  /*18380*/  @!P0 LDGSTS.E.BYPASS.LTC128B.128 [R8+0x1b400], desc[UR40][R2.64], !P1 ;  /* 0x1b40000002088fae */ /* 0x00c3e4000c901d68 */
.L_x_1046:
[----:B------:R-:W-:-:S05]  /*18390*/  VIADD R17, R17, 0x70 ;  /* 0x0000007011117836 */ /* 0x000fca0000000000 */
[----:B------:R-:W-:-:S13]  /*183a0*/  ISETP.GE.AND P0, PT, R17, R5, PT ;  /* 0x000000051100720c */ /* 0x000fda0003f06270 */
[----:B01----:R-:W-:-:S05]  /*183b0*/  @!P0 LEA R2, P2, R9, R0, 0x1 ;  /* 0x0000000009028211 */ /* 0x003fca00078408ff */
[----:B------:R-:W-:-:S05]  /*183c0*/  @!P0 IMAD.X R3, RZ, RZ, R4, P2 ;  /* 0x000000ffff038224 */ /* 0x000fca00010e0604 */
[----:B------:R-:W-:Y:S01]  /*183d0*/  @!PT LDS RZ, [RZ] ;  /* 0x00000000fffff984 */ /* 0x000fe20000000800 */
[----:B------:R-:W-:Y:S01]  /*183e0*/  @!PT LDS RZ, [RZ] ;  /* 0x00000000fffff984 */ /* 0x000fe20000000800 */
[----:B------:R-:W-:Y:S01]  /*183f0*/  @!PT LDS RZ, [RZ] ;  /* 0x00000000fffff984 */ /* 0x000fe20000000800 */
[----:B------:R0:W-:Y:S01]  /*18400*/  @!P0 LDGSTS.E.BYPASS.LTC128B.128 [R8+0x1bc00], desc[UR40][R2.64], !P1 ;  /* 0x1bc0000002088fae */ /* 0x0001e2000c901d68 */
[----:B------:R-:W-:Y:S01]  /*18410*/  PLOP3.LUT P0, PT, PT, PT, PT, 0x80, 0x0 ;  /* 0x000000000000781c */ /* 0x000fe20003f0f070 */
[----:B------:R-:W-:-:S12]  /*18420*/  NOP ;  /* 0x0000000000007918 */ /* 0x000fd80000000000 */
.L_x_871:
        /* <DEDUP_REMOVED lines=18> */
.L_x_1047:
[----:B------:R-:W-:Y:S05]  /*18550*/  BSYNC B0 ;  /* 0x0000000000007941 */ /* 0x000fea0003800000 */
.L_x_872:
[----:B------:R-:W-:-:S04]  /*18560*/  LOP3.LUT R0, R37, 0x2, RZ, 0xfc, !PT ;  /* 0x0000000225007812 */ /* 0x000fc800078efcff */
[----:B------:R-:W-:-:S13]  /*18570*/  ISETP.NE.AND P0, PT, R0, 0x3, PT ;  /* 0x000000030000780c */ /* 0x000fda0003f05270 */
[----:B------:R-:W-:Y:S05]  /*18580*/  @!P0 BRA `(.L_x_874) ;  /* 0x0000000000048947 */ /* 0x000fea0003800000 */
[----:B------:R-:W-:Y:S01]  /*18590*/  BPT.TRAP 0x1 ;  /* 0x000000040000795c */ /* 0x000fe20000300000 */
.L_x_874:
[----:B------:R-:W-:Y:S01]  /*185a0*/  SHF.L.U32 R0, R25, 0x1f, RZ ;  /* 0x0000001f19007819 */ /* 0x000fe200000006ff */
[----:B------:R-:W-:Y:S03]  /*185b0*/  BSSY B0, `(.L_x_875) ;  /* 0x0000003000007945 */ /* 0x000fe60003800000 */
[----:B------:R-:W1:Y:S02]  /*185c0*/  SYNCS.PHASECHK.TRANS64.TRYWAIT P0, [R31+URZ+0x22860], R0 ;  /* 0x022860001f0075a7 */ /* 0x000e64000800017f */
[----:B-1----:R-:W-:Y:S05]  /*185d0*/  @!P0 BRA `(.L_x_876) ;  /* 0x0000005400988947 */ /* 0x002fea0003800000 */
.L_x_1048:
[----:B------:R-:W-:Y:S05]  /*185e0*/  BSYNC B0 ;  /* 0x0000000000007941 */ /* 0x000fea0003800000 */
.L_x_875:
[----:B------:R-:W0:Y:S01]  /*185f0*/  LDL.LU R2, [R1+0x28] ;  /* 0x0000280001027983 */ /* 0x000e220000300800 */
[----:B------:R-:W-:Y:S01]  /*18600*/  ULDC.64 UR4, c[0x0][0x328] ;  /* 0x0000ca0000047ab9 */ /* 0x000fe20000000a00 */
[----:B------:R-:W-:Y:S02]  /*18610*/  ULDC.64 UR6, c[0x0][0x318] ;  /* 0x0000c60000067ab9 */ /* 0x000fe40000000a00 */
[----:B------:R-:W1:Y:S01]  /*18620*/  LDL.LU R4, [R1+0x2c] ;  /* 0x00002c0001047983 */ /* 0x000e620000300800 */
[----:B0-----:R-:W-:-:S04]  /*18630*/  IMAD R3, R2, UR4, RZ ;  /* 0x0000000402037c24 */ /* 0x001fc8000f8e02ff */
[C---:B------:R-:W-:Y:S02]  /*18640*/  IMAD R5, R36.reuse, UR5, R3 ;  /* 0x0000000524057c24 */ /* 0x040fe4000f8e0203 */
[----:B------:R-:W-:Y:S01]  /*18650*/  IMAD.WIDE.U32 R2, R36, UR4, RZ ;  /* 0x0000000424027c25 */ /* 0x000fe2000f8e00ff */
[----:B------:R-:W-:-:S03]  /*18660*/  ULDC.64 UR4, c[0x0][0x338] ;  /* 0x0000ce0000047ab9 */ /* 0x000fc60000000a00 */
[----:B------:R-:W-:Y:S02]  /*18670*/  IMAD.IADD R3, R3, 0x1, R5 ;  /* 0x0000000103037824 */ /* 0x000fe400078e0205 */
[----:B-1----:R-:W-:Y:S02]  /*18680*/  IMAD R0, R4, UR4, RZ ;  /* 0x0000000404007c24 */ /* 0x002fe4000f8e02ff */
        /* <DEDUP_REMOVED lines=12> */
[----:B------:R-:W-:Y:S01]  /*18750*/  LOP3.LUT R7, R34, 0x1, RZ, 0xc0, !PT ;  /* 0x0000000122077812 */ /* 0x000fe200078ec0ff */
[----:B------:R-:W-:Y:S01]  /*18760*/  IMAD R4, R4, 0x2, R22 ;  /* 0x0000000204047824 */ /* 0x000fe200078e0216 */
[C---:B------:R-:W-:Y:S01]  /*18770*/  LOP3.LUT P2, RZ, R34.reuse, 0x2, RZ, 0xc0, !PT ;  /* 0x0000000222ff7812 */ /* 0x040fe2000784c0ff */
[----:B------:R-:W1:Y:S01]  /*18780*/  SHFL.IDX PT, R14, R5, RZ, 0x181f ;  /* 0x00181fff050e7589 */ /* 0x000e6200000e0000 */
[----:B------:R-:W-:Y:S02]  /*18790*/  ISETP.NE.U32.AND P3, PT, R7, 0x1, PT ;  /* 0x000000010700780c */ /* 0x000fe40003f65070 */
[----:B------:R-:W-:Y:S01]  /*187a0*/  LOP3.LUT P1, RZ, R34, 0x4, RZ, 0xc0, !PT ;  /* 0x0000000422ff7812 */ /* 0x000fe2000782c0ff */
[----:B------:R-:W2:Y:S03]  /*187b0*/  SHFL.IDX PT, R3, R6, RZ, 0x181f ;  /* 0x00181fff06037589 */ /* 0x000ea600000e0000 */
[----:B------:R-:W-:Y:S01]  /*187c0*/  ISETP.LT.OR P4, PT, R32, 0x1, !P1 ;  /* 0x000000012000780c */ /* 0x000fe20004f81670 */
        /* <DEDUP_REMOVED lines=10> */
[----:B------:R-:W-:-:S03]  /*18870*/  LOP3.LUT P0, RZ, R34, 0x8, RZ, 0xc0, !PT ;  /* 0x0000000822ff7812 */ /* 0x000fc6000780c0ff */
        /* <DEDUP_REMOVED lines=15> */
[----:B------:R1:W-:Y:S01]  /*18970*/  LDGSTS.E.BYPASS.LTC128B.128 [R4+0x9c00], desc[UR40][R8.64+0x180], !P4 ;  /* 0x09c0018008047fae */ /* 0x0003e2000e101d68 */
        /* <DEDUP_REMOVED lines=11> */
[----:B-1----:R-:W-:-:S03]  /*18a30*/  IADD3 R8, P4, R14, R0, RZ ;  /* 0x000000000e087210 */ /* 0x002fc60007f9e0ff */
[----:B------:R-:W-:Y:S04]  /*18a40*/  SHFL.IDX PT, R14, R5, 0x4, 0x181f ;  /* 0x00981f00050e7f89 */ /* 0x000fe800000e0000 */
[----:B0-----:R-:W0:Y:S02]  /*18a50*/  SHFL.IDX PT, R3, R6, 0x3, 0x181f ;  /* 0x00781f0006037f89 */ /* 0x001e2400000e0000 */
[----:B0-----:R-:W-:Y:S01]  /*18a60*/  IMAD.X R9, RZ, RZ, R3, P4 ;  /* 0x000000ffff097224 */ /* 0x001fe200020e0603 */
[C---:B------:R-:W-:Y:S01]  /*18a70*/  ISETP.LT.OR P4, PT, R32.reuse, 0x31, P3 ;  /* 0x000000312000780c */ /* 0x040fe20001f81670 */
[----:B------:R-:W0:Y:S04]  /*18a80*/  SHFL.IDX PT, R3, R6, 0x4, 0x181f ;  /* 0x00981f0006037f89 */ /* 0x000e2800000e0000 */
[----:B------:R-:W1:Y:S08]  /*18a90*/  SHFL.IDX PT, R6, R6, 0x5, 0x181f ;  /* 0x00b81f0006067f89 */ /* 0x000e7000000e0000 */
[----:B------:R2:W-:Y:S01]  /*18aa0*/  LDGSTS.E.BYPASS.LTC128B.128 [R4+0x1c00], desc[UR40][R8.64], !P4 ;  /* 0x01c0000008047fae */ /* 0x0005e2000e101d68 */
[----:B------:R-:W-:-:S13]  /*18ab0*/  ISETP.LT.OR P4, PT, R32, 0x31, !P2 ;  /* 0x000000312000780c */ /* 0x000fda0005781670 */
[----:B------:R2:W-:Y:S01]  /*18ac0*/  LDGSTS.E.BYPASS.LTC128B.128 [R4+0x4c00], desc[UR40][R8.64+0x80], !P4 ;  /* 0x04c0008008047fae */ /* 0x0005e2000e101d68 */
[----:B------:R-:W-:-:S13]  /*18ad0*/  ISETP.LT.OR P4, PT, R32, 0x31, !P1 ;  /* 0x000000312000780c */ /* 0x000fda0004f81670 */
[----:B------:R2:W-:Y:S01]  /*18ae0*/  LDGSTS.E.BYPASS.LTC128B.128 [R4+0x7c00], desc[UR40][R8.64+0x100], !P4 ;  /* 0x07c0010008047fae */ /* 0x0005e2000e101d68 */
[----:B------:R-:W-:-:S13]  /*18af0*/  ISETP.LT.OR P4, PT, R32, 0x31, !P0 ;  /* 0x000000312000780c */ /* 0x000fda0004781670 */
[----:B------:R2:W-:Y:S01]  /*18b00*/  LDGSTS.E.BYPASS.LTC128B.128 [R4+0xac00], desc[UR40][R8.64+0x180], !P4 ;  /* 0x0ac0018008047fae */ /* 0x0005e2000e101d68 */
[----:B------:R-:W-:-:S03]  /*18b10*/  IADD3 R2, P4, R14, R0, RZ ;  /* 0x000000000e027210 */ /* 0x000fc60007f9e0ff */
[----:B------:R2:W3:Y:S02]  /*18b20*/  SHFL.IDX PT, R14, R5, 0x5, 0x181f ;  /* 0x00b81f00050e7f89 */ /* 0x0004e400000e0000 */
        /* <DEDUP_REMOVED lines=9> */
.L_x_1062:
        /* <DEDUP_REMOVED lines=15> */
.L_x_878:
[----:B------:R-:W-:Y:S02]  /*18cb0*/  PLOP3.LUT P1, PT, P1, P0, PT, 0xa2, 0x0 ;  /* 0x000000000000781c */ /* 0x000fe40000f21472 */
[----:B------:R-:W-:-:S08]  /*18cc0*/  @P0 R2UR P1, UR4, R31 ;  /* 0x000000001f0402ca */ /* 0x000fd00000020000 */
[----:B------:R-:W-:-:S05]  /*18cd0*/  @P0 PLOP3.LUT P0, PT, P1, PT, PT, 0x80, 0x0 ;  /* 0x000000000000081c */ /* 0x000fca0000f0f070 */
[----:B------:R-:W-:Y:S01]  /*18ce0*/  @!P1 SYNCS.ARRIVE.TRANS64.RED.A0T1 RZ, [UR4+0x22850], RZ ;  /* 0x022850ffffff99a7 */ /* 0x000fe20008200404 */
[----:B------:R-:W-:Y:S07]  /*18cf0*/  @!P1 ARRIVES.LDGSTSBAR.64.TRANSCNT [UR4+0x22850] ;  /* 0x02285000ff0099b0 */ /* 0x000fee0008000a84 */
[----:B------:R-:W-:Y:S05]  /*18d00*/  @P0 BRA.U.ANY `(.L_x_878) ;  /* 0xfffffffd00e80947 */ /* 0x000fea000393ffff */
[----:B------:R-:W-:Y:S01]  /*18d10*/  NOP ;  /* 0x0000000000007918 */ /* 0x000fe20000000000 */
[----:B0-----:R-:W-:-:S04]  /*18d20*/  LOP3.LUT R2, R37, 0x2, RZ, 0xfc, !PT ;  /* 0x0000000225027812 */ /* 0x001fc800078efcff */
[----:B------:R-:W-:-:S13]  /*18d30*/  ISETP.NE.AND P2, PT, R2, 0x3, PT ;  /* 0x000000030200780c */ /* 0x000fda0003f45270 */
[----:B------:R-:W-:Y:S05]  /*18d40*/  @!P2 BRA `(.L_x_879) ;  /* 0x000000000004a947 */ /* 0x000fea0003800000 */
[----:B------:R-:W-:Y:S01]  /*18d50*/  BPT.TRAP 0x1 ;  /* 0x000000040000795c */ /* 0x000fe20000300000 */
.L_x_879:
[----:B------:R-:W2:Y:S01]  /*18d60*/  LDL.LU R2, [R1+0x20] ;  /* 0x0000200001027983 */ /* 0x000ea20000300800 */
[----:B------:R0:W-:Y:S01]  /*18d70*/  SYNCS.ARRIVE.TRANS64.A1T0 RZ, [R31+URZ+0x22850], RZ ;  /* 0x022850ff1fff79a7 */ /* 0x0001e2000810003f */
[----:B------:R-:W-:Y:S01]  /*18d80*/  BSSY B0, `(.L_x_880) ;  /* 0x00000de000007945 */ /* 0x000fe20003800000 */
[----:B--2---:R-:W-:-:S05]  /*18d90*/  VIADD R10, R2, 0xfffffffe ;  /* 0xfffffffe020a7836 */ /* 0x004fca0000000000 */
[----:B------:R-:W-:-:S13]  /*18da0*/  ISETP.GE.AND P0, PT, R10, R29, PT ;  /* 0x0000001d0a00720c */ /* 0x000fda0003f06270 */
[----:B0-----:R-:W-:Y:S05]  /*18db0*/  @!P0 BRA `(.L_x_881) ;  /* 0x0000000c00688947 */ /* 0x001fea0003800000 */
.L_x_894:
[----:B0-----:R-:W0:Y:S01]  /*18dc0*/  S2R R2, SR_TID.X ;  /* 0x0000000000027919 */ /* 0x001e220000002100 */
[----:B------:R-:W1:Y:S01]  /*18dd0*/  LDC R6, c[0x0][0x430] ;  /* 0x00010c00ff067b82 */ /* 0x000e620000000800 */
[----:B------:R-:W-:Y:S01]  /*18de0*/  IMAD R7, R10, 0x60, R30 ;  /* 0x000000600a077824 */ /* 0x000fe200078e021e */
[----:B------:R-:W-:Y:S01]  /*18df0*/  LOP3.LUT R12, R37, 0x2, RZ, 0xfc, !PT ;  /* 0x00000002250c7812 */ /* 0x000fe200078efcff */
[----:B--23--:R-:W2:Y:S01]  /*18e00*/  S2R R4, SR_TID.X ;  /* 0x0000000000047919 */ /* 0x00cea20000002100 */
[----:B------:R-:W-:Y:S01]  /*18e10*/  VIADD R24, R24, 0x1 ;  /* 0x0000000118187836 */ /* 0x000fe20000000000 */
[----:B-1----:R-:W-:Y:S02]  /*18e20*/  ISETP.NE.AND P0, PT, R6, 0x1, PT ;  /* 0x000000010600780c */ /* 0x002fe40003f05270 */
[----:B0-----:R-:W-:Y:S01]  /*18e30*/  LOP3.LUT R2, R2, 0x7f, RZ, 0xc0, !PT ;  /* 0x0000007f02027812 */ /* 0x001fe200078ec0ff */
[----:B--2---:R-:W-:-:S03]  /*18e40*/  IMAD.SHL.U32 R4, R4, 0x10, RZ ;  /* 0x0000001004047824 */ /* 0x004fc600078e00ff */
[----:B------:R-:W-:-:S07]  /*18e50*/  SHF.R.U32.HI R2, RZ, 0x3, R2 ;  /* 0x00000003ff027819 */ /* 0x000fce0000011602 */
[----:B------:R-:W0:Y:S01]  /*18e60*/  @P0 LDC R3, c[0x0][0x438] ;  /* 0x00010e00ff030b82 */ /* 0x000e220000000800 */
[----:B------:R-:W-:-:S04]  /*18e70*/  LOP3.LUT R4, R2, 0x70, R4, 0xf8, !PT ;  /* 0x0000007002047812 */ /* 0x000fc800078ef804 */
[----:B------:R-:W-:-:S03]  /*18e80*/  ISETP.GT.U32.AND P1, PT, R4, 0x5f, PT ;  /* 0x0000005f0400780c */ /* 0x000fc60003f24070 */
[----:B------:R-:W1:Y:S01]  /*18e90*/  @P0 LDC R2, c[0x0][0x434] ;  /* 0x00010d00ff020b82 */ /* 0x000e620000000800 */
[----:B------:R-:W-:-:S04]  /*18ea0*/  IMAD.IADD R7, R4, 0x1, R7 ;  /* 0x0000000104077824 */ /* 0x000fc800078e0207 */
[----:B------:R-:W-:-:S05]  /*18eb0*/  IMAD.MOV.U32 R11, RZ, RZ, R7 ;  /* 0x000000ffff0b7224 */ /* 0x000fca00078e0007 */
[----:B------:R-:W2:Y:S08]  /*18ec0*/  @!P1 LDC.64 R4, c[0x0][0x428] ;  /* 0x00010a00ff049b82 */ /* 0x000eb00000000a00 */
[----:B------:R-:W3:Y:S01]  /*18ed0*/  @!P1 LDC.64 R8, c[0x0][0x418] ;  /* 0x00010600ff089b82 */ /* 0x000ee20000000a00 */
[----:B-1----:R-:W-:-:S05]  /*18ee0*/  @P0 IMAD.HI.U32 R2, R7, R2, RZ ;  /* 0x0000000207020227 */ /* 0x002fca00078e00ff */
[----:B0-----:R-:W-:-:S04]  /*18ef0*/  @P0 SHF.R.U32.HI R11, RZ, R3, R2 ;  /* 0x00000003ff0b0219 */ /* 0x001fc80000011602 */
[--C-:B------:R-:W-:Y:S01]  /*18f00*/  @!P1 SHF.R.S32.HI R3, RZ, 0x1f, R11.reuse ;  /* 0x0000001fff039819 */ /* 0x100fe2000001140b */
[----:B------:R-:W-:-:S04]  /*18f10*/  @!P1 IMAD.MOV.U32 R2, RZ, RZ, R11 ;  /* 0x000000ffff029224 */ /* 0x000fc800078e000b */
[----:B--2---:R-:W-:-:S04]  /*18f20*/  @!P1 IMAD.WIDE.U32 R2, R27, R4, R2 ;  /* 0x000000041b029225 */ /* 0x004fc800078e0002 */
[----:B------:R-:W-:Y:S01]  /*18f30*/  @!P1 IMAD R4, R33, R4, RZ ;  /* 0x0000000421049224 */ /* 0x000fe200078e02ff */
[----:B---3--:R-:W-:-:S03]  /*18f40*/  @!P1 LEA R8, P0, R2, R8, 0x2 ;  /* 0x0000000802089211 */ /* 0x008fc600078010ff */
[----:B------:R-:W-:-:S04]  /*18f50*/  @!P1 IMAD R5, R27, R5, R4 ;  /* 0x000000051b059224 */ /* 0x000fc800078e0204 */
[----:B------:R-:W-:Y:S02]  /*18f60*/  @!P1 IMAD.IADD R3, R5, 0x1, R3 ;  /* 0x0000000105039824 */ /* 0x000fe400078e0203 */
[----:B------:R-:W-:-:S03]  /*18f70*/  IMAD.MOV.U32 R5, RZ, RZ, RZ ;  /* 0x000000ffff057224 */ /* 0x000fc600078e00ff */
[----:B------:R-:W-:Y:S01]  /*18f80*/  @!P1 LEA.HI.X R9, R2, R9, R3, 0x2, P0 ;  /* 0x0000000902099211 */ /* 0x000fe200000f1403 */
[----:B------:R-:W-:Y:S01]  /*18f90*/  IMAD.MOV R3, RZ, RZ, -R11 ;  /* 0x000000ffff037224 */ /* 0x000fe200078e0a0b */
[----:B------:R-:W-:-:S03]  /*18fa0*/  ISETP.NE.AND P0, PT, R24, 0x2, PT ;  /* 0x000000021800780c */ /* 0x000fc60003f05270 */
[----:B------:R0:W5:Y:S01]  /*18fb0*/  @!P1 LDG.E R5, desc[UR40][R8.64] ;  /* 0x0000002808059981 */ /* 0x000162000c1e1900 */
[----:B------:R-:W-:Y:S01]  /*18fc0*/  ISETP.NE.AND P1, PT, R12, 0x3, PT ;  /* 0x000000030c00780c */ /* 0x000fe20003f25270 */
[----:B------:R-:W-:Y:S05]  /*18fd0*/  YIELD ;  /* 0x0000000000007946 */ /* 0x000fea0003800000 */
[----:B------:R-:W-:Y:S01]  /*18fe0*/  SEL R2, RZ, 0x1, P0 ;  /* 0x00000001ff027807 */ /* 0x000fe20000000000 */
[----:B------:R-:W-:Y:S01]  /*18ff0*/  IMAD R6, R6, R3, R7 ;  /* 0x0000000306067224 */ /* 0x000fe200078e0207 */
[----:B------:R-:W-:Y:S02]  /*19000*/  SEL R24, R24, RZ, P0 ;  /* 0x000000ff18187207 */ /* 0x000fe40000000000 */
[----:B------:R-:W-:Y:S01]  /*19010*/  LOP3.LUT R25, R25, R2, RZ, 0x3c, !PT ;  /* 0x0000000219197212 */ /* 0x000fe200078e3cff */
[----:B------:R-:W-:-:S02]  /*19020*/  IMAD.MOV.U32 R2, RZ, RZ, R10 ;  /* 0x000000ffff027224 */ /* 0x000fc400078e000a */
[----:B------:R-:W-:-:S03]  /*19030*/  VIADD R10, R10, 0xffffffff ;  /* 0xffffffff0a0a7836 */ /* 0x000fc60000000000 */
[----:B------:R-:W-:Y:S01]  /*19040*/  ISETP.GT.AND P2, PT, R2, R29, PT ;  /* 0x0000001d0200720c */ /* 0x000fe20003f44270 */
[----:B0-----:R-:W-:-:S12]  /*19050*/  @!P1 BRA `(.L_x_882) ;  /* 0x0000000000049947 */ /* 0x001fd80003800000 */
[----:B------:R-:W-:Y:S01]  /*19060*/  BPT.TRAP 0x1 ;  /* 0x000000040000795c */ /* 0x000fe20000300000 */
.L_x_882:
[----:B------:R-:W-:Y:S01]  /*19070*/  IMAD R4, R24, 0x8, R22 ;  /* 0x0000000818047824 */ /* 0x000fe200078e0216 */
[----:B------:R-:W-:Y:S01]  /*19080*/  SHF.L.U32 R21, R25, 0x1f, RZ ;  /* 0x0000001f19157819 */ /* 0x000fe200000006ff */
[----:B------:R-:W-:Y:S01]  /*19090*/  BSSY B1, `(.L_x_883) ;  /* 0x0000004000017945 */ /* 0x000fe20003800000 */
[----:B------:R-:W-:Y:S02]  /*190a0*/  SHF.R.S32.HI R17, RZ, 0x1f, R6 ;  /* 0x0000001fff117819 */ /* 0x000fe40000011406 */
[----:B------:R-:W0:Y:S02]  /*190b0*/  SYNCS.PHASECHK.TRANS64.TRYWAIT P0, [R4+URZ+0x22840], R21 ;  /* 0x02284015040075a7 */ /* 0x000e24000800017f */
[----:B0-----:R-:W-:Y:S05]  /*190c0*/  @!P0 BRA `(.L_x_884) ;  /* 0x0000005400388947 */ /* 0x001fea0003800000 */
.L_x_1063:
[----:B------:R-:W-:Y:S05]  /*190d0*/  BSYNC B1 ;  /* 0x0000000000017941 */ /* 0x000fea0003800000 */
.L_x_883:
[----:B------:R-:W2:Y:S01]  /*190e0*/  LDL R2, [R1] ;  /* 0x0000000001027983 */ /* 0x000ea20000100800 */
[----:B------:R-:W-:Y:S01]  /*190f0*/  ULDC.64 UR4, c[0x0][0x300] ;  /* 0x0000c00000047ab9 */ /* 0x000fe20000000a00 */
[----:B-----5:R-:W-:Y:S01]  /*19100*/  SHF.R.S32.HI R20, RZ, 0x1f, R5 ;  /* 0x0000001fff147819 */ /* 0x020fe20000011405 */
[----:B------:R-:W-:Y:S01]  /*19110*/  IMAD R3, R17, UR4, RZ ;  /* 0x0000000411037c24 */ /* 0x000fe2000f8e02ff */
[----:B------:R-:W-:-:S03]  /*19120*/  ULDC.64 UR6, c[0x0][0x2e8] ;  /* 0x0000ba0000067ab9 */ /* 0x000fc60000000a00 */
[----:B------:R-:W-:Y:S01]  /*19130*/  IMAD R7, R6, UR5, R3 ;  /* 0x0000000506077c24 */ /* 0x000fe2000f8e0203 */
[----:B--2---:R-:W-:Y:S01]  /*19140*/  LOP3.LUT P1, RZ, R2, 0x1, RZ, 0xc0, !PT ;  /* 0x0000000102ff7812 */ /* 0x004fe2000782c0ff */
[----:B------:R-:W-:Y:S01]  /*19150*/  IMAD.WIDE.U32 R2, R6, UR4, RZ ;  /* 0x0000000406027c25 */ /* 0x000fe2000f8e00ff */
[----:B------:R-:W-:-:S03]  /*19160*/  ULDC.64 UR4, c[0x0][0x310] ;  /* 0x0000c40000047ab9 */ /* 0x000fc60000000a00 */
[----:B------:R-:W-:Y:S02]  /*19170*/  IMAD.IADD R3, R3, 0x1, R7 ;  /* 0x0000000103037824 */ /* 0x000fe400078e0207 */
[----:B------:R-:W-:Y:S02]  /*19180*/  IMAD R7, R20, UR4, RZ ;  /* 0x0000000414077c24 */ /* 0x000fe4000f8e02ff */
[----:B------:R-:W-:-:S04]  /*19190*/  IMAD.WIDE.U32 R2, R5, UR4, R2 ;  /* 0x0000000405027c25 */ /* 0x000fc8000f8e0002 */
[----:B------:R-:W-:Y:S01]  /*191a0*/  IMAD R7, R5, UR5, R7 ;  /* 0x0000000505077c24 */ /* 0x000fe2000f8e0207 */
[----:B------:R-:W-:-:S03]  /*191b0*/  ULDC.64 UR4, c[0x0][0x308] ;  /* 0x0000c20000047ab9 */ /* 0x000fc60000000a00 */
[----:B------:R-:W-:Y:S02]  /*191c0*/  IMAD.IADD R3, R3, 0x1, R7 ;  /* 0x0000000103037824 */ /* 0x000fe400078e0207 */
[----:B------:R-:W-:Y:S02]  /*191d0*/  IMAD R7, R24, 0x1800, R28 ;  /* 0x0000180018077824 */ /* 0x000fe400078e021c */
        /* <DEDUP_REMOVED lines=8> */
[----:B------:R-:W2:Y:S01]  /*19260*/  SHFL.IDX PT, R3, R9, RZ, 0x181f ;  /* 0x00181fff09037589 */ /* 0x000ea200000e0000 */
[----:B-1----:R-:W-:-:S05]  /*19270*/  IADD3 R2, P0, R2, R0, RZ ;  /* 0x0000000002027210 */ /* 0x002fca0007f1e0ff */
[----:B--2---:R-:W-:-:S05]  /*19280*/  IMAD.X R3, RZ, RZ, R3, P0 ;  /* 0x000000ffff037224 */ /* 0x004fca00000e0603 */
[----:B------:R-:W-:Y:S01]  /*19290*/  @!PT LDS RZ, [RZ] ;  /* 0x00000000fffff984 */ /* 0x000fe20000000800 */
        /* <DEDUP_REMOVED lines=21> */
[----:B------:R1:W-:Y:S04]  /*193f0*/  LDGSTS.E.BYPASS.LTC128B.128 [R7+0x1e400], desc[UR40][R2.64], !P1 ;  /* 0x1e40000002077fae */ /* 0x0003e8000c901d68 */
[----:B-1-3--:R1:W2:Y:S02]  /*19400*/  SHFL.IDX PT, R2, R8, 0x5, 0x181f ;  /* 0x00b81f0008027f89 */ /* 0x00a2a400000e0000 */
.L_x_1077:
[----:B--2---:R-:W-:-:S05]  /*19410*/  IADD3 R2, P0, R2, R0, RZ ;  /* 0x0000000002027210 */ /* 0x004fca0007f1e0ff */
[----:B------:R-:W-:Y:S01]  /*19420*/  IMAD.X R3, RZ, RZ, R9, P0 ;  /* 0x000000ffff037224 */ /* 0x000fe200000e0609 */
[----:B------:R-:W-:-:S04]  /*19430*/  PLOP3.LUT P0, PT, PT, PT, PT, 0x80, 0x0 ;  /* 0x000000000000781c */ /* 0x000fc80003f0f070 */
[----:B------:R-:W-:Y:S01]  /*19440*/  @!PT LDS RZ, [RZ] ;  /* 0x00000000fffff984 */ /* 0x000fe20000000800 */
[----:B------:R-:W-:Y:S01]  /*19450*/  @!PT LDS RZ, [RZ] ;  /* 0x00000000fffff984 */ /* 0x000fe20000000800 */
[----:B------:R-:W-:Y:S01]  /*19460*/  @!PT LDS RZ, [RZ] ;  /* 0x00000000fffff984 */ /* 0x000fe20000000800 */
[----:B------:R2:W-:Y:S01]  /*19470*/  LDGSTS.E.BYPASS.LTC128B.128 [R7+0x1ec00], desc[UR40][R2.64], !P1 ;  /* 0x1ec0000002077fae */ /* 0x0005e2000c901d68 */
[----:B------:R-:W-:-:S08]  /*19480*/  NOP ;  /* 0x0000000000007918 */ /* 0x000fd00000000000 */
.L_x_886:
[----:B------:R-:W-:Y:S02]  /*19490*/  PLOP3.LUT P1, PT, P1, P0, PT, 0xa2, 0x0 ;  /* 0x000000000000781c */ /* 0x000fe40000f21472 */
[----:B------:R-:W-:-:S08]  /*194a0*/  @P0 R2UR P1, UR4, R4 ;  /* 0x00000000040402ca */ /* 0x000fd00000020000 */
[----:B------:R-:W-:-:S05]  /*194b0*/  @P0 PLOP3.LUT P0, PT, P1, PT, PT, 0x80, 0x0 ;  /* 0x000000000000081c */ /* 0x000fca0000f0f070 */
[----:B------:R-:W-:Y:S01]  /*194c0*/  @!P1 SYNCS.ARRIVE.TRANS64.RED.A0T1 RZ, [UR4+0x22830], RZ ;  /* 0x022830ffffff99a7 */ /* 0x000fe20008200404 */
[----:B------:R-:W-:Y:S07]  /*194d0*/  @!P1 ARRIVES.LDGSTSBAR.64.TRANSCNT [UR4+0x22830] ;  /* 0x02283000ff0099b0 */ /* 0x000fee0008000a84 */
[----:B------:R-:W-:Y:S05]  /*194e0*/  @P0 BRA.U.ANY `(.L_x_886) ;  /* 0xfffffffd00e80947 */ /* 0x000fea000393ffff */
[----:B------:R-:W-:Y:S01]  /*194f0*/  NOP ;  /* 0x0000000000007918 */ /* 0x000fe20000000000 */
[----:B--2---:R-:W-:-:S04]  /*19500*/  LOP3.LUT R2, R37, 0x2, RZ, 0xfc, !PT ;  /* 0x0000000225027812 */ /* 0x004fc800078efcff */
[----:B------:R-:W-:-:S13]  /*19510*/  ISETP.NE.AND P3, PT, R2, 0x3, PT ;  /* 0x000000030200780c */ /* 0x000fda0003f65270 */
[----:B------:R-:W-:Y:S05]  /*19520*/  @!P3 BRA `(.L_x_887) ;  /* 0x000000000004b947 */ /* 0x000fea0003800000 */
[----:B------:R-:W-:Y:S01]  /*19530*/  BPT.TRAP 0x1 ;  /* 0x000000040000795c */ /* 0x000fe20000300000 */
.L_x_887:
[----:B------:R2:W-:Y:S01]  /*19540*/  SYNCS.ARRIVE.TRANS64.A1T0 RZ, [R4+URZ+0x22830], RZ ;  /* 0x022830ff04ff79a7 */ /* 0x0005e2000810003f */
[----:B------:R-:W-:Y:S05]  /*19550*/  @!P3 BRA `(.L_x_888) ;  /* 0x000000000004b947 */ /* 0x000fea0003800000 */
[----:B------:R-:W-:Y:S01]  /*19560*/  BPT.TRAP 0x1 ;  /* 0x000000040000795c */ /* 0x000fe20000300000 */
.L_x_888:
[----:B------:R-:W3:Y:S01]  /*19570*/  SYNCS.PHASECHK.TRANS64.TRYWAIT P0, [R4+URZ+0x22860], R21 ;  /* 0x02286015040075a7 */ /* 0x000ee2000800017f */
[----:B------:R-:W-:Y:S04]  /*19580*/  BSSY B1, `(.L_x_889) ;  /* 0x0000002000017945 */ /* 0x000fe80003800000 */
[----:B---3--:R-:W-:Y:S05]  /*19590*/  @!P0 BRA `(.L_x_890) ;  /* 0x0000005400bc8947 */ /* 0x008fea0003800000 */
.L_x_1078:
[----:B------:R-:W-:Y:S05]  /*195a0*/  BSYNC B1 ;  /* 0x0000000000017941 */ /* 0x000fea0003800000 */
.L_x_889:
[----:B------:R-:W4:Y:S01]  /*195b0*/  LDL R2, [R1] ;  /* 0x0000000001027983 */ /* 0x000f220000100800 */
[----:B------:R-:W-:Y:S01]  /*195c0*/  ULDC.64 UR4, c[0x0][0x328] ;  /* 0x0000ca0000047ab9 */ /* 0x000fe20000000a00 */
[----:B------:R-:W-:Y:S01]  /*195d0*/  ULDC.64 UR6, c[0x0][0x318] ;  /* 0x0000c60000067ab9 */ /* 0x000fe20000000a00 */
[----:B------:R-:W-:-:S04]  /*195e0*/  IMAD R17, R17, UR4, RZ ;  /* 0x0000000411117c24 */ /* 0x000fc8000f8e02ff */
[----:B------:R-:W-:Y:S01]  /*195f0*/  IMAD R17, R6, UR5, R17 ;  /* 0x0000000506117c24 */ /* 0x000fe2000f8e0211 */
[C---:B----4-:R-:W-:Y:S02]  /*19600*/  LOP3.LUT P5, RZ, R2.reuse, 0x10, RZ, 0xc0, !PT ;  /* 0x0000001002ff7812 */ /* 0x050fe400078ac0ff */
[C---:B------:R-:W-:Y:S02]  /*19610*/  LOP3.LUT P4, RZ, R2.reuse, 0x8, RZ, 0xc0, !PT ;  /* 0x0000000802ff7812 */ /* 0x040fe4000788c0ff */
[C---:B------:R-:W-:Y:S02]  /*19620*/  LOP3.LUT P3, RZ, R2.reuse, 0x4, RZ, 0xc0, !PT ;  /* 0x0000000402ff7812 */ /* 0x040fe4000786c0ff */
[----:B------:R-:W-:Y:S01]  /*19630*/  LOP3.LUT P1, RZ, R2, 0x2, RZ, 0xc0, !PT ;  /* 0x0000000202ff7812 */ /* 0x000fe2000782c0ff */
        /* <DEDUP_REMOVED lines=15> */
[----:B------:R-:W4:Y:S01]  /*19730*/  SHFL.IDX PT, R14, R6, RZ, 0x181f ;  /* 0x00181fff060e7589 */ /* 0x000f2200000e0000 */
[----:B------:R-:W-:-:S03]  /*19740*/  IMAD R5, R5, 0x2, R22 ;  /* 0x0000000205057824 */ /* 0x000fc600078e0216 */
[----:B------:R-:W5:Y:S04]  /*19750*/  SHFL.IDX PT, R3, R7, RZ, 0x181f ;  /* 0x00181fff07037589 */ /* 0x000f6800000e0000 */
[----:B-1----:R-:W-:Y:S01]  /*19760*/  SHFL.IDX PT, R8, R7, 0x1, 0x181f ;  /* 0x00381f0007087f89 */ /* 0x002fe200000e0000 */
[----:B----4-:R-:W-:-:S03]  /*19770*/  IADD3 R2, P0, R14, R0, RZ ;  /* 0x000000000e027210 */ /* 0x010fc60007f1e0ff */
[----:B------:R-:W1:Y:S02]  /*19780*/  SHFL.IDX PT, R14, R6, 0x1, 0x181f ;  /* 0x00381f00060e7f89 */ /* 0x000e6400000e0000 */
[----:B-----5:R-:W-:-:S05]  /*19790*/  IMAD.X R3, RZ, RZ, R3, P0 ;  /* 0x000000ffff037224 */ /* 0x020fca00000e0603 */
[----:B------:R-:W-:Y:S04]  /*197a0*/  LDGSTS.E.BYPASS.LTC128B.128 [R5+0x400], desc[UR40][R2.64], !P5 ;  /* 0x0040000002057fae */ /* 0x000fe8000e901d68 */
[----:B------:R-:W-:Y:S04]  /*197b0*/  LDGSTS.E.BYPASS.LTC128B.128 [R5+0x3400], desc[UR40][R2.64+0x80], !P4 ;  /* 0x0340008002057fae */ /* 0x000fe8000e101d68 */
[----:B------:R-:W-:Y:S04]  /*197c0*/  LDGSTS.E.BYPASS.LTC128B.128 [R5+0x6400], desc[UR40][R2.64+0x100], !P3 ;  /* 0x0640010002057fae */ /* 0x000fe8000d901d68 */
[----:B------:R1:W-:Y:S02]  /*197d0*/  LDGSTS.E.BYPASS.LTC128B.128 [R5+0x9400], desc[UR40][R2.64+0x180], !P1 ;  /* 0x0940018002057fae */ /* 0x0003e4000c901d68 */
[----:B-1----:R-:W-:-:S02]  /*197e0*/  IADD3 R2, P0, R14, R0, RZ ;  /* 0x000000000e027210 */ /* 0x002fc40007f1e0ff */
[----:B------:R-:W1:Y:S03]  /*197f0*/  SHFL.IDX PT, R14, R6, 0x2, 0x181f ;  /* 0x00581f00060e7f89 */ /* 0x000e6600000e0000 */
[----:B------:R-:W-:Y:S02]  /*19800*/  IMAD.X R3, RZ, RZ, R8, P0 ;  /* 0x000000ffff037224 */ /* 0x000fe400000e0608 */
[----:B------:R-:W4:Y:S04]  /*19810*/  SHFL.IDX PT, R8, R7, 0x2, 0x181f ;  /* 0x00581f0007087f89 */ /* 0x000f2800000e0000 */
[----:B------:R-:W-:Y:S04]  /*19820*/  LDGSTS.E.BYPASS.LTC128B.128 [R5+0xc00], desc[UR40][R2.64], !P5 ;  /* 0x00c0000002057fae */ /* 0x000fe8000e901d68 */
[----:B------:R-:W-:Y:S04]  /*19830*/  LDGSTS.E.BYPASS.LTC128B.128 [R5+0x3c00], desc[UR40][R2.64+0x80], !P4 ;  /* 0x03c0008002057fae */ /* 0x000fe8000e101d68 */
[----:B------:R-:W-:Y:S04]  /*19840*/  LDGSTS.E.BYPASS.LTC128B.128 [R5+0x6c00], desc[UR40][R2.64+0x100], !P3 ;  /* 0x06c0010002057fae */ /* 0x000fe8000d901d68 */
[----:B------:R1:W-:Y:S02]  /*19850*/  LDGSTS.E.BYPASS.LTC128B.128 [R5+0x9c00], desc[UR40][R2.64+0x180], !P1 ;  /* 0x09c0018002057fae */ /* 0x0003e4000c901d68 */
[----:B-1----:R-:W-:-:S02]  /*19860*/  IADD3 R2, P0, R14, R0, RZ ;  /* 0x000000000e027210 */ /* 0x002fc40007f1e0ff */
[----:B------:R-:W1:Y:S03]  /*19870*/  SHFL.IDX PT, R14, R6, 0x3, 0x181f ;  /* 0x00781f00060e7f89 */ /* 0x000e6600000e0000 */
[----:B----4-:R-:W-:Y:S02]  /*19880*/  IMAD.X R3, RZ, RZ, R8, P0 ;  /* 0x000000ffff037224 */ /* 0x010fe400000e0608 */
        /* <DEDUP_REMOVED lines=14> */
[----:B------:R1:W0:Y:S03]  /*19970*/  SHFL.IDX PT, R14, R6, 0x5, 0x181f ;  /* 0x00b81f00060e7f89 */ /* 0x00022600000e0000 */
[----:B----4-:R-:W-:Y:S02]  /*19980*/  IMAD.X R3, RZ, RZ, R8, P0 ;  /* 0x000000ffff037224 */ /* 0x010fe400000e0608 */
[----:B------:R1:W4:Y:S04]  /*19990*/  SHFL.IDX PT, R8, R7, 0x5, 0x181f ;  /* 0x00b81f0007087f89 */ /* 0x00032800000e0000 */
[----:B------:R1:W-:Y:S04]  /*199a0*/  LDGSTS.E.BYPASS.LTC128B.128 [R5+0x2400], desc[UR40][R2.64], !P5 ;  /* 0x0240000002057fae */ /* 0x0003e8000e901d68 */
[----:B------:R1:W-:Y:S04]  /*199b0*/  LDGSTS.E.BYPASS.LTC128B.128 [R5+0x5400], desc[UR40][R2.64+0x80], !P4 ;  /* 0x0540008002057fae */ /* 0x0003e8000e101d68 */
[----:B------:R1:W-:Y:S04]  /*199c0*/  LDGSTS.E.BYPASS.LTC128B.128 [R5+0x8400], desc[UR40][R2.64+0x100], !P3 ;  /* 0x0840010002057fae */ /* 0x0003e8000d901d68 */
[----:B------:R1:W-:Y:S02]  /*199d0*/  LDGSTS.E.BYPASS.LTC128B.128 [R5+0xb400], desc[UR40][R2.64+0x180], !P1 ;  /* 0x0b40018002057fae */ /* 0x0003e4000c901d68 */
.L_x_1092:
[----:B01----:R-:W-:-:S05]  /*199e0*/  IADD3 R2, P0, R14, R0, RZ ;  /* 0x000000000e027210 */ /* 0x003fca0007f1e0ff */
[----:B----4-:R-:W-:Y:S01]  /*199f0*/  IMAD.X R3, RZ, RZ, R8, P0 ;  /* 0x000000ffff037224 */ /* 0x010fe200000e0608 */
        /* <DEDUP_REMOVED lines=9> */
.L_x_892:
        /* <DEDUP_REMOVED lines=11> */
.L_x_893:
[----:B------:R0:W-:Y:S01]  /*19b40*/  SYNCS.ARRIVE.TRANS64.A1T0 RZ, [R4+URZ+0x22850], RZ ;  /* 0x022850ff04ff79a7 */ /* 0x0001e2000810003f */
[----:B------:R-:W-:Y:S05]  /*19b50*/  @P2 BRA `(.L_x_894) ;  /* 0xfffffff000982947 */ /* 0x000fea000383ffff */
.L_x_881:
[----:B------:R-:W-:Y:S05]  /*19b60*/  BSYNC B0 ;  /* 0x0000000000007941 */ /* 0x000fea0003800000 */
.L_x_880:
[----:B------:R-:W1:Y:S01]  /*19b70*/  S2R R2, SR_TID.X ;  /* 0x0000000000027919 */ /* 0x000e620000002100 */
[----:B------:R-:W-:Y:S01]  /*19b80*/  VIADD R24, R24, 0x1 ;  /* 0x0000000118187836 */ /* 0x000fe20000000000 */
[----:B------:R-:W-:Y:S04]  /*19b90*/  BSSY B0, `(.L_x_895) ;  /* 0x0000013000007945 */ /* 0x000fe80003800000 */
[----:B------:R-:W-:-:S04]  /*19ba0*/  ISETP.NE.AND P0, PT, R24, 0x2, PT ;  /* 0x000000021800780c */ /* 0x000fc80003f05270 */
[----:B------:R-:W-:-:S04]  /*19bb0*/  SEL R0, RZ, 0x1, P0 ;  /* 0x00000001ff007807 */ /* 0x000fc80000000000 */
[----:B------:R-:W-:Y:S02]  /*19bc0*/  LOP3.LUT R25, R25, R0, RZ, 0x3c, !PT ;  /* 0x0000000019197212 */ /* 0x000fe400078e3cff */
[----:B-1----:R-:W-:-:S04]  /*19bd0*/  LOP3.LUT R2, R2, 0x7f, RZ, 0xc0, !PT ;  /* 0x0000007f02027812 */ /* 0x002fc800078ec0ff */
[----:B------:R-:W-:-:S13]  /*19be0*/  ISETP.NE.AND P1, PT, R2, RZ, PT ;  /* 0x000000ff0200720c */ /* 0x000fda0003f25270 */
[----:B------:R-:W-:Y:S05]  /*19bf0*/  @P1 BRA `(.L_x_896) ;  /* 0x0000000000301947 */ /* 0x000fea0003800000 */
[----:B------:R-:W1:Y:S01]  /*19c00*/  S2R R5, SR_LANEID ;  /* 0x0000000000057919 */ /* 0x000e620000000000 */
[----:B------:R-:W-:Y:S01]  /*19c10*/  VOTEU.ANY UR4, UPT, PT ;  /* 0x0000000000047886 */ /* 0x000fe200038e0100 */
[----:B------:R-:W4:Y:S01]  /*19c20*/  LDC.64 R2, c[0x0][0xc60] ;  /* 0x00031800ff027b82 */ /* 0x000f220000000a00 */
[----:B------:R-:W1:Y:S02]  /*19c30*/  FLO.U32 R0, UR4 ;  /* 0x0000000400007d00 */ /* 0x000e6400080e0000 */
[----:B-1----:R-:W-:-:S06]  /*19c40*/  ISETP.EQ.U32.AND P1, PT, R0, R5, PT ;  /* 0x000000050000720c */ /* 0x002fcc0003f22070 */
[----:B------:R-:W4:Y:S07]  /*19c50*/  POPC R5, UR4 ;  /* 0x0000000400057d09 */ /* 0x000f2e0008000000 */
[----:B----4-:R-:W4:Y:S01]  /*19c60*/  @P1 ATOMG.E.ADD.STRONG.GPU PT, R3, desc[UR40][R2.64], R5 ;  /* 0x00000005020319a8 */ /* 0x010f2200081ee1e8 */
[----:B0-23--:R-:W0:Y:S02]  /*19c70*/  S2R R4, SR_LTMASK ;  /* 0x0000000000047919 */ /* 0x00de240000003900 */
[----:B0-----:R-:W-:-:S04]  /*19c80*/  LOP3.LUT R4, R4, UR4, RZ, 0xc0, !PT ;  /* 0x0000000404047c12 */ /* 0x001fc8000f8ec0ff */
[----:B------:R-:W0:Y:S01]  /*19c90*/  POPC R7, R4 ;  /* 0x0000000400077309 */ /* 0x000e220000000000 */
[----:B----4-:R-:W0:Y:S02]  /*19ca0*/  SHFL.IDX PT, R0, R3, R0, 0x1f ;  /* 0x00001f0003007589 */ /* 0x010e2400000e0000 */
[----:B0-----:R-:W-:-:S07]  /*19cb0*/  IADD3 R16, R0, UR36, R7 ;  /* 0x0000002400107c10 */ /* 0x001fce000fffe007 */
.L_x_896:
[----:B------:R-:W-:Y:S05]  /*19cc0*/  BSYNC B0 ;  /* 0x0000000000007941 */ /* 0x000fea0003800000 */
.L_x_895:
[----:B------:R-:W-:-:S07]  /*19cd0*/  SEL R24, R24, RZ, P0 ;  /* 0x000000ff18187207 */ /* 0x000fce0000000000 */
.L_x_855:
[----:B------:R-:W-:Y:S05]  /*19ce0*/  BSYNC B7 ;  /* 0x0000000000077941 */ /* 0x000fea0003800000 */
.L_x_853:
[----:B------:R-:W4:Y:S02]  /*19cf0*/  LDL R0, [R1] ;  /* 0x0000000001007983 */ /* 0x000f240000100800 */
[----:B----4-:R-:W-:-:S13]  /*19d00*/  LOP3.LUT P0, RZ, R0, 0x80, RZ, 0xc0, !PT ;  /* 0x0000008000ff7812 */ /* 0x010fda000780c0ff */
[----:B------:R-:W-:Y:S05]  /*19d10*/  @!P0 BRA `(.L_x_897) ;  /* 0x0000000000248947 */ /* 0x000fea0003800000 */
[----:B------:R-:W-:Y:S05]  /*19d20*/  WARPSYNC.ALL ;  /* 0x0000000000007948 */ /* 0x000fea0003800000 */
[----:B------:R-:W1:Y:S08]  /*19d30*/  S2UR UR5, SR_CgaCtaId ;  /* 0x00000000000579c3 */ /* 0x000e700000008800 */
[----:B------:R-:W-:Y:S06]  /*19d40*/  BAR.SYNC.DEFER_BLOCKING 0x5, 0x180 ;  /* 0x0146000000007b1d */ /* 0x000fec0000010000 */
[----:B------:R-:W-:-:S02]  /*19d50*/  UMOV UR4, 0x400 ;  /* 0x0000040000047882 */ /* 0x000fc40000000000 */
[----:B-1----:R-:W-:-:S06]  /*19d60*/  ULEA UR4, UR5, UR4, 0x18 ;  /* 0x0000000405047291 */ /* 0x002fcc000f8ec03f */
[----:B0-----:R-:W-:-:S05]  /*19d70*/  IMAD.U32 R22, RZ, RZ, UR4 ;  /* 0x00000004ff167e24 */ /* 0x001fca000f8e00ff */
[----:B------:R4:W0:Y:S01]  /*19d80*/  LDS.128 R16, [R22+0x228d0] ;  /* 0x0228d00016107984 */ /* 0x0008220000000c00 */
[----:B------:R-:W-:Y:S06]  /*19d90*/  BAR.ARV 0x4, 0x180 ;  /* 0x0106000000007b1d */ /* 0x000fec0000002000 */
[----:B------:R-:W-:Y:S05]  /*19da0*/  BRA `(.L_x_898) ;  /* 0x0000000800d07947 */ /* 0x000fea0003800000 */
.L_x_897:
[----:B------:R-:W1:Y:S01]  /*19db0*/  S2R R9, SR_TID.X ;  /* 0x0000000000097919 */ /* 0x000e620000002100 */
[----:B------:R-:W-:Y:S01]  /*19dc0*/  UMOV UR4, 0xffffffff ;  /* 0xffffffff00047882 */ /* 0x000fe20000000000 */
[----:B-1----:R-:W-:-:S04]  /*19dd0*/  LOP3.LUT R9, R9, 0x1f, RZ, 0xc0, !PT ;  /* 0x0000001f09097812 */ /* 0x002fc800078ec0ff */
[----:B------:R-:W-:Y:S01]  /*19de0*/  ISETP.NE.AND P0, PT, R9, 0x1f, PT ;  /* 0x0000001f0900780c */ /* 0x000fe20003f05270 */
[----:B------:R-:W-:-:S12]  /*19df0*/  BRA.DIV UR4, `(.L_x_899) ;  /* 0x0000005604807947 */ /* 0x000fd8000b800000 */
[----:B------:R-:W-:Y:S01]  /*19e00*/  IMAD.IADD R7, R19, 0x1, R9 ;  /* 0x0000000113077824 */ /* 0x000fe200078e0209 */
[----:B------:R-:W-:-:S04]  /*19e10*/  ULDC UR4, c[0x0][0xc3c] ;  /* 0x00030f0000047ab9 */ /* 0x000fc80000000800 */
[----:B------:R-:W-:-:S13]  /*19e20*/  ISETP.GE.OR P1, PT, R7, UR4, !P0 ;  /* 0x0000000407007c0c */ /* 0x000fda000c726670 */
[----:B0-----:R-:W0:Y:S08]  /*19e30*/  @!P1 LDC.64 R2, c[0x0][0xc80] ;  /* 0x00032000ff029b82 */ /* 0x001e300000000a00 */
[----:B--23--:R-:W1:Y:S01]  /*19e40*/  @!P1 LDC.64 R4, c[0x0][0xc78] ;  /* 0x00031e00ff049b82 */ /* 0x00ce620000000a00 */
[----:B0-----:R-:W-:-:S05]  /*19e50*/  @!P1 IMAD.WIDE R2, R7, 0x4, R2 ;  /* 0x0000000407029825 */ /* 0x001fca00078e0202 */
[----:B------:R1:W2:Y:S02]  /*19e60*/  @!P1 LDG.E R8, desc[UR40][R2.64] ;  /* 0x0000002802089981 */ /* 0x0002a4000c1e1900 */
[----:B-1----:R-:W-:-:S05]  /*19e70*/  @!P1 IMAD.WIDE R2, R7, 0x4, R4 ;  /* 0x0000000407029825 */ /* 0x002fca00078e0204 */
        /* <DEDUP_REMOVED lines=8> */
[----:B------:R0:W-:Y:S02]  /*19f00*/  SHFL.IDX PT, R6, R16, 0x1, 0x1f ;  /* 0x00201f0010067f89 */ /* 0x0001e400000e0000 */
[----:B0-----:R-:W-:-:S02]  /*19f10*/  IMAD.MOV.U32 R16, RZ, RZ, RZ ;  /* 0x000000ffff107224 */ /* 0x001fc400078e00ff */
[----:B--2---:R-:W-:Y:S02]  /*19f20*/  @!P1 IMAD.MOV.U32 R7, RZ, RZ, R8 ;  /* 0x000000ffff079224 */ /* 0x004fe400078e0008 */
[----:B---3--:R-:W-:Y:S01]  /*19f30*/  @!P1 IMAD.MOV.U32 R4, RZ, RZ, R5 ;  /* 0x000000ffff049224 */ /* 0x008fe200078e0005 */
[----:B------:R-:W-:-:S03]  /*19f40*/  ISETP.NE.AND P1, PT, R9, RZ, PT ;  /* 0x000000ff0900720c */ /* 0x000fc60003f25270 */
[----:B------:R-:W-:-:S05]  /*19f50*/  IMAD R13, R4, R7, RZ ;  /* 0x00000007040d7224 */ /* 0x000fca00078e02ff */
        /* <DEDUP_REMOVED lines=15> */
[----:B------:R0:W1:Y:S02]  /*1a050*/  SHFL.IDX PT, R14, R3, 0x1f, 0x1f ;  /* 0x03e01f00030e7f89 */ /* 0x00006400000e0000 */
.L_x_1102:
[----:B------:R-:W-:Y:S02]  /*1a060*/  ULDC UR4, c[0x0][0xc38] ;  /* 0x00030e0000047ab9 */ /* 0x000fe40000000800 */
[----:B------:R-:W-:-:S04]  /*1a070*/  IMAD.U32 R5, RZ, RZ, UR4 ;  /* 0x00000004ff057e24 */ /* 0x000fc8000f8e00ff */
[----:B-1----:R-:W-:-:S04]  /*1a080*/  IMAD R9, R14, R5, RZ ;  /* 0x000000050e097224 */ /* 0x002fc800078e02ff */
[----:B------:R-:W-:-:S05]  /*1a090*/  IMAD.IADD R6, R6, 0x1, R9 ;  /* 0x0000000106067824 */ /* 0x000fca00078e0209 */
[----:B------:R-:W-:-:S13]  /*1a0a0*/  ISETP.GT.AND P6, PT, R6, R0, PT ;  /* 0x000000000600720c */ /* 0x000fda0003fc4270 */
[----:B------:R-:W-:Y:S05]  /*1a0b0*/  @P6 BRA `(.L_x_900) ;  /* 0x0000000000a46947 */ /* 0x000fea0003800000 */
.L_x_903:
[----:B------:R-:W1:Y:S01]  /*1a0c0*/  LDC R2, c[0x0][0xc3c] ;  /* 0x00030f00ff027b82 */ /* 0x000e620000000800 */
[----:B------:R-:W-:-:S05]  /*1a0d0*/  VIADD R19, R19, 0x1f ;  /* 0x0000001f13137836 */ /* 0x000fca0000000000 */
[----:B-1----:R-:W-:-:S13]  /*1a0e0*/  ISETP.GE.AND P6, PT, R19, R2, PT ;  /* 0x000000021300720c */ /* 0x002fda0003fc6270 */
[----:B------:R-:W-:Y:S05]  /*1a0f0*/  @P6 BRA `(.L_x_901) ;  /* 0x0000000400b86947 */ /* 0x000fea0003800000 */
[----:B0-----:R-:W0:Y:S01]  /*1a100*/  S2R R3, SR_TID.X ;  /* 0x0000000000037919 */ /* 0x001e220000002100 */
[----:B------:R-:W-:Y:S01]  /*1a110*/  IMAD.MOV.U32 R7, RZ, RZ, RZ ;  /* 0x000000ffff077224 */ /* 0x000fe200078e00ff */
[----:B0-----:R-:W-:-:S05]  /*1a120*/  LOP3.LUT R3, R3, 0x1f, RZ, 0xc0, !PT ;  /* 0x0000001f03037812 */ /* 0x001fca00078ec0ff */
[----:B------:R-:W-:-:S05]  /*1a130*/  IMAD.IADD R9, R19, 0x1, R3 ;  /* 0x0000000113097824 */ /* 0x000fca00078e0203 */
[----:B------:R-:W-:-:S13]  /*1a140*/  ISETP.GE.OR P6, PT, R9, R2, !P0 ;  /* 0x000000020900720c */ /* 0x000fda00047c6670 */
[----:B------:R-:W0:Y:S08]  /*1a150*/  @!P6 LDC.64 R2, c[0x0][0xc80] ;  /* 0x00032000ff02eb82 */ /* 0x000e300000000a00 */
[----:B------:R-:W1:Y:S01]  /*1a160*/  @!P6 LDC.64 R4, c[0x0][0xc78] ;  /* 0x00031e00ff04eb82 */ /* 0x000e620000000a00 */
[----:B0-----:R-:W-:-:S05]  /*1a170*/  @!P6 IMAD.WIDE R2, R9, 0x4, R2 ;  /* 0x000000040902e825 */ /* 0x001fca00078e0202 */
[----:B------:R1:W2:Y:S02]  /*1a180*/  @!P6 LDG.E R7, desc[UR40][R2.64] ;  /* 0x000000280207e981 */ /* 0x0002a4000c1e1900 */
[----:B-1----:R-:W-:-:S04]  /*1a190*/  @!P6 IMAD.WIDE R2, R9, 0x4, R4 ;  /* 0x000000040902e825 */ /* 0x002fc800078e0204 */
[----:B------:R-:W-:-:S06]  /*1a1a0*/  IMAD.MOV.U32 R4, RZ, RZ, RZ ;  /* 0x000000ffff047224 */ /* 0x000fcc00078e00ff */
[----:B------:R-:W2:Y:S01]  /*1a1b0*/  @!P6 LDG.E R4, desc[UR40][R2.64] ;  /* 0x000000280204e981 */ /* 0x000ea2000c1e1900 */
[----:B------:R-:W-:Y:S01]  /*1a1c0*/  UMOV UR4, 0xffffffff ;  /* 0xffffffff00047882 */ /* 0x000fe20000000000 */
[----:B--2---:R-:W-:Y:S02]  /*1a1d0*/  IMAD R13, R4, R7, RZ ;  /* 0x00000007040d7224 */ /* 0x004fe400078e02ff */
[----:B------:R-:W-:Y:S05]  /*1a1e0*/  BRA.DIV UR4, `(.L_x_902) ;  /* 0x0000005604c07947 */ /* 0x000fea000b800000 */
        /* <DEDUP_REMOVED lines=16> */
.L_x_1110:
[----:B------:R-:W-:Y:S02]  /*1a2f0*/  ULDC UR4, c[0x0][0xc38] ;  /* 0x00030e0000047ab9 */ /* 0x000fe40000000800 */
[----:B------:R-:W-:-:S04]  /*1a300*/  IMAD.U32 R5, RZ, RZ, UR4 ;  /* 0x00000004ff057e24 */ /* 0x000fc8000f8e00ff */
[----:B-1----:R-:W-:-:S04]  /*1a310*/  IMAD R9, R14, R5, RZ ;  /* 0x000000050e097224 */ /* 0x002fc800078e02ff */
[----:B------:R-:W-:-:S05]  /*1a320*/  IMAD.IADD R6, R9, 0x1, R6 ;  /* 0x0000000109067824 */ /* 0x000fca00078e0206 */
[----:B------:R-:W-:-:S13]  /*1a330*/  ISETP.GT.AND P6, PT, R6, R0, PT ;  /* 0x000000000600720c */ /* 0x000fda0003fc4270 */
[----:B------:R-:W-:Y:S05]  /*1a340*/  @!P6 BRA `(.L_x_903) ;  /* 0xfffffffc005ce947 */ /* 0x000fea000383ffff */
.L_x_900:
[----:B------:R-:W-:Y:S01]  /*1a350*/  IMAD.IADD R2, R6, 0x1, -R9 ;  /* 0x0000000106027824 */ /* 0x000fe200078e0a09 */
[----:B------:R-:W-:-:S03]  /*1a360*/  UMOV UR4, 0xffffffff ;  /* 0xffffffff00047882 */ /* 0x000fc60000000000 */
[----:B------:R-:W-:-:S05]  /*1a370*/  IMAD R9, R3, R5, R2 ;  /* 0x0000000503097224 */ /* 0x000fca00078e0202 */
[----:B------:R-:W-:Y:S01]  /*1a380*/  ISETP.GT.AND P6, PT, R9, R0, PT ;  /* 0x000000000900720c */ /* 0x000fe20003fc4270 */
[----:B------:R-:W-:-:S12]  /*1a390*/  BRA.DIV UR4, `(.L_x_904) ;  /* 0x0000005a040c7947 */ /* 0x000fd8000b800000 */
[----:B------:R-:W-:-:S04]  /*1a3a0*/  VOTE.ANY R8, PT, !P6 ;  /* 0x0000000000087806 */ /* 0x000fc800070e0100 */
[----:B------:R-:W1:Y:S02]  /*1a3b0*/  POPC R6, R8 ;  /* 0x0000000800067309 */ /* 0x000e640000000000 */
[----:B-1----:R1:W2:Y:S04]  /*1a3c0*/  SHFL.IDX PT, R7, R7, R6, 0x1f ;  /* 0x00001f0607077589 */ /* 0x0022a800000e0000 */
[----:B------:R1:W3:Y:S02]  /*1a3d0*/  SHFL.IDX PT, R4, R4, R6, 0x1f ;  /* 0x00001f0604047589 */ /* 0x0002e400000e0000 */
.L_x_1115:
[----:B------:R-:W-:-:S13]  /*1a3e0*/  ISETP.NE.AND P0, PT, R8, RZ, PT ;  /* 0x000000ff0800720c */ /* 0x000fda0003f05270 */
[----:B------:R-:W-:Y:S05]  /*1a3f0*/  @!P0 BRA `(.L_x_905) ;  /* 0x0000000000108947 */ /* 0x000fea0003800000 */
[----:B------:R-:W-:Y:S01]  /*1a400*/  UMOV UR4, 0xffffffff ;  /* 0xffffffff00047882 */ /* 0x000fe20000000000 */
[----:B------:R-:W-:Y:S02]  /*1a410*/  VIADD R12, R6, 0xffffffff ;  /* 0xffffffff060c7836 */ /* 0x000fe40000000000 */
[----:B------:R-:W-:Y:S05]  /*1a420*/  BRA.DIV UR4, `(.L_x_906) ;  /* 0x0000005a04447947 */ /* 0x000fea000b800000 */
[----:B------:R4:W0:Y:S02]  /*1a430*/  SHFL.IDX PT, R16, R3, R12, 0x1f ;  /* 0x00001f0c03107589 */ /* 0x00082400000e0000 */
.L_x_905:
[----:B--2---:R-:W-:Y:S01]  /*1a440*/  IABS R8, R7 ;  /* 0x0000000700087213 */ /* 0x004fe20000000000 */
[----:B0-----:R-:W-:Y:S01]  /*1a450*/  IMAD R16, R16, R5, R2 ;  /* 0x0000000510107224 */ /* 0x001fe200078e0202 */
[----:B---3--:R-:W-:Y:S01]  /*1a460*/  IABS R5, R4 ;  /* 0x0000000400057213 */ /* 0x008fe20000000000 */
[----:B------:R-:W-:Y:S01]  /*1a470*/  IMAD.MOV.U32 R2, RZ, RZ, RZ ;  /* 0x000000ffff027224 */ /* 0x000fe200078e00ff */
[----:B------:R-:W0:Y:S01]  /*1a480*/  I2F.RP R9, R8 ;  /* 0x0000000800097306 */ /* 0x000e220000209400 */
[----:B------:R-:W-:Y:S02]  /*1a490*/  IMAD.IADD R0, R0, 0x1, -R16 ;  /* 0x0000000100007824 */ /* 0x000fe400078e0a10 */
[----:B------:R-:W-:-:S05]  /*1a4a0*/  IMAD.IADD R19, R6, 0x1, R19 ;  /* 0x0000000106137824 */ /* 0x000fca00078e0213 */
[----:B------:R-:W2:Y:S08]  /*1a4b0*/  I2F.RP R10, R5 ;  /* 0x00000005000a7306 */ /* 0x000eb00000209400 */
[----:B0-----:R-:W4:Y:S08]  /*1a4c0*/  MUFU.RCP R9, R9 ;  /* 0x0000000900097308 */ /* 0x001f300000001000 */
[----:B--2---:R-:W-:Y:S01]  /*1a4d0*/  MUFU.RCP R10, R10 ;  /* 0x0000000a000a7308 */ /* 0x004fe20000001000 */
[----:B----4-:R-:W-:-:S07]  /*1a4e0*/  VIADD R3, R9, 0xffffffe ;  /* 0x0ffffffe09037836 */ /* 0x010fce0000000000 */
[----:B------:R-:W0:Y:S02]  /*1a4f0*/  F2I.FTZ.U32.TRUNC.NTZ R3, R3 ;  /* 0x0000000300037305 */ /* 0x000e24000021f000 */
[----:B0-----:R-:W-:-:S04]  /*1a500*/  IMAD.MOV R11, RZ, RZ, -R3 ;  /* 0x000000ffff0b7224 */ /* 0x001fc800078e0a03 */
        /* <DEDUP_REMOVED lines=18> */
[----:B------:R-:W-:-:S04]  /*1a630*/  LOP3.LUT R2, R0, R7, RZ, 0x3c, !PT ;  /* 0x0000000700027212 */ /* 0x000fc800078e3cff */
[----:B------:R-:W-:Y:S01]  /*1a640*/  ISETP.GE.AND P2, PT, R2, RZ, PT ;  /* 0x000000ff0200720c */ /* 0x000fe20003f46270 */
[----:B------:R-:W-:Y:S01]  /*1a650*/  @P0 VIADD R9, R9, 0x1 ;  /* 0x0000000109090836 */ /* 0x000fe20000000000 */
[----:B------:R-:W-:-:S05]  /*1a660*/  IABS R2, R4 ;  /* 0x0000000400027213 */ /* 0x000fca0000000000 */
[----:B------:R-:W-:-:S06]  /*1a670*/  IMAD.MOV R2, RZ, RZ, -R2 ;  /* 0x000000ffff027224 */ /* 0x000fcc00078e0a02 */
        /* <DEDUP_REMOVED lines=22> */
.L_x_901:
[----:B------:R-:W-:Y:S01]  /*1a7e0*/  UMOV UR4, URZ ;  /* 0x0000003f00047c82 */ /* 0x000fe20008000000 */
[----:B------:R-:W-:Y:S01]  /*1a7f0*/  UMOV UR5, URZ ;  /* 0x0000003f00057c82 */ /* 0x000fe20008000000 */
[----:B------:R-:W-:Y:S01]  /*1a800*/  ULDC UR6, c[0x0][0xc3c] ;  /* 0x00030f0000067ab9 */ /* 0x000fe20000000800 */
[----:B------:R-:W-:Y:S02]  /*1a810*/  IMAD.MOV.U32 R16, RZ, RZ, R0 ;  /* 0x000000ffff107224 */ /* 0x000fe400078e0000 */
[----:B------:R-:W-:Y:S02]  /*1a820*/  IMAD.U32 R17, RZ, RZ, UR4 ;  /* 0x00000004ff117e24 */ /* 0x000fe4000f8e00ff */
[----:B------:R-:W-:Y:S02]  /*1a830*/  IMAD.U32 R18, RZ, RZ, UR5 ;  /* 0x00000005ff127e24 */ /* 0x000fe4000f8e00ff */
[----:B------:R-:W-:-:S07]  /*1a840*/  IMAD.U32 R19, RZ, RZ, UR6 ;  /* 0x00000006ff137e24 */ /* 0x000fce000f8e00ff */
.L_x_907:
[----:B------:R-:W2:Y:S01]  /*1a850*/  S2R R0, SR_TID.X ;  /* 0x0000000000007919 */ /* 0x000ea20000002100 */
[----:B------:R-:W-:Y:S05]  /*1a860*/  WARPSYNC.ALL ;  /* 0x0000000000007948 */ /* 0x000fea0003800000 */
[----:B------:R-:W-:Y:S01]  /*1a870*/  BAR.SYNC.DEFER_BLOCKING 0x4, 0x180 ;  /* 0x0106000000007b1d */ /* 0x000fe20000010000 */
[----:B--2---:R-:W-:-:S04]  /*1a880*/  LOP3.LUT R0, R0, 0x1f, RZ, 0xc0, !PT ;  /* 0x0000001f00007812 */ /* 0x004fc800078ec0ff */
[----:B------:R-:W-:-:S13]  /*1a890*/  ISETP.NE.AND P0, PT, R0, RZ, PT ;  /* 0x000000ff0000720c */ /* 0x000fda0003f05270 */
[----:B0-----:R-:W0:Y:S01]  /*1a8a0*/  @!P0 S2R R3, SR_CgaCtaId ;  /* 0x0000000000038919 */ /* 0x001e220000008800 */
[----:B------:R-:W-:-:S04]  /*1a8b0*/  @!P0 MOV R0, 0x400 ;  /* 0x0000040000008802 */ /* 0x000fc80000000f00 */
[----:B0-----:R-:W-:-:S05]  /*1a8c0*/  @!P0 LEA R22, R3, R0, 0x18 ;  /* 0x0000000003168211 */ /* 0x001fca00078ec0ff */
[----:B------:R0:W-:Y:S01]  /*1a8d0*/  @!P0 STS.128 [R22+0x228d0], R16 ;  /* 0x0228d01016008388 */ /* 0x0001e20000000c00 */
[----:B------:R-:W-:Y:S06]  /*1a8e0*/  BAR.ARV 0x5, 0x180 ;  /* 0x0146000000007b1d */ /* 0x000fec0000002000 */
.L_x_898:
[----:B------:R-:W-:Y:S02]  /*1a8f0*/  ULDC UR4, c[0x0][0xc3c] ;  /* 0x00030f0000047ab9 */ /* 0x000fe40000000800 */
[----:B0-----:R-:W-:-:S13]  /*1a900*/  ISETP.GE.AND P0, PT, R19, UR4, PT ;  /* 0x0000000413007c0c */ /* 0x001fda000bf06270 */
[----:B------:R-:W-:Y:S05]  /*1a910*/  @!P0 BRA `(.L_x_908) ;  /* 0xffffffa000408947 */ /* 0x000fea000383ffff */
[----:B------:R-:W-:Y:S05]  /*1a920*/  BSYNC B8 ;  /* 0x0000000000087941 */ /* 0x000fea0003800000 */
.L_x_807:
[----:B------:R-:W5:Y:S01]  /*1a930*/  LDL.LU R0, [R1+0x24] ;  /* 0x0000240001007983 */ /* 0x000f620000300800 */
[----:B------:R-:W-:Y:S01]  /*1a940*/  BSSY B0, `(.L_x_909) ;  /* 0x000000b000007945 */ /* 0x000fe20003800000 */
[----:B------:R-:W1:Y:S01]  /*1a950*/  S2R R5, SR_CgaCtaId ;  /* 0x0000000000057919 */ /* 0x000e620000008800 */
[----:B-----5:R-:W-:-:S05]  /*1a960*/  VIADD R0, R0, 0x1 ;  /* 0x0000000100007836 */ /* 0x020fca0000000000 */
[----:B--2---:R-:W-:-:S04]  /*1a970*/  LEA.HI R2, R0, R0, RZ, 0x1 ;  /* 0x0000000000027211 */ /* 0x004fc800078f08ff */
[----:B0-----:R-:W-:Y:S02]  /*1a980*/  LOP3.LUT R3, R2, 0xfffffffe, RZ, 0xc0, !PT ;  /* 0xfffffffe02037812 */ /* 0x001fe400078ec0ff */
[----:B------:R-:W-:-:S03]  /*1a990*/  MOV R2, 0x400 ;  /* 0x0000040000027802 */ /* 0x000fc60000000f00 */
[----:B------:R-:W-:Y:S01]  /*1a9a0*/  IMAD.IADD R0, R0, 0x1, -R3 ;  /* 0x0000000100007824 */ /* 0x000fe200078e0a03 */
[----:B-1----:R-:W-:-:S04]  /*1a9b0*/  LEA R5, R5, R2, 0x18 ;  /* 0x0000000205057211 */ /* 0x002fc800078ec0ff */
[----:B------:R-:W-:-:S04]  /*1a9c0*/  SHF.L.U32 R0, R0, 0x1f, RZ ;  /* 0x0000001f00007819 */ /* 0x000fc800000006ff */
[----:B------:R-:W0:Y:S02]  /*1a9d0*/  SYNCS.PHASECHK.TRANS64.TRYWAIT P0, [R5+URZ+0x22820], R0 ;  /* 0x02282000050075a7 */ /* 0x000e24000800017f */
[----:B0-----:R-:W-:Y:S05]  /*1a9e0*/  @!P0 BRA `(.L_x_910) ;  /* 0x0000005000fc8947 */ /* 0x001fea0003800000 */
.L_x_1118:
[----:B------:R-:W-:Y:S05]  /*1a9f0*/  BSYNC B0 ;  /* 0x0000000000007941 */ /* 0x000fea0003800000 */
.L_x_909:
[----:B------:R-:W-:-:S03]  /*1aa00*/  UMOV UR4, 0xffffffff ;  /* 0xffffffff00047882 */ /* 0x000fc60000000000 */
[----:B------:R-:W-:Y:S05]  /*1aa10*/  BRA.DIV UR4, `(.L_x_911) ;  /* 0x0000005604047947 */ /* 0x000fea000b800000 */
[----:B0-----:R-:W0:Y:S02]  /*1aa20*/  S2R R0, SR_TID.X ;  /* 0x0000000000007919 */ /* 0x001e240000002100 */
[----:B0-----:R-:W-:-:S04]  /*1aa30*/  SHF.R.U32.HI R0, RZ, 0x5, R0 ;  /* 0x00000005ff007819 */ /* 0x001fc80000011600 */
[----:B------:R-:W-:-:S05]  /*1aa40*/  LOP3.LUT R0, R0, 0x3, RZ, 0xc0, !PT ;  /* 0x0000000300007812 */ /* 0x000fca00078ec0ff */
[----:B------:R0:W1:Y:S02]  /*1aa50*/  SHFL.IDX PT, R14, R0, RZ, 0x1f ;  /* 0x00001fff000e7589 */ /* 0x00006400000e0000 */
.L_x_1121:
[----:B-1----:R-:W-:-:S13]  /*1aa60*/  ISETP.NE.AND P0, PT, R14, RZ, PT ;  /* 0x000000ff0e00720c */ /* 0x002fda0003f05270 */
[----:B------:R-:W-:Y:S05]  /*1aa70*/  @P0 BRA `(.L_x_643) ;  /* 0x0000000000840947 */ /* 0x000fea0003800000 */
[----:B------:R-:W-:-:S03]  /*1aa80*/  UMOV UR4, 0xffffffff ;  /* 0xffffffff00047882 */ /* 0x000fc60000000000 */
[----:B------:R-:W-:Y:S05]  /*1aa90*/  BRA.DIV UR4, `(.L_x_912) ;  /* 0x0000005604187947 */ /* 0x000fea000b800000 */
[----:B------:R-:W-:-:S13]  /*1aaa0*/  ELECT P6, URZ, PT ;  /* 0x00000000003f782f */ /* 0x000fda00038c0000 */
.L_x_1124:
[----:B------:R-:W-:Y:S05]  /*1aab0*/  @!P6 BRA `(.L_x_643) ;  /* 0x000000000074e947 */ /* 0x000fea0003800000 */
[----:B------:R-:W-:-:S04]  /*1aac0*/  LOP3.LUT R37, R37, 0x2, RZ, 0xfc, !PT ;  /* 0x0000000225257812 */ /* 0x000fc800078efcff */
[----:B------:R-:W-:-:S13]  /*1aad0*/  ISETP.NE.AND P0, PT, R37, 0x3, PT ;  /* 0x000000032500780c */ /* 0x000fda0003f05270 */
[----:B------:R-:W-:Y:S05]  /*1aae0*/  @!P0 BRA `(.L_x_913) ;  /* 0x0000000000048947 */ /* 0x000fea0003800000 */
[----:B------:R-:W-:Y:S01]  /*1aaf0*/  BPT.TRAP 0x1 ;  /* 0x000000040000795c */ /* 0x000fe20000300000 */
.L_x_913:
[C---:B------:R-:W-:Y:S01]  /*1ab00*/  IMAD R3, R24.reuse, 0x8, R5 ;  /* 0x0000000818037824 */ /* 0x040fe200078e0205 */
[----:B------:R-:W-:Y:S01]  /*1ab10*/  SHF.L.U32 R2, R25, 0x1f, RZ ;  /* 0x0000001f19027819 */ /* 0x000fe200000006ff */
[----:B------:R-:W-:-:S03]  /*1ab20*/  VIADD R24, R24, 0x1 ;  /* 0x0000000118187836 */ /* 0x000fc60000000000 */
[----:B------:R-:W1:Y:S02]  /*1ab30*/  SYNCS.PHASECHK.TRANS64.TRYWAIT P1, [R3+URZ+0x22840], R2 ;  /* 0x02284002030075a7 */ /* 0x000e64000802017f */
[----:B------:R-:W-:-:S04]  /*1ab40*/  ISETP.NE.AND P2, PT, R24, 0x2, PT ;  /* 0x000000021800780c */ /* 0x000fc80003f45270 */
[----:B0-----:R-:W-:Y:S01]  /*1ab50*/  SEL R0, RZ, 0x1, P2 ;  /* 0x00000001ff007807 */ /* 0x001fe20001000000 */
[----:B-1----:R-:W-:Y:S08]  /*1ab60*/  @!P1 BRA `(.L_x_914) ;  /* 0x0000005400049947 */ /* 0x002ff00003800000 */
.L_x_1125:
[----:B------:R-:W-:Y:S02]  /*1ab70*/  SEL R24, R24, RZ, P2 ;  /* 0x000000ff18187207 */ /* 0x000fe40001000000 */
[----:B------:R-:W-:Y:S01]  /*1ab80*/  LOP3.LUT R0, R25, R0, RZ, 0x3c, !PT ;  /* 0x0000000019007212 */ /* 0x000fe200078e3cff */
[----:B------:R-:W-:Y:S06]  /*1ab90*/  @!P0 BRA `(.L_x_915) ;  /* 0x0000000000048947 */ /* 0x000fec0003800000 */
[----:B------:R-:W-:Y:S01]  /*1aba0*/  BPT.TRAP 0x1 ;  /* 0x000000040000795c */ /* 0x000fe20000300000 */
.L_x_915:
[----:B------:R-:W-:Y:S01]  /*1abb0*/  IMAD R5, R24, 0x8, R5 ;  /* 0x0000000818057824 */ /* 0x000fe200078e0205 */
[----:B------:R-:W-:-:S04]  /*1abc0*/  SHF.L.U32 R0, R0, 0x1f, RZ ;  /* 0x0000001f00007819 */ /* 0x000fc800000006ff */
[----:B------:R-:W1:Y:S02]  /*1abd0*/  SYNCS.PHASECHK.TRANS64.TRYWAIT P1, [R5+URZ+0x22840], R0 ;  /* 0x02284000050075a7 */ /* 0x000e64000802017f */
[----:B-1----:R-:W-:Y:S05]  /*1abe0*/  @!P1 BRA `(.L_x_916) ;  /* 0x0000005000f89947 */ /* 0x002fea0003800000 */
.L_x_1126:
[----:B------:R-:W-:Y:S05]  /*1abf0*/  @!P0 BRA `(.L_x_917) ;  /* 0x0000000000048947 */ /* 0x000fea0003800000 */
[----:B------:R-:W-:Y:S01]  /*1ac00*/  BPT.TRAP 0x1 ;  /* 0x000000040000795c */ /* 0x000fe20000300000 */
.L_x_917:
[----:B------:R-:W2:Y:S02]  /*1ac10*/  SYNCS.PHASECHK.TRANS64.TRYWAIT P1, [R3+URZ+0x22860], R2 ;  /* 0x02286002030075a7 */ /* 0x000ea4000802017f */
[----:B--2---:R-:W-:Y:S05]  /*1ac20*/  @!P1 BRA `(.L_x_918) ;  /* 0x0000005000fc9947 */ /* 0x004fea0003800000 */
.L_x_1127:
[----:B------:R-:W-:Y:S05]  /*1ac30*/  @!P0 BRA `(.L_x_919) ;  /* 0x0000000000048947 */ /* 0x000fea0003800000 */
[----:B------:R-:W-:Y:S01]  /*1ac40*/  BPT.TRAP 0x1 ;  /* 0x000000040000795c */ /* 0x000fe20000300000 */
.L_x_919:
[----:B------:R0:W0:Y:S02]  /*1ac50*/  SYNCS.PHASECHK.TRANS64.TRYWAIT P0, [R5+URZ+0x22860], R0 ;  /* 0x02286000050075a7 */ /* 0x000024000800017f */
[----:B0-----:R-:W-:Y:S05]  /*1ac60*/  @!P0 NANOSLEEP.SYNCS 0x989680 ;  /* 0x009896800000895d */ /* 0x001fea0003900000 */
[----:B------:R-:W0:Y:S02]  /*1ac70*/  @!P0 SYNCS.PHASECHK.TRANS64 P0, [R5+URZ+0x22860], R0 ;  /* 0x02286000050085a7 */ /* 0x000e24000800007f */
[----:B0-----:R-:W-:Y:S05]  /*1ac80*/  @!P0 BRA `(.L_x_919) ;  /* 0xfffffffc00f08947 */ /* 0x001fea000383ffff */
.L_x_643:
[----:B------:R-:W-:Y:S05]  /*1ac90*/  BSYNC B9 ;  /* 0x0000000000097941 */ /* 0x000fea0003800000 */
.L_x_640:
[----:B------:R-:W-:Y:S05]  /*1aca0*/  EXIT ;  /* 0x000000000000794d */ /* 0x000fea0003800000 */
.L_x_663:
[----:B0-----:R0:W1:Y:S02]  /*1acb0*/  SYNCS.PHASECHK.TRANS64.TRYWAIT P5, [R87+URZ+0x22890], R95 ;  /* 0x0228905f570075a7 */ /* 0x00106400080a017f */
[----:B-1----:R-:W-:Y:S05]  /*1acc0*/  @!P5 NANOSLEEP.SYNCS 0x989680 ;  /* 0x009896800000d95d */ /* 0x002fea0003900000 */
[----:B------:R-:W1:Y:S02]  /*1acd0*/  @!P5 SYNCS.PHASECHK.TRANS64 P5, [R87+URZ+0x22890], R95 ;  /* 0x0228905f5700d5a7 */ /* 0x000e6400080a007f */
[----:B-1----:R-:W-:Y:S05]  /*1ace0*/  @!P5 BRA `(.L_x_663) ;  /* 0xfffffffc00f0d947 */ /* 0x002fea000383ffff */
[----:B------:R-:W-:Y:S05]  /*1acf0*/  BRA `(.L_x_920) ;  /* 0xfffffe8800ac7947 */ /* 0x000fea000383ffff */
.L_x_664:
        /* <DEDUP_REMOVED lines=8> */
.L_x_922:
[----:B------:R-:W-:Y:S05]  /*1ad80*/  BSYNC B1 ;  /* 0x0000000000017941 */ /* 0x000fea0003800000 */
.L_x_921:
[----:B------:R-:W-:Y:S02]  /*1ad90*/  IMAD.MOV.U32 R13, RZ, RZ, R96 ;  /* 0x000000ffff0d7224 */ /* 0x000fe400078e0060 */
[----:B------:R-:W-:Y:S02]  /*1ada0*/  IMAD.MOV.U32 R12, RZ, RZ, RZ ;  /* 0x000000ffff0c7224 */ /* 0x000fe400078e00ff */
[----:B------:R-:W-:Y:S02]  /*1adb0*/  IMAD.MOV.U32 R11, RZ, RZ, 0x1c1f ;  /* 0x00001c1fff0b7424 */ /* 0x000fe400078e00ff */
[----:B------:R-:W-:Y:S02]  /*1adc0*/  IMAD.MOV.U32 R15, RZ, RZ, -0x1 ;  /* 0xffffffffff0f7424 */ /* 0x000fe400078e00ff */
[----:B------:R-:W-:-:S07]  /*1add0*/  IMAD.MOV.U32 R99, RZ, RZ, R14 ;  /* 0x000000ffff637224 */ /* 0x000fce00078e000e */
[----:B------:R-:W-:Y:S05]  /*1ade0*/  WARPSYNC.COLLECTIVE R15, `(.L_x_923) ;  /* 0x000000000f087348 */ /* 0x000fea0003c00000 */
[----:B------:R0:W1:Y:S02]  /*1adf0*/  SHFL.IDX P6, R14, R13, R12, R11 ;  /* 0x0000000c0d0e7389 */ /* 0x00006400000c000b */
[----:B01----:R-:W-:Y:S01]  /*1ae00*/  ENDCOLLECTIVE ;  /* 0x000000000000791b */ /* 0x003fe20003800000 */
.L_x_923:
[----:B------:R-:W-:Y:S05]  /*1ae10*/  BRA `(.L_x_924) ;  /* 0xfffffe8800787947 */ /* 0x000fea000383ffff */
.L_x_673:
[----:B------:R-:W-:Y:S01]  /*1ae20*/  BSSY B1, `(.L_x_925) ;  /* 0x0000008000017945 */ /* 0x000fe20003800000 */
[----:B----4-:R-:W-:Y:S02]  /*1ae30*/  IMAD.MOV.U32 R13, RZ, RZ, R97 ;  /* 0x000000ffff0d7224 */ /* 0x010fe400078e0061 */
[----:B------:R-:W-:Y:S02]  /*1ae40*/  IMAD.MOV.U32 R12, RZ, RZ, 0x1 ;  /* 0x00000001ff0c7424 */ /* 0x000fe400078e00ff */
[----:B------:R-:W-:Y:S02]  /*1ae50*/  IMAD.MOV.U32 R11, RZ, RZ, 0x1c1f ;  /* 0x00001c1fff0b7424 */ /* 0x000fe400078e00ff */
[----:B------:R-:W-:-:S07]  /*1ae60*/  IMAD.MOV.U32 R15, RZ, RZ, -0x1 ;  /* 0xffffffffff0f7424 */ /* 0x000fce00078e00ff */
[----:B0123--:R-:W-:Y:S05]  /*1ae70*/  WARPSYNC.COLLECTIVE R15, `(.L_x_926) ;  /* 0x000000000f087348 */ /* 0x00ffea0003c00000 */
[----:B---3--:R3:W4:Y:S02]  /*1ae80*/  SHFL.IDX P6, R14, R13, R12, R11 ;  /* 0x0000000c0d0e7389 */ /* 0x00872400000c000b */
[----:B01234-:R-:W-:Y:S01]  /*1ae90*/  ENDCOLLECTIVE ;  /* 0x000000000000791b */ /* 0x01ffe20003800000 */
.L_x_926:
[----:B------:R-:W-:Y:S05]  /*1aea0*/  BSYNC B1 ;  /* 0x0000000000017941 */ /* 0x000fea0003800000 */
.L_x_925:
[----:B------:R-:W-:Y:S02]  /*1aeb0*/  IMAD.MOV.U32 R13, RZ, RZ, R96 ;  /* 0x000000ffff0d7224 */ /* 0x000fe400078e0060 */
[----:B------:R-:W-:Y:S02]  /*1aec0*/  IMAD.MOV.U32 R12, RZ, RZ, 0x1 ;  /* 0x00000001ff0c7424 */ /* 0x000fe400078e00ff */
[----:B------:R-:W-:Y:S02]  /*1aed0*/  IMAD.MOV.U32 R11, RZ, RZ, 0x1c1f ;  /* 0x00001c1fff0b7424 */ /* 0x000fe400078e00ff */
[----:B------:R-:W-:Y:S02]  /*1aee0*/  IMAD.MOV.U32 R15, RZ, RZ, -0x1 ;  /* 0xffffffffff0f7424 */ /* 0x000fe400078e00ff */
[----:B------:R-:W-:-:S07]  /*1aef0*/  IMAD.MOV.U32 R97, RZ, RZ, R14 ;  /* 0x000000ffff617224 */ /* 0x000fce00078e000e */
[----:B------:R-:W-:Y:S05]  /*1af00*/  WARPSYNC.COLLECTIVE R15, `(.L_x_927) ;  /* 0x000000000f087348 */ /* 0x000fea0003c00000 */
[----:B------:R0:W1:Y:S02]  /*1af10*/  SHFL.IDX P6, R14, R13, R12, R11 ;  /* 0x0000000c0d0e7389 */ /* 0x00006400000c000b */
[----:B01----:R-:W-:Y:S01]  /*1af20*/  ENDCOLLECTIVE ;  /* 0x000000000000791b */ /* 0x003fe20003800000 */
.L_x_927:
[----:B------:R-:W-:Y:S05]  /*1af30*/  BRA `(.L_x_928) ;  /* 0xfffffe9000047947 */ /* 0x000fea000383ffff */
.L_x_683:
[----:B-1----:R1:W2:Y:S02]  /*1af40*/  SYNCS.PHASECHK.TRANS64.TRYWAIT P4, [R87+URZ+0x22890], R95 ;  /* 0x0228905f570075a7 */ /* 0x0022a4000808017f */
[----:B--2---:R-:W-:Y:S05]  /*1af50*/  @!P4 NANOSLEEP.SYNCS 0x989680 ;  /* 0x009896800000c95d */ /* 0x004fea0003900000 */
[----:B------:R-:W2:Y:S02]  /*1af60*/  @!P4 SYNCS.PHASECHK.TRANS64 P4, [R87+URZ+0x22890], R95 ;  /* 0x0228905f5700c5a7 */ /* 0x000ea4000808007f */
[----:B--2---:R-:W-:Y:S05]  /*1af70*/  @!P4 BRA `(.L_x_683) ;  /* 0xfffffffc00f0c947 */ /* 0x004fea000383ffff */
[----:B------:R-:W-:Y:S05]  /*1af80*/  BRA `(.L_x_929) ;  /* 0xfffffe9800fc7947 */ /* 0x000fea000383ffff */
.L_x_684:
        /* <DEDUP_REMOVED lines=8> */
.L_x_931:
[----:B------:R-:W-:Y:S05]  /*1b010*/  BSYNC B1 ;  /* 0x0000000000017941 */ /* 0x000fea0003800000 */
.L_x_930:
        /* <DEDUP_REMOVED lines=8> */
.L_x_932:
[----:B------:R-:W-:Y:S01]  /*1b0a0*/  IMAD.MOV.U32 R100, RZ, RZ, R14 ;  /* 0x000000ffff647224 */ /* 0x000fe200078e000e */
[----:B------:R-:W-:Y:S06]  /*1b0b0*/  BRA `(.L_x_933) ;  /* 0xfffffe9800c87947 */ /* 0x000fec000383ffff */
.L_x_689:
[----:B------:R-:W-:Y:S01]  /*1b0c0*/  BSSY B1, `(.L_x_934) ;  /* 0x0000008000017945 */ /* 0x000fe20003800000 */
[----:B----4-:R-:W-:Y:S02]  /*1b0d0*/  IMAD.MOV.U32 R13, RZ, RZ, R97 ;  /* 0x000000ffff0d7224 */ /* 0x010fe400078e0061 */
[----:B------:R-:W-:Y:S02]  /*1b0e0*/  IMAD.MOV.U32 R12, RZ, RZ, 0x1 ;  /* 0x00000001ff0c7424 */ /* 0x000fe400078e00ff */
[----:B------:R-:W-:Y:S02]  /*1b0f0*/  IMAD.MOV.U32 R11, RZ, RZ, 0x1c1f ;  /* 0x00001c1fff0b7424 */ /* 0x000fe400078e00ff */
[----:B------:R-:W-:-:S07]  /*1b100*/  IMAD.MOV.U32 R15, RZ, RZ, -0x1 ;  /* 0xffffffffff0f7424 */ /* 0x000fce00078e00ff */
[----:B0123--:R-:W-:Y:S05]  /*1b110*/  WARPSYNC.COLLECTIVE R15, `(.L_x_935) ;  /* 0x000000000f087348 */ /* 0x00ffea0003c00000 */
[----:B------:R4:W0:Y:S02]  /*1b120*/  SHFL.IDX P6, R14, R13, R12, R11 ;  /* 0x0000000c0d0e7389 */ /* 0x00082400000c000b */
[----:B01234-:R-:W-:Y:S01]  /*1b130*/  ENDCOLLECTIVE ;  /* 0x000000000000791b */ /* 0x01ffe20003800000 */
.L_x_935:
[----:B------:R-:W-:Y:S05]  /*1b140*/  BSYNC B1 ;  /* 0x0000000000017941 */ /* 0x000fea0003800000 */
.L_x_934:
        /* <DEDUP_REMOVED lines=8> */
.L_x_936:
[----:B------:R-:W-:Y:S01]  /*1b1d0*/  IMAD.MOV.U32 R96, RZ, RZ, R14 ;  /* 0x000000ffff607224 */ /* 0x000fe200078e000e */
[----:B------:R-:W-:Y:S06]  /*1b1e0*/  BRA `(.L_x_937) ;  /* 0xfffffea000707947 */ /* 0x000fec000383ffff */
.L_x_694:
[----:B-1----:R1:W2:Y:S02]  /*1b1f0*/  SYNCS.PHASECHK.TRANS64.TRYWAIT P2, [R87+URZ+0x22890], R95 ;  /* 0x0228905f570075a7 */ /* 0x0022a4000804017f */
[----:B--2---:R-:W-:Y:S05]  /*1b200*/  @!P2 NANOSLEEP.SYNCS 0x989680 ;  /* 0x009896800000a95d */ /* 0x004fea0003900000 */
[----:B------:R-:W2:Y:S02]  /*1b210*/  @!P2 SYNCS.PHASECHK.TRANS64 P2, [R87+URZ+0x22890], R95 ;  /* 0x0228905f5700a5a7 */ /* 0x000ea4000804007f */
[----:B--2---:R-:W-:Y:S05]  /*1b220*/  @!P2 BRA `(.L_x_694) ;  /* 0xfffffffc00f0a947 */ /* 0x004fea000383ffff */
[----:B------:R-:W-:Y:S05]  /*1b230*/  BRA `(.L_x_938) ;  /* 0xfffffea800847947 */ /* 0x000fea000383ffff */
.L_x_695:
        /* <DEDUP_REMOVED lines=8> */
.L_x_940:
[----:B------:R-:W-:Y:S05]  /*1b2c0*/  BSYNC B1 ;  /* 0x0000000000017941 */ /* 0x000fea0003800000 */
.L_x_939:
        /* <DEDUP_REMOVED lines=8> */
.L_x_941:
[----:B------:R-:W-:Y:S01]  /*1b350*/  IMAD.MOV.U32 R7, RZ, RZ, R14 ;  /* 0x000000ffff077224 */ /* 0x000fe200078e000e */
[----:B------:R-:W-:Y:S06]  /*1b360*/  BRA `(.L_x_942) ;  /* 0xfffffea800a07947 */ /* 0x000fec000383ffff */
.L_x_698:
        /* <DEDUP_REMOVED lines=8> */
.L_x_944:
[----:B------:R-:W-:Y:S05]  /*1b3f0*/  BSYNC B1 ;  /* 0x0000000000017941 */ /* 0x000fea0003800000 */
.L_x_943:
        /* <DEDUP_REMOVED lines=8> */
.L_x_945:
[----:B------:R-:W-:Y:S01]  /*1b480*/  IMAD.MOV.U32 R7, RZ, RZ, R14 ;  /* 0x000000ffff077224 */ /* 0x000fe200078e000e */
[----:B------:R-:W-:Y:S06]  /*1b490*/  BRA `(.L_x_946) ;  /* 0xfffffea8009c7947 */ /* 0x000fec000383ffff */
.L_x_702:
[----:B---3--:R3:W4:Y:S02]  /*1b4a0*/  SYNCS.PHASECHK.TRANS64.TRYWAIT P3, [R87+URZ+0x228b0], R95 ;  /* 0x0228b05f570075a7 */ /* 0x008724000806017f */
[----:B----4-:R-:W-:Y:S05]  /*1b4b0*/  @!P3 NANOSLEEP.SYNCS 0x989680 ;  /* 0x009896800000b95d */ /* 0x010fea0003900000 */
[----:B------:R-:W4:Y:S02]  /*1b4c0*/  @!P3 SYNCS.PHASECHK.TRANS64 P3, [R87+URZ+0x228b0], R95 ;  /* 0x0228b05f5700b5a7 */ /* 0x000f24000806007f */
[----:B----4-:R-:W-:Y:S05]  /*1b4d0*/  @!P3 BRA `(.L_x_702) ;  /* 0xfffffffc00f0b947 */ /* 0x010fea000383ffff */
[----:B------:R-:W-:Y:S05]  /*1b4e0*/  BRA `(.L_x_947) ;  /* 0xfffffeac00147947 */ /* 0x000fea000383ffff */
.L_x_712:
[----:B------:R-:W-:Y:S01]  /*1b4f0*/  BSSY B0, `(.L_x_948) ;  /* 0x0000007000007945 */ /* 0x000fe20003800000 */
[----:B------:R-:W-:Y:S02]  /*1b500*/  IMAD.MOV.U32 R12, RZ, RZ, RZ ;  /* 0x000000ffff0c7224 */ /* 0x000fe400078e00ff */
[----:B------:R-:W-:Y:S02]  /*1b510*/  IMAD.MOV.U32 R11, RZ, RZ, 0x1f ;  /* 0x0000001fff0b7424 */ /* 0x000fe400078e00ff */
[----:B------:R-:W-:-:S07]  /*1b520*/  IMAD.MOV.U32 R15, RZ, RZ, -0x1 ;  /* 0xffffffffff0f7424 */ /* 0x000fce00078e00ff */
[----:B-----5:R-:W-:Y:S05]  /*1b530*/  WARPSYNC.COLLECTIVE R15, `(.L_x_949) ;  /* 0x000000000f087348 */ /* 0x020fea0003c00000 */
[----:B------:R0:W1:Y:S02]  /*1b540*/  SHFL.IDX P6, R14, R13, R12, R11 ;  /* 0x0000000c0d0e7389 */ /* 0x00006400000c000b */
[----:B01---5:R-:W-:Y:S01]  /*1b550*/  ENDCOLLECTIVE ;  /* 0x000000000000791b */ /* 0x023fe20003800000 */
.L_x_949:
[----:B------:R-:W-:Y:S05]  /*1b560*/  BSYNC B0 ;  /* 0x0000000000007941 */ /* 0x000fea0003800000 */
.L_x_948:
[----:B------:R-:W-:Y:S05]  /*1b570*/  BRA `(.L_x_950) ;  /* 0xfffffebc00047947 */ /* 0x000fea000383ffff */
.L_x_724:
[----:B------:R-:W-:Y:S01]  /*1b580*/  BSSY B1, `(.L_x_951) ;  /* 0x0000008000017945 */ /* 0x000fe20003800000 */
[----:B0-----:R-:W-:Y:S02]  /*1b590*/  IMAD.MOV.U32 R13, RZ, RZ, R27 ;  /* 0x000000ffff0d7224 */ /* 0x001fe400078e001b */
[----:B------:R-:W-:Y:S02]  /*1b5a0*/  IMAD.MOV.U32 R12, RZ, RZ, RZ ;  /* 0x000000ffff0c7224 */ /* 0x000fe400078e00ff */
[----:B------:R-:W-:Y:S02]  /*1b5b0*/  IMAD.MOV.U32 R11, RZ, RZ, 0x1c1f ;  /* 0x00001c1fff0b7424 */ /* 0x000fe400078e00ff */
[----:B------:R-:W-:-:S07]  /*1b5c0*/  IMAD.MOV.U32 R15, RZ, RZ, -0x1 ;  /* 0xffffffffff0f7424 */ /* 0x000fce00078e00ff */
[----:B------:R-:W-:Y:S05]  /*1b5d0*/  WARPSYNC.COLLECTIVE R15, `(.L_x_952) ;  /* 0x000000000f087348 */ /* 0x000fea0003c00000 */
[----:B------:R0:W1:Y:S02]  /*1b5e0*/  SHFL.IDX P6, R14, R13, R12, R11 ;  /* 0x0000000c0d0e7389 */ /* 0x00006400000c000b */
[----:B01----:R-:W-:Y:S01]  /*1b5f0*/  ENDCOLLECTIVE ;  /* 0x000000000000791b */ /* 0x003fe20003800000 */
.L_x_952:
[----:B------:R-:W-:Y:S05]  /*1b600*/  BSYNC B1 ;  /* 0x0000000000017941 */ /* 0x000fea0003800000 */
.L_x_951:
        /* <DEDUP_REMOVED lines=8> */
.L_x_953:
[----:B------:R-:W-:Y:S02]  /*1b690*/  IMAD.MOV.U32 R13, RZ, RZ, R25 ;  /* 0x000000ffff0d7224 */ /* 0x000fe400078e0019 */
[----:B------:R-:W-:-:S07]  /*1b6a0*/  IMAD.MOV.U32 R3, RZ, RZ, R14 ;  /* 0x000000ffff037224 */ /* 0x000fce00078e000e */
[----:B------:R-:W-:Y:S05]  /*1b6b0*/  WARPSYNC.COLLECTIVE R15, `(.L_x_954) ;  /* 0x000000000f087348 */ /* 0x000fea0003c00000 */
[----:B------:R0:W1:Y:S02]  /*1b6c0*/  SHFL.IDX P6, R14, R13, R12, R11 ;  /* 0x0000000c0d0e7389 */ /* 0x00006400000c000b */
[----:B01----:R-:W-:Y:S01]  /*1b6d0*/  ENDCOLLECTIVE ;  /* 0x000000000000791b */ /* 0x003fe20003800000 */
.L_x_954:
[----:B------:R-:W-:Y:S02]  /*1b6e0*/  IMAD.MOV.U32 R13, RZ, RZ, R28 ;  /* 0x000000ffff0d7224 */ /* 0x000fe400078e001c */
[----:B------:R-:W-:-:S07]  /*1b6f0*/  IMAD.MOV.U32 R25, RZ, RZ, R14 ;  /* 0x000000ffff197224 */ /* 0x000fce00078e000e */
[----:B------:R-:W-:Y:S05]  /*1b700*/  WARPSYNC.COLLECTIVE R15, `(.L_x_955) ;  /* 0x000000000f087348 */ /* 0x000fea0003c00000 */
[----:B------:R0:W1:Y:S02]  /*1b710*/  SHFL.IDX P6, R14, R13, R12, R11 ;  /* 0x0000000c0d0e7389 */ /* 0x00006400000c000b */
[----:B01----:R-:W-:Y:S01]  /*1b720*/  ENDCOLLECTIVE ;  /* 0x000000000000791b */ /* 0x003fe20003800000 */
.L_x_955:
[----:B------:R-:W-:Y:S01]  /*1b730*/  IMAD.MOV.U32 R20, RZ, RZ, R14 ;  /* 0x000000ffff147224 */ /* 0x000fe200078e000e */
[----:B------:R-:W-:Y:S06]  /*1b740*/  BRA `(.L_x_956) ;  /* 0xfffffec0001c7947 */ /* 0x000fec000383ffff */
.L_x_728:
[----:B0-----:R0:W1:Y:S02]  /*1b750*/  SYNCS.PHASECHK.TRANS64.TRYWAIT P0, [R19+URZ+0x22800], R26 ;  /* 0x0228001a130075a7 */ /* 0x001064000800017f */
[----:B-1----:R-:W-:Y:S05]  /*1b760*/  @!P0 NANOSLEEP.SYNCS 0x989680 ;  /* 0x009896800000895d */ /* 0x002fea0003900000 */
[----:B------:R-:W1:Y:S02]  /*1b770*/  @!P0 SYNCS.PHASECHK.TRANS64 P0, [R19+URZ+0x22800], R26 ;  /* 0x0228001a130085a7 */ /* 0x000e64000800007f */
[----:B-1----:R-:W-:Y:S05]  /*1b780*/  @!P0 BRA `(.L_x_728) ;  /* 0xfffffffc00f08947 */ /* 0x002fea000383ffff */
[----:B------:R-:W-:Y:S05]  /*1b790*/  BRA `(.L_x_957) ;  /* 0xfffffec400347947 */ /* 0x000fea000383ffff */
.L_x_736:
        /* <DEDUP_REMOVED lines=8> */
.L_x_959:
[----:B------:R-:W-:Y:S05]  /*1b820*/  BSYNC B1 ;  /* 0x0000000000017941 */ /* 0x000fea0003800000 */
.L_x_958:
        /* <DEDUP_REMOVED lines=8> */
.L_x_960:
[----:B------:R-:W-:Y:S02]  /*1b8b0*/  IMAD.MOV.U32 R13, RZ, RZ, R25 ;  /* 0x000000ffff0d7224 */ /* 0x000fe400078e0019 */
[----:B------:R-:W-:-:S07]  /*1b8c0*/  IMAD.MOV.U32 R3, RZ, RZ, R14 ;  /* 0x000000ffff037224 */ /* 0x000fce00078e000e */
[----:B------:R-:W-:Y:S05]  /*1b8d0*/  WARPSYNC.COLLECTIVE R15, `(.L_x_961) ;  /* 0x000000000f087348 */ /* 0x000fea0003c00000 */
[----:B------:R0:W1:Y:S02]  /*1b8e0*/  SHFL.IDX P6, R14, R13, R12, R11 ;  /* 0x0000000c0d0e7389 */ /* 0x00006400000c000b */
[----:B01----:R-:W-:Y:S01]  /*1b8f0*/  ENDCOLLECTIVE ;  /* 0x000000000000791b */ /* 0x003fe20003800000 */
.L_x_961:
[----:B------:R-:W-:Y:S02]  /*1b900*/  IMAD.MOV.U32 R13, RZ, RZ, R28 ;  /* 0x000000ffff0d7224 */ /* 0x000fe400078e001c */
[----:B------:R-:W-:-:S07]  /*1b910*/  IMAD.MOV.U32 R20, RZ, RZ, R14 ;  /* 0x000000ffff147224 */ /* 0x000fce00078e000e */
[----:B------:R-:W-:Y:S05]  /*1b920*/  WARPSYNC.COLLECTIVE R15, `(.L_x_962) ;  /* 0x000000000f087348 */ /* 0x000fea0003c00000 */
[----:B------:R0:W1:Y:S02]  /*1b930*/  SHFL.IDX P6, R14, R13, R12, R11 ;  /* 0x0000000c0d0e7389 */ /* 0x00006400000c000b */
[----:B01----:R-:W-:Y:S01]  /*1b940*/  ENDCOLLECTIVE ;  /* 0x000000000000791b */ /* 0x003fe20003800000 */
.L_x_962:
[----:B------:R-:W-:Y:S05]  /*1b950*/  BRA `(.L_x_963) ;  /* 0xfffffecc00a47947 */ /* 0x000fea000383ffff */
.L_x_740:
[----:B0-----:R0:W1:Y:S02]  /*1b960*/  SYNCS.PHASECHK.TRANS64.TRYWAIT P1, [R19+URZ+0x22800], R26 ;  /* 0x0228001a130075a7 */ /* 0x001064000802017f */
[----:B-1----:R-:W-:Y:S05]  /*1b970*/  @!P1 NANOSLEEP.SYNCS 0x989680 ;  /* 0x009896800000995d */ /* 0x002fea0003900000 */
[----:B------:R-:W1:Y:S02]  /*1b980*/  @!P1 SYNCS.PHASECHK.TRANS64 P1, [R19+URZ+0x22800], R26 ;  /* 0x0228001a130095a7 */ /* 0x000e64000802007f */
[----:B-1----:R-:W-:Y:S05]  /*1b990*/  @!P1 BRA `(.L_x_740) ;  /* 0xfffffffc00f09947 */ /* 0x002fea000383ffff */
[----:B------:R-:W-:Y:S05]  /*1b9a0*/  BRA `(.L_x_964) ;  /* 0xfffffed000847947 */ /* 0x000fea000383ffff */
.L_x_746:
[----:B----4-:R4:W0:Y:S02]  /*1b9b0*/  SYNCS.PHASECHK.TRANS64.TRYWAIT P1, [R3+URZ+0x22830], R20 ;  /* 0x02283014030075a7 */ /* 0x010824000802017f */
[----:B0-----:R-:W-:Y:S05]  /*1b9c0*/  @!P1 NANOSLEEP.SYNCS 0x989680 ;  /* 0x009896800000995d */ /* 0x001fea0003900000 */
[----:B------:R-:W0:Y:S02]  /*1b9d0*/  @!P1 SYNCS.PHASECHK.TRANS64 P1, [R3+URZ+0x22830], R20 ;  /* 0x02283014030095a7 */ /* 0x000e24000802007f */
[----:B0-----:R-:W-:Y:S05]  /*1b9e0*/  @!P1 BRA `(.L_x_746) ;  /* 0xfffffffc00f09947 */ /* 0x001fea000383ffff */
[----:B------:R-:W-:Y:S05]  /*1b9f0*/  BRA `(.L_x_745) ;  /* 0xfffffedc00d07947 */ /* 0x000fea000383ffff */
.L_x_752:
[----:B-1----:R1:W2:Y:S02]  /*1ba00*/  SYNCS.PHASECHK.TRANS64.TRYWAIT P1, [R3+URZ+0x22850], R20 ;  /* 0x02285014030075a7 */ /* 0x0022a4000802017f */
[----:B--2---:R-:W-:Y:S05]  /*1ba10*/  @!P1 NANOSLEEP.SYNCS 0x989680 ;  /* 0x009896800000995d */ /* 0x004fea0003900000 */
[----:B------:R-:W2:Y:S02]  /*1ba20*/  @!P1 SYNCS.PHASECHK.TRANS64 P1, [R3+URZ+0x22850], R20 ;  /* 0x02285014030095a7 */ /* 0x000ea4000802007f */
[----:B--2---:R-:W-:Y:S05]  /*1ba30*/  @!P1 BRA `(.L_x_752) ;  /* 0xfffffffc00f09947 */ /* 0x004fea000383ffff */
[----:B------:R-:W-:Y:S05]  /*1ba40*/  BRA `(.L_x_751) ;  /* 0xfffffef800f87947 */ /* 0x000fea000383ffff */
.L_x_758:
[----:B-1----:R1:W2:Y:S02]  /*1ba50*/  SYNCS.PHASECHK.TRANS64.TRYWAIT P2, [R6+URZ+0x22830], R7 ;  /* 0x02283007060075a7 */ /* 0x0022a4000804017f */
[----:B--2---:R-:W-:Y:S05]  /*1ba60*/  @!P2 NANOSLEEP.SYNCS 0x989680 ;  /* 0x009896800000a95d */ /* 0x004fea0003900000 */
[----:B------:R-:W2:Y:S02]  /*1ba70*/  @!P2 SYNCS.PHASECHK.TRANS64 P2, [R6+URZ+0x22830], R7 ;  /* 0x022830070600a5a7 */ /* 0x000ea4000804007f */
[----:B--2---:R-:W-:Y:S05]  /*1ba80*/  @!P2 BRA `(.L_x_758) ;  /* 0xfffffffc00f0a947 */ /* 0x004fea000383ffff */
[----:B------:R-:W-:Y:S05]  /*1ba90*/  BRA `(.L_x_757) ;  /* 0xffffff0000447947 */ /* 0x000fea000383ffff */
.L_x_764:
[----:B-1----:R1:W2:Y:S02]  /*1baa0*/  SYNCS.PHASECHK.TRANS64.TRYWAIT P2, [R6+URZ+0x22850], R7 ;  /* 0x02285007060075a7 */ /* 0x0022a4000804017f */
[----:B--2---:R-:W-:Y:S05]  /*1bab0*/  @!P2 NANOSLEEP.SYNCS 0x989680 ;  /* 0x009896800000a95d */ /* 0x004fea0003900000 */
[----:B------:R-:W2:Y:S02]  /*1bac0*/  @!P2 SYNCS.PHASECHK.TRANS64 P2, [R6+URZ+0x22850], R7 ;  /* 0x022850070600a5a7 */ /* 0x000ea4000804007f */
[----:B--2---:R-:W-:Y:S05]  /*1bad0*/  @!P2 BRA `(.L_x_764) ;  /* 0xfffffffc00f0a947 */ /* 0x004fea000383ffff */
[----:B------:R-:W-:Y:S05]  /*1bae0*/  BRA `(.L_x_763) ;  /* 0xffffff20003c7947 */ /* 0x000fea000383ffff */
.L_x_771:
[----:B------:R-:W-:Y:S02]  /*1baf0*/  IMAD.MOV.U32 R13, RZ, RZ, R21 ;  /* 0x000000ffff0d7224 */ /* 0x000fe400078e0015 */
[----:B------:R-:W-:Y:S02]  /*1bb00*/  IMAD.MOV.U32 R12, RZ, RZ, RZ ;  /* 0x000000ffff0c7224 */ /* 0x000fe400078e00ff */
[----:B------:R-:W-:Y:S02]  /*1bb10*/  IMAD.MOV.U32 R11, RZ, RZ, 0x181f ;  /* 0x0000181fff0b7424 */ /* 0x000fe400078e00ff */
[----:B------:R-:W-:-:S07]  /*1bb20*/  IMAD.MOV.U32 R15, RZ, RZ, -0x1 ;  /* 0xffffffffff0f7424 */ /* 0x000fce00078e00ff */
[----:B-----5:R-:W-:Y:S05]  /*1bb30*/  WARPSYNC.COLLECTIVE R15, `(.L_x_965) ;  /* 0x000000000f087348 */ /* 0x020fea0003c00000 */
[----:B------:R0:W1:Y:S02]  /*1bb40*/  SHFL.IDX P6, R14, R13, R12, R11 ;  /* 0x0000000c0d0e7389 */ /* 0x00006400000c000b */
[----:B01---5:R-:W-:Y:S01]  /*1bb50*/  ENDCOLLECTIVE ;  /* 0x000000000000791b */ /* 0x023fe20003800000 */
.L_x_965:
[----:B------:R-:W-:Y:S02]  /*1bb60*/  IMAD.MOV.U32 R13, RZ, RZ, R3 ;  /* 0x000000ffff0d7224 */ /* 0x000fe400078e0003 */
[----:B------:R-:W-:-:S07]  /*1bb70*/  IMAD.MOV.U32 R48, RZ, RZ, R14 ;  /* 0x000000ffff307224 */ /* 0x000fce00078e000e */
[----:B------:R-:W-:Y:S05]  /*1bb80*/  WARPSYNC.COLLECTIVE R15, `(.L_x_966) ;  /* 0x000000000f087348 */ /* 0x000fea0003c00000 */
[----:B------:R0:W1:Y:S02]  /*1bb90*/  SHFL.IDX P6, R14, R13, R12, R11 ;  /* 0x0000000c0d0e7389 */ /* 0x00006400000c000b */
[----:B01----:R-:W-:Y:S01]  /*1bba0*/  ENDCOLLECTIVE ;  /* 0x000000000000791b */ /* 0x003fe20003800000 */
.L_x_966:
[----:B------:R-:W-:Y:S05]  /*1bbb0*/  BRA `(.L_x_967) ;  /* 0xffffff4800747947 */ /* 0x000fea000383ffff */
.L_x_774:
[----:B------:R-:W-:Y:S01]  /*1bbc0*/  BSSY B1, `(.L_x_968) ;  /* 0x0000008000017945 */ /* 0x000fe20003800000 */
[----:B---3--:R-:W-:Y:S02]  /*1bbd0*/  IMAD.MOV.U32 R13, RZ, RZ, R21 ;  /* 0x000000ffff0d7224 */ /* 0x008fe400078e0015 */
[----:B------:R-:W-:Y:S02]  /*1bbe0*/  IMAD.MOV.U32 R12, RZ, RZ, 0x1 ;  /* 0x00000001ff0c7424 */ /* 0x000fe400078e00ff */
[----:B------:R-:W-:Y:S02]  /*1bbf0*/  IMAD.MOV.U32 R11, RZ, RZ, 0x181f ;  /* 0x0000181fff0b7424 */ /* 0x000fe400078e00ff */
[----:B------:R-:W-:-:S07]  /*1bc00*/  IMAD.MOV.U32 R15, RZ, RZ, -0x1 ;  /* 0xffffffffff0f7424 */ /* 0x000fce00078e00ff */
[----:B012--5:R-:W-:Y:S05]  /*1bc10*/  WARPSYNC.COLLECTIVE R15, `(.L_x_969) ;  /* 0x000000000f087348 */ /* 0x027fea0003c00000 */
[----:B--2---:R2:W3:Y:S02]  /*1bc20*/  SHFL.IDX P6, R14, R13, R12, R11 ;  /* 0x0000000c0d0e7389 */ /* 0x0044e400000c000b */
[----:B0123-5:R-:W-:Y:S01]  /*1bc30*/  ENDCOLLECTIVE ;  /* 0x000000000000791b */ /* 0x02ffe20003800000 */
.L_x_969:
[----:B------:R-:W-:Y:S05]  /*1bc40*/  BSYNC B1 ;  /* 0x0000000000017941 */ /* 0x000fea0003800000 */
.L_x_968:
        /* <DEDUP_REMOVED lines=8> */
.L_x_970:
[----:B------:R-:W-:Y:S05]  /*1bcd0*/  BRA `(.L_x_971) ;  /* 0xffffff4800bc7947 */ /* 0x000fea000383ffff */
.L_x_777:
[----:B------:R-:W-:Y:S01]  /*1bce0*/  BSSY B1, `(.L_x_972) ;  /* 0x0000008000017945 */ /* 0x000fe20003800000 */
[----:B------:R-:W-:Y:S02]  /*1bcf0*/  IMAD.MOV.U32 R13, RZ, RZ, R21 ;  /* 0x000000ffff0d7224 */ /* 0x000fe400078e0015 */
[----:B------:R-:W-:Y:S02]  /*1bd00*/  IMAD.MOV.U32 R12, RZ, RZ, 0x2 ;  /* 0x00000002ff0c7424 */ /* 0x000fe400078e00ff */
[----:B---3--:R-:W-:Y:S02]  /*1bd10*/  IMAD.MOV.U32 R11, RZ, RZ, 0x181f ;  /* 0x0000181fff0b7424 */ /* 0x008fe400078e00ff */
[----:B------:R-:W-:-:S07]  /*1bd20*/  IMAD.MOV.U32 R15, RZ, RZ, -0x1 ;  /* 0xffffffffff0f7424 */ /* 0x000fce00078e00ff */
[----:B012-4-:R-:W-:Y:S05]  /*1bd30*/  WARPSYNC.COLLECTIVE R15, `(.L_x_973) ;  /* 0x000000000f087348 */ /* 0x017fea0003c00000 */
[----:B--2---:R2:W3:Y:S02]  /*1bd40*/  SHFL.IDX P6, R14, R13, R12, R11 ;  /* 0x0000000c0d0e7389 */ /* 0x0044e400000c000b */
[----:B01234-:R-:W-:Y:S01]  /*1bd50*/  ENDCOLLECTIVE ;  /* 0x000000000000791b */ /* 0x01ffe20003800000 */
.L_x_973:
[----:B------:R-:W-:Y:S05]  /*1bd60*/  BSYNC B1 ;  /* 0x0000000000017941 */ /* 0x000fea0003800000 */
.L_x_972:
        /* <DEDUP_REMOVED lines=8> */
.L_x_974:
[----:B------:R-:W-:Y:S05]  /*1bdf0*/  BRA `(.L_x_975) ;  /* 0xffffff4c00047947 */ /* 0x000fea000383ffff */
.L_x_780:
[----:B------:R-:W-:Y:S01]  /*1be00*/  BSSY B1, `(.L_x_976) ;  /* 0x0000008000017945 */ /* 0x000fe20003800000 */
[----:B------:R-:W-:Y:S02]  /*1be10*/  IMAD.MOV.U32 R13, RZ, RZ, R21 ;  /* 0x000000ffff0d7224 */ /* 0x000fe400078e0015 */
[----:B------:R-:W-:Y:S02]  /*1be20*/  IMAD.MOV.U32 R12, RZ, RZ, 0x3 ;  /* 0x00000003ff0c7424 */ /* 0x000fe400078e00ff */
[----:B---3--:R-:W-:Y:S02]  /*1be30*/  IMAD.MOV.U32 R11, RZ, RZ, 0x181f ;  /* 0x0000181fff0b7424 */ /* 0x008fe400078e00ff */
[----:B------:R-:W-:-:S07]  /*1be40*/  IMAD.MOV.U32 R15, RZ, RZ, -0x1 ;  /* 0xffffffffff0f7424 */ /* 0x000fce00078e00ff */
[----:B012-4-:R-:W-:Y:S05]  /*1be50*/  WARPSYNC.COLLECTIVE R15, `(.L_x_977) ;  /* 0x000000000f087348 */ /* 0x017fea0003c00000 */
[----:B0-----:R0:W3:Y:S02]  /*1be60*/  SHFL.IDX P6, R14, R13, R12, R11 ;  /* 0x0000000c0d0e7389 */ /* 0x0010e400000c000b */
[----:B01234-:R-:W-:Y:S01]  /*1be70*/  ENDCOLLECTIVE ;  /* 0x000000000000791b */ /* 0x01ffe20003800000 */
.L_x_977:
[----:B------:R-:W-:Y:S05]  /*1be80*/  BSYNC B1 ;  /* 0x0000000000017941 */ /* 0x000fea0003800000 */
.L_x_976:
        /* <DEDUP_REMOVED lines=8> */
.L_x_978:
[----:B------:R-:W-:Y:S05]  /*1bf10*/  BRA `(.L_x_979) ;  /* 0xffffff4c004c7947 */ /* 0x000fea000383ffff */
.L_x_782:
[----:B------:R-:W-:Y:S02]  /*1bf20*/  IMAD.MOV.U32 R13, RZ, RZ, R10 ;  /* 0x000000ffff0d7224 */ /* 0x000fe400078e000a */
[----:B------:R-:W-:Y:S02]  /*1bf30*/  IMAD.MOV.U32 R12, RZ, RZ, RZ ;  /* 0x000000ffff0c7224 */ /* 0x000fe400078e00ff */
[----:B------:R-:W-:Y:S02]  /*1bf40*/  IMAD.MOV.U32 R11, RZ, RZ, 0x1c1f ;  /* 0x00001c1fff0b7424 */ /* 0x000fe400078e00ff */
[----:B------:R-:W-:-:S07]  /*1bf50*/  IMAD.MOV.U32 R15, RZ, RZ, -0x1 ;  /* 0xffffffffff0f7424 */ /* 0x000fce00078e00ff */
[----:B------:R-:W-:Y:S05]  /*1bf60*/  WARPSYNC.COLLECTIVE R15, `(.L_x_980) ;  /* 0x000000000f087348 */ /* 0x000fea0003c00000 */
[----:B------:R0:W1:Y:S02]  /*1bf70*/  SHFL.IDX P6, R14, R13, R12, R11 ;  /* 0x0000000c0d0e7389 */ /* 0x00006400000c000b */
[----:B01----:R-:W-:Y:S01]  /*1bf80*/  ENDCOLLECTIVE ;  /* 0x000000000000791b */ /* 0x003fe20003800000 */
.L_x_980:
[----:B------:R-:W-:Y:S02]  /*1bf90*/  IMAD.MOV.U32 R13, RZ, RZ, R3 ;  /* 0x000000ffff0d7224 */ /* 0x000fe400078e0003 */
[----:B------:R-:W-:-:S07]  /*1bfa0*/  IMAD.MOV.U32 R48, RZ, RZ, R14 ;  /* 0x000000ffff307224 */ /* 0x000fce00078e000e */
[----:B------:R-:W-:Y:S05]  /*1bfb0*/  WARPSYNC.COLLECTIVE R15, `(.L_x_981) ;  /* 0x000000000f087348 */ /* 0x000fea0003c00000 */
[----:B------:R0:W1:Y:S02]  /*1bfc0*/  SHFL.IDX P6, R14, R13, R12, R11 ;  /* 0x0000000c0d0e7389 */ /* 0x00006400000c000b */
[----:B01----:R-:W-:Y:S01]  /*1bfd0*/  ENDCOLLECTIVE ;  /* 0x000000000000791b */ /* 0x003fe20003800000 */
.L_x_981:
[----:B------:R-:W-:Y:S01]  /*1bfe0*/  IMAD.MOV.U32 R11, RZ, RZ, R14 ;  /* 0x000000ffff0b7224 */ /* 0x000fe200078e000e */
[----:B------:R-:W-:Y:S06]  /*1bff0*/  BRA `(.L_x_982) ;  /* 0xffffff50004c7947 */ /* 0x000fec000383ffff */
.L_x_785:
[----:B------:R-:W-:Y:S01]  /*1c000*/  BSSY B1, `(.L_x_983) ;  /* 0x0000008000017945 */ /* 0x000fe20003800000 */
[----:B---3--:R-:W-:Y:S02]  /*1c010*/  IMAD.MOV.U32 R13, RZ, RZ, R10 ;  /* 0x000000ffff0d7224 */ /* 0x008fe400078e000a */
[----:B------:R-:W-:Y:S02]  /*1c020*/  IMAD.MOV.U32 R12, RZ, RZ, 0x1 ;  /* 0x00000001ff0c7424 */ /* 0x000fe400078e00ff */
[----:B--2---:R-:W-:Y:S02]  /*1c030*/  IMAD.MOV.U32 R11, RZ, RZ, 0x1c1f ;  /* 0x00001c1fff0b7424 */ /* 0x004fe400078e00ff */
[----:B------:R-:W-:-:S07]  /*1c040*/  IMAD.MOV.U32 R15, RZ, RZ, -0x1 ;  /* 0xffffffffff0f7424 */ /* 0x000fce00078e00ff */
[----:B01----:R-:W-:Y:S05]  /*1c050*/  WARPSYNC.COLLECTIVE R15, `(.L_x_984) ;  /* 0x000000000f087348 */ /* 0x003fea0003c00000 */
[----:B------:R2:W3:Y:S02]  /*1c060*/  SHFL.IDX P6, R14, R13, R12, R11 ;  /* 0x0000000c0d0e7389 */ /* 0x0004e400000c000b */
[----:B0123--:R-:W-:Y:S01]  /*1c070*/  ENDCOLLECTIVE ;  /* 0x000000000000791b */ /* 0x00ffe20003800000 */
.L_x_984:
[----:B------:R-:W-:Y:S05]  /*1c080*/  BSYNC B1 ;  /* 0x0000000000017941 */ /* 0x000fea0003800000 */
.L_x_983:
        /* <DEDUP_REMOVED lines=8> */
.L_x_985:
[----:B------:R-:W-:Y:S01]  /*1c110*/  IMAD.MOV.U32 R3, RZ, RZ, R14 ;  /* 0x000000ffff037224 */ /* 0x000fe200078e000e */
[----:B------:R-:W-:Y:S06]  /*1c120*/  BRA `(.L_x_986) ;  /* 0xffffff5c00247947 */ /* 0x000fec000383ffff */
.L_x_789:
[----:B------:R-:W-:Y:S02]  /*1c130*/  IMAD.MOV.U32 R13, RZ, RZ, R20 ;  /* 0x000000ffff0d7224 */ /* 0x000fe400078e0014 */
[----:B------:R-:W-:Y:S02]  /*1c140*/  IMAD.MOV.U32 R12, RZ, RZ, RZ ;  /* 0x000000ffff0c7224 */ /* 0x000fe400078e00ff */
[----:B------:R-:W-:Y:S02]  /*1c150*/  IMAD.MOV.U32 R11, RZ, RZ, 0x181f ;  /* 0x0000181fff0b7424 */ /* 0x000fe400078e00ff */
[----:B------:R-:W-:-:S07]  /*1c160*/  IMAD.MOV.U32 R15, RZ, RZ, -0x1 ;  /* 0xffffffffff0f7424 */ /* 0x000fce00078e00ff */
[----:B0-----:R-:W-:Y:S05]  /*1c170*/  WARPSYNC.COLLECTIVE R15, `(.L_x_987) ;  /* 0x000000000f087348 */ /* 0x001fea0003c00000 */
[----:B------:R1:W2:Y:S02]  /*1c180*/  SHFL.IDX P6, R14, R13, R12, R11 ;  /* 0x0000000c0d0e7389 */ /* 0x0002a400000c000b */
[----:B012---:R-:W-:Y:S01]  /*1c190*/  ENDCOLLECTIVE ;  /* 0x000000000000791b */ /* 0x007fe20003800000 */
.L_x_987:
[----:B------:R-:W-:Y:S02]  /*1c1a0*/  IMAD.MOV.U32 R13, RZ, RZ, R3 ;  /* 0x000000ffff0d7224 */ /* 0x000fe400078e0003 */
[----:B------:R-:W-:-:S07]  /*1c1b0*/  IMAD.MOV.U32 R0, RZ, RZ, R14 ;  /* 0x000000ffff007224 */ /* 0x000fce00078e000e */
[----:B------:R-:W-:Y:S05]  /*1c1c0*/  WARPSYNC.COLLECTIVE R15, `(.L_x_988) ;  /* 0x000000000f087348 */ /* 0x000fea0003c00000 */
[----:B------:R0:W1:Y:S02]  /*1c1d0*/  SHFL.IDX P6, R14, R13, R12, R11 ;  /* 0x0000000c0d0e7389 */ /* 0x00006400000c000b */
[----:B01----:R-:W-:Y:S01]  /*1c1e0*/  ENDCOLLECTIVE ;  /* 0x000000000000791b */ /* 0x003fe20003800000 */
.L_x_988:
[----:B------:R-:W-:Y:S05]  /*1c1f0*/  BRA `(.L_x_989) ;  /* 0xffffff7000647947 */ /* 0x000fea000383ffff */
.L_x_792:
[----:B------:R-:W-:Y:S01]  /*1c200*/  BSSY B1, `(.L_x_990) ;  /* 0x0000008000017945 */ /* 0x000fe20003800000 */
[----:B------:R-:W-:Y:S02]  /*1c210*/  IMAD.MOV.U32 R13, RZ, RZ, R20 ;  /* 0x000000ffff0d7224 */ /* 0x000fe400078e0014 */
[----:B------:R-:W-:Y:S02]  /*1c220*/  IMAD.MOV.U32 R12, RZ, RZ, 0x1 ;  /* 0x00000001ff0c7424 */ /* 0x000fe400078e00ff */
[----:B----4-:R-:W-:Y:S02]  /*1c230*/  IMAD.MOV.U32 R11, RZ, RZ, 0x181f ;  /* 0x0000181fff0b7424 */ /* 0x010fe400078e00ff */
[----:B------:R-:W-:-:S07]  /*1c240*/  IMAD.MOV.U32 R15, RZ, RZ, -0x1 ;  /* 0xffffffffff0f7424 */ /* 0x000fce00078e00ff */
[----:B0123--:R-:W-:Y:S05]  /*1c250*/  WARPSYNC.COLLECTIVE R15, `(.L_x_991) ;  /* 0x000000000f087348 */ /* 0x00ffea0003c00000 */
[----:B---3--:R3:W4:Y:S02]  /*1c260*/  SHFL.IDX P6, R14, R13, R12, R11 ;  /* 0x0000000c0d0e7389 */ /* 0x00872400000c000b */
[----:B01234-:R-:W-:Y:S01]  /*1c270*/  ENDCOLLECTIVE ;  /* 0x000000000000791b */ /* 0x01ffe20003800000 */
.L_x_991:
[----:B------:R-:W-:Y:S05]  /*1c280*/  BSYNC B1 ;  /* 0x0000000000017941 */ /* 0x000fea0003800000 */
.L_x_990:
        /* <DEDUP_REMOVED lines=8> */
.L_x_992:
[----:B------:R-:W-:Y:S05]  /*1c310*/  BRA `(.L_x_993) ;  /* 0xffffff7000b07947 */ /* 0x000fea000383ffff */
.L_x_795:
        /* <DEDUP_REMOVED lines=8> */
.L_x_995:
[----:B------:R-:W-:Y:S05]  /*1c3a0*/  BSYNC B1 ;  /* 0x0000000000017941 */ /* 0x000fea0003800000 */
.L_x_994:
        /* <DEDUP_REMOVED lines=8> */
.L_x_996:
[----:B------:R-:W-:Y:S05]  /*1c430*/  BRA `(.L_x_997) ;  /* 0xffffff7000f87947 */ /* 0x000fea000383ffff */
.L_x_798:
[----:B------:R-:W-:Y:S01]  /*1c440*/  BSSY B1, `(.L_x_998) ;  /* 0x0000008000017945 */ /* 0x000fe20003800000 */
[----:B------:R-:W-:Y:S02]  /*1c450*/  IMAD.MOV.U32 R13, RZ, RZ, R20 ;  /* 0x000000ffff0d7224 */ /* 0x000fe400078e0014 */
[----:B------:R-:W-:Y:S02]  /*1c460*/  IMAD.MOV.U32 R12, RZ, RZ, 0x3 ;  /* 0x00000003ff0c7424 */ /* 0x000fe400078e00ff */
[----:B----4-:R-:W-:Y:S02]  /*1c470*/  IMAD.MOV.U32 R11, RZ, RZ, 0x181f ;  /* 0x0000181fff0b7424 */ /* 0x010fe400078e00ff */
[----:B------:R-:W-:-:S07]  /*1c480*/  IMAD.MOV.U32 R15, RZ, RZ, -0x1 ;  /* 0xffffffffff0f7424 */ /* 0x000fce00078e00ff */
[----:B0123--:R-:W-:Y:S05]  /*1c490*/  WARPSYNC.COLLECTIVE R15, `(.L_x_999) ;  /* 0x000000000f087348 */ /* 0x00ffea0003c00000 */
[----:B0-----:R0:W4:Y:S02]  /*1c4a0*/  SHFL.IDX P6, R14, R13, R12, R11 ;  /* 0x0000000c0d0e7389 */ /* 0x00112400000c000b */
[----:B01234-:R-:W-:Y:S01]  /*1c4b0*/  ENDCOLLECTIVE ;  /* 0x000000000000791b */ /* 0x01ffe20003800000 */
.L_x_999:
[----:B------:R-:W-:Y:S05]  /*1c4c0*/  BSYNC B1 ;  /* 0x0000000000017941 */ /* 0x000fea0003800000 */
.L_x_998:
        /* <DEDUP_REMOVED lines=8> */
.L_x_1000:
[----:B------:R-:W-:Y:S05]  /*1c550*/  BRA `(.L_x_1001) ;  /* 0xffffff7400407947 */ /* 0x000fea000383ffff */
.L_x_815:
        /* <DEDUP_REMOVED lines=8> */
[----:B------:R-:W-:Y:S05]  /*1c5e0*/  WARPSYNC.COLLECTIVE R15, `(.L_x_1003) ;  /* 0x000000000f087348 */ /* 0x000fea0003c00000 */
[----:B------:R0:W1:Y:S02]  /*1c5f0*/  SHFL.IDX P6, R14, R13, R12, R11 ;  /* 0x0000000c0d0e7389 */ /* 0x00006400000c000b */
[----:B01----:R-:W-:Y:S01]  /*1c600*/  ENDCOLLECTIVE ;  /* 0x000000000000791b */ /* 0x003fe20003800000 */
.L_x_1003:
[----:B------:R-:W-:Y:S05]  /*1c610*/  BSYNC B1 ;  /* 0x0000000000017941 */ /* 0x000fea0003800000 */
.L_x_1002:
[----:B------:R-:W-:Y:S05]  /*1c620*/  BRA `(.L_x_1004) ;  /* 0xffffff8c00507947 */ /* 0x000fea000383ffff */
.L_x_817:
[----:B------:R-:W-:Y:S01]  /*1c630*/  BSSY B1, `(.L_x_1005) ;  /* 0x0000006000017945 */ /* 0x000fe20003800000 */
[----:B------:R-:W-:-:S07]  /*1c640*/  IMAD.MOV.U32 R15, RZ, RZ, -0x1 ;  /* 0xffffffffff0f7424 */ /* 0x000fce00078e00ff */
[----:B0-----:R-:W-:Y:S05]  /*1c650*/  WARPSYNC.COLLECTIVE R15, `(.L_x_1006) ;  /* 0x000000000f0c7348 */ /* 0x001fea0003c00000 */
[----:B------:R-:W-:Y:S02]  /*1c660*/  ELECT P6, UR62, PT ;  /* 0x00000000003e782f */ /* 0x000fe400038c0000 */
[----:B------:R-:W-:Y:S01]  /*1c670*/  MOV R14, UR62 ;  /* 0x0000003e000e7c02 */ /* 0x000fe20008000f00 */
[----:B0-----:R-:W-:Y:S10]  /*1c680*/  ENDCOLLECTIVE ;  /* 0x000000000000791b */ /* 0x001ff40003800000 */
.L_x_1006:
[----:B------:R-:W-:Y:S05]  /*1c690*/  BSYNC B1 ;  /* 0x0000000000017941 */ /* 0x000fea0003800000 */
.L_x_1005:
[----:B------:R-:W-:Y:S05]  /*1c6a0*/  BRA `(.L_x_816) ;  /* 0xffffff8c00487947 */ /* 0x000fea000383ffff */
.L_x_819:
[----:B0-----:R0:W1:Y:S02]  /*1c6b0*/  SYNCS.PHASECHK.TRANS64.TRYWAIT P0, [R22+URZ+0x22820], R3 ;  /* 0x02282003160075a7 */ /* 0x001064000800017f */
[----:B-1----:R-:W-:Y:S05]  /*1c6c0*/  @!P0 NANOSLEEP.SYNCS 0x989680 ;  /* 0x009896800000895d */ /* 0x002fea0003900000 */
[----:B------:R-:W1:Y:S02]  /*1c6d0*/  @!P0 SYNCS.PHASECHK.TRANS64 P0, [R22+URZ+0x22820], R3 ;  /* 0x02282003160085a7 */ /* 0x000e64000800007f */
[----:B-1----:R-:W-:Y:S05]  /*1c6e0*/  @!P0 BRA `(.L_x_819) ;  /* 0xfffffffc00f08947 */ /* 0x002fea000383ffff */
[----:B------:R-:W-:Y:S05]  /*1c6f0*/  BRA `(.L_x_1007) ;  /* 0xffffff8c00587947 */ /* 0x000fea000383ffff */
.L_x_823:
[----:B0-----:R0:W1:Y:S02]  /*1c700*/  SYNCS.PHASECHK.TRANS64.TRYWAIT P0, [R3+URZ+0x228a0], R8 ;  /* 0x0228a008030075a7 */ /* 0x001064000800017f */
[----:B-1----:R-:W-:Y:S05]  /*1c710*/  @!P0 NANOSLEEP.SYNCS 0x989680 ;  /* 0x009896800000895d */ /* 0x002fea0003900000 */
[----:B------:R-:W1:Y:S02]  /*1c720*/  @!P0 SYNCS.PHASECHK.TRANS64 P0, [R3+URZ+0x228a0], R8 ;  /* 0x0228a008030085a7 */ /* 0x000e64000800007f */
[----:B-1----:R-:W-:Y:S05]  /*1c730*/  @!P0 BRA `(.L_x_823) ;  /* 0xfffffffc00f08947 */ /* 0x002fea000383ffff */
[----:B------:R-:W-:Y:S05]  /*1c740*/  BRA `(.L_x_1008) ;  /* 0xffffff8c00707947 */ /* 0x000fea000383ffff */
.L_x_828:
[----:B-1----:R1:W2:Y:S02]  /*1c750*/  SYNCS.PHASECHK.TRANS64.TRYWAIT P0, [R3+URZ+0x228c0], R8 ;  /* 0x0228c008030075a7 */ /* 0x0022a4000800017f */
[----:B--2---:R-:W-:Y:S05]  /*1c760*/  @!P0 NANOSLEEP.SYNCS 0x989680 ;  /* 0x009896800000895d */ /* 0x004fea0003900000 */
[----:B------:R-:W2:Y:S02]  /*1c770*/  @!P0 SYNCS.PHASECHK.TRANS64 P0, [R3+URZ+0x228c0], R8 ;  /* 0x0228c008030085a7 */ /* 0x000ea4000800007f */
[----:B--2---:R-:W-:Y:S05]  /*1c780*/  @!P0 BRA `(.L_x_828) ;  /* 0xfffffffc00f08947 */ /* 0x004fea000383ffff */
[----:B------:R-:W-:Y:S05]  /*1c790*/  BRA `(.L_x_1009) ;  /* 0xffffff8c00ec7947 */ /* 0x000fea000383ffff */
.L_x_838:
[----:B0-----:R0:W1:Y:S02]  /*1c7a0*/  SYNCS.PHASECHK.TRANS64.TRYWAIT P2, [R8+URZ+0x228a0], R2 ;  /* 0x0228a002080075a7 */ /* 0x001064000804017f */
[----:B-1----:R-:W-:Y:S05]  /*1c7b0*/  @!P2 NANOSLEEP.SYNCS 0x989680 ;  /* 0x009896800000a95d */ /* 0x002fea0003900000 */
[----:B------:R-:W1:Y:S02]  /*1c7c0*/  @!P2 SYNCS.PHASECHK.TRANS64 P2, [R8+URZ+0x228a0], R2 ;  /* 0x0228a0020800a5a7 */ /* 0x000e64000804007f */
[----:B-1----:R-:W-:Y:S05]  /*1c7d0*/  @!P2 BRA `(.L_x_838) ;  /* 0xfffffffc00f0a947 */ /* 0x002fea000383ffff */
[----:B------:R-:W-:Y:S05]  /*1c7e0*/  BRA `(.L_x_1010) ;  /* 0xffffff9400607947 */ /* 0x000fea000383ffff */
.L_x_843:
[----:B-1----:R1:W2:Y:S02]  /*1c7f0*/  SYNCS.PHASECHK.TRANS64.TRYWAIT P2, [R8+URZ+0x228c0], R2 ;  /* 0x0228c002080075a7 */ /* 0x0022a4000804017f */
[----:B--2---:R-:W-:Y:S05]  /*1c800*/  @!P2 NANOSLEEP.SYNCS 0x989680 ;  /* 0x009896800000a95d */ /* 0x004fea0003900000 */
[----:B------:R-:W2:Y:S02]  /*1c810*/  @!P2 SYNCS.PHASECHK.TRANS64 P2, [R8+URZ+0x228c0], R2 ;  /* 0x0228c0020800a5a7 */ /* 0x000ea4000804007f */
[----:B--2---:R-:W-:Y:S05]  /*1c820*/  @!P2 BRA `(.L_x_843) ;  /* 0xfffffffc00f0a947 */ /* 0x004fea000383ffff */
[----:B------:R-:W-:Y:S05]  /*1c830*/  BRA `(.L_x_1011) ;  /* 0xffffff9400d87947 */ /* 0x000fea000383ffff */
.L_x_861:
        /* <DEDUP_REMOVED lines=8> */
[----:B-1---5:R-:W-:Y:S05]  /*1c8c0*/  WARPSYNC.COLLECTIVE R15, `(.L_x_1013) ;  /* 0x000000000f087348 */ /* 0x022fea0003c00000 */
[----:B------:R0:W2:Y:S02]  /*1c8d0*/  SHFL.IDX P6, R14, R13, R12, R11 ;  /* 0x0000000c0d0e7389 */ /* 0x0000a400000c000b */
[----:B012--5:R-:W-:Y:S01]  /*1c8e0*/  ENDCOLLECTIVE ;  /* 0x000000000000791b */ /* 0x027fe20003800000 */
.L_x_1013:
[----:B------:R-:W-:Y:S05]  /*1c8f0*/  BSYNC B0 ;  /* 0x0000000000007941 */ /* 0x000fea0003800000 */
.L_x_1012:
[----:B------:R-:W-:Y:S05]  /*1c900*/  BRA `(.L_x_1014) ;  /* 0xffffffa400ec7947 */ /* 0x000fea000383ffff */
.L_x_864:
[----:B0-----:R0:W2:Y:S02]  /*1c910*/  SYNCS.PHASECHK.TRANS64.TRYWAIT P0, [R31+URZ+0x22840], R0 ;  /* 0x022840001f0075a7 */ /* 0x0010a4000800017f */
[----:B--2---:R-:W-:Y:S05]  /*1c920*/  @!P0 NANOSLEEP.SYNCS 0x989680 ;  /* 0x009896800000895d */ /* 0x004fea0003900000 */
[----:B------:R-:W2:Y:S02]  /*1c930*/  @!P0 SYNCS.PHASECHK.TRANS64 P0, [R31+URZ+0x22840], R0 ;  /* 0x022840001f0085a7 */ /* 0x000ea4000800007f */
[----:B--2---:R-:W-:Y:S05]  /*1c940*/  @!P0 BRA `(.L_x_864) ;  /* 0xfffffffc00f08947 */ /* 0x004fea000383ffff */
[----:B------:R-:W-:Y:S05]  /*1c950*/  BRA `(.L_x_1015) ;  /* 0xffffffa400fc7947 */ /* 0x000fea000383ffff */
.L_x_865:
        /* <DEDUP_REMOVED lines=8> */
.L_x_1017:
[----:B------:R-:W-:Y:S05]  /*1c9e0*/  BSYNC B0 ;  /* 0x0000000000007941 */ /* 0x000fea0003800000 */
.L_x_1016:
        /* <DEDUP_REMOVED lines=9> */
.L_x_1018:
[----:B------:R-:W-:Y:S02]  /*1ca80*/  IMAD.MOV.U32 R13, RZ, RZ, R4 ;  /* 0x000000ffff0d7224 */ /* 0x000fe400078e0004 */
[----:B------:R-:W-:Y:S02]  /*1ca90*/  IMAD.MOV.U32 R12, RZ, RZ, 0x1 ;  /* 0x00000001ff0c7424 */ /* 0x000fe400078e00ff */
[----:B------:R-:W-:-:S07]  /*1caa0*/  IMAD.MOV.U32 R3, RZ, RZ, R14 ;  /* 0x000000ffff037224 */ /* 0x000fce00078e000e */
[----:B------:R-:W-:Y:S05]  /*1cab0*/  WARPSYNC.COLLECTIVE R15, `(.L_x_1019) ;  /* 0x000000000f087348 */ /* 0x000fea0003c00000 */
[----:B------:R0:W1:Y:S02]  /*1cac0*/  SHFL.IDX P6, R14, R13, R12, R11 ;  /* 0x0000000c0d0e7389 */ /* 0x00006400000c000b */
[----:B01----:R-:W-:Y:S01]  /*1cad0*/  ENDCOLLECTIVE ;  /* 0x000000000000791b */ /* 0x003fe20003800000 */
.L_x_1019:
        /* <DEDUP_REMOVED lines=15> */
.L_x_1020:
[----:B------:R-:W-:Y:S02]  /*1cbd0*/  @P0 IMAD R6, R5, 0x2, R22 ;  /* 0x0000000205060824 */ /* 0x000fe400078e0216 */
[----:B------:R-:W-:Y:S02]  /*1cbe0*/  IMAD.MOV.U32 R13, RZ, RZ, R4 ;  /* 0x000000ffff0d7224 */ /* 0x000fe400078e0004 */
[----:B------:R-:W-:Y:S02]  /*1cbf0*/  IMAD.MOV.U32 R12, RZ, RZ, 0x2 ;  /* 0x00000002ff0c7424 */ /* 0x000fe400078e00ff */
[----:B------:R-:W-:-:S07]  /*1cc00*/  IMAD.MOV.U32 R3, RZ, RZ, R14 ;  /* 0x000000ffff037224 */ /* 0x000fce00078e000e */
[----:B------:R-:W-:Y:S05]  /*1cc10*/  WARPSYNC.COLLECTIVE R15, `(.L_x_1021) ;  /* 0x000000000f087348 */ /* 0x000fea0003c00000 */
[----:B------:R0:W1:Y:S02]  /*1cc20*/  SHFL.IDX P6, R14, R13, R12, R11 ;  /* 0x0000000c0d0e7389 */ /* 0x00006400000c000b */
[----:B01----:R-:W-:Y:S01]  /*1cc30*/  ENDCOLLECTIVE ;  /* 0x000000000000791b */ /* 0x003fe20003800000 */
.L_x_1021:
        /* <DEDUP_REMOVED lines=15> */
.L_x_1022:
[----:B------:R-:W-:Y:S02]  /*1cd30*/  @P0 IMAD R6, R5, 0x2, R22 ;  /* 0x0000000205060824 */ /* 0x000fe400078e0216 */
[----:B------:R-:W-:Y:S02]  /*1cd40*/  IMAD.MOV.U32 R13, RZ, RZ, R4 ;  /* 0x000000ffff0d7224 */ /* 0x000fe400078e0004 */
[----:B------:R-:W-:Y:S02]  /*1cd50*/  IMAD.MOV.U32 R12, RZ, RZ, 0x3 ;  /* 0x00000003ff0c7424 */ /* 0x000fe400078e00ff */
[----:B------:R-:W-:-:S07]  /*1cd60*/  IMAD.MOV.U32 R3, RZ, RZ, R14 ;  /* 0x000000ffff037224 */ /* 0x000fce00078e000e */
[----:B------:R-:W-:Y:S05]  /*1cd70*/  WARPSYNC.COLLECTIVE R15, `(.L_x_1023) ;  /* 0x000000000f087348 */ /* 0x000fea0003c00000 */
[----:B------:R0:W1:Y:S02]  /*1cd80*/  SHFL.IDX P6, R14, R13, R12, R11 ;  /* 0x0000000c0d0e7389 */ /* 0x00006400000c000b */
[----:B01----:R-:W-:Y:S01]  /*1cd90*/  ENDCOLLECTIVE ;  /* 0x000000000000791b */ /* 0x003fe20003800000 */
.L_x_1023:
        /* <DEDUP_REMOVED lines=15> */
.L_x_1024:
[----:B------:R-:W-:Y:S02]  /*1ce90*/  @P0 IMAD R6, R5, 0x2, R22 ;  /* 0x0000000205060824 */ /* 0x000fe400078e0216 */
[----:B------:R-:W-:Y:S02]  /*1cea0*/  IMAD.MOV.U32 R13, RZ, RZ, R4 ;  /* 0x000000ffff0d7224 */ /* 0x000fe400078e0004 */
[----:B------:R-:W-:Y:S02]  /*1ceb0*/  IMAD.MOV.U32 R12, RZ, RZ, 0x4 ;  /* 0x00000004ff0c7424 */ /* 0x000fe400078e00ff */
[----:B------:R-:W-:-:S07]  /*1cec0*/  IMAD.MOV.U32 R3, RZ, RZ, R14 ;  /* 0x000000ffff037224 */ /* 0x000fce00078e000e */
[----:B------:R-:W-:Y:S05]  /*1ced0*/  WARPSYNC.COLLECTIVE R15, `(.L_x_1025) ;  /* 0x000000000f087348 */ /* 0x000fea0003c00000 */
[----:B------:R0:W1:Y:S02]  /*1cee0*/  SHFL.IDX P6, R14, R13, R12, R11 ;  /* 0x0000000c0d0e7389 */ /* 0x00006400000c000b */
[----:B01----:R-:W-:Y:S01]  /*1cef0*/  ENDCOLLECTIVE ;  /* 0x000000000000791b */ /* 0x003fe20003800000 */
.L_x_1025:
        /* <DEDUP_REMOVED lines=15> */
.L_x_1026:
[----:B------:R-:W-:Y:S02]  /*1cff0*/  @P0 IMAD R6, R5, 0x2, R22 ;  /* 0x0000000205060824 */ /* 0x000fe400078e0216 */
[----:B------:R-:W-:Y:S02]  /*1d000*/  IMAD.MOV.U32 R13, RZ, RZ, R4 ;  /* 0x000000ffff0d7224 */ /* 0x000fe400078e0004 */
[----:B------:R-:W-:Y:S02]  /*1d010*/  IMAD.MOV.U32 R12, RZ, RZ, 0x5 ;  /* 0x00000005ff0c7424 */ /* 0x000fe400078e00ff */
[----:B------:R-:W-:-:S07]  /*1d020*/  IMAD.MOV.U32 R3, RZ, RZ, R14 ;  /* 0x000000ffff037224 */ /* 0x000fce00078e000e */
[----:B------:R-:W-:Y:S05]  /*1d030*/  WARPSYNC.COLLECTIVE R15, `(.L_x_1027) ;  /* 0x000000000f087348 */ /* 0x000fea0003c00000 */
[----:B------:R0:W1:Y:S02]  /*1d040*/  SHFL.IDX P6, R14, R13, R12, R11 ;  /* 0x0000000c0d0e7389 */ /* 0x00006400000c000b */
[----:B01----:R-:W-:Y:S01]  /*1d050*/  ENDCOLLECTIVE ;  /* 0x000000000000791b */ /* 0x003fe20003800000 */
.L_x_1027:
        /* <DEDUP_REMOVED lines=10> */
.L_x_1028:
[----:B------:R-:W-:Y:S01]  /*1d100*/  @!PT LDS RZ, [RZ] ;  /* 0x00000000fffff984 */ /* 0x000fe20000000800 */
[----:B------:R-:W-:Y:S01]  /*1d110*/  @!PT LDS RZ, [RZ] ;  /* 0x00000000fffff984 */ /* 0x000fe20000000800 */
[----:B------:R-:W-:Y:S01]  /*1d120*/  @!PT LDS RZ, [RZ] ;  /* 0x00000000fffff984 */ /* 0x000fe20000000800 */
[----:B------:R0:W-:Y:S01]  /*1d130*/  @P0 LDGSTS.E.BYPASS.LTC128B.128 [R6+0x1e400], desc[UR40][R2.64], !P2 ;  /* 0x1e40000002060fae */ /* 0x0001e2000d101d68 */
[----:B------:R-:W-:Y:S01]  /*1d140*/  IMAD.MOV.U32 R0, RZ, RZ, R14 ;  /* 0x000000ffff007224 */ /* 0x000fe200078e000e */
[----:B------:R-:W-:Y:S06]  /*1d150*/  BRA `(.L_x_1029) ;  /* 0xffffffa400647947 */ /* 0x000fec000383ffff */
.L_x_870:
        /* <DEDUP_REMOVED lines=9> */
.L_x_1030:
[C---:B------:R-:W-:Y:S01]  /*1d1f0*/  VIADD R6, R17.reuse, 0x10 ;  /* 0x0000001011067836 */ /* 0x040fe20000000000 */
[----:B------:R-:W-:Y:S01]  /*1d200*/  ISETP.GE.AND P0, PT, R17, R5, PT ;  /* 0x000000051100720c */ /* 0x000fe20003f06270 */
[----:B------:R-:W-:Y:S02]  /*1d210*/  IMAD.MOV.U32 R13, RZ, RZ, R0 ;  /* 0x000000ffff0d7224 */ /* 0x000fe400078e0000 */
[----:B------:R-:W-:-:S10]  /*1d220*/  IMAD.MOV.U32 R2, RZ, RZ, R14 ;  /* 0x000000ffff027224 */ /* 0x000fd400078e000e */
[----:B------:R-:W-:Y:S05]  /*1d230*/  WARPSYNC.COLLECTIVE R15, `(.L_x_1031) ;  /* 0x000000000f087348 */ /* 0x000fea0003c00000 */
[----:B------:R0:W1:Y:S02]  /*1d240*/  SHFL.IDX P6, R14, R13, R12, R11 ;  /* 0x0000000c0d0e7389 */ /* 0x00006400000c000b */
[----:B01----:R-:W-:Y:S01]  /*1d250*/  ENDCOLLECTIVE ;  /* 0x000000000000791b */ /* 0x003fe20003800000 */
.L_x_1031:
[----:B------:R-:W-:Y:S02]  /*1d260*/  IMAD.MOV.U32 R13, RZ, RZ, R4 ;  /* 0x000000ffff0d7224 */ /* 0x000fe400078e0004 */
[----:B------:R-:W-:Y:S02]  /*1d270*/  IMAD.MOV.U32 R12, RZ, RZ, 0x1 ;  /* 0x00000001ff0c7424 */ /* 0x000fe400078e00ff */
[----:B------:R-:W-:-:S07]  /*1d280*/  IMAD.MOV.U32 R3, RZ, RZ, R14 ;  /* 0x000000ffff037224 */ /* 0x000fce00078e000e */
[----:B------:R-:W-:Y:S05]  /*1d290*/  WARPSYNC.COLLECTIVE R15, `(.L_x_1032) ;  /* 0x000000000f087348 */ /* 0x000fea0003c00000 */
[----:B------:R0:W1:Y:S02]  /*1d2a0*/  SHFL.IDX P6, R14, R13, R12, R11 ;  /* 0x0000000c0d0e7389 */ /* 0x00006400000c000b */
[----:B01----:R-:W-:Y:S01]  /*1d2b0*/  ENDCOLLECTIVE ;  /* 0x000000000000791b */ /* 0x003fe20003800000 */
.L_x_1032:
        /* <DEDUP_REMOVED lines=15> */
.L_x_1033:
[----:B------:R-:W-:Y:S02]  /*1d3b0*/  IMAD.MOV.U32 R13, RZ, RZ, R4 ;  /* 0x000000ffff0d7224 */ /* 0x000fe400078e0004 */
[----:B------:R-:W-:Y:S02]  /*1d3c0*/  IMAD.MOV.U32 R12, RZ, RZ, 0x2 ;  /* 0x00000002ff0c7424 */ /* 0x000fe400078e00ff */
[----:B------:R-:W-:-:S07]  /*1d3d0*/  IMAD.MOV.U32 R3, RZ, RZ, R14 ;  /* 0x000000ffff037224 */ /* 0x000fce00078e000e */
[----:B------:R-:W-:Y:S05]  /*1d3e0*/  WARPSYNC.COLLECTIVE R15, `(.L_x_1034) ;  /* 0x000000000f087348 */ /* 0x000fea0003c00000 */
[----:B------:R0:W1:Y:S02]  /*1d3f0*/  SHFL.IDX P6, R14, R13, R12, R11 ;  /* 0x0000000c0d0e7389 */ /* 0x00006400000c000b */
[----:B01----:R-:W-:Y:S01]  /*1d400*/  ENDCOLLECTIVE ;  /* 0x000000000000791b */ /* 0x003fe20003800000 */
.L_x_1034:
        /* <DEDUP_REMOVED lines=16> */
.L_x_1035:
[----:B------:R-:W-:Y:S02]  /*1d510*/  IMAD.MOV.U32 R13, RZ, RZ, R4 ;  /* 0x000000ffff0d7224 */ /* 0x000fe400078e0004 */
[----:B------:R-:W-:Y:S02]  /*1d520*/  IMAD.MOV.U32 R12, RZ, RZ, 0x3 ;  /* 0x00000003ff0c7424 */ /* 0x000fe400078e00ff */
[----:B------:R-:W-:-:S07]  /*1d530*/  IMAD.MOV.U32 R3, RZ, RZ, R14 ;  /* 0x000000ffff037224 */ /* 0x000fce00078e000e */
[----:B------:R-:W-:Y:S05]  /*1d540*/  WARPSYNC.COLLECTIVE R15, `(.L_x_1036) ;  /* 0x000000000f087348 */ /* 0x000fea0003c00000 */
[----:B------:R0:W1:Y:S02]  /*1d550*/  SHFL.IDX P6, R14, R13, R12, R11 ;  /* 0x0000000c0d0e7389 */ /* 0x00006400000c000b */
[----:B01----:R-:W-:Y:S01]  /*1d560*/  ENDCOLLECTIVE ;  /* 0x000000000000791b */ /* 0x003fe20003800000 */
.L_x_1036:
        /* <DEDUP_REMOVED lines=16> */
.L_x_1037:
[----:B------:R-:W-:Y:S02]  /*1d670*/  IMAD.MOV.U32 R13, RZ, RZ, R4 ;  /* 0x000000ffff0d7224 */ /* 0x000fe400078e0004 */
[----:B------:R-:W-:Y:S02]  /*1d680*/  IMAD.MOV.U32 R12, RZ, RZ, 0x4 ;  /* 0x00000004ff0c7424 */ /* 0x000fe400078e00ff */
[----:B------:R-:W-:-:S07]  /*1d690*/  IMAD.MOV.U32 R3, RZ, RZ, R14 ;  /* 0x000000ffff037224 */ /* 0x000fce00078e000e */
[----:B------:R-:W-:Y:S05]  /*1d6a0*/  WARPSYNC.COLLECTIVE R15, `(.L_x_1038) ;  /* 0x000000000f087348 */ /* 0x000fea0003c00000 */
[----:B------:R0:W1:Y:S02]  /*1d6b0*/  SHFL.IDX P6, R14, R13, R12, R11 ;  /* 0x0000000c0d0e7389 */ /* 0x00006400000c000b */
[----:B01----:R-:W-:Y:S01]  /*1d6c0*/  ENDCOLLECTIVE ;  /* 0x000000000000791b */ /* 0x003fe20003800000 */
.L_x_1038:
        /* <DEDUP_REMOVED lines=16> */
.L_x_1039:
[----:B------:R-:W-:Y:S02]  /*1d7d0*/  IMAD.MOV.U32 R13, RZ, RZ, R4 ;  /* 0x000000ffff0d7224 */ /* 0x000fe400078e0004 */
[----:B------:R-:W-:Y:S02]  /*1d7e0*/  IMAD.MOV.U32 R12, RZ, RZ, 0x5 ;  /* 0x00000005ff0c7424 */ /* 0x000fe400078e00ff */
[----:B------:R-:W-:-:S07]  /*1d7f0*/  IMAD.MOV.U32 R3, RZ, RZ, R14 ;  /* 0x000000ffff037224 */ /* 0x000fce00078e000e */
[----:B------:R-:W-:Y:S05]  /*1d800*/  WARPSYNC.COLLECTIVE R15, `(.L_x_1040) ;  /* 0x000000000f087348 */ /* 0x000fea0003c00000 */
[----:B------:R0:W1:Y:S02]  /*1d810*/  SHFL.IDX P6, R14, R13, R12, R11 ;  /* 0x0000000c0d0e7389 */ /* 0x00006400000c000b */
[----:B01----:R-:W-:Y:S01]  /*1d820*/  ENDCOLLECTIVE ;  /* 0x000000000000791b */ /* 0x003fe20003800000 */
.L_x_1040:
        /* <DEDUP_REMOVED lines=16> */
.L_x_1041:
[----:B------:R-:W-:Y:S02]  /*1d930*/  IMAD.MOV.U32 R13, RZ, RZ, R4 ;  /* 0x000000ffff0d7224 */ /* 0x000fe400078e0004 */
[----:B------:R-:W-:Y:S02]  /*1d940*/  IMAD.MOV.U32 R12, RZ, RZ, 0x6 ;  /* 0x00000006ff0c7424 */ /* 0x000fe400078e00ff */
[----:B------:R-:W-:-:S07]  /*1d950*/  IMAD.MOV.U32 R3, RZ, RZ, R14 ;  /* 0x000000ffff037224 */ /* 0x000fce00078e000e */
[----:B------:R-:W-:Y:S05]  /*1d960*/  WARPSYNC.COLLECTIVE R15, `(.L_x_1042) ;  /* 0x000000000f087348 */ /* 0x000fea0003c00000 */
[----:B------:R0:W1:Y:S02]  /*1d970*/  SHFL.IDX P6, R14, R13, R12, R11 ;  /* 0x0000000c0d0e7389 */ /* 0x00006400000c000b */
[----:B01----:R-:W-:Y:S01]  /*1d980*/  ENDCOLLECTIVE ;  /* 0x000000000000791b */ /* 0x003fe20003800000 */
.L_x_1042:
        /* <DEDUP_REMOVED lines=16> */
.L_x_1043:
[----:B------:R-:W-:Y:S02]  /*1da90*/  IMAD.MOV.U32 R13, RZ, RZ, R4 ;  /* 0x000000ffff0d7224 */ /* 0x000fe400078e0004 */
[----:B------:R-:W-:Y:S02]  /*1daa0*/  IMAD.MOV.U32 R12, RZ, RZ, 0x7 ;  /* 0x00000007ff0c7424 */ /* 0x000fe400078e00ff */
[----:B------:R-:W-:-:S07]  /*1dab0*/  IMAD.MOV.U32 R3, RZ, RZ, R14 ;  /* 0x000000ffff037224 */ /* 0x000fce00078e000e */
[----:B------:R-:W-:Y:S05]  /*1dac0*/  WARPSYNC.COLLECTIVE R15, `(.L_x_1044) ;  /* 0x000000000f087348 */ /* 0x000fea0003c00000 */
[----:B------:R0:W1:Y:S02]  /*1dad0*/  SHFL.IDX P6, R14, R13, R12, R11 ;  /* 0x0000000c0d0e7389 */ /* 0x00006400000c000b */
[----:B01----:R-:W-:Y:S01]  /*1dae0*/  ENDCOLLECTIVE ;  /* 0x000000000000791b */ /* 0x003fe20003800000 */
.L_x_1044:
[----:B------:R-:W-:-:S05]  /*1daf0*/  @!P0 LEA R3, P2, R9, R3, 0x1 ;  /* 0x0000000309038211 */ /* 0x000fca00078408ff */
[----:B------:R-:W-:-:S05]  /*1db00*/  @!P0 IMAD.X R2, RZ, RZ, R2, P2 ;  /* 0x000000ffff028224 */ /* 0x000fca00010e0602 */
[----:B------:R-:W-:Y:S01]  /*1db10*/  @!P0 LOP3.LUT R3, R3, R2, RZ, 0x3c, !PT ;  /* 0x0000000203038212 */ /* 0x000fe200078e3cff */
[----:B------:R-:W-:-:S03]  /*1db20*/  IMAD.MOV.U32 R13, RZ, RZ, R0 ;  /* 0x000000ffff0d7224 */ /* 0x000fc600078e0000 */
[----:B------:R-:W-:-:S04]  /*1db30*/  @!P0 LOP3.LUT R2, R3, R2, RZ, 0x3c, !PT ;  /* 0x0000000203028212 */ /* 0x000fc800078e3cff */
[----:B------:R-:W-:Y:S01]  /*1db40*/  @!P0 LOP3.LUT R3, R3, R2, RZ, 0x3c, !PT ;  /* 0x0000000203038212 */ /* 0x000fe200078e3cff */
[----:B------:R-:W-:-:S07]  /*1db50*/  IMAD.MOV.U32 R4, RZ, RZ, R14 ;  /* 0x000000ffff047224 */ /* 0x000fce00078e000e */
[----:B------:R-:W-:Y:S05]  /*1db60*/  WARPSYNC.COLLECTIVE R15, `(.L_x_1045) ;  /* 0x000000000f087348 */ /* 0x000fea0003c00000 */
[----:B------:R0:W1:Y:S02]  /*1db70*/  SHFL.IDX P6, R14, R13, R12, R11 ;  /* 0x0000000c0d0e7389 */ /* 0x00006400000c000b */
[----:B01----:R-:W-:Y:S01]  /*1db80*/  ENDCOLLECTIVE ;  /* 0x000000000000791b */ /* 0x003fe20003800000 */
.L_x_1045:
[----:B------:R-:W-:Y:S01]  /*1db90*/  @!PT LDS RZ, [RZ] ;  /* 0x00000000fffff984 */ /* 0x000fe20000000800 */
[----:B------:R-:W-:Y:S01]  /*1dba0*/  @!PT LDS RZ, [RZ] ;  /* 0x00000000fffff984 */ /* 0x000fe20000000800 */
[----:B------:R-:W-:Y:S01]  /*1dbb0*/  @!PT LDS RZ, [RZ] ;  /* 0x00000000fffff984 */ /* 0x000fe20000000800 */
[----:B------:R0:W-:Y:S01]  /*1dbc0*/  @!P0 LDGSTS.E.BYPASS.LTC128B.128 [R8+0x1b400], desc[UR40][R2.64], !P1 ;  /* 0x1b40000002088fae */ /* 0x0001e2000c901d68 */
[----:B------:R-:W-:Y:S01]  /*1dbd0*/  IMAD.MOV.U32 R0, RZ, RZ, R14 ;  /* 0x000000ffff007224 */ /* 0x000fe200078e000e */
[----:B------:R-:W-:Y:S06]  /*1dbe0*/  BRA `(.L_x_1046) ;  /* 0xffffffa400e87947 */ /* 0x000fec000383ffff */
.L_x_873:
[----:B0-----:R0:W1:Y:S02]  /*1dbf0*/  SYNCS.PHASECHK.TRANS64.TRYWAIT P0, [R22+URZ+0x22820], R3 ;  /* 0x02282003160075a7 */ /* 0x001064000800017f */
[----:B-1----:R-:W-:Y:S05]  /*1dc00*/  @!P0 NANOSLEEP.SYNCS 0x989680 ;  /* 0x009896800000895d */ /* 0x002fea0003900000 */
[----:B------:R-:W1:Y:S02]  /*1dc10*/  @!P0 SYNCS.PHASECHK.TRANS64 P0, [R22+URZ+0x22820], R3 ;  /* 0x02282003160085a7 */ /* 0x000e64000800007f */
[----:B-1----:R-:W-:Y:S05]  /*1dc20*/  @!P0 BRA `(.L_x_873) ;  /* 0xfffffffc00f08947 */ /* 0x002fea000383ffff */
[----:B------:R-:W-:Y:S05]  /*1dc30*/  BRA `(.L_x_1047) ;  /* 0xffffffa800447947 */ /* 0x000fea000383ffff */
.L_x_876:
[----:B-1----:R1:W2:Y:S02]  /*1dc40*/  SYNCS.PHASECHK.TRANS64.TRYWAIT P0, [R31+URZ+0x22860], R0 ;  /* 0x022860001f0075a7 */ /* 0x0022a4000800017f */
[----:B--2---:R-:W-:Y:S05]  /*1dc50*/  @!P0 NANOSLEEP.SYNCS 0x989680 ;  /* 0x009896800000895d */ /* 0x004fea0003900000 */
[----:B------:R-:W2:Y:S02]  /*1dc60*/  @!P0 SYNCS.PHASECHK.TRANS64 P0, [R31+URZ+0x22860], R0 ;  /* 0x022860001f0085a7 */ /* 0x000ea4000800007f */
[----:B--2---:R-:W-:Y:S05]  /*1dc70*/  @!P0 BRA `(.L_x_876) ;  /* 0xfffffffc00f08947 */ /* 0x004fea000383ffff */
[----:B------:R-:W-:Y:S05]  /*1dc80*/  BRA `(.L_x_1048) ;  /* 0xffffffa800547947 */ /* 0x000fea000383ffff */
.L_x_877:
        /* <DEDUP_REMOVED lines=8> */
.L_x_1050:
[----:B------:R-:W-:Y:S05]  /*1dd10*/  BSYNC B0 ;  /* 0x0000000000007941 */ /* 0x000fea0003800000 */
.L_x_1049:
        /* <DEDUP_REMOVED lines=13> */
.L_x_1051:
        /* <DEDUP_REMOVED lines=11> */
.L_x_1052:
        /* <DEDUP_REMOVED lines=17> */
.L_x_1053:
[----:B------:R-:W-:Y:S02]  /*1dfb0*/  IMAD.MOV.U32 R13, RZ, RZ, R6 ;  /* 0x000000ffff0d7224 */ /* 0x000fe400078e0006 */
[----:B------:R-:W-:Y:S01]  /*1dfc0*/  IMAD.MOV.U32 R12, RZ, RZ, 0x2 ;  /* 0x00000002ff0c7424 */ /* 0x000fe200078e00ff */
[----:B------:R-:W-:-:S13]  /*1dfd0*/  IADD3 R2, P4, R14, R0, RZ ;  /* 0x000000000e027210 */ /* 0x000fda0007f9e0ff */
[----:B------:R-:W-:Y:S05]  /*1dfe0*/  WARPSYNC.COLLECTIVE R15, `(.L_x_1054) ;  /* 0x000000000f087348 */ /* 0x000fea0003c00000 */
[----:B------:R0:W1:Y:S02]  /*1dff0*/  SHFL.IDX P6, R14, R13, R12, R11 ;  /* 0x0000000c0d0e7389 */ /* 0x00006400000c000b */
[----:B01----:R-:W-:Y:S01]  /*1e000*/  ENDCOLLECTIVE ;  /* 0x000000000000791b */ /* 0x003fe20003800000 */
.L_x_1054:
        /* <DEDUP_REMOVED lines=17> */
.L_x_1055:
[----:B------:R-:W-:Y:S02]  /*1e120*/  IMAD.MOV.U32 R13, RZ, RZ, R6 ;  /* 0x000000ffff0d7224 */ /* 0x000fe400078e0006 */
[----:B------:R-:W-:Y:S01]  /*1e130*/  IMAD.MOV.U32 R12, RZ, RZ, 0x3 ;  /* 0x00000003ff0c7424 */ /* 0x000fe200078e00ff */
[----:B------:R-:W-:-:S13]  /*1e140*/  IADD3 R2, P4, R14, R0, RZ ;  /* 0x000000000e027210 */ /* 0x000fda0007f9e0ff */
[----:B------:R-:W-:Y:S05]  /*1e150*/  WARPSYNC.COLLECTIVE R15, `(.L_x_1056) ;  /* 0x000000000f087348 */ /* 0x000fea0003c00000 */
[----:B------:R0:W1:Y:S02]  /*1e160*/  SHFL.IDX P6, R14, R13, R12, R11 ;  /* 0x0000000c0d0e7389 */ /* 0x00006400000c000b */
[----:B01----:R-:W-:Y:S01]  /*1e170*/  ENDCOLLECTIVE ;  /* 0x000000000000791b */ /* 0x003fe20003800000 */
.L_x_1056:
        /* <DEDUP_REMOVED lines=17> */
.L_x_1057:
[----:B------:R-:W-:Y:S02]  /*1e290*/  IMAD.MOV.U32 R13, RZ, RZ, R6 ;  /* 0x000000ffff0d7224 */ /* 0x000fe400078e0006 */
[----:B------:R-:W-:Y:S01]  /*1e2a0*/  IMAD.MOV.U32 R12, RZ, RZ, 0x4 ;  /* 0x00000004ff0c7424 */ /* 0x000fe200078e00ff */
[----:B------:R-:W-:-:S13]  /*1e2b0*/  IADD3 R2, P4, R14, R0, RZ ;  /* 0x000000000e027210 */ /* 0x000fda0007f9e0ff */
[----:B------:R-:W-:Y:S05]  /*1e2c0*/  WARPSYNC.COLLECTIVE R15, `(.L_x_1058) ;  /* 0x000000000f087348 */ /* 0x000fea0003c00000 */
[----:B------:R0:W1:Y:S02]  /*1e2d0*/  SHFL.IDX P6, R14, R13, R12, R11 ;  /* 0x0000000c0d0e7389 */ /* 0x00006400000c000b */
[----:B01----:R-:W-:Y:S01]  /*1e2e0*/  ENDCOLLECTIVE ;  /* 0x000000000000791b */ /* 0x003fe20003800000 */
.L_x_1058:
        /* <DEDUP_REMOVED lines=17> */
.L_x_1059:
[----:B------:R-:W-:Y:S02]  /*1e400*/  IMAD.MOV.U32 R13, RZ, RZ, R6 ;  /* 0x000000ffff0d7224 */ /* 0x000fe400078e0006 */
[----:B------:R-:W-:Y:S01]  /*1e410*/  IMAD.MOV.U32 R12, RZ, RZ, 0x5 ;  /* 0x00000005ff0c7424 */ /* 0x000fe200078e00ff */
[----:B------:R-:W-:-:S13]  /*1e420*/  IADD3 R2, P4, R14, R0, RZ ;  /* 0x000000000e027210 */ /* 0x000fda0007f9e0ff */
[----:B------:R-:W-:Y:S05]  /*1e430*/  WARPSYNC.COLLECTIVE R15, `(.L_x_1060) ;  /* 0x000000000f087348 */ /* 0x000fea0003c00000 */
[----:B------:R0:W1:Y:S02]  /*1e440*/  SHFL.IDX P6, R14, R13, R12, R11 ;  /* 0x0000000c0d0e7389 */ /* 0x00006400000c000b */
[----:B01----:R-:W-:Y:S01]  /*1e450*/  ENDCOLLECTIVE ;  /* 0x000000000000791b */ /* 0x003fe20003800000 */
.L_x_1060:
        /* <DEDUP_REMOVED lines=12> */
.L_x_1061:
        /* <DEDUP_REMOVED lines=9> */
.L_x_884:
[----:B0-----:R0:W1:Y:S02]  /*1e5b0*/  SYNCS.PHASECHK.TRANS64.TRYWAIT P0, [R4+URZ+0x22840], R21 ;  /* 0x02284015040075a7 */ /* 0x001064000800017f */
[----:B-1----:R-:W-:Y:S05]  /*1e5c0*/  @!P0 NANOSLEEP.SYNCS 0x989680 ;  /* 0x009896800000895d */ /* 0x002fea0003900000 */
[----:B------:R-:W1:Y:S02]  /*1e5d0*/  @!P0 SYNCS.PHASECHK.TRANS64 P0, [R4+URZ+0x22840], R21 ;  /* 0x02284015040085a7 */ /* 0x000e64000800007f */
[----:B-1----:R-:W-:Y:S05]  /*1e5e0*/  @!P0 BRA `(.L_x_884) ;  /* 0xfffffffc00f08947 */ /* 0x002fea000383ffff */
[----:B------:R-:W-:Y:S05]  /*1e5f0*/  BRA `(.L_x_1063) ;  /* 0xffffffa800b47947 */ /* 0x000fea000383ffff */
.L_x_885:
        /* <DEDUP_REMOVED lines=8> */
.L_x_1065:
[----:B------:R-:W-:Y:S05]  /*1e680*/  BSYNC B1 ;  /* 0x0000000000017941 */ /* 0x000fea0003800000 */
.L_x_1064:
        /* <DEDUP_REMOVED lines=9> */
.L_x_1066:
[----:B------:R-:W-:Y:S02]  /*1e720*/  IMAD.MOV.U32 R13, RZ, RZ, R9 ;  /* 0x000000ffff0d7224 */ /* 0x000fe400078e0009 */
[----:B------:R-:W-:Y:S02]  /*1e730*/  IMAD.MOV.U32 R12, RZ, RZ, 0x1 ;  /* 0x00000001ff0c7424 */ /* 0x000fe400078e00ff */
[----:B------:R-:W-:-:S07]  /*1e740*/  IMAD.MOV.U32 R2, RZ, RZ, R14 ;  /* 0x000000ffff027224 */ /* 0x000fce00078e000e */
[----:B------:R-:W-:Y:S05]  /*1e750*/  WARPSYNC.COLLECTIVE R15, `(.L_x_1067) ;  /* 0x000000000f087348 */ /* 0x000fea0003c00000 */
[----:B------:R0:W1:Y:S02]  /*1e760*/  SHFL.IDX P6, R14, R13, R12, R11 ;  /* 0x0000000c0d0e7389 */ /* 0x00006400000c000b */
[----:B01----:R-:W-:Y:S01]  /*1e770*/  ENDCOLLECTIVE ;  /* 0x000000000000791b */ /* 0x003fe20003800000 */
.L_x_1067:
        /* <DEDUP_REMOVED lines=11> */
.L_x_1068:
[----:B------:R-:W-:Y:S02]  /*1e830*/  IMAD.MOV.U32 R13, RZ, RZ, R9 ;  /* 0x000000ffff0d7224 */ /* 0x000fe400078e0009 */
[----:B------:R-:W-:Y:S02]  /*1e840*/  IMAD.MOV.U32 R12, RZ, RZ, 0x2 ;  /* 0x00000002ff0c7424 */ /* 0x000fe400078e00ff */
[----:B------:R-:W-:-:S07]  /*1e850*/  IMAD.MOV.U32 R2, RZ, RZ, R14 ;  /* 0x000000ffff027224 */ /* 0x000fce00078e000e */
[----:B------:R-:W-:Y:S05]  /*1e860*/  WARPSYNC.COLLECTIVE R15, `(.L_x_1069) ;  /* 0x000000000f087348 */ /* 0x000fea0003c00000 */
[----:B------:R0:W1:Y:S02]  /*1e870*/  SHFL.IDX P6, R14, R13, R12, R11 ;  /* 0x0000000c0d0e7389 */ /* 0x00006400000c000b */
[----:B01----:R-:W-:Y:S01]  /*1e880*/  ENDCOLLECTIVE ;  /* 0x000000000000791b */ /* 0x003fe20003800000 */
.L_x_1069:
        /* <DEDUP_REMOVED lines=11> */
.L_x_1070:
[----:B------:R-:W-:Y:S02]  /*1e940*/  IMAD.MOV.U32 R13, RZ, RZ, R9 ;  /* 0x000000ffff0d7224 */ /* 0x000fe400078e0009 */
[----:B------:R-:W-:Y:S02]  /*1e950*/  IMAD.MOV.U32 R12, RZ, RZ, 0x3 ;  /* 0x00000003ff0c7424 */ /* 0x000fe400078e00ff */
[----:B------:R-:W-:-:S07]  /*1e960*/  IMAD.MOV.U32 R2, RZ, RZ, R14 ;  /* 0x000000ffff027224 */ /* 0x000fce00078e000e */
[----:B------:R-:W-:Y:S05]  /*1e970*/  WARPSYNC.COLLECTIVE R15, `(.L_x_1071) ;  /* 0x000000000f087348 */ /* 0x000fea0003c00000 */
[----:B------:R0:W1:Y:S02]  /*1e980*/  SHFL.IDX P6, R14, R13, R12, R11 ;  /* 0x0000000c0d0e7389 */ /* 0x00006400000c000b */
[----:B01----:R-:W-:Y:S01]  /*1e990*/  ENDCOLLECTIVE ;  /* 0x000000000000791b */ /* 0x003fe20003800000 */
.L_x_1071:
        /* <DEDUP_REMOVED lines=11> */
.L_x_1072:
[----:B------:R-:W-:Y:S02]  /*1ea50*/  IMAD.MOV.U32 R13, RZ, RZ, R9 ;  /* 0x000000ffff0d7224 */ /* 0x000fe400078e0009 */
[----:B------:R-:W-:Y:S02]  /*1ea60*/  IMAD.MOV.U32 R12, RZ, RZ, 0x4 ;  /* 0x00000004ff0c7424 */ /* 0x000fe400078e00ff */
[----:B------:R-:W-:-:S07]  /*1ea70*/  IMAD.MOV.U32 R2, RZ, RZ, R14 ;  /* 0x000000ffff027224 */ /* 0x000fce00078e000e */
[----:B------:R-:W-:Y:S05]  /*1ea80*/  WARPSYNC.COLLECTIVE R15, `(.L_x_1073) ;  /* 0x000000000f087348 */ /* 0x000fea0003c00000 */
[----:B------:R0:W1:Y:S02]  /*1ea90*/  SHFL.IDX P6, R14, R13, R12, R11 ;  /* 0x0000000c0d0e7389 */ /* 0x00006400000c000b */
[----:B01----:R-:W-:Y:S01]  /*1eaa0*/  ENDCOLLECTIVE ;  /* 0x000000000000791b */ /* 0x003fe20003800000 */
.L_x_1073:
        /* <DEDUP_REMOVED lines=11> */
.L_x_1074:
[----:B------:R-:W-:Y:S02]  /*1eb60*/  IMAD.MOV.U32 R13, RZ, RZ, R9 ;  /* 0x000000ffff0d7224 */ /* 0x000fe400078e0009 */
[----:B------:R-:W-:Y:S02]  /*1eb70*/  IMAD.MOV.U32 R12, RZ, RZ, 0x5 ;  /* 0x00000005ff0c7424 */ /* 0x000fe400078e00ff */
[----:B------:R-:W-:-:S07]  /*1eb80*/  IMAD.MOV.U32 R2, RZ, RZ, R14 ;  /* 0x000000ffff027224 */ /* 0x000fce00078e000e */
[----:B------:R-:W-:Y:S05]  /*1eb90*/  WARPSYNC.COLLECTIVE R15, `(.L_x_1075) ;  /* 0x000000000f087348 */ /* 0x000fea0003c00000 */
[----:B------:R0:W1:Y:S02]  /*1eba0*/  SHFL.IDX P6, R14, R13, R12, R11 ;  /* 0x0000000c0d0e7389 */ /* 0x00006400000c000b */
[----:B01----:R-:W-:Y:S01]  /*1ebb0*/  ENDCOLLECTIVE ;  /* 0x000000000000791b */ /* 0x003fe20003800000 */
.L_x_1075:
        /* <DEDUP_REMOVED lines=11> */
.L_x_1076:
[----:B------:R-:W-:Y:S01]  /*1ec70*/  IMAD.MOV.U32 R2, RZ, RZ, R14 ;  /* 0x000000ffff027224 */ /* 0x000fe200078e000e */
[----:B------:R-:W-:Y:S06]  /*1ec80*/  BRA `(.L_x_1077) ;  /* 0xffffffa400e07947 */ /* 0x000fec000383ffff */
.L_x_890:
[----:B---3--:R3:W4:Y:S02]  /*1ec90*/  SYNCS.PHASECHK.TRANS64.TRYWAIT P0, [R4+URZ+0x22860], R21 ;  /* 0x02286015040075a7 */ /* 0x008724000800017f */
[----:B----4-:R-:W-:Y:S05]  /*1eca0*/  @!P0 NANOSLEEP.SYNCS 0x989680 ;  /* 0x009896800000895d */ /* 0x010fea0003900000 */
[----:B------:R-:W4:Y:S02]  /*1ecb0*/  @!P0 SYNCS.PHASECHK.TRANS64 P0, [R4+URZ+0x22860], R21 ;  /* 0x02286015040085a7 */ /* 0x000f24000800007f */
[----:B----4-:R-:W-:Y:S05]  /*1ecc0*/  @!P0 BRA `(.L_x_890) ;  /* 0xfffffffc00f08947 */ /* 0x010fea000383ffff */
[----:B------:R-:W-:Y:S05]  /*1ecd0*/  BRA `(.L_x_1078) ;  /* 0xffffffa800307947 */ /* 0x000fea000383ffff */
.L_x_891:
[----:B------:R-:W-:Y:S01]  /*1ece0*/  BSSY B1, `(.L_x_1079) ;  /* 0x0000008000017945 */ /* 0x000fe20003800000 */
[----:B------:R-:W-:Y:S02]  /*1ecf0*/  IMAD.MOV.U32 R13, RZ, RZ, R7 ;  /* 0x000000ffff0d7224 */ /* 0x000fe400078e0007 */
[----:B------:R-:W-:Y:S02]  /*1ed00*/  IMAD.MOV.U32 R12, RZ, RZ, RZ ;  /* 0x000000ffff0c7224 */ /* 0x000fe400078e00ff */
[----:B------:R-:W-:Y:S02]  /*1ed10*/  IMAD.MOV.U32 R11, RZ, RZ, 0x181f ;  /* 0x0000181fff0b7424 */ /* 0x000fe400078e00ff */
[----:B------:R-:W-:-:S07]  /*1ed20*/  IMAD.MOV.U32 R15, RZ, RZ, -0x1 ;  /* 0xffffffffff0f7424 */ /* 0x000fce00078e00ff */
[----:B0123--:R-:W-:Y:S05]  /*1ed30*/  WARPSYNC.COLLECTIVE R15, `(.L_x_1080) ;  /* 0x000000000f087348 */ /* 0x00ffea0003c00000 */
[----:B------:R4:W0:Y:S02]  /*1ed40*/  SHFL.IDX P6, R14, R13, R12, R11 ;  /* 0x0000000c0d0e7389 */ /* 0x00082400000c000b */
[----:B01234-:R-:W-:Y:S01]  /*1ed50*/  ENDCOLLECTIVE ;  /* 0x000000000000791b */ /* 0x01ffe20003800000 */
.L_x_1080:
[----:B------:R-:W-:Y:S05]  /*1ed60*/  BSYNC B1 ;  /* 0x0000000000017941 */ /* 0x000fea0003800000 */
.L_x_1079:
        /* <DEDUP_REMOVED lines=9> */
.L_x_1081:
[----:B------:R-:W-:Y:S02]  /*1ee00*/  IMAD.MOV.U32 R13, RZ, RZ, R7 ;  /* 0x000000ffff0d7224 */ /* 0x000fe400078e0007 */
[----:B------:R-:W-:Y:S01]  /*1ee10*/  IMAD.MOV.U32 R12, RZ, RZ, 0x1 ;  /* 0x00000001ff0c7424 */ /* 0x000fe200078e00ff */
[----:B------:R-:W-:-:S13]  /*1ee20*/  IADD3 R2, P0, R14, R0, RZ ;  /* 0x000000000e027210 */ /* 0x000fda0007f1e0ff */
[----:B------:R-:W-:Y:S05]  /*1ee30*/  WARPSYNC.COLLECTIVE R15, `(.L_x_1082) ;  /* 0x000000000f087348 */ /* 0x000fea0003c00000 */
[----:B------:R0:W1:Y:S02]  /*1ee40*/  SHFL.IDX P6, R14, R13, R12, R11 ;  /* 0x0000000c0d0e7389 */ /* 0x00006400000c000b */
[----:B01----:R-:W-:Y:S01]  /*1ee50*/  ENDCOLLECTIVE ;  /* 0x000000000000791b */ /* 0x003fe20003800000 */
.L_x_1082:
        /* <DEDUP_REMOVED lines=13> */
.L_x_1083:
[----:B------:R-:W-:Y:S02]  /*1ef30*/  IMAD.MOV.U32 R13, RZ, RZ, R7 ;  /* 0x000000ffff0d7224 */ /* 0x000fe400078e0007 */
[----:B------:R-:W-:Y:S01]  /*1ef40*/  IMAD.MOV.U32 R12, RZ, RZ, 0x2 ;  /* 0x00000002ff0c7424 */ /* 0x000fe200078e00ff */
[----:B------:R-:W-:-:S13]  /*1ef50*/  IADD3 R2, P0, R14, R0, RZ ;  /* 0x000000000e027210 */ /* 0x000fda0007f1e0ff */
[----:B------:R-:W-:Y:S05]  /*1ef60*/  WARPSYNC.COLLECTIVE R15, `(.L_x_1084) ;  /* 0x000000000f087348 */ /* 0x000fea0003c00000 */
[----:B------:R0:W1:Y:S02]  /*1ef70*/  SHFL.IDX P6, R14, R13, R12, R11 ;  /* 0x0000000c0d0e7389 */ /* 0x00006400000c000b */
[----:B01----:R-:W-:Y:S01]  /*1ef80*/  ENDCOLLECTIVE ;  /* 0x000000000000791b */ /* 0x003fe20003800000 */
.L_x_1084:
        /* <DEDUP_REMOVED lines=13> */
.L_x_1085:
[----:B------:R-:W-:Y:S02]  /*1f060*/  IMAD.MOV.U32 R13, RZ, RZ, R7 ;  /* 0x000000ffff0d7224 */ /* 0x000fe400078e0007 */
[----:B------:R-:W-:Y:S01]  /*1f070*/  IMAD.MOV.U32 R12, RZ, RZ, 0x3 ;  /* 0x00000003ff0c7424 */ /* 0x000fe200078e00ff */
[----:B------:R-:W-:-:S13]  /*1f080*/  IADD3 R2, P0, R14, R0, RZ ;  /* 0x000000000e027210 */ /* 0x000fda0007f1e0ff */
[----:B------:R-:W-:Y:S05]  /*1f090*/  WARPSYNC.COLLECTIVE R15, `(.L_x_1086) ;  /* 0x000000000f087348 */ /* 0x000fea0003c00000 */
[----:B------:R0:W1:Y:S02]  /*1f0a0*/  SHFL.IDX P6, R14, R13, R12, R11 ;  /* 0x0000000c0d0e7389 */ /* 0x00006400000c000b */
[----:B01----:R-:W-:Y:S01]  /*1f0b0*/  ENDCOLLECTIVE ;  /* 0x000000000000791b */ /* 0x003fe20003800000 */
.L_x_1086:
        /* <DEDUP_REMOVED lines=13> */
.L_x_1087:
[----:B------:R-:W-:Y:S02]  /*1f190*/  IMAD.MOV.U32 R13, RZ, RZ, R7 ;  /* 0x000000ffff0d7224 */ /* 0x000fe400078e0007 */
[----:B------:R-:W-:Y:S01]  /*1f1a0*/  IMAD.MOV.U32 R12, RZ, RZ, 0x4 ;  /* 0x00000004ff0c7424 */ /* 0x000fe200078e00ff */
[----:B------:R-:W-:-:S13]  /*1f1b0*/  IADD3 R2, P0, R14, R0, RZ ;  /* 0x000000000e027210 */ /* 0x000fda0007f1e0ff */
[----:B------:R-:W-:Y:S05]  /*1f1c0*/  WARPSYNC.COLLECTIVE R15, `(.L_x_1088) ;  /* 0x000000000f087348 */ /* 0x000fea0003c00000 */
[----:B------:R0:W1:Y:S02]  /*1f1d0*/  SHFL.IDX P6, R14, R13, R12, R11 ;  /* 0x0000000c0d0e7389 */ /* 0x00006400000c000b */
[----:B01----:R-:W-:Y:S01]  /*1f1e0*/  ENDCOLLECTIVE ;  /* 0x000000000000791b */ /* 0x003fe20003800000 */
.L_x_1088:
        /* <DEDUP_REMOVED lines=13> */
.L_x_1089:
[----:B------:R-:W-:Y:S02]  /*1f2c0*/  IMAD.MOV.U32 R13, RZ, RZ, R7 ;  /* 0x000000ffff0d7224 */ /* 0x000fe400078e0007 */
[----:B------:R-:W-:Y:S01]  /*1f2d0*/  IMAD.MOV.U32 R12, RZ, RZ, 0x5 ;  /* 0x00000005ff0c7424 */ /* 0x000fe200078e00ff */
[----:B------:R-:W-:-:S13]  /*1f2e0*/  IADD3 R2, P0, R14, R0, RZ ;  /* 0x000000000e027210 */ /* 0x000fda0007f1e0ff */
[----:B------:R-:W-:Y:S05]  /*1f2f0*/  WARPSYNC.COLLECTIVE R15, `(.L_x_1090) ;  /* 0x000000000f087348 */ /* 0x000fea0003c00000 */
[----:B------:R0:W1:Y:S02]  /*1f300*/  SHFL.IDX P6, R14, R13, R12, R11 ;  /* 0x0000000c0d0e7389 */ /* 0x00006400000c000b */
[----:B01----:R-:W-:Y:S01]  /*1f310*/  ENDCOLLECTIVE ;  /* 0x000000000000791b */ /* 0x003fe20003800000 */
.L_x_1090:
        /* <DEDUP_REMOVED lines=13> */
.L_x_1091:
[----:B------:R-:W-:Y:S05]  /*1f3f0*/  BRA `(.L_x_1092) ;  /* 0xffffffa400787947 */ /* 0x000fea000383ffff */
.L_x_899:
[----:B------:R-:W-:Y:S01]  /*1f400*/  BSSY B0, `(.L_x_1093) ;  /* 0x0000008000007945 */ /* 0x000fe20003800000 */
[----:B------:R-:W-:Y:S02]  /*1f410*/  IMAD.MOV.U32 R13, RZ, RZ, R16 ;  /* 0x000000ffff0d7224 */ /* 0x000fe400078e0010 */
[----:B------:R-:W-:Y:S02]  /*1f420*/  IMAD.MOV.U32 R12, RZ, RZ, RZ ;  /* 0x000000ffff0c7224 */ /* 0x000fe400078e00ff */
[----:B------:R-:W-:Y:S02]  /*1f430*/  IMAD.MOV.U32 R11, RZ, RZ, 0x1f ;  /* 0x0000001fff0b7424 */ /* 0x000fe400078e00ff */
[----:B------:R-:W-:-:S07]  /*1f440*/  IMAD.MOV.U32 R15, RZ, RZ, -0x1 ;  /* 0xffffffffff0f7424 */ /* 0x000fce00078e00ff */
[----:B0-23--:R-:W-:Y:S05]  /*1f450*/  WARPSYNC.COLLECTIVE R15, `(.L_x_1094) ;  /* 0x000000000f087348 */ /* 0x00dfea0003c00000 */
[----:B------:R1:W4:Y:S02]  /*1f460*/  SHFL.IDX P6, R14, R13, R12, R11 ;  /* 0x0000000c0d0e7389 */ /* 0x00032400000c000b */
[----:B01234-:R-:W-:Y:S01]  /*1f470*/  ENDCOLLECTIVE ;  /* 0x000000000000791b */ /* 0x01ffe20003800000 */
.L_x_1094:
[----:B------:R-:W-:Y:S05]  /*1f480*/  BSYNC B0 ;  /* 0x0000000000007941 */ /* 0x000fea0003800000 */
.L_x_1093:
        /* <DEDUP_REMOVED lines=9> */
.L_x_1095:
        /* <DEDUP_REMOVED lines=14> */
[----:B------:R-:W-:Y:S01]  /*1f600*/  IMAD.MOV.U32 R16, RZ, RZ, RZ ;  /* 0x000000ffff107224 */ /* 0x000fe200078e00ff */
[C---:B------:R-:W-:Y:S02]  /*1f610*/  ISETP.GE.U32.AND P4, PT, R9.reuse, 0x8, PT ;  /* 0x000000080900780c */ /* 0x040fe40003f86070 */
[C---:B------:R-:W-:Y:S01]  /*1f620*/  ISETP.GE.U32.AND P5, PT, R9.reuse, 0x10, PT ;  /* 0x000000100900780c */ /* 0x040fe20003fa6070 */
[----:B--2---:R-:W-:Y:S02]  /*1f630*/  @!P1 IMAD.MOV.U32 R7, RZ, RZ, R8 ;  /* 0x000000ffff079224 */ /* 0x004fe400078e0008 */
[----:B---3--:R-:W-:Y:S01]  /*1f640*/  @!P1 IMAD.MOV.U32 R4, RZ, RZ, R5 ;  /* 0x000000ffff049224 */ /* 0x008fe200078e0005 */
[----:B------:R-:W-:-:S03]  /*1f650*/  ISETP.NE.AND P1, PT, R9, RZ, PT ;  /* 0x000000ff0900720c */ /* 0x000fc60003f25270 */
[----:B------:R-:W-:-:S10]  /*1f660*/  IMAD R13, R4, R7, RZ ;  /* 0x00000007040d7224 */ /* 0x000fd400078e02ff */
[----:B------:R-:W-:Y:S05]  /*1f670*/  WARPSYNC.COLLECTIVE R15, `(.L_x_1096) ;  /* 0x000000000f087348 */ /* 0x000fea0003c00000 */
[----:B------:R0:W1:Y:S02]  /*1f680*/  SHFL.UP P6, R14, R13, R12, R11 ;  /* 0x0400000c0d0e7389 */ /* 0x00006400000c000b */
[----:B01----:R-:W-:Y:S01]  /*1f690*/  ENDCOLLECTIVE ;  /* 0x000000000000791b */ /* 0x003fe20003800000 */
.L_x_1096:
[----:B------:R-:W-:Y:S01]  /*1f6a0*/  IMAD.MOV.U32 R12, RZ, RZ, 0x2 ;  /* 0x00000002ff0c7424 */ /* 0x000fe200078e00ff */
[----:B------:R-:W-:-:S05]  /*1f6b0*/  SEL R14, R14, RZ, P1 ;  /* 0x000000ff0e0e7207 */ /* 0x000fca0000800000 */
[----:B------:R-:W-:-:S04]  /*1f6c0*/  IMAD.IADD R5, R13, 0x1, R14 ;  /* 0x000000010d057824 */ /* 0x000fc800078e020e */
[----:B------:R-:W-:-:S07]  /*1f6d0*/  IMAD.MOV.U32 R13, RZ, RZ, R5 ;  /* 0x000000ffff0d7224 */ /* 0x000fce00078e0005 */
[----:B------:R-:W-:Y:S05]  /*1f6e0*/  WARPSYNC.COLLECTIVE R15, `(.L_x_1097) ;  /* 0x000000000f087348 */ /* 0x000fea0003c00000 */
[----:B------:R0:W1:Y:S02]  /*1f6f0*/  SHFL.UP P6, R14, R13, R12, R11 ;  /* 0x0400000c0d0e7389 */ /* 0x00006400000c000b */
[----:B01----:R-:W-:Y:S01]  /*1f700*/  ENDCOLLECTIVE ;  /* 0x000000000000791b */ /* 0x003fe20003800000 */
.L_x_1097:
[----:B------:R-:W-:Y:S01]  /*1f710*/  IMAD.MOV.U32 R12, RZ, RZ, 0x4 ;  /* 0x00000004ff0c7424 */ /* 0x000fe200078e00ff */
[----:B------:R-:W-:-:S05]  /*1f720*/  SEL R2, R14, RZ, P2 ;  /* 0x000000ff0e027207 */ /* 0x000fca0001000000 */
[----:B------:R-:W-:-:S04]  /*1f730*/  IMAD.IADD R2, R5, 0x1, R2 ;  /* 0x0000000105027824 */ /* 0x000fc800078e0202 */
[----:B------:R-:W-:-:S07]  /*1f740*/  IMAD.MOV.U32 R13, RZ, RZ, R2 ;  /* 0x000000ffff0d7224 */ /* 0x000fce00078e0002 */
[----:B------:R-:W-:Y:S05]  /*1f750*/  WARPSYNC.COLLECTIVE R15, `(.L_x_1098) ;  /* 0x000000000f087348 */ /* 0x000fea0003c00000 */
[----:B------:R0:W1:Y:S02]  /*1f760*/  SHFL.UP P6, R14, R13, R12, R11 ;  /* 0x0400000c0d0e7389 */ /* 0x00006400000c000b */
[----:B01----:R-:W-:Y:S01]  /*1f770*/  ENDCOLLECTIVE ;  /* 0x000000000000791b */ /* 0x003fe20003800000 */
.L_x_1098:
[----:B------:R-:W-:Y:S01]  /*1f780*/  IMAD.MOV.U32 R12, RZ, RZ, 0x8 ;  /* 0x00000008ff0c7424 */ /* 0x000fe200078e00ff */
[----:B------:R-:W-:-:S05]  /*1f790*/  SEL R3, R14, RZ, P3 ;  /* 0x000000ff0e037207 */ /* 0x000fca0001800000 */
[----:B------:R-:W-:-:S04]  /*1f7a0*/  IMAD.IADD R3, R2, 0x1, R3 ;  /* 0x0000000102037824 */ /* 0x000fc800078e0203 */
[----:B------:R-:W-:-:S07]  /*1f7b0*/  IMAD.MOV.U32 R13, RZ, RZ, R3 ;  /* 0x000000ffff0d7224 */ /* 0x000fce00078e0003 */
[----:B------:R-:W-:Y:S05]  /*1f7c0*/  WARPSYNC.COLLECTIVE R15, `(.L_x_1099) ;  /* 0x000000000f087348 */ /* 0x000fea0003c00000 */
[----:B------:R0:W1:Y:S02]  /*1f7d0*/  SHFL.UP P6, R14, R13, R12, R11 ;  /* 0x0400000c0d0e7389 */ /* 0x00006400000c000b */
[----:B01----:R-:W-:Y:S01]  /*1f7e0*/  ENDCOLLECTIVE ;  /* 0x000000000000791b */ /* 0x003fe20003800000 */
.L_x_1099:
[----:B------:R-:W-:Y:S01]  /*1f7f0*/  IMAD.MOV.U32 R12, RZ, RZ, 0x10 ;  /* 0x00000010ff0c7424 */ /* 0x000fe200078e00ff */
[----:B------:R-:W-:-:S05]  /*1f800*/  SEL R14, R14, RZ, P4 ;  /* 0x000000ff0e0e7207 */ /* 0x000fca0002000000 */
[----:B------:R-:W-:-:S04]  /*1f810*/  IMAD.IADD R5, R3, 0x1, R14 ;  /* 0x0000000103057824 */ /* 0x000fc800078e020e */
[----:B------:R-:W-:-:S07]  /*1f820*/  IMAD.MOV.U32 R13, RZ, RZ, R5 ;  /* 0x000000ffff0d7224 */ /* 0x000fce00078e0005 */
[----:B------:R-:W-:Y:S05]  /*1f830*/  WARPSYNC.COLLECTIVE R15, `(.L_x_1100) ;  /* 0x000000000f087348 */ /* 0x000fea0003c00000 */
[----:B------:R0:W1:Y:S02]  /*1f840*/  SHFL.UP P6, R14, R13, R12, R11 ;  /* 0x0400000c0d0e7389 */ /* 0x00006400000c000b */
[----:B01----:R-:W-:Y:S01]  /*1f850*/  ENDCOLLECTIVE ;  /* 0x000000000000791b */ /* 0x003fe20003800000 */
.L_x_1100:
        /* <DEDUP_REMOVED lines=8> */
.L_x_1101:
[----:B------:R-:W-:Y:S05]  /*1f8e0*/  BRA `(.L_x_1102) ;  /* 0xffffffa400dc7947 */ /* 0x000fea000383ffff */
.L_x_902:
[----:B------:R-:W-:Y:S01]  /*1f8f0*/  BSSY B0, `(.L_x_1103) ;  /* 0x0000007000007945 */ /* 0x000fe20003800000 */
[----:B------:R-:W-:Y:S02]  /*1f900*/  IMAD.MOV.U32 R12, RZ, RZ, 0x1 ;  /* 0x00000001ff0c7424 */ /* 0x000fe400078e00ff */
[----:B------:R-:W-:Y:S02]  /*1f910*/  IMAD.MOV.U32 R11, RZ, RZ, RZ ;  /* 0x000000ffff0b7224 */ /* 0x000fe400078e00ff */
[----:B------:R-:W-:-:S07]  /*1f920*/  IMAD.MOV.U32 R15, RZ, RZ, -0x1 ;  /* 0xffffffffff0f7424 */ /* 0x000fce00078e00ff */
[----:B------:R-:W-:Y:S05]  /*1f930*/  WARPSYNC.COLLECTIVE R15, `(.L_x_1104) ;  /* 0x000000000f087348 */ /* 0x000fea0003c00000 */
[----:B------:R0:W1:Y:S02]  /*1f940*/  SHFL.UP P6, R14, R13, R12, R11 ;  /* 0x0400000c0d0e7389 */ /* 0x00006400000c000b */
[----:B01----:R-:W-:Y:S01]  /*1f950*/  ENDCOLLECTIVE ;  /* 0x000000000000791b */ /* 0x003fe20003800000 */
.L_x_1104:
[----:B------:R-:W-:Y:S05]  /*1f960*/  BSYNC B0 ;  /* 0x0000000000007941 */ /* 0x000fea0003800000 */
.L_x_1103:
        /* <DEDUP_REMOVED lines=8> */
.L_x_1105:
[----:B------:R-:W-:Y:S01]  /*1f9f0*/  IMAD.MOV.U32 R12, RZ, RZ, 0x4 ;  /* 0x00000004ff0c7424 */ /* 0x000fe200078e00ff */
[----:B------:R-:W-:-:S05]  /*1fa00*/  SEL R2, R14, RZ, P2 ;  /* 0x000000ff0e027207 */ /* 0x000fca0001000000 */
[----:B------:R-:W-:-:S04]  /*1fa10*/  IMAD.IADD R2, R13, 0x1, R2 ;  /* 0x000000010d027824 */ /* 0x000fc800078e0202 */
[----:B------:R-:W-:-:S07]  /*1fa20*/  IMAD.MOV.U32 R13, RZ, RZ, R2 ;  /* 0x000000ffff0d7224 */ /* 0x000fce00078e0002 */
[----:B------:R-:W-:Y:S05]  /*1fa30*/  WARPSYNC.COLLECTIVE R15, `(.L_x_1106) ;  /* 0x000000000f087348 */ /* 0x000fea0003c00000 */
[----:B------:R0:W1:Y:S02]  /*1fa40*/  SHFL.UP P6, R14, R13, R12, R11 ;  /* 0x0400000c0d0e7389 */ /* 0x00006400000c000b */
[----:B01----:R-:W-:Y:S01]  /*1fa50*/  ENDCOLLECTIVE ;  /* 0x000000000000791b */ /* 0x003fe20003800000 */
.L_x_1106:
[----:B------:R-:W-:Y:S01]  /*1fa60*/  IMAD.MOV.U32 R12, RZ, RZ, 0x8 ;  /* 0x00000008ff0c7424 */ /* 0x000fe200078e00ff */
[----:B------:R-:W-:-:S05]  /*1fa70*/  SEL R3, R14, RZ, P3 ;  /* 0x000000ff0e037207 */ /* 0x000fca0001800000 */
[----:B------:R-:W-:-:S04]  /*1fa80*/  IMAD.IADD R3, R2, 0x1, R3 ;  /* 0x0000000102037824 */ /* 0x000fc800078e0203 */
[----:B------:R-:W-:-:S07]  /*1fa90*/  IMAD.MOV.U32 R13, RZ, RZ, R3 ;  /* 0x000000ffff0d7224 */ /* 0x000fce00078e0003 */
[----:B------:R-:W-:Y:S05]  /*1faa0*/  WARPSYNC.COLLECTIVE R15, `(.L_x_1107) ;  /* 0x000000000f087348 */ /* 0x000fea0003c00000 */
[----:B------:R0:W1:Y:S02]  /*1fab0*/  SHFL.UP P6, R14, R13, R12, R11 ;  /* 0x0400000c0d0e7389 */ /* 0x00006400000c000b */
[----:B01----:R-:W-:Y:S01]  /*1fac0*/  ENDCOLLECTIVE ;  /* 0x000000000000791b */ /* 0x003fe20003800000 */
.L_x_1107:
[----:B------:R-:W-:Y:S01]  /*1fad0*/  IMAD.MOV.U32 R12, RZ, RZ, 0x10 ;  /* 0x00000010ff0c7424 */ /* 0x000fe200078e00ff */
[----:B------:R-:W-:-:S05]  /*1fae0*/  SEL R14, R14, RZ, P4 ;  /* 0x000000ff0e0e7207 */ /* 0x000fca0002000000 */
[----:B------:R-:W-:-:S04]  /*1faf0*/  IMAD.IADD R5, R3, 0x1, R14 ;  /* 0x0000000103057824 */ /* 0x000fc800078e020e */
[----:B------:R-:W-:-:S07]  /*1fb00*/  IMAD.MOV.U32 R13, RZ, RZ, R5 ;  /* 0x000000ffff0d7224 */ /* 0x000fce00078e0005 */
[----:B------:R-:W-:Y:S05]  /*1fb10*/  WARPSYNC.COLLECTIVE R15, `(.L_x_1108) ;  /* 0x000000000f087348 */ /* 0x000fea0003c00000 */
[----:B------:R0:W1:Y:S02]  /*1fb20*/  SHFL.UP P6, R14, R13, R12, R11 ;  /* 0x0400000c0d0e7389 */ /* 0x00006400000c000b */
[----:B01----:R-:W-:Y:S01]  /*1fb30*/  ENDCOLLECTIVE ;  /* 0x000000000000791b */ /* 0x003fe20003800000 */
.L_x_1108:
        /* <DEDUP_REMOVED lines=8> */
.L_x_1109:
[----:B------:R-:W-:Y:S05]  /*1fbc0*/  BRA `(.L_x_1110) ;  /* 0xffffffa400c87947 */ /* 0x000fea000383ffff */
.L_x_904:
[----:B------:R-:W-:Y:S01]  /*1fbd0*/  BSSY B0, `(.L_x_1111) ;  /* 0x0000006000007945 */ /* 0x000fe20003800000 */
[----:B------:R-:W-:Y:S01]  /*1fbe0*/  PLOP3.LUT P6, PT, P6, PT, PT, 0x8, 0x0 ;  /* 0x000000000000781c */ /* 0x000fe200037ce170 */
[----:B------:R-:W-:-:S12]  /*1fbf0*/  IMAD.MOV.U32 R15, RZ, RZ, -0x1 ;  /* 0xffffffffff0f7424 */ /* 0x000fd800078e00ff */
[----:B0-----:R-:W-:Y:S05]  /*1fc00*/  WARPSYNC.COLLECTIVE R15, `(.L_x_1112) ;  /* 0x000000000f087348 */ /* 0x001fea0003c00000 */
[----:B------:R-:W-:Y:S01]  /*1fc10*/  VOTE.ANY R14, PT, P6 ;  /* 0x00000000000e7806 */ /* 0x000fe200030e0100 */
[----:B0-----:R-:W-:Y:S06]  /*1fc20*/  ENDCOLLECTIVE ;  /* 0x000000000000791b */ /* 0x001fec0003800000 */
.L_x_1112:
[----:B------:R-:W-:Y:S05]  /*1fc30*/  BSYNC B0 ;  /* 0x0000000000007941 */ /* 0x000fea0003800000 */
.L_x_1111:
        /* <DEDUP_REMOVED lines=9> */
.L_x_1113:
[----:B------:R-:W-:Y:S02]  /*1fcd0*/  IMAD.MOV.U32 R13, RZ, RZ, R4 ;  /* 0x000000ffff0d7224 */ /* 0x000fe400078e0004 */
[----:B------:R-:W-:-:S07]  /*1fce0*/  IMAD.MOV.U32 R7, RZ, RZ, R14 ;  /* 0x000000ffff077224 */ /* 0x000fce00078e000e */
[----:B------:R-:W-:Y:S05]  /*1fcf0*/  WARPSYNC.COLLECTIVE R15, `(.L_x_1114) ;  /* 0x000000000f087348 */ /* 0x000fea0003c00000 */
[----:B------:R0:W1:Y:S02]  /*1fd00*/  SHFL.IDX P6, R14, R13, R12, R11 ;  /* 0x0000000c0d0e7389 */ /* 0x00006400000c000b */
[----:B01----:R-:W-:Y:S01]  /*1fd10*/  ENDCOLLECTIVE ;  /* 0x000000000000791b */ /* 0x003fe20003800000 */
.L_x_1114:
[----:B------:R-:W-:Y:S01]  /*1fd20*/  IMAD.MOV.U32 R4, RZ, RZ, R14 ;  /* 0x000000ffff047224 */ /* 0x000fe200078e000e */
[----:B------:R-:W-:Y:S06]  /*1fd30*/  BRA `(.L_x_1115) ;  /* 0xffffffa400a87947 */ /* 0x000fec000383ffff */
.L_x_906:
[----:B------:R-:W-:Y:S01]  /*1fd40*/  BSSY B0, `(.L_x_1116) ;  /* 0x0000007000007945 */ /* 0x000fe20003800000 */
[----:B------:R-:W-:Y:S02]  /*1fd50*/  IMAD.MOV.U32 R13, RZ, RZ, R3 ;  /* 0x000000ffff0d7224 */ /* 0x000fe400078e0003 */
[----:B------:R-:W-:Y:S02]  /*1fd60*/  IMAD.MOV.U32 R11, RZ, RZ, 0x1f ;  /* 0x0000001fff0b7424 */ /* 0x000fe400078e00ff */
[----:B------:R-:W-:-:S07]  /*1fd70*/  IMAD.MOV.U32 R15, RZ, RZ, -0x1 ;  /* 0xffffffffff0f7424 */ /* 0x000fce00078e00ff */
[----:B0123--:R-:W-:Y:S05]  /*1fd80*/  WARPSYNC.COLLECTIVE R15, `(.L_x_1117) ;  /* 0x000000000f087348 */ /* 0x00ffea0003c00000 */
[----:B------:R4:W0:Y:S02]  /*1fd90*/  SHFL.IDX P6, R14, R13, R12, R11 ;  /* 0x0000000c0d0e7389 */ /* 0x00082400000c000b */
[----:B01234-:R-:W-:Y:S01]  /*1fda0*/  ENDCOLLECTIVE ;  /* 0x000000000000791b */ /* 0x01ffe20003800000 */
.L_x_1117:
[----:B------:R-:W-:Y:S05]  /*1fdb0*/  BSYNC B0 ;  /* 0x0000000000007941 */ /* 0x000fea0003800000 */
.L_x_1116:
[----:B------:R-:W-:Y:S01]  /*1fdc0*/  IMAD.MOV.U32 R16, RZ, RZ, R14 ;  /* 0x000000ffff107224 */ /* 0x000fe200078e000e */
[----:B------:R-:W-:Y:S06]  /*1fdd0*/  BRA `(.L_x_905) ;  /* 0xffffffa400987947 */ /* 0x000fec000383ffff */
.L_x_910:
[----:B0-----:R0:W1:Y:S02]  /*1fde0*/  SYNCS.PHASECHK.TRANS64.TRYWAIT P0, [R5+URZ+0x22820], R0 ;  /* 0x02282000050075a7 */ /* 0x001064000800017f */
[----:B-1----:R-:W-:Y:S05]  /*1fdf0*/  @!P0 NANOSLEEP.SYNCS 0x989680 ;  /* 0x009896800000895d */ /* 0x002fea0003900000 */
[----:B------:R-:W1:Y:S02]  /*1fe00*/  @!P0 SYNCS.PHASECHK.TRANS64 P0, [R5+URZ+0x22820], R0 ;  /* 0x02282000050085a7 */ /* 0x000e64000800007f */
[----:B-1----:R-:W-:Y:S05]  /*1fe10*/  @!P0 BRA `(.L_x_910) ;  /* 0xfffffffc00f08947 */ /* 0x002fea000383ffff */
[----:B------:R-:W-:Y:S05]  /*1fe20*/  BRA `(.L_x_1118) ;  /* 0xffffffa800f07947 */ /* 0x000fea000383ffff */
.L_x_911:
[----:B------:R-:W1:Y:S01]  /*1fe30*/  S2R R2, SR_TID.X ;  /* 0x0000000000027919 */ /* 0x000e620000002100 */
[----:B------:R-:W-:Y:S01]  /*1fe40*/  BSSY B0, `(.L_x_1119) ;  /* 0x000000a000007945 */ /* 0x000fe20003800000 */
[----:B------:R-:W-:Y:S02]  /*1fe50*/  IMAD.MOV.U32 R12, RZ, RZ, RZ ;  /* 0x000000ffff0c7224 */ /* 0x000fe400078e00ff */
[----:B------:R-:W-:Y:S02]  /*1fe60*/  IMAD.MOV.U32 R11, RZ, RZ, 0x1f ;  /* 0x0000001fff0b7424 */ /* 0x000fe400078e00ff */
[----:B------:R-:W-:Y:S01]  /*1fe70*/  IMAD.MOV.U32 R15, RZ, RZ, -0x1 ;  /* 0xffffffffff0f7424 */ /* 0x000fe200078e00ff */
[----:B-1----:R-:W-:-:S04]  /*1fe80*/  SHF.R.U32.HI R2, RZ, 0x5, R2 ;  /* 0x00000005ff027819 */ /* 0x002fc80000011602 */
[----:B------:R-:W-:-:S05]  /*1fe90*/  LOP3.LUT R2, R2, 0x3, RZ, 0xc0, !PT ;  /* 0x0000000302027812 */ /* 0x000fca00078ec0ff */
[----:B------:R-:W-:-:S07]  /*1fea0*/  IMAD.MOV.U32 R13, RZ, RZ, R2 ;  /* 0x000000ffff0d7224 */ /* 0x000fce00078e0002 */
[----:B0--34-:R-:W-:Y:S05]  /*1feb0*/  WARPSYNC.COLLECTIVE R15, `(.L_x_1120) ;  /* 0x000000000f087348 */ /* 0x019fea0003c00000 */
[----:B------:R1:W2:Y:S02]  /*1fec0*/  SHFL.IDX P6, R14, R13, R12, R11 ;  /* 0x0000000c0d0e7389 */ /* 0x0002a400000c000b */
[----:B01234-:R-:W-:Y:S01]  /*1fed0*/  ENDCOLLECTIVE ;  /* 0x000000000000791b */ /* 0x01ffe20003800000 */
.L_x_1120:
[----:B------:R-:W-:Y:S05]  /*1fee0*/  BSYNC B0 ;  /* 0x0000000000007941 */ /* 0x000fea0003800000 */
.L_x_1119:
[----:B------:R-:W-:Y:S05]  /*1fef0*/  BRA `(.L_x_1121) ;  /* 0xffffffa800d87947 */ /* 0x000fea000383ffff */
.L_x_912:
[----:B------:R-:W-:Y:S01]  /*1ff00*/  BSSY B0, `(.L_x_1122) ;  /* 0x0000006000007945 */ /* 0x000fe20003800000 */
[----:B------:R-:W-:-:S07]  /*1ff10*/  IMAD.MOV.U32 R15, RZ, RZ, -0x1 ;  /* 0xffffffffff0f7424 */ /* 0x000fce00078e00ff */
[----:B0--34-:R-:W-:Y:S05]  /*1ff20*/  WARPSYNC.COLLECTIVE R15, `(.L_x_1123) ;  /* 0x000000000f0c7348 */ /* 0x019fea0003c00000 */
[----:B------:R-:W-:Y:S02]  /*1ff30*/  ELECT P6, UR62, PT ;  /* 0x00000000003e782f */ /* 0x000fe400038c0000 */
[----:B------:R-:W-:Y:S01]  /*1ff40*/  MOV R14, UR62 ;  /* 0x0000003e000e7c02 */ /* 0x000fe20008000f00 */
[----:B0--34-:R-:W-:Y:S10]  /*1ff50*/  ENDCOLLECTIVE ;  /* 0x000000000000791b */ /* 0x019ff40003800000 */
.L_x_1123:
[----:B------:R-:W-:Y:S05]  /*1ff60*/  BSYNC B0 ;  /* 0x0000000000007941 */ /* 0x000fea0003800000 */
.L_x_1122:
[----:B------:R-:W-:Y:S05]  /*1ff70*/  BRA `(.L_x_1124) ;  /* 0xffffffa800cc7947 */ /* 0x000fea000383ffff */
.L_x_914:
[----:B0-----:R0:W1:Y:S02]  /*1ff80*/  SYNCS.PHASECHK.TRANS64.TRYWAIT P1, [R3+URZ+0x22840], R2 ;  /* 0x02284002030075a7 */ /* 0x001064000802017f */
[----:B-1----:R-:W-:Y:S05]  /*1ff90*/  @!P1 NANOSLEEP.SYNCS 0x989680 ;  /* 0x009896800000995d */ /* 0x002fea0003900000 */
[----:B------:R-:W1:Y:S02]  /*1ffa0*/  @!P1 SYNCS.PHASECHK.TRANS64 P1, [R3+URZ+0x22840], R2 ;  /* 0x02284002030095a7 */ /* 0x000e64000802007f */
[----:B-1----:R-:W-:Y:S05]  /*1ffb0*/  @!P1 BRA `(.L_x_914) ;  /* 0xfffffffc00f09947 */ /* 0x002fea000383ffff */
[----:B------:R-:W-:Y:S05]  /*1ffc0*/  BRA `(.L_x_1125) ;  /* 0xffffffa800e87947 */ /* 0x000fea000383ffff */
.L_x_916:
[----:B-1----:R1:W2:Y:S02]  /*1ffd0*/  SYNCS.PHASECHK.TRANS64.TRYWAIT P1, [R5+URZ+0x22840], R0 ;  /* 0x02284000050075a7 */ /* 0x0022a4000802017f */
[----:B--2---:R-:W-:Y:S05]  /*1ffe0*/  @!P1 NANOSLEEP.SYNCS 0x989680 ;  /* 0x009896800000995d */ /* 0x004fea0003900000 */
[----:B------:R-:W2:Y:S02]  /*1fff0*/  @!P1 SYNCS.PHASECHK.TRANS64 P1, [R5+URZ+0x22840], R0 ;  /* 0x02284000050095a7 */ /* 0x000ea4000802007f */
[----:B--2---:R-:W-:Y:S05]  /*20000*/  @!P1 BRA `(.L_x_916) ;  /* 0xfffffffc00f09947 */ /* 0x004fea000383ffff */
[----:B------:R-:W-:Y:S05]  /*20010*/  BRA `(.L_x_1126) ;  /* 0xffffffa800f47947 */ /* 0x000fea000383ffff */
.L_x_918:
[----:B--2---:R2:W0:Y:S02]  /*20020*/  SYNCS.PHASECHK.TRANS64.TRYWAIT P1, [R3+URZ+0x22860], R2 ;  /* 0x02286002030075a7 */ /* 0x004424000802017f */
[----:B0-----:R-:W-:Y:S05]  /*20030*/  @!P1 NANOSLEEP.SYNCS 0x989680 ;  /* 0x009896800000995d */ /* 0x001fea0003900000 */
[----:B------:R-:W0:Y:S02]  /*20040*/  @!P1 SYNCS.PHASECHK.TRANS64 P1, [R3+URZ+0x22860], R2 ;  /* 0x02286002030095a7 */ /* 0x000e24000802007f */
[----:B0-----:R-:W-:Y:S05]  /*20050*/  @!P1 BRA `(.L_x_918) ;  /* 0xfffffffc00f09947 */ /* 0x001fea000383ffff */
[----:B------:R-:W-:Y:S05]  /*20060*/  BRA `(.L_x_1127) ;  /* 0xffffffa800f07947 */ /* 0x000fea000383ffff */
.L_x_1128:
        /* <DEDUP_REMOVED lines=9> */
.L_x_6559:


//--------------------- .text._ZN7cutlass13device_kernelIN5flash11enable_sm90INS1_16FlashAttnFwdSm90INS1_25CollectiveMainloopFwdSm90ILi2EN4cute5tupleIJNS5_1CILi1EEES8_S8_EEENS6_IJNS7_ILi128EEENS7_ILi96EEENS7_ILi64EEEEEELi256ENS_10bfloat16_tEfNS_4arch4Sm90ELb0ELb0ELb1ELb1ELb1ELb0ELb1ELb1ELb0ELb1ELb1ELb0EEENS1_21CollectiveEpilogueFwdINS6_IJSA_NS7_ILi256EEESB_EEES9_SE_SG_Li256ELb1ELb1ELb1ELb0EEENS1_36VarlenDynamicPersistentTileSchedulerILi128ELi96ELi256ELi128ELb1ELb1ELb1ELb0ELb1ELb1EEEEEEEEEvNT_6ParamsE --------------------------
	.section	.text._ZN7cutlass13device_kernelIN5flash11enable_sm90INS1_16FlashAttnFwdSm90INS1_25CollectiveMainloopFwdSm90ILi2EN4cute5tupleIJNS5_1CILi1EEES8_S8_EEENS6_IJNS7_ILi128EEENS7_ILi96EEENS7_ILi64EEEEEELi256ENS_10bfloat16_tEfNS_4arch4Sm90ELb0ELb0ELb1ELb1ELb1ELb0ELb1ELb1ELb0ELb1ELb1ELb0EEENS1_21CollectiveEpilogueFwdINS6_IJSA_NS7_ILi256EEESB_EEES9_SE_SG_Li256ELb1ELb1ELb1ELb0EEENS1_36VarlenDynamicPersistentTileSchedulerILi128ELi96ELi256ELi128ELb1ELb1ELb1ELb0ELb1ELb1EEEEEEEEEvNT_6ParamsE,"ax",@progbits
	.align	128
.text._ZN7cutlass13device_kernelIN5flash11enable_sm90INS1_16FlashAttnFwdSm90INS1_25CollectiveMainloopFwdSm90ILi2EN4cute5tupleIJNS5_1CILi1EEES8_S8_EEENS6_IJNS7_ILi128EEENS7_ILi96EEENS7_ILi64EEEEEELi256ENS_10bfloat16_tEfNS_4arch4Sm90ELb0ELb0ELb1ELb1ELb1ELb0ELb1ELb1ELb0ELb1ELb1ELb0EEENS1_21CollectiveEpilogueFwdINS6_IJSA_NS7_ILi256EEESB_EEES9_SE_SG_Li256ELb1ELb1ELb1ELb0EEENS1_36VarlenDynamicPersistentTileSchedulerILi128ELi96ELi256ELi128ELb1ELb1ELb1ELb0ELb1ELb1EEEEEEEEEvNT_6ParamsE:
        .type           _ZN7cutlass13device_kernelIN5flash11enable_sm90INS1_16FlashAttnFwdSm90INS1_25CollectiveMainloopFwdSm90ILi2EN4cute5tupleIJNS5_1CILi1EEES8_S8_EEENS6_IJNS7_ILi128EEENS7_ILi96EEENS7_ILi64EEEEEELi256ENS_10bfloat16_tEfNS_4arch4Sm90ELb0ELb0ELb1ELb1ELb1ELb0ELb1ELb1ELb0ELb1ELb1ELb0EEENS1_21CollectiveEpilogueFwdINS6_IJSA_NS7_ILi256EEESB_EEES9_SE_SG_Li256ELb1ELb1ELb1ELb0EEENS1_36VarlenDynamicPersistentTileSchedulerILi128ELi96ELi256ELi128ELb1ELb1ELb1ELb0ELb1ELb1EEEEEEEEEvNT_6ParamsE,@function
        .size           _ZN7cutlass13device_kernelIN5flash11enable_sm90INS1_16FlashAttnFwdSm90INS1_25CollectiveMainloopFwdSm90ILi2EN4cute5tupleIJNS5_1CILi1EEES8_S8_EEENS6_IJNS7_ILi128EEENS7_ILi96EEENS7_ILi64EEEEEELi256ENS_10bfloat16_tEfNS_4arch4Sm90ELb0ELb0ELb1ELb1ELb1ELb0ELb1ELb1ELb0ELb1ELb1ELb0EEENS1_21CollectiveEpilogueFwdINS6_IJSA_NS7_ILi256EEESB_EEES9_SE_SG_Li256ELb1ELb1ELb1ELb0EEENS1_36VarlenDynamicPersistentTileSchedulerILi128ELi96ELi256ELi128ELb1ELb1ELb1ELb0ELb1ELb1EEEEEEEEEvNT_6ParamsE,(.L_x_6560 - _ZN7cutlass13device_kernelIN5flash11enable_sm90INS1_16FlashAttnFwdSm90INS1_25CollectiveMainloopFwdSm90ILi2EN4cute5tupleIJNS5_1CILi1EEES8_S8_EEENS6_IJNS7_ILi128EEENS7_ILi96EEENS7_ILi64EEEEEELi256ENS_10bfloat16_tEfNS_4arch4Sm90ELb0ELb0ELb1ELb1ELb1ELb0ELb1ELb1ELb0ELb1ELb1ELb0EEENS1_21CollectiveEpilogueFwdINS6_IJSA_NS7_ILi256EEESB_EEES9_SE_SG_Li256ELb1ELb1ELb1ELb0EEENS1_36VarlenDynamicPersistentTileSchedulerILi128ELi96ELi256ELi128ELb1ELb1ELb1ELb0ELb1ELb1EEEEEEEEEvNT_6ParamsE)
        .other          _ZN7cutlass13device_kernelIN5flash11enable_sm90INS1_16FlashAttnFwdSm90INS1_25CollectiveMainloopFwdSm90ILi2EN4cute5tupleIJNS5_1CILi1EEES8_S8_EEENS6_IJNS7_ILi128EEENS7_ILi96EEENS7_ILi64EEEEEELi256ENS_10bfloat16_tEfNS_4arch4Sm90ELb0ELb0ELb1ELb1ELb1ELb0ELb1ELb1ELb0ELb1ELb1ELb0EEENS1_21CollectiveEpilogueFwdINS6_IJSA_NS7_ILi256EEESB_EEES9_SE_SG_Li256ELb1ELb1ELb1ELb0EEENS1_36VarlenDynamicPersistentTileSchedulerILi128ELi96ELi256ELi128ELb1ELb1ELb1ELb0ELb1ELb1EEEEEEEEEvNT_6ParamsE,@"STO_CUDA_ENTRY STV_DEFAULT"
_ZN7cutlass13device_kernelIN5flash11enable_sm90INS1_16FlashAttnFwdSm90INS1_25CollectiveMainloopFwdSm90ILi2EN4cute5tupleIJNS5_1CILi1EEES8_S8_EEENS6_IJNS7_ILi128EEENS7_ILi96EEENS7_ILi64EEEEEELi256ENS_10bfloat16_tEfNS_4arch4Sm90ELb0ELb0ELb1ELb1ELb1ELb0ELb1ELb1ELb0ELb1ELb1ELb0EEENS1_21CollectiveEpilogueFwdINS6_IJSA_NS7_ILi256EEESB_EEES9_SE_SG_Li256ELb1ELb1ELb1ELb0EEENS1_36VarlenDynamicPersistentTileSchedulerILi128ELi96ELi256ELi128ELb1ELb1ELb1ELb0ELb1ELb1EEEEEEEEEvNT_6ParamsE:
        /* <DEDUP_REMOVED lines=47> */
.L_x_1129:
        /* <DEDUP_REMOVED lines=22> */
.L_x_1130:
        /* <DEDUP_REMOVED lines=18> */
.L_x_1131:
        /* <DEDUP_REMOVED lines=22> */
.L_x_1132:
        /* <DEDUP_REMOVED lines=23> */
.L_x_1133:
[----:B------:R-:W-:Y:S01]  /*0840*/  UISETP.NE.AND UP0, UPT, UR9, URZ, UPT ;  /* 0x0000003f0900728c */ /* 0x000fe2000bf05270 */
[----:B------:R-:W-:Y:S01]  /*0850*/  NOP ;  /* 0x0000000000007918 */ /* 0x000fe20000000000 */
[----:B0-----:R-:W-:Y:S01]  /*0860*/  UMOV UR4, 0x1 ;  /* 0x0000000100047882 */ /* 0x001fe20000000000 */
[----:B------:R-:W-:Y:S01]  /*0870*/  ULDC.64 UR36, c[0x0][0x208] ;  /* 0x0000820000247ab9 */ /* 0x000fe20000000a00 */
[----:B------:R-:W-:Y:S01]  /*0880*/  USEL UR4, UR4, 0x2, !UP0 ;  /* 0x0000000204047887 */ /* 0x000fe2000c000000 */
[----:B-1234-:R-:W-:Y:S01]  /*0890*/  BAR.SYNC.DEFER_BLOCKING 0x0 ;  /* 0x0000000000007b1d */ /* 0x01efe20000010000 */
[----:B------:R-:W-:-:S04]  /*08a0*/  PLOP3.LUT P0, PT, PT, PT, UP0, 0x80, 0x0 ;  /* 0x000000000000781c */ /* 0x000fc80003f0f008 */
[----:B------:R-:W-:-:S05]  /*08b0*/  IMAD.U32 R3, RZ, RZ, UR4 ;  /* 0x00000004ff037e24 */ /* 0x000fca000f8e00ff */
[----:B------:R0:W-:Y:S04]  /*08c0*/  STL [R1+0x38], R3 ;  /* 0x0000380301007387 */ /* 0x0001e80000100800 */
[----:B------:R-:W-:Y:S05]  /*08d0*/  @!P0 BRA `(.L_x_1134) ;  /* 0x000000b800e48947 */ /* 0x000fea0003800000 */
.L_x_1135:
[----:B------:R-:W-:-:S08]  /*08e0*/  NOP ;  /* 0x0000000000007918 */ /* 0x000fd00000000000 */
[----:B------:R-:W1:Y:S02]  /*08f0*/  USETMAXREG.TRY_ALLOC.CTAPOOL UP0, 0xe8 ;  /* 0x000000e8000079c8 */ /* 0x000e640008000600 */
[----:B-1----:R-:W-:-:S13]  /*0900*/  PLOP3.LUT P0, PT, PT, PT, UP0, 0x80, 0x0 ;  /* 0x000000000000781c */ /* 0x002fda0003f0f008 */
[----:B------:R-:W-:Y:S05]  /*0910*/  @!P0 BRA `(.L_x_1135) ;  /* 0xfffffffc00f08947 */ /* 0x000fea000383ffff */
[----:B------:R-:W-:Y:S01]  /*0920*/  SHF.R.U32.HI R2, RZ, 0x7, R0 ;  /* 0x00000007ff027819 */ /* 0x000fe20000011600 */
[----:B------:R-:W1:Y:S08]  /*0930*/  S2UR UR5, SR_CgaCtaId ;  /* 0x00000000000579c3 */ /* 0x000e700000008800 */
[----:B------:R-:W-:Y:S06]  /*0940*/  BAR.ARV 0x8, 0x180 ;  /* 0x0206000000007b1d */ /* 0x000fec0000002000 */
[----:B------:R-:W-:Y:S01]  /*0950*/  ISETP.NE.AND P0, PT, R2, 0x1, PT ;  /* 0x000000010200780c */ /* 0x000fe20003f05270 */
[----:B------:R-:W-:-:S12]  /*0960*/  UMOV UR4, 0x400 ;  /* 0x0000040000047882 */ /* 0x000fd80000000000 */
[----:B------:R-:W-:Y:S06]  /*0970*/  @!P0 BAR.ARV 0x9, 0x100 ;  /* 0x0244000000008b1d */ /* 0x000fec0000002000 */
[----:B-1----:R-:W-:Y:S02]  /*0980*/  ULEA UR4, UR5, UR4, 0x18 ;  /* 0x0000000405047291 */ /* 0x002fe4000f8ec03f */
[----:B------:R-:W-:Y:S07]  /*0990*/  BAR.SYNC.DEFER_BLOCKING 0x5, 0x180 ;  /* 0x0146000000007b1d */ /* 0x000fee0000010000 */
[----:B------:R-:W1:Y:S01]  /*09a0*/  LDS.128 R12, [UR4+0x324d0] ;  /* 0x0324d004ff0c7984 */ /* 0x000e620008000c00 */
[----:B------:R-:W-:Y:S01]  /*09b0*/  ULDC UR4, c[0x0][0xd3c] ;  /* 0x00034f0000047ab9 */ /* 0x000fe20000000800 */
[----:B------:R-:W-:Y:S06]  /*09c0*/  BAR.ARV 0x4, 0x180 ;  /* 0x0106000000007b1d */ /* 0x000fec0000002000 */
[----:B-1----:R-:W-:-:S13]  /*09d0*/  ISETP.GE.AND P0, PT, R15, UR4, PT ;  /* 0x000000040f007c0c */ /* 0x002fda000bf06270 */
[----:B------:R-:W-:Y:S05]  /*09e0*/  @P0 EXIT ;  /* 0x000000000000094d */ /* 0x000fea0003800000 */
[----:B------:R-:W2:Y:S01]  /*09f0*/  LDL R2, [R1+0x38] ;  /* 0x0000380001027983 */ /* 0x000ea20000100800 */
[----:B------:R-:W-:Y:S01]  /*0a00*/  VIADD R0, R0, 0xffffff80 ;  /* 0xffffff8000007836 */ /* 0x000fe20000000000 */
[----:B------:R-:W-:Y:S01]  /*0a10*/  R2UR UR4, R13 ;  /* 0x000000000d0472ca */ /* 0x000fe200000e0000 */
[----:B------:R-:W-:Y:S01]  /*0a20*/  UMOV UR39, URZ ;  /* 0x0000003f00277c82 */ /* 0x000fe20008000000 */
[----:B------:R-:W-:Y:S01]  /*0a30*/  R2UR UR5, R15 ;  /* 0x000000000f0572ca */ /* 0x000fe200000e0000 */
[----:B------:R-:W-:Y:S01]  /*0a40*/  UMOV UR38, URZ ;  /* 0x0000003f00267c82 */ /* 0x000fe20008000000 */
[----:B0-----:R-:W-:-:S04]  /*0a50*/  SHF.R.S32.HI R3, RZ, 0x1f, R0 ;  /* 0x0000001fff037819 */ /* 0x001fc80000011400 */
[CC--:B------:R-:W-:Y:S02]  /*0a60*/  LEA.HI R4, R3.reuse, R0.reuse, RZ, 0x4 ;  /* 0x0000000003047211 */ /* 0x0c0fe400078f20ff */
[----:B------:R-:W-:-:S04]  /*0a70*/  LEA.HI R7, R3, R0, RZ, 0x2 ;  /* 0x0000000003077211 */ /* 0x000fc800078f10ff */
[----:B------:R-:W-:Y:S02]  /*0a80*/  LOP3.LUT R11, R7, 0xfffffffc, RZ, 0xc0, !PT ;  /* 0xfffffffc070b7812 */ /* 0x000fe400078ec0ff */
[----:B------:R-:W-:-:S03]  /*0a90*/  SHF.R.S32.HI R7, RZ, 0x4, R4 ;  /* 0x00000004ff077819 */ /* 0x000fc60000011404 */
[----:B------:R-:W-:Y:S01]  /*0aa0*/  IMAD.IADD R12, R0, 0x1, -R11 ;  /* 0x00000001000c7824 */ /* 0x000fe200078e0a0b */
[----:B--2---:R-:W-:Y:S02]  /*0ab0*/  R2UR UR6, R2 ;  /* 0x00000000020672ca */ /* 0x004fe400000e0000 */
[----:B------:R-:W-:-:S04]  /*0ac0*/  LEA.HI R2, R3, R0, RZ, 0x7 ;  /* 0x0000000003027211 */ /* 0x000fc800078f38ff */
[----:B------:R-:W-:-:S05]  /*0ad0*/  LOP3.LUT R5, R2, 0xffffff80, RZ, 0xc0, !PT ;  /* 0xffffff8002057812 */ /* 0x000fca00078ec0ff */
[----:B------:R-:W-:Y:S01]  /*0ae0*/  IMAD.IADD R16, R0, 0x1, -R5 ;  /* 0x0000000100107824 */ /* 0x000fe200078e0a05 */
[----:B------:R-:W-:Y:S01]  /*0af0*/  LEA.HI R5, R3, R0, RZ, 0x5 ;  /* 0x0000000003057211 */ /* 0x000fe200078f28ff */
[----:B------:R-:W-:Y:S01]  /*0b00*/  ULOP3.LUT UR6, UR6, 0x1, URZ, 0xfc, !UPT ;  /* 0x0000000106067892 */ /* 0x000fe2000f8efc3f */
[C---:B------:R-:W-:Y:S02]  /*0b10*/  LOP3.LUT R3, R4.reuse, 0x3fffff0, RZ, 0xc0, !PT ;  /* 0x03fffff004037812 */ /* 0x040fe400078ec0ff */
[----:B------:R-:W-:Y:S01]  /*0b20*/  SHF.R.S32.HI R8, RZ, 0x1f, R16 ;  /* 0x0000001fff087819 */ /* 0x000fe20000011410 */
[----:B------:R-:W-:Y:S01]  /*0b30*/  IMAD.SHL.U32 R6, R5, 0x20, RZ ;  /* 0x0000002005067824 */ /* 0x000fe200078e00ff */
[----:B------:R-:W-:Y:S01]  /*0b40*/  LEA.HI R4, R4, R7, RZ, 0x1 ;  /* 0x0000000704047211 */ /* 0x000fe200078f08ff */
[----:B------:R-:W-:Y:S01]  /*0b50*/  IMAD.IADD R5, R0, 0x1, -R3 ;  /* 0x0000000100057824 */ /* 0x000fe200078e0a03 */
[CC--:B------:R-:W-:Y:S01]  /*0b60*/  LEA.HI R9, R8.reuse, R16.reuse, RZ, 0x2 ;  /* 0x0000001008097211 */ /* 0x0c0fe200078f10ff */
[----:B------:R-:W-:Y:S01]  /*0b70*/  STL [R1+0x20], R16 ;  /* 0x0000201001007387 */ /* 0x000fe20000100800 */
[----:B------:R-:W-:-:S02]  /*0b80*/  LEA.HI R8, R8, R16, RZ, 0x5 ;  /* 0x0000001008087211 */ /* 0x000fc400078f28ff */
[--C-:B------:R-:W-:Y:S02]  /*0b90*/  SHF.R.S32.HI R10, RZ, 0x2, R9.reuse ;  /* 0x00000002ff0a7819 */ /* 0x100fe40000011409 */
[----:B------:R-:W-:Y:S02]  /*0ba0*/  SHF.R.S32.HI R3, RZ, 0x1f, R9 ;  /* 0x0000001fff037819 */ /* 0x000fe40000011409 */
[----:B------:R-:W-:Y:S02]  /*0bb0*/  LOP3.LUT R6, R6, 0xfffffc00, RZ, 0xc0, !PT ;  /* 0xfffffc0006067812 */ /* 0x000fe400078ec0ff */
[----:B------:R-:W-:Y:S02]  /*0bc0*/  LEA.HI R0, R3, R10, RZ, 0x3 ;  /* 0x0000000a03007211 */ /* 0x000fe400078f18ff */
[----:B------:R-:W-:Y:S01]  /*0bd0*/  SHF.R.S32.HI R3, RZ, 0x7, R2 ;  /* 0x00000007ff037819 */ /* 0x000fe20000011402 */
[----:B------:R-:W-:Y:S01]  /*0be0*/  IMAD R5, R5, 0x40, R6 ;  /* 0x0000004005057824 */ /* 0x000fe200078e0206 */
[----:B------:R-:W-:Y:S01]  /*0bf0*/  LOP3.LUT R11, R0, 0xfffffff8, RZ, 0xc0, !PT ;  /* 0xfffffff8000b7812 */ /* 0x000fe200078ec0ff */
[----:B------:R-:W-:Y:S01]  /*0c00*/  IMAD.MOV.U32 R6, RZ, RZ, R14 ;  /* 0x000000ffff067224 */ /* 0x000fe200078e000e */
[----:B------:R-:W-:-:S02]  /*0c10*/  LEA.HI R2, R2, R3, RZ, 0x1 ;  /* 0x0000000302027211 */ /* 0x000fc400078f08ff */
[----:B------:R-:W-:Y:S01]  /*0c20*/  LOP3.LUT R4, R4, 0x1ffffffe, RZ, 0xc0, !PT ;  /* 0x1ffffffe04047812 */ /* 0x000fe200078ec0ff */
[----:B------:R-:W-:Y:S01]  /*0c30*/  IMAD.IADD R11, R10, 0x1, -R11 ;  /* 0x000000010a0b7824 */ /* 0x000fe200078e0a0b */
[----:B------:R-:W-:Y:S02]  /*0c40*/  LOP3.LUT R2, R2, 0x3fffffe, RZ, 0xc0, !PT ;  /* 0x03fffffe02027812 */ /* 0x000fe400078ec0ff */
[----:B------:R-:W-:Y:S01]  /*0c50*/  SHF.R.S32.HI R8, RZ, 0x5, R8 ;  /* 0x00000005ff087819 */ /* 0x000fe20000011408 */
[----:B------:R-:W-:Y:S01]  /*0c60*/  IMAD.IADD R4, R7, 0x1, -R4 ;  /* 0x0000000107047824 */ /* 0x000fe200078e0a04 */
[----:B------:R-:W-:Y:S01]  /*0c70*/  LEA.HI R0, R12, R12, RZ, 0x1 ;  /* 0x0000000c0c007211 */ /* 0x000fe200078f08ff */
[----:B------:R-:W-:Y:S01]  /*0c80*/  IMAD.IADD R2, R3, 0x1, -R2 ;  /* 0x0000000103027824 */ /* 0x000fe200078e0a02 */
[----:B------:R-:W-:Y:S01]  /*0c90*/  LOP3.LUT R9, R9, 0x7ffffffc, RZ, 0xc0, !PT ;  /* 0x7ffffffc09097812 */ /* 0x000fe200078ec0ff */
[----:B------:R-:W-:Y:S01]  /*0ca0*/  IMAD R11, R8, 0x10, R11 ;  /* 0x00000010080b7824 */ /* 0x000fe200078e020b */
[----:B------:R-:W-:Y:S01]  /*0cb0*/  LOP3.LUT R3, R0, 0x1ffffffe, RZ, 0xc0, !PT ;  /* 0x1ffffffe00037812 */ /* 0x000fe200078ec0ff */
[----:B------:R-:W-:-:S02]  /*0cc0*/  IMAD R4, R4, 0x8, R5 ;  /* 0x0000000804047824 */ /* 0x000fc400078e0205 */
[----:B------:R-:W-:Y:S02]  /*0cd0*/  IMAD R0, R2, 0x40, R11 ;  /* 0x0000004002007824 */ /* 0x000fe400078e020b */
[----:B------:R-:W-:Y:S01]  /*0ce0*/  IMAD.IADD R3, R12, 0x1, -R3 ;  /* 0x000000010c037824 */ /* 0x000fe200078e0a03 */
[----:B------:R-:W-:Y:S01]  /*0cf0*/  STL [R1+0x30], R4 ;  /* 0x0000300401007387 */ /* 0x000fe20000100800 */
[----:B------:R-:W-:Y:S01]  /*0d00*/  IMAD.U32 R2, RZ, RZ, UR6 ;  /* 0x00000006ff027e24 */ /* 0x000fe2000f8e00ff */
[----:B------:R-:W-:Y:S01]  /*0d10*/  UMOV UR6, URZ ;  /* 0x0000003f00067c82 */ /* 0x000fe20008000000 */
[----:B------:R-:W-:Y:S01]  /*0d20*/  IMAD.IADD R9, R16, 0x1, -R9 ;  /* 0x0000000110097824 */ /* 0x000fe200078e0a09 */
[----:B------:R0:W-:Y:S03]  /*0d30*/  STL [R1+0x28], R0 ;  /* 0x0000280001007387 */ /* 0x0001e60000100800 */
[----:B------:R-:W-:Y:S01]  /*0d40*/  IMAD.SHL.U32 R23, R9, 0x2, RZ ;  /* 0x0000000209177824 */ /* 0x000fe200078e00ff */
[----:B------:R1:W-:Y:S03]  /*0d50*/  STL [R1+0x34], R2 ;  /* 0x0000340201007387 */ /* 0x0003e60000100800 */
[----:B------:R-:W-:-:S02]  /*0d60*/  VIADD R10, R23, 0x8 ;  /* 0x00000008170a7836 */ /* 0x000fc40000000000 */
[----:B------:R-:W-:Y:S02]  /*0d70*/  VIADD R8, R23, 0x10 ;  /* 0x0000001017087836 */ /* 0x000fe40000000000 */
        /* <DEDUP_REMOVED lines=8> */
[C---:B-1----:R-:W-:Y:S01]  /*0e00*/  VIADD R2, R23.reuse, 0x30 ;  /* 0x0000003017027836 */ /* 0x042fe20000000000 */
[----:B------:R-:W-:Y:S01]  /*0e10*/  SHF.R.S32.HI R8, RZ, 0x1f, R5 ;  /* 0x0000001fff087819 */ /* 0x000fe20000011405 */
[C---:B------:R-:W-:Y:S01]  /*0e20*/  VIADD R229, R23.reuse, 0x38 ;  /* 0x0000003817e57836 */ /* 0x040fe20000000000 */
[----:B------:R-:W-:Y:S01]  /*0e30*/  SHF.R.S32.HI R7, RZ, 0x1f, R4 ;  /* 0x0000001fff077819 */ /* 0x000fe20000011404 */
[C---:B------:R-:W-:Y:S01]  /*0e40*/  VIADD R228, R23.reuse, 0x40 ;  /* 0x0000004017e47836 */ /* 0x040fe20000000000 */
[----:B------:R-:W-:Y:S01]  /*0e50*/  SHF.R.S32.HI R5, RZ, 0x1f, R2 ;  /* 0x0000001fff057819 */ /* 0x000fe20000011402 */
[C---:B------:R-:W-:Y:S01]  /*0e60*/  VIADD R227, R23.reuse, 0x48 ;  /* 0x0000004817e37836 */ /* 0x040fe20000000000 */
[----:B------:R-:W-:Y:S01]  /*0e70*/  SHF.R.S32.HI R4, RZ, 0x1f, R229 ;  /* 0x0000001fff047819 */ /* 0x000fe200000114e5 */
[----:B0-----:R-:W-:Y:S01]  /*0e80*/  IMAD.U32 R0, RZ, RZ, UR6 ;  /* 0x00000006ff007e24 */ /* 0x001fe2000f8e00ff */
        /* <DEDUP_REMOVED lines=38> */
.L_x_1186:
[----:B------:R-:W-:Y:S01]  /*10f0*/  ULDC.64 UR6, c[0x0][0xd88] ;  /* 0x0003620000067ab9 */ /* 0x000fe20000000a00 */
[----:B01----:R-:W0:Y:S01]  /*1100*/  LDC.64 R4, c[0x0][0x418] ;  /* 0x00010600ff047b82 */ /* 0x003e220000000a00 */
[----:B------:R-:W-:-:S06]  /*1110*/  UIMAD.WIDE UR6, UR5, 0x4, UR6 ;  /* 0x00000004050678a5 */ /* 0x000fcc000f8e0206 */
[----:B------:R-:W-:Y:S01]  /*1120*/  IMAD.U32 R200, RZ, RZ, UR6 ;  /* 0x00000006ffc87e24 */ /* 0x000fe2000f8e00ff */
[----:B------:R-:W1:Y:S01]  /*1130*/  LDC R0, c[0x0][0x424] ;  /* 0x00010900ff007b82 */ /* 0x000e620000000800 */
[----:B------:R-:W-:Y:S01]  /*1140*/  IMAD.U32 R201, RZ, RZ, UR7 ;  /* 0x00000007ffc97e24 */ /* 0x000fe2000f8e00ff */
[----:B------:R-:W-:-:S04]  /*1150*/  ULDC.64 UR6, c[0x0][0xb20] ;  /* 0x0002c80000067ab9 */ /* 0x000fc80000000a00 */
[----:B--2---:R-:W2:Y:S01]  /*1160*/  LDG.E R200, desc[UR36][R200.64] ;  /* 0x00000024c8c87981 */ /* 0x004ea2000c1e1900 */
[----:B------:R-:W-:Y:S01]  /*1170*/  ISETP.NE.U32.AND P0, PT, RZ, UR6, PT ;  /* 0x00000006ff007c0c */ /* 0x000fe2000bf05070 */
[----:B---34-:R-:W3:Y:S01]  /*1180*/  LDC R9, c[0x0][0x2f0] ;  /* 0x0000bc00ff097b82 */ /* 0x018ee20000000800 */
[----:B------:R-:W-:Y:S02]  /*1190*/  IMAD.MOV.U32 R7, RZ, RZ, RZ ;  /* 0x000000ffff077224 */ /* 0x000fe400078e00ff */
[----:B------:R-:W-:Y:S02]  /*11a0*/  ISETP.NE.AND.EX P0, PT, RZ, UR7, PT, P0 ;  /* 0x00000007ff007c0c */ /* 0x000fe4000bf05300 */
[----:B--2---:R-:W-:-:S11]  /*11b0*/  SHF.R.S32.HI R8, RZ, 0x1f, R200 ;  /* 0x0000001fff087819 */ /* 0x004fd600000114c8 */
[C---:B------:R-:W-:Y:S01]  /*11c0*/  @P0 LEA R2, P1, R200.reuse, UR6, 0x2 ;  /* 0x00000006c8020c11 */ /* 0x040fe2000f8210ff */
[----:B------:R2:W-:Y:S03]  /*11d0*/  STL [R1+0x14], R8 ;  /* 0x0000140801007387 */ /* 0x0005e60000100800 */
[----:B------:R-:W-:Y:S01]  /*11e0*/  @P0 LEA.HI.X R3, R200, UR7, R8, 0x2, P1 ;  /* 0x00000007c8030c11 */ /* 0x000fe200088f1408 */
[----:B------:R-:W-:Y:S02]  /*11f0*/  ULDC.64 UR6, c[0x0][0xb18] ;  /* 0x0002c60000067ab9 */ /* 0x000fe40000000a00 */
[----:B------:R-:W-:Y:S02]  /*1200*/  ISETP.NE.U32.AND P1, PT, RZ, UR6, PT ;  /* 0x00000006ff007c0c */ /* 0x000fe4000bf25070 */
[----:B------:R2:W5:Y:S01]  /*1210*/  @P0 LDG.E R7, desc[UR36][R2.64] ;  /* 0x0000002402070981 */ /* 0x000562000c1e1900 */
[----:B0-----:R-:W-:-:S02]  /*1220*/  ISETP.NE.U32.AND P0, PT, R4, RZ, PT ;  /* 0x000000ff0400720c */ /* 0x001fc40003f05070 */
[----:B------:R-:W-:Y:S02]  /*1230*/  ISETP.NE.AND.EX P1, PT, RZ, UR7, PT, P1 ;  /* 0x00000007ff007c0c */ /* 0x000fe4000bf25310 */
[----:B------:R-:W-:-:S04]  /*1240*/  ISETP.NE.AND.EX P0, PT, R5, RZ, PT, P0 ;  /* 0x000000ff0500720c */ /* 0x000fc80003f05300 */
[----:B-1----:R-:W-:-:S05]  /*1250*/  SEL R0, R0, 0x1, P0 ;  /* 0x0000000100007807 */ /* 0x002fca0000000000 */
[----:B---3--:R-:W-:Y:S02]  /*1260*/  IMAD R152, R0, R9, RZ ;  /* 0x0000000900987224 */ /* 0x008fe400078e02ff */
[----:B------:R-:W-:-:S04]  /*1270*/  @P1 LEA R4, P0, R200, UR6, 0x2 ;  /* 0x00000006c8041c11 */ /* 0x000fc8000f8010ff */
[----:B------:R-:W-:-:S05]  /*1280*/  @P1 LEA.HI.X R5, R200, UR7, R8, 0x2, P0 ;  /* 0x00000007c8051c11 */ /* 0x000fca00080f1408 */
[----:B------:R2:W5:Y:S01]  /*1290*/  @P1 LDG.E R152, desc[UR36][R4.64] ;  /* 0x0000002404981981 */ /* 0x000562000c1e1900 */
[----:B------:R-:W-:-:S05]  /*12a0*/  IMAD.U32 R0, RZ, RZ, UR4 ;  /* 0x00000004ff007e24 */ /* 0x000fca000f8e00ff */
[----:B------:R2:W-:Y:S01]  /*12b0*/  STL [R1+0x18], R0 ;  /* 0x0000180001007387 */ /* 0x0005e20000100800 */
[----:B------:R-:W-:Y:S05]  /*12c0*/  @P1 BRA `(.L_x_1136) ;  /* 0x0000000000241947 */ /* 0x000fea0003800000 */
[----:B------:R-:W-:Y:S02]  /*12d0*/  ULDC.64 UR4, c[0x0][0xb00] ;  /* 0x0002c00000047ab9 */ /* 0x000fe40000000a00 */
[----:B------:R-:W-:-:S04]  /*12e0*/  ISETP.NE.U32.AND P0, PT, RZ, UR4, PT ;  /* 0x00000004ff007c0c */ /* 0x000fc8000bf05070 */
[----:B------:R-:W-:-:S13]  /*12f0*/  ISETP.NE.AND.EX P0, PT, RZ, UR5, PT, P0 ;  /* 0x00000005ff007c0c */ /* 0x000fda000bf05300 */
[----:B------:R-:W-:Y:S05]  /*1300*/  @!P0 BRA `(.L_x_1136) ;  /* 0x0000000000148947 */ /* 0x000fea0003800000 */
[----:B--2---:R-:W0:Y:S02]  /*1310*/  LDC.64 R2, c[0x0][0xb00] ;  /* 0x0002c000ff027b82 */ /* 0x004e240000000a00 */
[----:B0-----:R-:W-:-:S05]  /*1320*/  IMAD.WIDE R2, R200, 0x4, R2 ;  /* 0x00000004c8027825 */ /* 0x001fca00078e0202 */
[----:B-----5:R-:W2:Y:S04]  /*1330*/  LDG.E R152, desc[UR36][R2.64] ;  /* 0x0000002402987981 */ /* 0x020ea8000c1e1900 */
[----:B------:R-:W2:Y:S02]  /*1340*/  LDG.E R5, desc[UR36][R2.64+0x4] ;  /* 0x0000042402057981 */ /* 0x000ea4000c1e1900 */
[----:B--2---:R-:W-:-:S07]  /*1350*/  IMAD.IADD R152, R5, 0x1, -R152 ;  /* 0x0000000105987824 */ /* 0x004fce00078e0a98 */
.L_x_1136:
[----:B-----5:R-:W-:Y:S01]  /*1360*/  IMAD.IADD R152, R152, 0x1, -R7 ;  /* 0x0000000198987824 */ /* 0x020fe200078e0a07 */
[----:B--2---:R-:W-:-:S03]  /*1370*/  LOP3.LUT R2, R6, 0xff000000, RZ, 0xc0, !PT ;  /* 0xff00000006027812 */ /* 0x004fc600078ec0ff */
[C---:B------:R-:W-:Y:S01]  /*1380*/  VIADD R0, R152.reuse, 0x5f ;  /* 0x0000005f98007836 */ /* 0x040fe20000000000 */
[----:B------:R-:W-:Y:S02]  /*1390*/  SHF.R.U32.HI R3, RZ, 0x8, R2 ;  /* 0x00000008ff037819 */ /* 0x000fe40000011602 */
[----:B------:R-:W-:Y:S01]  /*13a0*/  ISETP.GE.AND P0, PT, R152, 0x1, PT ;  /* 0x000000019800780c */ /* 0x000fe20003f06270 */
[----:B------:R-:W-:Y:S01]  /*13b0*/  IMAD.HI R4, R0, 0x2aaaaaab, RZ ;  /* 0x2aaaaaab00047827 */ /* 0x000fe200078e02ff */
[----:B------:R-:W-:-:S04]  /*13c0*/  LOP3.LUT R0, R6, 0xff0000, RZ, 0xc0, !PT ;  /* 0x00ff000006007812 */ /* 0x000fc800078ec0ff */
[----:B------:R-:W-:Y:S01]  /*13d0*/  LEA.HI R0, R0, R3, RZ, 0x10 ;  /* 0x0000000300007211 */ /* 0x000fe200078f80ff */
[----:B------:R-:W-:Y:S01]  /*13e0*/  IMAD.MOV.U32 R3, RZ, RZ, RZ ;  /* 0x000000ffff037224 */ /* 0x000fe200078e00ff */
[----:B------:R-:W-:Y:S02]  /*13f0*/  SHF.R.U32.HI R5, RZ, 0x1f, R4 ;  /* 0x0000001fff057819 */ /* 0x000fe40000011604 */
[----:B------:R-:W-:Y:S02]  /*1400*/  LOP3.LUT R11, R0, 0xff, RZ, 0xc0, !PT ;  /* 0x000000ff000b7812 */ /* 0x000fe400078ec0ff */
[----:B------:R-:W-:Y:S02]  /*1410*/  LEA.HI.SX32 R164, R4, R5, 0x1c ;  /* 0x0000000504a47211 */ /* 0x000fe400078fe2ff */
[----:B------:R-:W-:Y:S01]  /*1420*/  SHF.R.U32.HI R202, RZ, 0x10, R0 ;  /* 0x00000010ffca7819 */ /* 0x000fe20000011600 */
[----:B------:R0:W-:Y:S01]  /*1430*/  STL [R1+0x10], R11 ;  /* 0x0000100b01007387 */ /* 0x0001e20000100800 */
[----:B------:R-:W-:Y:S05]  /*1440*/  @!P0 BRA `(.L_x_1137) ;  /* 0x0000000000748947 */ /* 0x000fea0003800000 */
[----:B------:R-:W1:Y:S01]  /*1450*/  LDC R3, c[0x0][0xae8] ;  /* 0x0002ba00ff037b82 */ /* 0x000e620000000800 */
[----:B------:R-:W-:-:S04]  /*1460*/  ISETP.NE.AND P0, PT, R202, RZ, PT ;  /* 0x000000ffca00720c */ /* 0x000fc80003f05270 */
[----:B-1----:R-:W-:-:S04]  /*1470*/  SEL R9, R202, R3, P0 ;  /* 0x00000003ca097207 */ /* 0x002fc80000000000 */
[-C--:B------:R-:W-:Y:S02]  /*1480*/  IABS R5, R9.reuse ;  /* 0x0000000900057213 */ /* 0x080fe40000000000 */
[----:B------:R-:W-:Y:S02]  /*1490*/  IADD3 R0, R164, -0x1, R9 ;  /* 0xffffffffa4007810 */ /* 0x000fe40007ffe009 */
[----:B------:R-:W1:Y:S01]  /*14a0*/  I2F.RP R4, R5 ;  /* 0x0000000500047306 */ /* 0x000e620000209400 */
[----:B------:R-:W-:-:S05]  /*14b0*/  IABS R10, R9 ;  /* 0x00000009000a7213 */ /* 0x000fca0000000000 */
[----:B------:R-:W-:Y:S02]  /*14c0*/  IMAD.MOV R10, RZ, RZ, -R10 ;  /* 0x000000ffff0a7224 */ /* 0x000fe400078e0a0a */
[----:B-1----:R-:W1:Y:S02]  /*14d0*/  MUFU.RCP R4, R4 ;  /* 0x0000000400047308 */ /* 0x002e640000001000 */
[----:B-1----:R-:W-:Y:S01]  /*14e0*/  VIADD R2, R4, 0xffffffe ;  /* 0x0ffffffe04027836 */ /* 0x002fe20000000000 */
[----:B------:R-:W-:Y:S02]  /*14f0*/  IABS R4, R0 ;  /* 0x0000000000047213 */ /* 0x000fe40000000000 */
[----:B------:R-:W-:-:S03]  /*1500*/  LOP3.LUT R0, R0, R9, RZ, 0x3c, !PT ;  /* 0x0000000900007212 */ /* 0x000fc600078e3cff */
[----:B------:R1:W2:Y:S01]  /*1510*/  F2I.FTZ.U32.TRUNC.NTZ R3, R2 ;  /* 0x0000000200037305 */ /* 0x0002a2000021f000 */
[----:B------:R-:W-:Y:S01]  /*1520*/  ISETP.GE.AND P2, PT, R0, RZ, PT ;  /* 0x000000ff0000720c */ /* 0x000fe20003f46270 */
[----:B-1----:R-:W-:Y:S02]  /*1530*/  IMAD.MOV.U32 R2, RZ, RZ, RZ ;  /* 0x000000ffff027224 */ /* 0x002fe400078e00ff */
[----:B--2---:R-:W-:-:S04]  /*1540*/  IMAD.MOV R8, RZ, RZ, -R3 ;  /* 0x000000ffff087224 */ /* 0x004fc800078e0a03 */
[----:B------:R-:W-:-:S04]  /*1550*/  IMAD R7, R8, R5, RZ ;  /* 0x0000000508077224 */ /* 0x000fc800078e02ff */
[----:B------:R-:W-:-:S04]  /*1560*/  IMAD.HI.U32 R3, R3, R7, R2 ;  /* 0x0000000703037227 */ /* 0x000fc800078e0002 */
[----:B------:R-:W-:Y:S02]  /*1570*/  IMAD.MOV.U32 R2, RZ, RZ, R10 ;  /* 0x000000ffff027224 */ /* 0x000fe400078e000a */
        /* <DEDUP_REMOVED lines=10> */
.L_x_1137:
[-C--:B------:R-:W-:Y:S01]  /*1620*/  IMAD R22, R11, R3.reuse, RZ ;  /* 0x000000030b167224 */ /* 0x080fe200078e02ff */
[----:B------:R-:W-:Y:S01]  /*1630*/  LOP3.LUT R201, R6, 0xffff, RZ, 0xc0, !PT ;  /* 0x0000ffff06c97812 */ /* 0x000fe200078ec0ff */
[----:B------:R-:W-:Y:S01]  /*1640*/  IMAD.MOV.U32 R0, RZ, RZ, RZ ;  /* 0x000000ffff007224 */ /* 0x000fe200078e00ff */
[----:B------:R-:W-:Y:S02]  /*1650*/  PLOP3.LUT P0, PT, PT, PT, PT, 0x80, 0x0 ;  /* 0x000000000000781c */ /* 0x000fe40003f0f070 */
[----:B------:R-:W-:Y:S02]  /*1660*/  CS2R R150, SRZ ;  /* 0x0000000000967805 */ /* 0x000fe4000001ff00 */
[----:B------:R-:W-:Y:S01]  /*1670*/  VIADDMNMX R164, R22, R3, R164, PT ;  /* 0x0000000316a47246 */ /* 0x000fe200038001a4 */
[----:B------:R-:W-:Y:S01]  /*1680*/  IMAD.MOV.U32 R3, RZ, RZ, RZ ;  /* 0x000000ffff037224 */ /* 0x000fe200078e00ff */
[----:B------:R-:W-:Y:S02]  /*1690*/  CS2R R148, SRZ ;  /* 0x0000000000947805 */ /* 0x000fe4000001ff00 */
[----:B------:R-:W-:-:S02]  /*16a0*/  CS2R R146, SRZ ;  /* 0x0000000000927805 */ /* 0x000fc4000001ff00 */
[----:B------:R-:W-:Y:S02]  /*16b0*/  ISETP.GT.AND P1, PT, R164, R22, PT ;  /* 0x00000016a400720c */ /* 0x000fe40003f24270 */
        /* <DEDUP_REMOVED lines=62> */
[----:B------:R-:W1:Y:S01]  /*1aa0*/  S2R R0, SR_TID.X ;  /* 0x0000000000007919 */ /* 0x000e620000002100 */
[----:B------:R-:W2:Y:S01]  /*1ab0*/  S2UR UR6, SR_CgaCtaId ;  /* 0x00000000000679c3 */ /* 0x000ea20000008800 */
[----:B------:R-:W-:Y:S02]  /*1ac0*/  UMOV UR5, 0x400 ;  /* 0x0000040000057882 */ /* 0x000fe40000000000 */
[----:B--2---:R-:W-:-:S04]  /*1ad0*/  ULEA UR5, UR6, UR5, 0x18 ;  /* 0x0000000506057291 */ /* 0x004fc8000f8ec03f */
[----:B------:R-:W-:Y:S01]  /*1ae0*/  UIADD3 UR5, UR5, 0x18400, URZ ;  /* 0x0001840005057890 */ /* 0x000fe2000fffe03f */
[----:B-1----:R-:W-:-:S03]  /*1af0*/  VIADD R0, R0, 0xffffff80 ;  /* 0xffffff8000007836 */ /* 0x002fc60000000000 */
[----:B------:R-:W-:Y:S02]  /*1b00*/  ULOP3.LUT UP0, URZ, UR5, 0x1bf, URZ, 0xc0, !UPT ;  /* 0x000001bf053f7892 */ /* 0x000fe4000f80c03f */
[----:B------:R-:W-:-:S04]  /*1b10*/  SHF.R.S32.HI R3, RZ, 0x1f, R0 ;  /* 0x0000001fff037819 */ /* 0x000fc80000011400 */
[----:B------:R-:W-:Y:S02]  /*1b20*/  PLOP3.LUT P0, PT, PT, PT, UP0, 0x80, 0x0 ;  /* 0x000000000000781c */ /* 0x000fe40003f0f008 */
[----:B------:R-:W-:-:S04]  /*1b30*/  LEA.HI R3, R3, R0, RZ, 0x7 ;  /* 0x0000000003037211 */ /* 0x000fc800078f38ff */
[----:B------:R-:W-:-:S06]  /*1b40*/  SHF.R.S32.HI R3, RZ, 0x7, R3 ;  /* 0x00000007ff037819 */ /* 0x000fcc0000011403 */
[----:B------:R-:W1:Y:S02]  /*1b50*/  SHFL.IDX PT, R3, R3, RZ, 0x1f ;  /* 0x00001fff03037589 */ /* 0x000e6400000e0000 */
[----:B-1----:R-:W-:-:S13]  /*1b60*/  R2UR UR40, R3 ;  /* 0x00000000032872ca */ /* 0x002fda00000e0000 */
        /* <DEDUP_REMOVED lines=11> */
[----:B------:R1:W2:Y:S01]  /*1c20*/  LDC.64 R2, c[0x4][R0] ;  /* 0x0100000000027b82 */ /* 0x0002a20000000a00 */
[----:B------:R-:W-:Y:S01]  /*1c30*/  IMAD.U32 R5, RZ, RZ, UR5 ;  /* 0x00000005ff057e24 */ /* 0x000fe2000f8e00ff */
[----:B------:R-:W-:Y:S01]  /*1c40*/  ULDC.64 UR4, c[0x4][0xa0] ;  /* 0x0100280000047ab9 */ /* 0x000fe20000000a00 */
[----:B------:R-:W-:Y:S02]  /*1c50*/  IMAD.U32 R10, RZ, RZ, UR6 ;  /* 0x00000006ff0a7e24 */ /* 0x000fe4000f8e00ff */
[----:B------:R-:W-:Y:S02]  /*1c60*/  IMAD.U32 R6, RZ, RZ, UR4 ;  /* 0x00000004ff067e24 */ /* 0x000fe4000f8e00ff */
[----:B------:R-:W-:-:S02]  /*1c70*/  IMAD.U32 R7, RZ, RZ, UR5 ;  /* 0x00000005ff077e24 */ /* 0x000fc4000f8e00ff */
[----:B0-----:R-:W-:Y:S02]  /*1c80*/  IMAD.U32 R11, RZ, RZ, UR7 ;  /* 0x00000007ff0b7e24 */ /* 0x001fe4000f8e00ff */
[----:B------:R-:W-:Y:S02]  /*1c90*/  IMAD.MOV.U32 R8, RZ, RZ, 0x70 ;  /* 0x00000070ff087424 */ /* 0x000fe400078e00ff */
[----:B------:R-:W-:Y:S02]  /*1ca0*/  IMAD.MOV.U32 R12, RZ, RZ, 0x1 ;  /* 0x00000001ff0c7424 */ /* 0x000fe400078e00ff */
[----:B-1----:R-:W-:-:S07]  /*1cb0*/  IMAD.MOV.U32 R13, RZ, RZ, RZ ;  /* 0x000000ffff0d7224 */ /* 0x002fce00078e00ff */
[----:B------:R-:W-:-:S07]  /*1cc0*/  LEPC R20, `(.L_x_1139) ;  /* 0x000000001014794e */ /* 0x000fce0000000000 */
[----:B--2---:R-:W-:Y:S05]  /*1cd0*/  CALL.ABS.NOINC R2 ;  /* 0x0000000002007343 */ /* 0x004fea0003c00000 */
.L_x_1139:
[----:B------:R-:W2:Y:S01]  /*1ce0*/  LDL R2, [R1+0x1c] ;  /* 0x00001c0001027983 */ /* 0x000ea20000100800 */
[----:B------:R-:W-:Y:S01]  /*1cf0*/  MOV R0, 0x400 ;  /* 0x0000040000007802 */ /* 0x000fe20000000f00 */
[----:B------:R-:W1:Y:S01]  /*1d00*/  S2R R3, SR_CgaCtaId ;  /* 0x0000000000037919 */ /* 0x000e620000008800 */
[----:B------:R-:W3:Y:S02]  /*1d10*/  S2R R16, SR_TID.X ;  /* 0x0000000000107919 */ /* 0x000ee40000002100 */
[----:B-1----:R-:W-:Y:S02]  /*1d20*/  LEA R3, R3, R0, 0x18 ;  /* 0x0000000003037211 */ /* 0x002fe400078ec0ff */
[----:B---3--:R-:W-:-:S05]  /*1d30*/  SHF.R.U32.HI R16, RZ, 0x7, R16 ;  /* 0x00000007ff107819 */ /* 0x008fca0000011610 */
[----:B------:R-:W-:Y:S01]  /*1d40*/  VIADD R72, R16, 0x8 ;  /* 0x0000000810487836 */ /* 0x000fe20000000000 */
[----:B--2---:R-:W-:-:S13]  /*1d50*/  R2UR UR5, R2 ;  /* 0x00000000020572ca */ /* 0x004fda00000e0000 */
[----:B------:R-:W-:-:S04]  /*1d60*/  ULEA.HI UR4, UR5, UR5, URZ, 0x1 ;  /* 0x0000000505047291 */ /* 0x000fc8000f8f083f */
[----:B------:R-:W-:-:S04]  /*1d70*/  ULOP3.LUT UR4, UR4, 0xfffffffe, URZ, 0xc0, !UPT ;  /* 0xfffffffe04047892 */ /* 0x000fc8000f8ec03f */
[----:B------:R-:W-:-:S06]  /*1d80*/  UIADD3 UR4, UR5, -UR4, URZ ;  /* 0x8000000405047290 */ /* 0x000fcc000fffe03f */
[----:B------:R-:W-:-:S05]  /*1d90*/  IMAD.U32 R2, RZ, RZ, UR4 ;  /* 0x00000004ff027e24 */ /* 0x000fca000f8e00ff */
[----:B------:R-:W-:-:S04]  /*1da0*/  SHF.L.U32 R0, R2, 0x1f, RZ ;  /* 0x0000001f02007819 */ /* 0x000fc800000006ff */
[----:B------:R-:W1:Y:S02]  /*1db0*/  SYNCS.PHASECHK.TRANS64.TRYWAIT P0, [R3+URZ+0x32400], R0 ;  /* 0x03240000030075a7 */ /* 0x000e64000800017f */
[----:B-1----:R-:W-:Y:S05]  /*1dc0*/  @!P0 BRA `(.L_x_1140) ;  /* 0x0000010800dc8947 */ /* 0x002fea0003800000 */
.L_x_1275:
[----:B------:R-:W2:Y:S01]  /*1dd0*/  LDL R2, [R1+0x34] ;  /* 0x0000340001027983 */ /* 0x000ea20000100800 */
[----:B------:R-:W-:Y:S05]  /*1de0*/  WARPSYNC.ALL ;  /* 0x0000000000007948 */ /* 0x000fea0003800000 */
[----:B------:R3:W-:Y:S01]  /*1df0*/  BAR.SYNC.DEFER_BLOCKING R72, 0x100 ;  /* 0x000400480000751d */ /* 0x0007e20000010000 */
[----:B--2---:R-:W-:-:S13]  /*1e00*/  R2UR UR4, R2 ;  /* 0x00000000020472ca */ /* 0x004fda00000e0000 */
[----:B------:R-:W-:-:S05]  /*1e10*/  IMAD.U32 R2, RZ, RZ, UR4 ;  /* 0x00000004ff027e24 */ /* 0x000fca000f8e00ff */
[----:B------:R-:W-:-:S13]  /*1e20*/  ISETP.NE.AND P0, PT, R2, 0x3, PT ;  /* 0x000000030200780c */ /* 0x000fda0003f05270 */
[----:B---3--:R-:W-:Y:S05]  /*1e30*/  @!P0 BRA `(.L_x_1141) ;  /* 0x0000000000048947 */ /* 0x008fea0003800000 */
[----:B------:R-:W-:Y:S01]  /*1e40*/  BPT.TRAP 0x1 ;  /* 0x000000040000795c */ /* 0x000fe20000300000 */
.L_x_1141:
[----:B------:R-:W-:Y:S01]  /*1e50*/  R2UR UR6, R3 ;  /* 0x00000000030672ca */ /* 0x000fe200000e0000 */
[----:B------:R-:W-:-:S05]  /*1e60*/  IMAD.U32 R2, RZ, RZ, UR39 ;  /* 0x00000027ff027e24 */ /* 0x000fca000f8e00ff */
[----:B------:R-:W-:-:S07]  /*1e70*/  SHF.L.U32 R2, R2, 0x1f, RZ ;  /* 0x0000001f02027819 */ /* 0x000fce00000006ff */
[----:B------:R-:W-:-:S09]  /*1e80*/  ULEA UR6, UR38, UR6, 0x3 ;  /* 0x0000000626067291 */ /* 0x000fd2000f8e183f */
[----:B------:R2:W3:Y:S01]  /*1e90*/  SYNCS.PHASECHK.TRANS64.TRYWAIT P1, [UR6+0x32430], R2 ;  /* 0x03243002ff0075a7 */ /* 0x0004e20008020146 */
[----:B------:R-:W-:Y:S05]  /*1ea0*/  @!P0 BRA `(.L_x_1142) ;  /* 0x0000000000048947 */ /* 0x000fea0003800000 */
[----:B------:R-:W-:Y:S01]  /*1eb0*/  BPT.TRAP 0x1 ;  /* 0x000000040000795c */ /* 0x000fe20000300000 */
.L_x_1142:
[----:B---3--:R-:W-:Y:S05]  /*1ec0*/  @P1 BRA `(.L_x_1143) ;  /* 0x0000000000081947 */ /* 0x008fea0003800000 */
[----:B------:R-:W3:Y:S02]  /*1ed0*/  SYNCS.PHASECHK.TRANS64.TRYWAIT P1, [UR6+0x32430], R2 ;  /* 0x03243002ff0075a7 */ /* 0x000ee40008020146 */
[----:B---3--:R-:W-:Y:S05]  /*1ee0*/  @!P1 BRA `(.L_x_1144) ;  /* 0x0000010800a89947 */ /* 0x008fea0003800000 */
.L_x_1143:
[----:B------:R-:W-:Y:S01]  /*1ef0*/  R2UR UR4, R3 ;  /* 0x00000000030472ca */ /* 0x000fe200000e0000 */
[----:B------:R-:W-:Y:S01]  /*1f00*/  ULOP3.LUT UR41, UR41, 0x10000, URZ, 0xfc, !UPT ;  /* 0x0001000029297892 */ /* 0x000fe2000f8efc3f */
[----:B------:R-:W-:Y:S01]  /*1f10*/  WARPGROUP.ARRIVE ;  /* 0x00000000000079c5 */ /* 0x000fe20000000000 */
[----:B------:R-:W-:Y:S01]  /*1f20*/  UMOV UR9, 0x40000040 ;  /* 0x4000004000097882 */ /* 0x000fe20000000000 */
[----:B------:R-:W-:Y:S01]  /*1f30*/  UMOV UR11, 0x40000040 ;  /* 0x40000040000b7882 */ /* 0x000fe20000000000 */
[----:B------:R-:W-:Y:S01]  /*1f40*/  UIADD3 UR5, UR41, 0x2, URZ ;  /* 0x0000000229057890 */ /* 0x000fe2000fffe03f */
[----:B------:R-:W-:Y:S02]  /*1f50*/  IMAD.U32 R19, RZ, RZ, UR9 ;  /* 0x00000009ff137e24 */ /* 0x000fe4000f8e00ff */
[----:B------:R-:W-:Y:S02]  /*1f60*/  UMOV UR8, UR41 ;  /* 0x0000002900087c82 */ /* 0x000fe40008000000 */
[----:B------:R-:W-:-:S03]  /*1f70*/  IMAD.U32 R18, RZ, RZ, UR8 ;  /* 0x00000008ff127e24 */ /* 0x000fc6000f8e00ff */
[----:B------:R-:W-:-:S04]  /*1f80*/  UIADD3 UR4, UR4, 0x1c400, URZ ;  /* 0x0001c40004047890 */ /* 0x000fc8000fffe03f */
[----:B------:R-:W-:-:S04]  /*1f90*/  USHF.R.U32.HI UR4, URZ, 0x4, UR4 ;  /* 0x000000043f047899 */ /* 0x000fc80008011604 */
[----:B------:R-:W-:-:S04]  /*1fa0*/  ULOP3.LUT UR4, UR4, 0x3fff, URZ, 0xc0, !UPT ;  /* 0x00003fff04047892 */ /* 0x000fc8000f8ec03f */
[----:B------:R-:W-:-:S04]  /*1fb0*/  ULOP3.LUT UR61, UR4, 0x10000, URZ, 0xfc, !UPT ;  /* 0x00010000043d7892 */ /* 0x000fc8000f8efc3f */
[----:B------:R-:W-:-:S04]  /*1fc0*/  UIMAD UR4, UR38, 0x300, UR61 ;  /* 0x00000300260478a4 */ /* 0x000fc8000f8e023d */
[----:B------:R-:W-:-:S03]  /*1fd0*/  UIADD3 UR7, UR4, 0x2, URZ ;  /* 0x0000000204077890 */ /* 0x000fc6000fffe03f */
[----:B------:R-:W-:Y:S02]  /*1fe0*/  UMOV UR10, UR4 ;  /* 0x00000004000a7c82 */ /* 0x000fe40008000000 */
[----:B------:R-:W-:Y:S01]  /*1ff0*/  HGMMA.64x96x16.F32.BF16 R24, gdesc[UR8], RZ, !UPT, gsb0 ;  /* 0x01600000081879f0 */ /* 0x000fe2000c0018ff */
[----:B------:R-:W-:Y:S01]  /*2000*/  UMOV UR8, UR5 ;  /* 0x0000000500087c82 */ /* 0x000fe20008000000 */
[----:B------:R-:W-:Y:S01]  /*2010*/  UMOV UR9, 0x40000040 ;  /* 0x4000004000097882 */ /* 0x000fe20000000000 */
[----:B------:R-:W-:Y:S01]  /*2020*/  UMOV UR10, UR7 ;  /* 0x00000007000a7c82 */ /* 0x000fe20008000000 */
[----:B------:R-:W-:Y:S01]  /*2030*/  UMOV UR11, 0x40000040 ;  /* 0x40000040000b7882 */ /* 0x000fe20000000000 */
[----:B------:R-:W-:Y:S01]  /*2040*/  UIADD3 UR5, UR41, 0x4, URZ ;  /* 0x0000000429057890 */ /* 0x000fe2000fffe03f */
[----:B------:R-:W-:Y:S01]  /*2050*/  IMAD.U32 R16, RZ, RZ, UR8 ;  /* 0x00000008ff107e24 */ /* 0x000fe2000f8e00ff */
[----:B------:R-:W-:Y:S01]  /*2060*/  UIADD3 UR7, UR4, 0x4, URZ ;  /* 0x0000000404077890 */ /* 0x000fe2000fffe03f */
[----:B------:R-:W-:Y:S01]  /*2070*/  IMAD.U32 R17, RZ, RZ, UR9 ;  /* 0x00000009ff117e24 */ /* 0x000fe2000f8e00ff */
[----:B------:R-:W-:Y:S01]  /*2080*/  UIADD3 UR4, UR4, 0x6, URZ ;  /* 0x0000000604047890 */ /* 0x000fe2000fffe03f */
[----:B------:R-:W-:-:S02]  /*2090*/  WARPGROUP.DEPBAR.LE gsb0, 0x0 ;  /* 0x00008000000079c5 */ /* 0x000fc40000010000 */
[----:B------:R-:W-:-:S06]  /*20a0*/  WARPGROUP.ARRIVE ;  /* 0x00000000000079c5 */ /* 0x000fcc0000000000 */
[----:B------:R-:W-:Y:S01]  /*20b0*/  HGMMA.64x96x16.F32.BF16 R24, gdesc[UR8], R24, gsb0 ;  /* 0x01600000081879f0 */ /* 0x000fe20008001818 */
[----:B------:R-:W-:Y:S01]  /*20c0*/  UMOV UR8, UR5 ;  /* 0x0000000500087c82 */ /* 0x000fe20008000000 */
[----:B------:R-:W-:Y:S01]  /*20d0*/  UMOV UR9, 0x40000040 ;  /* 0x4000004000097882 */ /* 0x000fe20000000000 */
[----:B------:R-:W-:Y:S01]  /*20e0*/  UMOV UR10, UR7 ;  /* 0x00000007000a7c82 */ /* 0x000fe20008000000 */
[----:B------:R-:W-:Y:S01]  /*20f0*/  UMOV UR11, 0x40000040 ;  /* 0x40000040000b7882 */ /* 0x000fe20000000000 */
[----:B------:R-:W-:Y:S01]  /*2100*/  UIADD3 UR5, UR41, 0x6, URZ ;  /* 0x0000000629057890 */ /* 0x000fe2000fffe03f */
[----:B------:R-:W-:Y:S02]  /*2110*/  IMAD.U32 R14, RZ, RZ, UR8 ;  /* 0x00000008ff0e7e24 */ /* 0x000fe4000f8e00ff */
[----:B------:R-:W-:Y:S01]  /*2120*/  IMAD.U32 R15, RZ, RZ, UR9 ;  /* 0x00000009ff0f7e24 */ /* 0x000fe2000f8e00ff */
[----:B------:R-:W-:Y:S02]  /*2130*/  WARPGROUP.DEPBAR.LE gsb0, 0x0 ;  /* 0x00008000000079c5 */ /* 0x000fe40000010000 */
[----:B------:R-:W-:-:S06]  /*2140*/  WARPGROUP.ARRIVE ;  /* 0x00000000000079c5 */ /* 0x000fcc0000000000 */
[----:B------:R-:W-:Y:S01]  /*2150*/  HGMMA.64x96x16.F32.BF16 R24, gdesc[UR8], R24, gsb0 ;  /* 0x01600000081879f0 */ /* 0x000fe20008001818 */
[----:B------:R-:W-:Y:S01]  /*2160*/  UMOV UR8, UR5 ;  /* 0x0000000500087c82 */ /* 0x000fe20008000000 */
[----:B------:R-:W-:Y:S01]  /*2170*/  UMOV UR9, 0x40000040 ;  /* 0x4000004000097882 */ /* 0x000fe20000000000 */
[----:B------:R-:W-:Y:S01]  /*2180*/  UMOV UR10, UR4 ;  /* 0x00000004000a7c82 */ /* 0x000fe20008000000 */
[----:B------:R-:W-:Y:S01]  /*2190*/  UMOV UR11, 0x40000040 ;  /* 0x40000040000b7882 */ /* 0x000fe20000000000 */
[----:B------:R-:W-:Y:S02]  /*21a0*/  IMAD.U32 R12, RZ, RZ, UR8 ;  /* 0x00000008ff0c7e24 */ /* 0x000fe4000f8e00ff */
[----:B------:R-:W-:Y:S01]  /*21b0*/  IMAD.U32 R13, RZ, RZ, UR9 ;  /* 0x00000009ff0d7e24 */ /* 0x000fe2000f8e00ff */
[----:B------:R-:W-:Y:S02]  /*21c0*/  WARPGROUP.DEPBAR.LE gsb0, 0x0 ;  /* 0x00008000000079c5 */ /* 0x000fe40000010000 */
[----:B------:R-:W-:-:S06]  /*21d0*/  WARPGROUP.ARRIVE ;  /* 0x00000000000079c5 */ /* 0x000fcc0000000000 */
[----:B------:R-:W-:Y:S03]  /*21e0*/  HGMMA.64x96x16.F32.BF16 R24, gdesc[UR8], R24, gsb0 ;  /* 0x01600000081879f0 */ /* 0x000fe60008001818 */
[----:B------:R-:W-:Y:S02]  /*21f0*/  WARPGROUP.DEPBAR.LE gsb0, 0x0 ;  /* 0x00008000000079c5 */ /* 0x000fe40000010000 */
[----:B------:R-:W4:Y:S02]  /*2200*/  SYNCS.PHASECHK.TRANS64.TRYWAIT P1, [R3+URZ+0x32410], R0 ;  /* 0x03241000030075a7 */ /* 0x000f24000802017f */
[----:B----4-:R-:W-:Y:S05]  /*2210*/  @!P1 BRA `(.L_x_1145) ;  /* 0x0000010400f49947 */ /* 0x010fea0003800000 */
.L_x_1276:
[----:B------:R-:W-:Y:S05]  /*2220*/  @!P0 BRA `(.L_x_1146) ;  /* 0x0000000000048947 */ /* 0x000fea0003800000 */
[----:B------:R-:W-:Y:S01]  /*2230*/  BPT.TRAP 0x1 ;  /* 0x000000040000795c */ /* 0x000fe20000300000 */
.L_x_1146:
[----:B------:R0:W0:Y:S01]  /*2240*/  SYNCS.PHASECHK.TRANS64.TRYWAIT P1, [UR6+0x32450], R2 ;  /* 0x03245002ff0075a7 */ /* 0x0000220008020146 */
[----:B------:R-:W-:Y:S05]  /*2250*/  @!P0 BRA `(.L_x_1147) ;  /* 0x0000000000048947 */ /* 0x000fea0003800000 */
[----:B------:R-:W-:Y:S01]  /*2260*/  BPT.TRAP 0x1 ;  /* 0x000000040000795c */ /* 0x000fe20000300000 */
.L_x_1147:
[----:B0-----:R-:W-:Y:S05]  /*2270*/  @P1 BRA `(.L_x_1148) ;  /* 0x0000000000081947 */ /* 0x001fea0003800000 */
[----:B------:R-:W0:Y:S02]  /*2280*/  SYNCS.PHASECHK.TRANS64.TRYWAIT P1, [UR6+0x32450], R2 ;  /* 0x03245002ff0075a7 */ /* 0x000e240008020146 */
[----:B0-----:R-:W-:Y:S05]  /*2290*/  @!P1 BRA `(.L_x_1149) ;  /* 0x0000010400e89947 */ /* 0x001fea0003800000 */
.L_x_1148:
[----:B------:R-:W-:Y:S01]  /*22a0*/  R2UR UR5, R3 ;  /* 0x00000000030572ca */ /* 0x000fe200000e0000 */
[----:B------:R-:W-:Y:S01]  /*22b0*/  WARPGROUP.ARRIVE ;  /* 0x00000000000079c5 */ /* 0x000fe20000000000 */
[----:B------:R-:W-:Y:S01]  /*22c0*/  UMOV UR11, 0x40000040 ;  /* 0x40000040000b7882 */ /* 0x000fe20000000000 */
[----:B------:R-:W-:Y:S01]  /*22d0*/  UMOV UR9, 0x40000040 ;  /* 0x4000004000097882 */ /* 0x000fe20000000000 */
[----:B------:R-:W-:Y:S01]  /*22e0*/  UMOV UR13, 0x40000040 ;  /* 0x40000040000d7882 */ /* 0x000fe20000000000 */
[----:B------:R-:W-:Y:S01]  /*22f0*/  IMAD.U32 R11, RZ, RZ, UR9 ;  /* 0x00000009ff0b7e24 */ /* 0x000fe2000f8e00ff */
[----:B------:R-:W-:Y:S01]  /*2300*/  UMOV UR15, 0x40000040 ;  /* 0x40000040000f7882 */ /* 0x000fe20000000000 */
[----:B------:R-:W-:Y:S01]  /*2310*/  IMAD.U32 R9, RZ, RZ, UR13 ;  /* 0x0000000dff097e24 */ /* 0x000fe2000f8e00ff */
[----:B------:R-:W-:Y:S01]  /*2320*/  UMOV UR57, 0x40000040 ;  /* 0x4000004000397882 */ /* 0x000fe20000000000 */
[----:B------:R-:W-:Y:S01]  /*2330*/  UMOV UR59, 0x40000040 ;  /* 0x40000040003b7882 */ /* 0x000fe20000000000 */
[----:B------:R-:W-:Y:S01]  /*2340*/  UMOV UR17, 0x40000040 ;  /* 0x4000004000117882 */ /* 0x000fe20000000000 */
[----:B------:R-:W-:Y:S01]  /*2350*/  UMOV UR19, 0x40000040 ;  /* 0x4000004000137882 */ /* 0x000fe20000000000 */
[----:B------:R-:W-:Y:S01]  /*2360*/  UMOV UR21, 0x40000040 ;  /* 0x4000004000157882 */ /* 0x000fe20000000000 */
[----:B------:R-:W-:Y:S01]  /*2370*/  UIADD3 UR4, UR5, 0x400, URZ ;  /* 0x0000040005047890 */ /* 0x000fe2000fffe03f */
[----:B-1--4-:R-:W1:Y:S01]  /*2380*/  S2R R0, SR_TID.X ;  /* 0x0000000000007919 */ /* 0x012e620000002100 */
[----:B------:R-:W-:-:S02]  /*2390*/  ULEA UR40, UR40, UR5, 0xd ;  /* 0x0000000528287291 */ /* 0x000fc4000f8e683f */
[----:B------:R-:W-:Y:S02]  /*23a0*/  USHF.R.U32.HI UR4, URZ, 0x4, UR4 ;  /* 0x000000043f047899 */ /* 0x000fe40008011604 */
[----:B------:R-:W-:Y:S02]  /*23b0*/  UIADD3 UR40, UR40, 0x22400, URZ ;  /* 0x0002240028287890 */ /* 0x000fe4000fffe03f */
[----:B------:R-:W-:Y:S02]  /*23c0*/  ULOP3.LUT UR7, UR4, 0x3fff, URZ, 0xc0, !UPT ;  /* 0x00003fff04077892 */ /* 0x000fe4000f8ec03f */
[----:B------:R-:W-:Y:S02]  /*23d0*/  USHF.R.U32.HI UR40, URZ, 0x4, UR40 ;  /* 0x000000043f287899 */ /* 0x000fe40008011628 */
[----:B------:R-:W-:Y:S02]  /*23e0*/  ULOP3.LUT UR60, UR7, 0x10000, URZ, 0xfc, !UPT ;  /* 0x00010000073c7892 */ /* 0x000fe4000f8efc3f */
[----:B------:R-:W-:-:S02]  /*23f0*/  ULOP3.LUT UR4, UR40, 0x3fff, URZ, 0xc0, !UPT ;  /* 0x00003fff28047892 */ /* 0x000fc4000f8ec03f */
[----:B------:R-:W-:Y:S02]  /*2400*/  UIMAD UR5, UR38, 0xc00, UR60 ;  /* 0x00000c00260578a4 */ /* 0x000fe4000f8e023c */
[----:B------:R-:W-:Y:S02]  /*2410*/  ULOP3.LUT UR4, UR4, 0x10000, URZ, 0xfc, !UPT ;  /* 0x0001000004047892 */ /* 0x000fe4000f8efc3f */
[----:B------:R-:W-:Y:S02]  /*2420*/  UIADD3 UR58, UR5, 0x302, URZ ;  /* 0x00000302053a7890 */ /* 0x000fe4000fffe03f */
[----:B------:R-:W-:Y:S01]  /*2430*/  UIADD3 UR56, UR4, 0x402, URZ ;  /* 0x0000040204387890 */ /* 0x000fe2000fffe03f */
[----:B------:R-:W-:Y:S02]  /*2440*/  UMOV UR10, UR5 ;  /* 0x00000005000a7c82 */ /* 0x000fe40008000000 */
[----:B------:R-:W-:Y:S01]  /*2450*/  UMOV UR8, UR4 ;  /* 0x0000000400087c82 */ /* 0x000fe20008000000 */
[----:B------:R-:W-:Y:S01]  /*2460*/  UIADD3 UR16, UR4, 0x800, URZ ;  /* 0x0000080004107890 */ /* 0x000fe2000fffe03f */
[----:B------:R-:W-:Y:S01]  /*2470*/  HGMMA.64x96x16.F32.BF16 R24, gdesc[UR8], R24, gsb0 ;  /* 0x01600000081879f0 */ /* 0x000fe20008001818 */
[----:B------:R-:W-:Y:S01]  /*2480*/  IMAD.U32 R10, RZ, RZ, UR8 ;  /* 0x00000008ff0a7e24 */ /* 0x000fe2000f8e00ff */
[----:B------:R-:W-:-:S02]  /*2490*/  UIADD3 UR8, UR4, 0x2, URZ ;  /* 0x0000000204087890 */ /* 0x000fc4000fffe03f */
[----:B------:R-:W-:Y:S02]  /*24a0*/  UIADD3 UR9, UR5, 0x2, URZ ;  /* 0x0000000205097890 */ /* 0x000fe4000fffe03f */
[----:B------:R-:W-:Y:S01]  /*24b0*/  UIADD3 UR10, UR5, 0x304, URZ ;  /* 0x00000304050a7890 */ /* 0x000fe2000fffe03f */
[----:B-1----:R-:W-:Y:S01]  /*24c0*/  SHF.R.U32.HI R0, RZ, 0x7, R0 ;  /* 0x00000007ff007819 */ /* 0x002fe20000011600 */
[----:B------:R-:W-:Y:S01]  /*24d0*/  UMOV UR11, 0x40000040 ;  /* 0x40000040000b7882 */ /* 0x000fe20000000000 */
[----:B------:R-:W-:Y:S01]  /*24e0*/  UMOV UR12, UR8 ;  /* 0x00000008000c7c82 */ /* 0x000fe20008000000 */
[----:B------:R-:W-:Y:S01]  /*24f0*/  UIADD3 UR8, UR4, 0x4, URZ ;  /* 0x0000000404087890 */ /* 0x000fe2000fffe03f */
[----:B------:R-:W-:Y:S01]  /*2500*/  IMAD.U32 R8, RZ, RZ, UR12 ;  /* 0x0000000cff087e24 */ /* 0x000fe2000f8e00ff */
[----:B------:R-:W-:Y:S01]  /*2510*/  UMOV UR14, UR9 ;  /* 0x00000009000e7c82 */ /* 0x000fe20008000000 */
[----:B------:R-:W-:Y:S01]  /*2520*/  UIADD3 UR9, UR5, 0x4, URZ ;  /* 0x0000000405097890 */ /* 0x000fe2000fffe03f */
[----:B------:R-:W-:Y:S01]  /*2530*/  IADD3 R0, -R0, 0xb, RZ ;  /* 0x0000000b00007810 */ /* 0x000fe20007ffe1ff */
[----:B------:R-:W-:-:S02]  /*2540*/  UIADD3 UR18, UR5, 0x600, URZ ;  /* 0x0000060005127890 */ /* 0x000fc4000fffe03f */
[----:B------:R-:W-:Y:S02]  /*2550*/  UIADD3 UR20, UR4, 0x802, URZ ;  /* 0x0000080204147890 */ /* 0x000fe4000fffe03f */
[----:B------:R-:W-:Y:S01]  /*2560*/  UIADD3 UR22, UR5, 0x602, URZ ;  /* 0x0000060205167890 */ /* 0x000fe2000fffe03f */
        /* <DEDUP_REMOVED lines=25> */
[----:B------:R-:W-:Y:S02]  /*2700*/  WARPGROUP.DEPBAR.LE gsb0, 0x0 ;  /* 0x00008000000079c5 */ /* 0x000fe40000010000 */
[----:B------:R-:W-:-:S06]  /*2710*/  WARPGROUP.ARRIVE ;  /* 0x00000000000079c5 */ /* 0x000fcc0000000000 */
[----:B------:R-:W-:Y:S01]  /*2720*/  HGMMA.64x96x16.F32.BF16 R24, gdesc[UR12], R24, gsb0 ;  /* 0x016000000c1879f0 */ /* 0x000fe20008001818 */
[----:B------:R-:W-:Y:S01]  /*2730*/  UMOV UR12, UR8 ;  /* 0x00000008000c7c82 */ /* 0x000fe20008000000 */
[----:B------:R-:W-:Y:S01]  /*2740*/  UMOV UR13, 0x40000040 ;  /* 0x40000040000d7882 */ /* 0x000fe20000000000 */
[----:B------:R-:W-:Y:S01]  /*2750*/  UMOV UR14, UR9 ;  /* 0x00000009000e7c82 */ /* 0x000fe20008000000 */
[----:B------:R-:W-:Y:S01]  /*2760*/  UMOV UR15, 0x40000040 ;  /* 0x40000040000f7882 */ /* 0x000fe20000000000 */
[----:B------:R-:W-:Y:S01]  /*2770*/  UIADD3 UR8, UR4, 0x6, URZ ;  /* 0x0000000604087890 */ /* 0x000fe2000fffe03f */
[----:B------:R-:W-:Y:S01]  /*2780*/  MOV R6, UR12 ;  /* 0x0000000c00067c02 */ /* 0x000fe20008000f00 */
[----:B------:R-:W-:Y:S01]  /*2790*/  UIADD3 UR9, UR5, 0x6, URZ ;  /* 0x0000000605097890 */ /* 0x000fe2000fffe03f */
        /* <DEDUP_REMOVED lines=9> */
[----:B------:R-:W-:Y:S01]  /*2830*/  IMAD.U32 R4, RZ, RZ, UR12 ;  /* 0x0000000cff047e24 */ /* 0x000fe2000f8e00ff */
[----:B------:R-:W-:Y:S01]  /*2840*/  UIADD3 UR9, UR5, 0x300, URZ ;  /* 0x0000030005097890 */ /* 0x000fe2000fffe03f */
[----:B0--3--:R-:W-:Y:S01]  /*2850*/  IMAD.U32 R5, RZ, RZ, UR13 ;  /* 0x0000000dff057e24 */ /* 0x009fe2000f8e00ff */
        /* <DEDUP_REMOVED lines=8> */
[----:B--2---:R-:W-:Y:S01]  /*28e0*/  IMAD.U32 R2, RZ, RZ, UR12 ;  /* 0x0000000cff027e24 */ /* 0x004fe2000f8e00ff */
[----:B------:R-:W-:Y:S01]  /*28f0*/  UMOV UR9, 0x40000040 ;  /* 0x4000004000097882 */ /* 0x000fe20000000000 */
[----:B------:R-:W-:Y:S01]  /*2900*/  IMAD.U32 R3, RZ, RZ, UR13 ;  /* 0x0000000dff037e24 */ /* 0x000fe2000f8e00ff */
[----:B------:R-:W-:Y:S02]  /*2910*/  WARPGROUP.DEPBAR.LE gsb0, 0x0 ;  /* 0x00008000000079c5 */ /* 0x000fe40000010000 */
[----:B------:R-:W-:-:S06]  /*2920*/  WARPGROUP.ARRIVE ;  /* 0x00000000000079c5 */ /* 0x000fcc0000000000 */
[----:B------:R-:W-:Y:S01]  /*2930*/  HGMMA.64x96x16.F32.BF16 R24, gdesc[UR12], R24, gsb0 ;  /* 0x016000000c1879f0 */ /* 0x000fe20008001818 */
        /* <DEDUP_REMOVED lines=41> */
.L_x_1150:
[----:B------:R-:W-:Y:S01]  /*2bd0*/  ULDC UR4, c[0x0][0xad0] ;  /* 0x0002b40000047ab9 */ /* 0x000fe20000000800 */
[----:B------:R-:W-:Y:S02]  /*2be0*/  IMAD R152, R164, -0x60, R152 ;  /* 0xffffffa0a4987824 */ /* 0x000fe400078e0298 */
        /* <DEDUP_REMOVED lines=9> */
[----:B------:R-:W-:Y:S01]  /*2c80*/  IADD3 R152, -R23, 0x60, R152 ;  /* 0x0000006017987810 */ /* 0x000fe20007ffe198 */
[----:B------:R-:W-:Y:S01]  /*2c90*/  FMUL.FTZ R32, R32, UR4 ;  /* 0x0000000420207c20 */ /* 0x000fe20008410000 */
[----:B------:R-:W-:Y:S01]  /*2ca0*/  FMUL.FTZ R34, R34, UR4 ;  /* 0x0000000422227c20 */ /* 0x000fe20008410000 */
[----:B------:R-:W-:Y:S01]  /*2cb0*/  FMUL.FTZ R35, R35, UR4 ;  /* 0x0000000423237c20 */ /* 0x000fe20008410000 */
[C---:B------:R-:W-:Y:S01]  /*2cc0*/  ISETP.GT.AND P1, PT, R152.reuse, RZ, PT ;  /* 0x000000ff9800720c */ /* 0x040fe20003f24270 */
[----:B------:R-:W2:Y:S01]  /*2cd0*/  MUFU.TANH R27, R27 ;  /* 0x0000001b001b7308 */ /* 0x000ea20000002400 */
[----:B------:R-:W-:Y:S01]  /*2ce0*/  FMUL.FTZ R33, R33, UR4 ;  /* 0x0000000421217c20 */ /* 0x000fe20008410000 */
[----:B------:R-:W-:Y:S01]  /*2cf0*/  ISETP.GT.AND P6, PT, R152, 0x1, PT ;  /* 0x000000019800780c */ /* 0x000fe20003fc4270 */
[----:B------:R-:W-:Y:S01]  /*2d00*/  FMUL.FTZ R36, R36, UR4 ;  /* 0x0000000424247c20 */ /* 0x000fe20008410000 */
[----:B------:R-:W-:Y:S01]  /*2d10*/  FMUL.FTZ R38, R38, UR4 ;  /* 0x0000000426267c20 */ /* 0x000fe20008410000 */
[----:B------:R-:W-:Y:S01]  /*2d20*/  FMUL.FTZ R39, R39, UR4 ;  /* 0x0000000427277c20 */ /* 0x000fe20008410000 */
[C---:B------:R-:W-:Y:S01]  /*2d30*/  ISETP.GT.AND P2, PT, R152.reuse, 0x8, PT ;  /* 0x000000089800780c */ /* 0x040fe20003f44270 */
[----:B------:R-:W-:Y:S01]  /*2d40*/  FMUL.FTZ R37, R37, UR4 ;  /* 0x0000000425257c20 */ /* 0x000fe20008410000 */
[----:B------:R1:W3:Y:S01]  /*2d50*/  MUFU.TANH R20, R24 ;  /* 0x0000001800147308 */ /* 0x0002e20000002400 */
[----:B------:R-:W-:Y:S01]  /*2d60*/  ISETP.GT.AND P3, PT, R152, 0x9, PT ;  /* 0x000000099800780c */ /* 0x000fe20003f64270 */
[----:B------:R-:W-:Y:S01]  /*2d70*/  FMUL.FTZ R40, R40, UR4 ;  /* 0x0000000428287c20 */ /* 0x000fe20008410000 */
[----:B------:R-:W-:Y:S01]  /*2d80*/  FMUL.FTZ R42, R42, UR4 ;  /* 0x000000042a2a7c20 */ /* 0x000fe20008410000 */
[----:B------:R-:W-:Y:S01]  /*2d90*/  FMUL.FTZ R43, R43, UR4 ;  /* 0x000000042b2b7c20 */ /* 0x000fe20008410000 */
[C---:B------:R-:W-:Y:S01]  /*2da0*/  ISETP.GT.AND P5, PT, R152.reuse, 0x10, PT ;  /* 0x000000109800780c */ /* 0x040fe20003fa4270 */
[----:B------:R-:W-:Y:S01]  /*2db0*/  FMUL.FTZ R41, R41, UR4 ;  /* 0x0000000429297c20 */ /* 0x000fe20008410000 */
[----:B------:R-:W-:Y:S01]  /*2dc0*/  ISETP.GT.AND P4, PT, R152, 0x11, PT ;  /* 0x000000119800780c */ /* 0x000fe20003f84270 */
[----:B------:R3:W4:Y:S01]  /*2dd0*/  MUFU.TANH R21, R25 ;  /* 0x0000001900157308 */ /* 0x0007220000002400 */
[----:B-1----:R-:W-:Y:S01]  /*2de0*/  FSEL R24, R26, -INF , P1 ;  /* 0xff8000001a187808 */ /* 0x002fe20000800000 */
[----:B------:R-:W-:Y:S01]  /*2df0*/  FMUL.FTZ R44, R44, UR4 ;  /* 0x000000042c2c7c20 */ /* 0x000fe20008410000 */
[----:B--2---:R-:W-:Y:S01]  /*2e00*/  FSEL R26, R27, -INF , P6 ;  /* 0xff8000001b1a7808 */ /* 0x004fe20003000000 */
[----:B------:R-:W-:Y:S01]  /*2e10*/  FMUL.FTZ R45, R45, UR4 ;  /* 0x000000042d2d7c20 */ /* 0x000fe20008410000 */
[----:B------:R-:W-:Y:S01]  /*2e20*/  FMUL.FTZ R48, R48, UR4 ;  /* 0x0000000430307c20 */ /* 0x000fe20008410000 */
[----:B------:R-:W-:Y:S01]  /*2e30*/  FMUL.FTZ R49, R49, UR4 ;  /* 0x0000000431317c20 */ /* 0x000fe20008410000 */
[----:B------:R-:W-:Y:S01]  /*2e40*/  FMUL.FTZ R46, R46, UR4 ;  /* 0x000000042e2e7c20 */ /* 0x000fe20008410000 */
[----:B------:R-:W-:Y:S01]  /*2e50*/  MUFU.TANH R73, R28 ;  /* 0x0000001c00497308 */ /* 0x000fe20000002400 */
[----:B---3--:R-:W-:Y:S01]  /*2e60*/  FSEL R25, R20, -INF , P1 ;  /* 0xff80000014197808 */ /* 0x008fe20000800000 */
[----:B------:R-:W-:Y:S01]  /*2e70*/  FMUL.FTZ R52, R52, UR4 ;  /* 0x0000000434347c20 */ /* 0x000fe20008410000 */
[----:B------:R-:W-:Y:S01]  /*2e80*/  ISETP.GT.AND P1, PT, R152, 0x18, PT ;  /* 0x000000189800780c */ /* 0x000fe20003f24270 */
[----:B------:R-:W-:Y:S01]  /*2e90*/  FMUL.FTZ R47, R47, UR4 ;  /* 0x000000042f2f7c20 */ /* 0x000fe20008410000 */
[----:B------:R-:W-:Y:S01]  /*2ea0*/  FMUL.FTZ R53, R53, UR4 ;  /* 0x0000000435357c20 */ /* 0x000fe20008410000 */
[----:B------:R-:W-:Y:S01]  /*2eb0*/  FMUL.FTZ R50, R50, UR4 ;  /* 0x0000000432327c20 */ /* 0x000fe20008410000 */
[----:B------:R-:W-:Y:S01]  /*2ec0*/  FMUL.FTZ R56, R56, UR4 ;  /* 0x0000000438387c20 */ /* 0x000fe20008410000 */
[----:B------:R-:W1:Y:S01]  /*2ed0*/  MUFU.TANH R30, R30 ;  /* 0x0000001e001e7308 */ /* 0x000e620000002400 */
[----:B----4-:R-:W-:Y:S01]  /*2ee0*/  FSEL R27, R21, -INF , P6 ;  /* 0xff800000151b7808 */ /* 0x010fe20003000000 */
[----:B------:R-:W-:Y:S01]  /*2ef0*/  FMUL.FTZ R51, R51, UR4 ;  /* 0x0000000433337c20 */ /* 0x000fe20008410000 */
[----:B------:R-:W-:Y:S01]  /*2f00*/  FMUL.FTZ R57, R57, UR4 ;  /* 0x0000000439397c20 */ /* 0x000fe20008410000 */
[----:B------:R-:W-:Y:S01]  /*2f10*/  FMUL.FTZ R54, R54, UR4 ;  /* 0x0000000436367c20 */ /* 0x000fe20008410000 */
[----:B------:R-:W-:Y:S01]  /*2f20*/  FMNMX.FTZ R20, R25, R27, !PT ;  /* 0x0000001b19147209 */ /* 0x000fe20007810000 */
        /* <DEDUP_REMOVED lines=8> */
[----:B------:R-:W-:Y:S01]  /*2fb0*/  ISETP.GT.AND P6, PT, R152, 0x50, PT ;  /* 0x000000509800780c */ /* 0x000fe20003fc4270 */
[----:B------:R-:W-:Y:S01]  /*2fc0*/  FMUL.FTZ R59, R59, UR4 ;  /* 0x000000043b3b7c20 */ /* 0x000fe20008410000 */
[----:B------:R3:W4:Y:S01]  /*2fd0*/  MUFU.TANH R74, R29 ;  /* 0x0000001d004a7308 */ /* 0x0007220000002400 */
[----:B-1----:R-:W-:Y:S01]  /*2fe0*/  FSEL R28, R30, -INF , P2 ;  /* 0xff8000001e1c7808 */ /* 0x002fe20001000000 */
[----:B------:R-:W-:Y:S01]  /*2ff0*/  FMUL.FTZ R62, R62, UR4 ;  /* 0x000000043e3e7c20 */ /* 0x000fe20008410000 */
[----:B------:R-:W-:Y:S01]  /*3000*/  FMUL.FTZ R63, R63, UR4 ;  /* 0x000000043f3f7c20 */ /* 0x000fe20008410000 */
[----:B------:R-:W-:Y:S01]  /*3010*/  FMUL.FTZ R66, R66, UR4 ;  /* 0x0000000442427c20 */ /* 0x000fe20008410000 */
[----:B------:R-:W-:Y:S01]  /*3020*/  FMUL.FTZ R67, R67, UR4 ;  /* 0x0000000443437c20 */ /* 0x000fe20008410000 */
[----:B------:R-:W-:Y:S01]  /*3030*/  FMUL.FTZ R69, R69, UR4 ;  /* 0x0000000445457c20 */ /* 0x000fe20008410000 */
[----:B------:R-:W-:Y:S01]  /*3040*/  FMUL.FTZ R70, R70, UR4 ;  /* 0x0000000446467c20 */ /* 0x000fe20008410000 */
[----:B------:R-:W-:Y:S01]  /*3050*/  MUFU.TANH R75, R32 ;  /* 0x00000020004b7308 */ /* 0x000fe20000002400 */
[----:B---3--:R-:W-:Y:S01]  /*3060*/  FSEL R29, R73, -INF , P2 ;  /* 0xff800000491d7808 */ /* 0x008fe20001000000 */
[----:B------:R-:W-:Y:S01]  /*3070*/  FMUL.FTZ R71, R71, UR4 ;  /* 0x0000000447477c20 */ /* 0x000fe20008410000 */
[----:B--2---:R-:W-:Y:S01]  /*3080*/  FSEL R30, R31, -INF , P3 ;  /* 0xff8000001f1e7808 */ /* 0x004fe20001800000 */
[----:B------:R-:W-:Y:S01]  /*3090*/  ULDC UR10, c[0x0][0xa80] ;  /* 0x0002a000000a7ab9 */ /* 0x000fe20000000800 */
[----:B------:R-:W-:Y:S01]  /*30a0*/  FMNMX.FTZ R20, R29, R20, !PT ;  /* 0x000000141d147209 */ /* 0x000fe20007810000 */
[----:B------:R-:W1:Y:S01]  /*30b0*/  S2UR UR5, SR_CgaCtaId ;  /* 0x00000000000579c3 */ /* 0x000e620000008800 */
[----:B------:R-:W-:Y:S01]  /*30c0*/  ISETP.GT.AND P2, PT, R152, 0x19, PT ;  /* 0x000000199800780c */ /* 0x000fe20003f44270 */
[----:B------:R-:W2:Y:S01]  /*30d0*/  MUFU.TANH R34, R34 ;  /* 0x0000002200227308 */ /* 0x000ea20000002400 */
[----:B----4-:R-:W-:Y:S01]  /*30e0*/  FSEL R31, R74, -INF , P3 ;  /* 0xff8000004a1f7808 */ /* 0x010fe20001800000 */
[----:B------:R-:W-:Y:S01]  /*30f0*/  UIADD3 UR4, UR6, 0x32440, URZ ;  /* 0x0003244006047890 */ /* 0x000fe2000fffe03f */
[----:B------:R-:W-:Y:S01]  /*3100*/  ISETP.GT.AND P3, PT, R152, 0x20, PT ;  /* 0x000000209800780c */ /* 0x000fe20003f64270 */
[----:B------:R-:W-:Y:S01]  /*3110*/  ULOP3.LUT UR7, UR7, 0x3000000, URZ, 0xfc, !UPT ;  /* 0x0300000007077892 */ /* 0x000fe2000f8efc3f */
[----:B------:R-:W-:Y:S01]  /*3120*/  FMNMX.FTZ R20, R31, R20, !PT ;  /* 0x000000141f147209 */ /* 0x000fe20007810000 */
[----:B------:R-:W-:Y:S01]  /*3130*/  UMOV UR15, 0x40000040 ;  /* 0x40000040000f7882 */ /* 0x000fe20000000000 */
[----:B------:R-:W-:Y:S01]  /*3140*/  UMOV UR19, 0x40000040 ;  /* 0x4000004000137882 */ /* 0x000fe20000000000 */
[----:B------:R-:W3:Y:S01]  /*3150*/  MUFU.TANH R35, R35 ;  /* 0x0000002300237308 */ /* 0x000ee20000002400 */
[----:B------:R-:W-:-:S04]  /*3160*/  UIMAD UR14, UR38, 0xc00, UR7 ;  /* 0x00000c00260e78a4 */ /* 0x000fc8000f8e0207 */
[----:B------:R-:W-:-:S03]  /*3170*/  UIADD3 UR18, UR14, 0x80, URZ ;  /* 0x000000800e127890 */ /* 0x000fc6000fffe03f */
[----:B------:R4:W5:Y:S01]  /*3180*/  MUFU.TANH R76, R33 ;  /* 0x00000021004c7308 */ /* 0x0009620000002400 */
[----:B--2---:R-:W-:Y:S01]  /*3190*/  FSEL R32, R34, -INF , P5 ;  /* 0xff80000022207808 */ /* 0x004fe20002800000 */
[----:B-1----:R-:W-:-:S06]  /*31a0*/  UPRMT UR4, UR5, 0x654, UR4 ;  /* 0x0000065405047896 */ /* 0x002fcc0008000004 */
[----:B------:R-:W-:Y:S01]  /*31b0*/  MUFU.TANH R77, R36 ;  /* 0x00000024004d7308 */ /* 0x000fe20000002400 */
[----:B----4-:R-:W-:Y:S02]  /*31c0*/  FSEL R33, R75, -INF , P5 ;  /* 0xff8000004b217808 */ /* 0x010fe40002800000 */
[----:B---3--:R-:W-:Y:S02]  /*31d0*/  FSEL R34, R35, -INF , P4 ;  /* 0xff80000023227808 */ /* 0x008fe40002000000 */
[----:B------:R-:W-:Y:S02]  /*31e0*/  FMNMX.FTZ R20, R33, R20, !PT ;  /* 0x0000001421147209 */ /* 0x000fe40007810000 */
[----:B------:R-:W-:Y:S01]  /*31f0*/  ISETP.GT.AND P5, PT, R152, 0x21, PT ;  /* 0x000000219800780c */ /* 0x000fe20003fa4270 */
[----:B------:R-:W1:Y:S01]  /*3200*/  MUFU.TANH R38, R38 ;  /* 0x0000002600267308 */ /* 0x000e620000002400 */
[----:B-----5:R-:W-:Y:S01]  /*3210*/  FSEL R35, R76, -INF , P4 ;  /* 0xff8000004c237808 */ /* 0x020fe20002000000 */
[----:B------:R-:W-:Y:S01]  /*3220*/  SYNCS.ARRIVE.TRANS64.RED.A1T0 RZ, [UR4], RZ ;  /* 0x000000ffffff79a7 */ /* 0x000fe20008100404 */
[----:B------:R-:W-:Y:S01]  /*3230*/  ISETP.GT.AND P4, PT, R152, 0x28, PT ;  /* 0x000000289800780c */ /* 0x000fe20003f84270 */
[----:B------:R-:W-:Y:S01]  /*3240*/  UIADD3 UR4, UR14, 0x100, URZ ;  /* 0x000001000e047890 */ /* 0x000fe2000fffe03f */
[----:B------:R-:W-:-:S03]  /*3250*/  FMNMX.FTZ R20, R35, R20, !PT ;  /* 0x0000001423147209 */ /* 0x000fc60007810000 */
[----:B------:R-:W2:Y:S08]  /*3260*/  MUFU.TANH R39, R39 ;  /* 0x0000002700277308 */ /* 0x000eb00000002400 */
[----:B------:R3:W4:Y:S01]  /*3270*/  MUFU.TANH R78, R37 ;  /* 0x00000025004e7308 */ /* 0x0007220000002400 */
[----:B-1----:R-:W-:-:S07]  /*3280*/  FSEL R36, R38, -INF , P1 ;  /* 0xff80000026247808 */ /* 0x002fce0000800000 */
[----:B------:R-:W-:Y:S01]  /*3290*/  MUFU.TANH R79, R40 ;  /* 0x00000028004f7308 */ /* 0x000fe20000002400 */
[----:B---3--:R-:W-:Y:S02]  /*32a0*/  FSEL R37, R77, -INF , P1 ;  /* 0xff8000004d257808 */ /* 0x008fe40000800000 */
[----:B--2---:R-:W-:Y:S02]  /*32b0*/  FSEL R38, R39, -INF , P2 ;  /* 0xff80000027267808 */ /* 0x004fe40001000000 */
[----:B------:R-:W-:Y:S02]  /*32c0*/  FMNMX.FTZ R20, R37, R20, !PT ;  /* 0x0000001425147209 */ /* 0x000fe40007810000 */
[----:B------:R-:W-:Y:S01]  /*32d0*/  ISETP.GT.AND P1, PT, R152, 0x29, PT ;  /* 0x000000299800780c */ /* 0x000fe20003f24270 */
[----:B------:R-:W1:Y:S01]  /*32e0*/  MUFU.TANH R42, R42 ;  /* 0x0000002a002a7308 */ /* 0x000e620000002400 */
[----:B----4-:R-:W-:Y:S02]  /*32f0*/  FSEL R39, R78, -INF , P2 ;  /* 0xff8000004e277808 */ /* 0x010fe40001000000 */
[----:B------:R-:W-:-:S02]  /*3300*/  ISETP.GT.AND P2, PT, R152, 0x30, PT ;  /* 0x000000309800780c */ /* 0x000fc40003f44270 */
        /* <DEDUP_REMOVED lines=14> */
[----:B------:R-:W3:Y:S01]  /*33f0*/  MUFU.TANH R49, R49 ;  /* 0x0000003100317308 */ /* 0x000ee20000002400 */
[----:B-1----:R-:W-:-:S07]  /*3400*/  FSEL R45, R45, -INF , P1 ;  /* 0xff8000002d2d7808 */ /* 0x002fce0000800000 */
[----:B------:R-:W1:Y:S01]  /*3410*/  MUFU.TANH R46, R46 ;  /* 0x0000002e002e7308 */ /* 0x000e620000002400 */
[----:B--2---:R-:W-:-:S07]  /*3420*/  FSEL R182, R48, -INF , P2 ;  /* 0xff80000030b67808 */ /* 0x004fce0001000000 */
[----:B------:R2:W4:Y:S01]  /*3430*/  MUFU.TANH R163, R47 ;  /* 0x0000002f00a37308 */ /* 0x0005220000002400 */
[----:B---3--:R-:W-:-:S07]  /*3440*/  FSEL R181, R49, -INF , P3 ;  /* 0xff80000031b57808 */ /* 0x008fce0001800000 */
[----:B------:R-:W3:Y:S01]  /*3450*/  MUFU.TANH R52, R52 ;  /* 0x0000003400347308 */ /* 0x000ee20000002400 */
[----:B--2---:R-:W-:Y:S02]  /*3460*/  FSEL R47, R44, -INF , P4 ;  /* 0xff8000002c2f7808 */ /* 0x004fe40002000000 */
[----:B-1----:R-:W-:Y:S02]  /*3470*/  FSEL R183, R46, -INF , P4 ;  /* 0xff8000002eb77808 */ /* 0x002fe40002000000 */
[----:B------:R-:W-:Y:S02]  /*3480*/  FMNMX.FTZ R20, R47, R20, !PT ;  /* 0x000000142f147209 */ /* 0x000fe40007810000 */
[----:B------:R-:W-:Y:S01]  /*3490*/  ISETP.GT.AND P4, PT, R152, 0x39, PT ;  /* 0x000000399800780c */ /* 0x000fe20003f84270 */
[----:B------:R-:W1:Y:S01]  /*34a0*/  MUFU.TANH R53, R53 ;  /* 0x0000003500357308 */ /* 0x000e620000002400 */
        /* <DEDUP_REMOVED lines=9> */
[----:B-1----:R-:W-:Y:S02]  /*3540*/  FSEL R180, R53, -INF , P4 ;  /* 0xff80000035b47808 */ /* 0x002fe40002000000 */
[----:B------:R-:W-:Y:S02]  /*3550*/  FMNMX.FTZ R21, R24, R26, !PT ;  /* 0x0000001a18157209 */ /* 0x000fe40007810000 */
[----:B------:R-:W-:Y:S02]  /*3560*/  FMNMX.FTZ R49, R180, R49, !PT ;  /* 0x00000031b4317209 */ /* 0x000fe40007810000 */
[----:B------:R-:W-:Y:S01]  /*3570*/  FMNMX.FTZ R21, R28, R21, !PT ;  /* 0x000000151c157209 */ /* 0x000fe20007810000 */
[----:B------:R-:W1:Y:S01]  /*3580*/  MUFU.TANH R51, R51 ;  /* 0x0000003300337308 */ /* 0x000e620000002400 */
[----:B--2---:R-:W-:-:S02]  /*3590*/  FSEL R177, R50, -INF , P2 ;  /* 0xff80000032b17808 */ /* 0x004fc40001000000 */
[----:B------:R-:W-:Y:S02]  /*35a0*/  ISETP.GT.AND P2, PT, R152, 0x41, PT ;  /* 0x000000419800780c */ /* 0x000fe40003f44270 */
[----:B------:R-:W-:-:S03]  /*35b0*/  FMNMX.FTZ R21, R30, R21, !PT ;  /* 0x000000151e157209 */ /* 0x000fc60007810000 */
[----:B------:R-:W2:Y:S01]  /*35c0*/  MUFU.TANH R57, R57 ;  /* 0x0000003900397308 */ /* 0x000ea20000002400 */
[----:B---3--:R-:W-:Y:S02]  /*35d0*/  FSEL R172, R56, -INF , P1 ;  /* 0xff80000038ac7808 */ /* 0x008fe40000800000 */
[----:B------:R-:W-:Y:S02]  /*35e0*/  FMNMX.FTZ R21, R32, R21, !PT ;  /* 0x0000001520157209 */ /* 0x000fe40007810000 */
[----:B------:R-:W-:-:S03]  /*35f0*/  FMNMX.FTZ R49, R172, R49, !PT ;  /* 0x00000031ac317209 */ /* 0x000fc60007810000 */
[----:B------:R-:W3:Y:S01]  /*3600*/  MUFU.TANH R54, R54 ;  /* 0x0000003600367308 */ /* 0x000ee20000002400 */
[----:B-1----:R-:W-:Y:S02]  /*3610*/  FSEL R175, R51, -INF , P3 ;  /* 0xff80000033af7808 */ /* 0x002fe40001800000 */
[----:B------:R-:W-:-:S05]  /*3620*/  ISETP.GT.AND P3, PT, R152, 0x48, PT ;  /* 0x000000489800780c */ /* 0x000fca0003f64270 */
[----:B------:R-:W1:Y:S01]  /*3630*/  MUFU.TANH R60, R60 ;  /* 0x0000003c003c7308 */ /* 0x000e620000002400 */
[----:B--2---:R-:W-:-:S04]  /*3640*/  FSEL R20, R57, -INF , P2 ;  /* 0xff80000039147808 */ /* 0x004fc80001000000 */
[----:B------:R-:W-:-:S03]  /*3650*/  FMNMX.FTZ R49, R20, R49, !PT ;  /* 0x0000003114317209 */ /* 0x000fc60007810000 */
[----:B------:R-:W2:Y:S01]  /*3660*/  MUFU.TANH R61, R61 ;  /* 0x0000003d003d7308 */ /* 0x000ea20000002400 */
[----:B---3--:R-:W-:Y:S02]  /*3670*/  FSEL R179, R54, -INF , P5 ;  /* 0xff80000036b37808 */ /* 0x008fe40002800000 */
[----:B------:R-:W-:-:S05]  /*3680*/  ISETP.GT.AND P5, PT, R152, 0x49, PT ;  /* 0x000000499800780c */ /* 0x000fca0003fa4270 */
[----:B------:R-:W3:Y:S01]  /*3690*/  MUFU.TANH R55, R55 ;  /* 0x0000003700377308 */ /* 0x000ee20000002400 */
[----:B-1----:R-:W-:-:S04]  /*36a0*/  FSEL R170, R60, -INF , P3 ;  /* 0xff8000003caa7808 */ /* 0x002fc80001800000 */
[----:B------:R-:W-:Y:S02]  /*36b0*/  FMNMX.FTZ R44, R170, R49, !PT ;  /* 0x00000031aa2c7209 */ /* 0x000fe40007810000 */
[----:B------:R-:W-:Y:S01]  /*36c0*/  FMNMX.FTZ R49, R34, R21, !PT ;  /* 0x0000001522317209 */ /* 0x000fe20007810000 */
[----:B------:R-:W1:Y:S01]  /*36d0*/  MUFU.TANH R64, R64 ;  /* 0x0000004000407308 */ /* 0x000e620000002400 */
[----:B--2---:R-:W-:Y:S02]  /*36e0*/  FSEL R167, R61, -INF , P5 ;  /* 0xff8000003da77808 */ /* 0x004fe40002800000 */
[----:B------:R-:W-:Y:S02]  /*36f0*/  FMNMX.FTZ R49, R36, R49, !PT ;  /* 0x0000003124317209 */ /* 0x000fe40007810000 */
[----:B------:R-:W-:Y:S02]  /*3700*/  FMNMX.FTZ R51, R167, R44, !PT ;  /* 0x0000002ca7337209 */ /* 0x000fe40007810000 */
[----:B------:R-:W-:Y:S01]  /*3710*/  FMNMX.FTZ R49, R38, R49, !PT ;  /* 0x0000003126317209 */ /* 0x000fe20007810000 */
[----:B------:R-:W2:Y:S01]  /*3720*/  MUFU.TANH R58, R58 ;  /* 0x0000003a003a7308 */ /* 0x000ea20000002400 */
[----:B---3--:R-:W-:-:S02]  /*3730*/  FSEL R178, R55, -INF , P4 ;  /* 0xff80000037b27808 */ /* 0x008fc40002000000 */
[----:B------:R-:W-:Y:S02]  /*3740*/  ISETP.GT.AND P4, PT, R152, 0x51, PT ;  /* 0x000000519800780c */ /* 0x000fe40003f84270 */
[----:B------:R-:W-:-:S03]  /*3750*/  FMNMX.FTZ R49, R40, R49, !PT ;  /* 0x0000003128317209 */ /* 0x000fc60007810000 */
[----:B------:R-:W3:Y:S01]  /*3760*/  MUFU.TANH R65, R65 ;  /* 0x0000004100417308 */ /* 0x000ee20000002400 */
[----:B-1----:R-:W-:-:S04]  /*3770*/  FSEL R168, R64, -INF , P6 ;  /* 0xff80000040a87808 */ /* 0x002fc80003000000 */
[----:B------:R-:W-:-:S03]  /*3780*/  FMNMX.FTZ R44, R168, R51, !PT ;  /* 0x00000033a82c7209 */ /* 0x000fc60007810000 */
[----:B------:R-:W1:Y:S01]  /*3790*/  MUFU.TANH R68, R68 ;  /* 0x0000004400447308 */ /* 0x000e620000002400 */
[----:B--2---:R-:W-:Y:S02]  /*37a0*/  FSEL R166, R58, -INF , P1 ;  /* 0xff8000003aa67808 */ /* 0x004fe40000800000 */
[----:B------:R-:W-:-:S05]  /*37b0*/  ISETP.GT.AND P1, PT, R152, 0x58, PT ;  /* 0x000000589800780c */ /* 0x000fca0003f24270 */
[----:B------:R-:W2:Y:S01]  /*37c0*/  MUFU.TANH R59, R59 ;  /* 0x0000003b003b7308 */ /* 0x000ea20000002400 */
[----:B---3--:R-:W-:-:S04]  /*37d0*/  FSEL R21, R65, -INF , P4 ;  /* 0xff80000041157808 */ /* 0x008fc80002000000 */
[----:B------:R-:W-:-:S03]  /*37e0*/  FMNMX.FTZ R44, R21, R44, !PT ;  /* 0x0000002c152c7209 */ /* 0x000fc60007810000 */
[----:B------:R-:W3:Y:S01]  /*37f0*/  MUFU.TANH R62, R62 ;  /* 0x0000003e003e7308 */ /* 0x000ee20000002400 */
[----:B-1----:R-:W-:-:S04]  /*3800*/  FSEL R173, R68, -INF , P1 ;  /* 0xff80000044ad7808 */ /* 0x002fc80000800000 */
[----:B------:R-:W-:Y:S02]  /*3810*/  FMNMX.FTZ R51, R173, R44, !PT ;  /* 0x0000002cad337209 */ /* 0x000fe40007810000 */
[----:B------:R-:W-:Y:S01]  /*3820*/  FMNMX.FTZ R44, R42, R49, !PT ;  /* 0x000000312a2c7209 */ /* 0x000fe20007810000 */
[----:B------:R-:W1:Y:S01]  /*3830*/  MUFU.TANH R63, R63 ;  /* 0x0000003f003f7308 */ /* 0x000e620000002400 */
[----:B--2---:R-:W-:Y:S02]  /*3840*/  FSEL R169, R59, -INF , P2 ;  /* 0xff8000003ba97808 */ /* 0x004fe40001000000 */
[----:B------:R-:W-:Y:S02]  /*3850*/  FMNMX.FTZ R44, R183, R44, !PT ;  /* 0x0000002cb72c7209 */ /* 0x000fe40007810000 */
[----:B------:R-:W-:Y:S02]  /*3860*/  ISETP.GT.AND P2, PT, R152, 0x59, PT ;  /* 0x000000599800780c */ /* 0x000fe40003f44270 */
[----:B------:R-:W-:Y:S01]  /*3870*/  FMNMX.FTZ R44, R163, R44, !PT ;  /* 0x0000002ca32c7209 */ /* 0x000fe20007810000 */
[----:B------:R-:W2:Y:S01]  /*3880*/  MUFU.TANH R66, R66 ;  /* 0x0000004200427308 */ /* 0x000ea20000002400 */
[----:B---3--:R-:W-:-:S02]  /*3890*/  FSEL R184, R62, -INF , P3 ;  /* 0xff8000003eb87808 */ /* 0x008fc40001800000 */
[----:B------:R-:W-:-:S04]  /*38a0*/  FMNMX.FTZ R44, R177, R44, !PT ;  /* 0x0000002cb12c7209 */ /* 0x000fc80007810000 */
[----:B------:R-:W-:Y:S01]  /*38b0*/  FMNMX.FTZ R44, R175, R44, !PT ;  /* 0x0000002caf2c7209 */ /* 0x000fe20007810000 */
[----:B------:R-:W3:Y:S01]  /*38c0*/  MUFU.TANH R67, R67 ;  /* 0x0000004300437308 */ /* 0x000ee20000002400 */
[----:B-1----:R-:W-:Y:S02]  /*38d0*/  FSEL R185, R63, -INF , P5 ;  /* 0xff8000003fb97808 */ /* 0x002fe40002800000 */
[----:B------:R-:W-:-:S04]  /*38e0*/  FMNMX.FTZ R49, R179, R44, !PT ;  /* 0x0000002cb3317209 */ /* 0x000fc80007810000 */
[----:B------:R-:W-:Y:S01]  /*38f0*/  FMNMX.FTZ R49, R178, R49, !PT ;  /* 0x00000031b2317209 */ /* 0x000fe20007810000 */
[----:B------:R-:W1:Y:S01]  /*3900*/  MUFU.TANH R69, R69 ;  /* 0x0000004500457308 */ /* 0x000e620000002400 */
[----:B--2---:R-:W-:Y:S02]  /*3910*/  FSEL R186, R66, -INF , P6 ;  /* 0xff80000042ba7808 */ /* 0x004fe40003000000 */
[----:B------:R-:W-:-:S04]  /*3920*/  FMNMX.FTZ R44, R166, R49, !PT ;  /* 0x00000031a62c7209 */ /* 0x000fc80007810000 */
[----:B------:R-:W-:Y:S01]  /*3930*/  FMNMX.FTZ R49, R169, R44, !PT ;  /* 0x0000002ca9317209 */ /* 0x000fe20007810000 */
        /* <DEDUP_REMOVED lines=8> */
[----:B------:R-:W-:Y:S02]  /*39c0*/  FMNMX.FTZ R49, R187, R44, !PT ;  /* 0x0000002cbb317209 */ /* 0x000fe40007810000 */
[----:B--2---:R-:W-:Y:S01]  /*39d0*/  FSEL R188, R70, -INF , P1 ;  /* 0xff80000046bc7808 */ /* 0x004fe20000800000 */
[----:B------:R-:W1:Y:S03]  /*39e0*/  SHFL.BFLY PT, R46, R51, 0x2, 0x1f ;  /* 0x0c401f00332e7f89 */ /* 0x000e6600000e0000 */
[----:B------:R-:W-:-:S02]  /*39f0*/  FMNMX.FTZ R44, R188, R49, !PT ;  /* 0x00000031bc2c7209 */ /* 0x000fc40007810000 */
[----:B---3--:R-:W-:-:S04]  /*3a00*/  FSEL R189, R71, -INF , P2 ;  /* 0xff80000047bd7808 */ /* 0x008fc80001000000 */
        /* <DEDUP_REMOVED lines=50> */
[----:B------:R2:W4:Y:S01]  /*3d30*/  MUFU.EX2 R153, R26 ;  /* 0x0000001a00997308 */ /* 0x0005220000000800 */
[--C-:B------:R-:W-:Y:S01]  /*3d40*/  FFMA.FTZ R188, R188, UR10, -R191.reuse ;  /* 0x0000000abcbc7c23 */ /* 0x100fe200080108bf */
[----:B------:R-:W-:Y:S01]  /*3d50*/  FFMA.FTZ R189, R189, UR10, -R191 ;  /* 0x0000000abdbd7c23 */ /* 0x000fe200080108bf */
[----:B------:R-:W-:-:S05]  /*3d60*/  FFMA.FTZ R168, R168, UR10, -R190 ;  /* 0x0000000aa8a87c23 */ /* 0x000fca00080108be */
[----:B------:R3:W-:Y:S01]  /*3d70*/  MUFU.EX2 R154, R31 ;  /* 0x0000001f009a7308 */ /* 0x0007e20000000800 */
[----:B--2---:R-:W-:Y:S01]  /*3d80*/  FADD.FTZ R26, R25, R152 ;  /* 0x00000098191a7221 */ /* 0x004fe20000010000 */
[----:B------:R-:W-:-:S06]  /*3d90*/  F2FP.BF16.F32.PACK_AB R152, R152, R25 ;  /* 0x000000199898723e */ /* 0x000fcc00000010ff */
[----:B------:R-:W2:Y:S01]  /*3da0*/  MUFU.EX2 R28, R28 ;  /* 0x0000001c001c7308 */ /* 0x000ea20000000800 */
[----:B---3--:R-:W-:Y:S01]  /*3db0*/  FADD.FTZ R31, R29, R26 ;  /* 0x0000001a1d1f7221 */ /* 0x008fe20000010000 */
[----:B----4-:R-:W-:Y:S01]  /*3dc0*/  FADD.FTZ R27, R24, R153 ;  /* 0x00000099181b7221 */ /* 0x010fe20000010000 */
[----:B------:R-:W-:-:S05]  /*3dd0*/  F2FP.BF16.F32.PACK_AB R153, R153, R24 ;  /* 0x000000189999723e */ /* 0x000fca00000010ff */
[----:B------:R-:W3:Y:S08]  /*3de0*/  MUFU.EX2 R33, R33 ;  /* 0x0000002100217308 */ /* 0x000ef00000000800 */
[----:B------:R4:W5:Y:S01]  /*3df0*/  MUFU.EX2 R155, R30 ;  /* 0x0000001e009b7308 */ /* 0x0009620000000800 */
[----:B--2---:R-:W-:-:S07]  /*3e00*/  FADD.FTZ R26, R28, R27 ;  /* 0x0000001b1c1a7221 */ /* 0x004fce0000010000 */
[----:B------:R-:W2:Y:S01]  /*3e10*/  MUFU.EX2 R156, R35 ;  /* 0x00000023009c7308 */ /* 0x000ea20000000800 */
[C---:B----4-:R-:W-:Y:S01]  /*3e20*/  FADD.FTZ R30, R154.reuse, R31 ;  /* 0x0000001f9a1e7221 */ /* 0x050fe20000010000 */
[----:B------:R-:W-:-:S03]  /*3e30*/  F2FP.BF16.F32.PACK_AB R154, R154, R29 ;  /* 0x0000001d9a9a723e */ /* 0x000fc600000010ff */
[----:B---3--:R-:W-:-:S03]  /*3e40*/  FADD.FTZ R27, R33, R30 ;  /* 0x0000001e211b7221 */ /* 0x008fc60000010000 */
[----:B------:R-:W3:Y:S01]  /*3e50*/  MUFU.EX2 R32, R32 ;  /* 0x0000002000207308 */ /* 0x000ee20000000800 */
[C---:B-----5:R-:W-:Y:S01]  /*3e60*/  FADD.FTZ R25, R155.reuse, R26 ;  /* 0x0000001a9b197221 */ /* 0x060fe20000010000 */
[----:B------:R-:W-:-:S06]  /*3e70*/  F2FP.BF16.F32.PACK_AB R155, R155, R28 ;  /* 0x0000001c9b9b723e */ /* 0x000fcc00000010ff */
[----:B------:R-:W4:Y:S01]  /*3e80*/  MUFU.EX2 R37, R37 ;  /* 0x0000002500257308 */ /* 0x000f220000000800 */
[C---:B--2---:R-:W-:Y:S01]  /*3e90*/  FADD.FTZ R26, R156.reuse, R27 ;  /* 0x0000001b9c1a7221 */ /* 0x044fe20000010000 */
[----:B------:R-:W-:-:S06]  /*3ea0*/  F2FP.BF16.F32.PACK_AB R156, R156, R33 ;  /* 0x000000219c9c723e */ /* 0x000fcc00000010ff */
[----:B------:R-:W2:Y:S01]  /*3eb0*/  MUFU.EX2 R157, R34 ;  /* 0x00000022009d7308 */ /* 0x000ea20000000800 */
[----:B---3--:R-:W-:-:S07]  /*3ec0*/  FADD.FTZ R24, R32, R25 ;  /* 0x0000001920187221 */ /* 0x008fce0000010000 */
[----:B------:R-:W3:Y:S01]  /*3ed0*/  MUFU.EX2 R158, R39 ;  /* 0x00000027009e7308 */ /* 0x000ee20000000800 */
[----:B----4-:R-:W-:-:S07]  /*3ee0*/  FADD.FTZ R27, R37, R26 ;  /* 0x0000001a251b7221 */ /* 0x010fce0000010000 */
[----:B------:R-:W4:Y:S01]  /*3ef0*/  MUFU.EX2 R36, R36 ;  /* 0x0000002400247308 */ /* 0x000f220000000800 */
[C---:B--2---:R-:W-:Y:S01]  /*3f00*/  FADD.FTZ R25, R157.reuse, R24 ;  /* 0x000000189d197221 */ /* 0x044fe20000010000 */
[----:B------:R-:W-:-:S06]  /*3f10*/  F2FP.BF16.F32.PACK_AB R157, R157, R32 ;  /* 0x000000209d9d723e */ /* 0x000fcc00000010ff */
[----:B------:R-:W2:Y:S01]  /*3f20*/  MUFU.EX2 R41, R41 ;  /* 0x0000002900297308 */ /* 0x000ea20000000800 */
[C---:B---3--:R-:W-:Y:S01]  /*3f30*/  FADD.FTZ R26, R158.reuse, R27 ;  /* 0x0000001b9e1a7221 */ /* 0x048fe20000010000 */
[----:B------:R-:W-:-:S06]  /*3f40*/  F2FP.BF16.F32.PACK_AB R158, R158, R37 ;  /* 0x000000259e9e723e */ /* 0x000fcc00000010ff */
[----:B------:R-:W3:Y:S01]  /*3f50*/  MUFU.EX2 R159, R38 ;  /* 0x00000026009f7308 */ /* 0x000ee20000000800 */
[----:B----4-:R-:W-:-:S07]  /*3f60*/  FADD.FTZ R24, R36, R25 ;  /* 0x0000001924187221 */ /* 0x010fce0000010000 */
[----:B------:R-:W4:Y:S01]  /*3f70*/  MUFU.EX2 R160, R43 ;  /* 0x0000002b00a07308 */ /* 0x000f220000000800 */
[----:B--2---:R-:W-:-:S07]  /*3f80*/  FADD.FTZ R27, R41, R26 ;  /* 0x0000001a291b7221 */ /* 0x004fce0000010000 */
[----:B------:R-:W2:Y:S01]  /*3f90*/  MUFU.EX2 R40, R40 ;  /* 0x0000002800287308 */ /* 0x000ea20000000800 */
[C---:B---3--:R-:W-:Y:S01]  /*3fa0*/  FADD.FTZ R25, R159.reuse, R24 ;  /* 0x000000189f197221 */ /* 0x048fe20000010000 */
[----:B------:R-:W-:-:S06]  /*3fb0*/  F2FP.BF16.F32.PACK_AB R159, R159, R36 ;  /* 0x000000249f9f723e */ /* 0x000fcc00000010ff */
[----:B------:R-:W3:Y:S01]  /*3fc0*/  MUFU.EX2 R47, R47 ;  /* 0x0000002f002f7308 */ /* 0x000ee20000000800 */
[C---:B----4-:R-:W-:Y:S01]  /*3fd0*/  FADD.FTZ R26, R160.reuse, R27 ;  /* 0x0000001ba01a7221 */ /* 0x050fe20000010000 */
[----:B------:R-:W-:-:S06]  /*3fe0*/  F2FP.BF16.F32.PACK_AB R160, R160, R41 ;  /* 0x00000029a0a0723e */ /* 0x000fcc00000010ff */
[----:B------:R-:W4:Y:S01]  /*3ff0*/  MUFU.EX2 R161, R42 ;  /* 0x0000002a00a17308 */ /* 0x000f220000000800 */
[----:B--2---:R-:W-:-:S07]  /*4000*/  FADD.FTZ R24, R40, R25 ;  /* 0x0000001928187221 */ /* 0x004fce0000010000 */
[----:B------:R-:W2:Y:S01]  /*4010*/  MUFU.EX2 R162, R45 ;  /* 0x0000002d00a27308 */ /* 0x000ea20000000800 */
[----:B---3--:R-:W-:-:S07]  /*4020*/  FADD.FTZ R25, R47, R26 ;  /* 0x0000001a2f197221 */ /* 0x008fce0000010000 */
[----:B------:R-:W-:Y:S01]  /*4030*/  MUFU.EX2 R20, R20 ;  /* 0x0000001400147308 */ /* 0x000fe20000000800 */
[C---:B----4-:R-:W-:Y:S01]  /*4040*/  FADD.FTZ R193, R161.reuse, R24 ;  /* 0x00000018a1c17221 */ /* 0x050fe20000010000 */
[----:B------:R-:W-:-:S06]  /*4050*/  F2FP.BF16.F32.PACK_AB R161, R161, R40 ;  /* 0x00000028a1a1723e */ /* 0x000fcc00000010ff */
[----:B------:R-:W-:Y:S01]  /*4060*/  MUFU.EX2 R166, R166 ;  /* 0x000000a600a67308 */ /* 0x000fe20000000800 */
[C---:B--2---:R-:W-:Y:S01]  /*4070*/  FADD.FTZ R192, R162.reuse, R25 ;  /* 0x00000019a2c07221 */ /* 0x044fe20000010000 */
[----:B------:R-:W-:Y:S02]  /*4080*/  F2FP.BF16.F32.PACK_AB R162, R162, R47 ;  /* 0x0000002fa2a2723e */ /* 0x000fe400000010ff */
[----:B-1----:R-:W-:-:S04]  /*4090*/  WARPGROUP.ARRIVE ;  /* 0x00000000000079c5 */ /* 0x002fc80000000000 */
[----:B------:R-:W-:Y:S02]  /*40a0*/  MUFU.EX2 R21, R21 ;  /* 0x0000001500157308 */ /* 0x000fe40000000800 */
[----:B------:R-:W-:Y:S01]  /*40b0*/  HGMMA.64x256x16.F32.BF16 R24, R152, gdesc[UR12].tnspB, RZ, !UPT, gsb0 ;  /* 0x43e0000c98187df0 */ /* 0x000fe2000c0018ff */
[----:B------:R-:W-:-:S05]  /*40c0*/  UMOV UR15, 0x40000040 ;  /* 0x40000040000f7882 */ /* 0x000fca0000000000 */
[----:B------:R-:W-:Y:S08]  /*40d0*/  MUFU.EX2 R173, R173 ;  /* 0x000000ad00ad7308 */ /* 0x000ff00000000800 */
[----:B------:R-:W-:Y:S08]  /*40e0*/  MUFU.EX2 R174, R174 ;  /* 0x000000ae00ae7308 */ /* 0x000ff00000000800 */
[----:B------:R-:W-:Y:S08]  /*40f0*/  MUFU.EX2 R186, R186 ;  /* 0x000000ba00ba7308 */ /* 0x000ff00000000800 */
[----:B------:R-:W-:Y:S08]  /*4100*/  MUFU.EX2 R187, R187 ;  /* 0x000000bb00bb7308 */ /* 0x000ff00000000800 */
[----:B------:R-:W-:Y:S08]  /*4110*/  MUFU.EX2 R188, R188 ;  /* 0x000000bc00bc7308 */ /* 0x000ff00000000800 */
[----:B------:R-:W-:Y:S01]  /*4120*/  MUFU.EX2 R189, R189 ;  /* 0x000000bd00bd7308 */ /* 0x000fe20000000800 */
[----:B------:R-:W-:-:S02]  /*4130*/  WARPGROUP.DEPBAR.LE gsb0, 0x0 ;  /* 0x00008000000079c5 */ /* 0x000fc40000010000 */
[----:B------:R-:W-:Y:S01]  /*4140*/  WARPGROUP.ARRIVE ;  /* 0x00000000000079c5 */ /* 0x000fe20000000000 */
[----:B------:R-:W-:Y:S01]  /*4150*/  FFMA.FTZ R152, R163, UR10, -R191 ;  /* 0x0000000aa3987c23 */ /* 0x000fe200080108bf */
[----:B------:R-:W-:-:S03]  /*4160*/  FFMA.FTZ R153, R182, UR10, -R190 ;  /* 0x0000000ab6997c23 */ /* 0x000fc600080108be */
[----:B------:R-:W1:Y:S01]  /*4170*/  MUFU.EX2 R163, R183 ;  /* 0x000000b700a37308 */ /* 0x000e620000000800 */
[----:B------:R-:W-:Y:S01]  /*4180*/  FFMA.FTZ R154, R181, UR10, -R190 ;  /* 0x0000000ab59a7c23 */ /* 0x000fe200080108be */
[----:B------:R-:W-:Y:S01]  /*4190*/  FFMA.FTZ R155, R177, UR10, -R191 ;  /* 0x0000000ab19b7c23 */ /* 0x000fe200080108bf */
[----:B------:R-:W-:Y:S01]  /*41a0*/  HGMMA.64x256x16.F32.BF16 R24, R156, gdesc[UR16].tnspB, R24, gsb0 ;  /* 0x43e000109c187df0 */ /* 0x000fe20008001818 */
[----:B------:R-:W-:Y:S01]  /*41b0*/  UMOV UR18, UR4 ;  /* 0x0000000400127c82 */ /* 0x000fe20008000000 */
[----:B------:R-:W-:Y:S01]  /*41c0*/  UMOV UR19, 0x40000040 ;  /* 0x4000004000137882 */ /* 0x000fe20000000000 */
[----:B------:R-:W-:Y:S02]  /*41d0*/  UIADD3 UR4, UR14, 0x180, URZ ;  /* 0x000001800e047890 */ /* 0x000fe4000fffe03f */
[----:B------:R-:W2:Y:S08]  /*41e0*/  MUFU.EX2 R152, R152 ;  /* 0x0000009800987308 */ /* 0x000eb00000000800 */
[----:B------:R-:W-:Y:S01]  /*41f0*/  MUFU.EX2 R153, R153 ;  /* 0x0000009900997308 */ /* 0x000fe20000000800 */
[----:B-1----:R-:W-:-:S07]  /*4200*/  FADD.FTZ R193, R163, R193 ;  /* 0x000000c1a3c17221 */ /* 0x002fce0000010000 */
[----:B------:R-:W1:Y:S01]  /*4210*/  MUFU.EX2 R154, R154 ;  /* 0x0000009a009a7308 */ /* 0x000e620000000800 */
[C---:B--2---:R-:W-:Y:S01]  /*4220*/  F2FP.BF16.F32.PACK_AB R163, R152.reuse, R163 ;  /* 0x000000a398a3723e */ /* 0x044fe200000010ff */
[----:B------:R-:W-:-:S06]  /*4230*/  FADD.FTZ R193, R152, R193 ;  /* 0x000000c198c17221 */ /* 0x000fcc0000010000 */
[----:B------:R-:W2:Y:S01]  /*4240*/  MUFU.EX2 R155, R155 ;  /* 0x0000009b009b7308 */ /* 0x000ea20000000800 */
[----:B-1----:R-:W-:Y:S01]  /*4250*/  F2FP.BF16.F32.PACK_AB R152, R154, R153 ;  /* 0x000000999a98723e */ /* 0x002fe200000010ff */
[----:B--2---:R-:W-:Y:S01]  /*4260*/  FADD.FTZ R193, R155, R193 ;  /* 0x000000c19bc17221 */ /* 0x004fe20000010000 */
[----:B------:R-:W-:Y:S02]  /*4270*/  WARPGROUP.DEPBAR.LE gsb0, 0x0 ;  /* 0x00008000000079c5 */ /* 0x000fe40000010000 */
[----:B------:R-:W-:Y:S01]  /*4280*/  WARPGROUP.ARRIVE ;  /* 0x00000000000079c5 */ /* 0x000fe20000000000 */
[--C-:B------:R-:W-:Y:S01]  /*4290*/  FFMA.FTZ R158, R175, UR10, -R191.reuse ;  /* 0x0000000aaf9e7c23 */ /* 0x100fe200080108bf */
[--C-:B------:R-:W-:Y:S01]  /*42a0*/  FFMA.FTZ R156, R176, UR10, -R190.reuse ;  /* 0x0000000ab09c7c23 */ /* 0x100fe200080108be */
[----:B------:R-:W-:Y:S01]  /*42b0*/  FFMA.FTZ R157, R180, UR10, -R190 ;  /* 0x0000000ab49d7c23 */ /* 0x000fe200080108be */
[----:B------:R-:W-:Y:S02]  /*42c0*/  FFMA.FTZ R159, R179, UR10, -R191 ;  /* 0x0000000ab39f7c23 */ /* 0x000fe400080108bf */
[----:B------:R-:W-:Y:S01]  /*42d0*/  HGMMA.64x256x16.F32.BF16 R24, R160, gdesc[UR16].tnspB, R24, gsb0 ;  /* 0x43e00010a0187df0 */ /* 0x000fe20008001818 */
[----:B------:R-:W1:Y:S01]  /*42e0*/  MUFU.EX2 R158, R158 ;  /* 0x0000009e009e7308 */ /* 0x000e620000000800 */
[----:B------:R-:W-:Y:S01]  /*42f0*/  UMOV UR18, UR4 ;  /* 0x0000000400127c82 */ /* 0x000fe20008000000 */
[----:B------:R-:W-:Y:S01]  /*4300*/  UMOV UR19, 0x40000040 ;  /* 0x4000004000137882 */ /* 0x000fe20000000000 */
[----:B------:R-:W-:-:S02]  /*4310*/  UIADD3 UR4, UR14, 0x200, URZ ;  /* 0x000002000e047890 */ /* 0x000fc4000fffe03f */
[----:B------:R-:W-:-:S03]  /*4320*/  UIADD3 UR14, UR14, 0x280, URZ ;  /* 0x000002800e0e7890 */ /* 0x000fc6000fffe03f */
[----:B------:R-:W-:Y:S08]  /*4330*/  MUFU.EX2 R156, R156 ;  /* 0x0000009c009c7308 */ /* 0x000ff00000000800 */
[----:B------:R-:W-:Y:S01]  /*4340*/  MUFU.EX2 R157, R157 ;  /* 0x0000009d009d7308 */ /* 0x000fe20000000800 */
[----:B-1----:R-:W-:-:S07]  /*4350*/  FADD.FTZ R193, R158, R193 ;  /* 0x000000c19ec17221 */ /* 0x002fce0000010000 */
[----:B------:R-:W1:Y:S02]  /*4360*/  MUFU.EX2 R159, R159 ;  /* 0x0000009f009f7308 */ /* 0x000e640000000800 */
[----:B-1----:R-:W-:Y:S01]  /*4370*/  FADD.FTZ R193, R159, R193 ;  /* 0x000000c19fc17221 */ /* 0x002fe20000010000 */
[----:B------:R-:W-:Y:S02]  /*4380*/  WARPGROUP.DEPBAR.LE gsb0, 0x0 ;  /* 0x00008000000079c5 */ /* 0x000fe40000010000 */
[----:B------:R-:W-:Y:S01]  /*4390*/  FFMA.FTZ R160, R178, UR10, -R191 ;  /* 0x0000000ab2a07c23 */ /* 0x000fe200080108bf */
[----:B------:R-:W-:Y:S01]  /*43a0*/  FADD.FTZ R161, R153, R192 ;  /* 0x000000c099a17221 */ /* 0x000fe20000010000 */
[----:B------:R-:W-:Y:S01]  /*43b0*/  F2FP.BF16.F32.PACK_AB R153, R158, R155 ;  /* 0x0000009b9e99723e */ /* 0x000fe200000010ff */
[--C-:B------:R-:W-:Y:S01]  /*43c0*/  FFMA.FTZ R163, R167, UR10, -R190.reuse ;  /* 0x0000000aa7a37c23 */ /* 0x100fe200080108be */
[----:B------:R-:W-:Y:S01]  /*43d0*/  FFMA.FTZ R162, R170, UR10, -R190 ;  /* 0x0000000aaaa27c23 */ /* 0x000fe200080108be */
[----:B------:R-:W-:Y:S01]  /*43e0*/  FADD.FTZ R161, R154, R161 ;  /* 0x000000a19aa17221 */ /* 0x000fe20000010000 */
[----:B------:R-:W1:Y:S01]  /*43f0*/  MUFU.EX2 R160, R160 ;  /* 0x000000a000a07308 */ /* 0x000e620000000800 */
[----:B------:R-:W-:Y:S01]  /*4400*/  F2FP.BF16.F32.PACK_AB R154, R157, R156 ;  /* 0x0000009c9d9a723e */ /* 0x000fe200000010ff */
[----:B------:R-:W-:Y:S01]  /*4410*/  FFMA.FTZ R167, R169, UR10, -R191 ;  /* 0x0000000aa9a77c23 */ /* 0x000fe200080108bf */
[----:B------:R-:W-:Y:S01]  /*4420*/  FADD.FTZ R161, R156, R161 ;  /* 0x000000a19ca17221 */ /* 0x000fe20000010000 */
[----:B------:R-:W-:-:S03]  /*4430*/  FFMA.FTZ R156, R185, UR10, -R191 ;  /* 0x0000000ab99c7c23 */ /* 0x000fc600080108bf */
[----:B------:R-:W-:Y:S01]  /*4440*/  FADD.FTZ R161, R157, R161 ;  /* 0x000000a19da17221 */ /* 0x000fe20000010000 */
[----:B------:R-:W-:Y:S08]  /*4450*/  MUFU.EX2 R162, R162 ;  /* 0x000000a200a27308 */ /* 0x000ff00000000800 */
[----:B------:R-:W-:Y:S01]  /*4460*/  MUFU.EX2 R163, R163 ;  /* 0x000000a300a37308 */ /* 0x000fe20000000800 */
[C---:B-1----:R-:W-:Y:S01]  /*4470*/  F2FP.BF16.F32.PACK_AB R155, R160.reuse, R159 ;  /* 0x0000009fa09b723e */ /* 0x042fe200000010ff */
[----:B------:R-:W-:-:S03]  /*4480*/  FADD.FTZ R193, R160, R193 ;  /* 0x000000c1a0c17221 */ /* 0x000fc60000010000 */
[----:B------:R-:W-:Y:S01]  /*4490*/  WARPGROUP.ARRIVE ;  /* 0x00000000000079c5 */ /* 0x000fe20000000000 */
[----:B------:R-:W-:Y:S02]  /*44a0*/  FADD.FTZ R193, R166, R193 ;  /* 0x000000c1a6c17221 */ /* 0x000fe40000010000 */
[----:B------:R-:W1:Y:S03]  /*44b0*/  MUFU.EX2 R167, R167 ;  /* 0x000000a700a77308 */ /* 0x000e660000000800 */
[----:B------:R-:W-:Y:S01]  /*44c0*/  HGMMA.64x256x16.F32.BF16 R24, R152, gdesc[UR16].tnspB, R24, gsb0 ;  /* 0x43e0001098187df0 */ /* 0x000fe20008001818 */
[----:B------:R-:W-:Y:S01]  /*44d0*/  UMOV UR18, UR4 ;  /* 0x0000000400127c82 */ /* 0x000fe20008000000 */
[----:B------:R-:W-:-:S03]  /*44e0*/  UMOV UR19, 0x40000040 ;  /* 0x4000004000137882 */ /* 0x000fc60000000000 */
[----:B------:R-:W2:Y:S08]  /*44f0*/  MUFU.EX2 R158, R184 ;  /* 0x000000b8009e7308 */ /* 0x000eb00000000800 */
[----:B------:R-:W3:Y:S01]  /*4500*/  MUFU.EX2 R156, R156 ;  /* 0x0000009c009c7308 */ /* 0x000ee20000000800 */
[----:B-1----:R-:W-:-:S04]  /*4510*/  FADD.FTZ R193, R167, R193 ;  /* 0x000000c1a7c17221 */ /* 0x002fc80000010000 */
[----:B--2---:R-:W-:Y:S01]  /*4520*/  FADD.FTZ R193, R158, R193 ;  /* 0x000000c19ec17221 */ /* 0x004fe20000010000 */
[----:B------:R-:W-:Y:S02]  /*4530*/  WARPGROUP.DEPBAR.LE gsb0, 0x0 ;  /* 0x00008000000079c5 */ /* 0x000fe40000010000 */
[----:B------:R-:W-:Y:S01]  /*4540*/  FFMA.FTZ R152, R172, UR10, -R190 ;  /* 0x0000000aac987c23 */ /* 0x000fe200080108be */
[----:B------:R-:W-:Y:S02]  /*4550*/  F2FP.BF16.F32.PACK_AB R153, R167, R166 ;  /* 0x000000a6a799723e */ /* 0x000fe400000010ff */
[----:B------:R-:W-:Y:S02]  /*4560*/  F2FP.BF16.F32.PACK_AB R154, R163, R162 ;  /* 0x000000a2a39a723e */ /* 0x000fe400000010ff */
[C---:B---3--:R-:W-:Y:S01]  /*4570*/  F2FP.BF16.F32.PACK_AB R155, R156.reuse, R158 ;  /* 0x0000009e9c9b723e */ /* 0x048fe200000010ff */
[----:B------:R-:W1:Y:S01]  /*4580*/  MUFU.EX2 R152, R152 ;  /* 0x0000009800987308 */ /* 0x000e620000000800 */
[----:B------:R-:W-:-:S04]  /*4590*/  FADD.FTZ R156, R156, R193 ;  /* 0x000000c19c9c7221 */ /* 0x000fc80000010000 */
[----:B------:R-:W-:Y:S01]  /*45a0*/  FADD.FTZ R156, R186, R156 ;  /* 0x0000009cba9c7221 */ /* 0x000fe20000010000 */
[----:B-1----:R-:W-:Y:S01]  /*45b0*/  FADD.FTZ R161, R152, R161 ;  /* 0x000000a198a17221 */ /* 0x002fe20000010000 */
[----:B------:R-:W-:-:S03]  /*45c0*/  F2FP.BF16.F32.PACK_AB R152, R20, R152 ;  /* 0x000000981498723e */ /* 0x000fc600000010ff */
[----:B------:R-:W-:Y:S01]  /*45d0*/  FADD.FTZ R161, R20, R161 ;  /* 0x000000a114a17221 */ /* 0x000fe20000010000 */
[----:B------:R-:W-:-:S03]  /*45e0*/  WARPGROUP.ARRIVE ;  /* 0x00000000000079c5 */ /* 0x000fc60000000000 */
[----:B------:R-:W-:-:S03]  /*45f0*/  FADD.FTZ R161, R162, R161 ;  /* 0x000000a1a2a17221 */ /* 0x000fc60000010000 */
[----:B------:R-:W-:Y:S01]  /*4600*/  HGMMA.64x256x16.F32.BF16 R24, R152, gdesc[UR16].tnspB, R24, gsb0 ;  /* 0x43e0001098187df0 */ /* 0x000fe20008001818 */
[----:B------:R-:W-:Y:S02]  /*4610*/  FADD.FTZ R20, R163, R161 ;  /* 0x000000a1a3147221 */ /* 0x000fe40000010000 */
[----:B------:R-:W-:Y:S02]  /*4620*/  WARPGROUP.DEPBAR.LE gsb0, 0x0 ;  /* 0x00008000000079c5 */ /* 0x000fe40000010000 */
[----:B------:R-:W1:Y:S01]  /*4630*/  MUFU.EX2 R152, R168 ;  /* 0x000000a800987308 */ /* 0x000e620000000800 */
[C---:B------:R-:W-:Y:S01]  /*4640*/  F2FP.BF16.F32.PACK_AB R153, R187.reuse, R186 ;  /* 0x000000babb99723e */ /* 0x040fe200000010ff */
[----:B------:R-:W-:Y:S01]  /*4650*/  FADD.FTZ R187, R187, R156 ;  /* 0x0000009cbbbb7221 */ /* 0x000fe20000010000 */
[----:B------:R-:W-:Y:S02]  /*4660*/  F2FP.BF16.F32.PACK_AB R154, R174, R173 ;  /* 0x000000adae9a723e */ /* 0x000fe400000010ff */
[----:B------:R-:W-:Y:S01]  /*4670*/  F2FP.BF16.F32.PACK_AB R155, R189, R188 ;  /* 0x000000bcbd9b723e */ /* 0x000fe200000010ff */
[----:B------:R-:W-:-:S04]  /*4680*/  FADD.FTZ R188, R188, R187 ;  /* 0x000000bbbcbc7221 */ /* 0x000fc80000010000 */
[----:B------:R-:W-:Y:S01]  /*4690*/  FADD.FTZ R208, R189, R188 ;  /* 0x000000bcbdd07221 */ /* 0x000fe20000010000 */
[----:B-1----:R-:W-:Y:S01]  /*46a0*/  FADD.FTZ R20, R152, R20 ;  /* 0x0000001498147221 */ /* 0x002fe20000010000 */
[----:B------:R-:W-:-:S03]  /*46b0*/  F2FP.BF16.F32.PACK_AB R152, R21, R152 ;  /* 0x000000981598723e */ /* 0x000fc600000010ff */
[----:B------:R-:W-:Y:S01]  /*46c0*/  FADD.FTZ R20, R21, R20 ;  /* 0x0000001415147221 */ /* 0x000fe20000010000 */
[----:B------:R-:W-:-:S03]  /*46d0*/  WARPGROUP.ARRIVE ;  /* 0x00000000000079c5 */ /* 0x000fc60000000000 */
[----:B------:R-:W-:-:S04]  /*46e0*/  FADD.FTZ R173, R173, R20 ;  /* 0x00000014adad7221 */ /* 0x000fc80000010000 */
[----:B------:R-:W-:Y:S01]  /*46f0*/  HGMMA.64x256x16.F32.BF16 R24, R152, gdesc[UR12].tnspB, R24, gsb0 ;  /* 0x43e0000c98187df0 */ /* 0x000fe20008001818 */
[----:B------:R-:W-:Y:S02]  /*4700*/  FADD.FTZ R20, R174, R173 ;  /* 0x000000adae147221 */ /* 0x000fe40000010000 */
[----:B------:R-:W-:Y:S02]  /*4710*/  WARPGROUP.DEPBAR.LE gsb0, 0x0 ;  /* 0x00008000000079c5 */ /* 0x000fe40000010000 */
[----:B------:R-:W-:Y:S05]  /*4720*/  @!P0 BRA `(.L_x_1151) ;  /* 0x0000000000048947 */ /* 0x000fea0003800000 */
[----:B------:R-:W-:Y:S01]  /*4730*/  BPT.TRAP 0x1 ;  /* 0x000000040000795c */ /* 0x000fe20000300000 */
.L_x_1151:
[----:B------:R-:W1:Y:S01]  /*4740*/  S2UR UR4, SR_CgaCtaId ;  /* 0x00000000000479c3 */ /* 0x000e620000008800 */
[----:B------:R-:W-:Y:S01]  /*4750*/  VIADD R21, R164, 0xfffffffe ;  /* 0xfffffffea4157836 */ /* 0x000fe20000000000 */
[----:B------:R-:W-:-:S04]  /*4760*/  UIADD3 UR6, UR6, 0x32460, URZ ;  /* 0x0003246006067890 */ /* 0x000fc8000fffe03f */
[----:B------:R-:W-:Y:S01]  /*4770*/  ISETP.GE.AND P1, PT, R21, R22, PT ;  /* 0x000000161500720c */ /* 0x000fe20003f26270 */
[----:B-1----:R-:W-:-:S09]  /*4780*/  UPRMT UR6, UR4, 0x654, UR6 ;  /* 0x0000065404067896 */ /* 0x002fd20008000006 */
[----:B------:R-:W-:Y:S03]  /*4790*/  SYNCS.ARRIVE.TRANS64.RED.A1T0 RZ, [UR6], RZ ;  /* 0x000000ffffff79a7 */ /* 0x000fe60008100406 */
[----:B------:R-:W-:Y:S05]  /*47a0*/  @!P1 BRA `(.L_x_1152) ;  /* 0x0000002800709947 */ /* 0x000fea0003800000 */
[----:B------:R-:W-:Y:S01]  /*47b0*/  R2UR UR4, R21 ;  /* 0x00000000150472ca */ /* 0x000fe200000e0000 */
[----:B------:R-:W-:Y:S02]  /*47c0*/  IMAD.MOV.U32 R21, RZ, RZ, R171 ;  /* 0x000000ffff157224 */ /* 0x000fe400078e00ab */
[----:B------:R-:W-:-:S12]  /*47d0*/  IMAD.MOV.U32 R209, RZ, RZ, R165 ;  /* 0x000000ffffd17224 */ /* 0x000fd800078e00a5 */
.L_x_1163:
[----:B------:R-:W-:Y:S01]  /*47e0*/  UIADD3 UR38, UR38, 0x1, URZ ;  /* 0x0000000126267890 */ /* 0x000fe2000fffe03f */
[----:B------:R-:W-:Y:S01]  /*47f0*/  UMOV UR5, UR4 ;  /* 0x0000000400057c82 */ /* 0x000fe20008000000 */
[----:B------:R-:W-:Y:S01]  /*4800*/  UIADD3 UR4, UR4, -0x1, URZ ;  /* 0xffffffff04047890 */ /* 0x000fe2000fffe03f */
[----:B------:R-:W-:Y:S01]  /*4810*/  ISETP.LT.AND P1, PT, R22, UR5, PT ;  /* 0x0000000516007c0c */ /* 0x000fe2000bf21270 */
[----:B------:R-:W-:-:S04]  /*4820*/  UISETP.NE.AND UP0, UPT, UR38, 0x2, UPT ;  /* 0x000000022600788c */ /* 0x000fc8000bf05270 */
[----:B------:R-:W-:Y:S02]  /*4830*/  USEL UR6, URZ, 0x1, UP0 ;  /* 0x000000013f067887 */ /* 0x000fe40008000000 */
[----:B------:R-:W-:Y:S02]  /*4840*/  USEL UR38, UR38, URZ, UP0 ;  /* 0x0000003f26267287 */ /* 0x000fe40008000000 */
[----:B------:R-:W-:Y:S01]  /*4850*/  ULOP3.LUT UR39, UR39, UR6, URZ, 0x3c, !UPT ;  /* 0x0000000627277292 */ /* 0x000fe2000f8e3c3f */
[----:B------:R-:W-:Y:S11]  /*4860*/  @!P0 BRA `(.L_x_1153) ;  /* 0x0000000000048947 */ /* 0x000ff60003800000 */
[----:B------:R-:W-:Y:S01]  /*4870*/  BPT.TRAP 0x1 ;  /* 0x000000040000795c */ /* 0x000fe20000300000 */
.L_x_1153:
[----:B------:R-:W1:Y:S01]  /*4880*/  S2UR UR54, SR_CgaCtaId ;  /* 0x00000000003679c3 */ /* 0x000e620000008800 */
[----:B------:R-:W-:Y:S01]  /*4890*/  UMOV UR5, 0x400 ;  /* 0x0000040000057882 */ /* 0x000fe20000000000 */
[----:B0-----:R-:W-:-:S05]  /*48a0*/  IMAD.U32 R0, RZ, RZ, UR39 ;  /* 0x00000027ff007e24 */ /* 0x001fca000f8e00ff */
[----:B------:R-:W-:Y:S01]  /*48b0*/  SHF.L.U32 R0, R0, 0x1f, RZ ;  /* 0x0000001f00007819 */ /* 0x000fe200000006ff */
[----:B-1----:R-:W-:-:S04]  /*48c0*/  ULEA UR5, UR54, UR5, 0x18 ;  /* 0x0000000536057291 */ /* 0x002fc8000f8ec03f */
[----:B------:R-:W-:-:S09]  /*48d0*/  ULEA UR5, UR38, UR5, 0x3 ;  /* 0x0000000526057291 */ /* 0x000fd2000f8e183f */
[----:B------:R0:W1:Y:S01]  /*48e0*/  SYNCS.PHASECHK.TRANS64.TRYWAIT P2, [UR5+0x32430], R0 ;  /* 0x03243000ff0075a7 */ /* 0x0000620008040145 */
[----:B------:R-:W-:Y:S05]  /*48f0*/  @!P0 BRA `(.L_x_1154) ;  /* 0x0000000000048947 */ /* 0x000fea0003800000 */
[----:B------:R-:W-:Y:S01]  /*4900*/  BPT.TRAP 0x1 ;  /* 0x000000040000795c */ /* 0x000fe20000300000 */
.L_x_1154:
[----:B-1----:R-:W-:Y:S05]  /*4910*/  @P2 BRA `(.L_x_1155) ;  /* 0x0000000000082947 */ /* 0x002fea0003800000 */
[----:B------:R-:W1:Y:S02]  /*4920*/  SYNCS.PHASECHK.TRANS64.TRYWAIT P2, [UR5+0x32430], R0 ;  /* 0x03243000ff0075a7 */ /* 0x000e640008040145 */
[----:B-1----:R-:W-:Y:S05]  /*4930*/  @!P2 BRA `(.L_x_1156) ;  /* 0x000000e00058a947 */ /* 0x002fea0003800000 */
.L_x_1155:
[----:B------:R-:W-:Y:S01]  /*4940*/  R2UR UR48, R18 ;  /* 0x00000000123072ca */ /* 0x000fe200000e0000 */
[----:B------:R-:W-:Y:S01]  /*4950*/  UIMAD UR6, UR38, 0x300, UR61 ;  /* 0x00000300260678a4 */ /* 0x000fe2000f8e023d */
[----:B------:R-:W-:Y:S01]  /*4960*/  R2UR UR49, R19 ;  /* 0x00000000133172ca */ /* 0x000fe200000e0000 */
[----:B-1----:R-:W-:Y:S01]  /*4970*/  WARPGROUP.ARRIVE ;  /* 0x00000000000079c5 */ /* 0x002fe20000000000 */
[----:B------:R-:W-:-:S04]  /*4980*/  UMOV UR51, 0x40000040 ;  /* 0x4000004000337882 */ /* 0x000fc80000000000 */
[----:B------:R-:W-:-:S07]  /*4990*/  UMOV UR50, UR6 ;  /* 0x0000000600327c82 */ /* 0x000fce0008000000 */
[----:B------:R-:W-:Y:S01]  /*49a0*/  HGMMA.64x96x16.F32.BF16 R152, gdesc[UR48], RZ, !UPT, gsb0 ;  /* 0x01600000309879f0 */ /* 0x000fe2000c0018ff */
[----:B------:R-:W-:Y:S01]  /*49b0*/  R2UR UR48, R16 ;  /* 0x00000000103072ca */ /* 0x000fe200000e0000 */
[----:B------:R-:W-:Y:S01]  /*49c0*/  UIADD3 UR50, UR6, 0x2, URZ ;  /* 0x0000000206327890 */ /* 0x000fe2000fffe03f */
[----:B------:R-:W-:Y:S01]  /*49d0*/  R2UR UR49, R17 ;  /* 0x00000000113172ca */ /* 0x000fe200000e0000 */
[----:B------:R-:W-:Y:S01]  /*49e0*/  UMOV UR51, 0x40000040 ;  /* 0x4000004000337882 */ /* 0x000fe20000000000 */
[----:B------:R-:W-:Y:S02]  /*49f0*/  WARPGROUP.DEPBAR.LE gsb0, 0x0 ;  /* 0x00008000000079c5 */ /* 0x000fe40000010000 */
[----:B------:R-:W-:-:S09]  /*4a00*/  WARPGROUP.ARRIVE ;  /* 0x00000000000079c5 */ /* 0x000fd20000000000 */
[----:B------:R-:W-:Y:S01]  /*4a10*/  HGMMA.64x96x16.F32.BF16 R152, gdesc[UR48], R152, gsb0 ;  /* 0x01600000309879f0 */ /* 0x000fe20008001898 */
        /* <DEDUP_REMOVED lines=13> */
[----:B------:R-:W-:Y:S03]  /*4af0*/  HGMMA.64x96x16.F32.BF16 R152, gdesc[UR48], R152, gsb0 ;  /* 0x01600000309879f0 */ /* 0x000fe60008001898 */
[----:B------:R-:W-:Y:S02]  /*4b00*/  WARPGROUP.DEPBAR.LE gsb0, 0x0 ;  /* 0x00008000000079c5 */ /* 0x000fe40000010000 */
[----:B------:R-:W-:Y:S05]  /*4b10*/  @!P0 BRA `(.L_x_1157) ;  /* 0x0000000000048947 */ /* 0x000fea0003800000 */
[----:B------:R-:W-:Y:S01]  /*4b20*/  BPT.TRAP 0x1 ;  /* 0x000000040000795c */ /* 0x000fe20000300000 */
.L_x_1157:
[----:B------:R1:W2:Y:S01]  /*4b30*/  SYNCS.PHASECHK.TRANS64.TRYWAIT P2, [UR5+0x32450], R0 ;  /* 0x03245000ff0075a7 */ /* 0x0002a20008040145 */
[----:B------:R-:W-:Y:S05]  /*4b40*/  @!P0 BRA `(.L_x_1158) ;  /* 0x0000000000048947 */ /* 0x000fea0003800000 */
[----:B------:R-:W-:Y:S01]  /*4b50*/  BPT.TRAP 0x1 ;  /* 0x000000040000795c */ /* 0x000fe20000300000 */
.L_x_1158:
[----:B--2---:R-:W-:Y:S05]  /*4b60*/  @P2 BRA `(.L_x_1159) ;  /* 0x0000000000082947 */ /* 0x004fea0003800000 */
[----:B------:R-:W2:Y:S02]  /*4b70*/  SYNCS.PHASECHK.TRANS64.TRYWAIT P2, [UR5+0x32450], R0 ;  /* 0x03245000ff0075a7 */ /* 0x000ea40008040145 */
[----:B--2---:R-:W-:Y:S05]  /*4b80*/  @!P2 BRA `(.L_x_1160) ;  /* 0x000000dc00dca947 */ /* 0x004fea0003800000 */
.L_x_1159:
[----:B------:R-:W-:Y:S01]  /*4b90*/  R2UR UR48, R10 ;  /* 0x000000000a3072ca */ /* 0x000fe200000e0000 */
[----:B------:R-:W-:Y:S01]  /*4ba0*/  UIMAD UR6, UR38, 0xc00, UR60 ;  /* 0x00000c00260678a4 */ /* 0x000fe2000f8e023c */
[----:B------:R-:W-:Y:S01]  /*4bb0*/  R2UR UR49, R11 ;  /* 0x000000000b3172ca */ /* 0x000fe200000e0000 */
[----:B------:R-:W-:Y:S01]  /*4bc0*/  WARPGROUP.ARRIVE ;  /* 0x00000000000079c5 */ /* 0x000fe20000000000 */
[----:B------:R-:W-:Y:S01]  /*4bd0*/  UMOV UR51, 0x40000040 ;  /* 0x4000004000337882 */ /* 0x000fe20000000000 */
[----:B------:R-:W-:-:S04]  /*4be0*/  UIADD3 UR10, UR6, 0x304, URZ ;  /* 0x00000304060a7890 */ /* 0x000fc8000fffe03f */
[----:B--2---:R-:W2:Y:S01]  /*4bf0*/  S2R R210, SR_TID.X ;  /* 0x0000000000d27919 */ /* 0x004ea20000002100 */
[----:B------:R-:W-:Y:S01]  /*4c00*/  UMOV UR11, 0x40000040 ;  /* 0x40000040000b7882 */ /* 0x000fe20000000000 */
[----:B------:R-:W-:Y:S01]  /*4c10*/  UMOV UR50, UR6 ;  /* 0x0000000600327c82 */ /* 0x000fe20008000000 */
[----:B------:R-:W-:Y:S01]  /*4c20*/  UIADD3 UR14, UR6, 0x306, URZ ;  /* 0x00000306060e7890 */ /* 0x000fe2000fffe03f */
[----:B------:R-:W-:Y:S01]  /*4c30*/  UMOV UR15, 0x40000040 ;  /* 0x40000040000f7882 */ /* 0x000fe20000000000 */
[----:B------:R-:W-:Y:S01]  /*4c40*/  UIADD3 UR18, UR6, 0x600, URZ ;  /* 0x0000060006127890 */ /* 0x000fe2000fffe03f */
[----:B------:R-:W-:Y:S01]  /*4c50*/  UMOV UR19, 0x40000040 ;  /* 0x4000004000137882 */ /* 0x000fe20000000000 */
[----:B------:R-:W-:Y:S01]  /*4c60*/  HGMMA.64x96x16.F32.BF16 R152, gdesc[UR48], R152, gsb0 ;  /* 0x01600000309879f0 */ /* 0x000fe20008001898 */
[----:B------:R-:W-:Y:S01]  /*4c70*/  R2UR UR48, R8 ;  /* 0x00000000083072ca */ /* 0x000fe200000e0000 */
[----:B------:R-:W-:Y:S01]  /*4c80*/  UIADD3 UR50, UR6, 0x2, URZ ;  /* 0x0000000206327890 */ /* 0x000fe2000fffe03f */
[----:B------:R-:W-:Y:S01]  /*4c90*/  R2UR UR49, R9 ;  /* 0x00000000093172ca */ /* 0x000fe200000e0000 */
        /* <DEDUP_REMOVED lines=13> */
[----:B--2---:R-:W-:-:S04]  /*4d70*/  SHF.R.U32.HI R210, RZ, 0x7, R210 ;  /* 0x00000007ffd27819 */ /* 0x004fc800000116d2 */
[----:B01----:R-:W-:Y:S01]  /*4d80*/  IADD3 R0, -R210, 0xb, RZ ;  /* 0x0000000bd2007810 */ /* 0x003fe20007ffe1ff */
        /* <DEDUP_REMOVED lines=69> */
.L_x_1161:
[----:B------:R-:W-:Y:S01]  /*51e0*/  ULDC UR6, c[0x0][0xad0] ;  /* 0x0002b40000067ab9 */ /* 0x000fe20000000800 */
[----:B------:R-:W-:Y:S01]  /*51f0*/  ULDC UR10, c[0x0][0xa80] ;  /* 0x0002a000000a7ab9 */ /* 0x000fe20000000800 */
        /* <DEDUP_REMOVED lines=42> */
[----:B------:R-:W-:-:S04]  /*54a0*/  UMOV UR15, 0x40000040 ;  /* 0x40000040000f7882 */ /* 0x000fc80000000000 */
        /* <DEDUP_REMOVED lines=38> */
[----:B------:R-:W-:Y:S01]  /*5710*/  MUFU.TANH R196, R196 ;  /* 0x000000c400c47308 */ /* 0x000fe20000002400 */
[----:B--2---:R-:W-:-:S07]  /*5720*/  FMNMX.FTZ R165, R211, R165, !PT ;  /* 0x000000a5d3a57209 */ /* 0x004fce0007810000 */
[----:B------:R-:W-:Y:S01]  /*5730*/  MUFU.TANH R155, R155 ;  /* 0x0000009b009b7308 */ /* 0x000fe20000002400 */
[----:B---3--:R-:W-:-:S05]  /*5740*/  FMNMX.FTZ R165, R197, R165, !PT ;  /* 0x000000a5c5a57209 */ /* 0x008fca0007810000 */
[----:B------:R-:W1:Y:S02]  /*5750*/  SHFL.BFLY PT, R214, R165, 0x2, 0x1f ;  /* 0x0c401f00a5d67f89 */ /* 0x000e6400000e0000 */
[----:B------:R-:W-:Y:S08]  /*5760*/  MUFU.TANH R158, R158 ;  /* 0x0000009e009e7308 */ /* 0x000ff00000002400 */
[----:B------:R-:W-:Y:S08]  /*5770*/  MUFU.TANH R159, R159 ;  /* 0x0000009f009f7308 */ /* 0x000ff00000002400 */
[----:B------:R-:W-:Y:S01]  /*5780*/  MUFU.TANH R162, R162 ;  /* 0x000000a200a27308 */ /* 0x000fe20000002400 */
[----:B-1----:R-:W-:-:S07]  /*5790*/  FMNMX.FTZ R165, R165, R214, !PT ;  /* 0x000000d6a5a57209 */ /* 0x002fce0007810000 */
[----:B------:R-:W-:Y:S01]  /*57a0*/  MUFU.TANH R163, R163 ;  /* 0x000000a300a37308 */ /* 0x000fe20000002400 */
[----:B------:R-:W1:Y:S07]  /*57b0*/  SHFL.BFLY PT, R154, R165, 0x1, 0x1f ;  /* 0x0c201f00a59a7f89 */ /* 0x000e6e00000e0000 */
[----:B------:R-:W-:Y:S08]  /*57c0*/  MUFU.TANH R166, R166 ;  /* 0x000000a600a67308 */ /* 0x000ff00000002400 */
[----:B------:R-:W-:Y:S08]  /*57d0*/  MUFU.TANH R167, R167 ;  /* 0x000000a700a77308 */ /* 0x000ff00000002400 */
[----:B------:R-:W-:Y:S01]  /*57e0*/  MUFU.TANH R170, R170 ;  /* 0x000000aa00aa7308 */ /* 0x000fe20000002400 */
[----:B-1----:R-:W-:-:S05]  /*57f0*/  FMNMX.FTZ R165, R165, R154, !PT ;  /* 0x0000009aa5a57209 */ /* 0x002fca0007810000 */
        /* <DEDUP_REMOVED lines=30> */
[-C--:B-1----:R-:W-:Y:S01]  /*59e0*/  FMUL.FTZ R24, R24, R209.reuse ;  /* 0x000000d118187220 */ /* 0x082fe20000410000 */
[----:B------:R1:W3:Y:S01]  /*59f0*/  MUFU.EX2 R154, R153 ;  /* 0x00000099009a7308 */ /* 0x0002e20000000800 */
[-C--:B------:R-:W-:Y:S01]  /*5a00*/  FMUL.FTZ R25, R25, R209.reuse ;  /* 0x000000d119197220 */ /* 0x080fe20000410000 */
[-C--:B------:R-:W-:Y:S01]  /*5a10*/  FMUL.FTZ R28, R28, R209.reuse ;  /* 0x000000d11c1c7220 */ /* 0x080fe20000410000 */
[----:B--2---:R-:W-:Y:S01]  /*5a20*/  FFMA.FTZ R20, R209, R20, R152 ;  /* 0x00000014d1147223 */ /* 0x004fe20000010098 */
[-C--:B------:R-:W-:Y:S01]  /*5a30*/  FMUL.FTZ R29, R29, R209.reuse ;  /* 0x000000d11d1d7220 */ /* 0x080fe20000410000 */
[-C--:B------:R-:W-:Y:S01]  /*5a40*/  FMUL.FTZ R32, R32, R209.reuse ;  /* 0x000000d120207220 */ /* 0x080fe20000410000 */
[-C--:B------:R-:W-:Y:S01]  /*5a50*/  FMUL.FTZ R33, R33, R209.reuse ;  /* 0x000000d121217220 */ /* 0x080fe20000410000 */
[-C--:B------:R-:W-:Y:S01]  /*5a60*/  FMUL.FTZ R36, R36, R209.reuse ;  /* 0x000000d124247220 */ /* 0x080fe20000410000 */
[-C--:B------:R-:W-:Y:S01]  /*5a70*/  FMUL.FTZ R37, R37, R209.reuse ;  /* 0x000000d125257220 */ /* 0x080fe20000410000 */
[----:B-1----:R-:W-:Y:S01]  /*5a80*/  FMUL.FTZ R153, R171, UR6 ;  /* 0x00000006ab997c20 */ /* 0x002fe20008410000 */
[-C--:B------:R-:W-:Y:S01]  /*5a90*/  FMUL.FTZ R40, R40, R209.reuse ;  /* 0x000000d128287220 */ /* 0x080fe20000410000 */
[----:B------:R1:W-:Y:S01]  /*5aa0*/  MUFU.EX2 R171, R157 ;  /* 0x0000009d00ab7308 */ /* 0x0003e20000000800 */
[-C--:B------:R-:W-:Y:S01]  /*5ab0*/  FMUL.FTZ R41, R41, R209.reuse ;  /* 0x000000d129297220 */ /* 0x080fe20000410000 */
[-C--:B------:R-:W-:Y:S01]  /*5ac0*/  FMUL.FTZ R44, R44, R209.reuse ;  /* 0x000000d12c2c7220 */ /* 0x080fe20000410000 */
[-C--:B------:R-:W-:Y:S01]  /*5ad0*/  FMUL.FTZ R45, R45, R209.reuse ;  /* 0x000000d12d2d7220 */ /* 0x080fe20000410000 */
[-C--:B------:R-:W-:Y:S01]  /*5ae0*/  FMUL.FTZ R48, R48, R209.reuse ;  /* 0x000000d130307220 */ /* 0x080fe20000410000 */
[-C--:B------:R-:W-:Y:S01]  /*5af0*/  FMUL.FTZ R49, R49, R209.reuse ;  /* 0x000000d131317220 */ /* 0x080fe20000410000 */
[C---:B---3--:R-:W-:Y:S01]  /*5b00*/  FADD.FTZ R20, R154.reuse, R20 ;  /* 0x000000149a147221 */ /* 0x048fe20000010000 */
[----:B------:R-:W-:Y:S01]  /*5b10*/  F2FP.BF16.F32.PACK_AB R152, R154, R152 ;  /* 0x000000989a98723e */ /* 0x000fe200000010ff */
[----:B------:R-:W-:Y:S01]  /*5b20*/  MUFU.TANH R153, R153 ;  /* 0x0000009900997308 */ /* 0x000fe20000002400 */
[----:B-1----:R-:W-:Y:S01]  /*5b30*/  FMUL.FTZ R157, R178, UR6 ;  /* 0x00000006b29d7c20 */ /* 0x002fe20008410000 */
[----:B------:R-:W-:Y:S01]  /*5b40*/  FMUL.FTZ R178, R182, UR6 ;  /* 0x00000006b6b27c20 */ /* 0x000fe20008410000 */
[----:B------:R-:W-:Y:S01]  /*5b50*/  FMUL.FTZ R182, R186, UR6 ;  /* 0x00000006bab67c20 */ /* 0x000fe20008410000 */
[----:B------:R-:W-:Y:S01]  /*5b60*/  FMUL.FTZ R186, R190, UR6 ;  /* 0x00000006beba7c20 */ /* 0x000fe20008410000 */
[----:B------:R-:W-:Y:S01]  /*5b70*/  FMUL.FTZ R190, R194, UR6 ;  /* 0x00000006c2be7c20 */ /* 0x000fe20008410000 */
[----:B------:R-:W-:Y:S01]  /*5b80*/  FMUL.FTZ R194, R198, UR6 ;  /* 0x00000006c6c27c20 */ /* 0x000fe20008410000 */
[-C--:B------:R-:W-:Y:S01]  /*5b90*/  FMUL.FTZ R52, R52, R209.reuse ;  /* 0x000000d134347220 */ /* 0x080fe20000410000 */
[----:B------:R1:W2:Y:S01]  /*5ba0*/  MUFU.EX2 R154, R156 ;  /* 0x0000009c009a7308 */ /* 0x0002a20000000800 */
[-C--:B------:R-:W-:Y:S01]  /*5bb0*/  FMUL.FTZ R53, R53, R209.reuse ;  /* 0x000000d135357220 */ /* 0x080fe20000410000 */
[-C--:B------:R-:W-:Y:S01]  /*5bc0*/  FMUL.FTZ R56, R56, R209.reuse ;  /* 0x000000d138387220 */ /* 0x080fe20000410000 */
[-C--:B------:R-:W-:Y:S01]  /*5bd0*/  FMUL.FTZ R57, R57, R209.reuse ;  /* 0x000000d139397220 */ /* 0x080fe20000410000 */
[-C--:B------:R-:W-:Y:S01]  /*5be0*/  FMUL.FTZ R60, R60, R209.reuse ;  /* 0x000000d13c3c7220 */ /* 0x080fe20000410000 */
[-C--:B------:R-:W-:Y:S01]  /*5bf0*/  FMUL.FTZ R61, R61, R209.reuse ;  /* 0x000000d13d3d7220 */ /* 0x080fe20000410000 */
[-C--:B------:R-:W-:Y:S01]  /*5c00*/  FMUL.FTZ R64, R64, R209.reuse ;  /* 0x000000d140407220 */ /* 0x080fe20000410000 */
[-C--:B------:R-:W-:Y:S01]  /*5c10*/  FMUL.FTZ R65, R65, R209.reuse ;  /* 0x000000d141417220 */ /* 0x080fe20000410000 */
[----:B------:R-:W-:Y:S01]  /*5c20*/  MUFU.TANH R157, R157 ;  /* 0x0000009d009d7308 */ /* 0x000fe20000002400 */
[----:B-1----:R-:W-:Y:S01]  /*5c30*/  FMUL.FTZ R156, R175, UR6 ;  /* 0x00000006af9c7c20 */ /* 0x002fe20008410000 */
[----:B------:R-:W-:Y:S01]  /*5c40*/  FMUL.FTZ R175, R179, UR6 ;  /* 0x00000006b3af7c20 */ /* 0x000fe20008410000 */
[----:B------:R-:W-:Y:S01]  /*5c50*/  FMUL.FTZ R179, R183, UR6 ;  /* 0x00000006b7b37c20 */ /* 0x000fe20008410000 */
[----:B------:R-:W-:Y:S01]  /*5c60*/  FMUL.FTZ R183, R187, UR6 ;  /* 0x00000006bbb77c20 */ /* 0x000fe20008410000 */
[----:B------:R-:W-:Y:S01]  /*5c70*/  FMUL.FTZ R187, R191, UR6 ;  /* 0x00000006bfbb7c20 */ /* 0x000fe20008410000 */
[----:B------:R-:W-:Y:S01]  /*5c80*/  FMUL.FTZ R191, R195, UR6 ;  /* 0x00000006c3bf7c20 */ /* 0x000fe20008410000 */
[----:B------:R-:W-:Y:S01]  /*5c90*/  FMUL.FTZ R195, R199, UR6 ;  /* 0x00000006c7c37c20 */ /* 0x000fe20008410000 */
[----:B------:R-:W1:Y:S01]  /*5ca0*/  MUFU.TANH R156, R156 ;  /* 0x0000009c009c7308 */ /* 0x000e620000002400 */
[----:B--2---:R-:W-:Y:S01]  /*5cb0*/  FADD.FTZ R20, R154, R20 ;  /* 0x000000149a147221 */ /* 0x004fe20000010000 */
[C---:B------:R-:W-:Y:S01]  /*5cc0*/  F2FP.BF16.F32.PACK_AB R154, R171.reuse, R154 ;  /* 0x0000009aab9a723e */ /* 0x040fe200000010ff */
[----:B------:R-:W-:Y:S01]  /*5cd0*/  UIADD3 UR6, UR5, 0x32440, URZ ;  /* 0x0003244005067890 */ /* 0x000fe2000fffe03f */
[----:B------:R-:W-:Y:S01]  /*5ce0*/  FMUL.FTZ R68, R68, R209 ;  /* 0x000000d144447220 */ /* 0x000fe20000410000 */
[----:B------:R-:W-:Y:S01]  /*5cf0*/  FADD.FTZ R20, R171, R20 ;  /* 0x00000014ab147221 */ /* 0x000fe20000010000 */
[----:B------:R-:W-:Y:S01]  /*5d00*/  FMNMX.FTZ R171, R196, R21, !PT ;  /* 0x00000015c4ab7209 */ /* 0x000fe20007810000 */
[----:B------:R-:W-:Y:S01]  /*5d10*/  UPRMT UR11, UR54, 0x654, UR6 ;  /* 0x00000654360b7896 */ /* 0x000fe20008000006 */
[----:B------:R-:W2:Y:S01]  /*5d20*/  MUFU.TANH R175, R175 ;  /* 0x000000af00af7308 */ /* 0x000ea20000002400 */
[----:B------:R-:W-:Y:S01]  /*5d30*/  FMUL.FTZ R69, R69, R209 ;  /* 0x000000d145457220 */ /* 0x000fe20000410000 */
[----:B------:R-:W-:Y:S01]  /*5d40*/  FMNMX.FTZ R171, R155, R171, !PT ;  /* 0x000000ab9bab7209 */ /* 0x000fe20007810000 */
[-C--:B------:R-:W-:Y:S01]  /*5d50*/  FMUL.FTZ R72, R72, R209.reuse ;  /* 0x000000d148487220 */ /* 0x080fe20000410000 */
[-C--:B------:R-:W-:Y:S01]  /*5d60*/  FMUL.FTZ R73, R73, R209.reuse ;  /* 0x000000d149497220 */ /* 0x080fe20000410000 */
[----:B------:R-:W-:Y:S01]  /*5d70*/  FMUL.FTZ R76, R76, R209 ;  /* 0x000000d14c4c7220 */ /* 0x000fe20000410000 */
[----:B------:R-:W-:Y:S01]  /*5d80*/  FMNMX.FTZ R171, R158, R171, !PT ;  /* 0x000000ab9eab7209 */ /* 0x000fe20007810000 */
[----:B------:R-:W-:Y:S01]  /*5d90*/  FMUL.FTZ R77, R77, R209 ;  /* 0x000000d14d4d7220 */ /* 0x000fe20000410000 */
[----:B------:R-:W3:Y:S01]  /*5da0*/  MUFU.TANH R178, R178 ;  /* 0x000000b200b27308 */ /* 0x000ee20000002400 */
[----:B------:R-:W-:Y:S01]  /*5db0*/  SYNCS.ARRIVE.TRANS64.RED.A1T0 RZ, [UR11], RZ ;  /* 0x000000ffffff79a7 */ /* 0x000fe2000810040b */
[----:B------:R-:W-:Y:S01]  /*5dc0*/  FMNMX.FTZ R171, R159, R171, !PT ;  /* 0x000000ab9fab7209 */ /* 0x000fe20007810000 */
[-C--:B------:R-:W-:Y:S01]  /*5dd0*/  FMUL.FTZ R80, R80, R209.reuse ;  /* 0x000000d150507220 */ /* 0x080fe20000410000 */
[-C--:B------:R-:W-:Y:S01]  /*5de0*/  FMUL.FTZ R81, R81, R209.reuse ;  /* 0x000000d151517220 */ /* 0x080fe20000410000 */
[----:B------:R-:W-:Y:S01]  /*5df0*/  FMUL.FTZ R84, R84, R209 ;  /* 0x000000d154547220 */ /* 0x000fe20000410000 */
[----:B------:R-:W-:Y:S01]  /*5e00*/  FMNMX.FTZ R171, R162, R171, !PT ;  /* 0x000000aba2ab7209 */ /* 0x000fe20007810000 */
[-C--:B------:R-:W-:Y:S01]  /*5e10*/  FMUL.FTZ R85, R85, R209.reuse ;  /* 0x000000d155557220 */ /* 0x080fe20000410000 */
[----:B------:R-:W4:Y:S01]  /*5e20*/  MUFU.TANH R179, R179 ;  /* 0x000000b300b37308 */ /* 0x000f220000002400 */
[----:B------:R-:W-:Y:S01]  /*5e30*/  FMUL.FTZ R88, R88, R209 ;  /* 0x000000d158587220 */ /* 0x000fe20000410000 */
[----:B------:R-:W-:Y:S01]  /*5e40*/  FMNMX.FTZ R171, R163, R171, !PT ;  /* 0x000000aba3ab7209 */ /* 0x000fe20007810000 */
[-C--:B------:R-:W-:Y:S01]  /*5e50*/  FMUL.FTZ R89, R89, R209.reuse ;  /* 0x000000d159597220 */ /* 0x080fe20000410000 */
[-C--:B------:R-:W-:Y:S01]  /*5e60*/  FMUL.FTZ R92, R92, R209.reuse ;  /* 0x000000d15c5c7220 */ /* 0x080fe20000410000 */
[----:B------:R-:W-:Y:S01]  /*5e70*/  FMUL.FTZ R93, R93, R209 ;  /* 0x000000d15d5d7220 */ /* 0x000fe20000410000 */
[----:B------:R-:W-:Y:S01]  /*5e80*/  FMNMX.FTZ R171, R166, R171, !PT ;  /* 0x000000aba6ab7209 */ /* 0x000fe20007810000 */
[-C--:B------:R-:W-:Y:S01]  /*5e90*/  FMUL.FTZ R96, R96, R209.reuse ;  /* 0x000000d160607220 */ /* 0x080fe20000410000 */
[----:B------:R-:W5:Y:S01]  /*5ea0*/  MUFU.TANH R182, R182 ;  /* 0x000000b600b67308 */ /* 0x000f620000002400 */
[----:B------:R-:W-:Y:S01]  /*5eb0*/  FMUL.FTZ R97, R97, R209 ;  /* 0x000000d161617220 */ /* 0x000fe20000410000 */
[----:B------:R-:W-:Y:S01]  /*5ec0*/  FMNMX.FTZ R171, R167, R171, !PT ;  /* 0x000000aba7ab7209 */ /* 0x000fe20007810000 */
[-C--:B------:R-:W-:Y:S01]  /*5ed0*/  FMUL.FTZ R100, R100, R209.reuse ;  /* 0x000000d164647220 */ /* 0x080fe20000410000 */
[-C--:B------:R-:W-:Y:S01]  /*5ee0*/  FMUL.FTZ R101, R101, R209.reuse ;  /* 0x000000d165657220 */ /* 0x080fe20000410000 */
[----:B------:R-:W-:Y:S01]  /*5ef0*/  FMUL.FTZ R104, R104, R209 ;  /* 0x000000d168687220 */ /* 0x000fe20000410000 */
[----:B------:R-:W-:Y:S01]  /*5f00*/  FMNMX.FTZ R171, R170, R171, !PT ;  /* 0x000000abaaab7209 */ /* 0x000fe20007810000 */
[-C--:B------:R-:W-:Y:S01]  /*5f10*/  FMUL.FTZ R105, R105, R209.reuse ;  /* 0x000000d169697220 */ /* 0x080fe20000410000 */
[----:B------:R-:W0:Y:S01]  /*5f20*/  MUFU.TANH R183, R183 ;  /* 0x000000b700b77308 */ /* 0x000e220000002400 */
        /* <DEDUP_REMOVED lines=9> */
[----:B-1----:R-:W-:Y:S01]  /*5fc0*/  FMNMX.FTZ R171, R156, R171, !PT ;  /* 0x000000ab9cab7209 */ /* 0x002fe20007810000 */
[-C--:B------:R-:W-:Y:S01]  /*5fd0*/  FMUL.FTZ R120, R120, R209.reuse ;  /* 0x000000d178787220 */ /* 0x080fe20000410000 */
[-C--:B------:R-:W-:Y:S01]  /*5fe0*/  FMUL.FTZ R121, R121, R209.reuse ;  /* 0x000000d179797220 */ /* 0x080fe20000410000 */
[----:B------:R-:W-:Y:S01]  /*5ff0*/  FMUL.FTZ R124, R124, R209 ;  /* 0x000000d17c7c7220 */ /* 0x000fe20000410000 */
[----:B------:R-:W-:Y:S01]  /*6000*/  FMNMX.FTZ R171, R157, R171, !PT ;  /* 0x000000ab9dab7209 */ /* 0x000fe20007810000 */
[-C--:B------:R-:W-:Y:S01]  /*6010*/  FMUL.FTZ R125, R125, R209.reuse ;  /* 0x000000d17d7d7220 */ /* 0x080fe20000410000 */
[----:B------:R-:W1:Y:S01]  /*6020*/  MUFU.TANH R187, R187 ;  /* 0x000000bb00bb7308 */ /* 0x000e620000002400 */
[----:B------:R-:W-:Y:S01]  /*6030*/  FMUL.FTZ R128, R128, R209 ;  /* 0x000000d180807220 */ /* 0x000fe20000410000 */
[----:B--2---:R-:W-:Y:S01]  /*6040*/  FMNMX.FTZ R171, R175, R171, !PT ;  /* 0x000000abafab7209 */ /* 0x004fe20007810000 */
[-C--:B------:R-:W-:Y:S01]  /*6050*/  FMUL.FTZ R129, R129, R209.reuse ;  /* 0x000000d181817220 */ /* 0x080fe20000410000 */
[-C--:B------:R-:W-:Y:S01]  /*6060*/  FMUL.FTZ R132, R132, R209.reuse ;  /* 0x000000d184847220 */ /* 0x080fe20000410000 */
[----:B------:R-:W-:Y:S01]  /*6070*/  FMUL.FTZ R133, R133, R209 ;  /* 0x000000d185857220 */ /* 0x000fe20000410000 */
[----:B---3--:R-:W-:Y:S01]  /*6080*/  FMNMX.FTZ R171, R178, R171, !PT ;  /* 0x000000abb2ab7209 */ /* 0x008fe20007810000 */
[-C--:B------:R-:W-:Y:S01]  /*6090*/  FMUL.FTZ R136, R136, R209.reuse ;  /* 0x000000d188887220 */ /* 0x080fe20000410000 */
[----:B------:R-:W2:Y:S01]  /*60a0*/  MUFU.TANH R190, R190 ;  /* 0x000000be00be7308 */ /* 0x000ea20000002400 */
[----:B------:R-:W-:Y:S01]  /*60b0*/  FMUL.FTZ R137, R137, R209 ;  /* 0x000000d189897220 */ /* 0x000fe20000410000 */
[----:B----4-:R-:W-:Y:S01]  /*60c0*/  FMNMX.FTZ R171, R179, R171, !PT ;  /* 0x000000abb3ab7209 */ /* 0x010fe20007810000 */
[-C--:B------:R-:W-:Y:S01]  /*60d0*/  FMUL.FTZ R140, R140, R209.reuse ;  /* 0x000000d18c8c7220 */ /* 0x080fe20000410000 */
[-C--:B------:R-:W-:Y:S01]  /*60e0*/  FMUL.FTZ R141, R141, R209.reuse ;  /* 0x000000d18d8d7220 */ /* 0x080fe20000410000 */
[----:B------:R-:W-:Y:S01]  /*60f0*/  FMUL.FTZ R144, R144, R209 ;  /* 0x000000d190907220 */ /* 0x000fe20000410000 */
[----:B-----5:R-:W-:Y:S01]  /*6100*/  FMNMX.FTZ R171, R182, R171, !PT ;  /* 0x000000abb6ab7209 */ /* 0x020fe20007810000 */
[-C--:B------:R-:W-:Y:S01]  /*6110*/  FMUL.FTZ R145, R145, R209.reuse ;  /* 0x000000d191917220 */ /* 0x080fe20000410000 */
[----:B------:R-:W3:Y:S01]  /*6120*/  MUFU.TANH R191, R191 ;  /* 0x000000bf00bf7308 */ /* 0x000ee20000002400 */
[----:B------:R-:W-:Y:S01]  /*6130*/  FMUL.FTZ R148, R148, R209 ;  /* 0x000000d194947220 */ /* 0x000fe20000410000 */
[----:B0-----:R-:W-:Y:S01]  /*6140*/  FMNMX.FTZ R171, R183, R171, !PT ;  /* 0x000000abb7ab7209 */ /* 0x001fe20007810000 */
[----:B------:R-:W-:Y:S01]  /*6150*/  FMUL.FTZ R149, R149, R209 ;  /* 0x000000d195957220 */ /* 0x000fe20000410000 */
[----:B------:R-:W-:-:S02]  /*6160*/  UIMAD UR6, UR38, 0xc00, UR7 ;  /* 0x00000c00260678a4 */ /* 0x000fc4000f8e0207 */
[----:B------:R-:W-:Y:S02]  /*6170*/  FMNMX.FTZ R171, R186, R171, !PT ;  /* 0x000000abbaab7209 */ /* 0x000fe40007810000 */
[----:B------:R-:W0:Y:S02]  /*6180*/  MUFU.TANH R194, R194 ;  /* 0x000000c200c27308 */ /* 0x000e240000002400 */
[----:B-1----:R-:W-:Y:S01]  /*6190*/  FMNMX.FTZ R171, R187, R171, !PT ;  /* 0x000000abbbab7209 */ /* 0x002fe20007810000 */
[----:B------:R-:W-:-:S03]  /*61a0*/  UMOV UR14, UR6 ;  /* 0x00000006000e7c82 */ /* 0x000fc60008000000 */
[----:B--2---:R-:W-:Y:S02]  /*61b0*/  FMNMX.FTZ R171, R190, R171, !PT ;  /* 0x000000abbeab7209 */ /* 0x004fe40007810000 */
[----:B------:R-:W1:Y:S02]  /*61c0*/  MUFU.TANH R195, R195 ;  /* 0x000000c300c37308 */ /* 0x000e640000002400 */
[----:B---3--:R-:W-:-:S06]  /*61d0*/  FMNMX.FTZ R171, R191, R171, !PT ;  /* 0x000000abbfab7209 */ /* 0x008fcc0007810000 */
[----:B------:R-:W-:Y:S01]  /*61e0*/  MUFU.EX2 R161, R161 ;  /* 0x000000a100a17308 */ /* 0x000fe20000000800 */
[----:B0-----:R-:W-:-:S07]  /*61f0*/  FMNMX.FTZ R171, R194, R171, !PT ;  /* 0x000000abc2ab7209 */ /* 0x001fce0007810000 */
[----:B------:R-:W-:Y:S01]  /*6200*/  MUFU.EX2 R210, R210 ;  /* 0x000000d200d27308 */ /* 0x000fe20000000800 */
[----:B-1----:R-:W-:-:S05]  /*6210*/  FMNMX.FTZ R171, R195, R171, !PT ;  /* 0x000000abc3ab7209 */ /* 0x002fca0007810000 */
[----:B------:R-:W0:Y:S02]  /*6220*/  SHFL.BFLY PT, R198, R171, 0x2, 0x1f ;  /* 0x0c401f00abc67f89 */ /* 0x000e2400000e0000 */
[----:B------:R-:W-:Y:S08]  /*6230*/  MUFU.EX2 R169, R169 ;  /* 0x000000a900a97308 */ /* 0x000ff00000000800 */
[----:B------:R-:W-:Y:S08]  /*6240*/  MUFU.EX2 R173, R173 ;  /* 0x000000ad00ad7308 */ /* 0x000ff00000000800 */
[----:B------:R-:W-:Y:S01]  /*6250*/  MUFU.EX2 R177, R177 ;  /* 0x000000b100b17308 */ /* 0x000fe20000000800 */
[----:B0-----:R-:W-:-:S07]  /*6260*/  FMNMX.FTZ R171, R171, R198, !PT ;  /* 0x000000c6abab7209 */ /* 0x001fce0007810000 */
[----:B------:R-:W-:Y:S01]  /*6270*/  MUFU.EX2 R181, R181 ;  /* 0x000000b500b57308 */ /* 0x000fe20000000800 */
[----:B------:R-:W0:Y:S07]  /*6280*/  SHFL.BFLY PT, R198, R171, 0x1, 0x1f ;  /* 0x0c201f00abc67f89 */ /* 0x000e2e00000e0000 */
[----:B------:R-:W-:Y:S08]  /*6290*/  MUFU.EX2 R185, R185 ;  /* 0x000000b900b97308 */ /* 0x000ff00000000800 */
[----:B------:R-:W-:Y:S08]  /*62a0*/  MUFU.EX2 R189, R189 ;  /* 0x000000bd00bd7308 */ /* 0x000ff00000000800 */
[----:B------:R-:W-:Y:S01]  /*62b0*/  MUFU.EX2 R193, R193 ;  /* 0x000000c100c17308 */ /* 0x000fe20000000800 */
[----:B0-----:R-:W-:-:S05]  /*62c0*/  FMNMX.FTZ R171, R171, R198, !PT ;  /* 0x000000c6abab7209 */ /* 0x001fca0007810000 */
[C---:B------:R-:W-:Y:S01]  /*62d0*/  FADD.FTZ R198, -R171.reuse, R21 ;  /* 0x00000015abc67221 */ /* 0x040fe20000010100 */
[----:B------:R-:W-:Y:S01]  /*62e0*/  FMUL.FTZ R21, R171, UR10 ;  /* 0x0000000aab157c20 */ /* 0x000fe20008410000 */
[----:B------:R-:W-:Y:S02]  /*62f0*/  MUFU.EX2 R197, R197 ;  /* 0x000000c500c57308 */ /* 0x000fe40000000800 */
[----:B------:R-:W-:Y:S01]  /*6300*/  FMUL.FTZ R198, R198, UR10 ;  /* 0x0000000ac6c67c20 */ /* 0x000fe20008410000 */
[--C-:B------:R-:W-:Y:S01]  /*6310*/  FFMA.FTZ R215, R156, UR10, -R21.reuse ;  /* 0x0000000a9cd77c23 */ /* 0x100fe20008010815 */
[--C-:B------:R-:W-:Y:S01]  /*6320*/  FFMA.FTZ R196, R196, UR10, -R21.reuse ;  /* 0x0000000ac4c47c23 */ /* 0x100fe20008010815 */
[----:B------:R-:W0:Y:S01]  /*6330*/  S2R R156, SR_TID.X ;  /* 0x00000000009c7919 */ /* 0x000e220000002100 */
        /* <DEDUP_REMOVED lines=24> */
[----:B------:R-:W-:Y:S01]  /*64c0*/  FFMA.FTZ R21, R195, UR10, -R21 ;  /* 0x0000000ac3157c23 */ /* 0x000fe20008010815 */
[-C--:B-1----:R-:W-:Y:S01]  /*64d0*/  FMUL.FTZ R26, R26, R198.reuse ;  /* 0x000000c61a1a7220 */ /* 0x082fe20000410000 */
[----:B------:R-:W-:Y:S01]  /*64e0*/  FMUL.FTZ R27, R27, R198 ;  /* 0x000000c61b1b7220 */ /* 0x000fe20000410000 */
[----:B------:R-:W-:Y:S01]  /*64f0*/  MUFU.EX2 R195, R159 ;  /* 0x0000009f00c37308 */ /* 0x000fe20000000800 */
[----:B--2---:R-:W-:Y:S01]  /*6500*/  FFMA.FTZ R196, R198, R208, R153 ;  /* 0x000000d0c6c47223 */ /* 0x004fe20000010099 */
[-C--:B------:R-:W-:Y:S01]  /*6510*/  FMUL.FTZ R30, R30, R198.reuse ;  /* 0x000000c61e1e7220 */ /* 0x080fe20000410000 */
[-C--:B------:R-:W-:Y:S01]  /*6520*/  FMUL.FTZ R31, R31, R198.reuse ;  /* 0x000000c61f1f7220 */ /* 0x080fe20000410000 */
[----:B0-----:R-:W-:Y:S01]  /*6530*/  SHF.R.U32.HI R156, RZ, 0x7, R156 ;  /* 0x00000007ff9c7819 */ /* 0x001fe2000001169c */
[-C--:B------:R-:W-:Y:S01]  /*6540*/  FMUL.FTZ R34, R34, R198.reuse ;  /* 0x000000c622227220 */ /* 0x080fe20000410000 */
[-C--:B------:R-:W-:Y:S01]  /*6550*/  FMUL.FTZ R35, R35, R198.reuse ;  /* 0x000000c623237220 */ /* 0x080fe20000410000 */
[-C--:B------:R-:W-:Y:S01]  /*6560*/  FMUL.FTZ R38, R38, R198.reuse ;  /* 0x000000c626267220 */ /* 0x080fe20000410000 */
[----:B------:R-:W-:Y:S01]  /*6570*/  FMUL.FTZ R39, R39, R198 ;  /* 0x000000c627277220 */ /* 0x000fe20000410000 */
[----:B------:R-:W-:-:S02]  /*6580*/  VIADD R156, R156, 0x8 ;  /* 0x000000089c9c7836 */ /* 0x000fc40000000000 */
[C---:B---3--:R-:W-:Y:S01]  /*6590*/  FADD.FTZ R196, R155.reuse, R196 ;  /* 0x000000c49bc47221 */ /* 0x048fe20000010000 */
[----:B------:R-:W-:Y:S01]  /*65a0*/  F2FP.BF16.F32.PACK_AB R153, R155, R153 ;  /* 0x000000999b99723e */ /* 0x000fe200000010ff */
[-C--:B------:R-:W-:Y:S01]  /*65b0*/  FMUL.FTZ R42, R42, R198.reuse ;  /* 0x000000c62a2a7220 */ /* 0x080fe20000410000 */
[----:B------:R-:W0:Y:S01]  /*65c0*/  MUFU.EX2 R155, R158 ;  /* 0x0000009e009b7308 */ /* 0x000e220000000800 */
[----:B------:R1:W-:Y:S01]  /*65d0*/  BAR.SYNC.DEFER_BLOCKING R156, 0x100 ;  /* 0x0004009c0000751d */ /* 0x0003e20000010000 */
        /* <DEDUP_REMOVED lines=56> */
[C---:B------:R-:W-:Y:S01]  /*6960*/  F2FP.BF16.F32.PACK_AB R155, R195.reuse, R155 ;  /* 0x0000009bc39b723e */ /* 0x040fe200000010ff */
[----:B-1----:R-:W0:Y:S02]  /*6970*/  MUFU.EX2 R156, R160 ;  /* 0x000000a0009c7308 */ /* 0x002e240000000800 */
[----:B------:R-:W-:Y:S01]  /*6980*/  FADD.FTZ R196, R195, R196 ;  /* 0x000000c4c3c47221 */ /* 0x000fe20000010000 */
[----:B------:R-:W-:-:S05]  /*6990*/  WARPGROUP.ARRIVE ;  /* 0x00000000000079c5 */ /* 0x000fca0000000000 */
[----:B------:R-:W1:Y:S01]  /*69a0*/  MUFU.EX2 R158, R164 ;  /* 0x000000a4009e7308 */ /* 0x000e620000000800 */
[----:B------:R-:W-:Y:S01]  /*69b0*/  HGMMA.64x256x16.F32.BF16 R24, R152, gdesc[UR12].tnspB, R24, gsb0 ;  /* 0x43e0000c98187df0 */ /* 0x000fe20008001818 */
[----:B------:R-:W-:Y:S01]  /*69c0*/  UIADD3 UR14, UR6, 0x80, URZ ;  /* 0x00000080060e7890 */ /* 0x000fe2000fffe03f */
[----:B------:R-:W-:-:S05]  /*69d0*/  UMOV UR15, 0x40000040 ;  /* 0x40000040000f7882 */ /* 0x000fca0000000000 */
[----:B------:R-:W2:Y:S01]  /*69e0*/  MUFU.EX2 R164, R162 ;  /* 0x000000a200a47308 */ /* 0x000ea20000000800 */
[----:B0-----:R-:W-:Y:S01]  /*69f0*/  FADD.FTZ R20, R156, R20 ;  /* 0x000000149c147221 */ /* 0x001fe20000010000 */
[----:B------:R-:W-:-:S03]  /*6a00*/  F2FP.BF16.F32.PACK_AB R156, R161, R156 ;  /* 0x0000009ca19c723e */ /* 0x000fc600000010ff */
[----:B------:R-:W-:-:S03]  /*6a10*/  FADD.FTZ R20, R161, R20 ;  /* 0x00000014a1147221 */ /* 0x000fc60000010000 */
[----:B------:R-:W0:Y:S01]  /*6a20*/  MUFU.EX2 R198, R163 ;  /* 0x000000a300c67308 */ /* 0x000e220000000800 */
[----:B-1----:R-:W-:Y:S01]  /*6a30*/  FADD.FTZ R20, R158, R20 ;  /* 0x000000149e147221 */ /* 0x002fe20000010000 */
[----:B------:R-:W-:-:S03]  /*6a40*/  F2FP.BF16.F32.PACK_AB R158, R210, R158 ;  /* 0x0000009ed29e723e */ /* 0x000fc600000010ff */
[----:B------:R-:W-:-:S03]  /*6a50*/  FADD.FTZ R20, R210, R20 ;  /* 0x00000014d2147221 */ /* 0x000fc60000010000 */
[----:B------:R-:W1:Y:S01]  /*6a60*/  MUFU.EX2 R199, R199 ;  /* 0x000000c700c77308 */ /* 0x000e620000000800 */
[----:B--2---:R-:W-:-:S07]  /*6a70*/  FADD.FTZ R196, R164, R196 ;  /* 0x000000c4a4c47221 */ /* 0x004fce0000010000 */
[----:B------:R-:W2:Y:S01]  /*6a80*/  MUFU.EX2 R214, R214 ;  /* 0x000000d600d67308 */ /* 0x000ea20000000800 */
[C---:B0-----:R-:W-:Y:S01]  /*6a90*/  F2FP.BF16.F32.PACK_AB R157, R198.reuse, R164 ;  /* 0x000000a4c69d723e */ /* 0x041fe200000010ff */
[----:B------:R-:W-:-:S06]  /*6aa0*/  FADD.FTZ R196, R198, R196 ;  /* 0x000000c4c6c47221 */ /* 0x000fcc0000010000 */
[----:B------:R-:W0:Y:S01]  /*6ab0*/  MUFU.EX2 R160, R168 ;  /* 0x000000a800a07308 */ /* 0x000e220000000800 */
[----:B-1----:R-:W-:-:S07]  /*6ac0*/  FADD.FTZ R196, R199, R196 ;  /* 0x000000c4c7c47221 */ /* 0x002fce0000010000 */
[----:B------:R-:W1:Y:S01]  /*6ad0*/  MUFU.EX2 R162, R172 ;  /* 0x000000ac00a27308 */ /* 0x000e620000000800 */
[C---:B--2---:R-:W-:Y:S01]  /*6ae0*/  F2FP.BF16.F32.PACK_AB R159, R214.reuse, R199 ;  /* 0x000000c7d69f723e */ /* 0x044fe200000010ff */
[----:B------:R-:W-:-:S06]  /*6af0*/  FADD.FTZ R196, R214, R196 ;  /* 0x000000c4d6c47221 */ /* 0x000fcc0000010000 */
        /* <DEDUP_REMOVED lines=19> */
[----:B0-----:R-:W-:-:S07]  /*6c30*/  FADD.FTZ R196, R166, R196 ;  /* 0x000000c4a6c47221 */ /* 0x001fce0000010000 */
[----:B------:R-:W0:Y:S01]  /*6c40*/  MUFU.EX2 R179, R179 ;  /* 0x000000b300b37308 */ /* 0x000e220000000800 */
[----:B-1----:R-:W-:-:S07]  /*6c50*/  FADD.FTZ R196, R175, R196 ;  /* 0x000000c4afc47221 */ /* 0x002fce0000010000 */
[----:B------:R-:W-:Y:S01]  /*6c60*/  MUFU.EX2 R182, R182 ;  /* 0x000000b600b67308 */ /* 0x000fe20000000800 */
[----:B--2---:R-:W-:-:S07]  /*6c70*/  FADD.FTZ R196, R178, R196 ;  /* 0x000000c4b2c47221 */ /* 0x004fce0000010000 */
[----:B------:R-:W-:Y:S08]  /*6c80*/  MUFU.EX2 R183, R183 ;  /* 0x000000b700b77308 */ /* 0x000ff00000000800 */
[----:B------:R-:W-:Y:S08]  /*6c90*/  MUFU.EX2 R186, R186 ;  /* 0x000000ba00ba7308 */ /* 0x000ff00000000800 */
[----:B------:R-:W-:Y:S08]  /*6ca0*/  MUFU.EX2 R187, R187 ;  /* 0x000000bb00bb7308 */ /* 0x000ff00000000800 */
[----:B------:R-:W-:Y:S08]  /*6cb0*/  MUFU.EX2 R190, R190 ;  /* 0x000000be00be7308 */ /* 0x000ff00000000800 */
[----:B------:R-:W-:Y:S08]  /*6cc0*/  MUFU.EX2 R191, R191 ;  /* 0x000000bf00bf7308 */ /* 0x000ff00000000800 */
[----:B------:R-:W-:Y:S08]  /*6cd0*/  MUFU.EX2 R194, R194 ;  /* 0x000000c200c27308 */ /* 0x000ff00000000800 */
[----:B------:R-:W-:Y:S01]  /*6ce0*/  MUFU.EX2 R21, R21 ;  /* 0x0000001500157308 */ /* 0x000fe20000000800 */
[----:B------:R-:W-:-:S02]  /*6cf0*/  WARPGROUP.DEPBAR.LE gsb0, 0x0 ;  /* 0x00008000000079c5 */ /* 0x000fc40000010000 */
[----:B------:R-:W-:-:S05]  /*6d00*/  WARPGROUP.ARRIVE ;  /* 0x00000000000079c5 */ /* 0x000fca0000000000 */
[----:B------:R-:W1:Y:S01]  /*6d10*/  MUFU.EX2 R152, R176 ;  /* 0x000000b000987308 */ /* 0x000e620000000800 */
[----:B------:R-:W-:Y:S02]  /*6d20*/  F2FP.BF16.F32.PACK_AB R153, R175, R166 ;  /* 0x000000a6af99723e */ /* 0x000fe400000010ff */
[C---:B0-----:R-:W-:Y:S01]  /*6d30*/  F2FP.BF16.F32.PACK_AB R155, R179.reuse, R178 ;  /* 0x000000b2b39b723e */ /* 0x041fe200000010ff */
[----:B------:R-:W-:Y:S01]  /*6d40*/  FADD.FTZ R179, R179, R196 ;  /* 0x000000c4b3b37221 */ /* 0x000fe20000010000 */
[----:B------:R-:W-:Y:S01]  /*6d50*/  HGMMA.64x256x16.F32.BF16 R24, R156, gdesc[UR12].tnspB, R24, gsb0 ;  /* 0x43e0000c9c187df0 */ /* 0x000fe20008001818 */
[----:B------:R-:W-:Y:S01]  /*6d60*/  UIADD3 UR14, UR6, 0x100, URZ ;  /* 0x00000100060e7890 */ /* 0x000fe2000fffe03f */
[----:B------:R-:W-:Y:S01]  /*6d70*/  UMOV UR15, 0x40000040 ;  /* 0x40000040000f7882 */ /* 0x000fe20000000000 */
[----:B------:R-:W0:Y:S01]  /*6d80*/  MUFU.EX2 R154, R180 ;  /* 0x000000b4009a7308 */ /* 0x000e220000000800 */
[----:B-1----:R-:W-:Y:S01]  /*6d90*/  FADD.FTZ R20, R152, R20 ;  /* 0x0000001498147221 */ /* 0x002fe20000010000 */
[----:B------:R-:W-:-:S03]  /*6da0*/  F2FP.BF16.F32.PACK_AB R152, R177, R152 ;  /* 0x00000098b198723e */ /* 0x000fc600000010ff */
[----:B------:R-:W-:-:S04]  /*6db0*/  FADD.FTZ R20, R177, R20 ;  /* 0x00000014b1147221 */ /* 0x000fc80000010000 */
[----:B0-----:R-:W-:Y:S01]  /*6dc0*/  FADD.FTZ R20, R154, R20 ;  /* 0x000000149a147221 */ /* 0x001fe20000010000 */
[----:B------:R-:W-:-:S03]  /*6dd0*/  F2FP.BF16.F32.PACK_AB R154, R181, R154 ;  /* 0x0000009ab59a723e */ /* 0x000fc600000010ff */
[----:B------:R-:W-:Y:S01]  /*6de0*/  FADD.FTZ R20, R181, R20 ;  /* 0x00000014b5147221 */ /* 0x000fe20000010000 */
[----:B------:R-:W-:Y:S02]  /*6df0*/  WARPGROUP.DEPBAR.LE gsb0, 0x0 ;  /* 0x00008000000079c5 */ /* 0x000fe40000010000 */
[----:B------:R-:W-:-:S09]  /*6e00*/  WARPGROUP.ARRIVE ;  /* 0x00000000000079c5 */ /* 0x000fd20000000000 */
        /* <DEDUP_REMOVED lines=10> */
[----:B------:R-:W0:Y:S01]  /*6eb0*/  MUFU.EX2 R152, R184 ;  /* 0x000000b800987308 */ /* 0x000e220000000800 */
[----:B------:R-:W-:Y:S01]  /*6ec0*/  F2FP.BF16.F32.PACK_AB R153, R183, R182 ;  /* 0x000000b6b799723e */ /* 0x000fe200000010ff */
[----:B------:R-:W-:Y:S01]  /*6ed0*/  FADD.FTZ R182, R182, R179 ;  /* 0x000000b3b6b67221 */ /* 0x000fe20000010000 */
[----:B------:R-:W-:-:S03]  /*6ee0*/  F2FP.BF16.F32.PACK_AB R155, R187, R186 ;  /* 0x000000babb9b723e */ /* 0x000fc600000010ff */
[----:B------:R-:W-:Y:S02]  /*6ef0*/  FADD.FTZ R183, R183, R182 ;  /* 0x000000b6b7b77221 */ /* 0x000fe40000010000 */
[----:B------:R-:W1:Y:S02]  /*6f00*/  MUFU.EX2 R154, R188 ;  /* 0x000000bc009a7308 */ /* 0x000e640000000800 */
[----:B------:R-:W-:-:S04]  /*6f10*/  FADD.FTZ R186, R186, R183 ;  /* 0x000000b7baba7221 */ /* 0x000fc80000010000 */
[----:B------:R-:W-:Y:S01]  /*6f20*/  FADD.FTZ R187, R187, R186 ;  /* 0x000000babbbb7221 */ /* 0x000fe20000010000 */
[----:B0-----:R-:W-:Y:S01]  /*6f30*/  FADD.FTZ R20, R152, R20 ;  /* 0x0000001498147221 */ /* 0x001fe20000010000 */
[----:B------:R-:W-:-:S03]  /*6f40*/  F2FP.BF16.F32.PACK_AB R152, R185, R152 ;  /* 0x00000098b998723e */ /* 0x000fc600000010ff */
[----:B------:R-:W-:-:S04]  /*6f50*/  FADD.FTZ R20, R185, R20 ;  /* 0x00000014b9147221 */ /* 0x000fc80000010000 */
[----:B-1----:R-:W-:Y:S01]  /*6f60*/  FADD.FTZ R20, R154, R20 ;  /* 0x000000149a147221 */ /* 0x002fe20000010000 */
[----:B------:R-:W-:-:S03]  /*6f70*/  F2FP.BF16.F32.PACK_AB R154, R189, R154 ;  /* 0x0000009abd9a723e */ /* 0x000fc600000010ff */
[----:B------:R-:W-:Y:S01]  /*6f80*/  FADD.FTZ R20, R189, R20 ;  /* 0x00000014bd147221 */ /* 0x000fe20000010000 */
[----:B------:R-:W-:-:S06]  /*6f90*/  WARPGROUP.ARRIVE ;  /* 0x00000000000079c5 */ /* 0x000fcc0000000000 */
        /* <DEDUP_REMOVED lines=19> */
[----:B------:R-:W-:Y:S03]  /*70d0*/  HGMMA.64x256x16.F32.BF16 R24, R152, gdesc[UR12].tnspB, R24, gsb0 ;  /* 0x43e0000c98187df0 */ /* 0x000fe60008001818 */
[----:B------:R-:W-:Y:S02]  /*70e0*/  WARPGROUP.DEPBAR.LE gsb0, 0x0 ;  /* 0x00008000000079c5 */ /* 0x000fe40000010000 */
[----:B------:R-:W-:Y:S05]  /*70f0*/  @!P0 BRA `(.L_x_1162) ;  /* 0x0000000000048947 */ /* 0x000fea0003800000 */
[----:B------:R-:W-:Y:S01]  /*7100*/  BPT.TRAP 0x1 ;  /* 0x000000040000795c */ /* 0x000fe20000300000 */
.L_x_1162:
[----:B------:R-:W-:Y:S01]  /*7110*/  UIADD3 UR5, UR5, 0x32460, URZ ;  /* 0x0003246005057890 */ /* 0x000fe2000fffe03f */
[----:B------:R-:W-:Y:S02]  /*7120*/  IMAD.MOV.U32 R21, RZ, RZ, R171 ;  /* 0x000000ffff157224 */ /* 0x000fe400078e00ab */
[----:B------:R-:W-:Y:S01]  /*7130*/  IMAD.MOV.U32 R209, RZ, RZ, R165 ;  /* 0x000000ffffd17224 */ /* 0x000fe200078e00a5 */
[----:B------:R-:W-:-:S09]  /*7140*/  UPRMT UR5, UR54, 0x654, UR5 ;  /* 0x0000065436057896 */ /* 0x000fd20008000005 */
[----:B------:R-:W-:Y:S01]  /*7150*/  SYNCS.ARRIVE.TRANS64.RED.A1T0 RZ, [UR5], RZ ;  /* 0x000000ffffff79a7 */ /* 0x000fe20008100405 */
[----:B------:R-:W-:Y:S05]  /*7160*/  @P1 BRA `(.L_x_1163) ;  /* 0xffffffd4009c1947 */ /* 0x000fea000383ffff */
.L_x_1152:
[----:B------:R-:W2:Y:S01]  /*7170*/  LDL.LU R152, [R1+0x1c] ;  /* 0x00001c0001987983 */ /* 0x000ea20000300800 */
[----:B------:R-:W-:Y:S01]  /*7180*/  UIADD3 UR38, UR38, 0x1, URZ ;  /* 0x0000000126267890 */ /* 0x000fe2000fffe03f */
[----:B------:R0:W-:Y:S06]  /*7190*/  BAR.ARV R0, 0x100 ;  /* 0x000400000000751d */ /* 0x0001ec0000002000 */
[----:B------:R-:W-:Y:S02]  /*71a0*/  UISETP.NE.AND UP0, UPT, UR38, 0x2, UPT ;  /* 0x000000022600788c */ /* 0x000fe4000bf05270 */
[----:B------:R-:W-:Y:S06]  /*71b0*/  BAR.ARV 0x8, 0x180 ;  /* 0x0206000000007b1d */ /* 0x000fec0000002000 */
[----:B------:R-:W-:Y:S01]  /*71c0*/  PLOP3.LUT P0, PT, PT, PT, PT, 0x8, 0x0 ;  /* 0x000000000000781c */ /* 0x000fe20003f0e170 */
[----:B------:R-:W-:Y:S01]  /*71d0*/  USEL UR38, UR38, URZ, UP0 ;  /* 0x0000003f26267287 */ /* 0x000fe20008000000 */
[----:B------:R-:W1:Y:S04]  /*71e0*/  SHFL.BFLY PT, R3, R20, 0x2, 0x1f ;  /* 0x0c401f0014037f89 */ /* 0x000e6800000e0000 */
[----:B------:R-:W3:Y:S01]  /*71f0*/  SHFL.BFLY PT, R5, R208, 0x2, 0x1f ;  /* 0x0c401f00d0057f89 */ /* 0x000ee200000e0000 */
[----:B-1----:R-:W-:Y:S01]  /*7200*/  FADD.FTZ R6, R3, R20 ;  /* 0x0000001403067221 */ /* 0x002fe20000010000 */
[----:B---3--:R-:W-:-:S04]  /*7210*/  FADD.FTZ R7, R5, R208 ;  /* 0x000000d005077221 */ /* 0x008fc80000010000 */
[----:B------:R-:W1:Y:S01]  /*7220*/  SHFL.BFLY PT, R3, R6, 0x1, 0x1f ;  /* 0x0c201f0006037f89 */ /* 0x000e6200000e0000 */
[----:B------:R-:W-:-:S03]  /*7230*/  IMAD.MOV.U32 R5, RZ, RZ, RZ ;  /* 0x000000ffff057224 */ /* 0x000fc600078e00ff */
[----:B------:R-:W3:Y:S01]  /*7240*/  SHFL.BFLY PT, R2, R7, 0x1, 0x1f ;  /* 0x0c201f0007027f89 */ /* 0x000ee200000e0000 */
[----:B-1----:R-:W-:Y:S01]  /*7250*/  FADD.FTZ R8, R6, R3 ;  /* 0x0000000306087221 */ /* 0x002fe20000010000 */
[----:B------:R-:W-:Y:S02]  /*7260*/  IMAD.U32 R6, RZ, RZ, UR10 ;  /* 0x0000000aff067e24 */ /* 0x000fe4000f8e00ff */
[----:B---3--:R-:W-:Y:S02]  /*7270*/  FADD.FTZ R3, R7, R2 ;  /* 0x0000000207037221 */ /* 0x008fe40000010000 */
[----:B------:R-:W-:Y:S01]  /*7280*/  FSETP.NE.FTZ.AND P1, PT, R8, RZ, PT ;  /* 0x000000ff0800720b */ /* 0x000fe20003f35000 */
[----:B------:R-:W-:Y:S02]  /*7290*/  IMAD.MOV.U32 R2, RZ, RZ, RZ ;  /* 0x000000ffff027224 */ /* 0x000fe400078e00ff */
[----:B------:R-:W-:-:S10]  /*72a0*/  FSETP.NE.FTZ.AND P2, PT, R3, RZ, PT ;  /* 0x000000ff0300720b */ /* 0x000fd40003f55000 */
[----:B------:R-:W1:Y:S01]  /*72b0*/  @P1 MUFU.RCP R5, R8 ;  /* 0x0000000800051308 */ /* 0x000e620000001000 */
[----:B------:R-:W-:-:S07]  /*72c0*/  @P1 FMUL.FTZ R6, R6, 0.69314718246459960938 ;  /* 0x3f31721806061820 */ /* 0x000fce0000410000 */
[----:B------:R-:W3:Y:S08]  /*72d0*/  @P1 MUFU.LG2 R4, R8 ;  /* 0x0000000800041308 */ /* 0x000ef00000000c00 */
[----:B------:R-:W4:Y:S01]  /*72e0*/  @P2 MUFU.LG2 R7, R3 ;  /* 0x0000000300072308 */ /* 0x000f220000000c00 */
[-C--:B-1----:R-:W-:Y:S01]  /*72f0*/  FMUL.FTZ R24, R24, R5.reuse ;  /* 0x0000000518187220 */ /* 0x082fe20000410000 */
[-C--:B------:R-:W-:Y:S01]  /*7300*/  FMUL.FTZ R25, R25, R5.reuse ;  /* 0x0000000519197220 */ /* 0x080fe20000410000 */
[-C--:B------:R-:W-:Y:S01]  /*7310*/  FMUL.FTZ R28, R28, R5.reuse ;  /* 0x000000051c1c7220 */ /* 0x080fe20000410000 */
[-C--:B------:R-:W-:Y:S01]  /*7320*/  FMUL.FTZ R29, R29, R5.reuse ;  /* 0x000000051d1d7220 */ /* 0x080fe20000410000 */
[-C--:B------:R-:W-:Y:S01]  /*7330*/  FMUL.FTZ R32, R32, R5.reuse ;  /* 0x0000000520207220 */ /* 0x080fe20000410000 */
[-C--:B------:R-:W-:Y:S01]  /*7340*/  FMUL.FTZ R33, R33, R5.reuse ;  /* 0x0000000521217220 */ /* 0x080fe20000410000 */
[-C--:B------:R-:W-:Y:S01]  /*7350*/  FMUL.FTZ R36, R36, R5.reuse ;  /* 0x0000000524247220 */ /* 0x080fe20000410000 */
[----:B------:R1:W5:Y:S01]  /*7360*/  @P2 MUFU.RCP R2, R3 ;  /* 0x0000000300022308 */ /* 0x0003620000001000 */
        /* <DEDUP_REMOVED lines=58> */
[----:B---3--:R-:W-:Y:S01]  /*7710*/  @P1 FMUL.FTZ R4, R4, 0.69314718246459960938 ;  /* 0x3f31721804041820 */ /* 0x008fe20000410000 */
[----:B----4-:R-:W-:Y:S01]  /*7720*/  @P2 FMUL.FTZ R7, R7, 0.69314718246459960938 ;  /* 0x3f31721807072820 */ /* 0x010fe20000410000 */
[----:B-1----:R-:W-:Y:S02]  /*7730*/  IMAD.MOV.U32 R3, RZ, RZ, -0x800000 ;  /* 0xff800000ff037424 */ /* 0x002fe400078e00ff */
[----:B------:R-:W-:Y:S01]  /*7740*/  @P2 FMUL.FTZ R5, R5, 0.69314718246459960938 ;  /* 0x3f31721805052820 */ /* 0x000fe20000410000 */
[-C--:B-----5:R-:W-:Y:S01]  /*7750*/  FMUL.FTZ R26, R26, R2.reuse ;  /* 0x000000021a1a7220 */ /* 0x0a0fe20000410000 */
        /* <DEDUP_REMOVED lines=64> */
[----:B--2---:R-:W-:-:S13]  /*7b60*/  R2UR UR4, R152 ;  /* 0x00000000980472ca */ /* 0x004fda00000e0000 */
[----:B------:R-:W-:-:S06]  /*7b70*/  UIADD3 UR4, UR4, 0x1, URZ ;  /* 0x0000000104047890 */ /* 0x000fcc000fffe03f */
[----:B0-----:R-:W-:Y:S01]  /*7b80*/  IMAD.U32 R0, RZ, RZ, UR4 ;  /* 0x00000004ff007e24 */ /* 0x001fe2000f8e00ff */
[----:B------:R-:W-:-:S04]  /*7b90*/  USEL UR4, URZ, 0x1, UP0 ;  /* 0x000000013f047887 */ /* 0x000fc80008000000 */
[----:B------:R0:W-:Y:S01]  /*7ba0*/  STL [R1+0x1c], R0 ;  /* 0x00001c0001007387 */ /* 0x0001e20000100800 */
[----:B------:R-:W-:Y:S01]  /*7bb0*/  ULOP3.LUT UR39, UR39, UR4, URZ, 0x3c, !UPT ;  /* 0x0000000427277292 */ /* 0x000fe2000f8e3c3f */
[----:B0-----:R-:W-:Y:S02]  /*7bc0*/  IMAD.MOV.U32 R0, RZ, RZ, -0x800000 ;  /* 0xff800000ff007424 */ /* 0x001fe400078e00ff */
[----:B------:R-:W-:-:S09]  /*7bd0*/  @P2 FFMA.FTZ R0, R5, R171, R7 ;  /* 0x000000ab05002223 */ /* 0x000fd20000010007 */
.L_x_1138:
[----:B------:R-:W1:Y:S08]  /*7be0*/  S2UR UR5, SR_CgaCtaId ;  /* 0x00000000000579c3 */ /* 0x000e700000008800 */
[----:B------:R-:W-:Y:S06]  /*7bf0*/  BAR.SYNC.DEFER_BLOCKING 0x5, 0x180 ;  /* 0x0146000000007b1d */ /* 0x000fec0000010000 */
[----:B------:R-:W-:Y:S01]  /*7c00*/  UMOV UR4, 0x400 ;  /* 0x0000040000047882 */ /* 0x000fe20000000000 */
[----:B------:R-:W-:Y:S01]  /*7c10*/  BSSY B0, `(.L_x_1164) ;  /* 0x0000480000007945 */ /* 0x000fe20003800000 */
[----:B-1----:R-:W-:-:S09]  /*7c20*/  ULEA UR9, UR5, UR4, 0x18 ;  /* 0x0000000405097291 */ /* 0x002fd2000f8ec03f */
[----:B------:R-:W1:Y:S02]  /*7c30*/  LDS.128 R4, [UR9+0x324d0] ;  /* 0x0324d009ff047984 */ /* 0x000e640008000c00 */
[----:B-1----:R-:W-:Y:S02]  /*7c40*/  R2UR UR4, R5 ;  /* 0x00000000050472ca */ /* 0x002fe400000e0000 */
[----:B------:R-:W-:Y:S01]  /*7c50*/  R2UR UR5, R7 ;  /* 0x00000000070572ca */ /* 0x000fe200000e0000 */
[----:B------:R-:W-:Y:S06]  /*7c60*/  BAR.ARV 0x4, 0x180 ;  /* 0x0106000000007b1d */ /* 0x000fec0000002000 */
[----:B------:R-:W-:Y:S08]  /*7c70*/  @P0 BRA `(.L_x_1165) ;  /* 0x0000003800280947 */ /* 0x000ff00003800000 */
[----:B------:R-:W2:Y:S04]  /*7c80*/  LDL R2, [R1+0x30] ;  /* 0x0000300001027983 */ /* 0x000ea80000100800 */
[----:B------:R-:W3:Y:S01]  /*7c90*/  LDL R163, [R1+0x18] ;  /* 0x0000180001a37983 */ /* 0x000ee20000100800 */
[----:B------:R-:W1:Y:S01]  /*7ca0*/  S2UR UR8, SR_SWINHI ;  /* 0x00000000000879c3 */ /* 0x000e620000002f00 */
[----:B------:R-:W-:Y:S01]  /*7cb0*/  IMAD.MOV.U32 R152, RZ, RZ, 0x2 ;  /* 0x00000002ff987424 */ /* 0x000fe200078e00ff */
[----:B------:R-:W-:Y:S01]  /*7cc0*/  F2FP.BF16.F32.PACK_AB R10, R29, R28 ;  /* 0x0000001c1d0a723e */ /* 0x000fe200000010ff */
[----:B------:R-:W4:Y:S01]  /*7cd0*/  LDL.LU R165, [R1+0x14] ;  /* 0x0000140001a57983 */ /* 0x000f220000300800 */
[----:B0-----:R-:W-:Y:S01]  /*7ce0*/  F2FP.BF16.F32.PACK_AB R11, R31, R30 ;  /* 0x0000001e1f0b723e */ /* 0x001fe200000010ff */
[----:B------:R-:W-:Y:S01]  /*7cf0*/  ULDC.64 UR10, c[0x0][0xd08] ;  /* 0x00034200000a7ab9 */ /* 0x000fe20000000a00 */
[----:B------:R-:W-:Y:S01]  /*7d00*/  F2FP.BF16.F32.PACK_AB R14, R37, R36 ;  /* 0x00000024250e723e */ /* 0x000fe200000010ff */
[----:B------:R-:W5:Y:S01]  /*7d10*/  LDL R164, [R1+0x2c] ;  /* 0x00002c0001a47983 */ /* 0x000f620000100800 */
[----:B------:R-:W-:-:S03]  /*7d20*/  F2FP.BF16.F32.PACK_AB R15, R39, R38 ;  /* 0x00000026270f723e */ /* 0x000fc600000010ff */
[----:B------:R-:W5:Y:S01]  /*7d30*/  LDL R162, [R1+0x10] ;  /* 0x0000100001a27983 */ /* 0x000f620000100800 */
[----:B------:R-:W-:Y:S01]  /*7d40*/  UMOV UR6, UR9 ;  /* 0x0000000900067c82 */ /* 0x000fe20008000000 */
[----:B-1----:R-:W-:Y:S01]  /*7d50*/  UMOV UR7, UR8 ;  /* 0x0000000800077c82 */ /* 0x002fe20008000000 */
[----:B------:R-:W-:Y:S01]  /*7d60*/  BAR.SYNC.DEFER_BLOCKING 0x1, 0x100 ;  /* 0x0044000000007b1d */ /* 0x000fe20000010000 */
[----:B--2---:R-:W-:Y:S01]  /*7d70*/  IMAD.WIDE R152, R2, R152, UR6 ;  /* 0x0000000602987e25 */ /* 0x004fe2000f8e0298 */
[----:B---3--:R-:W-:Y:S02]  /*7d80*/  R2UR UR12, R163 ;  /* 0x00000000a30c72ca */ /* 0x008fe400000e0000 */
[C---:B------:R-:W-:Y:S02]  /*7d90*/  IADD3 R13, P4, R152.reuse, 0x20, RZ ;  /* 0x00000020980d7810 */ /* 0x040fe40007f9e0ff */
[C---:B------:R-:W-:Y:S02]  /*7da0*/  LOP3.LUT R9, R152.reuse, 0x380, RZ, 0xc0, !PT ;  /* 0x0000038098097812 */ /* 0x040fe400078ec0ff */
[----:B------:R-:W-:-:S02]  /*7db0*/  IADD3 R5, P0, R152, 0xc060, RZ ;  /* 0x0000c06098057810 */ /* 0x000fc40007f1e0ff */
[----:B------:R-:W-:Y:S02]  /*7dc0*/  LOP3.LUT R12, R13, 0x380, RZ, 0xc0, !PT ;  /* 0x000003800d0c7812 */ /* 0x000fe400078ec0ff */
[----:B------:R-:W-:Y:S02]  /*7dd0*/  IADD3 R17, P3, R152, 0x40, RZ ;  /* 0x0000004098117810 */ /* 0x000fe40007f7e0ff */
[----:B------:R-:W-:Y:S02]  /*7de0*/  SHF.R.U64 R9, R9, 0x3, RZ ;  /* 0x0000000309097819 */ /* 0x000fe400000012ff */
[----:B------:R-:W-:Y:S02]  /*7df0*/  LOP3.LUT R4, R5, 0x380, RZ, 0xc0, !PT ;  /* 0x0000038005047812 */ /* 0x000fe400078ec0ff */
[----:B------:R-:W-:Y:S02]  /*7e00*/  SHF.R.U64 R12, R12, 0x3, RZ ;  /* 0x000000030c0c7819 */ /* 0x000fe400000012ff */
[----:B------:R-:W-:-:S02]  /*7e10*/  LOP3.LUT R16, R17, 0x380, RZ, 0xc0, !PT ;  /* 0x0000038011107812 */ /* 0x000fc400078ec0ff */
[----:B------:R-:W-:Y:S01]  /*7e20*/  LOP3.LUT R8, R9, R152, RZ, 0x3c, !PT ;  /* 0x0000009809087212 */ /* 0x000fe200078e3cff */
[--C-:B------:R-:W-:Y:S01]  /*7e30*/  IMAD.MOV.U32 R9, RZ, RZ, R153.reuse ;  /* 0x000000ffff097224 */ /* 0x100fe200078e0099 */
[----:B------:R-:W-:Y:S02]  /*7e40*/  SHF.R.U64 R4, R4, 0x3, RZ ;  /* 0x0000000304047819 */ /* 0x000fe400000012ff */
[----:B------:R-:W-:Y:S02]  /*7e50*/  IADD3 R157, P5, R152, 0x60, RZ ;  /* 0x00000060989d7810 */ /* 0x000fe40007fbe0ff */
[----:B------:R-:W-:Y:S01]  /*7e60*/  LOP3.LUT R12, R12, R13, RZ, 0x3c, !PT ;  /* 0x0000000d0c0c7212 */ /* 0x000fe200078e3cff */
[----:B------:R-:W-:Y:S01]  /*7e70*/  IMAD.X R13, RZ, RZ, R153, P4 ;  /* 0x000000ffff0d7224 */ /* 0x000fe200020e0699 */
[----:B------:R-:W-:Y:S02]  /*7e80*/  SHF.R.U64 R16, R16, 0x3, RZ ;  /* 0x0000000310107819 */ /* 0x000fe400000012ff */
[----:B------:R-:W-:-:S02]  /*7e90*/  LOP3.LUT R4, R4, R5, RZ, 0x3c, !PT ;  /* 0x0000000504047212 */ /* 0x000fc400078e3cff */
[----:B------:R-:W-:Y:S02]  /*7ea0*/  LOP3.LUT R156, R157, 0x380, RZ, 0xc0, !PT ;  /* 0x000003809d9c7812 */ /* 0x000fe400078ec0ff */
[----:B------:R-:W-:Y:S02]  /*7eb0*/  MOV R5, R8 ;  /* 0x0000000800057202 */ /* 0x000fe40000000f00 */
[----:B------:R-:W-:Y:S02]  /*7ec0*/  F2FP.BF16.F32.PACK_AB R8, R25, R24 ;  /* 0x000000181908723e */ /* 0x000fe400000010ff */
[----:B------:R-:W-:Y:S02]  /*7ed0*/  F2FP.BF16.F32.PACK_AB R9, R27, R26 ;  /* 0x0000001a1b09723e */ /* 0x000fe400000010ff */
[----:B------:R-:W-:Y:S01]  /*7ee0*/  LOP3.LUT R16, R16, R17, RZ, 0x3c, !PT ;  /* 0x0000001110107212 */ /* 0x000fe200078e3cff */
[----:B------:R-:W-:Y:S01]  /*7ef0*/  IMAD.X R17, RZ, RZ, R153, P3 ;  /* 0x000000ffff117224 */ /* 0x000fe200018e0699 */
[----:B------:R-:W-:-:S02]  /*7f00*/  MOV R2, R12 ;  /* 0x0000000c00027202 */ /* 0x000fc40000000f00 */
[----:B------:R-:W-:Y:S02]  /*7f10*/  SHF.R.U64 R156, R156, 0x3, RZ ;  /* 0x000000039c9c7819 */ /* 0x000fe400000012ff */
[----:B------:R-:W-:Y:S02]  /*7f20*/  F2FP.BF16.F32.PACK_AB R12, R33, R32 ;  /* 0x00000020210c723e */ /* 0x000fe400000010ff */
[----:B------:R-:W-:Y:S02]  /*7f30*/  F2FP.BF16.F32.PACK_AB R13, R35, R34 ;  /* 0x00000022230d723e */ /* 0x000fe400000010ff */
[C---:B------:R-:W-:Y:S01]  /*7f40*/  IADD3 R19, P4, R152.reuse, 0x4000, RZ ;  /* 0x0000400098137810 */ /* 0x040fe20007f9e0ff */
[----:B------:R0:W-:Y:S01]  /*7f50*/  STSM.16.M88.4 [R5], R8 ;  /* 0x0000000805007844 */ /* 0x0001e20000000200 */
[----:B------:R-:W-:Y:S02]  /*7f60*/  IADD3 R7, P3, R152, 0x8020, RZ ;  /* 0x0000802098077810 */ /* 0x000fe40007f7e0ff */
[----:B------:R-:W-:Y:S01]  /*7f70*/  LOP3.LUT R156, R156, R157, RZ, 0x3c, !PT ;  /* 0x0000009d9c9c7212 */ /* 0x000fe200078e3cff */
[----:B------:R1:W-:Y:S01]  /*7f80*/  STSM.16.M88.4 [R2], R12 ;  /* 0x0000000c02007844 */ /* 0x0003e20000000200 */
[----:B------:R-:W-:Y:S01]  /*7f90*/  MOV R17, R16 ;  /* 0x0000001000117202 */ /* 0x000fe20000000f00 */
[----:B------:R-:W-:Y:S01]  /*7fa0*/  IMAD.X R157, RZ, RZ, R153, P5 ;  /* 0x000000ffff9d7224 */ /* 0x000fe200028e0699 */
[----:B------:R-:W-:-:S02]  /*7fb0*/  LOP3.LUT R18, R19, 0x380, RZ, 0xc0, !PT ;  /* 0x0000038013127812 */ /* 0x000fc400078ec0ff */
[----:B------:R-:W-:Y:S02]  /*7fc0*/  LOP3.LUT R16, R7, 0x380, RZ, 0xc0, !PT ;  /* 0x0000038007107812 */ /* 0x000fe400078ec0ff */
[----:B------:R-:W-:Y:S02]  /*7fd0*/  SHF.R.U64 R18, R18, 0x3, RZ ;  /* 0x0000000312127819 */ /* 0x000fe400000012ff */
[----:B0-----:R-:W-:Y:S02]  /*7fe0*/  F2FP.BF16.F32.PACK_AB R8, R41, R40 ;  /* 0x000000282908723e */ /* 0x001fe400000010ff */
[----:B------:R-:W-:Y:S02]  /*7ff0*/  F2FP.BF16.F32.PACK_AB R9, R43, R42 ;  /* 0x0000002a2b09723e */ /* 0x000fe400000010ff */
[----:B------:R-:W-:Y:S02]  /*8000*/  F2FP.BF16.F32.PACK_AB R10, R45, R44 ;  /* 0x0000002c2d0a723e */ /* 0x000fe400000010ff */
[----:B------:R-:W-:-:S02]  /*8010*/  F2FP.BF16.F32.PACK_AB R11, R47, R46 ;  /* 0x0000002e2f0b723e */ /* 0x000fc400000010ff */
[----:B-1----:R-:W-:-:S03]  /*8020*/  IADD3 R2, P5, R152, 0x4020, RZ ;  /* 0x0000402098027810 */ /* 0x002fc60007fbe0ff */
[----:B------:R0:W-:Y:S01]  /*8030*/  STSM.16.M88.4 [R17], R8 ;  /* 0x0000000811007844 */ /* 0x0001e20000000200 */
[----:B------:R-:W-:Y:S02]  /*8040*/  SHF.R.U64 R16, R16, 0x3, RZ ;  /* 0x0000000310107819 */ /* 0x000fe400000012ff */
[----:B------:R-:W-:Y:S01]  /*8050*/  LOP3.LUT R18, R18, R19, RZ, 0x3c, !PT ;  /* 0x0000001312127212 */ /* 0x000fe200078e3cff */
[----:B------:R-:W-:Y:S01]  /*8060*/  IMAD.X R19, RZ, RZ, R153, P4 ;  /* 0x000000ffff137224 */ /* 0x000fe200020e0699 */
[----:B------:R-:W-:Y:S02]  /*8070*/  LOP3.LUT R16, R16, R7, RZ, 0x3c, !PT ;  /* 0x0000000710107212 */ /* 0x000fe400078e3cff */
[----:B------:R-:W-:Y:S02]  /*8080*/  IADD3 R5, P4, R152, 0x4040, RZ ;  /* 0x0000404098057810 */ /* 0x000fe40007f9e0ff */
[----:B------:R-:W-:Y:S02]  /*8090*/  MOV R7, R156 ;  /* 0x0000009c00077202 */ /* 0x000fe40000000f00 */
[----:B0-----:R-:W-:-:S02]  /*80a0*/  LOP3.LUT R9, R2, 0x380, RZ, 0xc0, !PT ;  /* 0x0000038002097812 */ /* 0x001fc400078ec0ff */
[----:B------:R-:W-:Y:S02]  /*80b0*/  F2FP.BF16.F32.PACK_AB R12, R49, R48 ;  /* 0x00000030310c723e */ /* 0x000fe400000010ff */
[----:B------:R-:W-:Y:S02]  /*80c0*/  SHF.R.U64 R9, R9, 0x3, RZ ;  /* 0x0000000309097819 */ /* 0x000fe400000012ff */
[----:B------:R-:W-:Y:S02]  /*80d0*/  F2FP.BF16.F32.PACK_AB R13, R51, R50 ;  /* 0x00000032330d723e */ /* 0x000fe400000010ff */
[----:B------:R-:W-:Y:S02]  /*80e0*/  F2FP.BF16.F32.PACK_AB R14, R53, R52 ;  /* 0x00000034350e723e */ /* 0x000fe400000010ff */
[----:B------:R-:W-:Y:S02]  /*80f0*/  F2FP.BF16.F32.PACK_AB R15, R55, R54 ;  /* 0x00000036370f723e */ /* 0x000fe400000010ff */
[----:B------:R-:W-:-:S02]  /*8100*/  LOP3.LUT R160, R9, R2, RZ, 0x3c, !PT ;  /* 0x0000000209a07212 */ /* 0x000fc400078e3cff */
[----:B------:R-:W-:Y:S01]  /*8110*/  LOP3.LUT R2, R5, 0x380, RZ, 0xc0, !PT ;  /* 0x0000038005027812 */ /* 0x000fe200078ec0ff */
[--C-:B------:R-:W-:Y:S01]  /*8120*/  IMAD.X R161, RZ, RZ, R153.reuse, P5 ;  /* 0x000000ffffa17224 */ /* 0x100fe200028e0699 */
[----:B------:R0:W-:Y:S01]  /*8130*/  STSM.16.M88.4 [R7], R12 ;  /* 0x0000000c07007844 */ /* 0x0001e20000000200 */
[C---:B------:R-:W-:Y:S02]  /*8140*/  IADD3 R158, P5, R152.reuse, 0x4060, RZ ;  /* 0x00004060989e7810 */ /* 0x040fe40007fbe0ff */
[----:B------:R-:W-:Y:S01]  /*8150*/  IADD3 R157, P6, R152, 0x8000, RZ ;  /* 0x00008000989d7810 */ /* 0x000fe20007fde0ff */
[----:B------:R-:W-:Y:S01]  /*8160*/  IMAD.X R17, RZ, RZ, R153, P3 ;  /* 0x000000ffff117224 */ /* 0x000fe200018e0699 */
[----:B------:R-:W-:Y:S02]  /*8170*/  LOP3.LUT R159, R158, 0x380, RZ, 0xc0, !PT ;  /* 0x000003809e9f7812 */ /* 0x000fe400078ec0ff */
[----:B------:R-:W-:Y:S02]  /*8180*/  LOP3.LUT R156, R157, 0x380, RZ, 0xc0, !PT ;  /* 0x000003809d9c7812 */ /* 0x000fe400078ec0ff */
[----:B------:R-:W-:-:S02]  /*8190*/  IADD3 R155, P1, R152, 0x8040, RZ ;  /* 0x00008040989b7810 */ /* 0x000fc40007f3e0ff */
[----:B0-----:R-:W-:Y:S02]  /*81a0*/  MOV R7, R18 ;  /* 0x0000001200077202 */ /* 0x001fe40000000f00 */
[----:B------:R-:W-:Y:S01]  /*81b0*/  SHF.R.U64 R18, R2, 0x3, RZ ;  /* 0x0000000302127819 */ /* 0x000fe200000012ff */
[----:B------:R-:W-:-:S03]  /*81c0*/  IMAD.X R19, RZ, RZ, R153, P4 ;  /* 0x000000ffff137224 */ /* 0x000fc600020e0699 */
[----:B------:R-:W-:Y:S02]  /*81d0*/  LOP3.LUT R18, R18, R5, RZ, 0x3c, !PT ;  /* 0x0000000512127212 */ /* 0x000fe400078e3cff */
[----:B------:R-:W-:Y:S02]  /*81e0*/  SHF.R.U64 R159, R159, 0x3, RZ ;  /* 0x000000039f9f7819 */ /* 0x000fe400000012ff */
[----:B------:R-:W-:Y:S02]  /*81f0*/  F2FP.BF16.F32.PACK_AB R8, R57, R56 ;  /* 0x000000383908723e */ /* 0x000fe400000010ff */
[----:B------:R-:W-:Y:S02]  /*8200*/  F2FP.BF16.F32.PACK_AB R9, R59, R58 ;  /* 0x0000003a3b09723e */ /* 0x000fe400000010ff */
[----:B------:R-:W-:Y:S02]  /*8210*/  F2FP.BF16.F32.PACK_AB R10, R61, R60 ;  /* 0x0000003c3d0a723e */ /* 0x000fe400000010ff */
[----:B------:R-:W-:-:S02]  /*8220*/  F2FP.BF16.F32.PACK_AB R11, R63, R62 ;  /* 0x0000003e3f0b723e */ /* 0x000fc400000010ff */
[----:B------:R-:W-:Y:S02]  /*8230*/  MOV R160, R160 ;  /* 0x000000a000a07202 */ /* 0x000fe40000000f00 */
[----:B------:R-:W-:Y:S02]  /*8240*/  F2FP.BF16.F32.PACK_AB R12, R65, R64 ;  /* 0x00000040410c723e */ /* 0x000fe400000010ff */
[----:B------:R-:W-:Y:S02]  /*8250*/  F2FP.BF16.F32.PACK_AB R13, R67, R66 ;  /* 0x00000042430d723e */ /* 0x000fe400000010ff */
[----:B------:R-:W-:Y:S02]  /*8260*/  F2FP.BF16.F32.PACK_AB R14, R69, R68 ;  /* 0x00000044450e723e */ /* 0x000fe400000010ff */
[----:B------:R-:W-:Y:S02]  /*8270*/  F2FP.BF16.F32.PACK_AB R15, R71, R70 ;  /* 0x00000046470f723e */ /* 0x000fe400000010ff */
[----:B------:R-:W-:-:S02]  /*8280*/  MOV R2, R16 ;  /* 0x0000001000027202 */ /* 0x000fc40000000f00 */
[----:B------:R-:W-:Y:S02]  /*8290*/  MOV R5, R18 ;  /* 0x0000001200057202 */ /* 0x000fe40000000f00 */
[----:B------:R-:W-:Y:S02]  /*82a0*/  SHF.R.U64 R156, R156, 0x3, RZ ;  /* 0x000000039c9c7819 */ /* 0x000fe400000012ff */
[----:B------:R-:W-:Y:S02]  /*82b0*/  F2FP.BF16.F32.PACK_AB R16, R73, R72 ;  /* 0x000000484910723e */ /* 0x000fe400000010ff */
[----:B------:R-:W-:Y:S02]  /*82c0*/  F2FP.BF16.F32.PACK_AB R17, R75, R74 ;  /* 0x0000004a4b11723e */ /* 0x000fe400000010ff */
[----:B------:R-:W-:Y:S02]  /*82d0*/  F2FP.BF16.F32.PACK_AB R18, R77, R76 ;  /* 0x0000004c4d12723e */ /* 0x000fe400000010ff */
[----:B------:R-:W-:-:S02]  /*82e0*/  F2FP.BF16.F32.PACK_AB R19, R79, R78 ;  /* 0x0000004e4f13723e */ /* 0x000fc400000010ff */
[----:B------:R-:W-:Y:S01]  /*82f0*/  LOP3.LUT R154, R155, 0x380, RZ, 0xc0, !PT ;  /* 0x000003809b9a7812 */ /* 0x000fe200078ec0ff */
[----:B------:R0:W-:Y:S01]  /*8300*/  STSM.16.M88.4 [R7], R8 ;  /* 0x0000000807007844 */ /* 0x0001e20000000200 */
[----:B------:R-:W-:Y:S01]  /*8310*/  LOP3.LUT R158, R159, R158, RZ, 0x3c, !PT ;  /* 0x0000009e9f9e7212 */ /* 0x000fe200078e3cff */
[--C-:B------:R-:W-:Y:S01]  /*8320*/  IMAD.X R159, RZ, RZ, R153.reuse, P5 ;  /* 0x000000ffff9f7224 */ /* 0x100fe200028e0699 */
[----:B------:R-:W-:Y:S01]  /*8330*/  IADD3 R22, P4, R152, 0x8060, RZ ;  /* 0x0000806098167810 */ /* 0x000fe20007f9e0ff */
[----:B------:R1:W-:Y:S01]  /*8340*/  STSM.16.M88.4 [R160], R12 ;  /* 0x0000000ca0007844 */ /* 0x0003e20000000200 */
[----:B------:R-:W-:Y:S01]  /*8350*/  LOP3.LUT R156, R156, R157, RZ, 0x3c, !PT ;  /* 0x0000009d9c9c7212 */ /* 0x000fe200078e3cff */
[----:B------:R-:W-:Y:S01]  /*8360*/  IMAD.X R157, RZ, RZ, R153, P6 ;  /* 0x000000ffff9d7224 */ /* 0x000fe200030e0699 */
[----:B------:R-:W-:Y:S01]  /*8370*/  SHF.R.U64 R154, R154, 0x3, RZ ;  /* 0x000000039a9a7819 */ /* 0x000fe200000012ff */
[----:B------:R2:W-:Y:S01]  /*8380*/  STSM.16.M88.4 [R5], R16 ;  /* 0x0000001005007844 */ /* 0x0005e20000000200 */
[----:B------:R-:W-:-:S02]  /*8390*/  IADD3 R21, P2, R152, 0xc040, RZ ;  /* 0x0000c04098157810 */ /* 0x000fc40007f5e0ff */
[----:B------:R-:W-:Y:S02]  /*83a0*/  MOV R158, R158 ;  /* 0x0000009e009e7202 */ /* 0x000fe40000000f00 */
[----:B------:R-:W-:Y:S01]  /*83b0*/  LOP3.LUT R154, R154, R155, RZ, 0x3c, !PT ;  /* 0x0000009b9a9a7212 */ /* 0x000fe200078e3cff */
[----:B------:R-:W-:Y:S01]  /*83c0*/  IMAD.X R155, RZ, RZ, R153, P1 ;  /* 0x000000ffff9b7224 */ /* 0x000fe200008e0699 */
[----:B0-----:R-:W-:Y:S02]  /*83d0*/  F2FP.BF16.F32.PACK_AB R8, R81, R80 ;  /* 0x000000505108723e */ /* 0x001fe400000010ff */
[----:B------:R-:W-:Y:S02]  /*83e0*/  F2FP.BF16.F32.PACK_AB R9, R83, R82 ;  /* 0x000000525309723e */ /* 0x000fe400000010ff */
[----:B-1----:R-:W-:Y:S02]  /*83f0*/  IADD3 R160, P3, R152, 0xc020, RZ ;  /* 0x0000c02098a07810 */ /* 0x002fe40007f7e0ff */
[----:B------:R-:W-:-:S02]  /*8400*/  F2FP.BF16.F32.PACK_AB R10, R85, R84 ;  /* 0x00000054550a723e */ /* 0x000fc400000010ff */
[----:B--2---:R-:W-:Y:S02]  /*8410*/  LOP3.LUT R5, R22, 0x380, RZ, 0xc0, !PT ;  /* 0x0000038016057812 */ /* 0x004fe400078ec0ff */
[----:B------:R-:W-:Y:S02]  /*8420*/  F2FP.BF16.F32.PACK_AB R11, R87, R86 ;  /* 0x00000056570b723e */ /* 0x000fe400000010ff */
[----:B------:R-:W-:Y:S02]  /*8430*/  MOV R156, R156 ;  /* 0x0000009c009c7202 */ /* 0x000fe40000000f00 */
[----:B------:R-:W-:Y:S02]  /*8440*/  SHF.R.U64 R5, R5, 0x3, RZ ;  /* 0x0000000305057819 */ /* 0x000fe400000012ff */
[----:B------:R-:W-:Y:S02]  /*8450*/  LOP3.LUT R7, R160, 0x380, RZ, 0xc0, !PT ;  /* 0x00000380a0077812 */ /* 0x000fe400078ec0ff */
[----:B------:R-:W-:Y:S01]  /*8460*/  IADD3 R157, P1, R152, 0xc000, RZ ;  /* 0x0000c000989d7810 */ /* 0x000fe20007f3e0ff */
[----:B------:R0:W-:Y:S01]  /*8470*/  STSM.16.M88.4 [R158], R8 ;  /* 0x000000089e007844 */ /* 0x0001e20000000200 */
[----:B------:R-:W-:-:S02]  /*8480*/  LOP3.LUT R20, R21, 0x380, RZ, 0xc0, !PT ;  /* 0x0000038015147812 */ /* 0x000fc400078ec0ff */
[----:B------:R-:W-:Y:S02]  /*8490*/  SHF.R.U64 R7, R7, 0x3, RZ ;  /* 0x0000000307077819 */ /* 0x000fe400000012ff */
[----:B------:R-:W-:Y:S02]  /*84a0*/  SHF.R.U64 R20, R20, 0x3, RZ ;  /* 0x0000000314147819 */ /* 0x000fe400000012ff */
[----:B------:R-:W-:Y:S02]  /*84b0*/  F2FP.BF16.F32.PACK_AB R12, R89, R88 ;  /* 0x00000058590c723e */ /* 0x000fe400000010ff */
[----:B------:R-:W-:Y:S02]  /*84c0*/  F2FP.BF16.F32.PACK_AB R13, R91, R90 ;  /* 0x0000005a5b0d723e */ /* 0x000fe400000010ff */
[----:B------:R-:W-:Y:S02]  /*84d0*/  F2FP.BF16.F32.PACK_AB R14, R93, R92 ;  /* 0x0000005c5d0e723e */ /* 0x000fe400000010ff */
[----:B0-----:R-:W-:-:S02]  /*84e0*/  LOP3.LUT R10, R5, R22, RZ, 0x3c, !PT ;  /* 0x00000016050a7212 */ /* 0x001fc400078e3cff */
[----:B------:R-:W-:Y:S02]  /*84f0*/  LOP3.LUT R22, R157, 0x380, RZ, 0xc0, !PT ;  /* 0x000003809d167812 */ /* 0x000fe400078ec0ff */
[----:B------:R-:W-:Y:S02]  /*8500*/  F2FP.BF16.F32.PACK_AB R15, R95, R94 ;  /* 0x0000005e5f0f723e */ /* 0x000fe400000010ff */
[----:B------:R-:W-:Y:S02]  /*8510*/  LOP3.LUT R8, R7, R160, RZ, 0x3c, !PT ;  /* 0x000000a007087212 */ /* 0x000fe400078e3cff */
[----:B------:R-:W-:Y:S01]  /*8520*/  SHF.R.U64 R22, R22, 0x3, RZ ;  /* 0x0000000316167819 */ /* 0x000fe200000012ff */
[--C-:B------:R-:W-:Y:S01]  /*8530*/  IMAD.X R5, RZ, RZ, R153.reuse, P0 ;  /* 0x000000ffff057224 */ /* 0x100fe200000e0699 */
[----:B------:R-:W-:Y:S01]  /*8540*/  LOP3.LUT R20, R20, R21, RZ, 0x3c, !PT ;  /* 0x0000001514147212 */ /* 0x000fe200078e3cff */
[--C-:B------:R-:W-:Y:S01]  /*8550*/  IMAD.X R11, RZ, RZ, R153.reuse, P4 ;  /* 0x000000ffff0b7224 */ /* 0x100fe200020e0699 */
[----:B------:R-:W-:Y:S01]  /*8560*/  F2FP.BF16.F32.PACK_AB R16, R97, R96 ;  /* 0x000000606110723e */ /* 0x000fe200000010ff */
[--C-:B------:R-:W-:Y:S01]  /*8570*/  IMAD.X R21, RZ, RZ, R153.reuse, P2 ;  /* 0x000000ffff157224 */ /* 0x100fe200010e0699 */
[----:B------:R-:W-:Y:S01]  /*8580*/  F2FP.BF16.F32.PACK_AB R17, R99, R98 ;  /* 0x000000626311723e */ /* 0x000fe200000010ff */
[----:B------:R-:W-:Y:S01]  /*8590*/  IMAD.X R9, RZ, RZ, R153, P3 ;  /* 0x000000ffff097224 */ /* 0x000fe200018e0699 */
[----:B------:R-:W-:-:S02]  /*85a0*/  F2FP.BF16.F32.PACK_AB R18, R101, R100 ;  /* 0x000000646512723e */ /* 0x000fc400000010ff */
[----:B------:R-:W-:Y:S02]  /*85b0*/  F2FP.BF16.F32.PACK_AB R19, R103, R102 ;  /* 0x000000666713723e */ /* 0x000fe400000010ff */
[----:B------:R-:W-:Y:S01]  /*85c0*/  MOV R7, R154 ;  /* 0x0000009a00077202 */ /* 0x000fe20000000f00 */
[----:B------:R-:W-:Y:S01]  /*85d0*/  IMAD.X R155, RZ, RZ, R153, P1 ;  /* 0x000000ffff9b7224 */ /* 0x000fe200008e0699 */
[----:B------:R-:W-:Y:S01]  /*85e0*/  LOP3.LUT R154, R22, R157, RZ, 0x3c, !PT ;  /* 0x0000009d169a7212 */ /* 0x000fe200078e3cff */
[----:B------:R-:W0:Y:S01]  /*85f0*/  LDC.64 R152, c[0x0][0xd00] ;  /* 0x00034000ff987b82 */ /* 0x000e220000000a00 */
[----:B------:R1:W-:Y:S01]  /*8600*/  STSM.16.M88.4 [R156], R12 ;  /* 0x0000000c9c007844 */ /* 0x0003e20000000200 */
[----:B------:R-:W-:-:S03]  /*8610*/  MOV R22, R10 ;  /* 0x0000000a00167202 */ /* 0x000fc60000000f00 */
[----:B------:R2:W-:Y:S01]  /*8620*/  STSM.16.M88.4 [R2], R16 ;  /* 0x0000001002007844 */ /* 0x0005e20000000200 */
[----:B------:R-:W-:Y:S02]  /*8630*/  MOV R154, R154 ;  /* 0x0000009a009a7202 */ /* 0x000fe40000000f00 */
[----:B------:R-:W-:Y:S02]  /*8640*/  F2FP.BF16.F32.PACK_AB R10, R125, R124 ;  /* 0x0000007c7d0a723e */ /* 0x000fe400000010ff */
[----:B------:R-:W-:Y:S02]  /*8650*/  F2FP.BF16.F32.PACK_AB R11, R127, R126 ;  /* 0x0000007e7f0b723e */ /* 0x000fe400000010ff */
[----:B-1----:R-:W-:Y:S02]  /*8660*/  F2FP.BF16.F32.PACK_AB R12, R105, R104 ;  /* 0x00000068690c723e */ /* 0x002fe400000010ff */
[----:B------:R-:W-:Y:S02]  /*8670*/  F2FP.BF16.F32.PACK_AB R13, R107, R106 ;  /* 0x0000006a6b0d723e */ /* 0x000fe400000010ff */
[----:B------:R-:W-:-:S02]  /*8680*/  F2FP.BF16.F32.PACK_AB R14, R109, R108 ;  /* 0x0000006c6d0e723e */ /* 0x000fc400000010ff */
[----:B------:R-:W-:Y:S02]  /*8690*/  F2FP.BF16.F32.PACK_AB R15, R111, R110 ;  /* 0x0000006e6f0f723e */ /* 0x000fe400000010ff */
[----:B--2---:R-:W-:Y:S02]  /*86a0*/  F2FP.BF16.F32.PACK_AB R16, R113, R112 ;  /* 0x000000707110723e */ /* 0x004fe400000010ff */
[----:B------:R-:W-:Y:S02]  /*86b0*/  F2FP.BF16.F32.PACK_AB R17, R115, R114 ;  /* 0x000000727311723e */ /* 0x000fe400000010ff */
[----:B------:R-:W-:Y:S02]  /*86c0*/  F2FP.BF16.F32.PACK_AB R18, R117, R116 ;  /* 0x000000747512723e */ /* 0x000fe400000010ff */
[----:B------:R-:W-:Y:S02]  /*86d0*/  F2FP.BF16.F32.PACK_AB R19, R119, R118 ;  /* 0x000000767713723e */ /* 0x000fe400000010ff */
[----:B------:R-:W-:-:S02]  /*86e0*/  MOV R2, R8 ;  /* 0x0000000800027202 */ /* 0x000fc40000000f00 */
[----:B------:R-:W-:Y:S02]  /*86f0*/  F2FP.BF16.F32.PACK_AB R8, R121, R120 ;  /* 0x000000787908723e */ /* 0x000fe400000010ff */
[----:B------:R-:W-:Y:S01]  /*8700*/  F2FP.BF16.F32.PACK_AB R9, R123, R122 ;  /* 0x0000007a7b09723e */ /* 0x000fe200000010ff */
[----:B------:R1:W-:Y:S01]  /*8710*/  STSM.16.M88.4 [R7], R12 ;  /* 0x0000000c07007844 */ /* 0x0003e20000000200 */
[----:B------:R-:W-:-:S03]  /*8720*/  MOV R21, R20 ;  /* 0x0000001400157202 */ /* 0x000fc60000000f00 */
[----:B------:R2:W-:Y:S04]  /*8730*/  STSM.16.M88.4 [R22], R16 ;  /* 0x0000001016007844 */ /* 0x0005e80000000200 */
[----:B------:R3:W-:Y:S01]  /*8740*/  STSM.16.M88.4 [R154], R8 ;  /* 0x000000089a007844 */ /* 0x0007e20000000200 */
[----:B-1----:R-:W-:Y:S02]  /*8750*/  F2FP.BF16.F32.PACK_AB R12, R129, R128 ;  /* 0x00000080810c723e */ /* 0x002fe400000010ff */
[----:B------:R-:W-:Y:S02]  /*8760*/  F2FP.BF16.F32.PACK_AB R13, R131, R130 ;  /* 0x00000082830d723e */ /* 0x000fe400000010ff */
[----:B------:R-:W-:Y:S02]  /*8770*/  F2FP.BF16.F32.PACK_AB R14, R133, R132 ;  /* 0x00000084850e723e */ /* 0x000fe400000010ff */
[----:B------:R-:W-:-:S02]  /*8780*/  F2FP.BF16.F32.PACK_AB R15, R135, R134 ;  /* 0x00000086870f723e */ /* 0x000fc400000010ff */
[----:B--2---:R-:W-:Y:S02]  /*8790*/  F2FP.BF16.F32.PACK_AB R16, R137, R136 ;  /* 0x000000888910723e */ /* 0x004fe400000010ff */
[----:B------:R-:W-:Y:S02]  /*87a0*/  F2FP.BF16.F32.PACK_AB R17, R139, R138 ;  /* 0x0000008a8b11723e */ /* 0x000fe400000010ff */
[----:B------:R-:W-:Y:S02]  /*87b0*/  F2FP.BF16.F32.PACK_AB R18, R141, R140 ;  /* 0x0000008c8d12723e */ /* 0x000fe400000010ff */
[----:B------:R-:W-:Y:S02]  /*87c0*/  F2FP.BF16.F32.PACK_AB R19, R143, R142 ;  /* 0x0000008e8f13723e */ /* 0x000fe400000010ff */
[----:B------:R-:W-:Y:S02]  /*87d0*/  MOV R7, R4 ;  /* 0x0000000400077202 */ /* 0x000fe40000000f00 */
[----:B---3--:R-:W-:-:S02]  /*87e0*/  F2FP.BF16.F32.PACK_AB R8, R145, R144 ;  /* 0x000000909108723e */ /* 0x008fc400000010ff */
[----:B------:R-:W-:Y:S02]  /*87f0*/  F2FP.BF16.F32.PACK_AB R9, R147, R146 ;  /* 0x000000929309723e */ /* 0x000fe400000010ff */
[----:B------:R-:W-:Y:S02]  /*8800*/  F2FP.BF16.F32.PACK_AB R10, R149, R148 ;  /* 0x00000094950a723e */ /* 0x000fe400000010ff */
[----:B------:R-:W-:Y:S01]  /*8810*/  F2FP.BF16.F32.PACK_AB R11, R151, R150 ;  /* 0x00000096970b723e */ /* 0x000fe200000010ff */
[----:B------:R1:W-:Y:S04]  /*8820*/  STSM.16.M88.4 [R2], R12 ;  /* 0x0000000c02007844 */ /* 0x0003e80000000200 */
[----:B------:R-:W-:Y:S04]  /*8830*/  STSM.16.M88.4 [R21], R16 ;  /* 0x0000001015007844 */ /* 0x000fe80000000200 */
[----:B------:R2:W-:Y:S01]  /*8840*/  STSM.16.M88.4 [R7], R8 ;  /* 0x0000000807007844 */ /* 0x0005e20000000200 */
[----:B0-----:R-:W-:Y:S01]  /*8850*/  ISETP.NE.U32.AND P0, PT, R152, RZ, PT ;  /* 0x000000ff9800720c */ /* 0x001fe20003f05070 */
[----:B------:R-:W-:-:S03]  /*8860*/  IMAD.SHL.U32 R155, R200, 0x4, RZ ;  /* 0x00000004c89b7824 */ /* 0x000fc600078e00ff */
[----:B------:R-:W-:Y:S02]  /*8870*/  ISETP.NE.AND.EX P0, PT, R153, RZ, PT, P0 ;  /* 0x000000ff9900720c */ /* 0x000fe40003f05300 */
[----:B----4-:R-:W-:Y:S01]  /*8880*/  SHF.L.U64.HI R20, R200, 0x2, R165 ;  /* 0x00000002c8147819 */ /* 0x010fe200000102a5 */
[----:B-1----:R-:W0:Y:S08]  /*8890*/  LDC R13, c[0x0][0xbd4] ;  /* 0x0002f500ff0d7b82 */ /* 0x002e300000000800 */
[----:B------:R-:W-:Y:S01]  /*88a0*/  BAR.SYNC.DEFER_BLOCKING 0x1, 0x100 ;  /* 0x0044000000007b1d */ /* 0x000fe20000010000 */
[----:B------:R-:W-:Y:S01]  /*88b0*/  IADD3 R4, P1, R155, R152, RZ ;  /* 0x000000989b047210 */ /* 0x000fe20007f3e0ff */
[----:B------:R-:W-:-:S04]  /*88c0*/  IMAD.MOV.U32 R2, RZ, RZ, RZ ;  /* 0x000000ffff027224 */ /* 0x000fc800078e00ff */
[----:B------:R-:W-:Y:S01]  /*88d0*/  IMAD.X R5, R20, 0x1, R153, P1 ;  /* 0x0000000114057824 */ /* 0x000fe200008e0699 */
[----:B------:R-:W-:Y:S01]  /*88e0*/  ISETP.NE.U32.AND P1, PT, RZ, UR10, PT ;  /* 0x0000000aff007c0c */ /* 0x000fe2000bf25070 */
[----:B------:R-:W1:Y:S03]  /*88f0*/  LDC.64 R14, c[0x0][0xca8] ;  /* 0x00032a00ff0e7b82 */ /* 0x000e660000000a00 */
[----:B------:R-:W-:Y:S01]  /*8900*/  ISETP.NE.AND.EX P1, PT, RZ, UR11, PT, P1 ;  /* 0x0000000bff007c0c */ /* 0x000fe2000bf25310 */
[----:B------:R-:W3:-:S12]  /*8910*/  @P0 LDG.E R2, desc[UR36][R4.64] ;  /* 0x0000002404020981 */ /* 0x000ed8000c1e1900 */
[----:B--2---:R-:W-:-:S04]  /*8920*/  @P1 IADD3 R8, P2, R155, UR10, RZ ;  /* 0x0000000a9b081c10 */ /* 0x004fc8000ff5e0ff */
[----:B------:R-:W-:Y:S01]  /*8930*/  @P1 IADD3.X R9, R20, UR11, RZ, P2, !PT ;  /* 0x0000000b14091c10 */ /* 0x000fe200097fe4ff */
[----:B------:R-:W-:Y:S01]  /*8940*/  IMAD.MOV.U32 R21, RZ, RZ, 0xab8 ;  /* 0x00000ab8ff157424 */ /* 0x000fe200078e00ff */
[----:B------:R-:W-:-:S03]  /*8950*/  ULDC UR11, c[0x0][0xce8] ;  /* 0x00033a00000b7ab9 */ /* 0x000fc60000000800 */
[----:B------:R2:W4:Y:S01]  /*8960*/  @P1 LDG.E R20, desc[UR36][R8.64] ;  /* 0x0000002408141981 */ /* 0x000522000c1e1900 */
[----:B------:R-:W-:-:S04]  /*8970*/  ISETP.NE.AND P2, PT, R202, RZ, PT ;  /* 0x000000ffca00720c */ /* 0x000fc80003f45270 */
[----:B0-----:R-:W-:-:S04]  /*8980*/  SEL R13, R202, R13, P2 ;  /* 0x0000000dca0d7207 */ /* 0x001fc80001000000 */
[----:B------:R-:W-:-:S04]  /*8990*/  ISETP.GT.AND P3, PT, R13, 0x1, PT ;  /* 0x000000010d00780c */ /* 0x000fc80003f64270 */
[----:B------:R-:W-:-:S04]  /*89a0*/  SEL R21, R21, 0xa78, P3 ;  /* 0x00000a7815157807 */ /* 0x000fc80001800000 */
[----:B------:R-:W0:Y:S01]  /*89b0*/  LDC.64 R10, c[0x0][R21+0x220] ;  /* 0x00008800150a7b82 */ /* 0x000e220000000a00 */
[----:B------:R-:W-:-:S07]  /*89c0*/  ISETP.NE.U32.AND P2, PT, R152, RZ, PT ;  /* 0x000000ff9800720c */ /* 0x000fce0003f45070 */
[----:B--2---:R-:W2:Y:S01]  /*89d0*/  LDC.64 R8, c[0x0][R21+0x218] ;  /* 0x0000860015087b82 */ /* 0x004ea20000000a00 */
[----:B------:R-:W-:Y:S01]  /*89e0*/  ISETP.NE.AND.EX P2, PT, R153, RZ, PT, P2 ;  /* 0x000000ff9900720c */ /* 0x000fe20003f45320 */
[----:B------:R-:W-:-:S03]  /*89f0*/  UISETP.NE.AND UP0, UPT, UR11, 0x1, UPT ;  /* 0x000000010b00788c */ /* 0x000fc6000bf05270 */
[----:B------:R-:W-:-:S03]  /*8a00*/  SEL R200, R200, RZ, !P2 ;  /* 0x000000ffc8c87207 */ /* 0x000fc60005000000 */
[----:B------:R-:W3:Y:S01]  /*8a10*/  LDC.64 R12, c[0x0][R21+0x228] ;  /* 0x00008a00150c7b82 */ /* 0x000ee20000000a00 */
[----:B------:R-:W-:Y:S02]  /*8a20*/  PLOP3.LUT P4, PT, PT, PT, UP0, 0x80, 0x0 ;  /* 0x000000000000781c */ /* 0x000fe40003f8f008 */
[----:B------:R-:W-:Y:S01]  /*8a30*/  SEL R7, R165, RZ, !P2 ;  /* 0x000000ffa5077207 */ /* 0x000fe20005000000 */
[----:B------:R-:W-:Y:S01]  /*8a40*/  IMAD.U32 R18, RZ, RZ, UR12 ;  /* 0x0000000cff127e24 */ /* 0x000fe2000f8e00ff */
[----:B------:R-:W-:Y:S01]  /*8a50*/  @UP0 ULDC UR8, c[0x0][0xcec] ;  /* 0x00033b0000080ab9 */ /* 0x000fe20000000800 */
[-C--:B0-----:R-:W-:Y:S02]  /*8a60*/  IMAD R11, R11, R200.reuse, RZ ;  /* 0x000000c80b0b7224 */ /* 0x081fe400078e02ff */
[----:B-1----:R-:W0:Y:S01]  /*8a70*/  @!P3 LDC R14, c[0x0][0xc50] ;  /* 0x00031400ff0ebb82 */ /* 0x002e220000000800 */
[----:B------:R-:W-:-:S04]  /*8a80*/  IMAD.WIDE.U32 R16, R10, R200, RZ ;  /* 0x000000c80a107225 */ /* 0x000fc800078e00ff */
[----:B------:R-:W-:Y:S02]  /*8a90*/  IMAD R19, R10, R7, R11 ;  /* 0x000000070a137224 */ /* 0x000fe400078e020b */
[-C--:B--2---:R-:W-:Y:S01]  /*8aa0*/  IMAD.WIDE.U32 R10, R8, R201.reuse, RZ ;  /* 0x000000c9080a7225 */ /* 0x084fe200078e00ff */
[----:B------:R-:W1:Y:S03]  /*8ab0*/  @!P3 LDC R15, c[0x0][0xc54] ;  /* 0x00031500ff0fbb82 */ /* 0x000e660000000800 */
[----:B------:R-:W-:Y:S02]  /*8ac0*/  IMAD R7, R9, R201, RZ ;  /* 0x000000c909077224 */ /* 0x000fe400078e02ff */
[----:B-----5:R-:W-:-:S03]  /*8ad0*/  IMAD R18, R18, 0x80, R164 ;  /* 0x0000008012127824 */ /* 0x020fc600078e02a4 */
[----:B------:R2:W5:Y:S01]  /*8ae0*/  LDC.64 R8, c[0x0][R21+0x210] ;  /* 0x0000840015087b82 */ /* 0x0005620000000a00 */
[----:B------:R-:W-:Y:S01]  /*8af0*/  IMAD.IADD R22, R17, 0x1, R19 ;  /* 0x0000000111167824 */ /* 0x000fe200078e0213 */
[----:B------:R-:W-:Y:S01]  /*8b00*/  SEL R17, R162, RZ, P3 ;  /* 0x000000ffa2117207 */ /* 0x000fe20001800000 */
[----:B------:R-:W-:Y:S01]  /*8b10*/  IMAD.MOV.U32 R19, RZ, RZ, R18 ;  /* 0x000000ffff137224 */ /* 0x000fe200078e0012 */
[----:B---3--:R-:W-:Y:S01]  /*8b20*/  IADD3 R16, P2, P5, R16, R10, R2 ;  /* 0x0000000a10107210 */ /* 0x008fe20007d5e002 */
[----:B------:R-:W-:Y:S01]  /*8b30*/  @P4 IMAD.HI.U32 R10, R18, UR8, RZ ;  /* 0x00000008120a4c27 */ /* 0x000fe2000f8e00ff */
[----:B------:R-:W-:-:S04]  /*8b40*/  @UP0 ULDC UR8, c[0x0][0xcf0] ;  /* 0x00033c0000080ab9 */ /* 0x000fc80000000800 */
[----:B------:R-:W-:Y:S01]  /*8b50*/  @P4 SHF.R.U32.HI R19, RZ, UR8, R10 ;  /* 0x00000008ff134c19 */ /* 0x000fe2000801160a */
[----:B------:R-:W-:Y:S01]  /*8b60*/  IMAD.IADD R10, R11, 0x1, R7 ;  /* 0x000000010b0a7824 */ /* 0x000fe200078e0207 */
[----:B------:R-:W-:Y:S01]  /*8b70*/  SHF.R.S32.HI R7, RZ, 0x1f, R2 ;  /* 0x0000001fff077819 */ /* 0x000fe20000011402 */
[-C--:B------:R-:W-:Y:S02]  /*8b80*/  IMAD R11, R13, R17.reuse, RZ ;  /* 0x000000110d0b7224 */ /* 0x080fe400078e02ff */
[----:B------:R-:W-:Y:S01]  /*8b90*/  IMAD.WIDE.U32 R12, R12, R17, RZ ;  /* 0x000000110c0c7225 */ /* 0x000fe200078e00ff */
[----:B------:R-:W-:-:S03]  /*8ba0*/  IADD3.X R17, R22, R10, R7, P2, P5 ;  /* 0x0000000a16117210 */ /* 0x000fc600017ea407 */
[----:B--2---:R-:W-:Y:S01]  /*8bb0*/  IMAD.MOV R21, RZ, RZ, -R19 ;  /* 0x000000ffff157224 */ /* 0x004fe200078e0a13 */
[----:B------:R-:W-:Y:S01]  /*8bc0*/  IADD3 R12, P2, P5, R19, R16, R12 ;  /* 0x00000010130c7210 */ /* 0x000fe20007d5e00c */
[----:B------:R-:W-:Y:S01]  /*8bd0*/  IMAD.IADD R13, R13, 0x1, R11 ;  /* 0x000000010d0d7824 */ /* 0x000fe200078e020b */
[----:B------:R-:W-:Y:S01]  /*8be0*/  SHF.R.S32.HI R10, RZ, 0x1f, R19 ;  /* 0x0000001fff0a7819 */ /* 0x000fe20000011413 */
[----:B------:R-:W-:-:S03]  /*8bf0*/  IMAD R11, R21, UR11, R18 ;  /* 0x0000000b150b7c24 */ /* 0x000fc6000f8e0212 */
[----:B------:R-:W-:Y:S01]  /*8c00*/  IADD3.X R13, R10, R17, R13, P2, P5 ;  /* 0x000000110a0d7210 */ /* 0x000fe200017ea40d */
[-C--:B-----5:R-:W-:Y:S01]  /*8c10*/  IMAD R9, R9, R11.reuse, RZ ;  /* 0x0000000b09097224 */ /* 0x0a0fe200078e02ff */
[----:B------:R-:W-:Y:S01]  /*8c20*/  SHF.R.S32.HI R17, RZ, 0x1f, R11 ;  /* 0x0000001fff117819 */ /* 0x000fe2000001140b */
[----:B------:R-:W-:-:S04]  /*8c30*/  IMAD.WIDE.U32 R12, R8, R11, R12 ;  /* 0x0000000b080c7225 */ /* 0x000fc800078e000c */
[----:B------:R-:W-:Y:S01]  /*8c40*/  IMAD R9, R8, R17, R9 ;  /* 0x0000001108097224 */ /* 0x000fe200078e0209 */
[----:B0-----:R-:W-:Y:S01]  /*8c50*/  LEA R14, P2, R12, R14, 0x2 ;  /* 0x0000000e0c0e7211 */ /* 0x001fe200078410ff */
[----:B------:R-:W-:Y:S02]  /*8c60*/  ULDC UR8, c[0x0][0xb88] ;  /* 0x0002e20000087ab9 */ /* 0x000fe40000000800 */
[----:B------:R-:W-:Y:S01]  /*8c70*/  IMAD.IADD R8, R13, 0x1, R9 ;  /* 0x000000010d087824 */ /* 0x000fe200078e0209 */
[----:B----4-:R-:W-:-:S04]  /*8c80*/  @P1 R2UR UR8, R20 ;  /* 0x00000000140812ca */ /* 0x010fc800000e0000 */
[----:B-1----:R-:W-:Y:S01]  /*8c90*/  LEA.HI.X R15, R12, R15, R8, 0x2, P2 ;  /* 0x0000000f0c0f7211 */ /* 0x002fe200010f1408 */
[----:B------:R-:W-:Y:S10]  /*8ca0*/  @P1 BRA `(.L_x_1166) ;  /* 0x0000000000181947 */ /* 0x000ff40003800000 */
[----:B------:R-:W-:Y:S05]  /*8cb0*/  @!P0 BRA `(.L_x_1166) ;  /* 0x0000000000148947 */ /* 0x000fea0003800000 */
[----:B------:R-:W2:Y:S04]  /*8cc0*/  LDG.E R9, desc[UR36][R4.64] ;  /* 0x0000002404097981 */ /* 0x000ea8000c1e1900 */
[----:B------:R-:W3:Y:S01]  /*8cd0*/  LDG.E R8, desc[UR36][R4.64+0x4] ;  /* 0x0000042404087981 */ /* 0x000ee2000c1e1900 */
[----:B--2---:R-:W-:Y:S02]  /*8ce0*/  R2UR UR10, R9 ;  /* 0x00000000090a72ca */ /* 0x004fe400000e0000 */
[----:B---3--:R-:W-:-:S13]  /*8cf0*/  R2UR UR8, R8 ;  /* 0x00000000080872ca */ /* 0x008fda00000e0000 */
[----:B------:R-:W-:-:S12]  /*8d00*/  UIADD3 UR8, -UR10, UR8, URZ ;  /* 0x000000080a087290 */ /* 0x000fd8000fffe13f */
.L_x_1166:
[----:B------:R-:W2:Y:S04]  /*8d10*/  LDL R12, [R1+0x28] ;  /* 0x00002800010c7983 */ /* 0x000ea80000100800 */
[----:B------:R-:W3:Y:S01]  /*8d20*/  LDL R10, [R1+0x20] ;  /* 0x00002000010a7983 */ /* 0x000ee20000100800 */
[----:B------:R-:W-:Y:S01]  /*8d30*/  R2UR UR10, R163 ;  /* 0x00000000a30a72ca */ /* 0x000fe200000e0000 */
[----:B------:R-:W-:Y:S02]  /*8d40*/  UIMAD UR8, UR8, UR11, URZ ;  /* 0x0000000b080872a4 */ /* 0x000fe4000f8e023f */
[----:B------:R-:W-:Y:S04]  /*8d50*/  SHFL.IDX PT, R4, R14, RZ, 0x1c1f ;  /* 0x001c1fff0e047589 */ /* 0x000fe800000e0000 */
[----:B------:R-:W0:Y:S04]  /*8d60*/  SHFL.IDX PT, R5, R15, RZ, 0x1c1f ;  /* 0x001c1fff0f057589 */ /* 0x000e2800000e0000 */
[----:B------:R-:W-:Y:S02]  /*8d70*/  SHFL.IDX PT, R8, R14, 0x1, 0x1c1f ;  /* 0x003c1f000e087f89 */ /* 0x000fe400000e0000 */
[----:B------:R-:W-:-:S02]  /*8d80*/  IMAD.U32 R11, RZ, RZ, UR10 ;  /* 0x0000000aff0b7e24 */ /* 0x000fc4000f8e00ff */
[----:B------:R-:W1:Y:S02]  /*8d90*/  SHFL.IDX PT, R9, R15, 0x1, 0x1c1f ;  /* 0x003c1f000f097f89 */ /* 0x000e6400000e0000 */
[----:B--2---:R-:W-:Y:S01]  /*8da0*/  IMAD R11, R11, 0x80, R12 ;  /* 0x000000800b0b7824 */ /* 0x004fe200078e020c */
[----:B---3--:R-:W-:-:S03]  /*8db0*/  LOP3.LUT P0, RZ, R10, 0x3, RZ, 0xc0, !PT ;  /* 0x000000030aff7812 */ /* 0x008fc6000780c0ff */
[C---:B------:R-:W-:Y:S01]  /*8dc0*/  VIADD R10, R11.reuse, 0x8 ;  /* 0x000000080b0a7836 */ /* 0x040fe20000000000 */
[C---:B------:R-:W-:Y:S02]  /*8dd0*/  ISETP.GE.AND P2, PT, R11.reuse, UR8, PT ;  /* 0x000000080b007c0c */ /* 0x040fe4000bf46270 */
[----:B------:R-:W-:Y:S02]  /*8de0*/  ISETP.GE.OR P1, PT, R11, UR8, P0 ;  /* 0x000000080b007c0c */ /* 0x000fe40008726670 */
[----:B------:R-:W-:-:S11]  /*8df0*/  ISETP.GE.OR P0, PT, R10, UR8, P0 ;  /* 0x000000080a007c0c */ /* 0x000fd60008706670 */
[----:B0-----:R0:W-:Y:S04]  /*8e00*/  @!P1 ST.E desc[UR36][R4.64], R3 ;  /* 0x0000000304009985 */ /* 0x0011e8000c101924 */
[----:B-1----:R0:W-:Y:S01]  /*8e10*/  @!P0 ST.E desc[UR36][R8.64], R0 ;  /* 0x0000000008008985 */ /* 0x0021e2000c101924 */
[----:B------:R-:W-:Y:S01]  /*8e20*/  ISETP.GE.AND P0, PT, R10, UR8, PT ;  /* 0x000000080a007c0c */ /* 0x000fe2000bf06270 */
[----:B------:R-:W-:-:S12]  /*8e30*/  @P3 BRA `(.L_x_1167) ;  /* 0x0000001000083947 */ /* 0x000fd80003800000 */
[----:B0-----:R-:W0:Y:S01]  /*8e40*/  S2R R0, SR_TID.X ;  /* 0x0000000000007919 */ /* 0x001e220000002100 */
[----:B------:R-:W-:Y:S01]  /*8e50*/  R2UR UR12, R163 ;  /* 0x00000000a30c72ca */ /* 0x000fe200000e0000 */
[----:B------:R-:W-:Y:S01]  /*8e60*/  @UP0 ULDC UR10, c[0x0][0xcec] ;  /* 0x00033b00000a0ab9 */ /* 0x000fe20000000800 */
[----:B0-----:R-:W-:-:S05]  /*8e70*/  VIADD R0, R0, 0xffffff80 ;  /* 0xffffff8000007836 */ /* 0x001fca0000000000 */
[----:B------:R-:W-:-:S04]  /*8e80*/  SHF.R.S32.HI R3, RZ, 0x1f, R0 ;  /* 0x0000001fff037819 */ /* 0x000fc80000011400 */
[----:B------:R-:W-:-:S04]  /*8e90*/  LEA.HI R3, R3, R0, RZ, 0x3 ;  /* 0x0000000003037211 */ /* 0x000fc800078f18ff */
[----:B------:R-:W-:Y:S02]  /*8ea0*/  LOP3.LUT R5, R3, 0xfffffff8, RZ, 0xc0, !PT ;  /* 0xfffffff803057812 */ /* 0x000fe400078ec0ff */
[----:B------:R-:W-:-:S03]  /*8eb0*/  SHF.R.S32.HI R3, RZ, 0x3, R3 ;  /* 0x00000003ff037819 */ /* 0x000fc60000011403 */
[----:B------:R-:W-:Y:S02]  /*8ec0*/  IMAD.IADD R20, R0, 0x1, -R5 ;  /* 0x0000000100147824 */ /* 0x000fe400078e0a05 */
[----:B------:R-:W-:Y:S02]  /*8ed0*/  IMAD.MOV.U32 R5, RZ, RZ, 0x2 ;  /* 0x00000002ff057424 */ /* 0x000fe400078e00ff */
[----:B------:R-:W-:-:S04]  /*8ee0*/  IMAD.SHL.U32 R0, R20, 0x8, RZ ;  /* 0x0000000814007824 */ /* 0x000fc800078e00ff */
[----:B------:R-:W-:-:S04]  /*8ef0*/  IMAD R4, R3, 0x40, R0 ;  /* 0x0000004003047824 */ /* 0x000fc800078e0200 */
[----:B------:R-:W-:Y:S01]  /*8f00*/  IMAD.WIDE R4, R4, R5, UR6 ;  /* 0x0000000604047e25 */ /* 0x000fe2000f8e0205 */
[----:B------:R-:W-:Y:S02]  /*8f10*/  ULDC.64 UR6, c[0x0][0xba0] ;  /* 0x0002e80000067ab9 */ /* 0x000fe40000000a00 */
[C---:B------:R-:W-:Y:S02]  /*8f20*/  IADD3 R25, P1, R4.reuse, 0x3000, RZ ;  /* 0x0000300004197810 */ /* 0x040fe40007f3e0ff */
[C---:B------:R-:W-:Y:S02]  /*8f30*/  IADD3 R13, P3, R4.reuse, 0x1000, RZ ;  /* 0x00001000040d7810 */ /* 0x040fe40007f7e0ff */
[----:B------:R-:W-:Y:S02]  /*8f40*/  IADD3 R17, P2, R4, 0x2000, RZ ;  /* 0x0000200004117810 */ /* 0x000fe40007f5e0ff */
[----:B------:R-:W-:Y:S02]  /*8f50*/  LOP3.LUT R24, R25, 0x380, RZ, 0xc0, !PT ;  /* 0x0000038019187812 */ /* 0x000fe400078ec0ff */
[----:B------:R-:W-:-:S02]  /*8f60*/  LOP3.LUT R12, R13, 0x380, RZ, 0xc0, !PT ;  /* 0x000003800d0c7812 */ /* 0x000fc400078ec0ff */
[----:B------:R-:W-:Y:S02]  /*8f70*/  LOP3.LUT R16, R17, 0x380, RZ, 0xc0, !PT ;  /* 0x0000038011107812 */ /* 0x000fe400078ec0ff */
[----:B------:R-:W-:Y:S02]  /*8f80*/  SHF.R.U64 R24, R24, 0x3, RZ ;  /* 0x0000000318187819 */ /* 0x000fe400000012ff */
[----:B------:R-:W-:Y:S02]  /*8f90*/  SHF.R.U64 R12, R12, 0x3, RZ ;  /* 0x000000030c0c7819 */ /* 0x000fe400000012ff */
[----:B------:R-:W-:Y:S02]  /*8fa0*/  SHF.R.U64 R16, R16, 0x3, RZ ;  /* 0x0000000310107819 */ /* 0x000fe400000012ff */
[----:B------:R-:W-:Y:S01]  /*8fb0*/  LOP3.LUT R24, R24, R25, RZ, 0x3c, !PT ;  /* 0x0000001918187212 */ /* 0x000fe200078e3cff */
[--C-:B------:R-:W-:Y:S01]  /*8fc0*/  IMAD.X R25, RZ, RZ, R5.reuse, P1 ;  /* 0x000000ffff197224 */ /* 0x100fe200008e0605 */
[----:B------:R-:W-:Y:S01]  /*8fd0*/  LOP3.LUT R12, R12, R13, RZ, 0x3c, !PT ;  /* 0x0000000d0c0c7212 */ /* 0x000fe200078e3cff */
[--C-:B------:R-:W-:Y:S01]  /*8fe0*/  IMAD.X R13, RZ, RZ, R5.reuse, P3 ;  /* 0x000000ffff0d7224 */ /* 0x100fe200018e0605 */
[----:B------:R-:W-:Y:S01]  /*8ff0*/  LOP3.LUT R16, R16, R17, RZ, 0x3c, !PT ;  /* 0x0000001110107212 */ /* 0x000fe200078e3cff */
[----:B------:R-:W-:Y:S01]  /*9000*/  IMAD.X R17, RZ, RZ, R5, P2 ;  /* 0x000000ffff117224 */ /* 0x000fe200010e0605 */
[----:B------:R-:W-:-:S02]  /*9010*/  IADD3 R49, P1, R4, 0x9000, RZ ;  /* 0x0000900004317810 */ /* 0x000fc40007f3e0ff */
[C---:B------:R-:W-:Y:S02]  /*9020*/  IADD3 R29, P0, R4.reuse, 0x4000, RZ ;  /* 0x00004000041d7810 */ /* 0x040fe40007f1e0ff */
[C---:B------:R-:W-:Y:S02]  /*9030*/  IADD3 R33, P6, R4.reuse, 0x5000, RZ ;  /* 0x0000500004217810 */ /* 0x040fe40007fde0ff */
[C---:B------:R-:W-:Y:S02]  /*9040*/  IADD3 R37, P5, R4.reuse, 0x6000, RZ ;  /* 0x0000600004257810 */ /* 0x040fe40007fbe0ff */
[C---:B------:R-:W-:Y:S01]  /*9050*/  LOP3.LUT R11, R4.reuse, 0x380, RZ, 0xc0, !PT ;  /* 0x00000380040b7812 */ /* 0x040fe200078ec0ff */
[----:B------:R-:W-:Y:S01]  /*9060*/  IMAD R7, R7, UR6, RZ ;  /* 0x0000000607077c24 */ /* 0x000fe2000f8e02ff */
[C---:B------:R-:W-:Y:S01]  /*9070*/  IADD3 R41, P3, R4.reuse, 0x7000, RZ ;  /* 0x0000700004297810 */ /* 0x040fe20007f7e0ff */
[----:B------:R-:W-:Y:S01]  /*9080*/  IMAD.U32 R77, RZ, RZ, UR12 ;  /* 0x0000000cff4d7e24 */ /* 0x000fe2000f8e00ff */
[----:B------:R-:W-:-:S02]  /*9090*/  IADD3 R45, P2, R4, 0x8000, RZ ;  /* 0x00008000042d7810 */ /* 0x000fc40007f5e0ff */
[----:B------:R-:W-:Y:S01]  /*90a0*/  SHF.R.S32.HI R21, RZ, 0x1f, R200 ;  /* 0x0000001fff157819 */ /* 0x000fe200000114c8 */
[----:B------:R-:W-:Y:S01]  /*90b0*/  IMAD.U32 R78, RZ, RZ, UR12 ;  /* 0x0000000cff4e7e24 */ /* 0x000fe2000f8e00ff */
[----:B------:R-:W-:Y:S01]  /*90c0*/  LOP3.LUT R48, R49, 0x380, RZ, 0xc0, !PT ;  /* 0x0000038031307812 */ /* 0x000fe200078ec0ff */
[----:B------:R-:W5:Y:S01]  /*90d0*/  LD.E.128 R12, desc[UR36][R12.64] ;  /* 0x000000240c0c7980 */ /* 0x000f62000c101d00 */
[----:B------:R-:W-:Y:S02]  /*90e0*/  LOP3.LUT R28, R29, 0x380, RZ, 0xc0, !PT ;  /* 0x000003801d1c7812 */ /* 0x000fe400078ec0ff */
[----:B------:R-:W-:Y:S01]  /*90f0*/  LOP3.LUT R32, R33, 0x380, RZ, 0xc0, !PT ;  /* 0x0000038021207812 */ /* 0x000fe200078ec0ff */
[----:B------:R-:W5:Y:S01]  /*9100*/  LD.E.128 R16, desc[UR36][R16.64] ;  /* 0x0000002410107980 */ /* 0x000f62000c101d00 */
[----:B------:R-:W-:Y:S02]  /*9110*/  LOP3.LUT R36, R37, 0x380, RZ, 0xc0, !PT ;  /* 0x0000038025247812 */ /* 0x000fe400078ec0ff */
[----:B------:R-:W-:Y:S01]  /*9120*/  LOP3.LUT R40, R41, 0x380, RZ, 0xc0, !PT ;  /* 0x0000038029287812 */ /* 0x000fe200078ec0ff */
[----:B------:R-:W5:Y:S01]  /*9130*/  LD.E.128 R24, desc[UR36][R24.64] ;  /* 0x0000002418187980 */ /* 0x000f62000c101d00 */
[----:B------:R-:W-:-:S02]  /*9140*/  LOP3.LUT R44, R45, 0x380, RZ, 0xc0, !PT ;  /* 0x000003802d2c7812 */ /* 0x000fc400078ec0ff */
[----:B------:R-:W-:Y:S02]  /*9150*/  SHF.R.U64 R48, R48, 0x3, RZ ;  /* 0x0000000330307819 */ /* 0x000fe400000012ff */
[----:B------:R-:W-:Y:S02]  /*9160*/  SHF.R.U64 R28, R28, 0x3, RZ ;  /* 0x000000031c1c7819 */ /* 0x000fe400000012ff */
[----:B------:R-:W-:Y:S02]  /*9170*/  SHF.R.U64 R32, R32, 0x3, RZ ;  /* 0x0000000320207819 */ /* 0x000fe400000012ff */
[----:B------:R-:W-:Y:S02]  /*9180*/  SHF.R.U64 R36, R36, 0x3, RZ ;  /* 0x0000000324247819 */ /* 0x000fe400000012ff */
[----:B------:R-:W-:Y:S02]  /*9190*/  SHF.R.U64 R40, R40, 0x3, RZ ;  /* 0x0000000328287819 */ /* 0x000fe400000012ff */
[----:B------:R-:W-:-:S02]  /*91a0*/  SHF.R.U64 R44, R44, 0x3, RZ ;  /* 0x000000032c2c7819 */ /* 0x000fc400000012ff */
        /* <DEDUP_REMOVED lines=13> */
[----:B------:R-:W-:Y:S01]  /*9280*/  SHF.R.U64 R11, R11, 0x3, RZ ;  /* 0x000000030b0b7819 */ /* 0x000fe200000012ff */
[----:B------:R-:W-:Y:S01]  /*9290*/  IMAD R7, R2, UR7, R7 ;  /* 0x0000000702077c24 */ /* 0x000fe2000f8e0207 */
[C---:B------:R-:W-:Y:S01]  /*92a0*/  IADD3 R53, P0, R4.reuse, 0xa000, RZ ;  /* 0x0000a00004357810 */ /* 0x040fe20007f1e0ff */
[----:B------:R-:W-:Y:S01]  /*92b0*/  IMAD.X R73, RZ, RZ, R5, P1 ;  /* 0x000000ffff497224 */ /* 0x000fe200008e0605 */
[C---:B------:R-:W-:Y:S01]  /*92c0*/  IADD3 R57, P6, R4.reuse, 0xb000, RZ ;  /* 0x0000b00004397810 */ /* 0x040fe20007fde0ff */
[----:B------:R-:W5:Y:S01]  /*92d0*/  LD.E.128 R28, desc[UR36][R28.64] ;  /* 0x000000241c1c7980 */ /* 0x000f62000c101d00 */
[C---:B------:R-:W-:Y:S02]  /*92e0*/  IADD3 R61, P5, R4.reuse, 0xc000, RZ ;  /* 0x0000c000043d7810 */ /* 0x040fe40007fbe0ff */
[C---:B------:R-:W-:Y:S01]  /*92f0*/  IADD3 R65, P3, R4.reuse, 0xd000, RZ ;  /* 0x0000d00004417810 */ /* 0x040fe20007f7e0ff */
[----:B------:R-:W5:Y:S01]  /*9300*/  LD.E.128 R32, desc[UR36][R32.64] ;  /* 0x0000002420207980 */ /* 0x000f62000c101d00 */
[----:B------:R-:W-:-:S02]  /*9310*/  IADD3 R69, P2, R4, 0xe000, RZ ;  /* 0x0000e00004457810 */ /* 0x000fc40007f5e0ff */
        /* <DEDUP_REMOVED lines=9> */
[----:B------:R-:W-:Y:S01]  /*93b0*/  SHF.R.U64 R8, R8, 0x3, RZ ;  /* 0x0000000308087819 */ /* 0x000fe200000012ff */
[----:B------:R-:W5:Y:S01]  /*93c0*/  LD.E.128 R48, desc[UR36][R48.64] ;  /* 0x0000002430307980 */ /* 0x000f62000c101d00 */
[----:B------:R-:W-:Y:S02]  /*93d0*/  SHF.R.U64 R52, R52, 0x3, RZ ;  /* 0x0000000334347819 */ /* 0x000fe400000012ff */
[----:B------:R-:W-:Y:S02]  /*93e0*/  SHF.R.U64 R56, R56, 0x3, RZ ;  /* 0x0000000338387819 */ /* 0x000fe400000012ff */
[----:B------:R-:W-:Y:S02]  /*93f0*/  SHF.R.U64 R60, R60, 0x3, RZ ;  /* 0x000000033c3c7819 */ /* 0x000fe400000012ff */
[----:B------:R-:W-:Y:S02]  /*9400*/  SHF.R.U64 R64, R64, 0x3, RZ ;  /* 0x0000000340407819 */ /* 0x000fe400000012ff */
[----:B------:R-:W-:-:S02]  /*9410*/  SHF.R.U64 R68, R68, 0x3, RZ ;  /* 0x0000000344447819 */ /* 0x000fc400000012ff */
[----:B------:R-:W-:Y:S02]  /*9420*/  LOP3.LUT R4, R11, R4, RZ, 0x3c, !PT ;  /* 0x000000040b047212 */ /* 0x000fe400078e3cff */
        /* <DEDUP_REMOVED lines=11> */
[----:B------:R-:W5:Y:S04]  /*94e0*/  LD.E.128 R52, desc[UR36][R52.64] ;  /* 0x0000002434347980 */ /* 0x000f68000c101d00 */
[----:B------:R0:W5:Y:S01]  /*94f0*/  LD.E.128 R8, desc[UR36][R4.64] ;  /* 0x0000002404087980 */ /* 0x000162000c101d00 */
[----:B------:R-:W-:-:S03]  /*9500*/  IMAD R78, R78, 0x80, R3 ;  /* 0x000000804e4e7824 */ /* 0x000fc600078e0203 */
[----:B------:R-:W5:Y:S04]  /*9510*/  LD.E.128 R56, desc[UR36][R56.64] ;  /* 0x0000002438387980 */ /* 0x000f68000c101d00 */
[----:B------:R-:W5:Y:S01]  /*9520*/  LD.E.128 R60, desc[UR36][R60.64] ;  /* 0x000000243c3c7980 */ /* 0x000f62000c101d00 */
[----:B0-----:R-:W-:Y:S01]  /*9530*/  IMAD.WIDE.U32 R4, R2, UR6, RZ ;  /* 0x0000000602047c25 */ /* 0x001fe2000f8e00ff */
[----:B------:R-:W-:Y:S02]  /*9540*/  ULDC.64 UR6, c[0x0][0xbe8] ;  /* 0x0002fa0000067ab9 */ /* 0x000fe40000000a00 */
[----:B------:R-:W5:Y:S01]  /*9550*/  LD.E.128 R64, desc[UR36][R64.64] ;  /* 0x0000002440407980 */ /* 0x000f62000c101d00 */
[----:B------:R-:W-:Y:S02]  /*9560*/  IMAD R2, R20, 0x20, R3 ;  /* 0x0000002014027824 */ /* 0x000fe400078e0203 */
[----:B------:R-:W-:Y:S01]  /*9570*/  IMAD.IADD R5, R5, 0x1, R7 ;  /* 0x0000000105057824 */ /* 0x000fe200078e0207 */
[----:B------:R-:W5:Y:S01]  /*9580*/  LD.E.128 R68, desc[UR36][R68.64] ;  /* 0x0000002444447980 */ /* 0x000f62000c101d00 */
[----:B------:R-:W-:-:S02]  /*9590*/  IMAD R77, R77, 0x80, R2 ;  /* 0x000000804d4d7824 */ /* 0x000fc400078e0202 */
[----:B------:R-:W-:Y:S01]  /*95a0*/  IMAD.WIDE.U32 R4, R201, UR6, R4 ;  /* 0x00000006c9047c25 */ /* 0x000fe2000f8e0004 */
[----:B------:R-:W5:Y:S03]  /*95b0*/  LD.E.128 R72, desc[UR36][R72.64] ;  /* 0x0000002448487980 */ /* 0x000f66000c101d00 */
[----:B------:R-:W-:Y:S01]  /*95c0*/  @P4 IMAD.HI.U32 R2, R77, UR10, RZ ;  /* 0x0000000a4d024c27 */ /* 0x000fe2000f8e00ff */
[----:B------:R-:W-:Y:S01]  /*95d0*/  @UP0 ULDC UR10, c[0x0][0xcf0] ;  /* 0x00033c00000a0ab9 */ /* 0x000fe20000000800 */
[----:B------:R-:W-:Y:S01]  /*95e0*/  @!PT LDS RZ, [RZ] ;  /* 0x00000000fffff984 */ /* 0x000fe20000000800 */
[----:B------:R-:W-:Y:S01]  /*95f0*/  @!PT LDS RZ, [RZ] ;  /* 0x00000000fffff984 */ /* 0x000fe20000000800 */
[----:B------:R-:W-:Y:S01]  /*9600*/  @!PT LDS RZ, [RZ] ;  /* 0x00000000fffff984 */ /* 0x000fe20000000800 */
[----:B------:R-:W-:Y:S01]  /*9610*/  @!PT LDS RZ, [RZ] ;  /* 0x00000000fffff984 */ /* 0x000fe20000000800 */
[----:B------:R0:W-:Y:S06]  /*9620*/  MEMBAR.ALL.CTA ;  /* 0x0000000000007992 */ /* 0x0001ec0000008000 */
[----:B0-----:R-:W0:Y:S01]  /*9630*/  FENCE.VIEW.ASYNC.S ;  /* 0x00000000000073c6 */ /* 0x001e220000000000 */
[----:B------:R-:W-:Y:S01]  /*9640*/  IMAD R5, R201, UR7, R5 ;  /* 0x00000007c9057c24 */ /* 0x000fe2000f8e0205 */
[----:B------:R-:W-:Y:S01]  /*9650*/  ULDC.64 UR6, c[0x0][0xbf0] ;  /* 0x0002fc0000067ab9 */ /* 0x000fe20000000a00 */
[----:B------:R-:W-:Y:S01]  /*9660*/  IMAD.MOV.U32 R7, RZ, RZ, R77 ;  /* 0x000000ffff077224 */ /* 0x000fe200078e004d */
[----:B------:R-:W-:Y:S01]  /*9670*/  @P4 SHF.R.U32.HI R7, RZ, UR10, R2 ;  /* 0x0000000aff074c19 */ /* 0x000fe20008011602 */
[----:B------:R-:W-:-:S03]  /*9680*/  IMAD R21, R21, UR6, RZ ;  /* 0x0000000615157c24 */ /* 0x000fc6000f8e02ff */
[----:B------:R-:W-:Y:S01]  /*9690*/  SHF.R.S32.HI R2, RZ, 0x1f, R7 ;  /* 0x0000001fff027819 */ /* 0x000fe20000011407 */
[C---:B------:R-:W-:Y:S02]  /*96a0*/  IMAD R21, R200.reuse, UR7, R21 ;  /* 0x00000007c8157c24 */ /* 0x040fe4000f8e0215 */
[----:B------:R-:W-:Y:S01]  /*96b0*/  IMAD.WIDE.U32 R200, R200, UR6, R4 ;  /* 0x00000006c8c87c25 */ /* 0x000fe2000f8e0004 */
[----:B------:R-:W-:-:S03]  /*96c0*/  ULDC.64 UR6, c[0x0][0xbe0] ;  /* 0x0002f80000067ab9 */ /* 0x000fc60000000a00 */
[----:B------:R-:W-:Y:S02]  /*96d0*/  IMAD.MOV R4, RZ, RZ, -R7 ;  /* 0x000000ffff047224 */ /* 0x000fe400078e0a07 */
[----:B------:R-:W-:Y:S02]  /*96e0*/  IMAD.IADD R201, R201, 0x1, R21 ;  /* 0x00000001c9c97824 */ /* 0x000fe400078e0215 */
[----:B------:R-:W-:Y:S02]  /*96f0*/  IMAD R2, R2, UR6, RZ ;  /* 0x0000000602027c24 */ /* 0x000fe4000f8e02ff */
[----:B------:R-:W-:Y:S02]  /*9700*/  IMAD R21, R4, UR11, R77 ;  /* 0x0000000b04157c24 */ /* 0x000fe4000f8e024d */
[----:B------:R-:W-:-:S04]  /*9710*/  IMAD.WIDE.U32 R4, R7, UR6, R200 ;  /* 0x0000000607047c25 */ /* 0x000fc8000f8e00c8 */
[----:B------:R-:W-:Y:S01]  /*9720*/  IMAD R7, R7, UR7, R2 ;  /* 0x0000000707077c24 */ /* 0x000fe2000f8e0202 */
[----:B------:R-:W-:Y:S01]  /*9730*/  SHF.R.S32.HI R2, RZ, 0x1f, R21 ;  /* 0x0000001fff027819 */ /* 0x000fe20000011415 */
[----:B------:R-:W-:Y:S02]  /*9740*/  ULDC.64 UR6, c[0x0][0xbd8] ;  /* 0x0002f60000067ab9 */ /* 0x000fe40000000a00 */
[----:B------:R-:W-:Y:S02]  /*9750*/  IMAD.IADD R5, R5, 0x1, R7 ;  /* 0x0000000105057824 */ /* 0x000fe400078e0207 */
[----:B------:R-:W-:-:S04]  /*9760*/  IMAD R2, R2, UR6, RZ ;  /* 0x0000000602027c24 */ /* 0x000fc8000f8e02ff */
[C---:B------:R-:W-:Y:S02]  /*9770*/  IMAD R7, R21.reuse, UR7, R2 ;  /* 0x0000000715077c24 */ /* 0x040fe4000f8e0202 */
[----:B------:R-:W-:Y:S01]  /*9780*/  IMAD.WIDE.U32 R2, R21, UR6, R4 ;  /* 0x0000000615027c25 */ /* 0x000fe2000f8e0004 */
[----:B------:R-:W-:-:S03]  /*9790*/  ULDC.64 UR6, c[0x0][0xb80] ;  /* 0x0002e00000067ab9 */ /* 0x000fc60000000a00 */
[----:B------:R-:W-:Y:S01]  /*97a0*/  IMAD.IADD R3, R3, 0x1, R7 ;  /* 0x0000000103037824 */ /* 0x000fe200078e0207 */
[----:B------:R-:W-:Y:S01]  /*97b0*/  LEA R7, P2, R2, UR6, 0x1 ;  /* 0x0000000602077c11 */ /* 0x000fe2000f8408ff */
[----:B------:R-:W-:-:S03]  /*97c0*/  UIADD3 UR6, UR9, 0x32420, URZ ;  /* 0x0003242009067890 */ /* 0x000fc6000fffe03f */
[----:B------:R-:W-:Y:S02]  /*97d0*/  LEA.HI.X R22, R2, UR7, R3, 0x1, P2 ;  /* 0x0000000702167c11 */ /* 0x000fe400090f0c03 */
[C---:B------:R-:W-:Y:S01]  /*97e0*/  ISETP.GE.AND P2, PT, R78.reuse, UR8, PT ;  /* 0x000000084e007c0c */ /* 0x040fe2000bf46270 */
[----:B------:R-:W-:Y:S01]  /*97f0*/  UPRMT UR6, URZ, 0x654, UR6 ;  /* 0x000006543f067896 */ /* 0x000fe20008000006 */
[----:B------:R-:W-:Y:S01]  /*9800*/  VIADD R4, R78, 0x20 ;  /* 0x000000204e047836 */ /* 0x000fe20000000000 */
[----:B------:R-:W-:Y:S01]  /*9810*/  IADD3 R80, R0, 0x40, RZ ;  /* 0x0000004000507810 */ /* 0x000fe20007ffe0ff */
[----:B------:R-:W-:Y:S02]  /*9820*/  VIADD R5, R78, 0x40 ;  /* 0x000000404e057836 */ /* 0x000fe40000000000 */
[C---:B------:R-:W-:Y:S02]  /*9830*/  VIADD R82, R0.reuse, 0x80 ;  /* 0x0000008000527836 */ /* 0x040fe40000000000 */
[----:B------:R-:W-:Y:S01]  /*9840*/  VIADD R84, R0, 0xc0 ;  /* 0x000000c000547836 */ /* 0x000fe20000000000 */
[----:B0-----:R0:W1:Y:S01]  /*9850*/  SHFL.IDX PT, R79, R7, RZ, 0x181f ;  /* 0x00181fff074f7589 */ /* 0x00106200000e0000 */
[----:B------:R-:W-:Y:S01]  /*9860*/  SYNCS.ARRIVE.TRANS64.RED.A1T0 RZ, [UR6], RZ ;  /* 0x000000ffffff79a7 */ /* 0x000fe20008100406 */
[----:B------:R-:W-:Y:S02]  /*9870*/  BSSY B1, `(.L_x_1168) ;  /* 0x000001a000017945 */ /* 0x000fe40003800000 */
[----:B------:R0:W2:Y:S01]  /*9880*/  SHFL.IDX PT, R77, R22, RZ, 0x181f ;  /* 0x00181fff164d7589 */ /* 0x0000a200000e0000 */
[----:B------:R-:W-:-:S02]  /*9890*/  ISETP.GE.AND P1, PT, R4, UR8, PT ;  /* 0x0000000804007c0c */ /* 0x000fc4000bf26270 */
[----:B------:R-:W-:Y:S02]  /*98a0*/  ISETP.GE.AND P0, PT, R5, UR8, PT ;  /* 0x0000000805007c0c */ /* 0x000fe4000bf06270 */
[----:B------:R-:W-:Y:S02]  /*98b0*/  SHF.R.S32.HI R86, RZ, 0x1f, R0 ;  /* 0x0000001fff567819 */ /* 0x000fe40000011400 */
        /* <DEDUP_REMOVED lines=21> */
.L_x_1169:
[----:B------:R-:W-:Y:S05]  /*9a10*/  BSYNC B1 ;  /* 0x0000000000017941 */ /* 0x000fea0003800000 */
.L_x_1168:
        /* <DEDUP_REMOVED lines=21> */
.L_x_1171:
[----:B------:R-:W-:Y:S05]  /*9b70*/  BSYNC B1 ;  /* 0x0000000000017941 */ /* 0x000fea0003800000 */
.L_x_1170:
        /* <DEDUP_REMOVED lines=16> */
[----:B----4-:R-:W-:-:S02]  /*9c80*/  @!P1 LEA.HI.X R9, R82, R11, R83, 0x1, P4 ;  /* 0x0000000b52099211 */ /* 0x010fc400020f0c53 */
[----:B------:R-:W-:Y:S01]  /*9c90*/  @!P0 LEA.HI.X R11, R84, R11, R85, 0x1, P6 ;  /* 0x0000000b540b8211 */ /* 0x000fe200030f0c55 */
[----:B------:R0:W-:Y:S04]  /*9ca0*/  @!P2 ST.E.128 desc[UR36][R4.64], R36 ;  /* 0x000000240400a985 */ /* 0x0001e8000c101d24 */
[----:B------:R0:W-:Y:S04]  /*9cb0*/  @!P1 ST.E.128 desc[UR36][R8.64], R52 ;  /* 0x0000003408009985 */ /* 0x0001e8000c101d24 */
[----:B------:R0:W-:Y:S02]  /*9cc0*/  @!P0 ST.E.128 desc[UR36][R10.64], R68 ;  /* 0x000000440a008985 */ /* 0x0001e4000c101d24 */
.L_x_1173:
[----:B------:R-:W-:Y:S05]  /*9cd0*/  BSYNC B1 ;  /* 0x0000000000017941 */ /* 0x000fea0003800000 */
.L_x_1172:
[----:B0-----:R-:W-:Y:S01]  /*9ce0*/  VIADD R2, R78, 0x60 ;  /* 0x000000604e027836 */ /* 0x001fe20000000000 */
[----:B------:R0:W0:Y:S04]  /*9cf0*/  SHFL.IDX PT, R11, R22, 0x3, 0x181f ;  /* 0x00781f00160b7f89 */ /* 0x00002800000e0000 */
[----:B------:R-:W-:Y:S01]  /*9d00*/  ISETP.GE.AND P0, PT, R2, UR8, PT ;  /* 0x0000000802007c0c */ /* 0x000fe2000bf06270 */
[----:B---3--:R-:W3:-:S12]  /*9d10*/  SHFL.IDX PT, R7, R7, 0x3, 0x181f ;  /* 0x00781f0007077f89 */ /* 0x008ed800000e0000 */
[----:B------:R-:W-:Y:S05]  /*9d20*/  @P0 BRA `(.L_x_1174) ;  /* 0x0000002400b80947 */ /* 0x000fea0003800000 */
[----:B------:R-:W-:Y:S02]  /*9d30*/  ULDC UR6, c[0x0][0xbc8] ;  /* 0x0002f20000067ab9 */ /* 0x000fe40000000800 */
[----:B------:R-:W-:Y:S02]  /*9d40*/  ISETP.GE.AND P3, PT, R0, UR6, PT ;  /* 0x0000000600007c0c */ /* 0x000fe4000bf66270 */
[----:B------:R-:W-:Y:S02]  /*9d50*/  ISETP.GE.AND P4, PT, R80, UR6, PT ;  /* 0x0000000650007c0c */ /* 0x000fe4000bf86270 */
[----:B------:R-:W-:-:S09]  /*9d60*/  ISETP.GE.AND P5, PT, R82, UR6, PT ;  /* 0x0000000652007c0c */ /* 0x000fd2000bfa6270 */
[-C--:B---3--:R-:W-:Y:S02]  /*9d70*/  @!P3 LEA R2, P0, R0, R7.reuse, 0x1 ;  /* 0x000000070002b211 */ /* 0x088fe400078008ff */
[-C--:B------:R-:W-:Y:S02]  /*9d80*/  @!P4 LEA R4, P1, R80, R7.reuse, 0x1 ;  /* 0x000000075004c211 */ /* 0x080fe400078208ff */
[----:B------:R-:W-:Y:S02]  /*9d90*/  @!P5 LEA R8, P2, R82, R7, 0x1 ;  /* 0x000000075208d211 */ /* 0x000fe400078408ff */
[-C--:B0-----:R-:W-:Y:S02]  /*9da0*/  @!P3 LEA.HI.X R3, R0, R11.reuse, R86, 0x1, P0 ;  /* 0x0000000b0003b211 */ /* 0x081fe400000f0c56 */
[-C--:B------:R-:W-:Y:S02]  /*9db0*/  @!P4 LEA.HI.X R5, R80, R11.reuse, R81, 0x1, P1 ;  /* 0x0000000b5005c211 */ /* 0x080fe400008f0c51 */
[----:B----4-:R-:W-:Y:S01]  /*9dc0*/  @!P5 LEA.HI.X R9, R82, R11, R83, 0x1, P2 ;  /* 0x0000000b5209d211 */ /* 0x010fe200010f0c53 */
[----:B------:R0:W-:Y:S01]  /*9dd0*/  @!P3 ST.E.128 desc[UR36][R2.64], R24 ;  /* 0x000000180200b985 */ /* 0x0001e2000c101d24 */
[----:B------:R-:W-:-:S03]  /*9de0*/  ISETP.GE.AND P0, PT, R84, UR6, PT ;  /* 0x0000000654007c0c */ /* 0x000fc6000bf06270 */
[----:B------:R0:W-:Y:S04]  /*9df0*/  @!P4 ST.E.128 desc[UR36][R4.64], R40 ;  /* 0x000000280400c985 */ /* 0x0001e8000c101d24 */
[----:B------:R0:W-:Y:S06]  /*9e00*/  @!P5 ST.E.128 desc[UR36][R8.64], R56 ;  /* 0x000000380800d985 */ /* 0x0001ec000c101d24 */
[----:B------:R-:W-:Y:S05]  /*9e10*/  @P0 BRA `(.L_x_1174) ;  /* 0x00000024007c0947 */ /* 0x000fea0003800000 */
[----:B0-----:R-:W-:-:S04]  /*9e20*/  LEA R2, P0, R84, R7, 0x1 ;  /* 0x0000000754027211 */ /* 0x001fc800078008ff */
[----:B------:R-:W-:-:S05]  /*9e30*/  LEA.HI.X R3, R84, R11, R85, 0x1, P0 ;  /* 0x0000000b54037211 */ /* 0x000fca00000f0c55 */
[----:B------:R0:W-:Y:S01]  /*9e40*/  ST.E.128 desc[UR36][R2.64], R72 ;  /* 0x0000004802007985 */ /* 0x0001e2000c101d24 */
[----:B------:R-:W-:Y:S05]  /*9e50*/  BRA `(.L_x_1174) ;  /* 0x00000024006c7947 */ /* 0x000fea0003800000 */
.L_x_1167:
[----:B------:R-:W-:Y:S01]  /*9e60*/  ULDC.64 UR6, c[0x0][0xc08] ;  /* 0x0003020000067ab9 */ /* 0x000fe20000000a00 */
[----:B0-----:R-:W-:Y:S01]  /*9e70*/  SHF.R.S32.HI R3, RZ, 0x1f, R200 ;  /* 0x0000001fff037819 */ /* 0x001fe200000114c8 */
[----:B------:R-:W-:Y:S01]  /*9e80*/  IMAD R7, R7, UR6, RZ ;  /* 0x0000000607077c24 */ /* 0x000fe2000f8e02ff */
[----:B------:R-:W-:Y:S01]  /*9e90*/  ULDC.64 UR12, c[0x0][0xc40] ;  /* 0x00031000000c7ab9 */ /* 0x000fe20000000a00 */
[C---:B------:R-:W-:Y:S01]  /*9ea0*/  IMAD.WIDE.U32 R4, R2.reuse, UR6, RZ ;  /* 0x0000000602047c25 */ /* 0x040fe2000f8e00ff */
[----:B------:R-:W-:Y:S01]  /*9eb0*/  UIADD3 UR9, UR9, 0x32420, URZ ;  /* 0x0003242009097890 */ /* 0x000fe2000fffe03f */
[----:B------:R-:W-:Y:S01]  /*9ec0*/  BSSY B1, `(.L_x_1175) ;  /* 0x00000d7000017945 */ /* 0x000fe20003800000 */
[----:B------:R-:W-:Y:S01]  /*9ed0*/  SHF.R.S32.HI R20, RZ, 0x1f, R205 ;  /* 0x0000001fff147819 */ /* 0x000fe200000114cd */
[----:B------:R-:W-:Y:S01]  /*9ee0*/  IMAD R7, R2, UR7, R7 ;  /* 0x0000000702077c24 */ /* 0x000fe2000f8e0207 */
[----:B------:R-:W-:Y:S01]  /*9ef0*/  ULDC.64 UR6, c[0x0][0xc38] ;  /* 0x00030e0000067ab9 */ /* 0x000fe20000000a00 */
[----:B------:R-:W-:Y:S01]  /*9f00*/  IMAD R3, R3, UR12, RZ ;  /* 0x0000000c03037c24 */ /* 0x000fe2000f8e02ff */
[----:B------:R-:W-:Y:S01]  /*9f10*/  UPRMT UR9, URZ, 0x654, UR9 ;  /* 0x000006543f097896 */ /* 0x000fe20008000009 */
[----:B------:R-:W-:Y:S01]  /*9f20*/  IMAD.IADD R5, R5, 0x1, R7 ;  /* 0x0000000105057824 */ /* 0x000fe200078e0207 */
[----:B------:R-:W-:Y:S01]  /*9f30*/  SHF.R.S32.HI R22, RZ, 0x1f, R206 ;  /* 0x0000001fff167819 */ /* 0x000fe200000114ce */
[----:B------:R-:W-:Y:S01]  /*9f40*/  IMAD R7, R200, UR13, R3 ;  /* 0x0000000dc8077c24 */ /* 0x000fe2000f8e0203 */
[----:B------:R-:W-:Y:S01]  /*9f50*/  SHF.R.S32.HI R152, RZ, 0x1f, R207 ;  /* 0x0000001fff987819 */ /* 0x000fe200000114cf */
[----:B------:R-:W-:Y:S01]  /*9f60*/  IMAD.WIDE.U32 R4, R201, UR6, R4 ;  /* 0x00000006c9047c25 */ /* 0x000fe2000f8e0004 */
[----:B------:R-:W-:Y:S01]  /*9f70*/  @UP0 ULDC UR6, c[0x0][0xcec] ;  /* 0x00033b0000060ab9 */ /* 0x000fe20000000800 */
[----:B------:R-:W-:-:S02]  /*9f80*/  SHF.R.S32.HI R153, RZ, 0x1f, R212 ;  /* 0x0000001fff997819 */ /* 0x000fc400000114d4 */
[----:B------:R-:W-:Y:S01]  /*9f90*/  IMAD R5, R201, UR7, R5 ;  /* 0x00000007c9057c24 */ /* 0x000fe2000f8e0205 */
[----:B------:R-:W-:Y:S01]  /*9fa0*/  SYNCS.ARRIVE.TRANS64.RED.A1T0 RZ, [UR9], RZ ;  /* 0x000000ffffff79a7 */ /* 0x000fe20008100409 */
[----:B------:R-:W-:Y:S01]  /*9fb0*/  @P4 IMAD.HI.U32 R0, R18, UR6, RZ ;  /* 0x0000000612004c27 */ /* 0x000fe2000f8e00ff */
[----:B------:R-:W-:Y:S01]  /*9fc0*/  @UP0 ULDC UR6, c[0x0][0xcf0] ;  /* 0x00033c0000060ab9 */ /* 0x000fe20000000800 */
[----:B------:R-:W-:Y:S02]  /*9fd0*/  SHF.R.S32.HI R154, RZ, 0x1f, R213 ;  /* 0x0000001fff9a7819 */ /* 0x000fe400000114d5 */
[----:B------:R-:W-:Y:S01]  /*9fe0*/  IMAD.WIDE.U32 R4, R200, UR12, R4 ;  /* 0x0000000cc8047c25 */ /* 0x000fe2000f8e0004 */
[----:B------:R-:W-:Y:S01]  /*9ff0*/  ULDC.64 UR12, c[0x0][0xc30] ;  /* 0x00030c00000c7ab9 */ /* 0x000fe20000000a00 */
[----:B------:R-:W-:Y:S02]  /*a000*/  SHF.R.S32.HI R155, RZ, 0x1f, R216 ;  /* 0x0000001fff9b7819 */ /* 0x000fe400000114d8 */
[----:B------:R-:W-:Y:S01]  /*a010*/  IMAD.MOV.U32 R3, RZ, RZ, R18 ;  /* 0x000000ffff037224 */ /* 0x000fe200078e0012 */
[----:B------:R-:W-:Y:S01]  /*a020*/  @P4 SHF.R.U32.HI R3, RZ, UR6, R0 ;  /* 0x00000006ff034c19 */ /* 0x000fe20008011600 */
[----:B------:R-:W-:Y:S01]  /*a030*/  IMAD.IADD R5, R5, 0x1, R7 ;  /* 0x0000000105057824 */ /* 0x000fe200078e0207 */
[----:B------:R-:W-:Y:S01]  /*a040*/  ULDC.64 UR6, c[0x0][0xc48] ;  /* 0x0003120000067ab9 */ /* 0x000fe20000000a00 */
[----:B------:R-:W-:Y:S01]  /*a050*/  VIADD R170, R23, 0x30 ;  /* 0x0000003017aa7836 */ /* 0x000fe20000000000 */
[--C-:B------:R-:W-:Y:S01]  /*a060*/  SHF.R.S32.HI R0, RZ, 0x1f, R3.reuse ;  /* 0x0000001fff007819 */ /* 0x100fe20000011403 */
[----:B------:R-:W-:Y:S01]  /*a070*/  IMAD.MOV R7, RZ, RZ, -R3 ;  /* 0x000000ffff077224 */ /* 0x000fe200078e0a03 */
[----:B------:R-:W-:Y:S01]  /*a080*/  SHF.R.S32.HI R156, RZ, 0x1f, R217 ;  /* 0x0000001fff9c7819 */ /* 0x000fe200000114d9 */
[----:B------:R-:W-:Y:S01]  /*a090*/  IMAD.WIDE.U32 R4, R162, UR6, R4 ;  /* 0x00000006a2047c25 */ /* 0x000fe2000f8e0004 */
[----:B------:R-:W-:-:S02]  /*a0a0*/  SHF.R.S32.HI R157, RZ, 0x1f, R218 ;  /* 0x0000001fff9d7819 */ /* 0x000fc400000114da */
[----:B------:R-:W-:Y:S01]  /*a0b0*/  SHF.R.S32.HI R158, RZ, 0x1f, R219 ;  /* 0x0000001fff9e7819 */ /* 0x000fe200000114db */
[----:B------:R-:W-:Y:S01]  /*a0c0*/  IMAD R7, R7, UR11, R18 ;  /* 0x0000000b07077c24 */ /* 0x000fe2000f8e0212 */
[----:B------:R-:W-:Y:S01]  /*a0d0*/  SHF.R.S32.HI R18, RZ, 0x1f, R204 ;  /* 0x0000001fff127819 */ /* 0x000fe200000114cc */
[----:B------:R-:W-:Y:S01]  /*a0e0*/  IMAD R0, R0, UR12, RZ ;  /* 0x0000000c00007c24 */ /* 0x000fe2000f8e02ff */
[----:B------:R-:W-:Y:S01]  /*a0f0*/  SHF.R.S32.HI R159, RZ, 0x1f, R220 ;  /* 0x0000001fff9f7819 */ /* 0x000fe200000114dc */
[----:B------:R-:W-:Y:S01]  /*a100*/  IMAD R5, R162, UR7, R5 ;  /* 0x00000007a2057c24 */ /* 0x000fe2000f8e0205 */
[----:B------:R-:W-:Y:S01]  /*a110*/  ULDC.64 UR6, c[0x0][0xc28] ;  /* 0x00030a0000067ab9 */ /* 0x000fe20000000a00 */
[C---:B------:R-:W-:Y:S01]  /*a120*/  IMAD R9, R3.reuse, UR13, R0 ;  /* 0x0000000d03097c24 */ /* 0x040fe2000f8e0200 */
[----:B------:R-:W-:Y:S01]  /*a130*/  SHF.R.S32.HI R0, RZ, 0x1f, R7 ;  /* 0x0000001fff007819 */ /* 0x000fe20000011407 */
[----:B------:R-:W-:Y:S01]  /*a140*/  IMAD.WIDE.U32 R4, R3, UR12, R4 ;  /* 0x0000000c03047c25 */ /* 0x000fe2000f8e0004 */
[----:B------:R-:W-:-:S02]  /*a150*/  SHF.R.S32.HI R160, RZ, 0x1f, R221 ;  /* 0x0000001fffa07819 */ /* 0x000fc400000114dd */
[----:B------:R-:W-:Y:S01]  /*a160*/  SHF.R.S32.HI R161, RZ, 0x1f, R222 ;  /* 0x0000001fffa17819 */ /* 0x000fe200000114de */
[----:B------:R-:W-:Y:S01]  /*a170*/  IMAD R0, R0, UR6, RZ ;  /* 0x0000000600007c24 */ /* 0x000fe2000f8e02ff */
[----:B------:R-:W-:Y:S01]  /*a180*/  SHF.R.S32.HI R162, RZ, 0x1f, R223 ;  /* 0x0000001fffa27819 */ /* 0x000fe200000114df */
[----:B------:R-:W-:Y:S01]  /*a190*/  IMAD.IADD R5, R5, 0x1, R9 ;  /* 0x0000000105057824 */ /* 0x000fe200078e0209 */
[----:B------:R-:W-:Y:S01]  /*a1a0*/  SHF.R.S32.HI R163, RZ, 0x1f, R224 ;  /* 0x0000001fffa37819 */ /* 0x000fe200000114e0 */
[C---:B------:R-:W-:Y:S01]  /*a1b0*/  IMAD R3, R7.reuse, UR7, R0 ;  /* 0x0000000707037c24 */ /* 0x040fe2000f8e0200 */
[----:B------:R-:W-:Y:S01]  /*a1c0*/  SHF.R.S32.HI R164, RZ, 0x1f, R225 ;  /* 0x0000001fffa47819 */ /* 0x000fe200000114e1 */
[----:B------:R-:W-:Y:S01]  /*a1d0*/  IMAD.WIDE.U32 R4, R7, UR6, R4 ;  /* 0x0000000607047c25 */ /* 0x000fe2000f8e0004 */
[----:B------:R-:W-:Y:S01]  /*a1e0*/  ULDC.64 UR6, c[0x0][0xc00] ;  /* 0x0003000000067ab9 */ /* 0x000fe20000000a00 */
[----:B------:R-:W-:Y:S02]  /*a1f0*/  SHF.R.S32.HI R165, RZ, 0x1f, R226 ;  /* 0x0000001fffa57819 */ /* 0x000fe400000114e2 */
[----:B------:R-:W-:Y:S01]  /*a200*/  IMAD.IADD R7, R5, 0x1, R3 ;  /* 0x0000000105077824 */ /* 0x000fe200078e0203 */
[C---:B------:R-:W-:Y:S01]  /*a210*/  LEA R0, P1, R4.reuse, UR6, 0x2 ;  /* 0x0000000604007c11 */ /* 0x040fe2000f8210ff */
[C---:B------:R-:W-:Y:S01]  /*a220*/  VIADD R171, R23.reuse, 0x28 ;  /* 0x0000002817ab7836 */ /* 0x040fe20000000000 */
[----:B------:R-:W-:Y:S01]  /*a230*/  SHF.R.S32.HI R166, RZ, 0x1f, R227 ;  /* 0x0000001fffa67819 */ /* 0x000fe200000114e3 */
[C---:B------:R-:W-:Y:S01]  /*a240*/  VIADD R173, R23.reuse, 0x20 ;  /* 0x0000002017ad7836 */ /* 0x040fe20000000000 */
[----:B------:R-:W-:Y:S01]  /*a250*/  LEA.HI.X R7, R4, UR7, R7, 0x2, P1 ;  /* 0x0000000704077c11 */ /* 0x000fe200088f1407 */
[C---:B------:R-:W-:Y:S01]  /*a260*/  VIADD R175, R23.reuse, 0x18 ;  /* 0x0000001817af7836 */ /* 0x040fe20000000000 */
[----:B------:R0:W1:Y:S01]  /*a270*/  SHFL.IDX PT, R2, R0, RZ, 0x1c1f ;  /* 0x001c1fff00027589 */ /* 0x00006200000e0000 */
[C---:B------:R-:W-:Y:S01]  /*a280*/  VIADD R177, R23.reuse, 0x10 ;  /* 0x0000001017b17836 */ /* 0x040fe20000000000 */
[----:B------:R-:W-:Y:S01]  /*a290*/  SHF.R.S32.HI R167, RZ, 0x1f, R228 ;  /* 0x0000001fffa77819 */ /* 0x000fe200000114e4 */
[C---:B------:R-:W-:Y:S01]  /*a2a0*/  VIADD R179, R23.reuse, 0x8 ;  /* 0x0000000817b37836 */ /* 0x040fe20000000000 */
[----:B------:R0:W2:Y:S01]  /*a2b0*/  SHFL.IDX PT, R3, R7, RZ, 0x1c1f ;  /* 0x001c1fff07037589 */ /* 0x0000a200000e0000 */
        /* <DEDUP_REMOVED lines=12> */
[----:B------:R-:W-:Y:S01]  /*a380*/  SHF.R.S32.HI R179, RZ, 0x1f, R179 ;  /* 0x0000001fffb37819 */ /* 0x000fe200000114b3 */
[----:B0-----:R-:W-:Y:S06]  /*a390*/  @P2 BRA `(.L_x_1176) ;  /* 0x0000000800242947 */ /* 0x001fec0003800000 */
[----:B------:R-:W-:Y:S01]  /*a3a0*/  ULDC UR6, c[0x0][0xbc8] ;  /* 0x0002f20000067ab9 */ /* 0x000fe20000000800 */
[C---:B------:R-:W-:Y:S01]  /*a3b0*/  VIADD R17, R23.reuse, 0xe0 ;  /* 0x000000e017117836 */ /* 0x040fe20000000000 */
[----:B------:R-:W-:Y:S01]  /*a3c0*/  ISETP.GE.AND P2, PT, R178, UR6, PT ;  /* 0x00000006b2007c0c */ /* 0x000fe2000bf46270 */
[C---:B------:R-:W-:Y:S01]  /*a3d0*/  VIADD R21, R23.reuse, 0xf0 ;  /* 0x000000f017157836 */ /* 0x040fe20000000000 */
[C---:B------:R-:W-:Y:S01]  /*a3e0*/  ISETP.GE.AND P3, PT, R23.reuse, UR6, PT ;  /* 0x0000000617007c0c */ /* 0x040fe2000bf66270 */
[----:B------:R-:W-:Y:S01]  /*a3f0*/  VIADD R19, R23, 0xf8 ;  /* 0x000000f817137836 */ /* 0x000fe20000000000 */
[----:B------:R-:W-:Y:S02]  /*a400*/  ISETP.GE.AND P1, PT, R176, UR6, PT ;  /* 0x00000006b0007c0c */ /* 0x000fe4000bf26270 */
[----:B------:R-:W-:-:S07]  /*a410*/  ISETP.GE.AND P4, PT, R174, UR6, PT ;  /* 0x00000006ae007c0c */ /* 0x000fce000bf86270 */
[C---:B-1----:R-:W-:Y:S02]  /*a420*/  @!P2 LEA R8, P5, R178.reuse, R2, 0x2 ;  /* 0x00000002b208a211 */ /* 0x042fe400078a10ff */
[----:B--2---:R-:W-:Y:S02]  /*a430*/  @!P3 IMAD.WIDE R4, R23, 0x4, R2 ;  /* 0x000000041704b825 */ /* 0x004fe400078e0202 */
[----:B------:R-:W-:-:S03]  /*a440*/  @!P2 LEA.HI.X R9, R178, R3, R179, 0x2, P5 ;  /* 0x00000003b209a211 */ /* 0x000fc600028f14b3 */
[----:B------:R0:W-:Y:S01]  /*a450*/  @!P3 ST.E.64 desc[UR36][R4.64], R24 ;  /* 0x000000180400b985 */ /* 0x0001e2000c101b24 */
[----:B------:R-:W-:-:S03]  /*a460*/  ISETP.GE.AND P3, PT, R172, UR6, PT ;  /* 0x00000006ac007c0c */ /* 0x000fc6000bf66270 */
[----:B------:R1:W-:Y:S01]  /*a470*/  @!P2 ST.E.64 desc[UR36][R8.64], R28 ;  /* 0x0000001c0800a985 */ /* 0x0003e2000c101b24 */
[----:B------:R-:W-:Y:S02]  /*a480*/  ISETP.GE.AND P2, PT, R16, UR6, PT ;  /* 0x0000000610007c0c */ /* 0x000fe4000bf46270 */
[----:B0-----:R-:W-:Y:S01]  /*a490*/  @!P1 LEA R4, P6, R176, R2, 0x2 ;  /* 0x00000002b0049211 */ /* 0x001fe200078c10ff */
[----:B------:R-:W-:-:S03]  /*a4a0*/  VIADD R25, R23, 0xe8 ;  /* 0x000000e817197836 */ /* 0x000fc60000000000 */
[----:B------:R-:W-:Y:S02]  /*a4b0*/  @!P1 LEA.HI.X R5, R176, R3, R177, 0x2, P6 ;  /* 0x00000003b0059211 */ /* 0x000fe400030f14b1 */
[----:B-1----:R-:W-:-:S03]  /*a4c0*/  @!P4 LEA R8, P5, R174, R2, 0x2 ;  /* 0x00000002ae08c211 */ /* 0x002fc600078a10ff */
[----:B------:R0:W-:Y:S01]  /*a4d0*/  @!P1 ST.E.64 desc[UR36][R4.64], R32 ;  /* 0x0000002004009985 */ /* 0x0001e2000c101b24 */
[----:B------:R-:W-:Y:S02]  /*a4e0*/  @!P4 LEA.HI.X R9, R174, R3, R175, 0x2, P5 ;  /* 0x00000003ae09c211 */ /* 0x000fe400028f14af */
[----:B------:R-:W-:-:S03]  /*a4f0*/  ISETP.GE.AND P1, PT, R169, UR6, PT ;  /* 0x00000006a9007c0c */ /* 0x000fc6000bf26270 */
[----:B------:R1:W-:Y:S01]  /*a500*/  @!P4 ST.E.64 desc[UR36][R8.64], R36 ;  /* 0x000000240800c985 */ /* 0x0003e2000c101b24 */
[----:B------:R-:W-:Y:S02]  /*a510*/  ISETP.GE.AND P4, PT, R229, UR6, PT ;  /* 0x00000006e5007c0c */ /* 0x000fe4000bf86270 */
[----:B0-----:R-:W-:-:S04]  /*a520*/  @!P3 LEA R4, P6, R172, R2, 0x2 ;  /* 0x00000002ac04b211 */ /* 0x001fc800078c10ff */
        /* <DEDUP_REMOVED lines=51> */
[-C--:B------:R-:W-:Y:S02]  /*a860*/  @!P2 LEA.HI.X R9, R219, R3.reuse, R158, 0x2, P5 ;  /* 0x00000003db09a211 */ /* 0x080fe400028f149e */
[----:B------:R-:W-:Y:S02]  /*a870*/  ISETP.GE.AND P3, PT, R216, UR6, PT ;  /* 0x00000006d8007c0c */ /* 0x000fe4000bf66270 */
[-C--:B------:R-:W-:Y:S01]  /*a880*/  @!P4 LEA R10, P5, R217, R2.reuse, 0x2 ;  /* 0x00000002d90ac211 */ /* 0x080fe200078a10ff */
[----:B------:R1:W-:Y:S01]  /*a890*/  @!P2 ST.E.64 desc[UR36][R8.64], R92 ;  /* 0x0000005c0800a985 */ /* 0x0003e2000c101b24 */
[----:B------:R-:W-:Y:S02]  /*a8a0*/  ISETP.GE.AND P2, PT, R213, UR6, PT ;  /* 0x00000006d5007c0c */ /* 0x000fe4000bf46270 */
[----:B------:R-:W-:Y:S02]  /*a8b0*/  @!P4 LEA.HI.X R11, R217, R3, R156, 0x2, P5 ;  /* 0x00000003d90bc211 */ /* 0x000fe400028f149c */
[----:B0-----:R-:W-:-:S04]  /*a8c0*/  @!P1 LEA R4, P6, R218, R2, 0x2 ;  /* 0x00000002da049211 */ /* 0x001fc800078c10ff */
        /* <DEDUP_REMOVED lines=13> */
[----:B-1----:R-:W-:-:S03]  /*a9a0*/  @!P1 LEA R8, P6, R212, R2, 0x2 ;  /* 0x00000002d4089211 */ /* 0x002fc600078c10ff */
[CC--:B0-----:R-:W-:Y:S02]  /*a9b0*/  @!P4 LEA R4, P5, R207.reuse, R2.reuse, 0x2 ;  /* 0x00000002cf04c211 */ /* 0x0c1fe400078a10ff */
[-C--:B------:R-:W-:Y:S02]  /*a9c0*/  @!P1 LEA.HI.X R9, R212, R3.reuse, R153, 0x2, P6 ;  /* 0x00000003d4099211 */ /* 0x080fe400030f1499 */
[-C--:B------:R-:W-:Y:S02]  /*a9d0*/  @!P4 LEA.HI.X R5, R207, R3.reuse, R152, 0x2, P5 ;  /* 0x00000003cf05c211 */ /* 0x080fe400028f1498 */
[-C--:B--2---:R-:W-:Y:S01]  /*a9e0*/  @!P3 LEA R10, P6, R206, R2.reuse, 0x2 ;  /* 0x00000002ce0ab211 */ /* 0x084fe200078c10ff */
[----:B------:R0:W-:Y:S01]  /*a9f0*/  @!P1 ST.E.64 desc[UR36][R8.64], R112 ;  /* 0x0000007008009985 */ /* 0x0001e2000c101b24 */
[----:B------:R-:W-:Y:S02]  /*aa00*/  ISETP.GE.AND P1, PT, R204, UR6, PT ;  /* 0x00000006cc007c0c */ /* 0x000fe4000bf26270 */
[----:B------:R-:W-:Y:S01]  /*aa10*/  @!P3 LEA.HI.X R11, R206, R3, R22, 0x2, P6 ;  /* 0x00000003ce0bb211 */ /* 0x000fe200030f1416 */
[----:B------:R1:W-:Y:S01]  /*aa20*/  @!P4 ST.E.64 desc[UR36][R4.64], R116 ;  /* 0x000000740400c985 */ /* 0x0003e2000c101b24 */
[----:B---3--:R-:W-:-:S03]  /*aa30*/  @!P2 LEA R12, P4, R205, R2, 0x2 ;  /* 0x00000002cd0ca211 */ /* 0x008fc600078810ff */
[----:B------:R2:W-:Y:S01]  /*aa40*/  @!P3 ST.E.64 desc[UR36][R10.64], R120 ;  /* 0x000000780a00b985 */ /* 0x0005e2000c101b24 */
[-C--:B------:R-:W-:Y:S02]  /*aa50*/  @!P2 LEA.HI.X R13, R205, R3.reuse, R20, 0x2, P4 ;  /* 0x00000003cd0da211 */ /* 0x080fe400020f1414 */
[----:B------:R-:W-:Y:S02]  /*aa60*/  ISETP.GE.AND P4, PT, R203, UR6, PT ;  /* 0x00000006cb007c0c */ /* 0x000fe4000bf86270 */
[----:B------:R-:W-:Y:S01]  /*aa70*/  ISETP.GE.AND P3, PT, R17, UR6, PT ;  /* 0x0000000611007c0c */ /* 0x000fe2000bf66270 */
[----:B------:R3:W-:Y:S01]  /*aa80*/  @!P2 ST.E.64 desc[UR36][R12.64], R124 ;  /* 0x0000007c0c00a985 */ /* 0x0007e2000c101b24 */
[C---:B----4-:R-:W-:Y:S02]  /*aa90*/  @!P1 LEA R14, P5, R204.reuse, R2, 0x2 ;  /* 0x00000002cc0e9211 */ /* 0x050fe400078a10ff */
[----:B------:R-:W-:Y:S02]  /*aaa0*/  ISETP.GE.AND P2, PT, R25, UR6, PT ;  /* 0x0000000619007c0c */ /* 0x000fe4000bf46270 */
[----:B------:R-:W-:-:S02]  /*aab0*/  @!P1 LEA.HI.X R15, R204, R3, R18, 0x2, P5 ;  /* 0x00000003cc0f9211 */ /* 0x000fc400028f1412 */
[----:B0-----:R-:W-:Y:S02]  /*aac0*/  SHF.R.S32.HI R9, RZ, 0x1f, R203 ;  /* 0x0000001fff097819 */ /* 0x001fe400000114cb */
[----:B-1----:R-:W-:Y:S01]  /*aad0*/  SHF.R.S32.HI R5, RZ, 0x1f, R17 ;  /* 0x0000001fff057819 */ /* 0x002fe20000011411 */
[----:B------:R0:W-:Y:S01]  /*aae0*/  @!P1 ST.E.64 desc[UR36][R14.64], R128 ;  /* 0x000000800e009985 */ /* 0x0001e2000c101b24 */
[----:B------:R-:W-:Y:S02]  /*aaf0*/  ISETP.GE.AND P1, PT, R21, UR6, PT ;  /* 0x0000000615007c0c */ /* 0x000fe4000bf26270 */
[-C--:B------:R-:W-:Y:S02]  /*ab00*/  @!P4 LEA R8, P5, R203, R2.reuse, 0x2 ;  /* 0x00000002cb08c211 */ /* 0x080fe400078a10ff */
[----:B------:R-:W-:Y:S02]  /*ab10*/  @!P3 LEA R4, P6, R17, R2, 0x2 ;  /* 0x000000021104b211 */ /* 0x000fe400078c10ff */
[----:B------:R-:W-:-:S02]  /*ab20*/  @!P4 LEA.HI.X R9, R203, R3, R9, 0x2, P5 ;  /* 0x00000003cb09c211 */ /* 0x000fc400028f1409 */
[----:B------:R-:W-:Y:S02]  /*ab30*/  ISETP.GE.AND P5, PT, R19, UR6, PT ;  /* 0x0000000613007c0c */ /* 0x000fe4000bfa6270 */
[-C--:B------:R-:W-:Y:S01]  /*ab40*/  @!P3 LEA.HI.X R5, R17, R3.reuse, R5, 0x2, P6 ;  /* 0x000000031105b211 */ /* 0x080fe200030f1405 */
[----:B------:R4:W-:Y:S01]  /*ab50*/  @!P4 ST.E.64 desc[UR36][R8.64], R132 ;  /* 0x000000840800c985 */ /* 0x0009e2000c101b24 */
[----:B--2---:R-:W-:Y:S02]  /*ab60*/  SHF.R.S32.HI R11, RZ, 0x1f, R25 ;  /* 0x0000001fff0b7819 */ /* 0x004fe40000011419 */
[C---:B------:R-:W-:Y:S01]  /*ab70*/  @!P2 LEA R10, P6, R25.reuse, R2, 0x2 ;  /* 0x00000002190aa211 */ /* 0x040fe200078c10ff */
[----:B------:R4:W-:Y:S01]  /*ab80*/  @!P3 ST.E.64 desc[UR36][R4.64], R136 ;  /* 0x000000880400b985 */ /* 0x0009e2000c101b24 */
[----:B---3--:R-:W-:Y:S02]  /*ab90*/  SHF.R.S32.HI R13, RZ, 0x1f, R21 ;  /* 0x0000001fff0d7819 */ /* 0x008fe40000011415 */
[----:B------:R-:W-:-:S02]  /*aba0*/  @!P2 LEA.HI.X R11, R25, R3, R11, 0x2, P6 ;  /* 0x00000003190ba211 */ /* 0x000fc400030f140b */
[CC--:B------:R-:W-:Y:S02]  /*abb0*/  @!P1 LEA R12, P6, R21.reuse, R2.reuse, 0x2 ;  /* 0x00000002150c9211 */ /* 0x0c0fe400078c10ff */
[----:B0-----:R-:W-:Y:S01]  /*abc0*/  SHF.R.S32.HI R14, RZ, 0x1f, R19 ;  /* 0x0000001fff0e7819 */ /* 0x001fe20000011413 */
[----:B------:R4:W-:Y:S01]  /*abd0*/  @!P2 ST.E.64 desc[UR36][R10.64], R140 ;  /* 0x0000008c0a00a985 */ /* 0x0009e2000c101b24 */
[----:B------:R-:W-:Y:S02]  /*abe0*/  @!P1 LEA.HI.X R13, R21, R3, R13, 0x2, P6 ;  /* 0x00000003150d9211 */ /* 0x000fe400030f140d */
[----:B------:R-:W-:-:S03]  /*abf0*/  @!P5 LEA R2, P6, R19, R2, 0x2 ;  /* 0x000000021302d211 */ /* 0x000fc600078c10ff */
[----:B------:R4:W-:Y:S01]  /*ac00*/  @!P1 ST.E.64 desc[UR36][R12.64], R144 ;  /* 0x000000900c009985 */ /* 0x0009e2000c101b24 */
[----:B------:R-:W-:-:S05]  /*ac10*/  @!P5 LEA.HI.X R3, R19, R3, R14, 0x2, P6 ;  /* 0x000000031303d211 */ /* 0x000fca00030f140e */
[----:B------:R4:W-:Y:S04]  /*ac20*/  @!P5 ST.E.64 desc[UR36][R2.64], R148 ;  /* 0x000000940200d985 */ /* 0x0009e8000c101b24 */
.L_x_1176:
[----:B------:R-:W-:Y:S05]  /*ac30*/  BSYNC B1 ;  /* 0x0000000000017941 */ /* 0x000fea0003800000 */
.L_x_1175:
[----:B--2-4-:R0:W2:Y:S04]  /*ac40*/  SHFL.IDX PT, R3, R7, 0x1, 0x1c1f ;  /* 0x003c1f0007037f89 */ /* 0x0140a800000e0000 */
[----:B-1----:R0:W1:Y:S01]  /*ac50*/  SHFL.IDX PT, R2, R0, 0x1, 0x1c1f ;  /* 0x003c1f0000027f89 */ /* 0x00206200000e0000 */
[----:B------:R-:W-:Y:S05]  /*ac60*/  @P0 BRA `(.L_x_1174) ;  /* 0x0000001400e80947 */ /* 0x000fea0003800000 */
[----:B------:R-:W-:Y:S01]  /*ac70*/  ULDC UR6, c[0x0][0xbc8] ;  /* 0x0002f20000067ab9 */ /* 0x000fe20000000800 */
[C---:B------:R-:W-:Y:S01]  /*ac80*/  VIADD R19, R23.reuse, 0xe0 ;  /* 0x000000e017137836 */ /* 0x040fe20000000000 */
[----:B------:R-:W-:Y:S01]  /*ac90*/  ISETP.GE.AND P5, PT, R178, UR6, PT ;  /* 0x00000006b2007c0c */ /* 0x000fe2000bfa6270 */
[C---:B0-----:R-:W-:Y:S01]  /*aca0*/  VIADD R7, R23.reuse, 0xe8 ;  /* 0x000000e817077836 */ /* 0x041fe20000000000 */
[----:B------:R-:W-:Y:S02]  /*acb0*/  ISETP.GE.AND P4, PT, R23, UR6, PT ;  /* 0x0000000617007c0c */ /* 0x000fe4000bf86270 */
[----:B------:R-:W-:Y:S02]  /*acc0*/  ISETP.GE.AND P2, PT, R176, UR6, PT ;  /* 0x00000006b0007c0c */ /* 0x000fe4000bf46270 */
[----:B------:R-:W-:Y:S02]  /*acd0*/  ISETP.GE.AND P1, PT, R174, UR6, PT ;  /* 0x00000006ae007c0c */ /* 0x000fe4000bf26270 */
[----:B------:R-:W-:-:S02]  /*ace0*/  ISETP.GE.AND P0, PT, R172, UR6, PT ;  /* 0x00000006ac007c0c */ /* 0x000fc4000bf06270 */
[----:B------:R-:W-:-:S03]  /*acf0*/  SHF.R.S32.HI R0, RZ, 0x1f, R203 ;  /* 0x0000001fff007819 */ /* 0x000fc600000114cb */
[CC--:B-1----:R-:W-:Y:S02]  /*ad00*/  @!P5 LEA R8, P3, R178.reuse, R2.reuse, 0x2 ;  /* 0x00000002b208d211 */ /* 0x0c2fe400078610ff */
[----:B--2---:R-:W-:Y:S02]  /*ad10*/  @!P4 IMAD.WIDE R4, R23, 0x4, R2 ;  /* 0x000000041704c825 */ /* 0x004fe400078e0202 */
[-C--:B------:R-:W-:Y:S02]  /*ad20*/  @!P5 LEA.HI.X R9, R178, R3.reuse, R179, 0x2, P3 ;  /* 0x00000003b209d211 */ /* 0x080fe400018f14b3 */
[-C--:B------:R-:W-:Y:S01]  /*ad30*/  @!P2 LEA R10, P6, R176, R2.reuse, 0x2 ;  /* 0x00000002b00aa211 */ /* 0x080fe200078c10ff */
[----:B------:R0:W-:Y:S01]  /*ad40*/  @!P4 ST.E.64 desc[UR36][R4.64], R26 ;  /* 0x0000001a0400c985 */ /* 0x0001e2000c101b24 */
[----:B------:R-:W-:Y:S02]  /*ad50*/  ISETP.GE.AND P3, PT, R16, UR6, PT ;  /* 0x0000000610007c0c */ /* 0x000fe4000bf66270 */
[----:B------:R-:W-:Y:S01]  /*ad60*/  @!P2 LEA.HI.X R11, R176, R3, R177, 0x2, P6 ;  /* 0x00000003b00ba211 */ /* 0x000fe200030f14b1 */
[----:B------:R1:W-:Y:S01]  /*ad70*/  @!P5 ST.E.64 desc[UR36][R8.64], R30 ;  /* 0x0000001e0800d985 */ /* 0x0003e2000c101b24 */
[----:B------:R-:W-:-:S02]  /*ad80*/  @!P1 LEA R12, P5, R174, R2, 0x2 ;  /* 0x00000002ae0c9211 */ /* 0x000fc400078a10ff */
[----:B------:R-:W-:Y:S01]  /*ad90*/  ISETP.GE.AND P4, PT, R169, UR6, PT ;  /* 0x00000006a9007c0c */ /* 0x000fe2000bf86270 */
[----:B------:R2:W-:Y:S01]  /*ada0*/  @!P2 ST.E.64 desc[UR36][R10.64], R34 ;  /* 0x000000220a00a985 */ /* 0x0005e2000c101b24 */
[-C--:B------:R-:W-:Y:S02]  /*adb0*/  @!P0 LEA R14, P6, R172, R2.reuse, 0x2 ;  /* 0x00000002ac0e8211 */ /* 0x080fe400078c10ff */
        /* <DEDUP_REMOVED lines=8> */
[-C--:B-1----:R-:W-:Y:S02]  /*ae40*/  @!P4 LEA R8, P2, R169, R2.reuse, 0x2 ;  /* 0x00000002a908c211 */ /* 0x082fe400078410ff */
        /* <DEDUP_REMOVED lines=38> */
[----:B------:R-:W-:Y:S02]  /*b0b0*/  @!P0 LEA.HI.X R11, R222, R3, R161, 0x2, P6 ;  /* 0x00000003de0b8211 */ /* 0x000fe400030f14a1 */
[----:B-1----:R-:W-:-:S03]  /*b0c0*/  @!P2 LEA R14, P6, R220, R2, 0x2 ;  /* 0x00000002dc0ea211 */ /* 0x002fc600078c10ff */
[----:B------:R1:W-:Y:S01]  /*b0d0*/  @!P0 ST.E.64 desc[UR36][R10.64], R82 ;  /* 0x000000520a008985 */ /* 0x0003e2000c101b24 */
[-C--:B------:R-:W-:Y:S02]  /*b0e0*/  @!P2 LEA.HI.X R15, R220, R3.reuse, R159, 0x2, P6 ;  /* 0x00000003dc0fa211 */ /* 0x080fe400030f149f */
[-C--:B--2---:R-:W-:Y:S01]  /*b0f0*/  @!P4 LEA R8, P0, R218, R2.reuse, 0x2 ;  /* 0x00000002da08c211 */ /* 0x084fe200078010ff */
[----:B------:R2:W-:Y:S01]  /*b100*/  @!P1 ST.E.64 desc[UR36][R12.64], R86 ;  /* 0x000000560c009985 */ /* 0x0005e2000c101b24 */
[-C--:B------:R-:W-:Y:S02]  /*b110*/  @!P5 LEA R4, P1, R219, R2.reuse, 0x2 ;  /* 0x00000002db04d211 */ /* 0x080fe400078210ff */
[----:B0-----:R-:W-:Y:S01]  /*b120*/  @!P3 LEA R16, P6, R217, R2, 0x2 ;  /* 0x00000002d910b211 */ /* 0x001fe200078c10ff */
[----:B------:R0:W-:Y:S01]  /*b130*/  @!P2 ST.E.64 desc[UR36][R14.64], R90 ;  /* 0x0000005a0e00a985 */ /* 0x0001e2000c101b24 */
[----:B------:R-:W-:Y:S02]  /*b140*/  ISETP.GE.AND P2, PT, R216, UR6, PT ;  /* 0x00000006d8007c0c */ /* 0x000fe4000bf46270 */
[----:B------:R-:W-:-:S02]  /*b150*/  @!P5 LEA.HI.X R5, R219, R3, R158, 0x2, P1 ;  /* 0x00000003db05d211 */ /* 0x000fc400008f149e */
[----:B------:R-:W-:Y:S02]  /*b160*/  ISETP.GE.AND P1, PT, R213, UR6, PT ;  /* 0x00000006d5007c0c */ /* 0x000fe4000bf26270 */
[-C--:B------:R-:W-:Y:S01]  /*b170*/  @!P4 LEA.HI.X R9, R218, R3.reuse, R157, 0x2, P0 ;  /* 0x00000003da09c211 */ /* 0x080fe200000f149d */
[----:B------:R-:W-:Y:S01]  /*b180*/  @!P5 ST.E.64 desc[UR36][R4.64], R94 ;  /* 0x0000005e0400d985 */ /* 0x000fe2000c101b24 */
[----:B------:R-:W-:Y:S02]  /*b190*/  @!P3 LEA.HI.X R17, R217, R3, R156, 0x2, P6 ;  /* 0x00000003d911b211 */ /* 0x000fe400030f149c */
[----:B------:R-:W-:Y:S01]  /*b1a0*/  ISETP.GE.AND P0, PT, R212, UR6, PT ;  /* 0x00000006d4007c0c */ /* 0x000fe2000bf06270 */
[----:B------:R3:W-:Y:S01]  /*b1b0*/  @!P4 ST.E.64 desc[UR36][R8.64], R98 ;  /* 0x000000620800c985 */ /* 0x0007e2000c101b24 */
[----:B------:R-:W-:Y:S02]  /*b1c0*/  ISETP.GE.AND P4, PT, R206, UR6, PT ;  /* 0x00000006ce007c0c */ /* 0x000fe4000bf86270 */
[----:B-1----:R-:W-:Y:S01]  /*b1d0*/  @!P2 LEA R10, P6, R216, R2, 0x2 ;  /* 0x00000002d80aa211 */ /* 0x002fe200078c10ff */
[----:B------:R1:W-:Y:S01]  /*b1e0*/  @!P3 ST.E.64 desc[UR36][R16.64], R102 ;  /* 0x000000661000b985 */ /* 0x0003e2000c101b24 */
[----:B------:R-:W-:-:S02]  /*b1f0*/  ISETP.GE.AND P3, PT, R207, UR6, PT ;  /* 0x00000006cf007c0c */ /* 0x000fc4000bf66270 */
[CC--:B--2---:R-:W-:Y:S02]  /*b200*/  @!P1 LEA R12, P5, R213.reuse, R2.reuse, 0x2 ;  /* 0x00000002d50c9211 */ /* 0x0c4fe400078a10ff */
[-C--:B------:R-:W-:Y:S02]  /*b210*/  @!P2 LEA.HI.X R11, R216, R3.reuse, R155, 0x2, P6 ;  /* 0x00000003d80ba211 */ /* 0x080fe400030f149b */
        /* <DEDUP_REMOVED lines=21> */
[----:B-1----:R-:W-:Y:S02]  /*b370*/  @!P0 LEA R14, P5, R203, R2, 0x2 ;  /* 0x00000002cb0e8211 */ /* 0x002fe400078a10ff */
[-C--:B------:R-:W-:Y:S01]  /*b380*/  @!P1 LEA.HI.X R13, R204, R3.reuse, R18, 0x2, P6 ;  /* 0x00000003cc0d9211 */ /* 0x080fe200030f1412 */
[----:B------:R0:W-:Y:S01]  /*b390*/  @!P2 ST.E.64 desc[UR36][R10.64], R126 ;  /* 0x0000007e0a00a985 */ /* 0x0001e2000c101b24 */
[----:B------:R-:W-:Y:S02]  /*b3a0*/  ISETP.GE.AND P6, PT, R17, UR6, PT ;  /* 0x0000000611007c0c */ /* 0x000fe4000bfc6270 */
[----:B------:R-:W-:Y:S01]  /*b3b0*/  @!P0 LEA.HI.X R15, R203, R3, R0, 0x2, P5 ;  /* 0x00000003cb0f8211 */ /* 0x000fe200028f1400 */
[----:B------:R0:W-:Y:S01]  /*b3c0*/  @!P1 ST.E.64 desc[UR36][R12.64], R130 ;  /* 0x000000820c009985 */ /* 0x0001e2000c101b24 */
[----:B---3--:R-:W-:-:S02]  /*b3d0*/  SHF.R.S32.HI R5, RZ, 0x1f, R19 ;  /* 0x0000001fff057819 */ /* 0x008fc40000011413 */
[CC--:B------:R-:W-:Y:S01]  /*b3e0*/  @!P4 LEA R4, P5, R19.reuse, R2.reuse, 0x2 ;  /* 0x000000021304c211 */ /* 0x0c0fe200078a10ff */
[----:B------:R0:W-:Y:S01]  /*b3f0*/  @!P0 ST.E.64 desc[UR36][R14.64], R134 ;  /* 0x000000860e008985 */ /* 0x0001e2000c101b24 */
[----:B------:R-:W-:Y:S02]  /*b400*/  SHF.R.S32.HI R0, RZ, 0x1f, R7 ;  /* 0x0000001fff007819 */ /* 0x000fe40000011407 */
[----:B------:R-:W-:Y:S02]  /*b410*/  @!P4 LEA.HI.X R5, R19, R3, R5, 0x2, P5 ;  /* 0x000000031305c211 */ /* 0x000fe400028f1405 */
[----:B----4-:R-:W-:-:S03]  /*b420*/  @!P3 LEA R8, P5, R7, R2, 0x2 ;  /* 0x000000020708b211 */ /* 0x010fc600078a10ff */
[----:B------:R0:W-:Y:S01]  /*b430*/  @!P4 ST.E.64 desc[UR36][R4.64], R138 ;  /* 0x0000008a0400c985 */ /* 0x0001e2000c101b24 */
[-C--:B------:R-:W-:Y:S01]  /*b440*/  @!P3 LEA.HI.X R9, R7, R3.reuse, R0, 0x2, P5 ;  /* 0x000000030709b211 */ /* 0x080fe200028f1400 */
[----:B------:R-:W-:Y:S01]  /*b450*/  VIADD R7, R23, 0xf8 ;  /* 0x000000f817077836 */ /* 0x000fe20000000000 */
[----:B------:R-:W-:Y:S02]  /*b460*/  SHF.R.S32.HI R0, RZ, 0x1f, R17 ;  /* 0x0000001fff007819 */ /* 0x000fe40000011411 */
[----:B------:R-:W-:Y:S01]  /*b470*/  @!P6 LEA R16, P5, R17, R2, 0x2 ;  /* 0x000000021110e211 */ /* 0x000fe200078a10ff */
[----:B------:R0:W-:Y:S01]  /*b480*/  @!P3 ST.E.64 desc[UR36][R8.64], R142 ;  /* 0x0000008e0800b985 */ /* 0x0001e2000c101b24 */
[----:B------:R-:W-:Y:S02]  /*b490*/  ISETP.GE.AND P0, PT, R7, UR6, PT ;  /* 0x0000000607007c0c */ /* 0x000fe4000bf06270 */
[----:B------:R-:W-:-:S05]  /*b4a0*/  @!P6 LEA.HI.X R17, R17, R3, R0, 0x2, P5 ;  /* 0x000000031111e211 */ /* 0x000fca00028f1400 */
[----:B------:R0:W-:Y:S06]  /*b4b0*/  @!P6 ST.E.64 desc[UR36][R16.64], R146 ;  /* 0x000000921000e985 */ /* 0x0001ec000c101b24 */
[----:B------:R-:W-:Y:S05]  /*b4c0*/  @P0 BRA `(.L_x_1174) ;  /* 0x0000000c00d00947 */ /* 0x000fea0003800000 */
[----:B------:R-:W-:Y:S02]  /*b4d0*/  LEA R2, P0, R7, R2, 0x2 ;  /* 0x0000000207027211 */ /* 0x000fe400078010ff */
[----:B------:R-:W-:-:S04]  /*b4e0*/  SHF.R.S32.HI R0, RZ, 0x1f, R7 ;  /* 0x0000001fff007819 */ /* 0x000fc80000011407 */
[----:B------:R-:W-:-:S05]  /*b4f0*/  LEA.HI.X R3, R7, R3, R0, 0x2, P0 ;  /* 0x0000000307037211 */ /* 0x000fca00000f1400 */
[----:B------:R1:W-:Y:S01]  /*b500*/  ST.E.64 desc[UR36][R2.64], R150 ;  /* 0x0000009602007985 */ /* 0x0003e2000c101b24 */
[----:B------:R-:W-:Y:S05]  /*b510*/  BRA `(.L_x_1174) ;  /* 0x0000000c00bc7947 */ /* 0x000fea0003800000 */
.L_x_1165:
[----:B------:R-:W1:Y:S01]  /*b520*/  LDC.64 R4, c[0x0][0xd00] ;  /* 0x00034000ff047b82 */ /* 0x000e620000000a00 */
[----:B------:R-:W-:Y:S01]  /*b530*/  ULDC.64 UR6, c[0x0][0xd08] ;  /* 0x0003420000067ab9 */ /* 0x000fe20000000a00 */
[----:B------:R-:W-:Y:S01]  /*b540*/  IMAD.MOV.U32 R7, RZ, RZ, RZ ;  /* 0x000000ffff077224 */ /* 0x000fe200078e00ff */
[----:B------:R-:W-:-:S04]  /*b550*/  ISETP.NE.U32.AND P0, PT, RZ, UR6, PT ;  /* 0x00000006ff007c0c */ /* 0x000fc8000bf05070 */
[----:B------:R-:W-:Y:S01]  /*b560*/  ISETP.NE.AND.EX P1, PT, RZ, UR7, PT, P0 ;  /* 0x00000007ff007c0c */ /* 0x000fe2000bf25300 */
[----:B------:R-:W2:Y:S01]  /*b570*/  LDC.64 R2, c[0x0][0xd00] ;  /* 0x00034000ff027b82 */ /* 0x000ea20000000a00 */
[----:B-1----:R-:W-:-:S04]  /*b580*/  ISETP.NE.U32.AND P0, PT, R4, RZ, PT ;  /* 0x000000ff0400720c */ /* 0x002fc80003f05070 */
[----:B------:R-:W-:-:S07]  /*b590*/  ISETP.NE.AND.EX P0, PT, R5, RZ, PT, P0 ;  /* 0x000000ff0500720c */ /* 0x000fce0003f05300 */
[----:B------:R-:W1:Y:S01]  /*b5a0*/  @P1 LDC.64 R4, c[0x0][0xd08] ;  /* 0x00034200ff041b82 */ /* 0x000e620000000a00 */
[----:B------:R-:W-:Y:S01]  /*b5b0*/  ULDC UR6, c[0x0][0xb88] ;  /* 0x0002e20000067ab9 */ /* 0x000fe20000000800 */
[----:B--2---:R-:W-:-:S04]  /*b5c0*/  IMAD.WIDE R8, R200, 0x4, R2 ;  /* 0x00000004c8087825 */ /* 0x004fc800078e0202 */
[----:B------:R-:W-:Y:S01]  /*b5d0*/  IMAD.U32 R0, RZ, RZ, UR6 ;  /* 0x00000006ff007e24 */ /* 0x000fe2000f8e00ff */
[----:B------:R2:W5:Y:S01]  /*b5e0*/  @P0 LDG.E R7, desc[UR36][R8.64] ;  /* 0x0000002408070981 */ /* 0x000562000c1e1900 */
[----:B-1----:R-:W-:-:S05]  /*b5f0*/  @P1 IMAD.WIDE R2, R200, 0x4, R4 ;  /* 0x00000004c8021825 */ /* 0x002fca00078e0204 */
[----:B------:R2:W5:Y:S01]  /*b600*/  @P1 LDG.E R0, desc[UR36][R2.64] ;  /* 0x0000002402001981 */ /* 0x000562000c1e1900 */
[----:B------:R-:W-:Y:S01]  /*b610*/  ISETP.NE.AND P2, PT, R202, RZ, PT ;  /* 0x000000ffca00720c */ /* 0x000fe20003f45270 */
[----:B------:R-:W1:-:S12]  /*b620*/  S2R R4, SR_TID.X ;  /* 0x0000000000047919 */ /* 0x000e580000002100 */
[----:B------:R-:W3:Y:S01]  /*b630*/  @!P2 LDC R202, c[0x0][0xbd4] ;  /* 0x0002f500ffcaab82 */ /* 0x000ee20000000800 */
[----:B-1----:R-:W-:Y:S01]  /*b640*/  VIADD R26, R4, 0xffffff80 ;  /* 0xffffff80041a7836 */ /* 0x002fe20000000000 */
[----:B---3--:R-:W-:-:S04]  /*b650*/  ISETP.GT.AND P2, PT, R202, 0x1, PT ;  /* 0x00000001ca00780c */ /* 0x008fc80003f44270 */
[----:B------:R-:W-:Y:S01]  /*b660*/  ISETP.GT.AND P3, PT, R26, 0x7f, PT ;  /* 0x0000007f1a00780c */ /* 0x000fe20003f64270 */
[----:B--2---:R-:W-:-:S12]  /*b670*/  @P1 BRA `(.L_x_1177) ;  /* 0x0000000000101947 */ /* 0x004fd80003800000 */
[----:B------:R-:W-:Y:S05]  /*b680*/  @!P0 BRA `(.L_x_1177) ;  /* 0x00000000000c8947 */ /* 0x000fea0003800000 */
[----:B------:R-:W2:Y:S04]  /*b690*/  LDG.E R3, desc[UR36][R8.64] ;  /* 0x0000002408037981 */ /* 0x000ea8000c1e1900 */
[----:B-----5:R-:W2:Y:S02]  /*b6a0*/  LDG.E R0, desc[UR36][R8.64+0x4] ;  /* 0x0000042408007981 */ /* 0x020ea4000c1e1900 */
[----:B--2---:R-:W-:-:S07]  /*b6b0*/  IMAD.IADD R0, R0, 0x1, -R3 ;  /* 0x0000000100007824 */ /* 0x004fce00078e0a03 */
.L_x_1177:
[----:B------:R-:W2:Y:S01]  /*b6c0*/  LDL.LU R2, [R1+0x14] ;  /* 0x0000140001027983 */ /* 0x000ea20000300800 */
[----:B------:R-:W-:Y:S01]  /*b6d0*/  BSSY B1, `(.L_x_1178) ;  /* 0x000003b000017945 */ /* 0x000fe20003800000 */
[----:B------:R-:W-:Y:S02]  /*b6e0*/  SEL R21, R200, RZ, !P0 ;  /* 0x000000ffc8157207 */ /* 0x000fe40004000000 */
[----:B-----5:R-:W-:Y:S02]  /*b6f0*/  SHF.R.S32.HI R18, RZ, 0x1f, R7 ;  /* 0x0000001fff127819 */ /* 0x020fe40000011407 */
[----:B--2---:R-:W-:Y:S01]  /*b700*/  SEL R20, R2, RZ, !P0 ;  /* 0x000000ff02147207 */ /* 0x004fe20004000000 */
[----:B------:R-:W-:Y:S06]  /*b710*/  @P3 BRA `(.L_x_1179) ;  /* 0x0000000000d83947 */ /* 0x000fec0003800000 */
[----:B------:R-:W2:Y:S01]  /*b720*/  LDL R2, [R1+0x18] ;  /* 0x0000180001027983 */ /* 0x000ea20000100800 */
[----:B------:R-:W1:Y:S01]  /*b730*/  LDC R27, c[0x0][0xce8] ;  /* 0x00033a00ff1b7b82 */ /* 0x000e620000000800 */
[----:B--2---:R-:W-:Y:S02]  /*b740*/  R2UR UR6, R2 ;  /* 0x00000000020672ca */ /* 0x004fe400000e0000 */
[----:B------:R-:W2:Y:S11]  /*b750*/  S2R R2, SR_TID.X ;  /* 0x0000000000027919 */ /* 0x000eb60000002100 */
[----:B------:R-:W-:-:S04]  /*b760*/  IMAD.U32 R3, RZ, RZ, UR6 ;  /* 0x00000006ff037e24 */ /* 0x000fc8000f8e00ff */
[----:B--2---:R-:W-:Y:S02]  /*b770*/  IMAD R2, R3, 0x80, R2 ;  /* 0x0000008003027824 */ /* 0x004fe400078e0202 */
[----:B-1----:R-:W-:Y:S02]  /*b780*/  IMAD R3, R0, R27, RZ ;  /* 0x0000001b00037224 */ /* 0x002fe400078e02ff */
[----:B------:R-:W-:-:S05]  /*b790*/  VIADD R22, R2, 0xffffff80 ;  /* 0xffffff8002167836 */ /* 0x000fca0000000000 */
[----:B------:R-:W-:-:S13]  /*b7a0*/  ISETP.GE.AND P0, PT, R22, R3, PT ;  /* 0x000000031600720c */ /* 0x000fda0003f06270 */
[----:B------:R-:W-:Y:S05]  /*b7b0*/  @P0 BRA `(.L_x_1179) ;  /* 0x0000000000b00947 */ /* 0x000fea0003800000 */
[----:B------:R-:W2:Y:S01]  /*b7c0*/  LDL.LU R28, [R1+0x10] ;  /* 0x00001000011c7983 */ /* 0x000ea20000300800 */
[----:B------:R-:W-:Y:S01]  /*b7d0*/  ISETP.NE.AND P1, PT, R27, 0x1, PT ;  /* 0x000000011b00780c */ /* 0x000fe20003f25270 */
[----:B------:R-:W-:Y:S01]  /*b7e0*/  IMAD.MOV.U32 R16, RZ, RZ, 0xab8 ;  /* 0x00000ab8ff107424 */ /* 0x000fe200078e00ff */
[----:B------:R-:W-:Y:S01]  /*b7f0*/  ISETP.GT.AND P0, PT, R202, 0x1, PT ;  /* 0x00000001ca00780c */ /* 0x000fe20003f04270 */
[----:B------:R-:W1:Y:S01]  /*b800*/  LDC.64 R24, c[0x0][0xca8] ;  /* 0x00032a00ff187b82 */ /* 0x000e620000000a00 */
[----:B------:R-:W-:Y:S02]  /*b810*/  IMAD.MOV.U32 R15, RZ, RZ, R22 ;  /* 0x000000ffff0f7224 */ /* 0x000fe400078e0016 */
[----:B------:R-:W-:-:S05]  /*b820*/  SEL R16, R16, 0xa78, P0 ;  /* 0x00000a7810107807 */ /* 0x000fca0000000000 */
[----:B------:R-:W3:Y:S08]  /*b830*/  LDC.64 R4, c[0x0][R16+0x220] ;  /* 0x0000880010047b82 */ /* 0x000ef00000000a00 */
[----:B------:R-:W4:Y:S08]  /*b840*/  @P1 LDC R13, c[0x0][0xcec] ;  /* 0x00033b00ff0d1b82 */ /* 0x000f300000000800 */
[----:B------:R-:W5:Y:S08]  /*b850*/  LDC.64 R2, c[0x0][R16+0x218] ;  /* 0x0000860010027b82 */ /* 0x000f700000000a00 */
[----:B------:R-:W1:Y:S01]  /*b860*/  @P1 LDC R19, c[0x0][0xcf0] ;  /* 0x00033c00ff131b82 */ /* 0x000e620000000800 */
[----:B---3--:R-:W-:-:S07]  /*b870*/  IMAD R5, R5, R21, RZ ;  /* 0x0000001505057224 */ /* 0x008fce00078e02ff */
[----:B------:R-:W3:Y:S01]  /*b880*/  LDC.64 R8, c[0x0][R16+0x228] ;  /* 0x00008a0010087b82 */ /* 0x000ee20000000a00 */
[----:B----4-:R-:W-:-:S04]  /*b890*/  @P1 IMAD.HI.U32 R14, R22, R13, RZ ;  /* 0x0000000d160e1227 */ /* 0x010fc800078e00ff */
[----:B------:R-:W-:-:S03]  /*b8a0*/  IMAD.WIDE.U32 R12, R4, R21, RZ ;  /* 0x00000015040c7225 */ /* 0x000fc600078e00ff */
[----:B0-----:R-:W0:Y:S01]  /*b8b0*/  LDC.64 R10, c[0x0][R16+0x210] ;  /* 0x00008400100a7b82 */ /* 0x001e220000000a00 */
[-C--:B-----5:R-:W-:Y:S02]  /*b8c0*/  IMAD R17, R3, R201.reuse, RZ ;  /* 0x000000c903117224 */ /* 0x0a0fe400078e02ff */
[----:B------:R-:W-:-:S04]  /*b8d0*/  IMAD.WIDE.U32 R2, R2, R201, RZ ;  /* 0x000000c902027225 */ /* 0x000fc800078e00ff */
[----:B------:R-:W-:Y:S01]  /*b8e0*/  IMAD.IADD R17, R3, 0x1, R17 ;  /* 0x0000000103117824 */ /* 0x000fe200078e0211 */
[----:B-1----:R-:W-:Y:S01]  /*b8f0*/  @P1 SHF.R.U32.HI R15, RZ, R19, R14 ;  /* 0x00000013ff0f1219 */ /* 0x002fe2000001160e */
[----:B------:R-:W-:Y:S01]  /*b900*/  IMAD R19, R4, R20, R5 ;  /* 0x0000001404137224 */ /* 0x000fe200078e0205 */
[----:B------:R-:W1:Y:S01]  /*b910*/  @!P0 LDC R24, c[0x0][0xc50] ;  /* 0x00031400ff188b82 */ /* 0x000e620000000800 */
[----:B------:R-:W-:Y:S02]  /*b920*/  IADD3 R4, P1, P3, R12, R2, R7 ;  /* 0x000000020c047210 */ /* 0x000fe40007b3e007 */
[----:B------:R-:W-:Y:S02]  /*b930*/  IMAD.IADD R19, R13, 0x1, R19 ;  /* 0x000000010d137824 */ /* 0x000fe400078e0213 */
[----:B------:R-:W-:-:S03]  /*b940*/  IMAD.MOV R12, RZ, RZ, -R15 ;  /* 0x000000ffff0c7224 */ /* 0x000fc600078e0a0f */
[----:B------:R-:W4:Y:S01]  /*b950*/  @!P0 LDC R25, c[0x0][0xc54] ;  /* 0x00031500ff198b82 */ /* 0x000f220000000800 */
[----:B--2---:R-:W-:-:S05]  /*b960*/  SEL R5, R28, RZ, P0 ;  /* 0x000000ff1c057207 */ /* 0x004fca0000000000 */
[----:B---3--:R-:W-:Y:S01]  /*b970*/  IMAD.WIDE.U32 R2, R8, R5, RZ ;  /* 0x0000000508027225 */ /* 0x008fe200078e00ff */
[----:B------:R-:W-:-:S03]  /*b980*/  IADD3.X R8, R19, R17, R18, P1, P3 ;  /* 0x0000001113087210 */ /* 0x000fc60000fe6412 */
[----:B------:R-:W-:Y:S01]  /*b990*/  IMAD R9, R9, R5, RZ ;  /* 0x0000000509097224 */ /* 0x000fe200078e02ff */
[----:B------:R-:W-:Y:S01]  /*b9a0*/  IADD3 R2, P0, P1, R15, R4, R2 ;  /* 0x000000040f027210 */ /* 0x000fe2000791e002 */
[----:B------:R-:W-:Y:S01]  /*b9b0*/  IMAD R5, R27, R12, R22 ;  /* 0x0000000c1b057224 */ /* 0x000fe200078e0216 */
[----:B------:R-:W-:Y:S01]  /*b9c0*/  SHF.R.S32.HI R15, RZ, 0x1f, R15 ;  /* 0x0000001fff0f7819 */ /* 0x000fe2000001140f */
[----:B------:R-:W-:Y:S02]  /*b9d0*/  IMAD.IADD R9, R3, 0x1, R9 ;  /* 0x0000000103097824 */ /* 0x000fe400078e0209 */
[----:B0-----:R-:W-:-:S03]  /*b9e0*/  IMAD R4, R11, R5, RZ ;  /* 0x000000050b047224 */ /* 0x001fc600078e02ff */
[----:B------:R-:W-:Y:S02]  /*b9f0*/  IADD3.X R3, R15, R8, R9, P0, P1 ;  /* 0x000000080f037210 */ /* 0x000fe400007e2409 */
[----:B------:R-:W-:Y:S01]  /*ba00*/  SHF.R.S32.HI R9, RZ, 0x1f, R5 ;  /* 0x0000001fff097819 */ /* 0x000fe20000011405 */
[----:B------:R-:W-:-:S04]  /*ba10*/  IMAD.WIDE.U32 R2, R10, R5, R2 ;  /* 0x000000050a027225 */ /* 0x000fc800078e0002 */
[----:B------:R-:W-:Y:S01]  /*ba20*/  IMAD R9, R10, R9, R4 ;  /* 0x000000090a097224 */ /* 0x000fe200078e0204 */
[----:B-1----:R-:W-:-:S03]  /*ba30*/  LEA R4, P0, R2, R24, 0x2 ;  /* 0x0000001802047211 */ /* 0x002fc600078010ff */
[----:B------:R-:W-:-:S05]  /*ba40*/  IMAD.IADD R3, R3, 0x1, R9 ;  /* 0x0000000103037824 */ /* 0x000fca00078e0209 */
[----:B----4-:R-:W-:Y:S01]  /*ba50*/  LEA.HI.X R5, R2, R25, R3, 0x2, P0 ;  /* 0x0000001902057211 */ /* 0x010fe200000f1403 */
[----:B------:R-:W-:-:S05]  /*ba60*/  IMAD.MOV.U32 R3, RZ, RZ, -0x800000 ;  /* 0xff800000ff037424 */ /* 0x000fca00078e00ff */
[----:B------:R1:W-:Y:S02]  /*ba70*/  STG.E desc[UR36][R4.64], R3 ;  /* 0x0000000304007986 */ /* 0x0003e4000c101924 */
.L_x_1179:
[----:B------:R-:W-:Y:S05]  /*ba80*/  BSYNC B1 ;  /* 0x0000000000017941 */ /* 0x000fea0003800000 */
.L_x_1178:
[----:B------:R-:W-:Y:S05]  /*ba90*/  @P2 BRA `(.L_x_1174) ;  /* 0x00000008005c2947 */ /* 0x000fea0003800000 */
[----:B------:R-:W2:Y:S01]  /*baa0*/  LDL.LU R2, [R1+0x18] ;  /* 0x0000180001027983 */ /* 0x000ea20000300800 */
[----:B0-----:R-:W0:Y:S01]  /*bab0*/  LDC R11, c[0x0][0xce8] ;  /* 0x00033a00ff0b7b82 */ /* 0x001e220000000800 */
[----:B-1----:R-:W-:Y:S01]  /*bac0*/  SHF.R.S32.HI R3, RZ, 0x1f, R26 ;  /* 0x0000001fff037819 */ /* 0x002fe2000001141a */
[----:B------:R-:W-:Y:S01]  /*bad0*/  ULDC.64 UR6, c[0x0][0xba0] ;  /* 0x0002e80000067ab9 */ /* 0x000fe20000000a00 */
[----:B------:R-:W-:Y:S02]  /*bae0*/  BSSY B1, `(.L_x_1180) ;  /* 0x0000050000017945 */ /* 0x000fe40003800000 */
[----:B------:R-:W-:-:S04]  /*baf0*/  LEA.HI R4, R3, R26, RZ, 0x3 ;  /* 0x0000001a03047211 */ /* 0x000fc800078f18ff */
[----:B------:R-:W-:Y:S02]  /*bb00*/  LOP3.LUT R9, R4, 0xfffffff8, RZ, 0xc0, !PT ;  /* 0xfffffff804097812 */ /* 0x000fe400078ec0ff */
[----:B------:R-:W-:-:S03]  /*bb10*/  SHF.R.S32.HI R15, RZ, 0x3, R4 ;  /* 0x00000003ff0f7819 */ /* 0x000fc60000011404 */
[----:B------:R-:W-:-:S04]  /*bb20*/  IMAD.IADD R26, R26, 0x1, -R9 ;  /* 0x000000011a1a7824 */ /* 0x000fc800078e0a09 */
[----:B------:R-:W-:Y:S01]  /*bb30*/  IMAD R4, R26, 0x20, R15 ;  /* 0x000000201a047824 */ /* 0x000fe200078e020f */
[----:B0-----:R-:W-:-:S13]  /*bb40*/  ISETP.NE.AND P0, PT, R11, 0x1, PT ;  /* 0x000000010b00780c */ /* 0x001fda0003f05270 */
[----:B------:R-:W0:Y:S08]  /*bb50*/  @P0 LDC R8, c[0x0][0xcec] ;  /* 0x00033b00ff080b82 */ /* 0x000e300000000800 */
[----:B------:R-:W1:Y:S01]  /*bb60*/  @P0 LDC R13, c[0x0][0xcf0] ;  /* 0x00033c00ff0d0b82 */ /* 0x000e620000000800 */
[----:B--2---:R-:W-:Y:S01]  /*bb70*/  R2UR UR8, R2 ;  /* 0x00000000020872ca */ /* 0x004fe200000e0000 */
[----:B------:R-:W-:-:S04]  /*bb80*/  IMAD R2, R18, UR6, RZ ;  /* 0x0000000612027c24 */ /* 0x000fc8000f8e02ff */
[C---:B------:R-:W-:Y:S02]  /*bb90*/  IMAD R5, R7.reuse, UR7, R2 ;  /* 0x0000000707057c24 */ /* 0x040fe4000f8e0202 */
[----:B------:R-:W-:Y:S01]  /*bba0*/  IMAD.WIDE.U32 R2, R7, UR6, RZ ;  /* 0x0000000607027c25 */ /* 0x000fe2000f8e00ff */
[----:B------:R-:W-:-:S03]  /*bbb0*/  ULDC.64 UR6, c[0x0][0xbe8] ;  /* 0x0002fa0000067ab9 */ /* 0x000fc60000000a00 */
[----:B------:R-:W-:Y:S02]  /*bbc0*/  IMAD.IADD R3, R3, 0x1, R5 ;  /* 0x0000000103037824 */ /* 0x000fe400078e0205 */
[----:B------:R-:W-:Y:S02]  /*bbd0*/  IMAD.U32 R9, RZ, RZ, UR8 ;  /* 0x00000008ff097e24 */ /* 0x000fe4000f8e00ff */
[----:B------:R-:W-:-:S04]  /*bbe0*/  IMAD.WIDE.U32 R2, R201, UR6, R2 ;  /* 0x00000006c9027c25 */ /* 0x000fc8000f8e0002 */
[----:B------:R-:W-:Y:S02]  /*bbf0*/  IMAD R9, R9, 0x80, R4 ;  /* 0x0000008009097824 */ /* 0x000fe400078e0204 */
[----:B------:R-:W-:Y:S01]  /*bc00*/  IMAD R3, R201, UR7, R3 ;  /* 0x00000007c9037c24 */ /* 0x000fe2000f8e0203 */
[----:B------:R-:W-:Y:S01]  /*bc10*/  ULDC.64 UR6, c[0x0][0xbf0] ;  /* 0x0002fc0000067ab9 */ /* 0x000fe20000000a00 */
[----:B0-----:R-:W-:-:S04]  /*bc20*/  @P0 IMAD.HI.U32 R4, R9, R8, RZ ;  /* 0x0000000809040227 */ /* 0x001fc800078e00ff */
[----:B------:R-:W-:Y:S01]  /*bc30*/  IMAD.MOV.U32 R5, RZ, RZ, R9 ;  /* 0x000000ffff057224 */ /* 0x000fe200078e0009 */
[----:B-1----:R-:W-:Y:S01]  /*bc40*/  @P0 SHF.R.U32.HI R5, RZ, R13, R4 ;  /* 0x0000000dff050219 */ /* 0x002fe20000011604 */
[----:B------:R-:W-:Y:S02]  /*bc50*/  IMAD R7, R20, UR6, RZ ;  /* 0x0000000614077c24 */ /* 0x000fe4000f8e02ff */
[----:B------:R-:W-:Y:S01]  /*bc60*/  IMAD.WIDE.U32 R2, R21, UR6, R2 ;  /* 0x0000000615027c25 */ /* 0x000fe2000f8e0002 */
[----:B------:R-:W-:-:S03]  /*bc70*/  SHF.R.S32.HI R4, RZ, 0x1f, R5 ;  /* 0x0000001fff047819 */ /* 0x000fc60000011405 */
[----:B------:R-:W-:Y:S01]  /*bc80*/  IMAD R7, R21, UR7, R7 ;  /* 0x0000000715077c24 */ /* 0x000fe2000f8e0207 */
[----:B------:R-:W-:Y:S01]  /*bc90*/  ULDC.64 UR6, c[0x0][0xbe0] ;  /* 0x0002f80000067ab9 */ /* 0x000fe20000000a00 */
[----:B------:R-:W-:Y:S02]  /*bca0*/  IMAD.MOV R8, RZ, RZ, -R5 ;  /* 0x000000ffff087224 */ /* 0x000fe400078e0a05 */
[----:B------:R-:W-:Y:S02]  /*bcb0*/  IMAD.IADD R3, R3, 0x1, R7 ;  /* 0x0000000103037824 */ /* 0x000fe400078e0207 */
[----:B------:R-:W-:Y:S02]  /*bcc0*/  IMAD R7, R11, R8, R9 ;  /* 0x000000080b077224 */ /* 0x000fe400078e0209 */
[----:B------:R-:W-:Y:S02]  /*bcd0*/  IMAD R4, R4, UR6, RZ ;  /* 0x0000000604047c24 */ /* 0x000fe4000f8e02ff */
[----:B------:R-:W-:-:S04]  /*bce0*/  IMAD.WIDE.U32 R2, R5, UR6, R2 ;  /* 0x0000000605027c25 */ /* 0x000fc8000f8e0002 */
[----:B------:R-:W-:Y:S01]  /*bcf0*/  IMAD R9, R5, UR7, R4 ;  /* 0x0000000705097c24 */ /* 0x000fe2000f8e0204 */
[----:B------:R-:W-:Y:S01]  /*bd00*/  SHF.R.S32.HI R4, RZ, 0x1f, R7 ;  /* 0x0000001fff047819 */ /* 0x000fe20000011407 */
[----:B------:R-:W-:Y:S01]  /*bd10*/  ULDC.64 UR6, c[0x0][0xbd8] ;  /* 0x0002f60000067ab9 */ /* 0x000fe20000000a00 */
[----:B------:R-:W-:Y:S02]  /*bd20*/  IMAD.U32 R8, RZ, RZ, UR8 ;  /* 0x00000008ff087e24 */ /* 0x000fe4000f8e00ff */
[----:B------:R-:W-:Y:S02]  /*bd30*/  IMAD.IADD R3, R3, 0x1, R9 ;  /* 0x0000000103037824 */ /* 0x000fe400078e0209 */
[----:B------:R-:W-:Y:S02]  /*bd40*/  IMAD R4, R4, UR6, RZ ;  /* 0x0000000604047c24 */ /* 0x000fe4000f8e02ff */
[----:B------:R-:W-:Y:S02]  /*bd50*/  IMAD R8, R8, 0x80, R15 ;  /* 0x0000008008087824 */ /* 0x000fe400078e020f */
[----:B------:R-:W-:-:S02]  /*bd60*/  IMAD R5, R7, UR7, R4 ;  /* 0x0000000707057c24 */ /* 0x000fc4000f8e0204 */
[----:B------:R-:W-:Y:S01]  /*bd70*/  IMAD.WIDE.U32 R2, R7, UR6, R2 ;  /* 0x0000000607027c25 */ /* 0x000fe2000f8e0002 */
[----:B------:R-:W-:-:S03]  /*bd80*/  ULDC.64 UR6, c[0x0][0xb80] ;  /* 0x0002e00000067ab9 */ /* 0x000fc60000000a00 */
[----:B------:R-:W-:Y:S02]  /*bd90*/  IMAD R11, R0, R11, RZ ;  /* 0x0000000b000b7224 */ /* 0x000fe400078e02ff */
[----:B------:R-:W-:Y:S02]  /*bda0*/  VIADD R4, R8, 0x40 ;  /* 0x0000004008047836 */ /* 0x000fe40000000000 */
[----:B------:R-:W-:Y:S01]  /*bdb0*/  IMAD.IADD R3, R3, 0x1, R5 ;  /* 0x0000000103037824 */ /* 0x000fe200078e0205 */
[----:B------:R-:W-:Y:S01]  /*bdc0*/  LEA R5, P2, R2, UR6, 0x1 ;  /* 0x0000000602057c11 */ /* 0x000fe2000f8408ff */
[----:B------:R-:W-:Y:S01]  /*bdd0*/  VIADD R0, R8, 0x20 ;  /* 0x0000002008007836 */ /* 0x000fe20000000000 */
[-C--:B------:R-:W-:Y:S01]  /*bde0*/  ISETP.GE.AND P0, PT, R4, R11.reuse, PT ;  /* 0x0000000b0400720c */ /* 0x080fe20003f06270 */
[----:B------:R-:W-:Y:S01]  /*bdf0*/  IMAD.SHL.U32 R7, R26, 0x8, RZ ;  /* 0x000000081a077824 */ /* 0x000fe200078e00ff */
[----:B------:R-:W-:Y:S02]  /*be00*/  LEA.HI.X R4, R2, UR7, R3, 0x1, P2 ;  /* 0x0000000702047c11 */ /* 0x000fe400090f0c03 */
[-C--:B------:R-:W-:Y:S01]  /*be10*/  ISETP.GE.AND P2, PT, R8, R11.reuse, PT ;  /* 0x0000000b0800720c */ /* 0x080fe20003f46270 */
[C---:B------:R-:W-:Y:S01]  /*be20*/  VIADD R9, R7.reuse, 0x80 ;  /* 0x0000008007097836 */ /* 0x040fe20000000000 */
[----:B------:R-:W-:Y:S01]  /*be30*/  ISETP.GE.AND P1, PT, R0, R11, PT ;  /* 0x0000000b0000720c */ /* 0x000fe20003f26270 */
[C---:B------:R-:W-:Y:S01]  /*be40*/  VIADD R13, R7.reuse, 0x40 ;  /* 0x00000040070d7836 */ /* 0x040fe20000000000 */
[----:B------:R0:W1:Y:S01]  /*be50*/  SHFL.IDX PT, R2, R5, RZ, 0x181f ;  /* 0x00181fff05027589 */ /* 0x00006200000e0000 */
[----:B------:R-:W-:Y:S01]  /*be60*/  VIADD R15, R7, 0xc0 ;  /* 0x000000c0070f7836 */ /* 0x000fe20000000000 */
[----:B------:R-:W-:-:S02]  /*be70*/  SHF.R.S32.HI R16, RZ, 0x1f, R7 ;  /* 0x0000001fff107819 */ /* 0x000fc40000011407 */
[----:B------:R0:W2:Y:S01]  /*be80*/  SHFL.IDX PT, R0, R4, RZ, 0x181f ;  /* 0x00181fff04007589 */ /* 0x0000a200000e0000 */
[----:B------:R-:W-:Y:S02]  /*be90*/  SHF.R.S32.HI R10, RZ, 0x1f, R9 ;  /* 0x0000001fff0a7819 */ /* 0x000fe40000011409 */
[----:B------:R-:W-:Y:S02]  /*bea0*/  SHF.R.S32.HI R12, RZ, 0x1f, R13 ;  /* 0x0000001fff0c7819 */ /* 0x000fe4000001140d */
        /* <DEDUP_REMOVED lines=19> */
.L_x_1181:
[----:B------:R-:W-:Y:S05]  /*bfe0*/  BSYNC B1 ;  /* 0x0000000000017941 */ /* 0x000fea0003800000 */
.L_x_1180:
        /* <DEDUP_REMOVED lines=21> */
.L_x_1183:
[----:B------:R-:W-:Y:S05]  /*c140*/  BSYNC B1 ;  /* 0x0000000000017941 */ /* 0x000fea0003800000 */
.L_x_1182:
        /* <DEDUP_REMOVED lines=21> */
.L_x_1185:
[----:B------:R-:W-:Y:S05]  /*c2a0*/  BSYNC B1 ;  /* 0x0000000000017941 */ /* 0x000fea0003800000 */
.L_x_1184:
        /* <DEDUP_REMOVED lines=11> */
[----:B0-----:R-:W-:Y:S02]  /*c360*/  @!P3 LEA.HI.X R19, R7, R4, R16, 0x1, P4 ;  /* 0x000000040713b211 */ /* 0x001fe400020f0c10 */
        /* <DEDUP_REMOVED lines=10> */
.L_x_1174:
[----:B------:R-:W-:Y:S05]  /*c410*/  BSYNC B0 ;  /* 0x0000000000007941 */ /* 0x000fea0003800000 */
.L_x_1164:
[----:B------:R-:W-:Y:S02]  /*c420*/  ULDC UR6, c[0x0][0xd3c] ;  /* 0x00034f0000067ab9 */ /* 0x000fe40000000800 */
[----:B------:R-:W-:-:S06]  /*c430*/  UISETP.GE.AND UP0, UPT, UR5, UR6, UPT ;  /* 0x000000060500728c */ /* 0x000fcc000bf06270 */
[----:B------:R-:W-:-:S13]  /*c440*/  PLOP3.LUT P0, PT, PT, PT, UP0, 0x80, 0x0 ;  /* 0x000000000000781c */ /* 0x000fda0003f0f008 */
[----:B------:R-:W-:Y:S05]  /*c450*/  @!P0 BRA `(.L_x_1186) ;  /* 0xffffff4c00248947 */ /* 0x000fea000383ffff */
[----:B------:R-:W-:Y:S05]  /*c460*/  EXIT ;  /* 0x000000000000794d */ /* 0x000fea0003800000 */
.L_x_1134:
[----:B------:R-:W-:-:S08]  /*c470*/  NOP ;  /* 0x0000000000007918 */ /* 0x000fd00000000000 */
[----:B0-----:R-:W0:-:S00]  /*c480*/  USETMAXREG.DEALLOC.CTAPOOL 0x28 ;  /* 0x00000028000079c8 */ /* 0x001e0000080e0500 */
        /* <DEDUP_REMOVED lines=14> */
.L_x_1187:
        /* <DEDUP_REMOVED lines=43> */
.L_x_1191:
        /* <DEDUP_REMOVED lines=35> */
.L_x_1189:
[----:B------:R-:W-:Y:S01]  /*ca50*/  IMAD.IADD R11, R8, 0x1, -R3 ;  /* 0x00000001080b7824 */ /* 0x000fe200078e0a03 */
[----:B------:R-:W-:-:S03]  /*ca60*/  MOV R16, RZ ;  /* 0x000000ff00107202 */ /* 0x000fc60000000f00 */
        /* <DEDUP_REMOVED lines=16> */
.L_x_1192:
        /* <DEDUP_REMOVED lines=58> */
.L_x_1190:
[----:B------:R-:W-:Y:S01]  /*cf10*/  ULDC UR4, c[0x0][0xd3c] ;  /* 0x00034f0000047ab9 */ /* 0x000fe20000000800 */
[----:B------:R-:W-:Y:S02]  /*cf20*/  IMAD.MOV.U32 R17, RZ, RZ, RZ ;  /* 0x000000ffff117224 */ /* 0x000fe400078e00ff */
[----:B------:R-:W-:Y:S02]  /*cf30*/  IMAD.U32 R16, RZ, RZ, UR6 ;  /* 0x00000006ff107e24 */ /* 0x000fe4000f8e00ff */
[----:B------:R-:W-:Y:S02]  /*cf40*/  IMAD.MOV.U32 R18, RZ, RZ, RZ ;  /* 0x000000ffff127224 */ /* 0x000fe400078e00ff */
[----:B------:R-:W-:-:S07]  /*cf50*/  IMAD.U32 R19, RZ, RZ, UR4 ;  /* 0x00000004ff137e24 */ /* 0x000fce000f8e00ff */
.L_x_1193:
[----:B------:R-:W-:-:S13]  /*cf60*/  ISETP.NE.AND P0, PT, R7, RZ, PT ;  /* 0x000000ff0700720c */ /* 0x000fda0003f05270 */
[----:B------:R-:W0:Y:S01]  /*cf70*/  @!P0 S2R R3, SR_CgaCtaId ;  /* 0x0000000000038919 */ /* 0x000e220000008800 */
[----:B------:R-:W-:-:S04]  /*cf80*/  @!P0 MOV R2, 0x400 ;  /* 0x0000040000028802 */ /* 0x000fc80000000f00 */
[----:B0-----:R-:W-:-:S05]  /*cf90*/  @!P0 LEA R2, R3, R2, 0x18 ;  /* 0x0000000203028211 */ /* 0x001fca00078ec0ff */
[----:B------:R1:W-:Y:S01]  /*cfa0*/  @!P0 STS.128 [R2+0x324d0], R16 ;  /* 0x0324d01002008388 */ /* 0x0003e20000000c00 */
[----:B------:R-:W-:Y:S06]  /*cfb0*/  BAR.ARV 0x5, 0x180 ;  /* 0x0146000000007b1d */ /* 0x000fec0000002000 */
.L_x_1188:
[----:B------:R2:W-:Y:S01]  /*cfc0*/  STL [R1+0x18], RZ ;  /* 0x000018ff01007387 */ /* 0x0005e20000100800 */
[----:B------:R-:W-:Y:S01]  /*cfd0*/  ULDC UR4, c[0x0][0xd3c] ;  /* 0x00034f0000047ab9 */ /* 0x000fe20000000800 */
[----:B------:R-:W-:Y:S01]  /*cfe0*/  IMAD.MOV.U32 R27, RZ, RZ, 0x1 ;  /* 0x00000001ff1b7424 */ /* 0x000fe200078e00ff */
[----:B0-----:R-:W-:Y:S01]  /*cff0*/  ISETP.GE.AND P0, PT, R19, UR4, PT ;  /* 0x0000000413007c0c */ /* 0x001fe2000bf06270 */
[----:B------:R-:W-:-:S12]  /*d000*/  IMAD.MOV.U32 R24, RZ, RZ, RZ ;  /* 0x000000ffff187224 */ /* 0x000fd800078e00ff */
[----:B--2---:R-:W-:Y:S05]  /*d010*/  @P0 BRA `(.L_x_1194) ;  /* 0x0000005400580947 */ /* 0x004fea0003800000 */
[----:B-1----:R-:W2:Y:S01]  /*d020*/  LDL R2, [R1+0x38] ;  /* 0x0000380001027983 */ /* 0x002ea20000100800 */
[----:B------:R-:W0:Y:S01]  /*d030*/  S2UR UR5, SR_CgaCtaId ;  /* 0x00000000000579c3 */ /* 0x000e220000008800 */
[----:B------:R-:W-:Y:S01]  /*d040*/  LOP3.LUT R4, R0, 0x7f, RZ, 0xc0, !PT ;  /* 0x0000007f00047812 */ /* 0x000fe200078ec0ff */
[----:B------:R-:W-:Y:S01]  /*d050*/  BSSY B8, `(.L_x_1194) ;  /* 0x0000552000087945 */ /* 0x000fe20003800000 */
[----:B------:R1:W-:Y:S01]  /*d060*/  STL [R1+0x18], RZ ;  /* 0x000018ff01007387 */ /* 0x0003e20000100800 */
[----:B------:R-:W-:Y:S01]  /*d070*/  IMAD.MOV.U32 R27, RZ, RZ, 0x1 ;  /* 0x00000001ff1b7424 */ /* 0x000fe200078e00ff */
[----:B------:R-:W-:Y:S01]  /*d080*/  SHF.R.U32.HI R5, RZ, 0x3, R4 ;  /* 0x00000003ff057819 */ /* 0x000fe20000011604 */
[----:B------:R-:W-:Y:S01]  /*d090*/  IMAD.MOV.U32 R24, RZ, RZ, RZ ;  /* 0x000000ffff187224 */ /* 0x000fe200078e00ff */
[----:B------:R-:W-:Y:S01]  /*d0a0*/  ULDC UR39, c[0x0][0xc] ;  /* 0x0000030000277ab9 */ /* 0x000fe20000000800 */
[----:B--2---:R-:W-:Y:S01]  /*d0b0*/  R2UR UR4, R2 ;  /* 0x00000000020472ca */ /* 0x004fe200000e0000 */
[----:B------:R-:W-:-:S05]  /*d0c0*/  IMAD.SHL.U32 R2, R0, 0x8, RZ ;  /* 0x0000000800027824 */ /* 0x000fca00078e00ff */
[C---:B------:R-:W-:Y:S02]  /*d0d0*/  LOP3.LUT R3, R2.reuse, 0x1f8, RZ, 0xc0, !PT ;  /* 0x000001f802037812 */ /* 0x040fe400078ec0ff */
[----:B------:R-:W-:Y:S02]  /*d0e0*/  LOP3.LUT R4, R2, 0x38, RZ, 0xc0, !PT ;  /* 0x0000003802047812 */ /* 0x000fe400078ec0ff */
[----:B------:R-:W-:Y:S01]  /*d0f0*/  LOP3.LUT R3, R3, 0x38, R0, 0x78, !PT ;  /* 0x0000003803037812 */ /* 0x000fe200078e7800 */
[----:B------:R-:W-:Y:S02]  /*d100*/  IMAD.SHL.U32 R0, R0, 0x10, RZ ;  /* 0x0000001000007824 */ /* 0x000fe400078e00ff */
[----:B------:R-:W-:Y:S01]  /*d110*/  ULOP3.LUT UR38, UR4, 0x2, URZ, 0xfc, !UPT ;  /* 0x0000000204267892 */ /* 0x000fe2000f8efc3f */
[----:B------:R-:W-:Y:S02]  /*d120*/  LOP3.LUT R29, R3, 0x200, R2, 0xf8, !PT ;  /* 0x00000200031d7812 */ /* 0x000fe400078ef802 */
[----:B------:R-:W-:Y:S01]  /*d130*/  UMOV UR4, 0x400 ;  /* 0x0000040000047882 */ /* 0x000fe20000000000 */
[----:B------:R-:W-:Y:S01]  /*d140*/  LOP3.LUT R0, R5, 0x70, R0, 0xf8, !PT ;  /* 0x0000007005007812 */ /* 0x000fe200078ef800 */
[----:B0-----:R-:W-:Y:S01]  /*d150*/  ULEA UR4, UR5, UR4, 0x18 ;  /* 0x0000000405047291 */ /* 0x001fe2000f8ec03f */
[----:B------:R-:W-:-:S02]  /*d160*/  LOP3.LUT R3, R4, 0x40, RZ, 0xfc, !PT ;  /* 0x0000004004037812 */ /* 0x000fc400078efcff */
[C---:B------:R-:W-:Y:S02]  /*d170*/  LOP3.LUT R2, R4.reuse, 0x80, RZ, 0xfc, !PT ;  /* 0x0000008004027812 */ /* 0x040fe400078efcff */
[----:B------:R-:W-:Y:S01]  /*d180*/  LOP3.LUT R0, R4, 0xc0, RZ, 0xfc, !PT ;  /* 0x000000c004007812 */ /* 0x000fe200078efcff */
[----:B------:R-:W-:-:S04]  /*d190*/  IMAD.U32 R22, RZ, RZ, UR4 ;  /* 0x00000004ff167e24 */ /* 0x000fc8000f8e00ff */
[----:B-1----:R-:W-:-:S07]  /*d1a0*/  IMAD R26, R29, 0x2, R22 ;  /* 0x000000021d1a7824 */ /* 0x002fce00078e0216 */
.L_x_1261:
[----:B0-----:R-:W0:Y:S02]  /*d1b0*/  LDC.64 R34, c[0x0][0xd88] ;  /* 0x00036200ff227b82 */ /* 0x001e240000000a00 */
[----:B0-----:R-:W-:-:S06]  /*d1c0*/  IMAD.WIDE R34, R19, 0x4, R34 ;  /* 0x0000000413227825 */ /* 0x001fcc00078e0222 */
[----:B--2---:R0:W2:Y:S01]  /*d1d0*/  LDG.E R34, desc[UR36][R34.64] ;  /* 0x0000002422227981 */ /* 0x0040a2000c1e1900 */
[----:B------:R-:W-:Y:S05]  /*d1e0*/  YIELD ;  /* 0x0000000000007946 */ /* 0x000fea0003800000 */
[----:B------:R-:W-:Y:S01]  /*d1f0*/  ULDC.64 UR4, c[0x0][0xb20] ;  /* 0x0002c80000047ab9 */ /* 0x000fe20000000a00 */
[----:B------:R-:W-:Y:S01]  /*d200*/  IMAD.MOV.U32 R32, RZ, RZ, RZ ;  /* 0x000000ffff207224 */ /* 0x000fe200078e00ff */
[----:B------:R-:W-:Y:S01]  /*d210*/  ISETP.NE.U32.AND P0, PT, RZ, UR4, PT ;  /* 0x00000004ff007c0c */ /* 0x000fe2000bf05070 */
[----:B------:R-:W-:-:S03]  /*d220*/  ULDC.64 UR6, c[0x0][0xb10] ;  /* 0x0002c40000067ab9 */ /* 0x000fc60000000a00 */
[----:B------:R-:W-:Y:S01]  /*d230*/  ISETP.NE.AND.EX P0, PT, RZ, UR5, PT, P0 ;  /* 0x00000005ff007c0c */ /* 0x000fe2000bf05300 */
[----:B0-----:R-:W-:Y:S01]  /*d240*/  IMAD.MOV.U32 R35, RZ, RZ, RZ ;  /* 0x000000ffff237224 */ /* 0x001fe200078e00ff */
        /* <DEDUP_REMOVED lines=29> */
[----:B----4-:R-:W-:Y:S05]  /*d420*/  @P0 BRA `(.L_x_1195) ;  /* 0x0000000000200947 */ /* 0x010fea0003800000 */
        /* <DEDUP_REMOVED lines=8> */
.L_x_1195:
        /* <DEDUP_REMOVED lines=9> */
.L_x_1196:
        /* <DEDUP_REMOVED lines=9> */
.L_x_1197:
        /* <DEDUP_REMOVED lines=21> */
[----:B------:R-:W-:Y:S02]  /*d720*/  ISETP.GE.AND P2, PT, R2, RZ, PT ;  /* 0x000000ff0200720c */ /* 0x000fe40003f46270 */
[----:B0-----:R-:W0:Y:S02]  /*d730*/  MUFU.RCP R8, R8 ;  /* 0x0000000800087308 */ /* 0x001e240000001000 */
[----:B0-----:R-:W-:-:S06]  /*d740*/  VIADD R3, R8, 0xffffffe ;  /* 0x0ffffffe08037836 */ /* 0x001fcc0000000000 */
[----:B------:R-:W0:Y:S02]  /*d750*/  F2I.FTZ.U32.TRUNC.NTZ R3, R3 ;  /* 0x0000000300037305 */ /* 0x000e24000021f000 */
[----:B0-----:R-:W-:-:S04]  /*d760*/  IMAD.MOV R2, RZ, RZ, -R3 ;  /* 0x000000ffff027224 */ /* 0x001fc800078e0a03 */
        /* <DEDUP_REMOVED lines=17> */
.L_x_1199:
[----:B------:R-:W-:Y:S05]  /*d880*/  BSYNC B0 ;  /* 0x0000000000007941 */ /* 0x000fea0003800000 */
.L_x_1198:
        /* <DEDUP_REMOVED lines=23> */
.L_x_1201:
        /* <DEDUP_REMOVED lines=20> */
.L_x_1204:
[----:B------:R-:W-:Y:S05]  /*db40*/  BSYNC B6 ;  /* 0x0000000000067941 */ /* 0x000fea0003800000 */
.L_x_1203:
        /* <DEDUP_REMOVED lines=20> */
.L_x_1207:
[----:B------:R0:W1:Y:S01]  /*dc90*/  LDC.64 R2, c[0x4][R36] ;  /* 0x0100000024027b82 */ /* 0x0000620000000a00 */
[----:B------:R-:W-:Y:S01]  /*dca0*/  ULDC.64 UR6, c[0x4][0x98] ;  /* 0x0100260000067ab9 */ /* 0x000fe20000000a00 */
[----:B------:R-:W-:Y:S01]  /*dcb0*/  ULDC.64 UR8, c[0x4][0xa0] ;  /* 0x0100280000087ab9 */ /* 0x000fe20000000a00 */
[----:B------:R-:W-:Y:S01]  /*dcc0*/  ULDC.64 UR4, c[0x4][0x18] ;  /* 0x0100060000047ab9 */ /* 0x000fe20000000a00 */
[----:B------:R-:W-:Y:S01]  /*dcd0*/  IMAD.U32 R4, RZ, RZ, UR6 ;  /* 0x00000006ff047e24 */ /* 0x000fe2000f8e00ff */
[----:B------:R-:W-:Y:S01]  /*dce0*/  MOV R11, UR5 ;  /* 0x00000005000b7c02 */ /* 0x000fe20008000f00 */
        /* <DEDUP_REMOVED lines=9> */
.L_x_1206:
[----:B------:R-:W-:Y:S05]  /*dd80*/  BSYNC B6 ;  /* 0x0000000000067941 */ /* 0x000fea0003800000 */
.L_x_1205:
[----:B------:R-:W2:Y:S01]  /*dd90*/  LDL R21, [R1+0xc] ;  /* 0x00000c0001157983 */ /* 0x000ea20000100800 */
[----:B------:R-:W-:Y:S01]  /*dda0*/  ULDC.64 UR4, c[0x0][0xaf0] ;  /* 0x0002bc0000047ab9 */ /* 0x000fe20000000a00 */
[----:B------:R-:W0:Y:S01]  /*ddb0*/  LDC R8, c[0x0][0x430] ;  /* 0x00010c00ff087b82 */ /* 0x000e220000000800 */
[----:B------:R-:W-:Y:S01]  /*ddc0*/  ISETP.NE.U32.AND P0, PT, RZ, UR4, PT ;  /* 0x00000004ff007c0c */ /* 0x000fe2000bf05070 */
[----:B------:R-:W1:Y:S03]  /*ddd0*/  S2R R20, SR_TID.X ;  /* 0x0000000000147919 */ /* 0x000e660000002100 */
[----:B------:R-:W-:-:S13]  /*dde0*/  ISETP.NE.AND.EX P0, PT, RZ, UR5, PT, P0 ;  /* 0x00000005ff007c0c */ /* 0x000fda000bf05300 */
[----:B------:R-:W-:Y:S01]  /*ddf0*/  @P0 IADD3 R2, P1, R31, UR4, RZ ;  /* 0x000000041f020c10 */ /* 0x000fe2000ff3e0ff */
[----:B------:R-:W-:-:S03]  /*de00*/  ULDC UR4, c[0x0][0x320] ;  /* 0x0000c80000047ab9 */ /* 0x000fc60000000800 */
[----:B------:R-:W-:-:S05]  /*de10*/  @P0 IADD3.X R3, R33, UR5, RZ, P1, !PT ;  /* 0x0000000521030c10 */ /* 0x000fca0008ffe4ff */
[----:B------:R3:W4:Y:S01]  /*de20*/  @P0 LDG.E R28, desc[UR36][R2.64] ;  /* 0x00000024021c0981 */ /* 0x000722000c1e1900 */
[----:B-1----:R-:W-:-:S04]  /*de30*/  LOP3.LUT R20, R20, 0x7f, RZ, 0xc0, !PT ;  /* 0x0000007f14147812 */ /* 0x002fc800078ec0ff */
[----:B------:R-:W-:Y:S02]  /*de40*/  SHF.R.U32.HI R0, RZ, 0x3, R20 ;  /* 0x00000003ff007819 */ /* 0x000fe40000011614 */
[----:B------:R-:W1:Y:S01]  /*de50*/  S2R R20, SR_TID.X ;  /* 0x0000000000147919 */ /* 0x000e620000002100 */
[----:B0-----:R-:W-:-:S13]  /*de60*/  ISETP.NE.AND P2, PT, R8, 0x1, PT ;  /* 0x000000010800780c */ /* 0x001fda0003f45270 */
[----:B------:R-:W0:Y:S08]  /*de70*/  @P2 LDC R6, c[0x0][0x434] ;  /* 0x00010d00ff062b82 */ /* 0x000e300000000800 */
[----:B---3--:R-:W3:Y:S01]  /*de80*/  @P2 LDC R2, c[0x0][0x438] ;  /* 0x00010e00ff022b82 */ /* 0x008ee20000000800 */
[----:B-1----:R-:W-:-:S05]  /*de90*/  IMAD.SHL.U32 R20, R20, 0x10, RZ ;  /* 0x0000001014147824 */ /* 0x002fca00078e00ff */
[----:B------:R-:W-:Y:S02]  /*dea0*/  LOP3.LUT R20, R0, 0x70, R20, 0xf8, !PT ;  /* 0x0000007000147812 */ /* 0x000fe400078ef814 */
[----:B------:R-:W-:-:S04]  /*deb0*/  LOP3.LUT R23, R23, 0xffff7fff, RZ, 0xc0, !PT ;  /* 0xffff7fff17177812 */ /* 0x000fc800078ec0ff */
[----:B------:R-:W-:-:S04]  /*dec0*/  @P2 LOP3.LUT R23, R23, 0x8000, RZ, 0xfc, !PT ;  /* 0x0000800017172812 */ /* 0x000fc800078efcff */
[----:B------:R-:W-:Y:S01]  /*ded0*/  LOP3.LUT R23, R23, 0xffffffef, RZ, 0xc0, !PT ;  /* 0xffffffef17177812 */ /* 0x000fe200078ec0ff */
[----:B------:R-:W-:Y:S01]  /*dee0*/  IMAD.MOV.U32 R36, RZ, RZ, RZ ;  /* 0x000000ffff247224 */ /* 0x000fe200078e00ff */
[----:B------:R-:W-:Y:S01]  /*def0*/  UMOV UR5, 0xffffffff ;  /* 0xffffffff00057882 */ /* 0x000fe20000000000 */
[----:B------:R-:W-:Y:S01]  /*df00*/  LOP3.LUT R18, R18, 0xffff, RZ, 0xc0, !PT ;  /* 0x0000ffff12127812 */ /* 0x000fe200078ec0ff */
[----:B--2---:R-:W-:-:S04]  /*df10*/  VIADD R0, R21, 0xffffffff ;  /* 0xffffffff15007836 */ /* 0x004fc80000000000 */
[----:B------:R-:W-:-:S05]  /*df20*/  IMAD R37, R0, 0x60, R20 ;  /* 0x0000006000257824 */ /* 0x000fca00078e0214 */
[----:B------:R-:W-:-:S04]  /*df30*/  ISETP.GE.AND P0, PT, R37, R25, PT ;  /* 0x000000192500720c */ /* 0x000fc80003f06270 */
[----:B------:R-:W-:Y:S01]  /*df40*/  ISETP.GT.U32.OR P0, PT, R20, 0x5f, P0 ;  /* 0x0000005f1400780c */ /* 0x000fe20000704470 */
[----:B------:R-:W1:Y:S01]  /*df50*/  S2R R21, SR_TID.X ;  /* 0x0000000000157919 */ /* 0x000e620000002100 */
[----:B------:R-:W-:-:S11]  /*df60*/  IMAD.IADD R37, R37, 0x1, R32 ;  /* 0x0000000125257824 */ /* 0x000fd600078e0220 */
[----:B------:R-:W2:Y:S01]  /*df70*/  @!P0 LDC.64 R4, c[0x0][0x428] ;  /* 0x00010a00ff048b82 */ /* 0x000ea20000000a00 */
[----:B0-----:R-:W-:Y:S01]  /*df80*/  @P2 IMAD.HI.U32 R3, R37, R6, RZ ;  /* 0x0000000625032227 */ /* 0x001fe200078e00ff */
[----:B----4-:R-:W-:-:S03]  /*df90*/  SHF.R.S32.HI R33, RZ, 0x1f, R28 ;  /* 0x0000001fff217819 */ /* 0x010fc6000001141c */
[----:B------:R-:W-:Y:S01]  /*dfa0*/  IMAD.MOV.U32 R6, RZ, RZ, R37 ;  /* 0x000000ffff067224 */ /* 0x000fe200078e0025 */
[----:B---3--:R-:W-:-:S04]  /*dfb0*/  @P2 SHF.R.U32.HI R6, RZ, R2, R3 ;  /* 0x00000002ff062219 */ /* 0x008fc80000011603 */
[--C-:B------:R-:W-:Y:S01]  /*dfc0*/  @!P0 SHF.R.S32.HI R3, RZ, 0x1f, R6.reuse ;  /* 0x0000001fff038819 */ /* 0x100fe20000011406 */
[----:B------:R-:W-:Y:S02]  /*dfd0*/  @!P0 IMAD.MOV.U32 R2, RZ, RZ, R6 ;  /* 0x000000ffff028224 */ /* 0x000fe400078e0006 */
[-C--:B--2---:R-:W-:Y:S02]  /*dfe0*/  @!P0 IMAD R7, R33, R4.reuse, RZ ;  /* 0x0000000421078224 */ /* 0x084fe400078e02ff */
[----:B------:R-:W-:-:S04]  /*dff0*/  @!P0 IMAD.WIDE.U32 R2, R28, R4, R2 ;  /* 0x000000041c028225 */ /* 0x000fc800078e0002 */
[----:B------:R-:W-:Y:S02]  /*e000*/  @!P0 IMAD R7, R28, R5, R7 ;  /* 0x000000051c078224 */ /* 0x000fe400078e0207 */
[----:B------:R-:W0:Y:S01]  /*e010*/  @!P0 LDC.64 R4, c[0x0][0x418] ;  /* 0x00010600ff048b82 */ /* 0x000e220000000a00 */
[----:B-1----:R-:W-:-:S05]  /*e020*/  IMAD.SHL.U32 R21, R21, 0x8, RZ ;  /* 0x0000000815157824 */ /* 0x002fca00078e00ff */
[----:B------:R-:W-:-:S04]  /*e030*/  LOP3.LUT R21, R21, 0x38, RZ, 0xc0, !PT ;  /* 0x0000003815157812 */ /* 0x000fc800078ec0ff */
[----:B------:R-:W-:-:S04]  /*e040*/  LOP3.LUT R10, R21, 0x40, RZ, 0xfc, !PT ;  /* 0x00000040150a7812 */ /* 0x000fc800078efcff */
[----:B------:R-:W-:Y:S01]  /*e050*/  ISETP.GE.AND P3, PT, R10, UR4, PT ;  /* 0x000000040a007c0c */ /* 0x000fe2000bf66270 */
[----:B------:R-:W-:Y:S01]  /*e060*/  @!P0 IMAD.IADD R7, R3, 0x1, R7 ;  /* 0x0000000103078824 */ /* 0x000fe200078e0207 */
[----:B------:R-:W-:Y:S02]  /*e070*/  LOP3.LUT R9, R21, 0x80, RZ, 0xfc, !PT ;  /* 0x0000008015097812 */ /* 0x000fe400078efcff */
[----:B0-----:R-:W-:-:S04]  /*e080*/  @!P0 LEA R4, P1, R2, R4, 0x2 ;  /* 0x0000000402048211 */ /* 0x001fc800078210ff */
[----:B------:R-:W-:Y:S02]  /*e090*/  @!P0 LEA.HI.X R5, R2, R5, R7, 0x2, P1 ;  /* 0x0000000502058211 */ /* 0x000fe400008f1407 */
[----:B------:R-:W-:-:S03]  /*e0a0*/  ISETP.GE.AND P1, PT, R9, UR4, PT ;  /* 0x0000000409007c0c */ /* 0x000fc6000bf26270 */
[----:B------:R-:W-:Y:S01]  /*e0b0*/  @P3 LOP3.LUT R23, R23, 0x10, RZ, 0xfc, !PT ;  /* 0x0000001017173812 */ /* 0x000fe200078efcff */
[----:B------:R-:W-:Y:S01]  /*e0c0*/  IMAD.MOV R2, RZ, RZ, -R6 ;  /* 0x000000ffff027224 */ /* 0x000fe200078e0a06 */
[----:B------:R-:W-:Y:S01]  /*e0d0*/  ISETP.GE.AND P2, PT, R21, UR4, PT ;  /* 0x0000000415007c0c */ /* 0x000fe2000bf46270 */
[----:B------:R0:W5:Y:S01]  /*e0e0*/  @!P0 LDG.E R36, desc[UR36][R4.64] ;  /* 0x0000002404248981 */ /* 0x000162000c1e1900 */
[----:B------:R-:W-:Y:S01]  /*e0f0*/  LOP3.LUT R23, R23, 0xfffffffe, RZ, 0xc0, !PT ;  /* 0xfffffffe17177812 */ /* 0x000fe200078ec0ff */
[----:B------:R-:W-:Y:S01]  /*e100*/  IMAD R37, R8, R2, R37 ;  /* 0x0000000208257224 */ /* 0x000fe200078e0225 */
[----:B------:R-:W-:Y:S02]  /*e110*/  LOP3.LUT R8, R21, 0xc0, RZ, 0xfc, !PT ;  /* 0x000000c015087812 */ /* 0x000fe400078efcff */
[----:B------:R-:W-:Y:S02]  /*e120*/  LOP3.LUT R23, R23, 0xfffffff7, RZ, 0xc0, !PT ;  /* 0xfffffff717177812 */ /* 0x000fe400078ec0ff */
[----:B------:R-:W-:-:S02]  /*e130*/  ISETP.GE.AND P0, PT, R8, UR4, PT ;  /* 0x0000000408007c0c */ /* 0x000fc4000bf06270 */
[----:B------:R-:W-:-:S04]  /*e140*/  @P1 LOP3.LUT R23, R23, 0x8, RZ, 0xfc, !PT ;  /* 0x0000000817171812 */ /* 0x000fc800078efcff */
[----:B------:R-:W-:-:S04]  /*e150*/  @P2 LOP3.LUT R23, R23, 0x1, RZ, 0xfc, !PT ;  /* 0x0000000117172812 */ /* 0x000fc800078efcff */
[----:B------:R-:W-:Y:S01]  /*e160*/  LOP3.LUT R23, R23, 0xfffffffb, RZ, 0xc0, !PT ;  /* 0xfffffffb17177812 */ /* 0x000fe200078ec0ff */
[----:B------:R-:W-:-:S03]  /*e170*/  IMAD.U32 R2, RZ, RZ, UR38 ;  /* 0x00000026ff027e24 */ /* 0x000fc6000f8e00ff */
[----:B------:R-:W-:Y:S01]  /*e180*/  @P0 LOP3.LUT R23, R23, 0x4, RZ, 0xfc, !PT ;  /* 0x0000000417170812 */ /* 0x000fe200078efcff */
[----:B0-----:R-:W-:Y:S06]  /*e190*/  BRA.DIV UR5, `(.L_x_1208) ;  /* 0x0000004a05707947 */ /* 0x001fec000b800000 */
.L_x_1279:
[----:B------:R-:W-:Y:S02]  /*e1a0*/  SEL R3, RZ, 0x1, P2 ;  /* 0x00000001ff037807 */ /* 0x000fe40001000000 */
[----:B------:R-:W-:Y:S02]  /*e1b0*/  ISETP.NE.AND P0, PT, R2, 0x3, PT ;  /* 0x000000030200780c */ /* 0x000fe40003f05270 */
[----:B------:R-:W-:Y:S01]  /*e1c0*/  ISETP.GT.U32.AND P1, PT, R20, 0x5f, PT ;  /* 0x0000005f1400780c */ /* 0x000fe20003f24070 */
[----:B------:R0:W-:Y:S01]  /*e1d0*/  STL [R1+0x24], R3 ;  /* 0x0000240301007387 */ /* 0x0001e20000100800 */
[----:B------:R-:W-:-:S09]  /*e1e0*/  LOP3.LUT R23, R23, 0xfffffbff, RZ, 0xc0, !PT ;  /* 0xfffffbff17177812 */ /* 0x000fd200078ec0ff */
[----:B------:R-:W-:-:S04]  /*e1f0*/  @P0 LOP3.LUT R23, R23, 0x400, RZ, 0xfc, !PT ;  /* 0x0000040017170812 */ /* 0x000fc800078efcff */
[----:B------:R-:W-:-:S04]  /*e200*/  LOP3.LUT R23, R23, 0xffffffdf, RZ, 0xc0, !PT ;  /* 0xffffffdf17177812 */ /* 0x000fc800078ec0ff */
[----:B------:R-:W-:Y:S01]  /*e210*/  @P1 LOP3.LUT R23, R23, 0x20, RZ, 0xfc, !PT ;  /* 0x0000002017171812 */ /* 0x000fe200078efcff */
[----:B0-----:R-:W-:Y:S06]  /*e220*/  @!P0 BRA `(.L_x_1209) ;  /* 0x0000000000048947 */ /* 0x001fec0003800000 */
[----:B------:R-:W-:Y:S01]  /*e230*/  BPT.TRAP 0x1 ;  /* 0x000000040000795c */ /* 0x000fe20000300000 */
.L_x_1209:
[----:B------:R-:W-:Y:S01]  /*e240*/  IMAD R31, R0, -0x60, R25 ;  /* 0xffffffa0001f7824 */ /* 0x000fe200078e0219 */
[----:B------:R-:W-:Y:S01]  /*e250*/  SHF.L.U32 R0, R27, 0x1f, RZ ;  /* 0x0000001f1b007819 */ /* 0x000fe200000006ff */
[----:B------:R-:W-:Y:S01]  /*e260*/  IMAD R25, R24, 0x8, R22 ;  /* 0x0000000818197824 */ /* 0x000fe200078e0216 */
[----:B------:R-:W-:Y:S03]  /*e270*/  BSSY B0, `(.L_x_1210) ;  /* 0x0000003000007945 */ /* 0x000fe60003800000 */
[----:B------:R-:W0:Y:S02]  /*e280*/  SYNCS.PHASECHK.TRANS64.TRYWAIT P0, [R25+URZ+0x32440], R0 ;  /* 0x03244000190075a7 */ /* 0x000e24000800017f */
[----:B0-----:R-:W-:Y:S05]  /*e290*/  @!P0 BRA `(.L_x_1211) ;  /* 0x0000004800648947 */ /* 0x001fea0003800000 */
.L_x_1280:
[----:B------:R-:W-:Y:S05]  /*e2a0*/  BSYNC B0 ;  /* 0x0000000000007941 */ /* 0x000fea0003800000 */
.L_x_1210:
        /* <DEDUP_REMOVED lines=87> */
.L_x_1294:
        /* <DEDUP_REMOVED lines=10> */
.L_x_1213:
        /* <DEDUP_REMOVED lines=10> */
.L_x_1214:
[----:B------:R1:W5:Y:S01]  /*e960*/  LDL.LU R0, [R1] ;  /* 0x0000000001007983 */ /* 0x0003620000300800 */
[----:B------:R-:W-:Y:S01]  /*e970*/  LOP3.LUT P0, RZ, R23, 0x40, RZ, 0xc0, !PT ;  /* 0x0000004017ff7812 */ /* 0x000fe2000780c0ff */
[----:B------:R1:W-:-:S12]  /*e980*/  SYNCS.ARRIVE.TRANS64.A1T0 RZ, [R25+URZ+0x32430], RZ ;  /* 0x032430ff19ff79a7 */ /* 0x0003d8000810003f */
[----:B------:R-:W-:Y:S05]  /*e990*/  WARPSYNC.ALL ;  /* 0x0000000000007948 */ /* 0x000fea0003800000 */
[----:B------:R-:W-:Y:S01]  /*e9a0*/  SEL R34, R34, RZ, !P0 ;  /* 0x000000ff22227207 */ /* 0x000fe20004000000 */
[----:B------:R-:W-:Y:S01]  /*e9b0*/  BSSY B6, `(.L_x_1215) ;  /* 0x0000019000067945 */ /* 0x000fe20003800000 */
[----:B------:R-:W-:Y:S01]  /*e9c0*/  BAR.SYNC.DEFER_BLOCKING 0x8, 0x180 ;  /* 0x0206000000007b1d */ /* 0x000fe20000010000 */
[----:B-----5:R-:W-:-:S05]  /*e9d0*/  SEL R0, R0, RZ, !P0 ;  /* 0x000000ff00007207 */ /* 0x020fca0004000000 */
[----:B------:R2:W-:Y:S02]  /*e9e0*/  STL [R1+0x8], R0 ;  /* 0x0000080001007387 */ /* 0x0005e40000100800 */
[----:B--2---:R-:W-:-:S05]  /*e9f0*/  VIADD R0, R22, 0x18400 ;  /* 0x0001840016007836 */ /* 0x004fca0000000000 */
[----:B------:R-:W-:Y:S02]  /*ea00*/  LOP3.LUT P0, RZ, R0, 0x3ff, RZ, 0xc0, !PT ;  /* 0x000003ff00ff7812 */ /* 0x000fe4000780c0ff */
[----:B------:R-:W-:-:S05]  /*ea10*/  SHF.R.S32.HI R0, RZ, 0x1f, R35 ;  /* 0x0000001fff007819 */ /* 0x000fca0000011423 */
[----:B------:R2:W-:Y:S06]  /*ea20*/  STL [R1], R0 ;  /* 0x0000000001007387 */ /* 0x0005ec0000100800 */
[----:B------:R-:W-:Y:S05]  /*ea30*/  @!P0 BRA `(.L_x_1216) ;  /* 0x0000000000408947 */ /* 0x000fea0003800000 */
[----:B0-----:R-:W-:Y:S01]  /*ea40*/  MOV R2, 0x0 ;  /* 0x0000000000027802 */ /* 0x001fe20000000f00 */
        /* <DEDUP_REMOVED lines=14> */
[----:B012---:R-:W-:Y:S05]  /*eb30*/  CALL.ABS.NOINC R2 ;  /* 0x0000000002007343 */ /* 0x007fea0003c00000 */
.L_x_1216:
[----:B------:R-:W-:Y:S05]  /*eb40*/  BSYNC B6 ;  /* 0x0000000000067941 */ /* 0x000fea0003800000 */
.L_x_1215:
[----:B------:R-:W3:Y:S01]  /*eb50*/  LDL R21, [R1] ;  /* 0x0000000001157983 */ /* 0x000ee20000100800 */
[----:B------:R-:W4:Y:S03]  /*eb60*/  LDC R7, c[0x0][0x448] ;  /* 0x00011200ff077b82 */ /* 0x000f260000000800 */
[----:B------:R-:W5:Y:S01]  /*eb70*/  LDL R20, [R1+0x8] ;  /* 0x0000080001147983 */ /* 0x000f620000100800 */
[----:B------:R-:W-:Y:S01]  /*eb80*/  IMAD.SHL.U32 R4, R17, 0x80, RZ ;  /* 0x0000008011047824 */ /* 0x000fe200078e00ff */
[----:B------:R-:W-:Y:S01]  /*eb90*/  ULDC.64 UR4, c[0x0][0x298] ;  /* 0x0000a60000047ab9 */ /* 0x000fe20000000a00 */
[----:B------:R-:W-:Y:S01]  /*eba0*/  LOP3.LUT R23, R23, 0xfffeffff, RZ, 0xc0, !PT ;  /* 0xfffeffff17177812 */ /* 0x000fe200078ec0ff */
[----:B0-----:R-:W0:Y:S01]  /*ebb0*/  S2R R2, SR_TID.X ;  /* 0x0000000000027919 */ /* 0x001e220000002100 */
[----:B------:R-:W1:Y:S01]  /*ebc0*/  S2R R3, SR_TID.X ;  /* 0x0000000000037919 */ /* 0x000e620000002100 */
[----:B----4-:R-:W-:-:S13]  /*ebd0*/  ISETP.NE.AND P0, PT, R7, 0x1, PT ;  /* 0x000000010700780c */ /* 0x010fda0003f05270 */
[----:B--2---:R-:W2:Y:S01]  /*ebe0*/  @P0 LDC R0, c[0x0][0x44c] ;  /* 0x00011300ff000b82 */ /* 0x004ea20000000800 */
[----:B------:R-:W-:Y:S02]  /*ebf0*/  @P0 LOP3.LUT R23, R23, 0x10000, RZ, 0xfc, !PT ;  /* 0x0001000017170812 */ /* 0x000fe400078efcff */
[----:B0-----:R-:W-:Y:S01]  /*ec00*/  LOP3.LUT R2, R2, 0x7f, RZ, 0xc0, !PT ;  /* 0x0000007f02027812 */ /* 0x001fe200078ec0ff */
[----:B-1----:R-:W-:-:S03]  /*ec10*/  IMAD.SHL.U32 R3, R3, 0x10, RZ ;  /* 0x0000001003037824 */ /* 0x002fc600078e00ff */
[----:B------:R-:W-:-:S04]  /*ec20*/  SHF.R.U32.HI R2, RZ, 0x3, R2 ;  /* 0x00000003ff027819 */ /* 0x000fc80000011602 */
[----:B------:R-:W-:Y:S02]  /*ec30*/  LOP3.LUT R3, R2, 0x70, R3, 0xf8, !PT ;  /* 0x0000007002037812 */ /* 0x000fe400078ef803 */
[----:B------:R-:W0:Y:S02]  /*ec40*/  @P0 LDC R2, c[0x0][0x450] ;  /* 0x00011400ff020b82 */ /* 0x000e240000000800 */
[----:B------:R-:W-:-:S05]  /*ec50*/  LOP3.LUT R17, R3, R4, RZ, 0xfc, !PT ;  /* 0x0000000403117212 */ /* 0x000fca00078efcff */
[----:B--2---:R-:W-:-:S04]  /*ec60*/  @P0 IMAD.HI.U32 R3, R17, R0, RZ ;  /* 0x0000000011030227 */ /* 0x004fc800078e00ff */
[----:B------:R-:W-:Y:S01]  /*ec70*/  IMAD.MOV.U32 R0, RZ, RZ, R17 ;  /* 0x000000ffff007224 */ /* 0x000fe200078e0011 */
[----:B0-----:R-:W-:Y:S01]  /*ec80*/  @P0 SHF.R.U32.HI R0, RZ, R2, R3 ;  /* 0x00000002ff000219 */ /* 0x001fe20000011603 */
[----:B------:R-:W-:-:S04]  /*ec90*/  IMAD.WIDE.U32 R2, R35, UR4, RZ ;  /* 0x0000000423027c25 */ /* 0x000fc8000f8e00ff */
[----:B---3--:R-:W-:Y:S02]  /*eca0*/  IMAD R5, R21, UR4, RZ ;  /* 0x0000000415057c24 */ /* 0x008fe4000f8e02ff */
[----:B------:R-:W0:Y:S02]  /*ecb0*/  S2R R21, SR_TID.X ;  /* 0x0000000000157919 */ /* 0x000e240000002100 */
[----:B------:R-:W-:Y:S01]  /*ecc0*/  IMAD R5, R35, UR5, R5 ;  /* 0x0000000523057c24 */ /* 0x000fe2000f8e0205 */
[----:B------:R-:W-:-:S03]  /*ecd0*/  ULDC.64 UR4, c[0x0][0x2d8] ;  /* 0x0000b60000047ab9 */ /* 0x000fc60000000a00 */
[----:B------:R-:W-:Y:S02]  /*ece0*/  IMAD.IADD R3, R3, 0x1, R5 ;  /* 0x0000000103037824 */ /* 0x000fe400078e0205 */
[----:B------:R-:W-:-:S04]  /*ecf0*/  IMAD.WIDE.U32 R2, R18, UR4, R2 ;  /* 0x0000000412027c25 */ /* 0x000fc8000f8e0002 */
[----:B------:R-:W-:Y:S01]  /*ed00*/  IMAD R3, R18, UR5, R3 ;  /* 0x0000000512037c24 */ /* 0x000fe2000f8e0203 */
[----:B------:R-:W-:Y:S02]  /*ed10*/  ULDC.64 UR4, c[0x0][0x2e0] ;  /* 0x0000b80000047ab9 */ /* 0x000fe40000000a00 */
[----:B-----5:R-:W-:Y:S02]  /*ed20*/  IMAD R5, R20, UR4, RZ ;  /* 0x0000000414057c24 */ /* 0x020fe4000f8e02ff */
[C---:B------:R-:W-:Y:S01]  /*ed30*/  IMAD.WIDE.U32 R2, R34.reuse, UR4, R2 ;  /* 0x0000000422027c25 */ /* 0x040fe2000f8e0002 */
[----:B------:R-:W1:Y:S03]  /*ed40*/  S2R R20, SR_TID.X ;  /* 0x0000000000147919 */ /* 0x000e660000002100 */
[----:B------:R-:W-:Y:S01]  /*ed50*/  IMAD R5, R34, UR5, R5 ;  /* 0x0000000522057c24 */ /* 0x000fe2000f8e0205 */
[----:B------:R-:W-:-:S03]  /*ed60*/  ULDC.64 UR4, c[0x0][0x2d0] ;  /* 0x0000b40000047ab9 */ /* 0x000fc60000000a00 */
[----:B------:R-:W-:Y:S01]  /*ed70*/  IMAD.IADD R3, R3, 0x1, R5 ;  /* 0x0000000103037824 */ /* 0x000fe200078e0205 */
[----:B------:R-:W-:Y:S01]  /*ed80*/  SHF.R.S32.HI R5, RZ, 0x1f, R0 ;  /* 0x0000001fff057819 */ /* 0x000fe20000011400 */
[----:B------:R-:W-:Y:S01]  /*ed90*/  IMAD.WIDE.U32 R2, R0, UR4, R2 ;  /* 0x0000000400027c25 */ /* 0x000fe2000f8e0002 */
[----:B0-----:R-:W-:-:S03]  /*eda0*/  LOP3.LUT R21, R21, 0x7f, RZ, 0xc0, !PT ;  /* 0x0000007f15157812 */ /* 0x001fc600078ec0ff */
[----:B------:R-:W-:Y:S01]  /*edb0*/  IMAD R5, R5, UR4, RZ ;  /* 0x0000000405057c24 */ /* 0x000fe2000f8e02ff */
[----:B------:R-:W-:-:S03]  /*edc0*/  SHF.R.U32.HI R21, RZ, 0x3, R21 ;  /* 0x00000003ff157819 */ /* 0x000fc60000011615 */
[----:B------:R-:W-:Y:S01]  /*edd0*/  IMAD R5, R0, UR5, R5 ;  /* 0x0000000500057c24 */ /* 0x000fe2000f8e0205 */
[----:B------:R-:W-:Y:S01]  /*ede0*/  ULDC.64 UR4, c[0x0][0x2c8] ;  /* 0x0000b20000047ab9 */ /* 0x000fe20000000a00 */
[----:B------:R-:W-:Y:S02]  /*edf0*/  IMAD.MOV R0, RZ, RZ, -R0 ;  /* 0x000000ffff007224 */ /* 0x000fe400078e0a00 */
[----:B------:R-:W-:Y:S02]  /*ee00*/  IMAD.IADD R3, R3, 0x1, R5 ;  /* 0x0000000103037824 */ /* 0x000fe400078e0205 */
[----:B------:R-:W-:-:S04]  /*ee10*/  IMAD R0, R7, R0, R17 ;  /* 0x0000000007007224 */ /* 0x000fc800078e0211 */
[----:B------:R-:W-:Y:S01]  /*ee20*/  IMAD.WIDE.U32 R2, R0, UR4, R2 ;  /* 0x0000000400027c25 */ /* 0x000fe2000f8e0002 */
[----:B------:R-:W-:-:S03]  /*ee30*/  SHF.R.S32.HI R5, RZ, 0x1f, R0 ;  /* 0x0000001fff057819 */ /* 0x000fc60000011400 */
[----:B-1----:R-:W-:Y:S02]  /*ee40*/  IMAD.SHL.U32 R20, R20, 0x8, RZ ;  /* 0x0000000814147824 */ /* 0x002fe400078e00ff */
[----:B------:R-:W-:-:S03]  /*ee50*/  IMAD R5, R5, UR4, RZ ;  /* 0x0000000405057c24 */ /* 0x000fc6000f8e02ff */
[----:B------:R-:W-:Y:S01]  /*ee60*/  LOP3.LUT R20, R20, 0x38, RZ, 0xc0, !PT ;  /* 0x0000003814147812 */ /* 0x000fe200078ec0ff */
[----:B------:R-:W-:Y:S01]  /*ee70*/  IMAD R5, R0, UR5, R5 ;  /* 0x0000000500057c24 */ /* 0x000fe2000f8e0205 */
[----:B------:R-:W-:Y:S02]  /*ee80*/  ULDC.64 UR4, c[0x0][0x280] ;  /* 0x0000a00000047ab9 */ /* 0x000fe40000000a00 */
[----:B------:R-:W-:Y:S01]  /*ee90*/  LEA R0, P0, R2, UR4, 0x1 ;  /* 0x0000000402007c11 */ /* 0x000fe2000f8008ff */
[----:B------:R-:W-:Y:S01]  /*eea0*/  IMAD.IADD R5, R3, 0x1, R5 ;  /* 0x0000000103057824 */ /* 0x000fe200078e0205 */
[----:B------:R-:W-:-:S04]  /*eeb0*/  ULDC UR4, c[0x0][0x2b8] ;  /* 0x0000ae0000047ab9 */ /* 0x000fc80000000800 */
[----:B------:R-:W-:Y:S01]  /*eec0*/  LEA.HI.X R5, R2, UR5, R5, 0x1, P0 ;  /* 0x0000000502057c11 */ /* 0x000fe200080f0c05 */
[----:B------:R-:W-:Y:S01]  /*eed0*/  UMOV UR5, 0xffffffff ;  /* 0xffffffff00057882 */ /* 0x000fe20000000000 */
[----:B------:R-:W-:Y:S02]  /*eee0*/  ISETP.GE.AND P0, PT, R20, UR4, PT ;  /* 0x0000000414007c0c */ /* 0x000fe4000bf06270 */
[----:B------:R-:W-:Y:S11]  /*eef0*/  BRA.DIV UR5, `(.L_x_1217) ;  /* 0x0000004605607947 */ /* 0x000ff6000b800000 */
[----:B------:R-:W2:Y:S01]  /*ef00*/  LDL.LU R2, [R1+0x4] ;  /* 0x0000040001027983 */ /* 0x000ea20000300800 */
[----:B------:R-:W2:Y:S03]  /*ef10*/  LDC R3, c[0x0][0x448] ;  /* 0x00011200ff037b82 */ /* 0x000ea60000000800 */
[----:B------:R-:W0:Y:S01]  /*ef20*/  SHFL.IDX PT, R10, R0, RZ, 0x181f ;  /* 0x00181fff000a7589 */ /* 0x000e2200000e0000 */
[----:B------:R-:W-:-:S03]  /*ef30*/  IMAD.IADD R4, R21, 0x1, R4 ;  /* 0x0000000115047824 */ /* 0x000fc600078e0204 */
[----:B------:R-:W-:Y:S01]  /*ef40*/  SHFL.IDX PT, R7, R0, 0x1, 0x181f ;  /* 0x00381f0000077f89 */ /* 0x000fe200000e0000 */
[----:B------:R-:W-:-:S03]  /*ef50*/  VIADD R8, R4, 0x10 ;  /* 0x0000001004087836 */ /* 0x000fc60000000000 */
[----:B------:R-:W-:Y:S04]  /*ef60*/  SHFL.IDX PT, R11, R0, 0x2, 0x181f ;  /* 0x00581f00000b7f89 */ /* 0x000fe800000e0000 */
[----:B------:R-:W-:Y:S01]  /*ef70*/  SHFL.IDX PT, R12, R0, 0x3, 0x181f ;  /* 0x00781f00000c7f89 */ /* 0x000fe200000e0000 */
[----:B------:R-:W-:Y:S01]  /*ef80*/  LOP3.LUT R23, R23, 0xffffdfff, RZ, 0xc0, !PT ;  /* 0xffffdfff17177812 */ /* 0x000fe200078ec0ff */
[----:B--2---:R-:W-:Y:S02]  /*ef90*/  IMAD R6, R2, R3, RZ ;  /* 0x0000000302067224 */ /* 0x004fe400078e02ff */
[----:B------:R-:W1:Y:S03]  /*efa0*/  SHFL.IDX PT, R3, R5, RZ, 0x181f ;  /* 0x00181fff05037589 */ /* 0x000e6600000e0000 */
[-C--:B------:R-:W-:Y:S01]  /*efb0*/  ISETP.GE.AND P6, PT, R4, R6.reuse, PT ;  /* 0x000000060400720c */ /* 0x080fe20003fc6270 */
[----:B------:R-:W2:Y:S01]  /*efc0*/  SHFL.IDX PT, R2, R5, 0x1, 0x181f ;  /* 0x00381f0005027f89 */ /* 0x000ea200000e0000 */
[----:B------:R-:W-:-:S11]  /*efd0*/  ISETP.GE.AND P5, PT, R8, R6, PT ;  /* 0x000000060800720c */ /* 0x000fd60003fa6270 */
[----:B0-----:R-:W-:-:S05]  /*efe0*/  @!P6 LEA R10, P1, R20, R10, 0x1 ;  /* 0x0000000a140ae211 */ /* 0x001fca00078208ff */
[----:B-1----:R-:W-:Y:S01]  /*eff0*/  @!P6 IMAD.X R3, RZ, RZ, R3, P1 ;  /* 0x000000ffff03e224 */ /* 0x002fe200008e0603 */
[----:B------:R-:W-:Y:S01]  /*f000*/  @!P5 LEA R7, P1, R20, R7, 0x1 ;  /* 0x000000071407d211 */ /* 0x000fe200078208ff */
[----:B------:R-:W-:-:S04]  /*f010*/  VIADD R8, R4, 0x20 ;  /* 0x0000002004087836 */ /* 0x000fc80000000000 */
[----:B--2---:R-:W-:Y:S02]  /*f020*/  @!P5 IMAD.X R9, RZ, RZ, R2, P1 ;  /* 0x000000ffff09d224 */ /* 0x004fe400008e0602 */
[----:B------:R-:W0:Y:S01]  /*f030*/  SHFL.IDX PT, R2, R5, 0x2, 0x181f ;  /* 0x00581f0005027f89 */ /* 0x000e2200000e0000 */
[----:B------:R-:W-:-:S13]  /*f040*/  ISETP.GE.AND P3, PT, R8, R6, PT ;  /* 0x000000060800720c */ /* 0x000fda0003f66270 */
[----:B------:R-:W-:-:S05]  /*f050*/  @!P3 LEA R11, P1, R20, R11, 0x1 ;  /* 0x0000000b140bb211 */ /* 0x000fca00078208ff */
[----:B0-----:R-:W-:Y:S02]  /*f060*/  @!P3 IMAD.X R8, RZ, RZ, R2, P1 ;  /* 0x000000ffff08b224 */ /* 0x001fe400008e0602 */
[----:B------:R-:W-:-:S05]  /*f070*/  VIADD R2, R4, 0x30 ;  /* 0x0000003004027836 */ /* 0x000fca0000000000 */
[----:B------:R-:W-:Y:S01]  /*f080*/  ISETP.GE.AND P2, PT, R2, R6, PT ;  /* 0x000000060200720c */ /* 0x000fe20003f46270 */
[----:B------:R-:W-:-:S05]  /*f090*/  VIADD R2, R4, 0x40 ;  /* 0x0000004004027836 */ /* 0x000fca0000000000 */
[----:B------:R-:W-:Y:S02]  /*f0a0*/  ISETP.GE.AND P4, PT, R2, R6, PT ;  /* 0x000000060200720c */ /* 0x000fe40003f86270 */
[----:B------:R-:W0:Y:S05]  /*f0b0*/  SHFL.IDX PT, R2, R5, 0x3, 0x181f ;  /* 0x00781f0005027f89 */ /* 0x000e2a00000e0000 */
[----:B------:R-:W-:Y:S02]  /*f0c0*/  @!P2 LEA R14, P1, R20, R12, 0x1 ;  /* 0x0000000c140ea211 */ /* 0x000fe400078208ff */
[----:B------:R-:W1:Y:S03]  /*f0d0*/  SHFL.IDX PT, R12, R0, 0x4, 0x181f ;  /* 0x00981f00000c7f89 */ /* 0x000e6600000e0000 */
[----:B0-----:R-:W-:-:S02]  /*f0e0*/  @!P2 IMAD.X R13, RZ, RZ, R2, P1 ;  /* 0x000000ffff0da224 */ /* 0x001fc400008e0602 */
[----:B------:R-:W0:Y:S01]  /*f0f0*/  SHFL.IDX PT, R2, R5, 0x4, 0x181f ;  /* 0x00981f0005027f89 */ /* 0x000e2200000e0000 */
[----:B-1----:R-:W-:Y:S02]  /*f100*/  @!P4 LEA R15, P1, R20, R12, 0x1 ;  /* 0x0000000c140fc211 */ /* 0x002fe400078208ff */
[----:B------:R-:W-:-:S04]  /*f110*/  @P6 LOP3.LUT R23, R23, 0x2000, RZ, 0xfc, !PT ;  /* 0x0000200017176812 */ /* 0x000fc800078efcff */
[----:B------:R-:W-:Y:S01]  /*f120*/  LOP3.LUT R23, R23, 0xffffefff, RZ, 0xc0, !PT ;  /* 0xffffefff17177812 */ /* 0x000fe200078ec0ff */
[----:B0-----:R-:W-:Y:S02]  /*f130*/  @!P4 IMAD.X R12, RZ, RZ, R2, P1 ;  /* 0x000000ffff0cc224 */ /* 0x001fe400008e0602 */
[----:B------:R-:W-:-:S05]  /*f140*/  @!P6 IMAD.MOV.U32 R2, RZ, RZ, R10 ;  /* 0x000000ffff02e224 */ /* 0x000fca00078e000a */
[----:B------:R0:W-:Y:S01]  /*f150*/  @!P6 LDGSTS.E.BYPASS.LTC128B.128 [R26+0x18400], desc[UR36][R2.64], !P0 ;  /* 0x18400000021aefae */ /* 0x0001e2000c101d64 */
[----:B------:R-:W-:Y:S01]  /*f160*/  @P5 LOP3.LUT R23, R23, 0x1000, RZ, 0xfc, !PT ;  /* 0x0000100017175812 */ /* 0x000fe200078efcff */
[----:B0-----:R-:W-:Y:S02]  /*f170*/  @!P5 IMAD.MOV.U32 R2, RZ, RZ, R7 ;  /* 0x000000ffff02d224 */ /* 0x001fe400078e0007 */
[----:B------:R-:W-:-:S05]  /*f180*/  @!P5 IMAD.MOV.U32 R3, RZ, RZ, R9 ;  /* 0x000000ffff03d224 */ /* 0x000fca00078e0009 */
[----:B------:R0:W-:Y:S01]  /*f190*/  @!P5 LDGSTS.E.BYPASS.LTC128B.128 [R26+0x18c00], desc[UR36][R2.64], !P0 ;  /* 0x18c00000021adfae */ /* 0x0001e2000c101d64 */
[----:B------:R-:W-:-:S03]  /*f1a0*/  LOP3.LUT R23, R23, 0xfffff7ff, RZ, 0xc0, !PT ;  /* 0xfffff7ff17177812 */ /* 0x000fc600078ec0ff */
[----:B------:R-:W1:Y:S01]  /*f1b0*/  SHFL.IDX PT, R9, R0, 0x5, 0x181f ;  /* 0x00b81f0000097f89 */ /* 0x000e6200000e0000 */
[----:B0-----:R-:W-:Y:S02]  /*f1c0*/  @!P3 IMAD.MOV.U32 R2, RZ, RZ, R11 ;  /* 0x000000ffff02b224 */ /* 0x001fe400078e000b */
[----:B------:R-:W-:-:S05]  /*f1d0*/  @!P3 IMAD.MOV.U32 R3, RZ, RZ, R8 ;  /* 0x000000ffff03b224 */ /* 0x000fca00078e0008 */
[----:B------:R0:W-:Y:S01]  /*f1e0*/  @!P3 LDGSTS.E.BYPASS.LTC128B.128 [R26+0x19400], desc[UR36][R2.64], !P0 ;  /* 0x19400000021abfae */ /* 0x0001e2000c101d64 */
[----:B------:R-:W-:-:S03]  /*f1f0*/  @P3 LOP3.LUT R23, R23, 0x800, RZ, 0xfc, !PT ;  /* 0x0000080017173812 */ /* 0x000fc600078efcff */
[----:B------:R-:W2:Y:S01]  /*f200*/  SHFL.IDX PT, R8, R5, 0x5, 0x181f ;  /* 0x00b81f0005087f89 */ /* 0x000ea200000e0000 */
[----:B0-----:R-:W-:-:S03]  /*f210*/  VIADD R2, R4, 0x50 ;  /* 0x0000005004027836 */ /* 0x001fc60000000000 */
[----:B------:R-:W0:Y:S01]  /*f220*/  SHFL.IDX PT, R7, R0, 0x6, 0x181f ;  /* 0x00d81f0000077f89 */ /* 0x000e2200000e0000 */
[----:B------:R-:W-:Y:S01]  /*f230*/  @!P2 IMAD.MOV.U32 R3, RZ, RZ, R13 ;  /* 0x000000ffff03a224 */ /* 0x000fe200078e000d */
[----:B------:R-:W-:Y:S01]  /*f240*/  ISETP.GE.AND P3, PT, R2, R6, PT ;  /* 0x000000060200720c */ /* 0x000fe20003f66270 */
[----:B------:R-:W-:Y:S01]  /*f250*/  @!P2 IMAD.MOV.U32 R2, RZ, RZ, R14 ;  /* 0x000000ffff02a224 */ /* 0x000fe200078e000e */
[----:B------:R-:W-:-:S04]  /*f260*/  LOP3.LUT R23, R23, 0xfffffdff, RZ, 0xc0, !PT ;  /* 0xfffffdff17177812 */ /* 0x000fc800078ec0ff */
[----:B------:R3:W-:Y:S01]  /*f270*/  @!P2 LDGSTS.E.BYPASS.LTC128B.128 [R26+0x19c00], desc[UR36][R2.64], !P0 ;  /* 0x19c00000021aafae */ /* 0x0007e2000c101d64 */
[----:B------:R-:W-:-:S03]  /*f280*/  @P2 LOP3.LUT R23, R23, 0x200, RZ, 0xfc, !PT ;  /* 0x0000020017172812 */ /* 0x000fc600078efcff */
[----:B---3--:R-:W3:Y:S01]  /*f290*/  SHFL.IDX PT, R2, R5, 0x6, 0x181f ;  /* 0x00d81f0005027f89 */ /* 0x008ee200000e0000 */
[----:B------:R-:W-:-:S05]  /*f2a0*/  VIADD R3, R4, 0x60 ;  /* 0x0000006004037836 */ /* 0x000fca0000000000 */
[----:B------:R-:W-:Y:S02]  /*f2b0*/  ISETP.GE.AND P2, PT, R3, R6, PT ;  /* 0x000000060300720c */ /* 0x000fe40003f46270 */
[----:B-1----:R-:W-:-:S05]  /*f2c0*/  @!P3 LEA R9, P1, R20, R9, 0x1 ;  /* 0x000000091409b211 */ /* 0x002fca00078208ff */
[----:B--2---:R-:W-:-:S06]  /*f2d0*/  @!P3 IMAD.X R8, RZ, RZ, R8, P1 ;  /* 0x000000ffff08b224 */ /* 0x004fcc00008e0608 */
[----:B0-----:R-:W-:Y:S01]  /*f2e0*/  @!P2 LEA R7, P1, R20, R7, 0x1 ;  /* 0x000000071407a211 */ /* 0x001fe200078208ff */
[----:B------:R-:W-:-:S04]  /*f2f0*/  @!P4 IMAD.MOV.U32 R3, RZ, RZ, R12 ;  /* 0x000000ffff03c224 */ /* 0x000fc800078e000c */
[----:B---3--:R-:W-:Y:S02]  /*f300*/  @!P2 IMAD.X R10, RZ, RZ, R2, P1 ;  /* 0x000000ffff0aa224 */ /* 0x008fe400008e0602 */
[----:B------:R-:W-:-:S05]  /*f310*/  @!P4 IMAD.MOV.U32 R2, RZ, RZ, R15 ;  /* 0x000000ffff02c224 */ /* 0x000fca00078e000f */
[----:B------:R0:W-:Y:S01]  /*f320*/  @!P4 LDGSTS.E.BYPASS.LTC128B.128 [R26+0x1a400], desc[UR36][R2.64], !P0 ;  /* 0x1a400000021acfae */ /* 0x0001e2000c101d64 */
[----:B------:R-:W-:Y:S01]  /*f330*/  LOP3.LUT R23, R23, 0xfffffeff, RZ, 0xc0, !PT ;  /* 0xfffffeff17177812 */ /* 0x000fe200078ec0ff */
[----:B0-----:R-:W-:Y:S02]  /*f340*/  @!P3 IMAD.MOV.U32 R2, RZ, RZ, R9 ;  /* 0x000000ffff02b224 */ /* 0x001fe400078e0009 */
[----:B------:R-:W-:-:S05]  /*f350*/  @!P3 IMAD.MOV.U32 R3, RZ, RZ, R8 ;  /* 0x000000ffff03b224 */ /* 0x000fca00078e0008 */
[----:B------:R0:W-:Y:S04]  /*f360*/  @!P3 LDGSTS.E.BYPASS.LTC128B.128 [R26+0x1ac00], desc[UR36][R2.64], !P0 ;  /* 0x1ac00000021abfae */ /* 0x0001e8000c101d64 */
[----:B------:R-:W1:Y:S01]  /*f370*/  SHFL.IDX PT, R5, R5, 0x7, 0x181f ;  /* 0x00f81f0005057f89 */ /* 0x000e6200000e0000 */
[----:B0-----:R-:W-:Y:S02]  /*f380*/  @!P2 IMAD.MOV.U32 R2, RZ, RZ, R7 ;  /* 0x000000ffff02a224 */ /* 0x001fe400078e0007 */
[----:B------:R-:W-:Y:S01]  /*f390*/  @!P2 IMAD.MOV.U32 R3, RZ, RZ, R10 ;  /* 0x000000ffff03a224 */ /* 0x000fe200078e000a */
[----:B------:R-:W0:Y:S04]  /*f3a0*/  SHFL.IDX PT, R0, R0, 0x7, 0x181f ;  /* 0x00f81f0000007f89 */ /* 0x000e2800000e0000 */
[----:B------:R2:W-:Y:S01]  /*f3b0*/  @!P2 LDGSTS.E.BYPASS.LTC128B.128 [R26+0x1b400], desc[UR36][R2.64], !P0 ;  /* 0x1b400000021aafae */ /* 0x0005e2000c101d64 */
[----:B------:R-:W-:-:S04]  /*f3c0*/  @P4 LOP3.LUT R23, R23, 0x100, RZ, 0xfc, !PT ;  /* 0x0000010017174812 */ /* 0x000fc800078efcff */
[----:B------:R-:W-:-:S04]  /*f3d0*/  LOP3.LUT R23, R23, 0xffffff7f, RZ, 0xc0, !PT ;  /* 0xffffff7f17177812 */ /* 0x000fc800078ec0ff */
[----:B------:R-:W-:-:S04]  /*f3e0*/  @P3 LOP3.LUT R23, R23, 0x80, RZ, 0xfc, !PT ;  /* 0x0000008017173812 */ /* 0x000fc800078efcff */
[----:B------:R-:W-:-:S04]  /*f3f0*/  LOP3.LUT R23, R23, 0xffffffbf, RZ, 0xc0, !PT ;  /* 0xffffffbf17177812 */ /* 0x000fc800078ec0ff */
[----:B-12---:R-:W-:-:S07]  /*f400*/  @P2 LOP3.LUT R23, R23, 0x40, RZ, 0xfc, !PT ;  /* 0x0000004017172812 */ /* 0x006fce00078efcff */
.L_x_1311:
[----:B------:R-:W-:Y:S01]  /*f410*/  VIADD R4, R4, 0x70 ;  /* 0x0000007004047836 */ /* 0x000fe20000000000 */
[----:B------:R-:W-:-:S04]  /*f420*/  LOP3.LUT R23, R23, 0xffffbfff, RZ, 0xc0, !PT ;  /* 0xffffbfff17177812 */ /* 0x000fc800078ec0ff */
[----:B------:R-:W-:-:S13]  /*f430*/  ISETP.GE.AND P2, PT, R4, R6, PT ;  /* 0x000000060400720c */ /* 0x000fda0003f46270 */
[----:B0-----:R-:W-:Y:S02]  /*f440*/  @!P2 LEA R2, P1, R20, R0, 0x1 ;  /* 0x000000001402a211 */ /* 0x001fe400078208ff */
[----:B------:R-:W-:-:S03]  /*f450*/  @P2 LOP3.LUT R23, R23, 0x4000, RZ, 0xfc, !PT ;  /* 0x0000400017172812 */ /* 0x000fc600078efcff */
[----:B------:R-:W-:-:S05]  /*f460*/  @!P2 IMAD.X R3, RZ, RZ, R5, P1 ;  /* 0x000000ffff03a224 */ /* 0x000fca00008e0605 */
[----:B------:R-:W-:Y:S01]  /*f470*/  @!PT LDS RZ, [RZ] ;  /* 0x00000000fffff984 */ /* 0x000fe20000000800 */
[----:B------:R-:W-:Y:S01]  /*f480*/  @!PT LDS RZ, [RZ] ;  /* 0x00000000fffff984 */ /* 0x000fe20000000800 */
[----:B------:R-:W-:Y:S01]  /*f490*/  @!PT LDS RZ, [RZ] ;  /* 0x00000000fffff984 */ /* 0x000fe20000000800 */
[----:B------:R0:W-:Y:S01]  /*f4a0*/  @!P2 LDGSTS.E.BYPASS.LTC128B.128 [R26+0x1bc00], desc[UR36][R2.64], !P0 ;  /* 0x1bc00000021aafae */ /* 0x0001e2000c101d64 */
[----:B------:R-:W-:Y:S01]  /*f4b0*/  PLOP3.LUT P0, PT, PT, PT, PT, 0x80, 0x0 ;  /* 0x000000000000781c */ /* 0x000fe20003f0f070 */
[----:B------:R-:W-:-:S12]  /*f4c0*/  NOP ;  /* 0x0000000000007918 */ /* 0x000fd80000000000 */
.L_x_1218:
[----:B------:R-:W-:Y:S02]  /*f4d0*/  PLOP3.LUT P1, PT, P1, P0, PT, 0xa2, 0x0 ;  /* 0x000000000000781c */ /* 0x000fe40000f21472 */
[----:B------:R-:W-:-:S08]  /*f4e0*/  @P0 R2UR P1, UR4, R22 ;  /* 0x00000000160402ca */ /* 0x000fd00000020000 */
[----:B------:R-:W-:-:S05]  /*f4f0*/  @P0 PLOP3.LUT P0, PT, P1, PT, PT, 0x80, 0x0 ;  /* 0x000000000000081c */ /* 0x000fca0000f0f070 */
[----:B------:R-:W-:Y:S01]  /*f500*/  @!P1 SYNCS.ARRIVE.TRANS64.RED.A0T1 RZ, [UR4+0x32400], RZ ;  /* 0x032400ffffff99a7 */ /* 0x000fe20008200404 */
[----:B------:R-:W-:Y:S07]  /*f510*/  @!P1 ARRIVES.LDGSTSBAR.64.TRANSCNT [UR4+0x32400] ;  /* 0x03240000ff0099b0 */ /* 0x000fee0008000a84 */
[----:B------:R-:W-:Y:S05]  /*f520*/  @P0 BRA.U.ANY `(.L_x_1218) ;  /* 0xfffffffd00e80947 */ /* 0x000fea000393ffff */
[----:B------:R-:W-:Y:S01]  /*f530*/  NOP ;  /* 0x0000000000007918 */ /* 0x000fe20000000000 */
[----:B------:R-:W-:Y:S01]  /*f540*/  VIADD R0, R22, 0x22400 ;  /* 0x0002240016007836 */ /* 0x000fe20000000000 */
[----:B------:R1:W-:Y:S01]  /*f550*/  SYNCS.ARRIVE.TRANS64.A1T0 RZ, [R22+URZ+0x32400], RZ ;  /* 0x032400ff16ff79a7 */ /* 0x0003e2000810003f */
[----:B------:R-:W-:Y:S03]  /*f560*/  BSSY B6, `(.L_x_1219) ;  /* 0x0000013000067945 */ /* 0x000fe60003800000 */
[----:B------:R-:W-:-:S13]  /*f570*/  LOP3.LUT P0, RZ, R0, 0x3ff, RZ, 0xc0, !PT ;  /* 0x000003ff00ff7812 */ /* 0x000fda000780c0ff */
[----:B-1----:R-:W-:Y:S05]  /*f580*/  @!P0 BRA `(.L_x_1220) ;  /* 0x0000000000408947 */ /* 0x002fea0003800000 */
[----:B0-----:R-:W-:Y:S01]  /*f590*/  MOV R2, 0x0 ;  /* 0x0000000000027802 */ /* 0x001fe20000000f00 */
[----:B------:R-:W-:Y:S01]  /*f5a0*/  ULDC.64 UR6, c[0x4][0x98] ;  /* 0x0100260000067ab9 */ /* 0x000fe20000000a00 */
[----:B------:R-:W-:Y:S01]  /*f5b0*/  ULDC.64 UR8, c[0x4][0xa0] ;  /* 0x0100280000087ab9 */ /* 0x000fe20000000a00 */
[----:B------:R-:W-:Y:S01]  /*f5c0*/  ULDC.64 UR4, c[0x4][0x28] ;  /* 0x01000a0000047ab9 */ /* 0x000fe20000000a00 */
[----:B------:R-:W-:Y:S01]  /*f5d0*/  IMAD.U32 R4, RZ, RZ, UR6 ;  /* 0x00000006ff047e24 */ /* 0x000fe2000f8e00ff */
[----:B------:R-:W-:Y:S01]  /*f5e0*/  MOV R10, UR4 ;  /* 0x00000004000a7c02 */ /* 0x000fe20008000f00 */
[----:B------:R-:W0:Y:S01]  /*f5f0*/  LDC.64 R2, c[0x4][R2] ;  /* 0x0100000002027b82 */ /* 0x000e220000000a00 */
[----:B------:R-:W-:Y:S02]  /*f600*/  IMAD.U32 R5, RZ, RZ, UR7 ;  /* 0x00000007ff057e24 */ /* 0x000fe4000f8e00ff */
[----:B------:R-:W-:Y:S02]  /*f610*/  IMAD.U32 R6, RZ, RZ, UR8 ;  /* 0x00000008ff067e24 */ /* 0x000fe4000f8e00ff */
[----:B------:R-:W-:-:S02]  /*f620*/  IMAD.U32 R7, RZ, RZ, UR9 ;  /* 0x00000009ff077e24 */ /* 0x000fc4000f8e00ff */
[----:B------:R-:W-:Y:S02]  /*f630*/  IMAD.U32 R11, RZ, RZ, UR5 ;  /* 0x00000005ff0b7e24 */ /* 0x000fe4000f8e00ff */
[----:B------:R-:W-:Y:S02]  /*f640*/  IMAD.MOV.U32 R8, RZ, RZ, 0x70 ;  /* 0x00000070ff087424 */ /* 0x000fe400078e00ff */
[----:B------:R-:W-:Y:S02]  /*f650*/  IMAD.MOV.U32 R12, RZ, RZ, 0x1 ;  /* 0x00000001ff0c7424 */ /* 0x000fe400078e00ff */
[----:B------:R-:W-:-:S07]  /*f660*/  IMAD.MOV.U32 R13, RZ, RZ, RZ ;  /* 0x000000ffff0d7224 */ /* 0x000fce00078e00ff */
[----:B------:R-:W-:-:S07]  /*f670*/  LEPC R20, `(.L_x_1220) ;  /* 0x000000001014794e */ /* 0x000fce0000000000 */
[----:B0-----:R-:W-:Y:S05]  /*f680*/  CALL.ABS.NOINC R2 ;  /* 0x0000000002007343 */ /* 0x001fea0003c00000 */
.L_x_1220:
[----:B------:R-:W-:Y:S05]  /*f690*/  BSYNC B6 ;  /* 0x0000000000067941 */ /* 0x000fea0003800000 */
.L_x_1219:
[----:B------:R-:W2:Y:S01]  /*f6a0*/  LDL.LU R21, [R1] ;  /* 0x0000000001157983 */ /* 0x000ea20000300800 */
[----:B0-----:R-:W0:Y:S01]  /*f6b0*/  LDC R2, c[0x0][0x448] ;  /* 0x00011200ff027b82 */ /* 0x001e220000000800 */
[----:B------:R-:W-:Y:S02]  /*f6c0*/  ULDC.64 UR4, c[0x0][0x398] ;  /* 0x0000e60000047ab9 */ /* 0x000fe40000000a00 */
[----:B------:R-:W3:Y:S01]  /*f6d0*/  LDL.LU R20, [R1+0x8] ;  /* 0x0000080001147983 */ /* 0x000ee20000300800 */
[----:B0-----:R-:W-:-:S13]  /*f6e0*/  ISETP.NE.AND P6, PT, R2, 0x1, PT ;  /* 0x000000010200780c */ /* 0x001fda0003fc5270 */
[----:B------:R-:W0:Y:S08]  /*f6f0*/  @P6 LDC R3, c[0x0][0x44c] ;  /* 0x00011300ff036b82 */ /* 0x000e300000000800 */
[----:B------:R-:W1:Y:S01]  /*f700*/  @P6 LDC R2, c[0x0][0x450] ;  /* 0x00011400ff026b82 */ /* 0x000e620000000800 */
[----:B------:R-:W-:Y:S02]  /*f710*/  IMAD.MOV.U32 R0, RZ, RZ, R17 ;  /* 0x000000ffff007224 */ /* 0x000fe400078e0011 */
[----:B0-----:R-:W-:-:S05]  /*f720*/  @P6 IMAD.HI.U32 R3, R17, R3, RZ ;  /* 0x0000000311036227 */ /* 0x001fca00078e00ff */
[----:B-1----:R-:W-:Y:S01]  /*f730*/  @P6 SHF.R.U32.HI R0, RZ, R2, R3 ;  /* 0x00000002ff006219 */ /* 0x002fe20000011603 */
[----:B------:R-:W-:Y:S01]  /*f740*/  IMAD.WIDE.U32 R2, R35, UR4, RZ ;  /* 0x0000000423027c25 */ /* 0x000fe2000f8e00ff */
[----:B------:R-:W0:Y:S02]  /*f750*/  S2R R8, SR_TID.X ;  /* 0x0000000000087919 */ /* 0x000e240000002100 */
[----:B------:R-:W-:Y:S01]  /*f760*/  SHF.R.S32.HI R5, RZ, 0x1f, R0 ;  /* 0x0000001fff057819 */ /* 0x000fe20000011400 */
[----:B0-----:R-:W-:-:S05]  /*f770*/  IMAD.SHL.U32 R8, R8, 0x8, RZ ;  /* 0x0000000808087824 */ /* 0x001fca00078e00ff */
[----:B------:R-:W-:Y:S01]  /*f780*/  LOP3.LUT R8, R8, 0x38, RZ, 0xc0, !PT ;  /* 0x0000003808087812 */ /* 0x000fe200078ec0ff */
[----:B--2---:R-:W-:-:S04]  /*f790*/  IMAD R4, R21, UR4, RZ ;  /* 0x0000000415047c24 */ /* 0x004fc8000f8e02ff */
[----:B------:R-:W-:Y:S01]  /*f7a0*/  IMAD R4, R35, UR5, R4 ;  /* 0x0000000523047c24 */ /* 0x000fe2000f8e0204 */
[----:B------:R-:W-:-:S03]  /*f7b0*/  ULDC.64 UR4, c[0x0][0x3d8] ;  /* 0x0000f60000047ab9 */ /* 0x000fc60000000a00 */
[----:B------:R-:W-:Y:S02]  /*f7c0*/  IMAD.IADD R3, R3, 0x1, R4 ;  /* 0x0000000103037824 */ /* 0x000fe400078e0204 */
[----:B------:R-:W-:-:S04]  /*f7d0*/  IMAD.WIDE.U32 R2, R18, UR4, R2 ;  /* 0x0000000412027c25 */ /* 0x000fc8000f8e0002 */
[----:B------:R-:W-:Y:S01]  /*f7e0*/  IMAD R3, R18, UR5, R3 ;  /* 0x0000000512037c24 */ /* 0x000fe2000f8e0203 */
[----:B------:R-:W-:Y:S02]  /*f7f0*/  ULDC.64 UR4, c[0x0][0x3e0] ;  /* 0x0000f80000047ab9 */ /* 0x000fe40000000a00 */
[----:B---3--:R-:W-:Y:S02]  /*f800*/  IMAD R4, R20, UR4, RZ ;  /* 0x0000000414047c24 */ /* 0x008fe4000f8e02ff */
[----:B------:R-:W0:Y:S01]  /*f810*/  S2R R20, SR_TID.X ;  /* 0x0000000000147919 */ /* 0x000e220000002100 */
[----:B------:R-:W-:Y:S01]  /*f820*/  IMAD.WIDE.U32 R2, R34, UR4, R2 ;  /* 0x0000000422027c25 */ /* 0x000fe2000f8e0002 */
[----:B------:R-:W-:-:S03]  /*f830*/  ULDC UR4, c[0x0][0x448] ;  /* 0x0001120000047ab9 */ /* 0x000fc60000000800 */
[----:B------:R-:W-:-:S04]  /*f840*/  IMAD R4, R34, UR5, R4 ;  /* 0x0000000522047c24 */ /* 0x000fc8000f8e0204 */
[----:B------:R-:W-:Y:S02]  /*f850*/  IMAD.IADD R3, R3, 0x1, R4 ;  /* 0x0000000103037824 */ /* 0x000fe400078e0204 */
[----:B------:R-:W-:-:S04]  /*f860*/  IMAD.MOV R4, RZ, RZ, -R0 ;  /* 0x000000ffff047224 */ /* 0x000fc800078e0a00 */
[----:B------:R-:W-:Y:S01]  /*f870*/  IMAD R4, R4, UR4, R17 ;  /* 0x0000000404047c24 */ /* 0x000fe2000f8e0211 */
[----:B------:R-:W-:Y:S02]  /*f880*/  ULDC.64 UR4, c[0x0][0x3d0] ;  /* 0x0000f40000047ab9 */ /* 0x000fe40000000a00 */
[----:B------:R-:W-:Y:S02]  /*f890*/  IMAD R5, R5, UR4, RZ ;  /* 0x0000000405057c24 */ /* 0x000fe4000f8e02ff */
[----:B------:R-:W-:-:S04]  /*f8a0*/  IMAD.WIDE.U32 R2, R0, UR4, R2 ;  /* 0x0000000400027c25 */ /* 0x000fc8000f8e0002 */
[----:B------:R-:W-:Y:S01]  /*f8b0*/  IMAD R5, R0, UR5, R5 ;  /* 0x0000000500057c24 */ /* 0x000fe2000f8e0205 */
[----:B------:R-:W-:Y:S01]  /*f8c0*/  SHF.R.S32.HI R0, RZ, 0x1f, R4 ;  /* 0x0000001fff007819 */ /* 0x000fe20000011404 */
[----:B------:R-:W-:Y:S02]  /*f8d0*/  ULDC.64 UR4, c[0x0][0x3c8] ;  /* 0x0000f20000047ab9 */ /* 0x000fe40000000a00 */
[----:B------:R-:W-:Y:S02]  /*f8e0*/  IMAD.IADD R3, R3, 0x1, R5 ;  /* 0x0000000103037824 */ /* 0x000fe400078e0205 */
[----:B------:R-:W-:Y:S02]  /*f8f0*/  IMAD R0, R0, UR4, RZ ;  /* 0x0000000400007c24 */ /* 0x000fe4000f8e02ff */
[----:B0-----:R-:W-:Y:S02]  /*f900*/  IMAD.SHL.U32 R20, R20, 0x8, RZ ;  /* 0x0000000814147824 */ /* 0x001fe400078e00ff */
[----:B------:R-:W-:-:S02]  /*f910*/  IMAD R0, R4, UR5, R0 ;  /* 0x0000000504007c24 */ /* 0x000fc4000f8e0200 */
[----:B------:R-:W-:Y:S01]  /*f920*/  IMAD.WIDE.U32 R2, R4, UR4, R2 ;  /* 0x0000000404027c25 */ /* 0x000fe2000f8e0002 */
[----:B------:R-:W-:Y:S01]  /*f930*/  ULDC.64 UR4, c[0x0][0x390] ;  /* 0x0000e40000047ab9 */ /* 0x000fe20000000a00 */
[----:B------:R-:W-:Y:S02]  /*f940*/  LOP3.LUT R20, R20, 0x38, RZ, 0xc0, !PT ;  /* 0x0000003814147812 */ /* 0x000fe400078ec0ff */
[----:B------:R-:W-:Y:S01]  /*f950*/  IMAD.IADD R3, R3, 0x1, R0 ;  /* 0x0000000103037824 */ /* 0x000fe200078e0200 */
[----:B------:R-:W-:Y:S01]  /*f960*/  LEA R0, P0, R2, UR4, 0x1 ;  /* 0x0000000402007c11 */ /* 0x000fe2000f8008ff */
[----:B------:R-:W-:Y:S01]  /*f970*/  ULDC UR4, c[0x0][0x3b8] ;  /* 0x0000ee0000047ab9 */ /* 0x000fe20000000800 */
[C---:B------:R-:W-:Y:S02]  /*f980*/  LOP3.LUT R9, R20.reuse, 0x40, RZ, 0xfc, !PT ;  /* 0x0000004014097812 */ /* 0x040fe400078efcff */
[C---:B------:R-:W-:Y:S02]  /*f990*/  LOP3.LUT R7, R20.reuse, 0x80, RZ, 0xfc, !PT ;  /* 0x0000008014077812 */ /* 0x040fe400078efcff */
[----:B------:R-:W-:-:S02]  /*f9a0*/  LOP3.LUT R6, R20, 0xc0, RZ, 0xfc, !PT ;  /* 0x000000c014067812 */ /* 0x000fc400078efcff */
[----:B------:R-:W-:Y:S01]  /*f9b0*/  LEA.HI.X R4, R2, UR5, R3, 0x1, P0 ;  /* 0x0000000502047c11 */ /* 0x000fe200080f0c03 */
[----:B------:R-:W-:Y:S01]  /*f9c0*/  UMOV UR5, 0xffffffff ;  /* 0xffffffff00057882 */ /* 0x000fe20000000000 */
[----:B------:R-:W-:Y:S02]  /*f9d0*/  ISETP.GE.AND P4, PT, R8, UR4, PT ;  /* 0x0000000408007c0c */ /* 0x000fe4000bf86270 */
[----:B------:R-:W-:Y:S02]  /*f9e0*/  ISETP.GE.AND P3, PT, R9, UR4, PT ;  /* 0x0000000409007c0c */ /* 0x000fe4000bf66270 */
[----:B------:R-:W-:Y:S02]  /*f9f0*/  ISETP.GE.AND P2, PT, R7, UR4, PT ;  /* 0x0000000407007c0c */ /* 0x000fe4000bf46270 */
[----:B------:R-:W-:Y:S01]  /*fa00*/  ISETP.GE.AND P1, PT, R6, UR4, PT ;  /* 0x0000000406007c0c */ /* 0x000fe2000bf26270 */
[----:B------:R-:W-:-:S12]  /*fa10*/  BRA.DIV UR5, `(.L_x_1221) ;  /* 0x0000004605607947 */ /* 0x000fd8000b800000 */
[----:B------:R-:W0:Y:S01]  /*fa20*/  SHFL.IDX PT, R14, R0, RZ, 0x181f ;  /* 0x00181fff000e7589 */ /* 0x000e2200000e0000 */
[C---:B------:R-:W-:Y:S02]  /*fa30*/  LOP3.LUT P6, RZ, R23.reuse, 0x2000, RZ, 0xc0, !PT ;  /* 0x0000200017ff7812 */ /* 0x040fe400078cc0ff */
[----:B------:R-:W-:Y:S01]  /*fa40*/  LOP3.LUT P5, RZ, R23, 0x1000, RZ, 0xc0, !PT ;  /* 0x0000100017ff7812 */ /* 0x000fe200078ac0ff */
[----:B------:R-:W1:Y:S10]  /*fa50*/  SHFL.IDX PT, R2, R4, RZ, 0x181f ;  /* 0x00181fff04027589 */ /* 0x000e7400000e0000 */
[----:B0-----:R-:W-:-:S02]  /*fa60*/  @!P6 LEA R5, P0, R8, R14, 0x1 ;  /* 0x0000000e0805e211 */ /* 0x001fc400078008ff */
[----:B------:R-:W0:Y:S03]  /*fa70*/  SHFL.IDX PT, R14, R0, 0x1, 0x181f ;  /* 0x00381f00000e7f89 */ /* 0x000e2600000e0000 */
[----:B-1----:R-:W-:Y:S02]  /*fa80*/  @!P6 IMAD.X R3, RZ, RZ, R2, P0 ;  /* 0x000000ffff03e224 */ /* 0x002fe400000e0602 */
[----:B------:R-:W-:Y:S02]  /*fa90*/  @!P6 IMAD.MOV.U32 R2, RZ, RZ, R5 ;  /* 0x000000ffff02e224 */ /* 0x000fe400078e0005 */
[----:B------:R-:W1:Y:S04]  /*faa0*/  SHFL.IDX PT, R5, R4, 0x1, 0x181f ;  /* 0x00381f0004057f89 */ /* 0x000e6800000e0000 */
[----:B------:R-:W-:Y:S04]  /*fab0*/  @!P6 LDGSTS.E.BYPASS.LTC128B.128 [R26+0x22400], desc[UR36][R2.64], !P4 ;  /* 0x22400000021aefae */ /* 0x000fe8000e101d64 */
[----:B------:R-:W-:Y:S04]  /*fac0*/  @!P6 LDGSTS.E.BYPASS.LTC128B.128 [R26+0x26400], desc[UR36][R2.64+0x80], !P3 ;  /* 0x26400080021aefae */ /* 0x000fe8000d901d64 */
[----:B------:R-:W-:Y:S04]  /*fad0*/  @!P6 LDGSTS.E.BYPASS.LTC128B.128 [R26+0x2a400], desc[UR36][R2.64+0x100], !P2 ;  /* 0x2a400100021aefae */ /* 0x000fe8000d101d64 */
[----:B------:R2:W-:Y:S01]  /*fae0*/  @!P6 LDGSTS.E.BYPASS.LTC128B.128 [R26+0x2e400], desc[UR36][R2.64+0x180], !P1 ;  /* 0x2e400180021aefae */ /* 0x0005e2000c901d64 */
[----:B0-----:R-:W-:-:S02]  /*faf0*/  @!P5 LEA R6, P0, R8, R14, 0x1 ;  /* 0x0000000e0806d211 */ /* 0x001fc400078008ff */
[C---:B------:R-:W-:Y:S01]  /*fb00*/  LOP3.LUT P6, RZ, R23.reuse, 0x80, RZ, 0xc0, !PT ;  /* 0x0000008017ff7812 */ /* 0x040fe200078cc0ff */
[----:B------:R-:W0:Y:S01]  /*fb10*/  SHFL.IDX PT, R14, R0, 0x2, 0x181f ;  /* 0x00581f00000e7f89 */ /* 0x000e2200000e0000 */
[----:B------:R-:W-:Y:S01]  /*fb20*/  LOP3.LUT R23, R23, 0xfff7ffff, RZ, 0xc0, !PT ;  /* 0xfff7ffff17177812 */ /* 0x000fe200078ec0ff */
[----:B-1----:R-:W-:Y:S02]  /*fb30*/  @!P5 IMAD.X R7, RZ, RZ, R5, P0 ;  /* 0x000000ffff07d224 */ /* 0x002fe400000e0605 */
[----:B------:R-:W1:Y:S01]  /*fb40*/  SHFL.IDX PT, R5, R4, 0x2, 0x181f ;  /* 0x00581f0004057f89 */ /* 0x000e6200000e0000 */
[----:B--2---:R-:W-:Y:S02]  /*fb50*/  @!P5 IMAD.MOV.U32 R2, RZ, RZ, R6 ;  /* 0x000000ffff02d224 */ /* 0x004fe400078e0006 */
[----:B------:R-:W-:-:S05]  /*fb60*/  @!P5 IMAD.MOV.U32 R3, RZ, RZ, R7 ;  /* 0x000000ffff03d224 */ /* 0x000fca00078e0007 */
[----:B------:R-:W-:Y:S01]  /*fb70*/  @P6 LOP3.LUT R23, R23, 0x80000, RZ, 0xfc, !PT ;  /* 0x0008000017176812 */ /* 0x000fe200078efcff */
[----:B------:R-:W-:Y:S03]  /*fb80*/  @!P5 LDGSTS.E.BYPASS.LTC128B.128 [R26+0x22c00], desc[UR36][R2.64], !P4 ;  /* 0x22c00000021adfae */ /* 0x000fe6000e101d64 */
[C---:B------:R-:W-:Y:S01]  /*fb90*/  LOP3.LUT P6, RZ, R23.reuse, 0x200, RZ, 0xc0, !PT ;  /* 0x0000020017ff7812 */ /* 0x040fe200078cc0ff */
[----:B------:R-:W-:Y:S04]  /*fba0*/  @!P5 LDGSTS.E.BYPASS.LTC128B.128 [R26+0x26c00], desc[UR36][R2.64+0x80], !P3 ;  /* 0x26c00080021adfae */ /* 0x000fe8000d901d64 */
[----:B------:R-:W-:Y:S04]  /*fbb0*/  @!P5 LDGSTS.E.BYPASS.LTC128B.128 [R26+0x2ac00], desc[UR36][R2.64+0x100], !P2 ;  /* 0x2ac00100021adfae */ /* 0x000fe8000d101d64 */
[----:B------:R2:W-:Y:S01]  /*fbc0*/  @!P5 LDGSTS.E.BYPASS.LTC128B.128 [R26+0x2ec00], desc[UR36][R2.64+0x180], !P1 ;  /* 0x2ec00180021adfae */ /* 0x0005e2000c901d64 */
[----:B------:R-:W-:-:S02]  /*fbd0*/  LOP3.LUT P5, RZ, R23, 0x40, RZ, 0xc0, !PT ;  /* 0x0000004017ff7812 */ /* 0x000fc400078ac0ff */
[----:B------:R-:W-:-:S11]  /*fbe0*/  LOP3.LUT R23, R23, 0xfffbffff, RZ, 0xc0, !PT ;  /* 0xfffbffff17177812 */ /* 0x000fd600078ec0ff */
[----:B------:R-:W-:-:S04]  /*fbf0*/  @P5 LOP3.LUT R23, R23, 0x40000, RZ, 0xfc, !PT ;  /* 0x0004000017175812 */ /* 0x000fc800078efcff */
[C---:B------:R-:W-:Y:S02]  /*fc00*/  LOP3.LUT P5, RZ, R23.reuse, 0x100, RZ, 0xc0, !PT ;  /* 0x0000010017ff7812 */ /* 0x040fe400078ac0ff */
[----:B------:R-:W-:-:S11]  /*fc10*/  LOP3.LUT R23, R23, 0xffefffff, RZ, 0xc0, !PT ;  /* 0xffefffff17177812 */ /* 0x000fd600078ec0ff */
[----:B------:R-:W-:-:S04]  /*fc20*/  @P5 LOP3.LUT R23, R23, 0x100000, RZ, 0xfc, !PT ;  /* 0x0010000017175812 */ /* 0x000fc800078efcff */
[----:B------:R-:W-:-:S13]  /*fc30*/  LOP3.LUT P5, RZ, R23, 0x800, RZ, 0xc0, !PT ;  /* 0x0000080017ff7812 */ /* 0x000fda00078ac0ff */
[----:B0-----:R-:W-:Y:S02]  /*fc40*/  @!P5 LEA R6, P0, R8, R14, 0x1 ;  /* 0x0000000e0806d211 */ /* 0x001fe400078008ff */
[----:B------:R-:W0:Y:S03]  /*fc50*/  SHFL.IDX PT, R14, R0, 0x3, 0x181f ;  /* 0x00781f00000e7f89 */ /* 0x000e2600000e0000 */
[----:B-1----:R-:W-:Y:S02]  /*fc60*/  @!P5 IMAD.X R7, RZ, RZ, R5, P0 ;  /* 0x000000ffff07d224 */ /* 0x002fe400000e0605 */
[----:B------:R-:W1:Y:S01]  /*fc70*/  SHFL.IDX PT, R5, R4, 0x3, 0x181f ;  /* 0x00781f0004057f89 */ /* 0x000e6200000e0000 */
[----:B--2---:R-:W-:Y:S02]  /*fc80*/  @!P5 IMAD.MOV.U32 R2, RZ, RZ, R6 ;  /* 0x000000ffff02d224 */ /* 0x004fe400078e0006 */
[----:B------:R-:W-:-:S05]  /*fc90*/  @!P5 IMAD.MOV.U32 R3, RZ, RZ, R7 ;  /* 0x000000ffff03d224 */ /* 0x000fca00078e0007 */
[----:B------:R-:W-:Y:S04]  /*fca0*/  @!P5 LDGSTS.E.BYPASS.LTC128B.128 [R26+0x23400], desc[UR36][R2.64], !P4 ;  /* 0x23400000021adfae */ /* 0x000fe8000e101d64 */
[----:B------:R-:W-:Y:S04]  /*fcb0*/  @!P5 LDGSTS.E.BYPASS.LTC128B.128 [R26+0x27400], desc[UR36][R2.64+0x80], !P3 ;  /* 0x27400080021adfae */ /* 0x000fe8000d901d64 */
[----:B------:R-:W-:Y:S01]  /*fcc0*/  @!P5 LDGSTS.E.BYPASS.LTC128B.128 [R26+0x2b400], desc[UR36][R2.64+0x100], !P2 ;  /* 0x2b400100021adfae */ /* 0x000fe2000d101d64 */
[----:B0-----:R-:W-:-:S03]  /*fcd0*/  @!P6 LEA R6, P0, R8, R14, 0x1 ;  /* 0x0000000e0806e211 */ /* 0x001fc600078008ff */
[----:B------:R0:W-:Y:S01]  /*fce0*/  @!P5 LDGSTS.E.BYPASS.LTC128B.128 [R26+0x2f400], desc[UR36][R2.64+0x180], !P1 ;  /* 0x2f400180021adfae */ /* 0x0001e2000c901d64 */
[----:B------:R-:W-:-:S03]  /*fcf0*/  LOP3.LUT P5, RZ, R23, 0x100000, RZ, 0xc0, !PT ;  /* 0x0010000017ff7812 */ /* 0x000fc600078ac0ff */
[----:B------:R-:W2:Y:S01]  /*fd00*/  SHFL.IDX PT, R14, R0, 0x4, 0x181f ;  /* 0x00981f00000e7f89 */ /* 0x000ea200000e0000 */
[----:B-1----:R-:W-:-:S03]  /*fd10*/  @!P6 IMAD.X R7, RZ, RZ, R5, P0 ;  /* 0x000000ffff07e224 */ /* 0x002fc600000e0605 */
[----:B------:R-:W1:Y:S01]  /*fd20*/  SHFL.IDX PT, R5, R4, 0x4, 0x181f ;  /* 0x00981f0004057f89 */ /* 0x000e6200000e0000 */
[----:B0-----:R-:W-:Y:S02]  /*fd30*/  @!P6 IMAD.MOV.U32 R2, RZ, RZ, R6 ;  /* 0x000000ffff02e224 */ /* 0x001fe400078e0006 */
[----:B------:R-:W-:-:S05]  /*fd40*/  @!P6 IMAD.MOV.U32 R3, RZ, RZ, R7 ;  /* 0x000000ffff03e224 */ /* 0x000fca00078e0007 */
[----:B------:R-:W-:Y:S04]  /*fd50*/  @!P6 LDGSTS.E.BYPASS.LTC128B.128 [R26+0x23c00], desc[UR36][R2.64], !P4 ;  /* 0x23c00000021aefae */ /* 0x000fe8000e101d64 */
[----:B------:R-:W-:Y:S04]  /*fd60*/  @!P6 LDGSTS.E.BYPASS.LTC128B.128 [R26+0x27c00], desc[UR36][R2.64+0x80], !P3 ;  /* 0x27c00080021aefae */ /* 0x000fe8000d901d64 */
[----:B------:R-:W-:Y:S01]  /*fd70*/  @!P6 LDGSTS.E.BYPASS.LTC128B.128 [R26+0x2bc00], desc[UR36][R2.64+0x100], !P2 ;  /* 0x2bc00100021aefae */ /* 0x000fe2000d101d64 */
[----:B--2---:R-:W-:-:S03]  /*fd80*/  @!P5 LEA R6, P0, R8, R14, 0x1 ;  /* 0x0000000e0806d211 */ /* 0x004fc600078008ff */
[----:B------:R-:W0:Y:S02]  /*fd90*/  SHFL.IDX PT, R14, R0, 0x5, 0x181f ;  /* 0x00b81f00000e7f89 */ /* 0x000e2400000e0000 */
[----:B-1----:R-:W-:Y:S02]  /*fda0*/  @!P5 IMAD.X R7, RZ, RZ, R5, P0 ;  /* 0x000000ffff07d224 */ /* 0x002fe400000e0605 */
[----:B------:R-:W1:Y:S04]  /*fdb0*/  SHFL.IDX PT, R5, R4, 0x5, 0x181f ;  /* 0x00b81f0004057f89 */ /* 0x000e6800000e0000 */
[----:B------:R2:W-:Y:S01]  /*fdc0*/  @!P6 LDGSTS.E.BYPASS.LTC128B.128 [R26+0x2fc00], desc[UR36][R2.64+0x180], !P1 ;  /* 0x2fc00180021aefae */ /* 0x0005e2000c901d64 */
[----:B------:R-:W-:Y:S01]  /*fdd0*/  LOP3.LUT P6, RZ, R23, 0x80000, RZ, 0xc0, !PT ;  /* 0x0008000017ff7812 */ /* 0x000fe200078cc0ff */
[----:B--2---:R-:W-:-:S02]  /*fde0*/  @!P5 IMAD.MOV.U32 R2, RZ, RZ, R6 ;  /* 0x000000ffff02d224 */ /* 0x004fc400078e0006 */
[----:B------:R-:W-:-:S10]  /*fdf0*/  @!P5 IMAD.MOV.U32 R3, RZ, RZ, R7 ;  /* 0x000000ffff03d224 */ /* 0x000fd400078e0007 */
[----:B0-----:R-:W-:Y:S02]  /*fe00*/  @!P6 LEA R6, P0, R8, R14, 0x1 ;  /* 0x0000000e0806e211 */ /* 0x001fe400078008ff */
[----:B------:R-:W0:Y:S03]  /*fe10*/  SHFL.IDX PT, R14, R0, 0x6, 0x181f ;  /* 0x00d81f00000e7f89 */ /* 0x000e2600000e0000 */
[----:B-1----:R-:W-:Y:S01]  /*fe20*/  @!P6 IMAD.X R7, RZ, RZ, R5, P0 ;  /* 0x000000ffff07e224 */ /* 0x002fe200000e0605 */
[----:B------:R-:W-:Y:S04]  /*fe30*/  @!P5 LDGSTS.E.BYPASS.LTC128B.128 [R26+0x24400], desc[UR36][R2.64], !P4 ;  /* 0x24400000021adfae */ /* 0x000fe8000e101d64 */
[----:B------:R-:W1:Y:S04]  /*fe40*/  SHFL.IDX PT, R5, R4, 0x6, 0x181f ;  /* 0x00d81f0004057f89 */ /* 0x000e6800000e0000 */
[----:B------:R-:W-:Y:S04]  /*fe50*/  @!P5 LDGSTS.E.BYPASS.LTC128B.128 [R26+0x28400], desc[UR36][R2.64+0x80], !P3 ;  /* 0x28400080021adfae */ /* 0x000fe8000d901d64 */
[----:B------:R-:W-:Y:S04]  /*fe60*/  @!P5 LDGSTS.E.BYPASS.LTC128B.128 [R26+0x2c400], desc[UR36][R2.64+0x100], !P2 ;  /* 0x2c400100021adfae */ /* 0x000fe8000d101d64 */
[----:B------:R2:W-:Y:S01]  /*fe70*/  @!P5 LDGSTS.E.BYPASS.LTC128B.128 [R26+0x30400], desc[UR36][R2.64+0x180], !P1 ;  /* 0x30400180021adfae */ /* 0x0005e2000c901d64 */
[----:B------:R-:W-:Y:S01]  /*fe80*/  LOP3.LUT P5, RZ, R23, 0x40000, RZ, 0xc0, !PT ;  /* 0x0004000017ff7812 */ /* 0x000fe200078ac0ff */
[----:B--2---:R-:W-:-:S02]  /*fe90*/  @!P6 IMAD.MOV.U32 R2, RZ, RZ, R6 ;  /* 0x000000ffff02e224 */ /* 0x004fc400078e0006 */
[----:B------:R-:W-:-:S10]  /*fea0*/  @!P6 IMAD.MOV.U32 R3, RZ, RZ, R7 ;  /* 0x000000ffff03e224 */ /* 0x000fd400078e0007 */
[----:B0-----:R-:W-:Y:S02]  /*feb0*/  @!P5 LEA R6, P0, R8, R14, 0x1 ;  /* 0x0000000e0806d211 */ /* 0x001fe400078008ff */
[----:B------:R0:W2:Y:S03]  /*fec0*/  SHFL.IDX PT, R14, R0, 0x7, 0x181f ;  /* 0x00f81f00000e7f89 */ /* 0x0000a600000e0000 */
[----:B-1----:R-:W-:Y:S01]  /*fed0*/  @!P5 IMAD.X R7, RZ, RZ, R5, P0 ;  /* 0x000000ffff07d224 */ /* 0x002fe200000e0605 */
[----:B------:R-:W-:Y:S04]  /*fee0*/  @!P6 LDGSTS.E.BYPASS.LTC128B.128 [R26+0x24c00], desc[UR36][R2.64], !P4 ;  /* 0x24c00000021aefae */ /* 0x000fe8000e101d64 */
[----:B------:R-:W-:Y:S04]  /*fef0*/  @!P6 LDGSTS.E.BYPASS.LTC128B.128 [R26+0x28c00], desc[UR36][R2.64+0x80], !P3 ;  /* 0x28c00080021aefae */ /* 0x000fe8000d901d64 */
[----:B------:R-:W-:Y:S04]  /*ff00*/  @!P6 LDGSTS.E.BYPASS.LTC128B.128 [R26+0x2cc00], desc[UR36][R2.64+0x100], !P2 ;  /* 0x2cc00100021aefae */ /* 0x000fe8000d101d64 */
[----:B------:R1:W-:Y:S04]  /*ff10*/  @!P6 LDGSTS.E.BYPASS.LTC128B.128 [R26+0x30c00], desc[UR36][R2.64+0x180], !P1 ;  /* 0x30c00180021aefae */ /* 0x0003e8000c901d64 */
[----:B------:R0:W3:Y:S01]  /*ff20*/  SHFL.IDX PT, R5, R4, 0x7, 0x181f ;  /* 0x00f81f0004057f89 */ /* 0x0000e200000e0000 */
[----:B-1----:R-:W-:-:S02]  /*ff30*/  @!P5 IMAD.MOV.U32 R2, RZ, RZ, R6 ;  /* 0x000000ffff02d224 */ /* 0x002fc400078e0006 */
[----:B------:R-:W-:-:S05]  /*ff40*/  @!P5 IMAD.MOV.U32 R3, RZ, RZ, R7 ;  /* 0x000000ffff03d224 */ /* 0x000fca00078e0007 */
[----:B------:R0:W-:Y:S04]  /*ff50*/  @!P5 LDGSTS.E.BYPASS.LTC128B.128 [R26+0x25400], desc[UR36][R2.64], !P4 ;  /* 0x25400000021adfae */ /* 0x0001e8000e101d64 */
[----:B------:R0:W-:Y:S04]  /*ff60*/  @!P5 LDGSTS.E.BYPASS.LTC128B.128 [R26+0x29400], desc[UR36][R2.64+0x80], !P3 ;  /* 0x29400080021adfae */ /* 0x0001e8000d901d64 */
[----:B------:R0:W-:Y:S04]  /*ff70*/  @!P5 LDGSTS.E.BYPASS.LTC128B.128 [R26+0x2d400], desc[UR36][R2.64+0x100], !P2 ;  /* 0x2d400100021adfae */ /* 0x0001e8000d101d64 */
[----:B--23--:R0:W-:Y:S02]  /*ff80*/  @!P5 LDGSTS.E.BYPASS.LTC128B.128 [R26+0x31400], desc[UR36][R2.64+0x180], !P1 ;  /* 0x31400180021adfae */ /* 0x00c1e4000c901d64 */
.L_x_1329:
[----:B------:R-:W-:Y:S01]  /*ff90*/  LOP3.LUT P0, RZ, R23, 0x4000, RZ, 0xc0, !PT ;  /* 0x0000400017ff7812 */ /* 0x000fe2000780c0ff */
[----:B------:R-:W-:-:S12]  /*ffa0*/  BSSY B0, `(.L_x_1222) ;  /* 0x000000b000007945 */ /* 0x000fd80003800000 */
[----:B------:R-:W-:Y:S05]  /*ffb0*/  @P0 BRA `(.L_x_1223) ;  /* 0x0000000000240947 */ /* 0x000fea0003800000 */
[----:B0-----:R-:W-:-:S05]  /*ffc0*/  LEA R2, P0, R8, R14, 0x1 ;  /* 0x0000000e08027211 */ /* 0x001fca00078008ff */
[----:B------:R-:W-:-:S05]  /*ffd0*/  IMAD.X R3, RZ, RZ, R5, P0 ;  /* 0x000000ffff037224 */ /* 0x000fca00000e0605 */
[----:B------:R-:W-:Y:S01]  /*ffe0*/  @!PT LDS RZ, [RZ] ;  /* 0x00000000fffff984 */ /* 0x000fe20000000800 */
[----:B------:R-:W-:Y:S01]  /*fff0*/  @!PT LDS RZ, [RZ] ;  /* 0x00000000fffff984 */ /* 0x000fe20000000800 */
[----:B------:R-:W-:Y:S01]  /*10000*/  @!PT LDS RZ, [RZ] ;  /* 0x00000000fffff984 */ /* 0x000fe20000000800 */
[----:B------:R1:W-:Y:S04]  /*10010*/  LDGSTS.E.BYPASS.LTC128B.128 [R26+0x25c00], desc[UR36][R2.64], !P4 ;  /* 0x25c00000021a7fae */ /* 0x0003e8000e101d64 */
[----:B------:R1:W-:Y:S04]  /*10020*/  LDGSTS.E.BYPASS.LTC128B.128 [R26+0x29c00], desc[UR36][R2.64+0x80], !P3 ;  /* 0x29c00080021a7fae */ /* 0x0003e8000d901d64 */
[----:B------:R1:W-:Y:S04]  /*10030*/  LDGSTS.E.BYPASS.LTC128B.128 [R26+0x2dc00], desc[UR36][R2.64+0x100], !P2 ;  /* 0x2dc00100021a7fae */ /* 0x0003e8000d101d64 */
[----:B------:R1:W-:Y:S02]  /*10040*/  LDGSTS.E.BYPASS.LTC128B.128 [R26+0x31c00], desc[UR36][R2.64+0x180], !P1 ;  /* 0x31c00180021a7fae */ /* 0x0003e4000c901d64 */
.L_x_1223:
[----:B------:R-:W-:Y:S05]  /*10050*/  BSYNC B0 ;  /* 0x0000000000007941 */ /* 0x000fea0003800000 */
.L_x_1222:
[----:B------:R-:W-:Y:S01]  /*10060*/  NOP ;  /* 0x0000000000007918 */ /* 0x000fe20000000000 */
[----:B------:R-:W-:-:S13]  /*10070*/  PLOP3.LUT P0, PT, PT, PT, PT, 0x80, 0x0 ;  /* 0x000000000000781c */ /* 0x000fda0003f0f070 */
.L_x_1224:
[----:B------:R-:W-:Y:S02]  /*10080*/  PLOP3.LUT P1, PT, P1, P0, PT, 0xa2, 0x0 ;  /* 0x000000000000781c */ /* 0x000fe40000f21472 */
[----:B------:R-:W-:-:S08]  /*10090*/  @P0 R2UR P1, UR4, R22 ;  /* 0x00000000160402ca */ /* 0x000fd00000020000 */
[----:B------:R-:W-:-:S05]  /*100a0*/  @P0 PLOP3.LUT P0, PT, P1, PT, PT, 0x80, 0x0 ;  /* 0x000000000000081c */ /* 0x000fca0000f0f070 */
[----:B------:R-:W-:Y:S01]  /*100b0*/  @!P1 SYNCS.ARRIVE.TRANS64.RED.A0T1 RZ, [UR4+0x32410], RZ ;  /* 0x032410ffffff99a7 */ /* 0x000fe20008200404 */
[----:B------:R-:W-:Y:S07]  /*100c0*/  @!P1 ARRIVES.LDGSTSBAR.64.TRANSCNT [UR4+0x32410] ;  /* 0x03241000ff0099b0 */ /* 0x000fee0008000a84 */
[----:B------:R-:W-:Y:S05]  /*100d0*/  @P0 BRA.U.ANY `(.L_x_1224) ;  /* 0xfffffffd00e80947 */ /* 0x000fea000393ffff */
[----:B01----:R-:W2:Y:S02]  /*100e0*/  LDL.LU R2, [R1+0x18] ;  /* 0x0000180001027983 */ /* 0x003ea40000300800 */
        /* <DEDUP_REMOVED lines=11> */
.L_x_1330:
[----:B------:R-:W-:Y:S05]  /*101a0*/  BSYNC B0 ;  /* 0x0000000000007941 */ /* 0x000fea0003800000 */
.L_x_1225:
[----:B------:R-:W-:-:S13]  /*101b0*/  LOP3.LUT P0, RZ, R23, 0x400, RZ, 0xc0, !PT ;  /* 0x0000040017ff7812 */ /* 0x000fda000780c0ff */
[----:B------:R-:W-:Y:S05]  /*101c0*/  @!P0 BRA `(.L_x_1227) ;  /* 0x0000000000048947 */ /* 0x000fea0003800000 */
[----:B------:R-:W-:Y:S01]  /*101d0*/  BPT.TRAP 0x1 ;  /* 0x000000040000795c */ /* 0x000fe20000300000 */
.L_x_1227:
[----:B------:R-:W-:Y:S01]  /*101e0*/  SHF.L.U32 R0, R27, 0x1f, RZ ;  /* 0x0000001f1b007819 */ /* 0x000fe200000006ff */
[----:B------:R-:W-:Y:S03]  /*101f0*/  BSSY B0, `(.L_x_1228) ;  /* 0x0000003000007945 */ /* 0x000fe60003800000 */
[----:B------:R-:W1:Y:S02]  /*10200*/  SYNCS.PHASECHK.TRANS64.TRYWAIT P0, [R25+URZ+0x32460], R0 ;  /* 0x03246000190075a7 */ /* 0x000e64000800017f */
[----:B-1----:R-:W-:Y:S05]  /*10210*/  @!P0 BRA `(.L_x_1229) ;  /* 0x0000004800208947 */ /* 0x002fea0003800000 */
.L_x_1331:
[----:B------:R-:W-:Y:S05]  /*10220*/  BSYNC B0 ;  /* 0x0000000000007941 */ /* 0x000fea0003800000 */
.L_x_1228:
[----:B------:R-:W1:Y:S01]  /*10230*/  LDL.LU R2, [R1+0x10] ;  /* 0x0000100001027983 */ /* 0x000e620000300800 */
[----:B------:R-:W-:Y:S01]  /*10240*/  ULDC.64 UR4, c[0x0][0x328] ;  /* 0x0000ca0000047ab9 */ /* 0x000fe20000000a00 */
[----:B------:R-:W-:Y:S02]  /*10250*/  ULDC.64 UR6, c[0x0][0x318] ;  /* 0x0000c60000067ab9 */ /* 0x000fe40000000a00 */
[----:B------:R-:W2:Y:S04]  /*10260*/  LDL.LU R6, [R1+0x14] ;  /* 0x0000140001067983 */ /* 0x000ea80000300800 */
[----:B------:R-:W3:Y:S01]  /*10270*/  LDL.LU R4, [R1+0x24] ;  /* 0x0000240001047983 */ /* 0x000ee20000300800 */
[C---:B------:R-:W-:Y:S02]  /*10280*/  LOP3.LUT P3, RZ, R23.reuse, 0x10, RZ, 0xc0, !PT ;  /* 0x0000001017ff7812 */ /* 0x040fe4000786c0ff */
[----:B------:R-:W-:-:S02]  /*10290*/  LOP3.LUT P2, RZ, R23, 0x8, RZ, 0xc0, !PT ;  /* 0x0000000817ff7812 */ /* 0x000fc4000784c0ff */
[C---:B------:R-:W-:Y:S02]  /*102a0*/  LOP3.LUT P1, RZ, R23.reuse, 0x4, RZ, 0xc0, !PT ;  /* 0x0000000417ff7812 */ /* 0x040fe4000782c0ff */
[----:B------:R-:W-:Y:S02]  /*102b0*/  LOP3.LUT P4, RZ, R23, 0x1, RZ, 0xc0, !PT ;  /* 0x0000000117ff7812 */ /* 0x000fe4000788c0ff */
[----:B------:R-:W-:Y:S01]  /*102c0*/  SEL R7, RZ, 0x8, P1 ;  /* 0x00000008ff077807 */ /* 0x000fe20000800000 */
[----:B-1----:R-:W-:Y:S02]  /*102d0*/  IMAD R0, R2, UR4, RZ ;  /* 0x0000000402007c24 */ /* 0x002fe4000f8e02ff */
[----:B0-----:R-:W-:-:S04]  /*102e0*/  IMAD.WIDE.U32 R2, R37, UR4, RZ ;  /* 0x0000000425027c25 */ /* 0x001fc8000f8e00ff */
[----:B------:R-:W-:Y:S01]  /*102f0*/  IMAD R5, R37, UR5, R0 ;  /* 0x0000000525057c24 */ /* 0x000fe2000f8e0200 */
[----:B------:R-:W-:Y:S01]  /*10300*/  ULDC.64 UR4, c[0x0][0x338] ;  /* 0x0000ce0000047ab9 */ /* 0x000fe20000000a00 */
[----:B------:R-:W-:Y:S02]  /*10310*/  SEL R0, RZ, 0x2, P3 ;  /* 0x00000002ff007807 */ /* 0x000fe40001800000 */
[----:B------:R-:W-:Y:S02]  /*10320*/  IMAD.IADD R3, R3, 0x1, R5 ;  /* 0x0000000103037824 */ /* 0x000fe400078e0205 */
[----:B--2---:R-:W-:Y:S02]  /*10330*/  IMAD R5, R6, UR4, RZ ;  /* 0x0000000406057c24 */ /* 0x004fe4000f8e02ff */
        /* <DEDUP_REMOVED lines=8> */
[----:B------:R-:W-:Y:S02]  /*103c0*/  LEA.HI.X R6, R2, UR7, R3, 0x1, P0 ;  /* 0x0000000702067c11 */ /* 0x000fe400080f0c03 */
[----:B------:R-:W-:-:S04]  /*103d0*/  SEL R3, RZ, 0x4, P2 ;  /* 0x00000004ff037807 */ /* 0x000fc80001000000 */
[----:B---3--:R-:W-:Y:S01]  /*103e0*/  IADD3 R0, R3, R0, R4 ;  /* 0x0000000003007210 */ /* 0x008fe20007ffe004 */
[----:B------:R-:W-:-:S04]  /*103f0*/  IMAD R4, R24, 0x6000, R29 ;  /* 0x0000600018047824 */ /* 0x000fc800078e021d */
[----:B------:R-:W-:Y:S01]  /*10400*/  IMAD.IADD R7, R0, 0x1, R7 ;  /* 0x0000000100077824 */ /* 0x000fe200078e0207 */
[----:B------:R-:W-:Y:S06]  /*10410*/  BRA.DIV UR4, `(.L_x_1230) ;  /* 0x0000004604b47947 */ /* 0x000fec000b800000 */
[----:B------:R-:W0:Y:S01]  /*10420*/  S2R R2, SR_TID.X ;  /* 0x0000000000027919 */ /* 0x000e220000002100 */
[----:B------:R-:W-:Y:S01]  /*10430*/  IMAD R4, R4, 0x2, R22 ;  /* 0x0000000204047824 */ /* 0x000fe200078e0216 */
[C---:B------:R-:W-:Y:S01]  /*10440*/  LOP3.LUT P2, RZ, R7.reuse, 0x2, RZ, 0xc0, !PT ;  /* 0x0000000207ff7812 */ /* 0x040fe2000784c0ff */
[----:B------:R-:W1:Y:S01]  /*10450*/  SHFL.IDX PT, R14, R5, RZ, 0x181f ;  /* 0x00181fff050e7589 */ /* 0x000e6200000e0000 */
[----:B------:R-:W-:-:S03]  /*10460*/  LOP3.LUT P1, RZ, R7, 0x4, RZ, 0xc0, !PT ;  /* 0x0000000407ff7812 */ /* 0x000fc6000782c0ff */
        /* <DEDUP_REMOVED lines=65> */
.L_x_1345:
        /* <DEDUP_REMOVED lines=15> */
.L_x_1231:
        /* <DEDUP_REMOVED lines=10> */
.L_x_1232:
[----:B0-----:R-:W2:Y:S01]  /*10a10*/  LDL.LU R2, [R1+0xc] ;  /* 0x00000c0001027983 */ /* 0x001ea20000300800 */
[----:B------:R0:W-:Y:S01]  /*10a20*/  SYNCS.ARRIVE.TRANS64.A1T0 RZ, [R25+URZ+0x32450], RZ ;  /* 0x032450ff19ff79a7 */ /* 0x0001e2000810003f */
[----:B------:R-:W-:Y:S01]  /*10a30*/  BSSY B0, `(.L_x_1233) ;  /* 0x00000d9000007945 */ /* 0x000fe20003800000 */
[----:B--2---:R-:W-:-:S05]  /*10a40*/  VIADD R21, R2, 0xfffffffe ;  /* 0xfffffffe02157836 */ /* 0x004fca0000000000 */
[----:B------:R-:W-:-:S13]  /*10a50*/  ISETP.GE.AND P0, PT, R21, R30, PT ;  /* 0x0000001e1500720c */ /* 0x000fda0003f06270 */
[----:B0-----:R-:W-:Y:S05]  /*10a60*/  @!P0 BRA `(.L_x_1234) ;  /* 0x0000000c00548947 */ /* 0x001fea0003800000 */
.L_x_1247:
[----:B0-----:R-:W0:Y:S01]  /*10a70*/  S2R R2, SR_TID.X ;  /* 0x0000000000027919 */ /* 0x001e220000002100 */
[----:B-1----:R-:W1:Y:S01]  /*10a80*/  LDC R3, c[0x0][0x430] ;  /* 0x00010c00ff037b82 */ /* 0x002e620000000800 */
[----:B------:R-:W-:Y:S01]  /*10a90*/  IMAD R8, R21, 0x60, R32 ;  /* 0x0000006015087824 */ /* 0x000fe200078e0220 */
[----:B------:R-:W-:Y:S01]  /*10aa0*/  LOP3.LUT P1, RZ, R23, 0x400, RZ, 0xc0, !PT ;  /* 0x0000040017ff7812 */ /* 0x000fe2000782c0ff */
[----:B------:R-:W-:Y:S01]  /*10ab0*/  VIADD R24, R24, 0x1 ;  /* 0x0000000118187836 */ /* 0x000fe20000000000 */
[----:B-1----:R-:W-:Y:S02]  /*10ac0*/  ISETP.NE.AND P0, PT, R3, 0x1, PT ;  /* 0x000000010300780c */ /* 0x002fe40003f05270 */
[----:B0-----:R-:W-:-:S04]  /*10ad0*/  LOP3.LUT R2, R2, 0x7f, RZ, 0xc0, !PT ;  /* 0x0000007f02027812 */ /* 0x001fc800078ec0ff */
[----:B------:R-:W-:Y:S02]  /*10ae0*/  SHF.R.U32.HI R4, RZ, 0x3, R2 ;  /* 0x00000003ff047819 */ /* 0x000fe40000011602 */
[----:B------:R-:W0:Y:S05]  /*10af0*/  S2R R2, SR_TID.X ;  /* 0x0000000000027919 */ /* 0x000e2a0000002100 */
[----:B------:R-:W1:Y:S08]  /*10b00*/  @P0 LDC R3, c[0x0][0x434] ;  /* 0x00010d00ff030b82 */ /* 0x000e700000000800 */
[----:B--2---:R-:W2:Y:S01]  /*10b10*/  @P0 LDC R7, c[0x0][0x438] ;  /* 0x00010e00ff070b82 */ /* 0x004ea20000000800 */
        /* <DEDUP_REMOVED lines=15> */
[----:B-1----:R-:W-:Y:S01]  /*10c10*/  @!P2 LEA R6, P0, R2, R6, 0x2 ;  /* 0x000000060206a211 */ /* 0x002fe200078010ff */
[----:B------:R-:W-:-:S03]  /*10c20*/  IMAD.MOV.U32 R4, RZ, RZ, RZ ;  /* 0x000000ffff047224 */ /* 0x000fc600078e00ff */
[----:B------:R-:W-:Y:S01]  /*10c30*/  @!P2 LEA.HI.X R7, R2, R7, R3, 0x2, P0 ;  /* 0x000000070207a211 */ /* 0x000fe200000f1403 */
[----:B------:R-:W-:Y:S01]  /*10c40*/  IMAD.MOV R5, RZ, RZ, -R9 ;  /* 0x000000ffff057224 */ /* 0x000fe200078e0a09 */
[C---:B------:R-:W-:Y:S01]  /*10c50*/  ISETP.NE.AND P0, PT, R24.reuse, 0x2, PT ;  /* 0x000000021800780c */ /* 0x040fe20003f05270 */
[----:B------:R-:W-:Y:S05]  /*10c60*/  YIELD ;  /* 0x0000000000007946 */ /* 0x000fea0003800000 */
[----:B------:R-:W-:Y:S01]  /*10c70*/  ULDC UR4, c[0x0][0x430] ;  /* 0x00010c0000047ab9 */ /* 0x000fe20000000800 */
[----:B------:R-:W-:Y:S01]  /*10c80*/  IMAD.MOV.U32 R3, RZ, RZ, R21 ;  /* 0x000000ffff037224 */ /* 0x000fe200078e0015 */
[----:B------:R-:W-:Y:S01]  /*10c90*/  SEL R2, RZ, 0x1, P0 ;  /* 0x00000001ff027807 */ /* 0x000fe20000000000 */
[----:B------:R-:W-:Y:S01]  /*10ca0*/  IMAD R5, R5, UR4, R8 ;  /* 0x0000000405057c24 */ /* 0x000fe2000f8e0208 */
[----:B------:R0:W5:Y:S01]  /*10cb0*/  @!P2 LDG.E R4, desc[UR36][R6.64] ;  /* 0x000000240604a981 */ /* 0x000162000c1e1900 */
[----:B------:R-:W-:Y:S01]  /*10cc0*/  SEL R24, R24, RZ, P0 ;  /* 0x000000ff18187207 */ /* 0x000fe20000000000 */
[----:B------:R-:W-:Y:S01]  /*10cd0*/  VIADD R21, R21, 0xffffffff ;  /* 0xffffffff15157836 */ /* 0x000fe20000000000 */
[----:B------:R-:W-:-:S02]  /*10ce0*/  LOP3.LUT R27, R27, R2, RZ, 0x3c, !PT ;  /* 0x000000021b1b7212 */ /* 0x000fc400078e3cff */
[----:B------:R-:W-:Y:S01]  /*10cf0*/  ISETP.GT.AND P2, PT, R3, R30, PT ;  /* 0x0000001e0300720c */ /* 0x000fe20003f44270 */
[----:B------:R-:W-:-:S12]  /*10d00*/  @!P1 BRA `(.L_x_1235) ;  /* 0x0000000000049947 */ /* 0x000fd80003800000 */
[----:B------:R-:W-:Y:S01]  /*10d10*/  BPT.TRAP 0x1 ;  /* 0x000000040000795c */ /* 0x000fe20000300000 */
.L_x_1235:
[----:B------:R-:W-:Y:S01]  /*10d20*/  IMAD R10, R24, 0x8, R22 ;  /* 0x00000008180a7824 */ /* 0x000fe200078e0216 */
[----:B------:R-:W-:Y:S01]  /*10d30*/  SHF.L.U32 R20, R27, 0x1f, RZ ;  /* 0x0000001f1b147819 */ /* 0x000fe200000006ff */
[----:B------:R-:W-:Y:S01]  /*10d40*/  BSSY B1, `(.L_x_1236) ;  /* 0x0000004000017945 */ /* 0x000fe20003800000 */
[----:B------:R-:W-:Y:S02]  /*10d50*/  SHF.R.S32.HI R9, RZ, 0x1f, R5 ;  /* 0x0000001fff097819 */ /* 0x000fe40000011405 */
[----:B------:R-:W1:Y:S02]  /*10d60*/  SYNCS.PHASECHK.TRANS64.TRYWAIT P0, [R10+URZ+0x32440], R20 ;  /* 0x032440140a0075a7 */ /* 0x000e64000800017f */
[----:B-1----:R-:W-:Y:S05]  /*10d70*/  @!P0 BRA `(.L_x_1237) ;  /* 0x00000044009c8947 */ /* 0x002fea0003800000 */
.L_x_1346:
[----:B------:R-:W-:Y:S05]  /*10d80*/  BSYNC B1 ;  /* 0x0000000000017941 */ /* 0x000fea0003800000 */
.L_x_1236:
[----:B------:R-:W-:Y:S01]  /*10d90*/  ULDC.64 UR4, c[0x0][0x300] ;  /* 0x0000c00000047ab9 */ /* 0x000fe20000000a00 */
[----:B-----5:R-:W-:Y:S01]  /*10da0*/  SHF.R.S32.HI R17, RZ, 0x1f, R4 ;  /* 0x0000001fff117819 */ /* 0x020fe20000011404 */
[----:B------:R-:W-:Y:S01]  /*10db0*/  IMAD R2, R9, UR4, RZ ;  /* 0x0000000409027c24 */ /* 0x000fe2000f8e02ff */
[----:B------:R-:W-:Y:S01]  /*10dc0*/  ULDC.64 UR6, c[0x0][0x2e8] ;  /* 0x0000ba0000067ab9 */ /* 0x000fe20000000a00 */
[----:B------:R-:W-:Y:S02]  /*10dd0*/  LOP3.LUT P1, RZ, R23, 0x2, RZ, 0xc0, !PT ;  /* 0x0000000217ff7812 */ /* 0x000fe4000782c0ff */
[C---:B0-----:R-:W-:Y:S02]  /*10de0*/  IMAD R7, R5.reuse, UR5, R2 ;  /* 0x0000000505077c24 */ /* 0x041fe4000f8e0202 */
        /* <DEDUP_REMOVED lines=18> */
[----:B------:R-:W-:Y:S01]  /*10f10*/  SHFL.IDX PT, R14, R6, 0x5, 0x181f ;  /* 0x00b81f00060e7f89 */ /* 0x000fe200000e0000 */
[----:B0-----:R-:W-:-:S05]  /*10f20*/  IADD3 R2, P0, R2, R0, RZ ;  /* 0x0000000002027210 */ /* 0x001fca0007f1e0ff */
[----:B--2---:R-:W-:-:S05]  /*10f30*/  IMAD.X R3, RZ, RZ, R3, P0 ;  /* 0x000000ffff037224 */ /* 0x004fca00000e0603 */
[----:B------:R0:W-:Y:S04]  /*10f40*/  LDGSTS.E.BYPASS.LTC128B.128 [R7+0x1c400], desc[UR36][R2.64], !P1 ;  /* 0x1c40000002077fae */ /* 0x0001e8000c901d64 */
[----:B0-----:R-:W0:Y:S04]  /*10f50*/  SHFL.IDX PT, R2, R6, 0x1, 0x181f ;  /* 0x00381f0006027f89 */ /* 0x001e2800000e0000 */
[----:B------:R-:W2:Y:S01]  /*10f60*/  SHFL.IDX PT, R3, R8, 0x1, 0x181f ;  /* 0x00381f0008037f89 */ /* 0x000ea200000e0000 */
        /* <DEDUP_REMOVED lines=14> */
[----:B------:R-:W2:Y:S04]  /*11050*/  SHFL.IDX PT, R3, R8, 0x4, 0x181f ;  /* 0x00981f0008037f89 */ /* 0x000ea800000e0000 */
[----:B------:R-:W3:Y:S01]  /*11060*/  SHFL.IDX PT, R8, R8, 0x5, 0x181f ;  /* 0x00b81f0008087f89 */ /* 0x000ee200000e0000 */
[----:B0-----:R-:W-:-:S05]  /*11070*/  IADD3 R2, P0, R2, R0, RZ ;  /* 0x0000000002027210 */ /* 0x001fca0007f1e0ff */
[----:B--2---:R-:W-:-:S05]  /*11080*/  IMAD.X R3, RZ, RZ, R3, P0 ;  /* 0x000000ffff037224 */ /* 0x004fca00000e0603 */
[----:B---3--:R0:W-:Y:S03]  /*11090*/  LDGSTS.E.BYPASS.LTC128B.128 [R7+0x1e400], desc[UR36][R2.64], !P1 ;  /* 0x1e40000002077fae */ /* 0x0081e6000c901d64 */
.L_x_1360:
[----:B0-----:R-:W-:-:S05]  /*110a0*/  IADD3 R2, P0, R14, R0, RZ ;  /* 0x000000000e027210 */ /* 0x001fca0007f1e0ff */
[----:B------:R-:W-:Y:S01]  /*110b0*/  IMAD.X R3, RZ, RZ, R8, P0 ;  /* 0x000000ffff037224 */ /* 0x000fe200000e0608 */
[----:B------:R-:W-:-:S04]  /*110c0*/  PLOP3.LUT P0, PT, PT, PT, PT, 0x80, 0x0 ;  /* 0x000000000000781c */ /* 0x000fc80003f0f070 */
[----:B------:R-:W-:Y:S01]  /*110d0*/  @!PT LDS RZ, [RZ] ;  /* 0x00000000fffff984 */ /* 0x000fe20000000800 */
[----:B------:R-:W-:Y:S01]  /*110e0*/  @!PT LDS RZ, [RZ] ;  /* 0x00000000fffff984 */ /* 0x000fe20000000800 */
[----:B------:R-:W-:Y:S01]  /*110f0*/  @!PT LDS RZ, [RZ] ;  /* 0x00000000fffff984 */ /* 0x000fe20000000800 */
[----:B------:R0:W-:Y:S01]  /*11100*/  LDGSTS.E.BYPASS.LTC128B.128 [R7+0x1ec00], desc[UR36][R2.64], !P1 ;  /* 0x1ec0000002077fae */ /* 0x0001e2000c901d64 */
[----:B------:R-:W-:-:S08]  /*11110*/  NOP ;  /* 0x0000000000007918 */ /* 0x000fd00000000000 */
.L_x_1239:
        /* <DEDUP_REMOVED lines=10> */
.L_x_1240:
[----:B------:R2:W-:Y:S01]  /*111c0*/  SYNCS.ARRIVE.TRANS64.A1T0 RZ, [R10+URZ+0x32430], RZ ;  /* 0x032430ff0aff79a7 */ /* 0x0005e2000810003f */
[----:B------:R-:W-:Y:S05]  /*111d0*/  @!P3 BRA `(.L_x_1241) ;  /* 0x000000000004b947 */ /* 0x000fea0003800000 */
[----:B------:R-:W-:Y:S01]  /*111e0*/  BPT.TRAP 0x1 ;  /* 0x000000040000795c */ /* 0x000fe20000300000 */
.L_x_1241:
[----:B------:R-:W3:Y:S01]  /*111f0*/  SYNCS.PHASECHK.TRANS64.TRYWAIT P0, [R10+URZ+0x32460], R20 ;  /* 0x032460140a0075a7 */ /* 0x000ee2000800017f */
[----:B------:R-:W-:Y:S04]  /*11200*/  BSSY B1, `(.L_x_1242) ;  /* 0x0000002000017945 */ /* 0x000fe80003800000 */
[----:B---3--:R-:W-:Y:S05]  /*11210*/  @!P0 BRA `(.L_x_1243) ;  /* 0x0000004800288947 */ /* 0x008fea0003800000 */
.L_x_1361:
[----:B------:R-:W-:Y:S05]  /*11220*/  BSYNC B1 ;  /* 0x0000000000017941 */ /* 0x000fea0003800000 */
.L_x_1242:
[----:B------:R-:W-:Y:S01]  /*11230*/  ULDC.64 UR4, c[0x0][0x328] ;  /* 0x0000ca0000047ab9 */ /* 0x000fe20000000a00 */
[----:B------:R-:W-:Y:S01]  /*11240*/  ULDC.64 UR6, c[0x0][0x318] ;  /* 0x0000c60000067ab9 */ /* 0x000fe20000000a00 */
[----:B0-----:R-:W-:Y:S01]  /*11250*/  IMAD R2, R9, UR4, RZ ;  /* 0x0000000409027c24 */ /* 0x001fe2000f8e02ff */
[C---:B------:R-:W-:Y:S01]  /*11260*/  LOP3.LUT P5, RZ, R23.reuse, 0x1, RZ, 0xc0, !PT ;  /* 0x0000000117ff7812 */ /* 0x040fe200078ac0ff */
[----:B-1-3--:R-:W-:Y:S01]  /*11270*/  IMAD R20, R24, 0x6000, R29 ;  /* 0x0000600018147824 */ /* 0x00afe200078e021d */
        /* <DEDUP_REMOVED lines=20> */
[----:B------:R-:W1:Y:S04]  /*113c0*/  SHFL.IDX PT, R3, R25, RZ, 0x181f ;  /* 0x00181fff19037589 */ /* 0x000e6800000e0000 */
[----:B------:R-:W-:Y:S04]  /*113d0*/  SHFL.IDX PT, R4, R25, 0x1, 0x181f ;  /* 0x00381f0019047f89 */ /* 0x000fe800000e0000 */
[----:B------:R-:W-:Y:S04]  /*113e0*/  SHFL.IDX PT, R8, R17, 0x2, 0x181f ;  /* 0x00581f0011087f89 */ /* 0x000fe800000e0000 */
[----:B------:R-:W-:Y:S01]  /*113f0*/  SHFL.IDX PT, R5, R25, 0x3, 0x181f ;  /* 0x00781f0019057f89 */ /* 0x000fe200000e0000 */
[----:B0-----:R-:W-:-:S03]  /*11400*/  IADD3 R2, P0, R14, R0, RZ ;  /* 0x000000000e027210 */ /* 0x001fc60007f1e0ff */
[----:B------:R-:W0:Y:S02]  /*11410*/  SHFL.IDX PT, R14, R17, 0x1, 0x181f ;  /* 0x00381f00110e7f89 */ /* 0x000e2400000e0000 */
[----:B-1----:R-:W-:-:S05]  /*11420*/  IMAD.X R3, RZ, RZ, R3, P0 ;  /* 0x000000ffff037224 */ /* 0x002fca00000e0603 */
        /* <DEDUP_REMOVED lines=9> */
[----:B-1----:R-:W-:Y:S04]  /*114c0*/  SHFL.IDX PT, R3, R25, 0x4, 0x181f ;  /* 0x00981f0019037f89 */ /* 0x002fe800000e0000 */
        /* <DEDUP_REMOVED lines=24> */
.L_x_1375:
        /* <DEDUP_REMOVED lines=11> */
.L_x_1245:
        /* <DEDUP_REMOVED lines=10> */
.L_x_1246:
[----:B------:R1:W-:Y:S01]  /*117a0*/  SYNCS.ARRIVE.TRANS64.A1T0 RZ, [R10+URZ+0x32450], RZ ;  /* 0x032450ff0aff79a7 */ /* 0x0003e2000810003f */
[----:B------:R-:W-:Y:S05]  /*117b0*/  @P2 BRA `(.L_x_1247) ;  /* 0xfffffff000ac2947 */ /* 0x000fea000383ffff */
.L_x_1234:
[----:B------:R-:W-:Y:S05]  /*117c0*/  BSYNC B0 ;  /* 0x0000000000007941 */ /* 0x000fea0003800000 */
.L_x_1233:
[----:B0-----:R-:W0:Y:S01]  /*117d0*/  S2R R2, SR_TID.X ;  /* 0x0000000000027919 */ /* 0x001e220000002100 */
[----:B------:R-:W-:Y:S01]  /*117e0*/  VIADD R24, R24, 0x1 ;  /* 0x0000000118187836 */ /* 0x000fe20000000000 */
[----:B------:R-:W-:Y:S04]  /*117f0*/  BSSY B0, `(.L_x_1248) ;  /* 0x0000012000007945 */ /* 0x000fe80003800000 */
[----:B------:R-:W-:-:S04]  /*11800*/  ISETP.NE.AND P0, PT, R24, 0x2, PT ;  /* 0x000000021800780c */ /* 0x000fc80003f05270 */
[----:B------:R-:W-:Y:S02]  /*11810*/  SEL R0, RZ, 0x1, P0 ;  /* 0x00000001ff007807 */ /* 0x000fe40000000000 */
[----:B0-----:R-:W-:-:S04]  /*11820*/  LOP3.LUT R2, R2, 0x7f, RZ, 0xc0, !PT ;  /* 0x0000007f02027812 */ /* 0x001fc800078ec0ff */
[----:B------:R-:W-:-:S13]  /*11830*/  ISETP.NE.AND P1, PT, R2, RZ, PT ;  /* 0x000000ff0200720c */ /* 0x000fda0003f25270 */
[----:B------:R-:W-:Y:S05]  /*11840*/  @P1 BRA `(.L_x_1249) ;  /* 0x0000000000301947 */ /* 0x000fea0003800000 */
[----:B------:R-:W0:Y:S01]  /*11850*/  S2R R5, SR_LANEID ;  /* 0x0000000000057919 */ /* 0x000e220000000000 */
[----:B------:R-:W-:Y:S01]  /*11860*/  VOTEU.ANY UR4, UPT, PT ;  /* 0x0000000000047886 */ /* 0x000fe200038e0100 */
[----:B------:R-:W3:Y:S01]  /*11870*/  LDC.64 R2, c[0x0][0xd60] ;  /* 0x00035800ff027b82 */ /* 0x000ee20000000a00 */
[----:B------:R-:W0:Y:S02]  /*11880*/  FLO.U32 R4, UR4 ;  /* 0x0000000400047d00 */ /* 0x000e2400080e0000 */
[----:B0-----:R-:W-:-:S06]  /*11890*/  ISETP.EQ.U32.AND P1, PT, R4, R5, PT ;  /* 0x000000050400720c */ /* 0x001fcc0003f22070 */
[----:B------:R-:W3:Y:S07]  /*118a0*/  POPC R5, UR4 ;  /* 0x0000000400057d09 */ /* 0x000eee0008000000 */
[----:B---3--:R-:W3:Y:S01]  /*118b0*/  @P1 ATOMG.E.ADD.STRONG.GPU PT, R3, desc[UR36][R2.64], R5 ;  /* 0x00000005020319a8 */ /* 0x008ee200081ee1e4 */
[----:B------:R-:W0:Y:S02]  /*118c0*/  S2R R6, SR_LTMASK ;  /* 0x0000000000067919 */ /* 0x000e240000003900 */
[----:B0-----:R-:W-:-:S04]  /*118d0*/  LOP3.LUT R6, R6, UR4, RZ, 0xc0, !PT ;  /* 0x0000000406067c12 */ /* 0x001fc8000f8ec0ff */
[----:B------:R-:W0:Y:S01]  /*118e0*/  POPC R7, R6 ;  /* 0x0000000600077309 */ /* 0x000e220000000000 */
[----:B---3--:R-:W0:Y:S02]  /*118f0*/  SHFL.IDX PT, R4, R3, R4, 0x1f ;  /* 0x00001f0403047589 */ /* 0x008e2400000e0000 */
[----:B0-----:R-:W-:-:S07]  /*11900*/  IADD3 R16, R4, UR39, R7 ;  /* 0x0000002704107c10 */ /* 0x001fce000fffe007 */
.L_x_1249:
[----:B------:R-:W-:Y:S05]  /*11910*/  BSYNC B0 ;  /* 0x0000000000007941 */ /* 0x000fea0003800000 */
.L_x_1248:
[----:B------:R-:W-:Y:S02]  /*11920*/  SEL R24, R24, RZ, P0 ;  /* 0x000000ff18187207 */ /* 0x000fe40000000000 */
[----:B------:R-:W-:-:S07]  /*11930*/  LOP3.LUT R27, R27, R0, RZ, 0x3c, !PT ;  /* 0x000000001b1b7212 */ /* 0x000fce00078e3cff */
.L_x_1202:
[----:B------:R-:W-:Y:S05]  /*11940*/  BSYNC B7 ;  /* 0x0000000000077941 */ /* 0x000fea0003800000 */
.L_x_1200:
[----:B------:R-:W-:-:S13]  /*11950*/  LOP3.LUT P0, RZ, R23, 0x20000, RZ, 0xc0, !PT ;  /* 0x0002000017ff7812 */ /* 0x000fda000780c0ff */
[----:B------:R-:W-:Y:S05]  /*11960*/  @!P0 BRA `(.L_x_1250) ;  /* 0x0000000000248947 */ /* 0x000fea0003800000 */
[----:B------:R-:W-:Y:S05]  /*11970*/  WARPSYNC.ALL ;  /* 0x0000000000007948 */ /* 0x000fea0003800000 */
[----:B------:R-:W0:Y:S08]  /*11980*/  S2UR UR5, SR_CgaCtaId ;  /* 0x00000000000579c3 */ /* 0x000e300000008800 */
[----:B------:R-:W-:Y:S06]  /*11990*/  BAR.SYNC.DEFER_BLOCKING 0x5, 0x180 ;  /* 0x0146000000007b1d */ /* 0x000fec0000010000 */
[----:B------:R-:W-:-:S02]  /*119a0*/  UMOV UR4, 0x400 ;  /* 0x0000040000047882 */ /* 0x000fc40000000000 */
[----:B0-----:R-:W-:-:S06]  /*119b0*/  ULEA UR4, UR5, UR4, 0x18 ;  /* 0x0000000405047291 */ /* 0x001fcc000f8ec03f */
[----:B------:R-:W-:-:S05]  /*119c0*/  IMAD.U32 R22, RZ, RZ, UR4 ;  /* 0x00000004ff167e24 */ /* 0x000fca000f8e00ff */
[----:B------:R0:W3:Y:S01]  /*119d0*/  LDS.128 R16, [R22+0x324d0] ;  /* 0x0324d00016107984 */ /* 0x0000e20000000c00 */
[----:B------:R-:W-:Y:S06]  /*119e0*/  BAR.ARV 0x4, 0x180 ;  /* 0x0106000000007b1d */ /* 0x000fec0000002000 */
[----:B------:R-:W-:Y:S05]  /*119f0*/  BRA `(.L_x_1251) ;  /* 0x0000000800d07947 */ /* 0x000fea0003800000 */
.L_x_1250:
[----:B------:R-:W0:Y:S01]  /*11a00*/  S2R R9, SR_TID.X ;  /* 0x0000000000097919 */ /* 0x000e220000002100 */
[----:B------:R-:W-:Y:S01]  /*11a10*/  UMOV UR4, 0xffffffff ;  /* 0xffffffff00047882 */ /* 0x000fe20000000000 */
[----:B0-----:R-:W-:-:S04]  /*11a20*/  LOP3.LUT R9, R9, 0x1f, RZ, 0xc0, !PT ;  /* 0x0000001f09097812 */ /* 0x001fc800078ec0ff */
[----:B------:R-:W-:Y:S01]  /*11a30*/  ISETP.NE.AND P0, PT, R9, 0x1f, PT ;  /* 0x0000001f0900780c */ /* 0x000fe20003f05270 */
[----:B------:R-:W-:-:S12]  /*11a40*/  BRA.DIV UR4, `(.L_x_1252) ;  /* 0x0000004604fc7947 */ /* 0x000fd8000b800000 */
[----:B------:R-:W-:Y:S01]  /*11a50*/  IMAD.IADD R7, R19, 0x1, R9 ;  /* 0x0000000113077824 */ /* 0x000fe200078e0209 */
[----:B------:R-:W-:-:S04]  /*11a60*/  ULDC UR4, c[0x0][0xd3c] ;  /* 0x00034f0000047ab9 */ /* 0x000fc80000000800 */
[----:B------:R-:W-:-:S13]  /*11a70*/  ISETP.GE.OR P1, PT, R7, UR4, !P0 ;  /* 0x0000000407007c0c */ /* 0x000fda000c726670 */
[----:B------:R-:W0:Y:S08]  /*11a80*/  @!P1 LDC.64 R2, c[0x0][0xd80] ;  /* 0x00036000ff029b82 */ /* 0x000e300000000a00 */
[----:B------:R-:W3:Y:S01]  /*11a90*/  @!P1 LDC.64 R4, c[0x0][0xd78] ;  /* 0x00035e00ff049b82 */ /* 0x000ee20000000a00 */
[----:B0-----:R-:W-:-:S05]  /*11aa0*/  @!P1 IMAD.WIDE R2, R7, 0x4, R2 ;  /* 0x0000000407029825 */ /* 0x001fca00078e0202 */
[----:B------:R3:W4:Y:S02]  /*11ab0*/  @!P1 LDG.E R6, desc[UR36][R2.64] ;  /* 0x0000002402069981 */ /* 0x000724000c1e1900 */
        /* <DEDUP_REMOVED lines=10> */
[----:B----4-:R-:W-:-:S02]  /*11b60*/  @!P1 IMAD.MOV.U32 R7, RZ, RZ, R6 ;  /* 0x000000ffff079224 */ /* 0x010fc400078e0006 */
[----:B------:R-:W-:Y:S01]  /*11b70*/  IMAD.MOV.U32 R6, RZ, RZ, RZ ;  /* 0x000000ffff067224 */ /* 0x000fe200078e00ff */
[----:B---3--:R-:W-:Y:S02]  /*11b80*/  @!P1 MOV R4, R5 ;  /* 0x0000000500049202 */ /* 0x008fe40000000f00 */
        /* <DEDUP_REMOVED lines=17> */
[----:B------:R0:W3:Y:S02]  /*11ca0*/  SHFL.IDX PT, R14, R2, 0x1f, 0x1f ;  /* 0x03e01f00020e7f89 */ /* 0x0000e400000e0000 */
.L_x_1385:
[----:B------:R-:W-:Y:S02]  /*11cb0*/  ULDC UR4, c[0x0][0xd38] ;  /* 0x00034e0000047ab9 */ /* 0x000fe40000000800 */
[----:B------:R-:W-:-:S04]  /*11cc0*/  IMAD.U32 R5, RZ, RZ, UR4 ;  /* 0x00000004ff057e24 */ /* 0x000fc8000f8e00ff */
[----:B---3--:R-:W-:-:S04]  /*11cd0*/  IMAD R14, R14, R5, RZ ;  /* 0x000000050e0e7224 */ /* 0x008fc800078e02ff */
[----:B------:R-:W-:-:S05]  /*11ce0*/  IMAD.IADD R9, R8, 0x1, R14 ;  /* 0x0000000108097824 */ /* 0x000fca00078e020e */
[----:B------:R-:W-:-:S13]  /*11cf0*/  ISETP.GT.AND P6, PT, R9, R0, PT ;  /* 0x000000000900720c */ /* 0x000fda0003fc4270 */
[----:B------:R-:W-:Y:S05]  /*11d00*/  @P6 BRA `(.L_x_1253) ;  /* 0x0000000000a46947 */ /* 0x000fea0003800000 */
.L_x_1256:
[----:B0-----:R-:W0:Y:S01]  /*11d10*/  LDC R2, c[0x0][0xd3c] ;  /* 0x00034f00ff027b82 */ /* 0x001e220000000800 */
[----:B------:R-:W-:-:S05]  /*11d20*/  VIADD R19, R19, 0x1f ;  /* 0x0000001f13137836 */ /* 0x000fca0000000000 */
[----:B0-----:R-:W-:-:S13]  /*11d30*/  ISETP.GE.AND P6, PT, R19, R2, PT ;  /* 0x000000021300720c */ /* 0x001fda0003fc6270 */
[----:B------:R-:W-:Y:S05]  /*11d40*/  @P6 BRA `(.L_x_1254) ;  /* 0x0000000400b86947 */ /* 0x000fea0003800000 */
[----:B------:R-:W0:Y:S01]  /*11d50*/  S2R R3, SR_TID.X ;  /* 0x0000000000037919 */ /* 0x000e220000002100 */
[----:B------:R-:W-:Y:S01]  /*11d60*/  IMAD.MOV.U32 R7, RZ, RZ, RZ ;  /* 0x000000ffff077224 */ /* 0x000fe200078e00ff */
[----:B0-----:R-:W-:-:S05]  /*11d70*/  LOP3.LUT R3, R3, 0x1f, RZ, 0xc0, !PT ;  /* 0x0000001f03037812 */ /* 0x001fca00078ec0ff */
[----:B------:R-:W-:-:S05]  /*11d80*/  IMAD.IADD R11, R19, 0x1, R3 ;  /* 0x00000001130b7824 */ /* 0x000fca00078e0203 */
[----:B------:R-:W-:-:S13]  /*11d90*/  ISETP.GE.OR P6, PT, R11, R2, !P0 ;  /* 0x000000020b00720c */ /* 0x000fda00047c6670 */
[----:B------:R-:W0:Y:S08]  /*11da0*/  @!P6 LDC.64 R2, c[0x0][0xd80] ;  /* 0x00036000ff02eb82 */ /* 0x000e300000000a00 */
[----:B------:R-:W3:Y:S01]  /*11db0*/  @!P6 LDC.64 R4, c[0x0][0xd78] ;  /* 0x00035e00ff04eb82 */ /* 0x000ee20000000a00 */
[----:B0-----:R-:W-:-:S05]  /*11dc0*/  @!P6 IMAD.WIDE R2, R11, 0x4, R2 ;  /* 0x000000040b02e825 */ /* 0x001fca00078e0202 */
[----:B------:R3:W4:Y:S02]  /*11dd0*/  @!P6 LDG.E R7, desc[UR36][R2.64] ;  /* 0x000000240207e981 */ /* 0x000724000c1e1900 */
[----:B---3--:R-:W-:-:S04]  /*11de0*/  @!P6 IMAD.WIDE R2, R11, 0x4, R4 ;  /* 0x000000040b02e825 */ /* 0x008fc800078e0204 */
[----:B------:R-:W-:-:S06]  /*11df0*/  IMAD.MOV.U32 R4, RZ, RZ, RZ ;  /* 0x000000ffff047224 */ /* 0x000fcc00078e00ff */
[----:B------:R-:W4:Y:S01]  /*11e00*/  @!P6 LDG.E R4, desc[UR36][R2.64] ;  /* 0x000000240204e981 */ /* 0x000f22000c1e1900 */
[----:B------:R-:W-:Y:S01]  /*11e10*/  UMOV UR4, 0xffffffff ;  /* 0xffffffff00047882 */ /* 0x000fe20000000000 */
[----:B----4-:R-:W-:Y:S02]  /*11e20*/  IMAD R13, R4, R7, RZ ;  /* 0x00000007040d7224 */ /* 0x010fe400078e02ff */
        /* <DEDUP_REMOVED lines=17> */
.L_x_1393:
[----:B------:R-:W-:Y:S02]  /*11f40*/  ULDC UR4, c[0x0][0xd38] ;  /* 0x00034e0000047ab9 */ /* 0x000fe40000000800 */
[----:B------:R-:W-:-:S04]  /*11f50*/  IMAD.U32 R5, RZ, RZ, UR4 ;  /* 0x00000004ff057e24 */ /* 0x000fc8000f8e00ff */
[----:B---3--:R-:W-:-:S04]  /*11f60*/  IMAD R14, R14, R5, RZ ;  /* 0x000000050e0e7224 */ /* 0x008fc800078e02ff */
[----:B------:R-:W-:-:S05]  /*11f70*/  IMAD.IADD R9, R14, 0x1, R9 ;  /* 0x000000010e097824 */ /* 0x000fca00078e0209 */
[----:B------:R-:W-:-:S13]  /*11f80*/  ISETP.GT.AND P6, PT, R9, R0, PT ;  /* 0x000000000900720c */ /* 0x000fda0003fc4270 */
[----:B------:R-:W-:Y:S05]  /*11f90*/  @!P6 BRA `(.L_x_1256) ;  /* 0xfffffffc005ce947 */ /* 0x000fea000383ffff */
.L_x_1253:
        /* <DEDUP_REMOVED lines=9> */
.L_x_1398:
[----:B------:R-:W-:-:S13]  /*12030*/  ISETP.NE.AND P0, PT, R3, RZ, PT ;  /* 0x000000ff0300720c */ /* 0x000fda0003f05270 */
[----:B------:R-:W-:Y:S05]  /*12040*/  @!P0 BRA `(.L_x_1258) ;  /* 0x0000000000108947 */ /* 0x000fea0003800000 */
[----:B------:R-:W-:Y:S01]  /*12050*/  UMOV UR4, 0xffffffff ;  /* 0xffffffff00047882 */ /* 0x000fe20000000000 */
[----:B------:R-:W-:Y:S02]  /*12060*/  VIADD R12, R8, 0xffffffff ;  /* 0xffffffff080c7836 */ /* 0x000fe40000000000 */
[----:B------:R-:W-:Y:S05]  /*12070*/  BRA.DIV UR4, `(.L_x_1259) ;  /* 0x0000004a04c07947 */ /* 0x000fea000b800000 */
[----:B------:R0:W0:Y:S02]  /*12080*/  SHFL.IDX PT, R6, R2, R12, 0x1f ;  /* 0x00001f0c02067589 */ /* 0x00002400000e0000 */
.L_x_1258:
[----:B-12-4-:R-:W-:Y:S01]  /*12090*/  IABS R10, R7 ;  /* 0x00000007000a7213 */ /* 0x016fe20000000000 */
[----:B0-----:R-:W-:Y:S01]  /*120a0*/  IMAD R16, R6, R5, R9 ;  /* 0x0000000506107224 */ /* 0x001fe200078e0209 */
[----:B------:R-:W-:Y:S01]  /*120b0*/  IABS R5, R4 ;  /* 0x0000000400057213 */ /* 0x000fe20000000000 */
[----:B------:R-:W-:Y:S01]  /*120c0*/  IMAD.IADD R19, R8, 0x1, R19 ;  /* 0x0000000108137824 */ /* 0x000fe200078e0213 */
[----:B------:R-:W0:Y:S01]  /*120d0*/  I2F.RP R11, R10 ;  /* 0x0000000a000b7306 */ /* 0x000e220000209400 */
[----:B------:R-:W-:-:S07]  /*120e0*/  IMAD.IADD R0, R0, 0x1, -R16 ;  /* 0x0000000100007824 */ /* 0x000fce00078e0a10 */
[----:B------:R-:W1:Y:S08]  /*120f0*/  I2F.RP R12, R5 ;  /* 0x00000005000c7306 */ /* 0x000e700000209400 */
[----:B0-----:R-:W0:Y:S08]  /*12100*/  MUFU.RCP R11, R11 ;  /* 0x0000000b000b7308 */ /* 0x001e300000001000 */
[----:B-1----:R-:W-:Y:S01]  /*12110*/  MUFU.RCP R12, R12 ;  /* 0x0000000c000c7308 */ /* 0x002fe20000001000 */
[----:B0-----:R-:W-:-:S07]  /*12120*/  VIADD R2, R11, 0xffffffe ;  /* 0x0ffffffe0b027836 */ /* 0x001fce0000000000 */
        /* <DEDUP_REMOVED lines=48> */
.L_x_1254:
[----:B------:R-:W-:Y:S01]  /*12430*/  UMOV UR4, URZ ;  /* 0x0000003f00047c82 */ /* 0x000fe20008000000 */
[----:B------:R-:W-:Y:S01]  /*12440*/  UMOV UR5, URZ ;  /* 0x0000003f00057c82 */ /* 0x000fe20008000000 */
[----:B------:R-:W-:Y:S01]  /*12450*/  ULDC UR6, c[0x0][0xd3c] ;  /* 0x00034f0000067ab9 */ /* 0x000fe20000000800 */
[----:B------:R-:W-:Y:S02]  /*12460*/  IMAD.MOV.U32 R16, RZ, RZ, R0 ;  /* 0x000000ffff107224 */ /* 0x000fe400078e0000 */
[----:B------:R-:W-:Y:S02]  /*12470*/  IMAD.U32 R17, RZ, RZ, UR4 ;  /* 0x00000004ff117e24 */ /* 0x000fe4000f8e00ff */
[----:B------:R-:W-:Y:S02]  /*12480*/  IMAD.U32 R18, RZ, RZ, UR5 ;  /* 0x00000005ff127e24 */ /* 0x000fe4000f8e00ff */
[----:B------:R-:W-:-:S07]  /*12490*/  IMAD.U32 R19, RZ, RZ, UR6 ;  /* 0x00000006ff137e24 */ /* 0x000fce000f8e00ff */
.L_x_1260:
[----:B------:R-:W0:Y:S01]  /*124a0*/  S2R R0, SR_TID.X ;  /* 0x0000000000007919 */ /* 0x000e220000002100 */
[----:B------:R-:W-:Y:S05]  /*124b0*/  WARPSYNC.ALL ;  /* 0x0000000000007948 */ /* 0x000fea0003800000 */
[----:B------:R-:W-:Y:S01]  /*124c0*/  BAR.SYNC.DEFER_BLOCKING 0x4, 0x180 ;  /* 0x0106000000007b1d */ /* 0x000fe20000010000 */
[----:B0-----:R-:W-:-:S04]  /*124d0*/  LOP3.LUT R0, R0, 0x1f, RZ, 0xc0, !PT ;  /* 0x0000001f00007812 */ /* 0x001fc800078ec0ff */
[----:B------:R-:W-:-:S13]  /*124e0*/  ISETP.NE.AND P0, PT, R0, RZ, PT ;  /* 0x000000ff0000720c */ /* 0x000fda0003f05270 */
[----:B------:R-:W0:Y:S01]  /*124f0*/  @!P0 S2R R3, SR_CgaCtaId ;  /* 0x0000000000038919 */ /* 0x000e220000008800 */
[----:B------:R-:W-:-:S04]  /*12500*/  @!P0 MOV R0, 0x400 ;  /* 0x0000040000008802 */ /* 0x000fc80000000f00 */
[----:B0-----:R-:W-:-:S05]  /*12510*/  @!P0 LEA R22, R3, R0, 0x18 ;  /* 0x0000000003168211 */ /* 0x001fca00078ec0ff */
[----:B------:R4:W-:Y:S01]  /*12520*/  @!P0 STS.128 [R22+0x324d0], R16 ;  /* 0x0324d01016008388 */ /* 0x0009e20000000c00 */
[----:B------:R-:W-:Y:S06]  /*12530*/  BAR.ARV 0x5, 0x180 ;  /* 0x0146000000007b1d */ /* 0x000fec0000002000 */
.L_x_1251:
[----:B------:R-:W-:Y:S02]  /*12540*/  ULDC UR4, c[0x0][0xd3c] ;  /* 0x00034f0000047ab9 */ /* 0x000fe40000000800 */
[----:B---3--:R-:W-:-:S13]  /*12550*/  ISETP.GE.AND P0, PT, R19, UR4, PT ;  /* 0x0000000413007c0c */ /* 0x008fda000bf06270 */
[----:B------:R-:W-:Y:S05]  /*12560*/  @!P0 BRA `(.L_x_1261) ;  /* 0xffffffac00108947 */ /* 0x000fea000383ffff */
[----:B------:R-:W-:Y:S05]  /*12570*/  BSYNC B8 ;  /* 0x0000000000087941 */ /* 0x000fea0003800000 */
.L_x_1194:
[----:B------:R-:W3:Y:S01]  /*12580*/  LDL.LU R0, [R1+0x18] ;  /* 0x0000180001007983 */ /* 0x000ee20000300800 */
[----:B------:R-:W-:Y:S01]  /*12590*/  BSSY B0, `(.L_x_1262) ;  /* 0x000000b000007945 */ /* 0x000fe20003800000 */
[----:B------:R-:W5:Y:S01]  /*125a0*/  S2R R5, SR_CgaCtaId ;  /* 0x0000000000057919 */ /* 0x000f620000008800 */
[----:B---3--:R-:W-:-:S05]  /*125b0*/  VIADD R0, R0, 0x1 ;  /* 0x0000000100007836 */ /* 0x008fca0000000000 */
        /* <DEDUP_REMOVED lines=8> */
.L_x_1401:
[----:B------:R-:W-:Y:S05]  /*12640*/  BSYNC B0 ;  /* 0x0000000000007941 */ /* 0x000fea0003800000 */
.L_x_1262:
[----:B------:R-:W-:-:S03]  /*12650*/  UMOV UR4, 0xffffffff ;  /* 0xffffffff00047882 */ /* 0x000fc60000000000 */
[----:B------:R-:W-:Y:S05]  /*12660*/  BRA.DIV UR4, `(.L_x_1264) ;  /* 0x0000004604807947 */ /* 0x000fea000b800000 */
[----:B-1----:R-:W1:Y:S02]  /*12670*/  S2R R0, SR_TID.X ;  /* 0x0000000000007919 */ /* 0x002e640000002100 */
[----:B-1----:R-:W-:-:S04]  /*12680*/  SHF.R.U32.HI R0, RZ, 0x5, R0 ;  /* 0x00000005ff007819 */ /* 0x002fc80000011600 */
[----:B------:R-:W-:-:S05]  /*12690*/  LOP3.LUT R0, R0, 0x3, RZ, 0xc0, !PT ;  /* 0x0000000300007812 */ /* 0x000fca00078ec0ff */
[----:B------:R1:W3:Y:S02]  /*126a0*/  SHFL.IDX PT, R14, R0, RZ, 0x1f ;  /* 0x00001fff000e7589 */ /* 0x0002e400000e0000 */
.L_x_1404:
[----:B---3--:R-:W-:Y:S01]  /*126b0*/  ISETP.NE.AND P0, PT, R14, RZ, PT ;  /* 0x000000ff0e00720c */ /* 0x008fe20003f05270 */
[----:B------:R-:W-:-:S12]  /*126c0*/  BSSY B0, `(.L_x_1265) ;  /* 0x0000026000007945 */ /* 0x000fd80003800000 */
[----:B------:R-:W-:Y:S05]  /*126d0*/  @P0 BRA `(.L_x_1266) ;  /* 0x0000000000900947 */ /* 0x000fea0003800000 */
[----:B------:R-:W-:-:S03]  /*126e0*/  UMOV UR4, 0xffffffff ;  /* 0xffffffff00047882 */ /* 0x000fc60000000000 */
[----:B------:R-:W-:Y:S05]  /*126f0*/  BRA.DIV UR4, `(.L_x_1267) ;  /* 0x0000004604907947 */ /* 0x000fea000b800000 */
[----:B------:R-:W-:-:S13]  /*12700*/  ELECT P6, URZ, PT ;  /* 0x00000000003f782f */ /* 0x000fda00038c0000 */
.L_x_1407:
[----:B------:R-:W-:Y:S05]  /*12710*/  @!P6 BRA `(.L_x_1266) ;  /* 0x000000000080e947 */ /* 0x000fea0003800000 */
[----:B-1----:R-:W3:Y:S02]  /*12720*/  LDL R0, [R1+0x38] ;  /* 0x0000380001007983 */ /* 0x002ee40000100800 */
[----:B---3--:R-:W-:-:S13]  /*12730*/  R2UR UR4, R0 ;  /* 0x00000000000472ca */ /* 0x008fda00000e0000 */
[----:B------:R-:W-:-:S06]  /*12740*/  ULOP3.LUT UR4, UR4, 0x2, URZ, 0xfc, !UPT ;  /* 0x0000000204047892 */ /* 0x000fcc000f8efc3f */
[----:B------:R-:W-:-:S05]  /*12750*/  IMAD.U32 R0, RZ, RZ, UR4 ;  /* 0x00000004ff007e24 */ /* 0x000fca000f8e00ff */
[----:B------:R-:W-:-:S13]  /*12760*/  ISETP.NE.AND P0, PT, R0, 0x3, PT ;  /* 0x000000030000780c */ /* 0x000fda0003f05270 */
[----:B------:R-:W-:Y:S05]  /*12770*/  @!P0 BRA `(.L_x_1268) ;  /* 0x0000000000048947 */ /* 0x000fea0003800000 */
[----:B------:R-:W-:Y:S01]  /*12780*/  BPT.TRAP 0x1 ;  /* 0x000000040000795c */ /* 0x000fe20000300000 */
.L_x_1268:
[C---:B------:R-:W-:Y:S01]  /*12790*/  IMAD R3, R24.reuse, 0x8, R5 ;  /* 0x0000000818037824 */ /* 0x040fe200078e0205 */
[----:B------:R-:W-:Y:S01]  /*127a0*/  SHF.L.U32 R2, R27, 0x1f, RZ ;  /* 0x0000001f1b027819 */ /* 0x000fe200000006ff */
[----:B------:R-:W-:-:S03]  /*127b0*/  VIADD R24, R24, 0x1 ;  /* 0x0000000118187836 */ /* 0x000fc60000000000 */
[----:B------:R-:W1:Y:S02]  /*127c0*/  SYNCS.PHASECHK.TRANS64.TRYWAIT P1, [R3+URZ+0x32440], R2 ;  /* 0x03244002030075a7 */ /* 0x000e64000802017f */
[----:B------:R-:W-:-:S04]  /*127d0*/  ISETP.NE.AND P2, PT, R24, 0x2, PT ;  /* 0x000000021800780c */ /* 0x000fc80003f45270 */
[----:B------:R-:W-:Y:S01]  /*127e0*/  SEL R0, RZ, 0x1, P2 ;  /* 0x00000001ff007807 */ /* 0x000fe20001000000 */
[----:B-1----:R-:W-:Y:S08]  /*127f0*/  @!P1 BRA `(.L_x_1269) ;  /* 0x0000004400709947 */ /* 0x002ff00003800000 */
.L_x_1408:
[----:B------:R-:W-:Y:S02]  /*12800*/  SEL R24, R24, RZ, P2 ;  /* 0x000000ff18187207 */ /* 0x000fe40001000000 */
[----:B------:R-:W-:Y:S01]  /*12810*/  LOP3.LUT R0, R27, R0, RZ, 0x3c, !PT ;  /* 0x000000001b007212 */ /* 0x000fe200078e3cff */
[----:B------:R-:W-:Y:S06]  /*12820*/  @!P0 BRA `(.L_x_1270) ;  /* 0x0000000000048947 */ /* 0x000fec0003800000 */
[----:B------:R-:W-:Y:S01]  /*12830*/  BPT.TRAP 0x1 ;  /* 0x000000040000795c */ /* 0x000fe20000300000 */
.L_x_1270:
[----:B------:R-:W-:Y:S01]  /*12840*/  IMAD R5, R24, 0x8, R5 ;  /* 0x0000000818057824 */ /* 0x000fe200078e0205 */
[----:B------:R-:W-:-:S04]  /*12850*/  SHF.L.U32 R0, R0, 0x1f, RZ ;  /* 0x0000001f00007819 */ /* 0x000fc800000006ff */
[----:B------:R-:W3:Y:S02]  /*12860*/  SYNCS.PHASECHK.TRANS64.TRYWAIT P1, [R5+URZ+0x32440], R0 ;  /* 0x03244000050075a7 */ /* 0x000ee4000802017f */
[----:B---3--:R-:W-:Y:S05]  /*12870*/  @!P1 BRA `(.L_x_1271) ;  /* 0x0000004400649947 */ /* 0x008fea0003800000 */
.L_x_1409:
[----:B------:R-:W-:Y:S05]  /*12880*/  @!P0 BRA `(.L_x_1272) ;  /* 0x0000000000048947 */ /* 0x000fea0003800000 */
[----:B------:R-:W-:Y:S01]  /*12890*/  BPT.TRAP 0x1 ;  /* 0x000000040000795c */ /* 0x000fe20000300000 */
.L_x_1272:
[----:B------:R-:W5:Y:S02]  /*128a0*/  SYNCS.PHASECHK.TRANS64.TRYWAIT P1, [R3+URZ+0x32460], R2 ;  /* 0x03246002030075a7 */ /* 0x000f64000802017f */
[----:B-----5:R-:W-:Y:S05]  /*128b0*/  @!P1 BRA `(.L_x_1273) ;  /* 0x0000004400689947 */ /* 0x020fea0003800000 */
.L_x_1410:
[----:B------:R-:W-:Y:S05]  /*128c0*/  @!P0 BRA `(.L_x_1274) ;  /* 0x0000000000048947 */ /* 0x000fea0003800000 */
[----:B------:R-:W-:Y:S01]  /*128d0*/  BPT.TRAP 0x1 ;  /* 0x000000040000795c */ /* 0x000fe20000300000 */
.L_x_1274:
[----:B------:R0:W0:Y:S02]  /*128e0*/  SYNCS.PHASECHK.TRANS64.TRYWAIT P0, [R5+URZ+0x32460], R0 ;  /* 0x03246000050075a7 */ /* 0x000024000800017f */
[----:B0-----:R-:W-:Y:S05]  /*128f0*/  @!P0 NANOSLEEP.SYNCS 0x989680 ;  /* 0x009896800000895d */ /* 0x001fea0003900000 */
[----:B------:R-:W0:Y:S02]  /*12900*/  @!P0 SYNCS.PHASECHK.TRANS64 P0, [R5+URZ+0x32460], R0 ;  /* 0x03246000050085a7 */ /* 0x000e24000800007f */
[----:B0-----:R-:W-:Y:S05]  /*12910*/  @!P0 BRA `(.L_x_1274) ;  /* 0xfffffffc00f08947 */ /* 0x001fea000383ffff */
.L_x_1266:
[----:B------:R-:W-:Y:S05]  /*12920*/  BSYNC B0 ;  /* 0x0000000000007941 */ /* 0x000fea0003800000 */
.L_x_1265:
[----:B------:R-:W-:Y:S05]  /*12930*/  EXIT ;  /* 0x000000000000794d */ /* 0x000fea0003800000 */
.L_x_1140:
[----:B-1----:R1:W2:Y:S02]  /*12940*/  SYNCS.PHASECHK.TRANS64.TRYWAIT P0, [R3+URZ+0x32400], R0 ;  /* 0x03240000030075a7 */ /* 0x0022a4000800017f */
[----:B--2---:R-:W-:Y:S05]  /*12950*/  @!P0 NANOSLEEP.SYNCS 0x989680 ;  /* 0x009896800000895d */ /* 0x004fea0003900000 */
[----:B------:R-:W2:Y:S02]  /*12960*/  @!P0 SYNCS.PHASECHK.TRANS64 P0, [R3+URZ+0x32400], R0 ;  /* 0x03240000030085a7 */ /* 0x000ea4000800007f */
[----:B--2---:R-:W-:Y:S05]  /*12970*/  @!P0 BRA `(.L_x_1140) ;  /* 0xfffffffc00f08947 */ /* 0x004fea000383ffff */
[----:B------:R-:W-:Y:S05]  /*12980*/  BRA `(.L_x_1275) ;  /* 0xfffffef400107947 */ /* 0x000fea000383ffff */
.L_x_1144:
[----:B---3--:R-:W-:-:S04]  /*12990*/  IMAD.U32 R5, RZ, RZ, UR6 ;  /* 0x00000006ff057e24 */ /* 0x008fc8000f8e00ff */
[----:B------:R3:W4:Y:S03]  /*129a0*/  SYNCS.PHASECHK.TRANS64.TRYWAIT P1, [R5+URZ+0x32430], R2 ;  /* 0x03243002050075a7 */ /* 0x000726000802017f */
[----:B----4-:R-:W-:Y:S05]  /*129b0*/  @!P1 NANOSLEEP.SYNCS 0x989680 ;  /* 0x009896800000995d */ /* 0x010fea0003900000 */
[----:B------:R-:W4:Y:S02]  /*129c0*/  @!P1 SYNCS.PHASECHK.TRANS64 P1, [R5+URZ+0x32430], R2 ;  /* 0x03243002050095a7 */ /* 0x000f24000802007f */
[----:B----4-:R-:W-:Y:S05]  /*129d0*/  @!P1 BRA `(.L_x_1144) ;  /* 0xfffffffc00ec9947 */ /* 0x010fea000383ffff */
[----:B------:R-:W-:Y:S05]  /*129e0*/  BRA `(.L_x_1143) ;  /* 0xfffffef400407947 */ /* 0x000fea000383ffff */
.L_x_1145:
[----:B----4-:R4:W0:Y:S02]  /*129f0*/  SYNCS.PHASECHK.TRANS64.TRYWAIT P1, [R3+URZ+0x32410], R0 ;  /* 0x03241000030075a7 */ /* 0x010824000802017f */
[----:B0-----:R-:W-:Y:S05]  /*12a00*/  @!P1 NANOSLEEP.SYNCS 0x989680 ;  /* 0x009896800000995d */ /* 0x001fea0003900000 */
[----:B------:R-:W0:Y:S02]  /*12a10*/  @!P1 SYNCS.PHASECHK.TRANS64 P1, [R3+URZ+0x32410], R0 ;  /* 0x03241000030095a7 */ /* 0x000e24000802007f */
[----:B0-----:R-:W-:Y:S05]  /*12a20*/  @!P1 BRA `(.L_x_1145) ;  /* 0xfffffffc00f09947 */ /* 0x001fea000383ffff */
[----:B------:R-:W-:Y:S05]  /*12a30*/  BRA `(.L_x_1276) ;  /* 0xfffffef400f87947 */ /* 0x000fea000383ffff */
.L_x_1149:
[----:B0--3--:R-:W-:-:S04]  /*12a40*/  IMAD.U32 R5, RZ, RZ, UR6 ;  /* 0x00000006ff057e24 */ /* 0x009fc8000f8e00ff */
[----:B------:R0:W3:Y:S03]  /*12a50*/  SYNCS.PHASECHK.TRANS64.TRYWAIT P1, [R5+URZ+0x32450], R2 ;  /* 0x03245002050075a7 */ /* 0x0000e6000802017f */
[----:B---3--:R-:W-:Y:S05]  /*12a60*/  @!P1 NANOSLEEP.SYNCS 0x989680 ;  /* 0x009896800000995d */ /* 0x008fea0003900000 */
[----:B------:R-:W3:Y:S02]  /*12a70*/  @!P1 SYNCS.PHASECHK.TRANS64 P1, [R5+URZ+0x32450], R2 ;  /* 0x03245002050095a7 */ /* 0x000ee4000802007f */
[----:B---3--:R-:W-:Y:S05]  /*12a80*/  @!P1 BRA `(.L_x_1149) ;  /* 0xfffffffc00ec9947 */ /* 0x008fea000383ffff */
[----:B------:R-:W-:Y:S05]  /*12a90*/  BRA `(.L_x_1148) ;  /* 0xfffffef800007947 */ /* 0x000fea000383ffff */
.L_x_1156:
[----:B-1----:R-:W-:-:S04]  /*12aa0*/  IMAD.U32 R153, RZ, RZ, UR5 ;  /* 0x00000005ff997e24 */ /* 0x002fc8000f8e00ff */
[----:B------:R1:W2:Y:S03]  /*12ab0*/  SYNCS.PHASECHK.TRANS64.TRYWAIT P2, [R153+URZ+0x32430], R0 ;  /* 0x03243000990075a7 */ /* 0x0002a6000804017f */
[----:B--2---:R-:W-:Y:S05]  /*12ac0*/  @!P2 NANOSLEEP.SYNCS 0x989680 ;  /* 0x009896800000a95d */ /* 0x004fea0003900000 */
[----:B------:R-:W2:Y:S02]  /*12ad0*/  @!P2 SYNCS.PHASECHK.TRANS64 P2, [R153+URZ+0x32430], R0 ;  /* 0x032430009900a5a7 */ /* 0x000ea4000804007f */
[----:B--2---:R-:W-:Y:S05]  /*12ae0*/  @!P2 BRA `(.L_x_1156) ;  /* 0xfffffffc00eca947 */ /* 0x004fea000383ffff */
[----:B------:R-:W-:Y:S05]  /*12af0*/  BRA `(.L_x_1155) ;  /* 0xffffff1c00907947 */ /* 0x000fea000383ffff */
.L_x_1160:
[----:B--2---:R-:W-:-:S04]  /*12b00*/  IMAD.U32 R210, RZ, RZ, UR5 ;  /* 0x00000005ffd27e24 */ /* 0x004fc8000f8e00ff */
[----:B------:R2:W3:Y:S03]  /*12b10*/  SYNCS.PHASECHK.TRANS64.TRYWAIT P2, [R210+URZ+0x32450], R0 ;  /* 0x03245000d20075a7 */ /* 0x0004e6000804017f */
[----:B---3--:R-:W-:Y:S05]  /*12b20*/  @!P2 NANOSLEEP.SYNCS 0x989680 ;  /* 0x009896800000a95d */ /* 0x008fea0003900000 */
[----:B------:R-:W3:Y:S02]  /*12b30*/  @!P2 SYNCS.PHASECHK.TRANS64 P2, [R210+URZ+0x32450], R0 ;  /* 0x03245000d200a5a7 */ /* 0x000ee4000804007f */
[----:B---3--:R-:W-:Y:S05]  /*12b40*/  @!P2 BRA `(.L_x_1160) ;  /* 0xfffffffc00eca947 */ /* 0x008fea000383ffff */
[----:B------:R-:W-:Y:S05]  /*12b50*/  BRA `(.L_x_1159) ;  /* 0xffffff20000c7947 */ /* 0x000fea000383ffff */
.L_x_1208:
        /* <DEDUP_REMOVED lines=11> */
.L_x_1278:
[----:B------:R-:W-:Y:S05]  /*12c10*/  BSYNC B0 ;  /* 0x0000000000007941 */ /* 0x000fea0003800000 */
.L_x_1277:
[----:B------:R-:W-:Y:S05]  /*12c20*/  BRA `(.L_x_1279) ;  /* 0xffffffb4005c7947 */ /* 0x000fea000383ffff */
.L_x_1211:
[----:B0-----:R0:W1:Y:S02]  /*12c30*/  SYNCS.PHASECHK.TRANS64.TRYWAIT P0, [R25+URZ+0x32440], R0 ;  /* 0x03244000190075a7 */ /* 0x001064000800017f */
[----:B-1----:R-:W-:Y:S05]  /*12c40*/  @!P0 NANOSLEEP.SYNCS 0x989680 ;  /* 0x009896800000895d */ /* 0x002fea0003900000 */
[----:B------:R-:W1:Y:S02]  /*12c50*/  @!P0 SYNCS.PHASECHK.TRANS64 P0, [R25+URZ+0x32440], R0 ;  /* 0x03244000190085a7 */ /* 0x000e64000800007f */
[----:B-1----:R-:W-:Y:S05]  /*12c60*/  @!P0 BRA `(.L_x_1211) ;  /* 0xfffffffc00f08947 */ /* 0x002fea000383ffff */
[----:B------:R-:W-:Y:S05]  /*12c70*/  BRA `(.L_x_1280) ;  /* 0xffffffb400887947 */ /* 0x000fea000383ffff */
.L_x_1212:
        /* <DEDUP_REMOVED lines=8> */
.L_x_1282:
[----:B------:R-:W-:Y:S05]  /*12d00*/  BSYNC B0 ;  /* 0x0000000000007941 */ /* 0x000fea0003800000 */
.L_x_1281:
        /* <DEDUP_REMOVED lines=9> */
.L_x_1283:
[----:B------:R-:W-:Y:S02]  /*12da0*/  IMAD.MOV.U32 R13, RZ, RZ, R4 ;  /* 0x000000ffff0d7224 */ /* 0x000fe400078e0004 */
[----:B------:R-:W-:Y:S02]  /*12db0*/  IMAD.MOV.U32 R12, RZ, RZ, 0x1 ;  /* 0x00000001ff0c7424 */ /* 0x000fe400078e00ff */
[----:B------:R-:W-:-:S07]  /*12dc0*/  IMAD.MOV.U32 R3, RZ, RZ, R14 ;  /* 0x000000ffff037224 */ /* 0x000fce00078e000e */
[----:B------:R-:W-:Y:S05]  /*12dd0*/  WARPSYNC.COLLECTIVE R15, `(.L_x_1284) ;  /* 0x000000000f087348 */ /* 0x000fea0003c00000 */
[----:B------:R0:W1:Y:S02]  /*12de0*/  SHFL.IDX P6, R14, R13, R12, R11 ;  /* 0x0000000c0d0e7389 */ /* 0x00006400000c000b */
[----:B01----:R-:W-:Y:S01]  /*12df0*/  ENDCOLLECTIVE ;  /* 0x000000000000791b */ /* 0x003fe20003800000 */
.L_x_1284:
        /* <DEDUP_REMOVED lines=15> */
.L_x_1285:
[----:B------:R-:W-:Y:S02]  /*12ef0*/  @P0 IMAD R6, R5, 0x2, R22 ;  /* 0x0000000205060824 */ /* 0x000fe400078e0216 */
[----:B------:R-:W-:Y:S02]  /*12f00*/  IMAD.MOV.U32 R13, RZ, RZ, R4 ;  /* 0x000000ffff0d7224 */ /* 0x000fe400078e0004 */
[----:B------:R-:W-:Y:S02]  /*12f10*/  IMAD.MOV.U32 R12, RZ, RZ, 0x2 ;  /* 0x00000002ff0c7424 */ /* 0x000fe400078e00ff */
[----:B------:R-:W-:-:S07]  /*12f20*/  IMAD.MOV.U32 R3, RZ, RZ, R14 ;  /* 0x000000ffff037224 */ /* 0x000fce00078e000e */
[----:B------:R-:W-:Y:S05]  /*12f30*/  WARPSYNC.COLLECTIVE R15, `(.L_x_1286) ;  /* 0x000000000f087348 */ /* 0x000fea0003c00000 */
[----:B------:R0:W1:Y:S02]  /*12f40*/  SHFL.IDX P6, R14, R13, R12, R11 ;  /* 0x0000000c0d0e7389 */ /* 0x00006400000c000b */
[----:B01----:R-:W-:Y:S01]  /*12f50*/  ENDCOLLECTIVE ;  /* 0x000000000000791b */ /* 0x003fe20003800000 */
.L_x_1286:
[----:B------:R-:W-:-:S05]  /*12f60*/  @P0 LEA R3, P1, R7, R3, 0x1 ;  /* 0x0000000307030211 */ /* 0x000fca00078208ff */
[----:B------:R-:W-:-:S05]  /*12f70*/  @P0 IMAD.X R2, RZ, RZ, R2, P1 ;  /* 0x000000ffff020224 */ /* 0x000fca00008e0602 */
[----:B------:R-:W-:Y:S02]  /*12f80*/  @P0 LOP3.LUT R3, R3, R2, RZ, 0x3c, !PT ;  /* 0x0000000203030212 */ /* 0x000fe400078e3cff */
[----:B------:R-:W-:Y:S02]  /*12f90*/  MOV R13, R0 ;  /* 0x00000000000d7202 */ /* 0x000fe40000000f00 */
        /* <DEDUP_REMOVED lines=11> */
.L_x_1287:
[----:B------:R-:W-:Y:S02]  /*13050*/  @P0 IMAD R6, R5, 0x2, R22 ;  /* 0x0000000205060824 */ /* 0x000fe400078e0216 */
[----:B------:R-:W-:Y:S02]  /*13060*/  IMAD.MOV.U32 R13, RZ, RZ, R4 ;  /* 0x000000ffff0d7224 */ /* 0x000fe400078e0004 */
[----:B------:R-:W-:Y:S02]  /*13070*/  IMAD.MOV.U32 R12, RZ, RZ, 0x3 ;  /* 0x00000003ff0c7424 */ /* 0x000fe400078e00ff */
[----:B------:R-:W-:-:S07]  /*13080*/  IMAD.MOV.U32 R3, RZ, RZ, R14 ;  /* 0x000000ffff037224 */ /* 0x000fce00078e000e */
[----:B------:R-:W-:Y:S05]  /*13090*/  WARPSYNC.COLLECTIVE R15, `(.L_x_1288) ;  /* 0x000000000f087348 */ /* 0x000fea0003c00000 */
[----:B------:R0:W1:Y:S02]  /*130a0*/  SHFL.IDX P6, R14, R13, R12, R11 ;  /* 0x0000000c0d0e7389 */ /* 0x00006400000c000b */
[----:B01----:R-:W-:Y:S01]  /*130b0*/  ENDCOLLECTIVE ;  /* 0x000000000000791b */ /* 0x003fe20003800000 */
.L_x_1288:
        /* <DEDUP_REMOVED lines=15> */
.L_x_1289:
[----:B------:R-:W-:Y:S02]  /*131b0*/  @P0 IMAD R6, R5, 0x2, R22 ;  /* 0x0000000205060824 */ /* 0x000fe400078e0216 */
[----:B------:R-:W-:Y:S02]  /*131c0*/  IMAD.MOV.U32 R13, RZ, RZ, R4 ;  /* 0x000000ffff0d7224 */ /* 0x000fe400078e0004 */
[----:B------:R-:W-:Y:S02]  /*131d0*/  IMAD.MOV.U32 R12, RZ, RZ, 0x4 ;  /* 0x00000004ff0c7424 */ /* 0x000fe400078e00ff */
[----:B------:R-:W-:-:S07]  /*131e0*/  IMAD.MOV.U32 R3, RZ, RZ, R14 ;  /* 0x000000ffff037224 */ /* 0x000fce00078e000e */
[----:B------:R-:W-:Y:S05]  /*131f0*/  WARPSYNC.COLLECTIVE R15, `(.L_x_1290) ;  /* 0x000000000f087348 */ /* 0x000fea0003c00000 */
[----:B------:R0:W1:Y:S02]  /*13200*/  SHFL.IDX P6, R14, R13, R12, R11 ;  /* 0x0000000c0d0e7389 */ /* 0x00006400000c000b */
[----:B01----:R-:W-:Y:S01]  /*13210*/  ENDCOLLECTIVE ;  /* 0x000000000000791b */ /* 0x003fe20003800000 */
.L_x_1290:
        /* <DEDUP_REMOVED lines=15> */
.L_x_1291:
[----:B------:R-:W-:Y:S02]  /*13310*/  @P0 IMAD R6, R5, 0x2, R22 ;  /* 0x0000000205060824 */ /* 0x000fe400078e0216 */
[----:B------:R-:W-:Y:S02]  /*13320*/  IMAD.MOV.U32 R13, RZ, RZ, R4 ;  /* 0x000000ffff0d7224 */ /* 0x000fe400078e0004 */
[----:B------:R-:W-:Y:S02]  /*13330*/  IMAD.MOV.U32 R12, RZ, RZ, 0x5 ;  /* 0x00000005ff0c7424 */ /* 0x000fe400078e00ff */
[----:B------:R-:W-:-:S07]  /*13340*/  IMAD.MOV.U32 R3, RZ, RZ, R14 ;  /* 0x000000ffff037224 */ /* 0x000fce00078e000e */
[----:B------:R-:W-:Y:S05]  /*13350*/  WARPSYNC.COLLECTIVE R15, `(.L_x_1292) ;  /* 0x000000000f087348 */ /* 0x000fea0003c00000 */
[----:B------:R0:W1:Y:S02]  /*13360*/  SHFL.IDX P6, R14, R13, R12, R11 ;  /* 0x0000000c0d0e7389 */ /* 0x00006400000c000b */
[----:B01----:R-:W-:Y:S01]  /*13370*/  ENDCOLLECTIVE ;  /* 0x000000000000791b */ /* 0x003fe20003800000 */
.L_x_1292:
        /* <DEDUP_REMOVED lines=10> */
.L_x_1293:
[----:B------:R-:W-:Y:S01]  /*13420*/  @!PT LDS RZ, [RZ] ;  /* 0x00000000fffff984 */ /* 0x000fe20000000800 */
[----:B------:R-:W-:Y:S01]  /*13430*/  @!PT LDS RZ, [RZ] ;  /* 0x00000000fffff984 */ /* 0x000fe20000000800 */
[----:B------:R-:W-:Y:S01]  /*13440*/  @!PT LDS RZ, [RZ] ;  /* 0x00000000fffff984 */ /* 0x000fe20000000800 */
[----:B------:R1:W-:Y:S01]  /*13450*/  @P0 LDGSTS.E.BYPASS.LTC128B.128 [R6+0x1e400], desc[UR36][R2.64], !P2 ;  /* 0x1e40000002060fae */ /* 0x0003e2000d101d64 */
[----:B------:R-:W-:Y:S01]  /*13460*/  IMAD.MOV.U32 R0, RZ, RZ, R14 ;  /* 0x000000ffff007224 */ /* 0x000fe200078e000e */
[----:B------:R-:W-:Y:S06]  /*13470*/  BRA `(.L_x_1294) ;  /* 0xffffffb000e87947 */ /* 0x000fec000383ffff */
.L_x_1217:
[----:B------:R0:W5:Y:S01]  /*13480*/  LDL.LU R6, [R1+0x4] ;  /* 0x0000040001067983 */ /* 0x0001620000300800 */
[----:B------:R-:W-:Y:S01]  /*13490*/  IMAD.MOV.U32 R13, RZ, RZ, R5 ;  /* 0x000000ffff0d7224 */ /* 0x000fe200078e0005 */
[----:B------:R-:W-:Y:S01]  /*134a0*/  LOP3.LUT R23, R23, 0xffffdfff, RZ, 0xc0, !PT ;  /* 0xffffdfff17177812 */ /* 0x000fe200078ec0ff */
[----:B------:R-:W-:Y:S02]  /*134b0*/  IMAD.MOV.U32 R12, RZ, RZ, RZ ;  /* 0x000000ffff0c7224 */ /* 0x000fe400078e00ff */
[----:B------:R-:W-:Y:S02]  /*134c0*/  IMAD.MOV.U32 R11, RZ, RZ, 0x181f ;  /* 0x0000181fff0b7424 */ /* 0x000fe400078e00ff */
[----:B------:R-:W-:Y:S02]  /*134d0*/  IMAD.MOV.U32 R15, RZ, RZ, -0x1 ;  /* 0xffffffffff0f7424 */ /* 0x000fe400078e00ff */
[----:B0-----:R-:W-:-:S07]  /*134e0*/  IMAD.IADD R4, R21, 0x1, R4 ;  /* 0x0000000115047824 */ /* 0x001fce00078e0204 */
[----:B-----5:R-:W-:Y:S05]  /*134f0*/  WARPSYNC.COLLECTIVE R15, `(.L_x_1295) ;  /* 0x000000000f087348 */ /* 0x020fea0003c00000 */
[----:B------:R0:W1:Y:S02]  /*13500*/  SHFL.IDX P6, R14, R13, R12, R11 ;  /* 0x0000000c0d0e7389 */ /* 0x00006400000c000b */
[----:B01---5:R-:W-:Y:S01]  /*13510*/  ENDCOLLECTIVE ;  /* 0x000000000000791b */ /* 0x023fe20003800000 */
.L_x_1295:
[----:B------:R-:W-:Y:S02]  /*13520*/  IMAD.MOV.U32 R13, RZ, RZ, R0 ;  /* 0x000000ffff0d7224 */ /* 0x000fe400078e0000 */
[----:B------:R-:W-:-:S07]  /*13530*/  IMAD.MOV.U32 R3, RZ, RZ, R14 ;  /* 0x000000ffff037224 */ /* 0x000fce00078e000e */
[----:B------:R-:W-:Y:S05]  /*13540*/  WARPSYNC.COLLECTIVE R15, `(.L_x_1296) ;  /* 0x000000000f087348 */ /* 0x000fea0003c00000 */
[----:B------:R0:W1:Y:S02]  /*13550*/  SHFL.IDX P6, R14, R13, R12, R11 ;  /* 0x0000000c0d0e7389 */ /* 0x00006400000c000b */
[----:B01----:R-:W-:Y:S01]  /*13560*/  ENDCOLLECTIVE ;  /* 0x000000000000791b */ /* 0x003fe20003800000 */
.L_x_1296:
[----:B------:R-:W-:Y:S02]  /*13570*/  IMAD.MOV.U32 R13, RZ, RZ, R5 ;  /* 0x000000ffff0d7224 */ /* 0x000fe400078e0005 */
[----:B------:R-:W-:Y:S02]  /*13580*/  IMAD.MOV.U32 R12, RZ, RZ, 0x1 ;  /* 0x00000001ff0c7424 */ /* 0x000fe400078e00ff */
[----:B------:R-:W-:-:S07]  /*13590*/  IMAD.MOV.U32 R10, RZ, RZ, R14 ;  /* 0x000000ffff0a7224 */ /* 0x000fce00078e000e */
[----:B------:R-:W-:Y:S05]  /*135a0*/  WARPSYNC.COLLECTIVE R15, `(.L_x_1297) ;  /* 0x000000000f087348 */ /* 0x000fea0003c00000 */
[----:B------:R0:W1:Y:S02]  /*135b0*/  SHFL.IDX P6, R14, R13, R12, R11 ;  /* 0x0000000c0d0e7389 */ /* 0x00006400000c000b */
[----:B01----:R-:W-:Y:S01]  /*135c0*/  ENDCOLLECTIVE ;  /* 0x000000000000791b */ /* 0x003fe20003800000 */
.L_x_1297:
[----:B------:R-:W-:Y:S02]  /*135d0*/  IMAD.MOV.U32 R13, RZ, RZ, R0 ;  /* 0x000000ffff0d7224 */ /* 0x000fe400078e0000 */
[----:B------:R-:W-:-:S05]  /*135e0*/  IMAD R6, R6, R7, RZ ;  /* 0x0000000706067224 */ /* 0x000fca00078e02ff */
[----:B------:R-:W-:-:S13]  /*135f0*/  ISETP.GE.AND P2, PT, R4, R6, PT ;  /* 0x000000060400720c */ /* 0x000fda0003f46270 */
[----:B------:R-:W-:Y:S02]  /*13600*/  @!P2 LEA R10, P1, R20, R10, 0x1 ;  /* 0x0000000a140aa211 */ /* 0x000fe400078208ff */
[----:B------:R-:W-:-:S03]  /*13610*/  @P2 LOP3.LUT R23, R23, 0x2000, RZ, 0xfc, !PT ;  /* 0x0000200017172812 */ /* 0x000fc600078efcff */
[----:B------:R-:W-:Y:S01]  /*13620*/  @!P2 IMAD.X R3, RZ, RZ, R3, P1 ;  /* 0x000000ffff03a224 */ /* 0x000fe200008e0603 */
[----:B------:R-:W-:Y:S01]  /*13630*/  LOP3.LUT R23, R23, 0xffffefff, RZ, 0xc0, !PT ;  /* 0xffffefff17177812 */ /* 0x000fe200078ec0ff */
[----:B------:R-:W-:-:S05]  /*13640*/  @!P2 IMAD.MOV.U32 R2, RZ, RZ, R10 ;  /* 0x000000ffff02a224 */ /* 0x000fca00078e000a */
        /* <DEDUP_REMOVED lines=10> */
.L_x_1298:
[----:B------:R-:W-:Y:S01]  /*136f0*/  @P2 LOP3.LUT R23, R23, 0x1000, RZ, 0xfc, !PT ;  /* 0x0000100017172812 */ /* 0x000fe200078efcff */
[----:B------:R-:W-:-:S03]  /*13700*/  IMAD.MOV.U32 R13, RZ, RZ, R5 ;  /* 0x000000ffff0d7224 */ /* 0x000fc600078e0005 */
[----:B------:R-:W-:Y:S01]  /*13710*/  LOP3.LUT R23, R23, 0xfffff7ff, RZ, 0xc0, !PT ;  /* 0xfffff7ff17177812 */ /* 0x000fe200078ec0ff */
[----:B------:R-:W-:Y:S02]  /*13720*/  IMAD.MOV.U32 R12, RZ, RZ, 0x2 ;  /* 0x00000002ff0c7424 */ /* 0x000fe400078e00ff */
[----:B------:R-:W-:-:S07]  /*13730*/  IMAD.MOV.U32 R7, RZ, RZ, R14 ;  /* 0x000000ffff077224 */ /* 0x000fce00078e000e */
[----:B------:R-:W-:Y:S05]  /*13740*/  WARPSYNC.COLLECTIVE R15, `(.L_x_1299) ;  /* 0x000000000f087348 */ /* 0x000fea0003c00000 */
[----:B------:R0:W1:Y:S02]  /*13750*/  SHFL.IDX P6, R14, R13, R12, R11 ;  /* 0x0000000c0d0e7389 */ /* 0x00006400000c000b */
[----:B01----:R-:W-:Y:S01]  /*13760*/  ENDCOLLECTIVE ;  /* 0x000000000000791b */ /* 0x003fe20003800000 */
.L_x_1299:
        /* <DEDUP_REMOVED lines=15> */
.L_x_1300:
[----:B------:R-:W-:Y:S01]  /*13860*/  @P2 LOP3.LUT R23, R23, 0x800, RZ, 0xfc, !PT ;  /* 0x0000080017172812 */ /* 0x000fe200078efcff */
[----:B------:R-:W-:-:S03]  /*13870*/  IMAD.MOV.U32 R13, RZ, RZ, R5 ;  /* 0x000000ffff0d7224 */ /* 0x000fc600078e0005 */
[----:B------:R-:W-:Y:S01]  /*13880*/  LOP3.LUT R23, R23, 0xfffffdff, RZ, 0xc0, !PT ;  /* 0xfffffdff17177812 */ /* 0x000fe200078ec0ff */
[----:B------:R-:W-:Y:S02]  /*13890*/  IMAD.MOV.U32 R12, RZ, RZ, 0x3 ;  /* 0x00000003ff0c7424 */ /* 0x000fe400078e00ff */
[----:B------:R-:W-:-:S05]  /*138a0*/  IMAD.MOV.U32 R11, RZ, RZ, R14 ;  /* 0x000000ffff0b7224 */ /* 0x000fca00078e000e */
[----:B------:R-:W-:-:S05]  /*138b0*/  @!P2 LEA R11, P1, R20, R11, 0x1 ;  /* 0x0000000b140ba211 */ /* 0x000fca00078208ff */
[----:B------:R-:W-:Y:S02]  /*138c0*/  @!P2 IMAD.X R8, RZ, RZ, R2, P1 ;  /* 0x000000ffff08a224 */ /* 0x000fe400008e0602 */
[----:B------:R-:W-:Y:S02]  /*138d0*/  @!P2 IMAD.MOV.U32 R2, RZ, RZ, R11 ;  /* 0x000000ffff02a224 */ /* 0x000fe400078e000b */
[----:B------:R-:W-:Y:S02]  /*138e0*/  IMAD.MOV.U32 R11, RZ, RZ, 0x181f ;  /* 0x0000181fff0b7424 */ /* 0x000fe400078e00ff */
[----:B------:R-:W-:-:S07]  /*138f0*/  @!P2 IMAD.MOV.U32 R3, RZ, RZ, R8 ;  /* 0x000000ffff03a224 */ /* 0x000fce00078e0008 */
[----:B------:R-:W-:Y:S05]  /*13900*/  WARPSYNC.COLLECTIVE R15, `(.L_x_1301) ;  /* 0x000000000f087348 */ /* 0x000fea0003c00000 */
[----:B------:R0:W1:Y:S02]  /*13910*/  SHFL.IDX P6, R14, R13, R12, R11 ;  /* 0x0000000c0d0e7389 */ /* 0x00006400000c000b */
[----:B01----:R-:W-:Y:S01]  /*13920*/  ENDCOLLECTIVE ;  /* 0x000000000000791b */ /* 0x003fe20003800000 */
.L_x_1301:
[----:B------:R-:W-:Y:S01]  /*13930*/  @!PT LDS RZ, [RZ] ;  /* 0x00000000fffff984 */ /* 0x000fe20000000800 */
[----:B------:R-:W-:Y:S01]  /*13940*/  @!PT LDS RZ, [RZ] ;  /* 0x00000000fffff984 */ /* 0x000fe20000000800 */
[----:B------:R-:W-:Y:S01]  /*13950*/  @!PT LDS RZ, [RZ] ;  /* 0x00000000fffff984 */ /* 0x000fe20000000800 */
[----:B------:R0:W-:Y:S01]  /*13960*/  @!P2 LDGSTS.E.BYPASS.LTC128B.128 [R26+0x19400], desc[UR36][R2.64], !P0 ;  /* 0x19400000021aafae */ /* 0x0001e2000c101d64 */
[----:B------:R-:W-:Y:S02]  /*13970*/  IMAD.MOV.U32 R13, RZ, RZ, R0 ;  /* 0x000000ffff0d7224 */ /* 0x000fe400078e0000 */
[----:B0-----:R-:W-:-:S05]  /*13980*/  VIADD R2, R4, 0x30 ;  /* 0x0000003004027836 */ /* 0x001fca0000000000 */
[----:B------:R-:W-:Y:S01]  /*13990*/  ISETP.GE.AND P2, PT, R2, R6, PT ;  /* 0x000000060200720c */ /* 0x000fe20003f46270 */
[----:B------:R-:W-:-:S12]  /*139a0*/  IMAD.MOV.U32 R2, RZ, RZ, R14 ;  /* 0x000000ffff027224 */ /* 0x000fd800078e000e */
[----:B------:R-:W-:Y:S05]  /*139b0*/  WARPSYNC.COLLECTIVE R15, `(.L_x_1302) ;  /* 0x000000000f087348 */ /* 0x000fea0003c00000 */
[----:B------:R0:W1:Y:S02]  /*139c0*/  SHFL.IDX P6, R14, R13, R12, R11 ;  /* 0x0000000c0d0e7389 */ /* 0x00006400000c000b */
[----:B01----:R-:W-:Y:S01]  /*139d0*/  ENDCOLLECTIVE ;  /* 0x000000000000791b */ /* 0x003fe20003800000 */
.L_x_1302:
[----:B------:R-:W-:-:S04]  /*139e0*/  @P2 LOP3.LUT R23, R23, 0x200, RZ, 0xfc, !PT ;  /* 0x0000020017172812 */ /* 0x000fc800078efcff */
[----:B------:R-:W-:Y:S01]  /*139f0*/  LOP3.LUT R23, R23, 0xfffffeff, RZ, 0xc0, !PT ;  /* 0xfffffeff17177812 */ /* 0x000fe200078ec0ff */
[----:B------:R-:W-:-:S05]  /*13a00*/  IMAD.MOV.U32 R12, RZ, RZ, R14 ;  /* 0x000000ffff0c7224 */ /* 0x000fca00078e000e */
[----:B------:R-:W-:Y:S01]  /*13a10*/  @!P2 LEA R14, P1, R20, R12, 0x1 ;  /* 0x0000000c140ea211 */ /* 0x000fe200078208ff */
[----:B------:R-:W-:-:S04]  /*13a20*/  IMAD.MOV.U32 R12, RZ, RZ, 0x4 ;  /* 0x00000004ff0c7424 */ /* 0x000fc800078e00ff */
[----:B------:R-:W-:Y:S02]  /*13a30*/  @!P2 IMAD.X R13, RZ, RZ, R2, P1 ;  /* 0x000000ffff0da224 */ /* 0x000fe400008e0602 */
[----:B------:R-:W-:Y:S02]  /*13a40*/  @!P2 IMAD.MOV.U32 R2, RZ, RZ, R14 ;  /* 0x000000ffff02a224 */ /* 0x000fe400078e000e */
[----:B------:R-:W-:Y:S02]  /*13a50*/  @!P2 IMAD.MOV.U32 R3, RZ, RZ, R13 ;  /* 0x000000ffff03a224 */ /* 0x000fe400078e000d */
[----:B------:R-:W-:-:S03]  /*13a60*/  IMAD.MOV.U32 R13, RZ, RZ, R5 ;  /* 0x000000ffff0d7224 */ /* 0x000fc600078e0005 */
[----:B------:R-:W-:Y:S01]  /*13a70*/  @!PT LDS RZ, [RZ] ;  /* 0x00000000fffff984 */ /* 0x000fe20000000800 */
[----:B------:R-:W-:Y:S01]  /*13a80*/  @!PT LDS RZ, [RZ] ;  /* 0x00000000fffff984 */ /* 0x000fe20000000800 */
[----:B------:R-:W-:Y:S01]  /*13a90*/  @!PT LDS RZ, [RZ] ;  /* 0x00000000fffff984 */ /* 0x000fe20000000800 */
[----:B------:R0:W-:Y:S04]  /*13aa0*/  @!P2 LDGSTS.E.BYPASS.LTC128B.128 [R26+0x19c00], desc[UR36][R2.64], !P0 ;  /* 0x19c00000021aafae */ /* 0x0001e8000c101d64 */
[----:B0-----:R-:W-:Y:S05]  /*13ab0*/  WARPSYNC.COLLECTIVE R15, `(.L_x_1303) ;  /* 0x000000000f087348 */ /* 0x001fea0003c00000 */
[----:B------:R1:W2:Y:S02]  /*13ac0*/  SHFL.IDX P6, R14, R13, R12, R11 ;  /* 0x0000000c0d0e7389 */ /* 0x0002a400000c000b */
[----:B012---:R-:W-:Y:S01]  /*13ad0*/  ENDCOLLECTIVE ;  /* 0x000000000000791b */ /* 0x007fe20003800000 */
.L_x_1303:
[----:B------:R-:W-:-:S05]  /*13ae0*/  VIADD R2, R4, 0x40 ;  /* 0x0000004004027836 */ /* 0x000fca0000000000 */
[----:B------:R-:W-:Y:S01]  /*13af0*/  ISETP.GE.AND P2, PT, R2, R6, PT ;  /* 0x000000060200720c */ /* 0x000fe20003f46270 */
[----:B------:R-:W-:Y:S02]  /*13b00*/  IMAD.MOV.U32 R13, RZ, RZ, R0 ;  /* 0x000000ffff0d7224 */ /* 0x000fe400078e0000 */
[----:B------:R-:W-:-:S10]  /*13b10*/  IMAD.MOV.U32 R2, RZ, RZ, R14 ;  /* 0x000000ffff027224 */ /* 0x000fd400078e000e */
[----:B------:R-:W-:Y:S05]  /*13b20*/  WARPSYNC.COLLECTIVE R15, `(.L_x_1304) ;  /* 0x000000000f087348 */ /* 0x000fea0003c00000 */
[----:B------:R0:W1:Y:S02]  /*13b30*/  SHFL.IDX P6, R14, R13, R12, R11 ;  /* 0x0000000c0d0e7389 */ /* 0x00006400000c000b */
[----:B01----:R-:W-:Y:S01]  /*13b40*/  ENDCOLLECTIVE ;  /* 0x000000000000791b */ /* 0x003fe20003800000 */
.L_x_1304:
[----:B------:R-:W-:-:S04]  /*13b50*/  @P2 LOP3.LUT R23, R23, 0x100, RZ, 0xfc, !PT ;  /* 0x0000010017172812 */ /* 0x000fc800078efcff */
[----:B------:R-:W-:Y:S01]  /*13b60*/  LOP3.LUT R23, R23, 0xffffff7f, RZ, 0xc0, !PT ;  /* 0xffffff7f17177812 */ /* 0x000fe200078ec0ff */
[----:B------:R-:W-:Y:S02]  /*13b70*/  IMAD.MOV.U32 R13, RZ, RZ, R5 ;  /* 0x000000ffff0d7224 */ /* 0x000fe400078e0005 */
[----:B------:R-:W-:-:S05]  /*13b80*/  IMAD.MOV.U32 R12, RZ, RZ, R14 ;  /* 0x000000ffff0c7224 */ /* 0x000fca00078e000e */
[----:B------:R-:W-:-:S05]  /*13b90*/  @!P2 LEA R15, P1, R20, R12, 0x1 ;  /* 0x0000000c140fa211 */ /* 0x000fca00078208ff */
[----:B------:R-:W-:Y:S02]  /*13ba0*/  @!P2 IMAD.X R12, RZ, RZ, R2, P1 ;  /* 0x000000ffff0ca224 */ /* 0x000fe400008e0602 */
[----:B------:R-:W-:Y:S02]  /*13bb0*/  @!P2 IMAD.MOV.U32 R2, RZ, RZ, R15 ;  /* 0x000000ffff02a224 */ /* 0x000fe400078e000f */
[----:B------:R-:W-:Y:S02]  /*13bc0*/  @!P2 IMAD.MOV.U32 R3, RZ, RZ, R12 ;  /* 0x000000ffff03a224 */ /* 0x000fe400078e000c */
[----:B------:R-:W-:Y:S02]  /*13bd0*/  IMAD.MOV.U32 R12, RZ, RZ, 0x5 ;  /* 0x00000005ff0c7424 */ /* 0x000fe400078e00ff */
[----:B------:R-:W-:Y:S01]  /*13be0*/  IMAD.MOV.U32 R15, RZ, RZ, -0x1 ;  /* 0xffffffffff0f7424 */ /* 0x000fe200078e00ff */
[----:B------:R-:W-:Y:S01]  /*13bf0*/  @!PT LDS RZ, [RZ] ;  /* 0x00000000fffff984 */ /* 0x000fe20000000800 */
[----:B------:R-:W-:Y:S01]  /*13c00*/  @!PT LDS RZ, [RZ] ;  /* 0x00000000fffff984 */ /* 0x000fe20000000800 */
[----:B------:R-:W-:Y:S01]  /*13c10*/  @!PT LDS RZ, [RZ] ;  /* 0x00000000fffff984 */ /* 0x000fe20000000800 */
[----:B------:R0:W-:Y:S06]  /*13c20*/  @!P2 LDGSTS.E.BYPASS.LTC128B.128 [R26+0x1a400], desc[UR36][R2.64], !P0 ;  /* 0x1a400000021aafae */ /* 0x0001ec000c101d64 */
[----:B0-----:R-:W-:Y:S05]  /*13c30*/  WARPSYNC.COLLECTIVE R15, `(.L_x_1305) ;  /* 0x000000000f087348 */ /* 0x001fea0003c00000 */
[----:B------:R1:W2:Y:S02]  /*13c40*/  SHFL.IDX P6, R14, R13, R12, R11 ;  /* 0x0000000c0d0e7389 */ /* 0x0002a400000c000b */
[----:B012---:R-:W-:Y:S01]  /*13c50*/  ENDCOLLECTIVE ;  /* 0x000000000000791b */ /* 0x007fe20003800000 */
.L_x_1305:
[----:B------:R-:W-:-:S05]  /*13c60*/  VIADD R2, R4, 0x50 ;  /* 0x0000005004027836 */ /* 0x000fca0000000000 */
[----:B------:R-:W-:Y:S01]  /*13c70*/  ISETP.GE.AND P2, PT, R2, R6, PT ;  /* 0x000000060200720c */ /* 0x000fe20003f46270 */
[----:B------:R-:W-:Y:S02]  /*13c80*/  IMAD.MOV.U32 R13, RZ, RZ, R0 ;  /* 0x000000ffff0d7224 */ /* 0x000fe400078e0000 */
[----:B------:R-:W-:-:S10]  /*13c90*/  IMAD.MOV.U32 R8, RZ, RZ, R14 ;  /* 0x000000ffff087224 */ /* 0x000fd400078e000e */
[----:B------:R-:W-:Y:S05]  /*13ca0*/  WARPSYNC.COLLECTIVE R15, `(.L_x_1306) ;  /* 0x000000000f087348 */ /* 0x000fea0003c00000 */
[----:B------:R0:W1:Y:S02]  /*13cb0*/  SHFL.IDX P6, R14, R13, R12, R11 ;  /* 0x0000000c0d0e7389 */ /* 0x00006400000c000b */
[----:B01----:R-:W-:Y:S01]  /*13cc0*/  ENDCOLLECTIVE ;  /* 0x000000000000791b */ /* 0x003fe20003800000 */
.L_x_1306:
[----:B------:R-:W-:-:S04]  /*13cd0*/  @P2 LOP3.LUT R23, R23, 0x80, RZ, 0xfc, !PT ;  /* 0x0000008017172812 */ /* 0x000fc800078efcff */
[----:B------:R-:W-:Y:S01]  /*13ce0*/  LOP3.LUT R23, R23, 0xffffffbf, RZ, 0xc0, !PT ;  /* 0xffffffbf17177812 */ /* 0x000fe200078ec0ff */
[----:B------:R-:W-:Y:S02]  /*13cf0*/  IMAD.MOV.U32 R13, RZ, RZ, R5 ;  /* 0x000000ffff0d7224 */ /* 0x000fe400078e0005 */
[----:B------:R-:W-:Y:S02]  /*13d00*/  IMAD.MOV.U32 R12, RZ, RZ, 0x6 ;  /* 0x00000006ff0c7424 */ /* 0x000fe400078e00ff */
[----:B------:R-:W-:-:S07]  /*13d10*/  IMAD.MOV.U32 R9, RZ, RZ, R14 ;  /* 0x000000ffff097224 */ /* 0x000fce00078e000e */
[----:B------:R-:W-:Y:S05]  /*13d20*/  WARPSYNC.COLLECTIVE R15, `(.L_x_1307) ;  /* 0x000000000f087348 */ /* 0x000fea0003c00000 */
[----:B------:R0:W1:Y:S02]  /*13d30*/  SHFL.IDX P6, R14, R13, R12, R11 ;  /* 0x0000000c0d0e7389 */ /* 0x00006400000c000b */
[----:B01----:R-:W-:Y:S01]  /*13d40*/  ENDCOLLECTIVE ;  /* 0x000000000000791b */ /* 0x003fe20003800000 */
.L_x_1307:
        /* <DEDUP_REMOVED lines=9> */
[----:B0-----:R-:W-:-:S07]  /*13de0*/  IMAD.MOV.U32 R2, RZ, RZ, R14 ;  /* 0x000000ffff027224 */ /* 0x001fce00078e000e */
[----:B------:R-:W-:Y:S05]  /*13df0*/  WARPSYNC.COLLECTIVE R15, `(.L_x_1308) ;  /* 0x000000000f087348 */ /* 0x000fea0003c00000 */
[----:B------:R0:W1:Y:S02]  /*13e00*/  SHFL.IDX P6, R14, R13, R12, R11 ;  /* 0x0000000c0d0e7389 */ /* 0x00006400000c000b */
[----:B01----:R-:W-:Y:S01]  /*13e10*/  ENDCOLLECTIVE ;  /* 0x000000000000791b */ /* 0x003fe20003800000 */
.L_x_1308:
[----:B------:R-:W-:-:S05]  /*13e20*/  VIADD R3, R4, 0x60 ;  /* 0x0000006004037836 */ /* 0x000fca0000000000 */
[----:B------:R-:W-:Y:S01]  /*13e30*/  ISETP.GE.AND P2, PT, R3, R6, PT ;  /* 0x000000060300720c */ /* 0x000fe20003f46270 */
[----:B------:R-:W-:Y:S02]  /*13e40*/  IMAD.MOV.U32 R13, RZ, RZ, R5 ;  /* 0x000000ffff0d7224 */ /* 0x000fe400078e0005 */
[----:B------:R-:W-:-:S10]  /*13e50*/  IMAD.MOV.U32 R12, RZ, RZ, 0x7 ;  /* 0x00000007ff0c7424 */ /* 0x000fd400078e00ff */
[----:B------:R-:W-:Y:S02]  /*13e60*/  @P2 LOP3.LUT R23, R23, 0x40, RZ, 0xfc, !PT ;  /* 0x0000004017172812 */ /* 0x000fe400078efcff */
[----:B------:R-:W-:-:S07]  /*13e70*/  MOV R7, R14 ;  /* 0x0000000e00077202 */ /* 0x000fce0000000f00 */
[----:B------:R-:W-:Y:S05]  /*13e80*/  WARPSYNC.COLLECTIVE R15, `(.L_x_1309) ;  /* 0x000000000f087348 */ /* 0x000fea0003c00000 */
[----:B------:R0:W1:Y:S02]  /*13e90*/  SHFL.IDX P6, R14, R13, R12, R11 ;  /* 0x0000000c0d0e7389 */ /* 0x00006400000c000b */
[----:B01----:R-:W-:Y:S01]  /*13ea0*/  ENDCOLLECTIVE ;  /* 0x000000000000791b */ /* 0x003fe20003800000 */
.L_x_1309:
        /* <DEDUP_REMOVED lines=9> */
[----:B------:R-:W-:-:S07]  /*13f40*/  IMAD.MOV.U32 R5, RZ, RZ, R14 ;  /* 0x000000ffff057224 */ /* 0x000fce00078e000e */
[----:B0-----:R-:W-:Y:S05]  /*13f50*/  WARPSYNC.COLLECTIVE R15, `(.L_x_1310) ;  /* 0x000000000f087348 */ /* 0x001fea0003c00000 */
[----:B------:R1:W2:Y:S02]  /*13f60*/  SHFL.IDX P6, R14, R13, R12, R11 ;  /* 0x0000000c0d0e7389 */ /* 0x0002a400000c000b */
[----:B012---:R-:W-:Y:S01]  /*13f70*/  ENDCOLLECTIVE ;  /* 0x000000000000791b */ /* 0x007fe20003800000 */
.L_x_1310:
[----:B------:R-:W-:Y:S01]  /*13f80*/  IMAD.MOV.U32 R0, RZ, RZ, R14 ;  /* 0x000000ffff007224 */ /* 0x000fe200078e000e */
[----:B------:R-:W-:Y:S06]  /*13f90*/  BRA `(.L_x_1311) ;  /* 0xffffffb4001c7947 */ /* 0x000fec000383ffff */
.L_x_1221:
        /* <DEDUP_REMOVED lines=8> */
.L_x_1313:
[----:B------:R-:W-:Y:S05]  /*14020*/  BSYNC B0 ;  /* 0x0000000000007941 */ /* 0x000fea0003800000 */
.L_x_1312:
[----:B------:R-:W-:Y:S01]  /*14030*/  IMAD.MOV.U32 R13, RZ, RZ, R0 ;  /* 0x000000ffff0d7224 */ /* 0x000fe200078e0000 */
[----:B------:R-:W-:Y:S01]  /*14040*/  LOP3.LUT P5, RZ, R23, 0x2000, RZ, 0xc0, !PT ;  /* 0x0000200017ff7812 */ /* 0x000fe200078ac0ff */
[----:B------:R-:W-:Y:S02]  /*14050*/  IMAD.MOV.U32 R12, RZ, RZ, RZ ;  /* 0x000000ffff0c7224 */ /* 0x000fe400078e00ff */
[----:B------:R-:W-:Y:S02]  /*14060*/  IMAD.MOV.U32 R11, RZ, RZ, 0x181f ;  /* 0x0000181fff0b7424 */ /* 0x000fe400078e00ff */
[----:B------:R-:W-:Y:S02]  /*14070*/  IMAD.MOV.U32 R15, RZ, RZ, -0x1 ;  /* 0xffffffffff0f7424 */ /* 0x000fe400078e00ff */
[----:B------:R-:W-:-:S07]  /*14080*/  IMAD.MOV.U32 R2, RZ, RZ, R14 ;  /* 0x000000ffff027224 */ /* 0x000fce00078e000e */
[----:B------:R-:W-:Y:S05]  /*14090*/  WARPSYNC.COLLECTIVE R15, `(.L_x_1314) ;  /* 0x000000000f087348 */ /* 0x000fea0003c00000 */
[----:B------:R0:W1:Y:S02]  /*140a0*/  SHFL.IDX P6, R14, R13, R12, R11 ;  /* 0x0000000c0d0e7389 */ /* 0x00006400000c000b */
[----:B01----:R-:W-:Y:S01]  /*140b0*/  ENDCOLLECTIVE ;  /* 0x000000000000791b */ /* 0x003fe20003800000 */
.L_x_1314:
[----:B------:R-:W-:Y:S02]  /*140c0*/  IMAD.MOV.U32 R13, RZ, RZ, R4 ;  /* 0x000000ffff0d7224 */ /* 0x000fe400078e0004 */
[----:B------:R-:W-:Y:S01]  /*140d0*/  IMAD.MOV.U32 R12, RZ, RZ, 0x1 ;  /* 0x00000001ff0c7424 */ /* 0x000fe200078e00ff */
[----:B------:R-:W-:-:S13]  /*140e0*/  @!P5 LEA R5, P0, R8, R14, 0x1 ;  /* 0x0000000e0805d211 */ /* 0x000fda00078008ff */
[----:B------:R-:W-:Y:S05]  /*140f0*/  WARPSYNC.COLLECTIVE R15, `(.L_x_1315) ;  /* 0x000000000f087348 */ /* 0x000fea0003c00000 */
[----:B------:R0:W1:Y:S02]  /*14100*/  SHFL.IDX P6, R14, R13, R12, R11 ;  /* 0x0000000c0d0e7389 */ /* 0x00006400000c000b */
[----:B01----:R-:W-:Y:S01]  /*14110*/  ENDCOLLECTIVE ;  /* 0x000000000000791b */ /* 0x003fe20003800000 */
.L_x_1315:
[----:B------:R-:W-:Y:S02]  /*14120*/  @!P5 IMAD.X R3, RZ, RZ, R2, P0 ;  /* 0x000000ffff03d224 */ /* 0x000fe400000e0602 */
        /* <DEDUP_REMOVED lines=14> */
.L_x_1316:
[----:B------:R-:W-:Y:S02]  /*14210*/  IMAD.MOV.U32 R13, RZ, RZ, R4 ;  /* 0x000000ffff0d7224 */ /* 0x000fe400078e0004 */
[----:B------:R-:W-:Y:S01]  /*14220*/  IMAD.MOV.U32 R12, RZ, RZ, 0x2 ;  /* 0x00000002ff0c7424 */ /* 0x000fe200078e00ff */
[----:B------:R-:W-:-:S13]  /*14230*/  LOP3.LUT P6, RZ, R23, 0x1000, RZ, 0xc0, !PT ;  /* 0x0000100017ff7812 */ /* 0x000fda00078cc0ff */
[----:B------:R-:W-:-:S05]  /*14240*/  @!P6 LEA R6, P0, R8, R14, 0x1 ;  /* 0x0000000e0806e211 */ /* 0x000fca00078008ff */
[----:B------:R-:W-:Y:S02]  /*14250*/  @!P6 IMAD.X R7, RZ, RZ, R5, P0 ;  /* 0x000000ffff07e224 */ /* 0x000fe400000e0605 */
[----:B------:R-:W-:Y:S02]  /*14260*/  @!P6 IMAD.MOV.U32 R2, RZ, RZ, R6 ;  /* 0x000000ffff02e224 */ /* 0x000fe400078e0006 */
        /* <DEDUP_REMOVED lines=11> */
.L_x_1317:
[----:B------:R-:W-:Y:S02]  /*14320*/  IMAD.MOV.U32 R13, RZ, RZ, R0 ;  /* 0x000000ffff0d7224 */ /* 0x000fe400078e0000 */
[----:B------:R-:W-:-:S07]  /*14330*/  IMAD.MOV.U32 R5, RZ, RZ, R14 ;  /* 0x000000ffff057224 */ /* 0x000fce00078e000e */
[----:B------:R-:W-:Y:S05]  /*14340*/  WARPSYNC.COLLECTIVE R15, `(.L_x_1318) ;  /* 0x000000000f087348 */ /* 0x000fea0003c00000 */
[----:B------:R0:W1:Y:S02]  /*14350*/  SHFL.IDX P6, R14, R13, R12, R11 ;  /* 0x0000000c0d0e7389 */ /* 0x00006400000c000b */
[----:B01----:R-:W-:Y:S01]  /*14360*/  ENDCOLLECTIVE ;  /* 0x000000000000791b */ /* 0x003fe20003800000 */
.L_x_1318:
[----:B------:R-:W-:Y:S02]  /*14370*/  IMAD.MOV.U32 R13, RZ, RZ, R4 ;  /* 0x000000ffff0d7224 */ /* 0x000fe400078e0004 */
[----:B------:R-:W-:Y:S01]  /*14380*/  IMAD.MOV.U32 R12, RZ, RZ, 0x3 ;  /* 0x00000003ff0c7424 */ /* 0x000fe200078e00ff */
[----:B------:R-:W-:-:S13]  /*14390*/  @!P5 LEA R6, P0, R8, R14, 0x1 ;  /* 0x0000000e0806d211 */ /* 0x000fda00078008ff */
[----:B------:R-:W-:Y:S05]  /*143a0*/  WARPSYNC.COLLECTIVE R15, `(.L_x_1319) ;  /* 0x000000000f087348 */ /* 0x000fea0003c00000 */
[----:B------:R0:W1:Y:S02]  /*143b0*/  SHFL.IDX P6, R14, R13, R12, R11 ;  /* 0x0000000c0d0e7389 */ /* 0x00006400000c000b */
[----:B01----:R-:W-:Y:S01]  /*143c0*/  ENDCOLLECTIVE ;  /* 0x000000000000791b */ /* 0x003fe20003800000 */
.L_x_1319:
[----:B------:R-:W-:Y:S02]  /*143d0*/  @!P5 IMAD.X R7, RZ, RZ, R5, P0 ;  /* 0x000000ffff07d224 */ /* 0x000fe400000e0605 */
[----:B------:R-:W-:Y:S02]  /*143e0*/  @!P5 IMAD.MOV.U32 R2, RZ, RZ, R6 ;  /* 0x000000ffff02d224 */ /* 0x000fe400078e0006 */
[----:B------:R-:W-:-:S05]  /*143f0*/  @!P5 IMAD.MOV.U32 R3, RZ, RZ, R7 ;  /* 0x000000ffff03d224 */ /* 0x000fca00078e0007 */
[----:B------:R-:W-:Y:S01]  /*14400*/  @!PT LDS RZ, [RZ] ;  /* 0x00000000fffff984 */ /* 0x000fe20000000800 */
[----:B------:R-:W-:Y:S01]  /*14410*/  @!PT LDS RZ, [RZ] ;  /* 0x00000000fffff984 */ /* 0x000fe20000000800 */
[----:B------:R-:W-:Y:S01]  /*14420*/  @!PT LDS RZ, [RZ] ;  /* 0x00000000fffff984 */ /* 0x000fe20000000800 */
[----:B------:R0:W-:Y:S01]  /*14430*/  @!P5 LDGSTS.E.BYPASS.LTC128B.128 [R26+0x23400], desc[UR36][R2.64], !P4 ;  /* 0x23400000021adfae */ /* 0x0001e2000e101d64 */
[----:B------:R-:W-:-:S03]  /*14440*/  IMAD.MOV.U32 R13, RZ, RZ, R0 ;  /* 0x000000ffff0d7224 */ /* 0x000fc600078e0000 */
[----:B------:R0:W-:Y:S04]  /*14450*/  @!P5 LDGSTS.E.BYPASS.LTC128B.128 [R26+0x27400], desc[UR36][R2.64+0x80], !P3 ;  /* 0x27400080021adfae */ /* 0x0001e8000d901d64 */
[----:B------:R0:W-:Y:S01]  /*14460*/  @!P5 LDGSTS.E.BYPASS.LTC128B.128 [R26+0x2b400], desc[UR36][R2.64+0x100], !P2 ;  /* 0x2b400100021adfae */ /* 0x0001e2000d101d64 */
[----:B------:R-:W-:-:S03]  /*14470*/  IMAD.MOV.U32 R5, RZ, RZ, R14 ;  /* 0x000000ffff057224 */ /* 0x000fc600078e000e */
[----:B------:R0:W-:Y:S01]  /*14480*/  @!P5 LDGSTS.E.BYPASS.LTC128B.128 [R26+0x2f400], desc[UR36][R2.64+0x180], !P1 ;  /* 0x2f400180021adfae */ /* 0x0001e2000c901d64 */
[----:B------:R-:W-:-:S13]  /*14490*/  LOP3.LUT P5, RZ, R23, 0x100, RZ, 0xc0, !PT ;  /* 0x0000010017ff7812 */ /* 0x000fda00078ac0ff */
[----:B0-----:R-:W-:Y:S05]  /*144a0*/  WARPSYNC.COLLECTIVE R15, `(.L_x_1320) ;  /* 0x000000000f087348 */ /* 0x001fea0003c00000 */
[----:B------:R1:W2:Y:S02]  /*144b0*/  SHFL.IDX P6, R14, R13, R12, R11 ;  /* 0x0000000c0d0e7389 */ /* 0x0002a400000c000b */
[----:B012---:R-:W-:Y:S01]  /*144c0*/  ENDCOLLECTIVE ;  /* 0x000000000000791b */ /* 0x007fe20003800000 */
.L_x_1320:
        /* <DEDUP_REMOVED lines=17> */
.L_x_1321:
[----:B------:R-:W-:Y:S02]  /*145e0*/  IMAD.MOV.U32 R13, RZ, RZ, R0 ;  /* 0x000000ffff0d7224 */ /* 0x000fe400078e0000 */
[----:B------:R-:W-:-:S07]  /*145f0*/  IMAD.MOV.U32 R5, RZ, RZ, R14 ;  /* 0x000000ffff057224 */ /* 0x000fce00078e000e */
[----:B------:R-:W-:Y:S05]  /*14600*/  WARPSYNC.COLLECTIVE R15, `(.L_x_1322) ;  /* 0x000000000f087348 */ /* 0x000fea0003c00000 */
[----:B------:R0:W1:Y:S02]  /*14610*/  SHFL.IDX P6, R14, R13, R12, R11 ;  /* 0x0000000c0d0e7389 */ /* 0x00006400000c000b */
[----:B01----:R-:W-:Y:S01]  /*14620*/  ENDCOLLECTIVE ;  /* 0x000000000000791b */ /* 0x003fe20003800000 */
.L_x_1322:
[----:B------:R-:W-:Y:S02]  /*14630*/  IMAD.MOV.U32 R13, RZ, RZ, R4 ;  /* 0x000000ffff0d7224 */ /* 0x000fe400078e0004 */
[----:B------:R-:W-:Y:S01]  /*14640*/  IMAD.MOV.U32 R12, RZ, RZ, 0x5 ;  /* 0x00000005ff0c7424 */ /* 0x000fe200078e00ff */
[----:B------:R-:W-:-:S13]  /*14650*/  @!P5 LEA R6, P0, R8, R14, 0x1 ;  /* 0x0000000e0806d211 */ /* 0x000fda00078008ff */
[----:B------:R-:W-:Y:S05]  /*14660*/  WARPSYNC.COLLECTIVE R15, `(.L_x_1323) ;  /* 0x000000000f087348 */ /* 0x000fea0003c00000 */
[----:B------:R0:W1:Y:S02]  /*14670*/  SHFL.IDX P6, R14, R13, R12, R11 ;  /* 0x0000000c0d0e7389 */ /* 0x00006400000c000b */
[----:B01----:R-:W-:Y:S01]  /*14680*/  ENDCOLLECTIVE ;  /* 0x000000000000791b */ /* 0x003fe20003800000 */
.L_x_1323:
        /* <DEDUP_REMOVED lines=16> */
.L_x_1324:
        /* <DEDUP_REMOVED lines=17> */
.L_x_1325:
[----:B------:R-:W-:Y:S02]  /*148a0*/  IMAD.MOV.U32 R13, RZ, RZ, R0 ;  /* 0x000000ffff0d7224 */ /* 0x000fe400078e0000 */
[----:B------:R-:W-:-:S07]  /*148b0*/  IMAD.MOV.U32 R5, RZ, RZ, R14 ;  /* 0x000000ffff057224 */ /* 0x000fce00078e000e */
[----:B------:R-:W-:Y:S05]  /*148c0*/  WARPSYNC.COLLECTIVE R15, `(.L_x_1326) ;  /* 0x000000000f087348 */ /* 0x000fea0003c00000 */
[----:B------:R0:W1:Y:S02]  /*148d0*/  SHFL.IDX P6, R14, R13, R12, R11 ;  /* 0x0000000c0d0e7389 */ /* 0x00006400000c000b */
[----:B01----:R-:W-:Y:S01]  /*148e0*/  ENDCOLLECTIVE ;  /* 0x000000000000791b */ /* 0x003fe20003800000 */
.L_x_1326:
[----:B------:R-:W-:Y:S02]  /*148f0*/  IMAD.MOV.U32 R13, RZ, RZ, R4 ;  /* 0x000000ffff0d7224 */ /* 0x000fe400078e0004 */
[----:B------:R-:W-:Y:S01]  /*14900*/  IMAD.MOV.U32 R12, RZ, RZ, 0x7 ;  /* 0x00000007ff0c7424 */ /* 0x000fe200078e00ff */
[----:B------:R-:W-:-:S13]  /*14910*/  @!P5 LEA R6, P0, R8, R14, 0x1 ;  /* 0x0000000e0806d211 */ /* 0x000fda00078008ff */
[----:B------:R-:W-:Y:S05]  /*14920*/  WARPSYNC.COLLECTIVE R15, `(.L_x_1327) ;  /* 0x000000000f087348 */ /* 0x000fea0003c00000 */
[----:B------:R0:W1:Y:S02]  /*14930*/  SHFL.IDX P6, R14, R13, R12, R11 ;  /* 0x0000000c0d0e7389 */ /* 0x00006400000c000b */
[----:B01----:R-:W-:Y:S01]  /*14940*/  ENDCOLLECTIVE ;  /* 0x000000000000791b */ /* 0x003fe20003800000 */
.L_x_1327:
        /* <DEDUP_REMOVED lines=11> */
[----:B------:R0:W-:Y:S04]  /*14a00*/  @!P5 LDGSTS.E.BYPASS.LTC128B.128 [R26+0x31400], desc[UR36][R2.64+0x180], !P1 ;  /* 0x31400180021adfae */ /* 0x0001e8000c901d64 */
[----:B0-----:R-:W-:Y:S05]  /*14a10*/  WARPSYNC.COLLECTIVE R15, `(.L_x_1328) ;  /* 0x000000000f087348 */ /* 0x001fea0003c00000 */
[----:B------:R1:W2:Y:S02]  /*14a20*/  SHFL.IDX P6, R14, R13, R12, R11 ;  /* 0x0000000c0d0e7389 */ /* 0x0002a400000c000b */
[----:B012---:R-:W-:Y:S01]  /*14a30*/  ENDCOLLECTIVE ;  /* 0x000000000000791b */ /* 0x007fe20003800000 */
.L_x_1328:
[----:B------:R-:W-:Y:S05]  /*14a40*/  BRA `(.L_x_1329) ;  /* 0xffffffb400507947 */ /* 0x000fea000383ffff */
.L_x_1226:
[----:B0-----:R0:W1:Y:S02]  /*14a50*/  SYNCS.PHASECHK.TRANS64.TRYWAIT P0, [R22+URZ+0x32420], R3 ;  /* 0x03242003160075a7 */ /* 0x001064000800017f */
[----:B-1----:R-:W-:Y:S05]  /*14a60*/  @!P0 NANOSLEEP.SYNCS 0x989680 ;  /* 0x009896800000895d */ /* 0x002fea0003900000 */
[----:B------:R-:W1:Y:S02]  /*14a70*/  @!P0 SYNCS.PHASECHK.TRANS64 P0, [R22+URZ+0x32420], R3 ;  /* 0x03242003160085a7 */ /* 0x000e64000800007f */
[----:B-1----:R-:W-:Y:S05]  /*14a80*/  @!P0 BRA `(.L_x_1226) ;  /* 0xfffffffc00f08947 */ /* 0x002fea000383ffff */
[----:B------:R-:W-:Y:S05]  /*14a90*/  BRA `(.L_x_1330) ;  /* 0xffffffb400c07947 */ /* 0x000fea000383ffff */
.L_x_1229:
[----:B-1----:R1:W2:Y:S02]  /*14aa0*/  SYNCS.PHASECHK.TRANS64.TRYWAIT P0, [R25+URZ+0x32460], R0 ;  /* 0x03246000190075a7 */ /* 0x0022a4000800017f */
[----:B--2---:R-:W-:Y:S05]  /*14ab0*/  @!P0 NANOSLEEP.SYNCS 0x989680 ;  /* 0x009896800000895d */ /* 0x004fea0003900000 */
[----:B------:R-:W2:Y:S02]  /*14ac0*/  @!P0 SYNCS.PHASECHK.TRANS64 P0, [R25+URZ+0x32460], R0 ;  /* 0x03246000190085a7 */ /* 0x000ea4000800007f */
[----:B--2---:R-:W-:Y:S05]  /*14ad0*/  @!P0 BRA `(.L_x_1229) ;  /* 0xfffffffc00f08947 */ /* 0x004fea000383ffff */
[----:B------:R-:W-:Y:S05]  /*14ae0*/  BRA `(.L_x_1331) ;  /* 0xffffffb400cc7947 */ /* 0x000fea000383ffff */
.L_x_1230:
        /* <DEDUP_REMOVED lines=8> */
.L_x_1333:
[----:B------:R-:W-:Y:S05]  /*14b70*/  BSYNC B0 ;  /* 0x0000000000007941 */ /* 0x000fea0003800000 */
.L_x_1332:
        /* <DEDUP_REMOVED lines=13> */
.L_x_1334:
[----:B------:R-:W-:Y:S02]  /*14c50*/  IMAD.MOV.U32 R13, RZ, RZ, R6 ;  /* 0x000000ffff0d7224 */ /* 0x000fe400078e0006 */
[----:B------:R-:W-:Y:S02]  /*14c60*/  IMAD.MOV.U32 R12, RZ, RZ, 0x1 ;  /* 0x00000001ff0c7424 */ /* 0x000fe400078e00ff */
[----:B------:R-:W-:-:S05]  /*14c70*/  IMAD.SHL.U32 R8, R8, 0x8, RZ ;  /* 0x0000000808087824 */ /* 0x000fca00078e00ff */
[----:B------:R-:W-:-:S05]  /*14c80*/  LOP3.LUT R8, R8, 0x38, RZ, 0xc0, !PT ;  /* 0x0000003808087812 */ /* 0x000fca00078ec0ff */
[----:B------:R-:W-:-:S05]  /*14c90*/  IMAD.SHL.U32 R0, R8, 0x2, RZ ;  /* 0x0000000208007824 */ /* 0x000fca00078e00ff */
[----:B------:R-:W-:-:S13]  /*14ca0*/  IADD3 R2, P0, R14, R0, RZ ;  /* 0x000000000e027210 */ /* 0x000fda0007f1e0ff */
[----:B------:R-:W-:Y:S05]  /*14cb0*/  WARPSYNC.COLLECTIVE R15, `(.L_x_1335) ;  /* 0x000000000f087348 */ /* 0x000fea0003c00000 */
[----:B------:R0:W1:Y:S02]  /*14cc0*/  SHFL.IDX P6, R14, R13, R12, R11 ;  /* 0x0000000c0d0e7389 */ /* 0x00006400000c000b */
[----:B01----:R-:W-:Y:S01]  /*14cd0*/  ENDCOLLECTIVE ;  /* 0x000000000000791b */ /* 0x003fe20003800000 */
.L_x_1335:
        /* <DEDUP_REMOVED lines=17> */
.L_x_1336:
[----:B------:R-:W-:Y:S02]  /*14df0*/  IMAD.MOV.U32 R13, RZ, RZ, R6 ;  /* 0x000000ffff0d7224 */ /* 0x000fe400078e0006 */
[----:B------:R-:W-:Y:S01]  /*14e00*/  IMAD.MOV.U32 R12, RZ, RZ, 0x2 ;  /* 0x00000002ff0c7424 */ /* 0x000fe200078e00ff */
[----:B------:R-:W-:-:S13]  /*14e10*/  IADD3 R2, P3, R14, R0, RZ ;  /* 0x000000000e027210 */ /* 0x000fda0007f7e0ff */
[----:B------:R-:W-:Y:S05]  /*14e20*/  WARPSYNC.COLLECTIVE R15, `(.L_x_1337) ;  /* 0x000000000f087348 */ /* 0x000fea0003c00000 */
[----:B------:R0:W1:Y:S02]  /*14e30*/  SHFL.IDX P6, R14, R13, R12, R11 ;  /* 0x0000000c0d0e7389 */ /* 0x00006400000c000b */
[----:B01----:R-:W-:Y:S01]  /*14e40*/  ENDCOLLECTIVE ;  /* 0x000000000000791b */ /* 0x003fe20003800000 */
.L_x_1337:
[----:B------:R-:W-:Y:S02]  /*14e50*/  IADD3.X R3, RZ, R3, RZ, P3, !PT ;  /* 0x00000003ff037210 */ /* 0x000fe40001ffe4ff */
        /* <DEDUP_REMOVED lines=16> */
.L_x_1338:
[----:B------:R-:W-:Y:S02]  /*14f60*/  IMAD.MOV.U32 R13, RZ, RZ, R6 ;  /* 0x000000ffff0d7224 */ /* 0x000fe400078e0006 */
[----:B------:R-:W-:Y:S01]  /*14f70*/  IMAD.MOV.U32 R12, RZ, RZ, 0x3 ;  /* 0x00000003ff0c7424 */ /* 0x000fe200078e00ff */
[----:B------:R-:W-:-:S13]  /*14f80*/  IADD3 R2, P3, R14, R0, RZ ;  /* 0x000000000e027210 */ /* 0x000fda0007f7e0ff */
[----:B------:R-:W-:Y:S05]  /*14f90*/  WARPSYNC.COLLECTIVE R15, `(.L_x_1339) ;  /* 0x000000000f087348 */ /* 0x000fea0003c00000 */
[----:B------:R0:W1:Y:S02]  /*14fa0*/  SHFL.IDX P6, R14, R13, R12, R11 ;  /* 0x0000000c0d0e7389 */ /* 0x00006400000c000b */
[----:B01----:R-:W-:Y:S01]  /*14fb0*/  ENDCOLLECTIVE ;  /* 0x000000000000791b */ /* 0x003fe20003800000 */
.L_x_1339:
        /* <DEDUP_REMOVED lines=17> */
.L_x_1340:
[----:B------:R-:W-:Y:S02]  /*150d0*/  IMAD.MOV.U32 R13, RZ, RZ, R6 ;  /* 0x000000ffff0d7224 */ /* 0x000fe400078e0006 */
[----:B------:R-:W-:Y:S01]  /*150e0*/  IMAD.MOV.U32 R12, RZ, RZ, 0x4 ;  /* 0x00000004ff0c7424 */ /* 0x000fe200078e00ff */
[----:B------:R-:W-:-:S13]  /*150f0*/  IADD3 R2, P3, R14, R0, RZ ;  /* 0x000000000e027210 */ /* 0x000fda0007f7e0ff */
[----:B------:R-:W-:Y:S05]  /*15100*/  WARPSYNC.COLLECTIVE R15, `(.L_x_1341) ;  /* 0x000000000f087348 */ /* 0x000fea0003c00000 */
[----:B------:R0:W1:Y:S02]  /*15110*/  SHFL.IDX P6, R14, R13, R12, R11 ;  /* 0x0000000c0d0e7389 */ /* 0x00006400000c000b */
[----:B01----:R-:W-:Y:S01]  /*15120*/  ENDCOLLECTIVE ;  /* 0x000000000000791b */ /* 0x003fe20003800000 */
.L_x_1341:
        /* <DEDUP_REMOVED lines=17> */
.L_x_1342:
[----:B------:R-:W-:Y:S02]  /*15240*/  IMAD.MOV.U32 R13, RZ, RZ, R6 ;  /* 0x000000ffff0d7224 */ /* 0x000fe400078e0006 */
[----:B------:R-:W-:Y:S01]  /*15250*/  IMAD.MOV.U32 R12, RZ, RZ, 0x5 ;  /* 0x00000005ff0c7424 */ /* 0x000fe200078e00ff */
[----:B------:R-:W-:-:S13]  /*15260*/  IADD3 R2, P3, R14, R0, RZ ;  /* 0x000000000e027210 */ /* 0x000fda0007f7e0ff */
[----:B------:R-:W-:Y:S05]  /*15270*/  WARPSYNC.COLLECTIVE R15, `(.L_x_1343) ;  /* 0x000000000f087348 */ /* 0x000fea0003c00000 */
[----:B------:R0:W1:Y:S02]  /*15280*/  SHFL.IDX P6, R14, R13, R12, R11 ;  /* 0x0000000c0d0e7389 */ /* 0x00006400000c000b */
[----:B01----:R-:W-:Y:S01]  /*15290*/  ENDCOLLECTIVE ;  /* 0x000000000000791b */ /* 0x003fe20003800000 */
.L_x_1343:
        /* <DEDUP_REMOVED lines=12> */
.L_x_1344:
        /* <DEDUP_REMOVED lines=9> */
.L_x_1237:
[----:B-1----:R1:W2:Y:S02]  /*153f0*/  SYNCS.PHASECHK.TRANS64.TRYWAIT P0, [R10+URZ+0x32440], R20 ;  /* 0x032440140a0075a7 */ /* 0x0022a4000800017f */
[----:B--2---:R-:W-:Y:S05]  /*15400*/  @!P0 NANOSLEEP.SYNCS 0x989680 ;  /* 0x009896800000895d */ /* 0x004fea0003900000 */
[----:B------:R-:W2:Y:S02]  /*15410*/  @!P0 SYNCS.PHASECHK.TRANS64 P0, [R10+URZ+0x32440], R20 ;  /* 0x032440140a0085a7 */ /* 0x000ea4000800007f */
[----:B--2---:R-:W-:Y:S05]  /*15420*/  @!P0 BRA `(.L_x_1237) ;  /* 0xfffffffc00f08947 */ /* 0x004fea000383ffff */
[----:B------:R-:W-:Y:S05]  /*15430*/  BRA `(.L_x_1346) ;  /* 0xffffffb800507947 */ /* 0x000fea000383ffff */
.L_x_1238:
        /* <DEDUP_REMOVED lines=8> */
.L_x_1348:
[----:B------:R-:W-:Y:S05]  /*154c0*/  BSYNC B1 ;  /* 0x0000000000017941 */ /* 0x000fea0003800000 */
.L_x_1347:
        /* <DEDUP_REMOVED lines=9> */
.L_x_1349:
[----:B------:R-:W-:Y:S02]  /*15560*/  IMAD.MOV.U32 R13, RZ, RZ, R8 ;  /* 0x000000ffff0d7224 */ /* 0x000fe400078e0008 */
[----:B------:R-:W-:Y:S02]  /*15570*/  IMAD.MOV.U32 R12, RZ, RZ, 0x1 ;  /* 0x00000001ff0c7424 */ /* 0x000fe400078e00ff */
[----:B------:R-:W-:-:S07]  /*15580*/  IMAD.MOV.U32 R2, RZ, RZ, R14 ;  /* 0x000000ffff027224 */ /* 0x000fce00078e000e */
[----:B------:R-:W-:Y:S05]  /*15590*/  WARPSYNC.COLLECTIVE R15, `(.L_x_1350) ;  /* 0x000000000f087348 */ /* 0x000fea0003c00000 */
[----:B------:R0:W1:Y:S02]  /*155a0*/  SHFL.IDX P6, R14, R13, R12, R11 ;  /* 0x0000000c0d0e7389 */ /* 0x00006400000c000b */
[----:B01----:R-:W-:Y:S01]  /*155b0*/  ENDCOLLECTIVE ;  /* 0x000000000000791b */ /* 0x003fe20003800000 */
.L_x_1350:
        /* <DEDUP_REMOVED lines=11> */
.L_x_1351:
[----:B------:R-:W-:Y:S02]  /*15670*/  IMAD.MOV.U32 R13, RZ, RZ, R8 ;  /* 0x000000ffff0d7224 */ /* 0x000fe400078e0008 */
[----:B------:R-:W-:Y:S02]  /*15680*/  IMAD.MOV.U32 R12, RZ, RZ, 0x2 ;  /* 0x00000002ff0c7424 */ /* 0x000fe400078e00ff */
[----:B------:R-:W-:-:S07]  /*15690*/  IMAD.MOV.U32 R2, RZ, RZ, R14 ;  /* 0x000000ffff027224 */ /* 0x000fce00078e000e */
[----:B------:R-:W-:Y:S05]  /*156a0*/  WARPSYNC.COLLECTIVE R15, `(.L_x_1352) ;  /* 0x000000000f087348 */ /* 0x000fea0003c00000 */
[----:B------:R0:W1:Y:S02]  /*156b0*/  SHFL.IDX P6, R14, R13, R12, R11 ;  /* 0x0000000c0d0e7389 */ /* 0x00006400000c000b */
[----:B01----:R-:W-:Y:S01]  /*156c0*/  ENDCOLLECTIVE ;  /* 0x000000000000791b */ /* 0x003fe20003800000 */
.L_x_1352:
        /* <DEDUP_REMOVED lines=11> */
.L_x_1353:
[----:B------:R-:W-:Y:S02]  /*15780*/  IMAD.MOV.U32 R13, RZ, RZ, R8 ;  /* 0x000000ffff0d7224 */ /* 0x000fe400078e0008 */
[----:B------:R-:W-:Y:S02]  /*15790*/  IMAD.MOV.U32 R12, RZ, RZ, 0x3 ;  /* 0x00000003ff0c7424 */ /* 0x000fe400078e00ff */
[----:B------:R-:W-:-:S07]  /*157a0*/  IMAD.MOV.U32 R2, RZ, RZ, R14 ;  /* 0x000000ffff027224 */ /* 0x000fce00078e000e */
[----:B------:R-:W-:Y:S05]  /*157b0*/  WARPSYNC.COLLECTIVE R15, `(.L_x_1354) ;  /* 0x000000000f087348 */ /* 0x000fea0003c00000 */
[----:B------:R0:W1:Y:S02]  /*157c0*/  SHFL.IDX P6, R14, R13, R12, R11 ;  /* 0x0000000c0d0e7389 */ /* 0x00006400000c000b */
[----:B01----:R-:W-:Y:S01]  /*157d0*/  ENDCOLLECTIVE ;  /* 0x000000000000791b */ /* 0x003fe20003800000 */
.L_x_1354:
        /* <DEDUP_REMOVED lines=11> */
.L_x_1355:
[----:B------:R-:W-:Y:S02]  /*15890*/  IMAD.MOV.U32 R13, RZ, RZ, R8 ;  /* 0x000000ffff0d7224 */ /* 0x000fe400078e0008 */
[----:B------:R-:W-:Y:S02]  /*158a0*/  IMAD.MOV.U32 R12, RZ, RZ, 0x4 ;  /* 0x00000004ff0c7424 */ /* 0x000fe400078e00ff */
[----:B------:R-:W-:-:S07]  /*158b0*/  IMAD.MOV.U32 R2, RZ, RZ, R14 ;  /* 0x000000ffff027224 */ /* 0x000fce00078e000e */
[----:B------:R-:W-:Y:S05]  /*158c0*/  WARPSYNC.COLLECTIVE R15, `(.L_x_1356) ;  /* 0x000000000f087348 */ /* 0x000fea0003c00000 */
[----:B------:R0:W1:Y:S02]  /*158d0*/  SHFL.IDX P6, R14, R13, R12, R11 ;  /* 0x0000000c0d0e7389 */ /* 0x00006400000c000b */
[----:B01----:R-:W-:Y:S01]  /*158e0*/  ENDCOLLECTIVE ;  /* 0x000000000000791b */ /* 0x003fe20003800000 */
.L_x_1356:
        /* <DEDUP_REMOVED lines=11> */
.L_x_1357:
[----:B------:R-:W-:Y:S02]  /*159a0*/  IMAD.MOV.U32 R13, RZ, RZ, R8 ;  /* 0x000000ffff0d7224 */ /* 0x000fe400078e0008 */
[----:B------:R-:W-:Y:S02]  /*159b0*/  IMAD.MOV.U32 R12, RZ, RZ, 0x5 ;  /* 0x00000005ff0c7424 */ /* 0x000fe400078e00ff */
[----:B------:R-:W-:-:S07]  /*159c0*/  IMAD.MOV.U32 R2, RZ, RZ, R14 ;  /* 0x000000ffff027224 */ /* 0x000fce00078e000e */
[----:B------:R-:W-:Y:S05]  /*159d0*/  WARPSYNC.COLLECTIVE R15, `(.L_x_1358) ;  /* 0x000000000f087348 */ /* 0x000fea0003c00000 */
[----:B------:R0:W1:Y:S02]  /*159e0*/  SHFL.IDX P6, R14, R13, R12, R11 ;  /* 0x0000000c0d0e7389 */ /* 0x00006400000c000b */
[----:B01----:R-:W-:Y:S01]  /*159f0*/  ENDCOLLECTIVE ;  /* 0x000000000000791b */ /* 0x003fe20003800000 */
.L_x_1358:
        /* <DEDUP_REMOVED lines=11> */
.L_x_1359:
[----:B------:R-:W-:Y:S05]  /*15ab0*/  BRA `(.L_x_1360) ;  /* 0xffffffb400787947 */ /* 0x000fea000383ffff */
.L_x_1243:
[----:B---3--:R3:W4:Y:S02]  /*15ac0*/  SYNCS.PHASECHK.TRANS64.TRYWAIT P0, [R10+URZ+0x32460], R20 ;  /* 0x032460140a0075a7 */ /* 0x008724000800017f */
[----:B----4-:R-:W-:Y:S05]  /*15ad0*/  @!P0 NANOSLEEP.SYNCS 0x989680 ;  /* 0x009896800000895d */ /* 0x010fea0003900000 */
[----:B------:R-:W4:Y:S02]  /*15ae0*/  @!P0 SYNCS.PHASECHK.TRANS64 P0, [R10+URZ+0x32460], R20 ;  /* 0x032460140a0085a7 */ /* 0x000f24000800007f */
[----:B----4-:R-:W-:Y:S05]  /*15af0*/  @!P0 BRA `(.L_x_1243) ;  /* 0xfffffffc00f08947 */ /* 0x010fea000383ffff */
[----:B------:R-:W-:Y:S05]  /*15b00*/  BRA `(.L_x_1361) ;  /* 0xffffffb400c47947 */ /* 0x000fea000383ffff */
.L_x_1244:
[----:B------:R-:W-:Y:S01]  /*15b10*/  BSSY B1, `(.L_x_1362) ;  /* 0x0000008000017945 */ /* 0x000fe20003800000 */
[----:B------:R-:W-:Y:S02]  /*15b20*/  IMAD.MOV.U32 R13, RZ, RZ, R25 ;  /* 0x000000ffff0d7224 */ /* 0x000fe400078e0019 */
[----:B------:R-:W-:Y:S02]  /*15b30*/  IMAD.MOV.U32 R12, RZ, RZ, RZ ;  /* 0x000000ffff0c7224 */ /* 0x000fe400078e00ff */
[----:B------:R-:W-:Y:S02]  /*15b40*/  IMAD.MOV.U32 R11, RZ, RZ, 0x181f ;  /* 0x0000181fff0b7424 */ /* 0x000fe400078e00ff */
[----:B------:R-:W-:-:S07]  /*15b50*/  IMAD.MOV.U32 R15, RZ, RZ, -0x1 ;  /* 0xffffffffff0f7424 */ /* 0x000fce00078e00ff */
[----:B--2---:R-:W-:Y:S05]  /*15b60*/  WARPSYNC.COLLECTIVE R15, `(.L_x_1363) ;  /* 0x000000000f087348 */ /* 0x004fea0003c00000 */
[----:B------:R0:W1:Y:S02]  /*15b70*/  SHFL.IDX P6, R14, R13, R12, R11 ;  /* 0x0000000c0d0e7389 */ /* 0x00006400000c000b */
[----:B012---:R-:W-:Y:S01]  /*15b80*/  ENDCOLLECTIVE ;  /* 0x000000000000791b */ /* 0x007fe20003800000 */
.L_x_1363:
[----:B------:R-:W-:Y:S05]  /*15b90*/  BSYNC B1 ;  /* 0x0000000000017941 */ /* 0x000fea0003800000 */
.L_x_1362:
        /* <DEDUP_REMOVED lines=9> */
.L_x_1364:
[----:B------:R-:W-:Y:S02]  /*15c30*/  IMAD.MOV.U32 R13, RZ, RZ, R25 ;  /* 0x000000ffff0d7224 */ /* 0x000fe400078e0019 */
[----:B------:R-:W-:Y:S01]  /*15c40*/  IMAD.MOV.U32 R12, RZ, RZ, 0x1 ;  /* 0x00000001ff0c7424 */ /* 0x000fe200078e00ff */
[----:B------:R-:W-:-:S13]  /*15c50*/  IADD3 R2, P0, R14, R0, RZ ;  /* 0x000000000e027210 */ /* 0x000fda0007f1e0ff */
[----:B------:R-:W-:Y:S05]  /*15c60*/  WARPSYNC.COLLECTIVE R15, `(.L_x_1365) ;  /* 0x000000000f087348 */ /* 0x000fea0003c00000 */
[----:B------:R0:W1:Y:S02]  /*15c70*/  SHFL.IDX P6, R14, R13, R12, R11 ;  /* 0x0000000c0d0e7389 */ /* 0x00006400000c000b */
[----:B01----:R-:W-:Y:S01]  /*15c80*/  ENDCOLLECTIVE ;  /* 0x000000000000791b */ /* 0x003fe20003800000 */
.L_x_1365:
        /* <DEDUP_REMOVED lines=13> */
.L_x_1366:
[----:B------:R-:W-:Y:S02]  /*15d60*/  IMAD.MOV.U32 R13, RZ, RZ, R25 ;  /* 0x000000ffff0d7224 */ /* 0x000fe400078e0019 */
[----:B------:R-:W-:Y:S01]  /*15d70*/  IMAD.MOV.U32 R12, RZ, RZ, 0x2 ;  /* 0x00000002ff0c7424 */ /* 0x000fe200078e00ff */
[----:B------:R-:W-:-:S13]  /*15d80*/  IADD3 R2, P0, R14, R0, RZ ;  /* 0x000000000e027210 */ /* 0x000fda0007f1e0ff */
[----:B------:R-:W-:Y:S05]  /*15d90*/  WARPSYNC.COLLECTIVE R15, `(.L_x_1367) ;  /* 0x000000000f087348 */ /* 0x000fea0003c00000 */
[----:B------:R0:W1:Y:S02]  /*15da0*/  SHFL.IDX P6, R14, R13, R12, R11 ;  /* 0x0000000c0d0e7389 */ /* 0x00006400000c000b */
[----:B01----:R-:W-:Y:S01]  /*15db0*/  ENDCOLLECTIVE ;  /* 0x000000000000791b */ /* 0x003fe20003800000 */
.L_x_1367:
        /* <DEDUP_REMOVED lines=13> */
.L_x_1368:
[----:B------:R-:W-:Y:S02]  /*15e90*/  IMAD.MOV.U32 R13, RZ, RZ, R25 ;  /* 0x000000ffff0d7224 */ /* 0x000fe400078e0019 */
[----:B------:R-:W-:Y:S02]  /*15ea0*/  IMAD.MOV.U32 R12, RZ, RZ, 0x3 ;  /* 0x00000003ff0c7424 */ /* 0x000fe400078e00ff */
[----:B------:R-:W-:-:S07]  /*15eb0*/  IMAD.MOV.U32 R8, RZ, RZ, R14 ;  /* 0x000000ffff087224 */ /* 0x000fce00078e000e */
[----:B------:R-:W-:Y:S05]  /*15ec0*/  WARPSYNC.COLLECTIVE R15, `(.L_x_1369) ;  /* 0x000000000f087348 */ /* 0x000fea0003c00000 */
[----:B------:R0:W1:Y:S02]  /*15ed0*/  SHFL.IDX P6, R14, R13, R12, R11 ;  /* 0x0000000c0d0e7389 */ /* 0x00006400000c000b */
[----:B01----:R-:W-:Y:S01]  /*15ee0*/  ENDCOLLECTIVE ;  /* 0x000000000000791b */ /* 0x003fe20003800000 */
.L_x_1369:
        /* <DEDUP_REMOVED lines=9> */
[----:B------:R-:W-:-:S03]  /*15f80*/  MOV R5, R14 ;  /* 0x0000000e00057202 */ /* 0x000fc60000000f00 */
[----:B------:R0:W-:Y:S04]  /*15f90*/  LDGSTS.E.BYPASS.LTC128B.128 [R20+0xa400], desc[UR36][R2.64+0x180], !P1 ;  /* 0x0a40018002147fae */ /* 0x0001e8000c901d64 */
[----:B0-----:R-:W-:Y:S05]  /*15fa0*/  WARPSYNC.COLLECTIVE R15, `(.L_x_1370) ;  /* 0x000000000f087348 */ /* 0x001fea0003c00000 */
[----:B------:R1:W2:Y:S02]  /*15fb0*/  SHFL.IDX P6, R14, R13, R12, R11 ;  /* 0x0000000c0d0e7389 */ /* 0x0002a400000c000b */
[----:B012---:R-:W-:Y:S01]  /*15fc0*/  ENDCOLLECTIVE ;  /* 0x000000000000791b */ /* 0x007fe20003800000 */
.L_x_1370:
[----:B------:R-:W-:Y:S02]  /*15fd0*/  IMAD.MOV.U32 R13, RZ, RZ, R25 ;  /* 0x000000ffff0d7224 */ /* 0x000fe400078e0019 */
[----:B------:R-:W-:Y:S01]  /*15fe0*/  IMAD.MOV.U32 R12, RZ, RZ, 0x4 ;  /* 0x00000004ff0c7424 */ /* 0x000fe200078e00ff */
[----:B------:R-:W-:-:S13]  /*15ff0*/  IADD3 R2, P0, R14, R0, RZ ;  /* 0x000000000e027210 */ /* 0x000fda0007f1e0ff */
[----:B------:R-:W-:Y:S05]  /*16000*/  WARPSYNC.COLLECTIVE R15, `(.L_x_1371) ;  /* 0x000000000f087348 */ /* 0x000fea0003c00000 */
[----:B------:R0:W1:Y:S02]  /*16010*/  SHFL.IDX P6, R14, R13, R12, R11 ;  /* 0x0000000c0d0e7389 */ /* 0x00006400000c000b */
[----:B01----:R-:W-:Y:S01]  /*16020*/  ENDCOLLECTIVE ;  /* 0x000000000000791b */ /* 0x003fe20003800000 */
.L_x_1371:
        /* <DEDUP_REMOVED lines=13> */
.L_x_1372:
[----:B------:R-:W-:Y:S02]  /*16100*/  IMAD.MOV.U32 R13, RZ, RZ, R25 ;  /* 0x000000ffff0d7224 */ /* 0x000fe400078e0019 */
[----:B------:R-:W-:Y:S01]  /*16110*/  IMAD.MOV.U32 R12, RZ, RZ, 0x5 ;  /* 0x00000005ff0c7424 */ /* 0x000fe200078e00ff */
[----:B------:R-:W-:-:S13]  /*16120*/  IADD3 R2, P0, R14, R0, RZ ;  /* 0x000000000e027210 */ /* 0x000fda0007f1e0ff */
[----:B------:R-:W-:Y:S05]  /*16130*/  WARPSYNC.COLLECTIVE R15, `(.L_x_1373) ;  /* 0x000000000f087348 */ /* 0x000fea0003c00000 */
[----:B------:R0:W1:Y:S02]  /*16140*/  SHFL.IDX P6, R14, R13, R12, R11 ;  /* 0x0000000c0d0e7389 */ /* 0x00006400000c000b */
[----:B01----:R-:W-:Y:S01]  /*16150*/  ENDCOLLECTIVE ;  /* 0x000000000000791b */ /* 0x003fe20003800000 */
.L_x_1373:
        /* <DEDUP_REMOVED lines=13> */
.L_x_1374:
[----:B------:R-:W-:Y:S05]  /*16230*/  BRA `(.L_x_1375) ;  /* 0xffffffb400047947 */ /* 0x000fea000383ffff */
.L_x_1252:
[----:B------:R-:W-:Y:S01]  /*16240*/  BSSY B0, `(.L_x_1376) ;  /* 0x0000008000007945 */ /* 0x000fe20003800000 */
[----:B------:R-:W-:Y:S02]  /*16250*/  IMAD.MOV.U32 R13, RZ, RZ, R16 ;  /* 0x000000ffff0d7224 */ /* 0x000fe400078e0010 */
[----:B------:R-:W-:Y:S02]  /*16260*/  IMAD.MOV.U32 R12, RZ, RZ, RZ ;  /* 0x000000ffff0c7224 */ /* 0x000fe400078e00ff */
[----:B------:R-:W-:Y:S02]  /*16270*/  IMAD.MOV.U32 R11, RZ, RZ, 0x1f ;  /* 0x0000001fff0b7424 */ /* 0x000fe400078e00ff */
[----:B------:R-:W-:-:S07]  /*16280*/  IMAD.MOV.U32 R15, RZ, RZ, -0x1 ;  /* 0xffffffffff0f7424 */ /* 0x000fce00078e00ff */
[----:B-12---:R-:W-:Y:S05]  /*16290*/  WARPSYNC.COLLECTIVE R15, `(.L_x_1377) ;  /* 0x000000000f087348 */ /* 0x006fea0003c00000 */
[----:B------:R0:W3:Y:S02]  /*162a0*/  SHFL.IDX P6, R14, R13, R12, R11 ;  /* 0x0000000c0d0e7389 */ /* 0x0000e400000c000b */
[----:B0123--:R-:W-:Y:S01]  /*162b0*/  ENDCOLLECTIVE ;  /* 0x000000000000791b */ /* 0x00ffe20003800000 */
.L_x_1377:
[----:B------:R-:W-:Y:S05]  /*162c0*/  BSYNC B0 ;  /* 0x0000000000007941 */ /* 0x000fea0003800000 */
.L_x_1376:
        /* <DEDUP_REMOVED lines=9> */
.L_x_1378:
        /* <DEDUP_REMOVED lines=24> */
.L_x_1379:
[----:B------:R-:W-:Y:S01]  /*164e0*/  IMAD.MOV.U32 R12, RZ, RZ, 0x2 ;  /* 0x00000002ff0c7424 */ /* 0x000fe200078e00ff */
[----:B------:R-:W-:-:S05]  /*164f0*/  SEL R14, R14, RZ, P1 ;  /* 0x000000ff0e0e7207 */ /* 0x000fca0000800000 */
[----:B------:R-:W-:-:S04]  /*16500*/  IMAD.IADD R5, R13, 0x1, R14 ;  /* 0x000000010d057824 */ /* 0x000fc800078e020e */
[----:B------:R-:W-:-:S07]  /*16510*/  IMAD.MOV.U32 R13, RZ, RZ, R5 ;  /* 0x000000ffff0d7224 */ /* 0x000fce00078e0005 */
[----:B------:R-:W-:Y:S05]  /*16520*/  WARPSYNC.COLLECTIVE R15, `(.L_x_1380) ;  /* 0x000000000f087348 */ /* 0x000fea0003c00000 */
[----:B------:R0:W1:Y:S02]  /*16530*/  SHFL.UP P6, R14, R13, R12, R11 ;  /* 0x0400000c0d0e7389 */ /* 0x00006400000c000b */
[----:B01----:R-:W-:Y:S01]  /*16540*/  ENDCOLLECTIVE ;  /* 0x000000000000791b */ /* 0x003fe20003800000 */
.L_x_1380:
[----:B------:R-:W-:Y:S01]  /*16550*/  IMAD.MOV.U32 R12, RZ, RZ, 0x4 ;  /* 0x00000004ff0c7424 */ /* 0x000fe200078e00ff */
[----:B------:R-:W-:-:S05]  /*16560*/  SEL R2, R14, RZ, P2 ;  /* 0x000000ff0e027207 */ /* 0x000fca0001000000 */
[----:B------:R-:W-:-:S04]  /*16570*/  IMAD.IADD R2, R5, 0x1, R2 ;  /* 0x0000000105027824 */ /* 0x000fc800078e0202 */
[----:B------:R-:W-:-:S07]  /*16580*/  IMAD.MOV.U32 R13, RZ, RZ, R2 ;  /* 0x000000ffff0d7224 */ /* 0x000fce00078e0002 */
[----:B------:R-:W-:Y:S05]  /*16590*/  WARPSYNC.COLLECTIVE R15, `(.L_x_1381) ;  /* 0x000000000f087348 */ /* 0x000fea0003c00000 */
[----:B------:R0:W1:Y:S02]  /*165a0*/  SHFL.UP P6, R14, R13, R12, R11 ;  /* 0x0400000c0d0e7389 */ /* 0x00006400000c000b */
[----:B01----:R-:W-:Y:S01]  /*165b0*/  ENDCOLLECTIVE ;  /* 0x000000000000791b */ /* 0x003fe20003800000 */
.L_x_1381:
[----:B------:R-:W-:Y:S01]  /*165c0*/  IMAD.MOV.U32 R12, RZ, RZ, 0x8 ;  /* 0x00000008ff0c7424 */ /* 0x000fe200078e00ff */
[----:B------:R-:W-:-:S05]  /*165d0*/  SEL R3, R14, RZ, P3 ;  /* 0x000000ff0e037207 */ /* 0x000fca0001800000 */
[----:B------:R-:W-:-:S04]  /*165e0*/  IMAD.IADD R3, R2, 0x1, R3 ;  /* 0x0000000102037824 */ /* 0x000fc800078e0203 */
[----:B------:R-:W-:-:S07]  /*165f0*/  IMAD.MOV.U32 R13, RZ, RZ, R3 ;  /* 0x000000ffff0d7224 */ /* 0x000fce00078e0003 */
[----:B------:R-:W-:Y:S05]  /*16600*/  WARPSYNC.COLLECTIVE R15, `(.L_x_1382) ;  /* 0x000000000f087348 */ /* 0x000fea0003c00000 */
[----:B------:R0:W1:Y:S02]  /*16610*/  SHFL.UP P6, R14, R13, R12, R11 ;  /* 0x0400000c0d0e7389 */ /* 0x00006400000c000b */
[----:B01----:R-:W-:Y:S01]  /*16620*/  ENDCOLLECTIVE ;  /* 0x000000000000791b */ /* 0x003fe20003800000 */
.L_x_1382:
[----:B------:R-:W-:Y:S01]  /*16630*/  IMAD.MOV.U32 R12, RZ, RZ, 0x10 ;  /* 0x00000010ff0c7424 */ /* 0x000fe200078e00ff */
[----:B------:R-:W-:-:S05]  /*16640*/  SEL R14, R14, RZ, P4 ;  /* 0x000000ff0e0e7207 */ /* 0x000fca0002000000 */
[----:B------:R-:W-:-:S04]  /*16650*/  IMAD.IADD R5, R3, 0x1, R14 ;  /* 0x0000000103057824 */ /* 0x000fc800078e020e */
[----:B------:R-:W-:-:S07]  /*16660*/  IMAD.MOV.U32 R13, RZ, RZ, R5 ;  /* 0x000000ffff0d7224 */ /* 0x000fce00078e0005 */
[----:B------:R-:W-:Y:S05]  /*16670*/  WARPSYNC.COLLECTIVE R15, `(.L_x_1383) ;  /* 0x000000000f087348 */ /* 0x000fea0003c00000 */
[----:B------:R0:W1:Y:S02]  /*16680*/  SHFL.UP P6, R14, R13, R12, R11 ;  /* 0x0400000c0d0e7389 */ /* 0x00006400000c000b */
[----:B01----:R-:W-:Y:S01]  /*16690*/  ENDCOLLECTIVE ;  /* 0x000000000000791b */ /* 0x003fe20003800000 */
.L_x_1383:
        /* <DEDUP_REMOVED lines=8> */
.L_x_1384:
[----:B------:R-:W-:Y:S05]  /*16720*/  BRA `(.L_x_1385) ;  /* 0xffffffb400607947 */ /* 0x000fea000383ffff */
.L_x_1255:
[----:B------:R-:W-:Y:S01]  /*16730*/  BSSY B0, `(.L_x_1386) ;  /* 0x0000007000007945 */ /* 0x000fe20003800000 */
[----:B------:R-:W-:Y:S02]  /*16740*/  IMAD.MOV.U32 R12, RZ, RZ, 0x1 ;  /* 0x00000001ff0c7424 */ /* 0x000fe400078e00ff */
[----:B------:R-:W-:Y:S02]  /*16750*/  IMAD.MOV.U32 R11, RZ, RZ, RZ ;  /* 0x000000ffff0b7224 */ /* 0x000fe400078e00ff */
[----:B------:R-:W-:-:S07]  /*16760*/  IMAD.MOV.U32 R15, RZ, RZ, -0x1 ;  /* 0xffffffffff0f7424 */ /* 0x000fce00078e00ff */
[----:B-12---:R-:W-:Y:S05]  /*16770*/  WARPSYNC.COLLECTIVE R15, `(.L_x_1387) ;  /* 0x000000000f087348 */ /* 0x006fea0003c00000 */
[----:B------:R0:W3:Y:S02]  /*16780*/  SHFL.UP P6, R14, R13, R12, R11 ;  /* 0x0400000c0d0e7389 */ /* 0x0000e400000c000b */
[----:B0123--:R-:W-:Y:S01]  /*16790*/  ENDCOLLECTIVE ;  /* 0x000000000000791b */ /* 0x00ffe20003800000 */
.L_x_1387:
[----:B------:R-:W-:Y:S05]  /*167a0*/  BSYNC B0 ;  /* 0x0000000000007941 */ /* 0x000fea0003800000 */
.L_x_1386:
        /* <DEDUP_REMOVED lines=8> */
.L_x_1388:
[----:B------:R-:W-:Y:S01]  /*16830*/  IMAD.MOV.U32 R12, RZ, RZ, 0x4 ;  /* 0x00000004ff0c7424 */ /* 0x000fe200078e00ff */
[----:B------:R-:W-:-:S05]  /*16840*/  SEL R2, R14, RZ, P2 ;  /* 0x000000ff0e027207 */ /* 0x000fca0001000000 */
[----:B------:R-:W-:-:S04]  /*16850*/  IMAD.IADD R2, R13, 0x1, R2 ;  /* 0x000000010d027824 */ /* 0x000fc800078e0202 */
[----:B------:R-:W-:-:S07]  /*16860*/  IMAD.MOV.U32 R13, RZ, RZ, R2 ;  /* 0x000000ffff0d7224 */ /* 0x000fce00078e0002 */
[----:B------:R-:W-:Y:S05]  /*16870*/  WARPSYNC.COLLECTIVE R15, `(.L_x_1389) ;  /* 0x000000000f087348 */ /* 0x000fea0003c00000 */
[----:B------:R0:W1:Y:S02]  /*16880*/  SHFL.UP P6, R14, R13, R12, R11 ;  /* 0x0400000c0d0e7389 */ /* 0x00006400000c000b */
[----:B01----:R-:W-:Y:S01]  /*16890*/  ENDCOLLECTIVE ;  /* 0x000000000000791b */ /* 0x003fe20003800000 */
.L_x_1389:
[----:B------:R-:W-:Y:S01]  /*168a0*/  IMAD.MOV.U32 R12, RZ, RZ, 0x8 ;  /* 0x00000008ff0c7424 */ /* 0x000fe200078e00ff */
[----:B------:R-:W-:-:S05]  /*168b0*/  SEL R3, R14, RZ, P3 ;  /* 0x000000ff0e037207 */ /* 0x000fca0001800000 */
[----:B------:R-:W-:-:S04]  /*168c0*/  IMAD.IADD R3, R2, 0x1, R3 ;  /* 0x0000000102037824 */ /* 0x000fc800078e0203 */
[----:B------:R-:W-:-:S07]  /*168d0*/  IMAD.MOV.U32 R13, RZ, RZ, R3 ;  /* 0x000000ffff0d7224 */ /* 0x000fce00078e0003 */
[----:B------:R-:W-:Y:S05]  /*168e0*/  WARPSYNC.COLLECTIVE R15, `(.L_x_1390) ;  /* 0x000000000f087348 */ /* 0x000fea0003c00000 */
[----:B------:R0:W1:Y:S02]  /*168f0*/  SHFL.UP P6, R14, R13, R12, R11 ;  /* 0x0400000c0d0e7389 */ /* 0x00006400000c000b */
[----:B01----:R-:W-:Y:S01]  /*16900*/  ENDCOLLECTIVE ;  /* 0x000000000000791b */ /* 0x003fe20003800000 */
.L_x_1390:
[----:B------:R-:W-:Y:S01]  /*16910*/  IMAD.MOV.U32 R12, RZ, RZ, 0x10 ;  /* 0x00000010ff0c7424 */ /* 0x000fe200078e00ff */
[----:B------:R-:W-:-:S05]  /*16920*/  SEL R14, R14, RZ, P4 ;  /* 0x000000ff0e0e7207 */ /* 0x000fca0002000000 */
[----:B------:R-:W-:-:S04]  /*16930*/  IMAD.IADD R5, R3, 0x1, R14 ;  /* 0x0000000103057824 */ /* 0x000fc800078e020e */
[----:B------:R-:W-:-:S07]  /*16940*/  IMAD.MOV.U32 R13, RZ, RZ, R5 ;  /* 0x000000ffff0d7224 */ /* 0x000fce00078e0005 */
[----:B------:R-:W-:Y:S05]  /*16950*/  WARPSYNC.COLLECTIVE R15, `(.L_x_1391) ;  /* 0x000000000f087348 */ /* 0x000fea0003c00000 */
[----:B------:R0:W1:Y:S02]  /*16960*/  SHFL.UP P6, R14, R13, R12, R11 ;  /* 0x0400000c0d0e7389 */ /* 0x00006400000c000b */
[----:B01----:R-:W-:Y:S01]  /*16970*/  ENDCOLLECTIVE ;  /* 0x000000000000791b */ /* 0x003fe20003800000 */
.L_x_1391:
        /* <DEDUP_REMOVED lines=8> */
.L_x_1392:
[----:B------:R-:W-:Y:S05]  /*16a00*/  BRA `(.L_x_1393) ;  /* 0xffffffb4004c7947 */ /* 0x000fea000383ffff */
.L_x_1257:
[----:B------:R-:W-:Y:S01]  /*16a10*/  BSSY B0, `(.L_x_1394) ;  /* 0x0000006000007945 */ /* 0x000fe20003800000 */
[----:B------:R-:W-:Y:S01]  /*16a20*/  PLOP3.LUT P6, PT, P6, PT, PT, 0x8, 0x0 ;  /* 0x000000000000781c */ /* 0x000fe200037ce170 */
[----:B------:R-:W-:-:S12]  /*16a30*/  IMAD.MOV.U32 R15, RZ, RZ, -0x1 ;  /* 0xffffffffff0f7424 */ /* 0x000fd800078e00ff */
[----:B012---:R-:W-:Y:S05]  /*16a40*/  WARPSYNC.COLLECTIVE R15, `(.L_x_1395) ;  /* 0x000000000f087348 */ /* 0x007fea0003c00000 */
[----:B------:R-:W-:Y:S01]  /*16a50*/  VOTE.ANY R14, PT, P6 ;  /* 0x00000000000e7806 */ /* 0x000fe200030e0100 */
[----:B012---:R-:W-:Y:S06]  /*16a60*/  ENDCOLLECTIVE ;  /* 0x000000000000791b */ /* 0x007fec0003800000 */
.L_x_1395:
[----:B------:R-:W-:Y:S05]  /*16a70*/  BSYNC B0 ;  /* 0x0000000000007941 */ /* 0x000fea0003800000 */
.L_x_1394:
        /* <DEDUP_REMOVED lines=9> */
.L_x_1396:
[----:B------:R-:W-:Y:S02]  /*16b10*/  IMAD.MOV.U32 R13, RZ, RZ, R4 ;  /* 0x000000ffff0d7224 */ /* 0x000fe400078e0004 */
[----:B------:R-:W-:-:S07]  /*16b20*/  IMAD.MOV.U32 R7, RZ, RZ, R14 ;  /* 0x000000ffff077224 */ /* 0x000fce00078e000e */
[----:B------:R-:W-:Y:S05]  /*16b30*/  WARPSYNC.COLLECTIVE R15, `(.L_x_1397) ;  /* 0x000000000f087348 */ /* 0x000fea0003c00000 */
[----:B------:R0:W1:Y:S02]  /*16b40*/  SHFL.IDX P6, R14, R13, R12, R11 ;  /* 0x0000000c0d0e7389 */ /* 0x00006400000c000b */
[----:B01----:R-:W-:Y:S01]  /*16b50*/  ENDCOLLECTIVE ;  /* 0x000000000000791b */ /* 0x003fe20003800000 */
.L_x_1397:
[----:B------:R-:W-:Y:S01]  /*16b60*/  IMAD.MOV.U32 R4, RZ, RZ, R14 ;  /* 0x000000ffff047224 */ /* 0x000fe200078e000e */
[----:B------:R-:W-:Y:S06]  /*16b70*/  BRA `(.L_x_1398) ;  /* 0xffffffb4002c7947 */ /* 0x000fec000383ffff */
.L_x_1259:
[----:B------:R-:W-:Y:S01]  /*16b80*/  BSSY B0, `(.L_x_1399) ;  /* 0x0000007000007945 */ /* 0x000fe20003800000 */
[----:B------:R-:W-:Y:S02]  /*16b90*/  IMAD.MOV.U32 R13, RZ, RZ, R2 ;  /* 0x000000ffff0d7224 */ /* 0x000fe400078e0002 */
[----:B------:R-:W-:Y:S02]  /*16ba0*/  IMAD.MOV.U32 R11, RZ, RZ, 0x1f ;  /* 0x0000001fff0b7424 */ /* 0x000fe400078e00ff */
[----:B------:R-:W-:-:S07]  /*16bb0*/  IMAD.MOV.U32 R15, RZ, RZ, -0x1 ;  /* 0xffffffffff0f7424 */ /* 0x000fce00078e00ff */
[----:B01234-:R-:W-:Y:S05]  /*16bc0*/  WARPSYNC.COLLECTIVE R15, `(.L_x_1400) ;  /* 0x000000000f087348 */ /* 0x01ffea0003c00000 */
[----:B------:R0:W0:Y:S02]  /*16bd0*/  SHFL.IDX P6, R14, R13, R12, R11 ;  /* 0x0000000c0d0e7389 */ /* 0x00002400000c000b */
[----:B01234-:R-:W-:Y:S01]  /*16be0*/  ENDCOLLECTIVE ;  /* 0x000000000000791b */ /* 0x01ffe20003800000 */
.L_x_1400:
[----:B------:R-:W-:Y:S05]  /*16bf0*/  BSYNC B0 ;  /* 0x0000000000007941 */ /* 0x000fea0003800000 */
.L_x_1399:
[----:B------:R-:W-:Y:S01]  /*16c00*/  IMAD.MOV.U32 R6, RZ, RZ, R14 ;  /* 0x000000ffff067224 */ /* 0x000fe200078e000e */
[----:B------:R-:W-:Y:S06]  /*16c10*/  BRA `(.L_x_1258) ;  /* 0xffffffb4001c7947 */ /* 0x000fec000383ffff */
.L_x_1263:
[----:B-1----:R1:W3:Y:S02]  /*16c20*/  SYNCS.PHASECHK.TRANS64.TRYWAIT P0, [R5+URZ+0x32420], R0 ;  /* 0x03242000050075a7 */ /* 0x0022e4000800017f */
[----:B---3--:R-:W-:Y:S05]  /*16c30*/  @!P0 NANOSLEEP.SYNCS 0x989680 ;  /* 0x009896800000895d */ /* 0x008fea0003900000 */
[----:B------:R-:W3:Y:S02]  /*16c40*/  @!P0 SYNCS.PHASECHK.TRANS64 P0, [R5+URZ+0x32420], R0 ;  /* 0x03242000050085a7 */ /* 0x000ee4000800007f */
[----:B---3--:R-:W-:Y:S05]  /*16c50*/  @!P0 BRA `(.L_x_1263) ;  /* 0xfffffffc00f08947 */ /* 0x008fea000383ffff */
[----:B------:R-:W-:Y:S05]  /*16c60*/  BRA `(.L_x_1401) ;  /* 0xffffffb800747947 */ /* 0x000fea000383ffff */
.L_x_1264:
[----:B------:R-:W3:Y:S01]  /*16c70*/  S2R R2, SR_TID.X ;  /* 0x0000000000027919 */ /* 0x000ee20000002100 */
[----:B------:R-:W-:Y:S01]  /*16c80*/  BSSY B0, `(.L_x_1402) ;  /* 0x000000a000007945 */ /* 0x000fe20003800000 */
[----:B------:R-:W-:Y:S02]  /*16c90*/  IMAD.MOV.U32 R12, RZ, RZ, RZ ;  /* 0x000000ffff0c7224 */ /* 0x000fe400078e00ff */
[----:B------:R-:W-:Y:S02]  /*16ca0*/  IMAD.MOV.U32 R11, RZ, RZ, 0x1f ;  /* 0x0000001fff0b7424 */ /* 0x000fe400078e00ff */
[----:B------:R-:W-:Y:S01]  /*16cb0*/  IMAD.MOV.U32 R15, RZ, RZ, -0x1 ;  /* 0xffffffffff0f7424 */ /* 0x000fe200078e00ff */
[----:B---3--:R-:W-:-:S04]  /*16cc0*/  SHF.R.U32.HI R2, RZ, 0x5, R2 ;  /* 0x00000005ff027819 */ /* 0x008fc80000011602 */
[----:B------:R-:W-:-:S05]  /*16cd0*/  LOP3.LUT R2, R2, 0x3, RZ, 0xc0, !PT ;  /* 0x0000000302027812 */ /* 0x000fca00078ec0ff */
[----:B------:R-:W-:-:S07]  /*16ce0*/  IMAD.MOV.U32 R13, RZ, RZ, R2 ;  /* 0x000000ffff0d7224 */ /* 0x000fce00078e0002 */
[----:B012-4-:R-:W-:Y:S05]  /*16cf0*/  WARPSYNC.COLLECTIVE R15, `(.L_x_1403) ;  /* 0x000000000f087348 */ /* 0x017fea0003c00000 */
[----:B------:R3:W0:Y:S02]  /*16d00*/  SHFL.IDX P6, R14, R13, R12, R11 ;  /* 0x0000000c0d0e7389 */ /* 0x00062400000c000b */
[----:B01234-:R-:W-:Y:S01]  /*16d10*/  ENDCOLLECTIVE ;  /* 0x000000000000791b */ /* 0x01ffe20003800000 */
.L_x_1403:
[----:B------:R-:W-:Y:S05]  /*16d20*/  BSYNC B0 ;  /* 0x0000000000007941 */ /* 0x000fea0003800000 */
.L_x_1402:
[----:B------:R-:W-:Y:S05]  /*16d30*/  BRA `(.L_x_1404) ;  /* 0xffffffb8005c7947 */ /* 0x000fea000383ffff */
.L_x_1267:
[----:B------:R-:W-:Y:S01]  /*16d40*/  BSSY B1, `(.L_x_1405) ;  /* 0x0000006000017945 */ /* 0x000fe20003800000 */
[----:B------:R-:W-:-:S07]  /*16d50*/  IMAD.MOV.U32 R15, RZ, RZ, -0x1 ;  /* 0xffffffffff0f7424 */ /* 0x000fce00078e00ff */
[----:B012-4-:R-:W-:Y:S05]  /*16d60*/  WARPSYNC.COLLECTIVE R15, `(.L_x_1406) ;  /* 0x000000000f0c7348 */ /* 0x017fea0003c00000 */
[----:B------:R-:W-:Y:S02]  /*16d70*/  ELECT P6, UR62, PT ;  /* 0x00000000003e782f */ /* 0x000fe400038c0000 */
[----:B------:R-:W-:Y:S01]  /*16d80*/  MOV R14, UR62 ;  /* 0x0000003e000e7c02 */ /* 0x000fe20008000f00 */
[----:B012-4-:R-:W-:Y:S10]  /*16d90*/  ENDCOLLECTIVE ;  /* 0x000000000000791b */ /* 0x017ff40003800000 */
.L_x_1406:
[----:B------:R-:W-:Y:S05]  /*16da0*/  BSYNC B1 ;  /* 0x0000000000017941 */ /* 0x000fea0003800000 */
.L_x_1405:
[----:B------:R-:W-:Y:S05]  /*16db0*/  BRA `(.L_x_1407) ;  /* 0xffffffb800547947 */ /* 0x000fea000383ffff */
.L_x_1269:
[----:B-1----:R1:W3:Y:S02]  /*16dc0*/  SYNCS.PHASECHK.TRANS64.TRYWAIT P1, [R3+URZ+0x32440], R2 ;  /* 0x03244002030075a7 */ /* 0x0022e4000802017f */
[----:B---3--:R-:W-:Y:S05]  /*16dd0*/  @!P1 NANOSLEEP.SYNCS 0x989680 ;  /* 0x009896800000995d */ /* 0x008fea0003900000 */
[----:B------:R-:W3:Y:S02]  /*16de0*/  @!P1 SYNCS.PHASECHK.TRANS64 P1, [R3+URZ+0x32440], R2 ;  /* 0x03244002030095a7 */ /* 0x000ee4000802007f */
[----:B---3--:R-:W-:Y:S05]  /*16df0*/  @!P1 BRA `(.L_x_1269) ;  /* 0xfffffffc00f09947 */ /* 0x008fea000383ffff */
[----:B------:R-:W-:Y:S05]  /*16e00*/  BRA `(.L_x_1408) ;  /* 0xffffffb8007c7947 */ /* 0x000fea000383ffff */
.L_x_1271:
[----:B---3--:R3:W0:Y:S02]  /*16e10*/  SYNCS.PHASECHK.TRANS64.TRYWAIT P1, [R5+URZ+0x32440], R0 ;  /* 0x03244000050075a7 */ /* 0x008624000802017f */
[----:B0-----:R-:W-:Y:S05]  /*16e20*/  @!P1 NANOSLEEP.SYNCS 0x989680 ;  /* 0x009896800000995d */ /* 0x001fea0003900000 */
[----:B------:R-:W0:Y:S02]  /*16e30*/  @!P1 SYNCS.PHASECHK.TRANS64 P1, [R5+URZ+0x32440], R0 ;  /* 0x03244000050095a7 */ /* 0x000e24000802007f */
[----:B0-----:R-:W-:Y:S05]  /*16e40*/  @!P1 BRA `(.L_x_1271) ;  /* 0xfffffffc00f09947 */ /* 0x001fea000383ffff */
[----:B------:R-:W-:Y:S05]  /*16e50*/  BRA `(.L_x_1409) ;  /* 0xffffffb800887947 */ /* 0x000fea000383ffff */
.L_x_1273:
[----:B------:R0:W0:Y:S02]  /*16e60*/  SYNCS.PHASECHK.TRANS64.TRYWAIT P1, [R3+URZ+0x32460], R2 ;  /* 0x03246002030075a7 */ /* 0x000024000802017f */
[----:B0-----:R-:W-:Y:S05]  /*16e70*/  @!P1 NANOSLEEP.SYNCS 0x989680 ;  /* 0x009896800000995d */ /* 0x001fea0003900000 */
[----:B------:R-:W0:Y:S02]  /*16e80*/  @!P1 SYNCS.PHASECHK.TRANS64 P1, [R3+URZ+0x32460], R2 ;  /* 0x03246002030095a7 */ /* 0x000e24000802007f */
[----:B0-----:R-:W-:Y:S05]  /*16e90*/  @!P1 BRA `(.L_x_1273) ;  /* 0xfffffffc00f09947 */ /* 0x001fea000383ffff */
[----:B------:R-:W-:Y:S05]  /*16ea0*/  BRA `(.L_x_1410) ;  /* 0xffffffb800847947 */ /* 0x000fea000383ffff */
.L_x_1411:
        /* <DEDUP_REMOVED lines=13> */
.L_x_6560:


//--------------------- .text._ZN7cutlass13device_kernelIN5flash11enable_sm90INS1_16FlashAttnFwdSm90INS1_25CollectiveMainloopFwdSm90ILi2EN4cute5tupleIJNS5_1CILi1EEES8_S8_EEENS6_IJNS7_ILi128EEENS7_ILi96EEENS7_ILi64EEEEEELi256ENS_10bfloat16_tEfNS_4arch4Sm90ELb0ELb0ELb1ELb1ELb1ELb1ELb1ELb1ELb0ELb1ELb1ELb0EEENS1_21CollectiveEpilogueFwdINS6_IJSA_NS7_ILi256EEESB_EEES9_SE_SG_Li256ELb1ELb1ELb1ELb0EEENS1_36VarlenDynamicPersistentTileSchedulerILi128ELi96ELi256ELi128ELb1ELb1ELb1ELb0ELb1ELb1EEEEEEEEEvNT_6ParamsE --------------------------
	.section	.text._ZN7cutlass13device_kernelIN5flash11enable_sm90INS1_16FlashAttnFwdSm90INS1_25CollectiveMainloopFwdSm90ILi2EN4cute5tupleIJNS5_1CILi1EEES8_S8_EEENS6_IJNS7_ILi128EEENS7_ILi96EEENS7_ILi64EEEEEELi256ENS_10bfloat16_tEfNS_4arch4Sm90ELb0ELb0ELb1ELb1ELb1ELb1ELb1ELb1ELb0ELb1ELb1ELb0EEENS1_21CollectiveEpilogueFwdINS6_IJSA_NS7_ILi256EEESB_EEES9_SE_SG_Li256ELb1ELb1ELb1ELb0EEENS1_36VarlenDynamicPersistentTileSchedulerILi128ELi96ELi256ELi128ELb1ELb1ELb1ELb0ELb1ELb1EEEEEEEEEvNT_6ParamsE,"ax",@progbits
	.align	128
.text._ZN7cutlass13device_kernelIN5flash11enable_sm90INS1_16FlashAttnFwdSm90INS1_25CollectiveMainloopFwdSm90ILi2EN4cute5tupleIJNS5_1CILi1EEES8_S8_EEENS6_IJNS7_ILi128EEENS7_ILi96EEENS7_ILi64EEEEEELi256ENS_10bfloat16_tEfNS_4arch4Sm90ELb0ELb0ELb1ELb1ELb1ELb1ELb1ELb1ELb0ELb1ELb1ELb0EEENS1_21CollectiveEpilogueFwdINS6_IJSA_NS7_ILi256EEESB_EEES9_SE_SG_Li256ELb1ELb1ELb1ELb0EEENS1_36VarlenDynamicPersistentTileSchedulerILi128ELi96ELi256ELi128ELb1ELb1ELb1ELb0ELb1ELb1EEEEEEEEEvNT_6ParamsE:
        .type           _ZN7cutlass13device_kernelIN5flash11enable_sm90INS1_16FlashAttnFwdSm90INS1_25CollectiveMainloopFwdSm90ILi2EN4cute5tupleIJNS5_1CILi1EEES8_S8_EEENS6_IJNS7_ILi128EEENS7_ILi96EEENS7_ILi64EEEEEELi256ENS_10bfloat16_tEfNS_4arch4Sm90ELb0ELb0ELb1ELb1ELb1ELb1ELb1ELb1ELb0ELb1ELb1ELb0EEENS1_21CollectiveEpilogueFwdINS6_IJSA_NS7_ILi256EEESB_EEES9_SE_SG_Li256ELb1ELb1ELb1ELb0EEENS1_36VarlenDynamicPersistentTileSchedulerILi128ELi96ELi256ELi128ELb1ELb1ELb1ELb0ELb1ELb1EEEEEEEEEvNT_6ParamsE,@function
        .size           _ZN7cutlass13device_kernelIN5flash11enable_sm90INS1_16FlashAttnFwdSm90INS1_25CollectiveMainloopFwdSm90ILi2EN4cute5tupleIJNS5_1CILi1EEES8_S8_EEENS6_IJNS7_ILi128EEENS7_ILi96EEENS7_ILi64EEEEEELi256ENS_10bfloat16_tEfNS_4arch4Sm90ELb0ELb0ELb1ELb1ELb1ELb1ELb1ELb1ELb0ELb1ELb1ELb0EEENS1_21CollectiveEpilogueFwdINS6_IJSA_NS7_ILi256EEESB_EEES9_SE_SG_Li256ELb1ELb1ELb1ELb0EEENS1_36VarlenDynamicPersistentTileSchedulerILi128ELi96ELi256ELi128ELb1ELb1ELb1ELb0ELb1ELb1EEEEEEEEEvNT_6ParamsE,(.L_x_6561 - _ZN7cutlass13device_kernelIN5flash11enable_sm90INS1_16FlashAttnFwdSm90INS1_25CollectiveMainloopFwdSm90ILi2EN4cute5tupleIJNS5_1CILi1EEES8_S8_EEENS6_IJNS7_ILi128EEENS7_ILi96EEENS7_ILi64EEEEEELi256ENS_10bfloat16_tEfNS_4arch4Sm90ELb0ELb0ELb1ELb1ELb1ELb1ELb1ELb1ELb0ELb1ELb1ELb0EEENS1_21CollectiveEpilogueFwdINS6_IJSA_NS7_ILi256EEESB_EEES9_SE_SG_Li256ELb1ELb1ELb1ELb0EEENS1_36VarlenDynamicPersistentTileSchedulerILi128ELi96ELi256ELi128ELb1ELb1ELb1ELb0ELb1ELb1EEEEEEEEEvNT_6ParamsE)
        .other          _ZN7cutlass13device_kernelIN5flash11enable_sm90INS1_16FlashAttnFwdSm90INS1_25CollectiveMainloopFwdSm90ILi2EN4cute5tupleIJNS5_1CILi1EEES8_S8_EEENS6_IJNS7_ILi128EEENS7_ILi96EEENS7_ILi64EEEEEELi256ENS_10bfloat16_tEfNS_4arch4Sm90ELb0ELb0ELb1ELb1ELb1ELb1ELb1ELb1ELb0ELb1ELb1ELb0EEENS1_21CollectiveEpilogueFwdINS6_IJSA_NS7_ILi256EEESB_EEES9_SE_SG_Li256ELb1ELb1ELb1ELb0EEENS1_36VarlenDynamicPersistentTileSchedulerILi128ELi96ELi256ELi128ELb1ELb1ELb1ELb0ELb1ELb1EEEEEEEEEvNT_6ParamsE,@"STO_CUDA_ENTRY STV_DEFAULT"
_ZN7cutlass13device_kernelIN5flash11enable_sm90INS1_16FlashAttnFwdSm90INS1_25CollectiveMainloopFwdSm90ILi2EN4cute5tupleIJNS5_1CILi1EEES8_S8_EEENS6_IJNS7_ILi128EEENS7_ILi96EEENS7_ILi64EEEEEELi256ENS_10bfloat16_tEfNS_4arch4Sm90ELb0ELb0ELb1ELb1ELb1ELb1ELb1ELb1ELb0ELb1ELb1ELb0EEENS1_21CollectiveEpilogueFwdINS6_IJSA_NS7_ILi256EEESB_EEES9_SE_SG_Li256ELb1ELb1ELb1ELb0EEENS1_36VarlenDynamicPersistentTileSchedulerILi128ELi96ELi256ELi128ELb1ELb1ELb1ELb0ELb1ELb1EEEEEEEEEvNT_6ParamsE:
        /* <DEDUP_REMOVED lines=17> */
.L_x_1413:
[----:B------:R-:W-:Y:S05]  /*0110*/  BSYNC B0 ;  /* 0x0000000000007941 */ /* 0x000fea0003800000 */
.L_x_1412:
[----:B------:R-:W-:Y:S01]  /*0120*/  VOTEU.ANY UP0, P0 ;  /* 0x00000000003f7886 */ /* 0x000fe20000000100 */
[----:B------:R-:W0:Y:S01]  /*0130*/  SHFL.IDX PT, R3, R2, RZ, 0x1f ;  /* 0x00001fff02037589 */ /* 0x000e2200000e0000 */
[----:B------:R-:W-:Y:S01]  /*0140*/  UMOV UR4, 0x80 ;  /* 0x0000008000047882 */ /* 0x000fe20000000000 */
[----:B------:R-:W-:Y:S01]  /*0150*/  UMOV UR7, 0x100 ;  /* 0x0000010000077882 */ /* 0x000fe20000000000 */
[----:B------:R-:W-:Y:S01]  /*0160*/  VOTEU.ANY UP1, P0 ;  /* 0x00000000003f7886 */ /* 0x000fe20000020100 */
[----:B------:R-:W1:Y:S01]  /*0170*/  @UP0 S2UR UR8, SR_CgaCtaId ;  /* 0x00000000000809c3 */ /* 0x000e620000008800 */
[----:B------:R-:W-:Y:S01]  /*0180*/  @UP0 UMOV UR6, 0x400 ;  /* 0x0000040000060882 */ /* 0x000fe20000000000 */
[----:B------:R-:W-:-:S04]  /*0190*/  @UP0 UIADD3 UR4, -UR4, 0x100000, URZ ;  /* 0x0010000004040890 */ /* 0x000fc8000fffe13f */
[----:B------:R-:W-:Y:S02]  /*01a0*/  @UP0 USHF.L.U32 UR5, UR4, 0xb, URZ ;  /* 0x0000000b04050899 */ /* 0x000fe4000800063f */
[----:B------:R-:W-:Y:S01]  /*01b0*/  @UP0 USHF.L.U32 UR4, UR4, 0x1, URZ ;  /* 0x0000000104040899 */ /* 0x000fe2000800063f */
[----:B------:R-:W-:Y:S01]  /*01c0*/  SHF.R.U32.HI R4, RZ, 0x7, R0 ;  /* 0x00000007ff047819 */ /* 0x000fe20000011600 */
[----:B------:R-:W-:Y:S01]  /*01d0*/  VOTEU.ANY UP2, P0 ;  /* 0x00000000003f7886 */ /* 0x000fe20000040100 */
[----:B0-----:R-:W-:-:S03]  /*01e0*/  ISETP.NE.AND P1, PT, R3, RZ, PT ;  /* 0x000000ff0300720c */ /* 0x001fc60003f25270 */
[----:B------:R0:W2:Y:S01]  /*01f0*/  SHFL.IDX PT, R3, R4, RZ, 0x1f ;  /* 0x00001fff04037589 */ /* 0x0000a200000e0000 */
[----:B-1----:R-:W-:Y:S02]  /*0200*/  @UP0 ULEA UR8, UR8, UR6, 0x18 ;  /* 0x0000000608080291 */ /* 0x002fe4000f8ec03f */
[----:B------:R-:W-:-:S04]  /*0210*/  @UP0 UIADD3 UR6, -UR7, 0x100000, URZ ;  /* 0x0010000007060890 */ /* 0x000fc8000fffe13f */
[----:B------:R-:W-:Y:S02]  /*0220*/  @UP0 USHF.L.U32 UR7, UR6, 0xb, URZ ;  /* 0x0000000b06070899 */ /* 0x000fe4000800063f */
[----:B------:R-:W-:Y:S01]  /*0230*/  @UP0 USHF.L.U32 UR6, UR6, 0x1, URZ ;  /* 0x0000000106060899 */ /* 0x000fe2000800063f */
[----:B------:R-:W-:Y:S01]  /*0240*/  VOTEU.ANY UP0, P0 ;  /* 0x00000000003f7886 */ /* 0x000fe20000000100 */
[----:B------:R-:W1:Y:S04]  /*0250*/  FENCE.VIEW.ASYNC.S ;  /* 0x00000000000073c6 */ /* 0x000e680000000000 */
[----:B-1----:R0:W1:Y:S01]  /*0260*/  @UP0 SYNCS.EXCH.64 URZ, [UR8+0x32400], UR4 ;  /* 0x03240004083f05b2 */ /* 0x0020620008000100 */
[----:B------:R0:W3:Y:S05]  /*0270*/  @UP1 SYNCS.EXCH.64 URZ, [UR8+0x32410], UR4 ;  /* 0x03241004083f15b2 */ /* 0x0000ea0008000100 */
[----:B------:R0:W4:Y:S02]  /*0280*/  @UP2 SYNCS.EXCH.64 URZ, [UR8+0x32420], UR6 ;  /* 0x03242006083f25b2 */ /* 0x0001240008000100 */
        /* <DEDUP_REMOVED lines=19> */
.L_x_1414:
        /* <DEDUP_REMOVED lines=22> */
.L_x_1415:
        /* <DEDUP_REMOVED lines=18> */
.L_x_1416:
        /* <DEDUP_REMOVED lines=22> */
.L_x_1417:
        /* <DEDUP_REMOVED lines=22> */
.L_x_1418:
[----:B--2---:R-:W-:Y:S01]  /*0900*/  ISETP.NE.AND P0, PT, R3, RZ, PT ;  /* 0x000000ff0300720c */ /* 0x004fe20003f05270 */
[----:B------:R-:W-:Y:S01]  /*0910*/  IMAD.MOV.U32 R3, RZ, RZ, 0x1 ;  /* 0x00000001ff037424 */ /* 0x000fe200078e00ff */
[----:B------:R-:W-:Y:S01]  /*0920*/  NOP ;  /* 0x0000000000007918 */ /* 0x000fe20000000000 */
[----:B------:R-:W-:Y:S01]  /*0930*/  ULDC.64 UR60, c[0x0][0x208] ;  /* 0x00008200003c7ab9 */ /* 0x000fe20000000a00 */
[----:B------:R-:W-:Y:S02]  /*0940*/  BSSY B9, `(.L_x_1419) ;  /* 0x0001c46000097945 */ /* 0x000fe40003800000 */
[----:B------:R-:W-:-:S05]  /*0950*/  SEL R3, R3, 0x2, !P0 ;  /* 0x0000000203037807 */ /* 0x000fca0004000000 */
[----:B------:R2:W-:Y:S01]  /*0960*/  STL [R1+0x8], R3 ;  /* 0x0000080301007387 */ /* 0x0005e20000100800 */
[----:B01-34-:R-:W-:Y:S06]  /*0970*/  BAR.SYNC.DEFER_BLOCKING 0x0 ;  /* 0x0000000000007b1d */ /* 0x01bfec0000010000 */
[----:B------:R-:W-:Y:S05]  /*0980*/  @!P0 BRA `(.L_x_1420) ;  /* 0x0000014800148947 */ /* 0x000fea0003800000 */
.L_x_1421:
[----:B------:R-:W-:-:S08]  /*0990*/  NOP ;  /* 0x0000000000007918 */ /* 0x000fd00000000000 */
[----:B------:R-:W0:Y:S02]  /*09a0*/  USETMAXREG.TRY_ALLOC.CTAPOOL UP0, 0xe8 ;  /* 0x000000e8000079c8 */ /* 0x000e240008000600 */
[----:B0-----:R-:W-:-:S13]  /*09b0*/  PLOP3.LUT P0, PT, PT, PT, UP0, 0x80, 0x0 ;  /* 0x000000000000781c */ /* 0x001fda0003f0f008 */
[----:B------:R-:W-:Y:S05]  /*09c0*/  @!P0 BRA `(.L_x_1421) ;  /* 0xfffffffc00f08947 */ /* 0x000fea000383ffff */
[----:B------:R-:W3:Y:S01]  /*09d0*/  LDL.LU R2, [R1] ;  /* 0x0000000001027983 */ /* 0x000ee20000300800 */
[----:B------:R-:W-:Y:S01]  /*09e0*/  SHF.R.U32.HI R4, RZ, 0x7, R0 ;  /* 0x00000007ff047819 */ /* 0x000fe20000011600 */
[----:B------:R-:W-:Y:S01]  /*09f0*/  ULDC UR4, c[0x0][0xd3c] ;  /* 0x00034f0000047ab9 */ /* 0x000fe20000000800 */
[----:B--2---:R-:W0:Y:S01]  /*0a00*/  S2R R3, SR_CgaCtaId ;  /* 0x0000000000037919 */ /* 0x004e220000008800 */
        /* <DEDUP_REMOVED lines=8> */
[----:B---3--:R-:W-:-:S04]  /*0a90*/  LOP3.LUT R2, R2, 0xfffffffb, RZ, 0xc0, !PT ;  /* 0xfffffffb02027812 */ /* 0x008fc800078ec0ff */
[----:B------:R-:W-:-:S05]  /*0aa0*/  @P0 LOP3.LUT R2, R2, 0x4, RZ, 0xfc, !PT ;  /* 0x0000000402020812 */ /* 0x000fca00078efcff */
[----:B------:R1:W-:Y:S01]  /*0ab0*/  STL [R1], R2 ;  /* 0x0000000201007387 */ /* 0x0003e20000100800 */
[----:B0-----:R-:W-:-:S13]  /*0ac0*/  ISETP.GE.AND P0, PT, R51, UR4, PT ;  /* 0x0000000433007c0c */ /* 0x001fda000bf06270 */
[----:B-1----:R-:W-:Y:S05]  /*0ad0*/  @P0 BRA `(.L_x_1422) ;  /* 0x000001c000b00947 */ /* 0x002fea0003800000 */
[----:B------:R-:W2:Y:S01]  /*0ae0*/  LDL.LU R14, [R1+0x8] ;  /* 0x00000800010e7983 */ /* 0x000ea20000300800 */
[----:B------:R-:W-:Y:S02]  /*0af0*/  VIADD R0, R0, 0xffffff80 ;  /* 0xffffff8000007836 */ /* 0x000fe40000000000 */
[----:B------:R-:W-:Y:S02]  /*0b00*/  IMAD.MOV.U32 R18, RZ, RZ, RZ ;  /* 0x000000ffff127224 */ /* 0x000fe400078e00ff */
[----:B------:R-:W-:Y:S01]  /*0b10*/  IMAD.MOV.U32 R204, RZ, RZ, RZ ;  /* 0x000000ffffcc7224 */ /* 0x000fe200078e00ff */
[----:B------:R-:W-:Y:S01]  /*0b20*/  SHF.R.S32.HI R3, RZ, 0x1f, R0 ;  /* 0x0000001fff037819 */ /* 0x000fe20000011400 */
[----:B------:R-:W-:Y:S02]  /*0b30*/  IMAD.MOV.U32 R214, RZ, RZ, RZ ;  /* 0x000000ffffd67224 */ /* 0x000fe400078e00ff */
[----:B------:R-:W-:Y:S01]  /*0b40*/  IMAD.MOV.U32 R202, RZ, RZ, RZ ;  /* 0x000000ffffca7224 */ /* 0x000fe200078e00ff */
[----:B------:R-:W-:-:S02]  /*0b50*/  LEA.HI R2, R3, R0, RZ, 0x7 ;  /* 0x0000000003027211 */ /* 0x000fc400078f38ff */
[CC--:B------:R-:W-:Y:S02]  /*0b60*/  LEA.HI R4, R3.reuse, R0.reuse, RZ, 0x4 ;  /* 0x0000000003047211 */ /* 0x0c0fe400078f20ff */
[----:B------:R-:W-:Y:S02]  /*0b70*/  LOP3.LUT R5, R2, 0xffffff80, RZ, 0xc0, !PT ;  /* 0xffffff8002057812 */ /* 0x000fe400078ec0ff */
[----:B------:R-:W-:Y:S02]  /*0b80*/  SHF.R.S32.HI R7, RZ, 0x4, R4 ;  /* 0x00000004ff077819 */ /* 0x000fe40000011404 */
[----:B------:R-:W-:Y:S01]  /*0b90*/  LEA.HI R200, R3, R0, RZ, 0x2 ;  /* 0x0000000003c87211 */ /* 0x000fe200078f10ff */
[----:B------:R-:W-:Y:S01]  /*0ba0*/  IMAD.IADD R13, R0, 0x1, -R5 ;  /* 0x00000001000d7824 */ /* 0x000fe200078e0a05 */
[----:B------:R-:W-:Y:S02]  /*0bb0*/  SHF.R.S32.HI R5, RZ, 0x7, R2 ;  /* 0x00000007ff057819 */ /* 0x000fe40000011402 */
[----:B------:R-:W-:-:S02]  /*0bc0*/  LEA.HI R6, R4, R7, RZ, 0x1 ;  /* 0x0000000704067211 */ /* 0x000fc400078f08ff */
[----:B------:R-:W-:Y:S01]  /*0bd0*/  SHF.R.S32.HI R9, RZ, 0x1f, R13 ;  /* 0x0000001fff097819 */ /* 0x000fe2000001140d */
[----:B------:R-:W-:Y:S01]  /*0be0*/  STL [R1+0x104], R13 ;  /* 0x0001040d01007387 */ /* 0x000fe20000100800 */
[----:B------:R-:W-:Y:S02]  /*0bf0*/  LEA.HI R2, R2, R5, RZ, 0x1 ;  /* 0x0000000502027211 */ /* 0x000fe400078f08ff */
[----:B------:R-:W-:Y:S02]  /*0c00*/  LEA.HI R10, R9, R13, RZ, 0x2 ;  /* 0x0000000d090a7211 */ /* 0x000fe400078f10ff */
[----:B------:R-:W-:Y:S02]  /*0c10*/  LOP3.LUT R2, R2, 0x3fffffe, RZ, 0xc0, !PT ;  /* 0x03fffffe02027812 */ /* 0x000fe400078ec0ff */
[--C-:B------:R-:W-:Y:S02]  /*0c20*/  SHF.R.S32.HI R11, RZ, 0x2, R10.reuse ;  /* 0x00000002ff0b7819 */ /* 0x100fe4000001140a */
[----:B------:R-:W-:-:S02]  /*0c30*/  SHF.R.S32.HI R8, RZ, 0x1f, R10 ;  /* 0x0000001fff087819 */ /* 0x000fc4000001140a */
[----:B------:R-:W-:Y:S02]  /*0c40*/  LOP3.LUT R6, R6, 0x1ffffffe, RZ, 0xc0, !PT ;  /* 0x1ffffffe06067812 */ /* 0x000fe400078ec0ff */
[----:B------:R-:W-:Y:S02]  /*0c50*/  LEA.HI R8, R8, R11, RZ, 0x3 ;  /* 0x0000000b08087211 */ /* 0x000fe400078f18ff */
[----:B------:R-:W-:Y:S01]  /*0c60*/  LEA.HI R9, R9, R13, RZ, 0x5 ;  /* 0x0000000d09097211 */ /* 0x000fe200078f28ff */
[----:B------:R-:W-:Y:S01]  /*0c70*/  IMAD.IADD R6, R7, 0x1, -R6 ;  /* 0x0000000107067824 */ /* 0x000fe200078e0a06 */
[----:B------:R-:W-:Y:S01]  /*0c80*/  LOP3.LUT R12, R8, 0xfffffff8, RZ, 0xc0, !PT ;  /* 0xfffffff8080c7812 */ /* 0x000fe200078ec0ff */
[----:B------:R-:W-:Y:S01]  /*0c90*/  IMAD.IADD R8, R5, 0x1, -R2 ;  /* 0x0000000105087824 */ /* 0x000fe200078e0a02 */
[-C--:B------:R-:W-:Y:S02]  /*0ca0*/  LEA.HI R2, R3, R0.reuse, RZ, 0x5 ;  /* 0x0000000003027211 */ /* 0x080fe400078f28ff */
[----:B------:R-:W-:Y:S01]  /*0cb0*/  LOP3.LUT R5, R4, 0x3fffff0, RZ, 0xc0, !PT ;  /* 0x03fffff004057812 */ /* 0x000fe200078ec0ff */
[----:B------:R-:W-:Y:S01]  /*0cc0*/  IMAD.IADD R12, R11, 0x1, -R12 ;  /* 0x000000010b0c7824 */ /* 0x000fe200078e0a0c */
[----:B------:R-:W-:-:S02]  /*0cd0*/  LEA.HI R3, R3, R0, RZ, 0x3 ;  /* 0x0000000003037211 */ /* 0x000fc400078f18ff */
[----:B------:R-:W-:Y:S01]  /*0ce0*/  SHF.R.S32.HI R15, RZ, 0x5, R2 ;  /* 0x00000005ff0f7819 */ /* 0x000fe20000011402 */
[----:B------:R-:W-:Y:S01]  /*0cf0*/  IMAD.IADD R5, R0, 0x1, -R5 ;  /* 0x0000000100057824 */ /* 0x000fe200078e0a05 */
[----:B------:R-:W-:Y:S02]  /*0d00*/  LOP3.LUT R7, R3, 0xfffffff8, RZ, 0xc0, !PT ;  /* 0xfffffff803077812 */ /* 0x000fe400078ec0ff */
        /* <DEDUP_REMOVED lines=9> */
[----:B------:R-:W-:-:S02]  /*0da0*/  IMAD.IADD R3, R0, 0x1, -R3 ;  /* 0x0000000100037824 */ /* 0x000fc400078e0a03 */
        /* <DEDUP_REMOVED lines=63> */
[----:B------:R-:W-:Y:S01]  /*11a0*/  VIADD R6, R207, 0xc0 ;  /* 0x000000c0cf067836 */ /* 0x000fe20000000000 */
[----:B------:R-:W-:Y:S01]  /*11b0*/  SHF.R.S32.HI R9, RZ, 0x1f, R9 ;  /* 0x0000001fff097819 */ /* 0x000fe20000011409 */
        /* <DEDUP_REMOVED lines=10> */
[C---:B------:R-:W-:Y:S01]  /*1260*/  VIADD R7, R42.reuse, 0xe0 ;  /* 0x000000e02a077836 */ /* 0x040fe20000000000 */
[----:B-1----:R-:W-:Y:S01]  /*1270*/  SHF.R.S32.HI R35, RZ, 0x1f, R35 ;  /* 0x0000001fff237819 */ /* 0x002fe20000011423 */
[C---:B------:R-:W-:Y:S01]  /*1280*/  VIADD R6, R42.reuse, 0xe8 ;  /* 0x000000e82a067836 */ /* 0x040fe20000000000 */
[----:B------:R1:W-:Y:S01]  /*1290*/  STL [R1+0xd4], R31 ;  /* 0x0000d41f01007387 */ /* 0x0003e20000100800 */
[C---:B------:R-:W-:Y:S01]  /*12a0*/  VIADD R5, R42.reuse, 0xf0 ;  /* 0x000000f02a057836 */ /* 0x040fe20000000000 */
[----:B---3--:R-:W-:Y:S01]  /*12b0*/  SHF.R.S32.HI R34, RZ, 0x1f, R34 ;  /* 0x0000001fff227819 */ /* 0x008fe20000011422 */
[----:B------:R-:W-:Y:S01]  /*12c0*/  VIADD R3, R42, 0xf8 ;  /* 0x000000f82a037836 */ /* 0x000fe20000000000 */
[----:B------:R-:W-:Y:S01]  /*12d0*/  STL [R1+0xd0], R30 ;  /* 0x0000d01e01007387 */ /* 0x000fe20000100800 */
[----:B------:R-:W-:Y:S01]  /*12e0*/  IMAD R0, R0, 0x8, R8 ;  /* 0x0000000800007824 */ /* 0x000fe200078e0208 */
        /* <DEDUP_REMOVED lines=13> */
[----:B------:R-:W-:Y:S01]  /*13c0*/  VIADD R212, R16, 0xe0 ;  /* 0x000000e010d47836 */ /* 0x000fe20000000000 */
[----:B------:R0:W-:Y:S01]  /*13d0*/  STL [R1+0xc0], R26 ;  /* 0x0000c01a01007387 */ /* 0x0001e20000100800 */
[----:B------:R-:W-:Y:S01]  /*13e0*/  VIADD R205, R22, 0x10 ;  /* 0x0000001016cd7836 */ /* 0x000fe20000000000 */
[----:B-1----:R-:W-:-:S02]  /*13f0*/  SHF.R.S32.HI R28, RZ, 0x1f, R28 ;  /* 0x0000001fff1c7819 */ /* 0x002fc4000001141c */
[----:B------:R1:W-:Y:S01]  /*1400*/  STL [R1+0xbc], R25 ;  /* 0x0000bc1901007387 */ /* 0x0003e20000100800 */
[----:B------:R-:W-:Y:S02]  /*1410*/  SHF.R.S32.HI R226, RZ, 0x1f, R211 ;  /* 0x0000001fffe27819 */ /* 0x000fe400000114d3 */
        /* <DEDUP_REMOVED lines=11> */
[----:B0-----:R-:W-:Y:S02]  /*14d0*/  SHF.R.S32.HI R21, RZ, 0x1f, R21 ;  /* 0x0000001fff157819 */ /* 0x001fe40000011415 */
[----:B-1----:R-:W-:Y:S02]  /*14e0*/  SHF.R.S32.HI R20, RZ, 0x1f, R20 ;  /* 0x0000001fff147819 */ /* 0x002fe40000011414 */
[----:B--2---:R-:W-:Y:S01]  /*14f0*/  LOP3.LUT R206, R14, 0x1, RZ, 0xfc, !PT ;  /* 0x000000010ece7812 */ /* 0x004fe200078efcff */
[----:B------:R-:W-:-:S05]  /*1500*/  VIADD R14, R42, 0xb0 ;  /* 0x000000b02a0e7836 */ /* 0x000fca0000000000 */
[----:B------:R0:W-:Y:S04]  /*1510*/  STL [R1+0xa8], R14 ;  /* 0x0000a80e01007387 */ /* 0x0001e80000100800 */
        /* <DEDUP_REMOVED lines=58> */
.L_x_1578:
        /* <DEDUP_REMOVED lines=53> */
.L_x_1423:
        /* <DEDUP_REMOVED lines=14> */
.L_x_1424:
[----:B------:R-:W-:Y:S05]  /*1cf0*/  @!P0 BRA `(.L_x_1425) ;  /* 0x00000000000c8947 */ /* 0x000fea0003800000 */
[----:B------:R-:W2:Y:S04]  /*1d00*/  LDG.E R0, desc[UR60][R4.64] ;  /* 0x0000003c04007981 */ /* 0x000ea8000c1e1900 */
[----:B------:R-:W2:Y:S02]  /*1d10*/  LDG.E R31, desc[UR60][R4.64+0x4] ;  /* 0x0000043c041f7981 */ /* 0x000ea4000c1e1900 */
[----:B--2---:R-:W-:-:S07]  /*1d20*/  IMAD.IADD R31, R31, 0x1, -R0 ;  /* 0x000000011f1f7824 */ /* 0x004fce00078e0a00 */
.L_x_1425:
        /* <DEDUP_REMOVED lines=39> */
[-C--:B------:R-:W-:Y:S02]  /*1fa0*/  IABS R10, R11.reuse ;  /* 0x0000000b000a7213 */ /* 0x080fe40000000000 */
        /* <DEDUP_REMOVED lines=22> */
.L_x_1427:
[----:B------:R-:W-:Y:S05]  /*2110*/  BSYNC B0 ;  /* 0x0000000000007941 */ /* 0x000fea0003800000 */
.L_x_1426:
[----:B------:R-:W-:-:S05]  /*2120*/  IMAD R0, R12, R3, RZ ;  /* 0x000000030c007224 */ /* 0x000fca00078e02ff */
[C---:B------:R-:W-:Y:S01]  /*2130*/  VIADDMNMX R3, R0.reuse, R3, R86, PT ;  /* 0x0000000300037246 */ /* 0x040fe20003800156 */
[----:B------:R-:W-:-:S04]  /*2140*/  IMAD R0, R0, 0x60, -R9 ;  /* 0x0000006000007824 */ /* 0x000fc800078e0a09 */
[----:B------:R-:W-:Y:S01]  /*2150*/  IMAD R3, R3, 0x60, -R9 ;  /* 0x0000006003037824 */ /* 0x000fe200078e0a09 */
        /* <DEDUP_REMOVED lines=20> */
[----:B0-----:R-:W-:Y:S01]  /*22a0*/  IMAD.U32 R4, RZ, RZ, UR4 ;  /* 0x00000004ff047e24 */ /* 0x001fe2000f8e00ff */
[----:B------:R-:W-:Y:S01]  /*22b0*/  MOV R10, UR6 ;  /* 0x00000006000a7c02 */ /* 0x000fe20008000f00 */
[----:B------:R-:W-:Y:S01]  /*22c0*/  IMAD.U32 R5, RZ, RZ, UR5 ;  /* 0x00000005ff057e24 */ /* 0x000fe2000f8e00ff */
[----:B------:R-:W0:Y:S01]  /*22d0*/  LDC.64 R14, c[0x4][R14] ;  /* 0x010000000e0e7b82 */ /* 0x000e220000000a00 */
[----:B------:R-:W-:Y:S01]  /*22e0*/  ULDC.64 UR4, c[0x4][0xa0] ;  /* 0x0100280000047ab9 */ /* 0x000fe20000000a00 */
[----:B------:R-:W-:Y:S02]  /*22f0*/  IMAD.U32 R11, RZ, RZ, UR7 ;  /* 0x00000007ff0b7e24 */ /* 0x000fe4000f8e00ff */
[----:B------:R-:W-:-:S02]  /*2300*/  IMAD.U32 R6, RZ, RZ, UR4 ;  /* 0x00000004ff067e24 */ /* 0x000fc4000f8e00ff */
[----:B------:R-:W-:Y:S02]  /*2310*/  IMAD.U32 R7, RZ, RZ, UR5 ;  /* 0x00000005ff077e24 */ /* 0x000fe4000f8e00ff */
[----:B------:R-:W-:Y:S02]  /*2320*/  IMAD.MOV.U32 R8, RZ, RZ, 0x70 ;  /* 0x00000070ff087424 */ /* 0x000fe400078e00ff */
[----:B------:R-:W-:Y:S02]  /*2330*/  IMAD.MOV.U32 R12, RZ, RZ, 0x1 ;  /* 0x00000001ff0c7424 */ /* 0x000fe400078e00ff */
[----:B------:R-:W-:-:S07]  /*2340*/  IMAD.MOV.U32 R13, RZ, RZ, RZ ;  /* 0x000000ffff0d7224 */ /* 0x000fce00078e00ff */
[----:B------:R-:W-:-:S07]  /*2350*/  LEPC R20, `(.L_x_1430) ;  /* 0x000000001014794e */ /* 0x000fce0000000000 */
[----:B0----5:R-:W-:Y:S05]  /*2360*/  CALL.ABS.NOINC R14 ;  /* 0x000000000e007343 */ /* 0x021fea0003c00000 */
.L_x_1430:
[----:B------:R-:W-:Y:S05]  /*2370*/  BSYNC B6 ;  /* 0x0000000000067941 */ /* 0x000fea0003800000 */
.L_x_1429:
[----:B------:R-:W-:Y:S01]  /*2380*/  VIADD R25, R19, 0x400 ;  /* 0x0000040013197836 */ /* 0x000fe20000000000 */
[----:B------:R-:W-:Y:S04]  /*2390*/  BSSY B6, `(.L_x_1431) ;  /* 0x0000013000067945 */ /* 0x000fe80003800000 */
[----:B------:R-:W-:-:S13]  /*23a0*/  LOP3.LUT P0, RZ, R25, 0x3ff, RZ, 0xc0, !PT ;  /* 0x000003ff19ff7812 */ /* 0x000fda000780c0ff */
[----:B------:R-:W-:Y:S05]  /*23b0*/  @!P0 BRA `(.L_x_1432) ;  /* 0x0000000000408947 */ /* 0x000fea0003800000 */
[----:B------:R-:W-:Y:S01]  /*23c0*/  MOV R14, 0x0 ;  /* 0x00000000000e7802 */ /* 0x000fe20000000f00 */
[----:B------:R-:W-:Y:S01]  /*23d0*/  ULDC.64 UR4, c[0x4][0x98] ;  /* 0x0100260000047ab9 */ /* 0x000fe20000000a00 */
[----:B------:R-:W-:Y:S01]  /*23e0*/  ULDC.64 UR6, c[0x4][0xa0] ;  /* 0x0100280000067ab9 */ /* 0x000fe20000000a00 */
[----:B0-----:R-:W-:Y:S02]  /*23f0*/  IMAD.U32 R4, RZ, RZ, UR4 ;  /* 0x00000004ff047e24 */ /* 0x001fe4000f8e00ff */
        /* <DEDUP_REMOVED lines=12> */
.L_x_1432:
[----:B------:R-:W-:Y:S05]  /*24c0*/  BSYNC B6 ;  /* 0x0000000000067941 */ /* 0x000fea0003800000 */
.L_x_1431:
[----:B------:R-:W-:Y:S01]  /*24d0*/  ULDC.64 UR4, c[0x0][0xaf0] ;  /* 0x0002bc0000047ab9 */ /* 0x000fe20000000a00 */
[----:B------:R-:W1:Y:S01]  /*24e0*/  S2R R6, SR_TID.X ;  /* 0x0000000000067919 */ /* 0x000e620000002100 */
[----:B------:R-:W-:Y:S01]  /*24f0*/  ISETP.NE.U32.AND P0, PT, RZ, UR4, PT ;  /* 0x00000004ff007c0c */ /* 0x000fe2000bf05070 */
[----:B------:R-:W-:Y:S01]  /*2500*/  IMAD.MOV.U32 R85, RZ, RZ, R32 ;  /* 0x000000ffff557224 */ /* 0x000fe200078e0020 */
[----:B------:R-:W2:Y:S01]  /*2510*/  LDC R11, c[0x0][0x3f4] ;  /* 0x0000fd00ff0b7b82 */ /* 0x000ea20000000800 */
[----:B------:R-:W3:Y:S01]  /*2520*/  LDL R10, [R1+0x5c] ;  /* 0x00005c00010a7983 */ /* 0x000ee20000100800 */
[----:B------:R-:W-:Y:S01]  /*2530*/  ISETP.NE.AND.EX P0, PT, RZ, UR5, PT, P0 ;  /* 0x00000005ff007c0c */ /* 0x000fe2000bf05300 */
[----:B------:R-:W-:-:S05]  /*2540*/  IMAD.MOV.U32 R29, RZ, RZ, R30 ;  /* 0x000000ffff1d7224 */ /* 0x000fca00078e001e */
[----:B------:R-:W4:Y:S07]  /*2550*/  LDC.64 R50, c[0x0][0x3f8] ;  /* 0x0000fe00ff327b82 */ /* 0x000f2e0000000a00 */
[----:B0-----:R-:W-:Y:S01]  /*2560*/  @P0 IADD3 R4, P1, R34, UR4, RZ ;  /* 0x0000000422040c10 */ /* 0x001fe2000ff3e0ff */
[----:B------:R-:W-:Y:S01]  /*2570*/  ULDC UR4, c[0x0][0x320] ;  /* 0x0000c80000047ab9 */ /* 0x000fe20000000800 */
[----:B------:R-:W0:Y:S02]  /*2580*/  LDC.64 R60, c[0x0][0x408] ;  /* 0x00010200ff3c7b82 */ /* 0x000e240000000a00 */
[----:B------:R-:W-:-:S02]  /*2590*/  @P0 IADD3.X R5, R33, UR5, RZ, P1, !PT ;  /* 0x0000000521050c10 */ /* 0x000fc40008ffe4ff */
[----:B------:R-:W-:-:S03]  /*25a0*/  ISETP.GE.AND P1, PT, R2, UR4, PT ;  /* 0x0000000402007c0c */ /* 0x000fc6000bf26270 */
[----:B------:R1:W3:Y:S01]  /*25b0*/  @P0 LDG.E R85, desc[UR60][R4.64] ;  /* 0x0000003c04550981 */ /* 0x0002e2000c1e1900 */
[----:B------:R-:W-:Y:S02]  /*25c0*/  SEL R3, RZ, 0xffffffff, P1 ;  /* 0xffffffffff037807 */ /* 0x000fe40000800000 */
[----:B------:R-:W-:-:S03]  /*25d0*/  ISETP.GE.AND P0, PT, R16, UR4, PT ;  /* 0x0000000410007c0c */ /* 0x000fc6000bf06270 */
[----:B------:R-:W-:Y:S01]  /*25e0*/  IMAD.SHL.U32 R3, R3, 0x2, RZ ;  /* 0x0000000203037824 */ /* 0x000fe200078e00ff */
[----:B------:R-:W-:Y:S02]  /*25f0*/  SEL R0, RZ, 0x1, P0 ;  /* 0x00000001ff007807 */ /* 0x000fe40000000000 */
[----:B------:R-:W-:Y:S02]  /*2600*/  ISETP.GE.AND P0, PT, R211, UR4, PT ;  /* 0x00000004d3007c0c */ /* 0x000fe4000bf06270 */
[----:B------:R-:W-:Y:S02]  /*2610*/  ISETP.GE.AND P1, PT, R210, UR4, PT ;  /* 0x00000004d2007c0c */ /* 0x000fe4000bf26270 */
[----:B------:R-:W-:Y:S02]  /*2620*/  LOP3.LUT R0, R3, 0x2, R0, 0xe2, !PT ;  /* 0x0000000203007812 */ /* 0x000fe400078ee200 */
[----:B------:R-:W-:Y:S02]  /*2630*/  SEL R3, RZ, 0x4, P0 ;  /* 0x00000004ff037807 */ /* 0x000fe40000000000 */
[----:B-1----:R-:W-:-:S02]  /*2640*/  SEL R4, RZ, 0x8, P1 ;  /* 0x00000008ff047807 */ /* 0x002fc40000800000 */
[----:B------:R-:W-:Y:S02]  /*2650*/  ISETP.GE.AND P0, PT, R209, UR4, PT ;  /* 0x00000004d1007c0c */ /* 0x000fe4000bf06270 */
[----:B------:R-:W-:Y:S01]  /*2660*/  ISETP.GE.AND P1, PT, R208, UR4, PT ;  /* 0x00000004d0007c0c */ /* 0x000fe2000bf26270 */
[----:B------:R-:W-:Y:S01]  /*2670*/  VIADD R6, R6, 0xffffff80 ;  /* 0xffffff8006067836 */ /* 0x000fe20000000000 */
[----:B------:R-:W-:Y:S02]  /*2680*/  LOP3.LUT R0, R4, R0, R3, 0xfe, !PT ;  /* 0x0000000004007212 */ /* 0x000fe400078efe03 */
[----:B------:R-:W-:Y:S02]  /*2690*/  SEL R3, RZ, 0x10, P0 ;  /* 0x00000010ff037807 */ /* 0x000fe40000000000 */
[----:B------:R-:W-:Y:S02]  /*26a0*/  SEL R4, RZ, 0x20, P1 ;  /* 0x00000020ff047807 */ /* 0x000fe40000800000 */
[----:B------:R-:W-:-:S02]  /*26b0*/  ISETP.GE.AND P0, PT, R213, UR4, PT ;  /* 0x00000004d5007c0c */ /* 0x000fc4000bf06270 */
[----:B------:R-:W-:Y:S02]  /*26c0*/  LOP3.LUT R0, R4, R0, R3, 0xfe, !PT ;  /* 0x0000000004007212 */ /* 0x000fe400078efe03 */
[----:B------:R-:W-:Y:S02]  /*26d0*/  SHF.R.S32.HI R3, RZ, 0x1f, R6 ;  /* 0x0000001fff037819 */ /* 0x000fe40000011406 */
[----:B------:R-:W-:Y:S02]  /*26e0*/  ISETP.GE.AND P1, PT, R212, UR4, PT ;  /* 0x00000004d4007c0c */ /* 0x000fe4000bf26270 */
[----:B------:R-:W-:Y:S02]  /*26f0*/  LEA.HI R8, R3, R6, RZ, 0x2 ;  /* 0x0000000603087211 */ /* 0x000fe400078f10ff */
[----:B------:R-:W-:Y:S02]  /*2700*/  SEL R83, RZ, 0x40, P0 ;  /* 0x00000040ff537807 */ /* 0x000fe40000000000 */
[----:B------:R-:W-:-:S02]  /*2710*/  SEL R3, RZ, 0x7fff80, P1 ;  /* 0x007fff80ff037807 */ /* 0x000fc40000800000 */
[----:B--2---:R-:W-:Y:S01]  /*2720*/  ISETP.GE.AND P0, PT, R16, R11, PT ;  /* 0x0000000b1000720c */ /* 0x004fe20003f06270 */
[----:B------:R-:W-:Y:S01]  /*2730*/  IMAD.SHL.U32 R78, R11, 0x2, RZ ;  /* 0x000000020b4e7824 */ /* 0x000fe200078e00ff */
[----:B------:R-:W-:Y:S02]  /*2740*/  LOP3.LUT R83, R3, R0, R83, 0xfe, !PT ;  /* 0x0000000003537212 */ /* 0x000fe400078efe53 */
[----:B------:R-:W-:Y:S02]  /*2750*/  SEL R3, R11, RZ, P0 ;  /* 0x000000ff0b037207 */ /* 0x000fe40000000000 */
[----:B------:R-:W2:Y:S01]  /*2760*/  LDL R11, [R1+0x58] ;  /* 0x00005800010b7983 */ /* 0x000ea20000100800 */
[----:B------:R-:W1:Y:S01]  /*2770*/  S2R R12, SR_TID.X ;  /* 0x00000000000c7919 */ /* 0x000e620000002100 */
[----:B------:R-:W-:Y:S02]  /*2780*/  SHF.R.S32.HI R5, RZ, 0x1f, R200 ;  /* 0x0000001fff057819 */ /* 0x000fe400000114c8 */
[----:B------:R-:W-:Y:S01]  /*2790*/  LOP3.LUT R9, R8, 0xfffffffc, RZ, 0xc0, !PT ;  /* 0xfffffffc08097812 */ /* 0x000fe200078ec0ff */
[----:B------:R-:W-:Y:S01]  /*27a0*/  IMAD.IADD R3, R16, 0x1, R3 ;  /* 0x0000000110037824 */ /* 0x000fe200078e0203 */
[----:B------:R-:W-:Y:S01]  /*27b0*/  SHF.R.S32.HI R23, RZ, 0x1f, R22 ;  /* 0x0000001fff177819 */ /* 0x000fe20000011416 */
[----:B----4-:R-:W-:-:S02]  /*27c0*/  IMAD R4, R5, R50, RZ ;  /* 0x0000003205047224 */ /* 0x010fc400078e02ff */
[----:B0-----:R-:W-:Y:S02]  /*27d0*/  IMAD R5, R5, R60, RZ ;  /* 0x0000003c05057224 */ /* 0x001fe400078e02ff */
[----:B------:R-:W-:Y:S02]  /*27e0*/  IMAD.IADD R84, R84, 0x1, R31 ;  /* 0x0000000154547824 */ /* 0x000fe400078e021f */
[----:B------:R-:W-:Y:S01]  /*27f0*/  IMAD.IADD R75, R6, 0x1, -R9 ;  /* 0x00000001064b7824 */ /* 0x000fe200078e0a09 */
[----:B------:R-:W-:Y:S01]  /*2800*/  SHF.R.S32.HI R0, RZ, 0x1f, R3 ;  /* 0x0000001fff007819 */ /* 0x000fe20000011403 */
[C---:B------:R-:W-:Y:S02]  /*2810*/  IMAD R7, R200.reuse, R51, R4 ;  /* 0x00000033c8077224 */ /* 0x040fe400078e0204 */
[----:B------:R-:W-:-:S04]  /*2820*/  IMAD.WIDE.U32 R20, R200, R50, R22 ;  /* 0x00000032c8147225 */ /* 0x000fc800078e0016 */
[----:B------:R-:W-:-:S04]  /*2830*/  IMAD.WIDE.U32 R30, R200, R50, R16 ;  /* 0x00000032c81e7225 */ /* 0x000fc800078e0010 */
[----:B------:R-:W-:Y:S01]  /*2840*/  IMAD R9, R200, R61, R5 ;  /* 0x0000003dc8097224 */ /* 0x000fe200078e0205 */
[----:B-1----:R-:W-:-:S04]  /*2850*/  SHF.R.U32.HI R12, RZ, 0x7, R12 ;  /* 0x00000007ff0c7819 */ /* 0x002fc8000001160c */
[C---:B------:R-:W-:Y:S01]  /*2860*/  ISETP.NE.AND P6, PT, R12.reuse, 0x1, PT ;  /* 0x000000010c00780c */ /* 0x040fe20003fc5270 */
[----:B------:R-:W-:Y:S02]  /*2870*/  VIADD R87, R12, 0x8 ;  /* 0x000000080c577836 */ /* 0x000fe40000000000 */
[----:B------:R-:W-:Y:S01]  /*2880*/  VIADD R12, R200, 0x40 ;  /* 0x00000040c80c7836 */ /* 0x000fe20000000000 */
[----:B-----5:R-:W-:Y:S01]  /*2890*/  SHF.R.S32.HI R5, RZ, 0x1f, R48 ;  /* 0x0000001fff057819 */ /* 0x020fe20000011430 */
[----:B------:R-:W-:Y:S02]  /*28a0*/  IMAD.IADD R21, R21, 0x1, R7 ;  /* 0x0000000115157824 */ /* 0x000fe400078e0207 */
[----:B------:R-:W-:Y:S01]  /*28b0*/  IMAD.SHL.U32 R12, R12, 0x40, RZ ;  /* 0x000000400c0c7824 */ /* 0x000fe200078e00ff */
[----:B------:R-:W-:Y:S01]  /*28c0*/  LEA.HI R3, R0, R3, RZ, 0x3 ;  /* 0x0000000300037211 */ /* 0x000fe200078f18ff */
[----:B------:R-:W-:Y:S01]  /*28d0*/  IMAD.IADD R31, R7, 0x1, R31 ;  /* 0x00000001071f7824 */ /* 0x000fe200078e021f */
[----:B------:R-:W-:Y:S01]  /*28e0*/  SHF.R.S32.HI R7, RZ, 0x1f, R8 ;  /* 0x0000001fff077819 */ /* 0x000fe20000011408 */
[----:B------:R-:W-:Y:S01]  /*28f0*/  IMAD R0, R5, R60, RZ ;  /* 0x0000003c05007224 */ /* 0x000fe200078e02ff */
[----:B------:R-:W-:-:S02]  /*2900*/  LOP3.LUT R12, R12, 0x1c0, RZ, 0xc0, !PT ;  /* 0x000001c00c0c7812 */ /* 0x000fc400078ec0ff */
[----:B------:R-:W-:Y:S01]  /*2910*/  LEA.HI R7, R7, R200, RZ, 0x3 ;  /* 0x000000c807077211 */ /* 0x000fe200078f18ff */
[----:B------:R-:W-:Y:S01]  /*2920*/  IMAD R71, R48, R61, R0 ;  /* 0x0000003d30477224 */ /* 0x000fe200078e0200 */
[----:B------:R-:W-:Y:S01]  /*2930*/  LOP3.LUT R0, R12, 0x38, R3, 0xf8, !PT ;  /* 0x000000380c007812 */ /* 0x000fe200078ef803 */
[----:B------:R-:W-:Y:S01]  /*2940*/  VIADD R12, R200, 0x40 ;  /* 0x00000040c80c7836 */ /* 0x000fe20000000000 */
[----:B------:R-:W-:Y:S01]  /*2950*/  LOP3.LUT R7, R7, 0xfffffff8, RZ, 0xc0, !PT ;  /* 0xfffffff807077812 */ /* 0x000fe200078ec0ff */
[----:B------:R-:W-:Y:S05]  /*2960*/  @!P6 WARPSYNC.ALL ;  /* 0x000000000000e948 */ /* 0x000fea0003800000 */
[----:B------:R-:W-:Y:S01]  /*2970*/  IMAD.SHL.U32 R12, R12, 0x40, RZ ;  /* 0x000000400c0c7824 */ /* 0x000fe200078e00ff */
[----:B------:R-:W-:Y:S01]  /*2980*/  ULDC UR4, c[0x0][0x2f4] ;  /* 0x0000bd0000047ab9 */ /* 0x000fe20000000800 */
[----:B------:R-:W-:Y:S01]  /*2990*/  IMAD.IADD R7, R200, 0x1, -R7 ;  /* 0x00000001c8077824 */ /* 0x000fe200078e0a07 */
[----:B------:R-:W-:Y:S01]  /*29a0*/  ISETP.GE.AND P2, PT, R2, UR4, PT ;  /* 0x0000000402007c0c */ /* 0x000fe2000bf46270 */
[----:B------:R-:W-:Y:S01]  /*29b0*/  IMAD.WIDE.U32 R56, R200, R60, R22 ;  /* 0x0000003cc8387225 */ /* 0x000fe200078e0016 */
[----:B------:R-:W-:-:S03]  /*29c0*/  LOP3.LUT R12, R12, 0x1c0, RZ, 0xc0, !PT ;  /* 0x000001c00c0c7812 */ /* 0x000fc600078ec0ff */
[----:B------:R-:W-:Y:S01]  /*29d0*/  IMAD.WIDE.U32 R58, R200, R60, R16 ;  /* 0x0000003cc83a7225 */ /* 0x000fe200078e0010 */
[----:B------:R-:W-:-:S03]  /*29e0*/  SHF.R.U32.HI R12, RZ, 0x3, R12 ;  /* 0x00000003ff0c7819 */ /* 0x000fc6000001160c */
[----:B------:R-:W-:Y:S02]  /*29f0*/  IMAD.SHL.U32 R66, R7, 0x40, RZ ;  /* 0x0000004007427824 */ /* 0x000fe400078e00ff */
[----:B------:R-:W-:Y:S02]  /*2a00*/  IMAD.IADD R57, R57, 0x1, R9 ;  /* 0x0000000139397824 */ /* 0x000fe400078e0209 */
[----:B------:R-:W-:Y:S01]  /*2a10*/  IMAD.IADD R59, R9, 0x1, R59 ;  /* 0x00000001093b7824 */ /* 0x000fe200078e023b */
[----:B------:R-:W-:Y:S01]  /*2a20*/  LOP3.LUT R66, R66, 0x1c0, RZ, 0xc0, !PT ;  /* 0x000001c042427812 */ /* 0x000fe200078ec0ff */
[----:B------:R-:W-:Y:S01]  /*2a30*/  IMAD R4, R5, R50, RZ ;  /* 0x0000003205047224 */ /* 0x000fe200078e02ff */
[----:B------:R-:W-:Y:S01]  /*2a40*/  SHF.L.U64.HI R80, R60, 0x6, R61 ;  /* 0x000000063c507819 */ /* 0x000fe2000001023d */
[----:B------:R-:W-:Y:S01]  /*2a50*/  IMAD R5, R61, 0x60, RZ ;  /* 0x000000603d057824 */ /* 0x000fe200078e02ff */
[----:B------:R-:W-:Y:S01]  /*2a60*/  LOP3.LUT R0, R0, R12, RZ, 0x3c, !PT ;  /* 0x0000000c00007212 */ /* 0x000fe200078e3cff */
[----:B------:R-:W-:Y:S01]  /*2a70*/  IMAD.SHL.U32 R79, R60, 0x40, RZ ;  /* 0x000000403c4f7824 */ /* 0x000fe200078e00ff */
[----:B------:R-:W-:Y:S01]  /*2a80*/  LOP3.LUT R29, R29, 0xfffffffe, RZ, 0xc0, !PT ;  /* 0xfffffffe1d1d7812 */ /* 0x000fe200078ec0ff */
[----:B------:R-:W-:Y:S01]  /*2a90*/  IMAD.WIDE.U32 R56, R48, R60, R56 ;  /* 0x0000003c30387225 */ /* 0x000fe200078e0038 */
[----:B------:R-:W-:-:S03]  /*2aa0*/  SHF.R.U32.HI R63, RZ, 0x3, R66 ;  /* 0x00000003ff3f7819 */ /* 0x000fc60000011642 */
[----:B------:R-:W-:-:S04]  /*2ab0*/  IMAD.WIDE.U32 R58, R48, R60, R58 ;  /* 0x0000003c303a7225 */ /* 0x000fc800078e003a */
[----:B------:R-:W-:Y:S01]  /*2ac0*/  IMAD R73, R48, R51, R4 ;  /* 0x0000003330497224 */ /* 0x000fe200078e0204 */
[----:B------:R-:W-:Y:S01]  /*2ad0*/  LOP3.LUT R4, R66, 0x18, R16, 0xf8, !PT ;  /* 0x0000001842047812 */ /* 0x000fe200078ef810 */
[----:B------:R-:W-:Y:S01]  /*2ae0*/  IMAD.WIDE.U32 R60, R60, 0x60, RZ ;  /* 0x000000603c3c7825 */ /* 0x000fe200078e00ff */
[----:B------:R-:W-:Y:S02]  /*2af0*/  @P2 LOP3.LUT R29, R29, 0x1, RZ, 0xfc, !PT ;  /* 0x000000011d1d2812 */ /* 0x000fe400078efcff */
[----:B------:R-:W-:Y:S01]  /*2b00*/  LOP3.LUT P2, RZ, R7, 0x4, RZ, 0xc0, !PT ;  /* 0x0000000407ff7812 */ /* 0x000fe2000784c0ff */
[----:B------:R-:W-:Y:S01]  /*2b10*/  IMAD.MOV.U32 R64, RZ, RZ, 0x20 ;  /* 0x00000020ff407424 */ /* 0x000fe200078e00ff */
[----:B------:R-:W-:Y:S01]  /*2b20*/  LOP3.LUT R4, R4, R63, RZ, 0x3c, !PT ;  /* 0x0000003f04047212 */ /* 0x000fe200078e3cff */
[----:B------:R-:W-:Y:S01]  /*2b30*/  IMAD.IADD R76, R61, 0x1, R5 ;  /* 0x000000013d4c7824 */ /* 0x000fe200078e0205 */
[----:B------:R-:W-:Y:S01]  /*2b40*/  PRMT R5, R83, 0x8880, RZ ;  /* 0x0000888053057816 */ /* 0x000fe200000000ff */
[----:B------:R-:W-:Y:S01]  /*2b50*/  IMAD R77, R51, 0x60, RZ ;  /* 0x00000060334d7824 */ /* 0x000fe200078e02ff */
[C---:B------:R-:W-:Y:S01]  /*2b60*/  SHF.L.U64.HI R82, R50.reuse, 0x6, R51 ;  /* 0x0000000632527819 */ /* 0x040fe20000010233 */
[----:B------:R-:W-:Y:S01]  /*2b70*/  IMAD.SHL.U32 R81, R50, 0x40, RZ ;  /* 0x0000004032517824 */ /* 0x000fe200078e00ff */
[----:B------:R-:W-:Y:S01]  /*2b80*/  PRMT R5, R5, 0x7710, RZ ;  /* 0x0000771005057816 */ /* 0x000fe200000000ff */
[----:B------:R-:W-:Y:S01]  /*2b90*/  IMAD.WIDE.U32 R20, R48, R50, R20 ;  /* 0x0000003230147225 */ /* 0x000fe200078e0014 */
[----:B------:R-:W-:-:S02]  /*2ba0*/  SEL R64, R64, 0xffffffe0, !P2 ;  /* 0xffffffe040407807 */ /* 0x000fc40005000000 */
[----:B------:R-:W-:Y:S01]  /*2bb0*/  LOP3.LUT R69, R3, 0xfffffff8, RZ, 0xc0, !PT ;  /* 0xfffffff803457812 */ /* 0x000fe200078ec0ff */
[----:B------:R-:W-:Y:S01]  /*2bc0*/  IMAD.WIDE.U32 R30, R48, R50, R30 ;  /* 0x00000032301e7225 */ /* 0x000fe200078e001e */
[----:B------:R0:W-:Y:S03]  /*2bd0*/  STL [R1], R29 ;  /* 0x0000001d01007387 */ /* 0x0001e60000100800 */
[----:B------:R-:W-:Y:S01]  /*2be0*/  IMAD.WIDE.U32 R50, R50, 0x60, RZ ;  /* 0x0000006032327825 */ /* 0x000fe200078e00ff */
[----:B------:R-:W-:Y:S02]  /*2bf0*/  SHF.R.S32.HI R70, RZ, 0x3, R3 ;  /* 0x00000003ff467819 */ /* 0x000fe40000011403 */
[----:B------:R-:W-:Y:S01]  /*2c00*/  LOP3.LUT R62, R5, 0x1, RZ, 0xc0, !PT ;  /* 0x00000001053e7812 */ /* 0x000fe200078ec0ff */
[----:B------:R-:W-:Y:S01]  /*2c10*/  IMAD.IADD R74, R21, 0x1, R73 ;  /* 0x00000001154a7824 */ /* 0x000fe200078e0249 */
[----:B------:R-:W-:Y:S01]  /*2c20*/  LOP3.LUT R9, R5, 0x8, RZ, 0xc0, !PT ;  /* 0x0000000805097812 */ /* 0x000fe200078ec0ff */
[----:B------:R-:W-:Y:S01]  /*2c30*/  IMAD.IADD R72, R57, 0x1, R71 ;  /* 0x0000000139487824 */ /* 0x000fe200078e0247 */
[----:B0-----:R-:W-:Y:S01]  /*2c40*/  LOP3.LUT R29, R5, 0x2, RZ, 0xc0, !PT ;  /* 0x00000002051d7812 */ /* 0x001fe200078ec0ff */
[----:B------:R-:W-:Y:S01]  /*2c50*/  IMAD.IADD R77, R51, 0x1, R77 ;  /* 0x00000001334d7824 */ /* 0x000fe200078e024d */
[----:B------:R-:W-:Y:S01]  /*2c60*/  LOP3.LUT R8, R5, 0x10, RZ, 0xc0, !PT ;  /* 0x0000001005087812 */ /* 0x000fe200078ec0ff */
[----:B------:R-:W-:Y:S01]  /*2c70*/  IMAD R75, R75, 0x40, R200 ;  /* 0x000000404b4b7824 */ /* 0x000fe200078e02c8 */
[----:B------:R-:W-:Y:S01]  /*2c80*/  LOP3.LUT R6, R5, 0x20, RZ, 0xc0, !PT ;  /* 0x0000002005067812 */ /* 0x000fe200078ec0ff */
[----:B------:R-:W-:Y:S01]  /*2c90*/  IMAD.IADD R73, R73, 0x1, R31 ;  /* 0x0000000149497824 */ /* 0x000fe200078e021f */
[----:B------:R-:W-:Y:S01]  /*2ca0*/  @!P6 BAR.SYNC.DEFER_BLOCKING 0x9, 0x100 ;  /* 0x024400000000eb1d */ /* 0x000fe20000010000 */
[----:B------:R-:W-:Y:S01]  /*2cb0*/  IMAD.IADD R71, R71, 0x1, R59 ;  /* 0x0000000147477824 */ /* 0x000fe200078e023b */
[----:B------:R-:W-:-:S02]  /*2cc0*/  ISETP.GE.AND P1, PT, R16, UR4, PT ;  /* 0x0000000410007c0c */ /* 0x000fc4000bf26270 */
[----:B------:R-:W-:Y:S01]  /*2cd0*/  SHF.R.S32.HI R67, RZ, 0x1f, R69 ;  /* 0x0000001fff437819 */ /* 0x000fe20000011445 */
[----:B---3--:R-:W-:Y:S01]  /*2ce0*/  IMAD.IADD R65, R10, 0x1, R0 ;  /* 0x000000010a417824 */ /* 0x008fe200078e0200 */
[----:B------:R-:W-:-:S04]  /*2cf0*/  LOP3.LUT R0, R66, 0x38, R3, 0xf8, !PT ;  /* 0x0000003842007812 */ /* 0x000fc800078ef803 */
[----:B------:R-:W-:Y:S02]  /*2d00*/  LOP3.LUT R0, R0, R63, RZ, 0x3c, !PT ;  /* 0x0000003f00007212 */ /* 0x000fe400078e3cff */
[C---:B------:R-:W-:Y:S02]  /*2d10*/  LOP3.LUT R10, R5.reuse, 0x4, RZ, 0xc0, !PT ;  /* 0x00000004050a7812 */ /* 0x040fe400078ec0ff */
[----:B------:R-:W-:Y:S02]  /*2d20*/  LOP3.LUT R5, R5, 0x40, RZ, 0xc0, !PT ;  /* 0x0000004005057812 */ /* 0x000fe400078ec0ff */
[----:B------:R-:W-:Y:S01]  /*2d30*/  SHF.R.S32.HI R68, RZ, 0x1f, R85 ;  /* 0x0000001fff447819 */ /* 0x000fe20000011455 */
[C---:B--2---:R-:W-:Y:S02]  /*2d40*/  IMAD R7, R11.reuse, 0x200, R4 ;  /* 0x000002000b077824 */ /* 0x044fe400078e0204 */
[----:B------:R-:W-:Y:S02]  /*2d50*/  IMAD R4, R11, 0x200, R0 ;  /* 0x000002000b047824 */ /* 0x000fe400078e0200 */
[----:B------:R-:W-:-:S07]  /*2d60*/  IMAD.IADD R3, R64, 0x1, R7 ;  /* 0x0000000140037824 */ /* 0x000fce00078e0207 */
.L_x_1486:
[----:B0-2---:R-:W2:Y:S01]  /*2d70*/  LDL.LU R34, [R1] ;  /* 0x0000000001227983 */ /* 0x005ea20000300800 */
        /* <DEDUP_REMOVED lines=11> */
[----:B---3--:R-:W3:Y:S08]  /*2e30*/  @!P2 LDC.64 R12, c[0x0][0x418] ;  /* 0x00010600ff0cab82 */ /* 0x008ef00000000a00 */
[----:B----4-:R-:W4:Y:S08]  /*2e40*/  @P3 LDC R0, c[0x0][0x434] ;  /* 0x00010d00ff003b82 */ /* 0x010f300000000800 */
[----:B------:R-:W1:Y:S01]  /*2e50*/  @P3 LDC R11, c[0x0][0x438] ;  /* 0x00010e00ff0b3b82 */ /* 0x000e620000000800 */
[----:B----4-:R-:W-:-:S05]  /*2e60*/  @P3 IMAD.HI.U32 R0, R35, R0, RZ ;  /* 0x0000000023003227 */ /* 0x010fca00078e00ff */
[----:B-1----:R-:W-:Y:S01]  /*2e70*/  @P3 SHF.R.U32.HI R32, RZ, R11, R0 ;  /* 0x0000000bff203219 */ /* 0x002fe20000011600 */
[----:B0-----:R-:W-:-:S03]  /*2e80*/  @!P2 IMAD R0, R68, R14, RZ ;  /* 0x0000000e4400a224 */ /* 0x001fc600078e02ff */
[----:B------:R-:W-:Y:S01]  /*2e90*/  @!P2 SHF.R.S32.HI R33, RZ, 0x1f, R32 ;  /* 0x0000001fff21a819 */ /* 0x000fe20000011420 */
        /* <DEDUP_REMOVED lines=42> */
[----:B------:R-:W-:Y:S01]  /*3140*/  LEA R96, P2, R12, UR4, 0x1 ;  /* 0x000000040c607c11 */ /* 0x000fe2000f8408ff */
[----:B------:R-:W-:Y:S01]  /*3150*/  ULDC.U8 UR4, c[0x0][0x410] ;  /* 0x0001040000047ab9 */ /* 0x000fe20000000000 */
[----:B------:R-:W-:Y:S02]  /*3160*/  IMAD.WIDE.U32 R14, R60, R27, RZ ;  /* 0x0000001b3c0e7225 */ /* 0x000fe400078e00ff */
[----:B------:R-:W-:Y:S02]  /*3170*/  LEA.HI.X R97, R12, UR5, R97, 0x1, P2 ;  /* 0x000000050c617c11 */ /* 0x000fe400090f0c61 */
[----:B------:R-:W-:Y:S01]  /*3180*/  ISETP.NE.AND P2, PT, RZ, UR4, PT ;  /* 0x00000004ff007c0c */ /* 0x000fe2000bf45270 */
[----:B------:R-:W-:-:S02]  /*3190*/  IMAD R11, R11, R60, R13 ;  /* 0x0000003c0b0b7224 */ /* 0x000fc400078e020d */
        /* <DEDUP_REMOVED lines=35> */
.L_x_1437:
[----:B------:R-:W-:Y:S05]  /*33d0*/  BSYNC B1 ;  /* 0x0000000000017941 */ /* 0x000fea0003800000 */
.L_x_1436:
        /* <DEDUP_REMOVED lines=26> */
.L_x_1439:
[----:B------:R-:W-:Y:S05]  /*3580*/  BSYNC B1 ;  /* 0x0000000000017941 */ /* 0x000fea0003800000 */
.L_x_1438:
[----:B------:R-:W-:Y:S01]  /*3590*/  IMAD.MOV.U32 R0, RZ, RZ, R44 ;  /* 0x000000ffff007224 */ /* 0x000fe200078e002c */
[----:B------:R-:W-:Y:S01]  /*35a0*/  PRMT R108, R11, 0x7610, R108 ;  /* 0x000076100b6c7816 */ /* 0x000fe2000000006c */
        /* <DEDUP_REMOVED lines=27> */
[----:B------:R-:W-:Y:S01]  /*3760*/  PRMT R105, R105, 0x5410, R13 ;  /* 0x0000541069697816 */ /* 0x000fe2000000000d */
[----:B------:R-:W-:Y:S06]  /*3770*/  @!P3 BRA `(.L_x_1440) ;  /* 0x000000000004b947 */ /* 0x000fec0003800000 */
[----:B------:R-:W-:Y:S01]  /*3780*/  BPT.TRAP 0x1 ;  /* 0x000000040000795c */ /* 0x000fe20000300000 */
.L_x_1440:
[----:B------:R-:W-:Y:S01]  /*3790*/  IMAD R0, R18, 0x8, R19 ;  /* 0x0000000812007824 */ /* 0x000fe200078e0213 */
[----:B------:R-:W-:Y:S01]  /*37a0*/  SHF.L.U32 R95, R204, 0x1f, RZ ;  /* 0x0000001fcc5f7819 */ /* 0x000fe200000006ff */
[----:B------:R-:W-:Y:S03]  /*37b0*/  BSSY B1, `(.L_x_1441) ;  /* 0x0000003000017945 */ /* 0x000fe60003800000 */
[----:B------:R-:W0:Y:S02]  /*37c0*/  SYNCS.PHASECHK.TRANS64.TRYWAIT P5, [R0+URZ+0x32490], R95 ;  /* 0x0324905f000075a7 */ /* 0x000e2400080a017f */
[----:B0-----:R-:W-:Y:S05]  /*37d0*/  @!P5 BRA `(.L_x_1442) ;  /* 0x000001940078d947 */ /* 0x001fea0003800000 */
.L_x_1705:
[----:B------:R-:W-:Y:S05]  /*37e0*/  BSYNC B1 ;  /* 0x0000000000017941 */ /* 0x000fea0003800000 */
.L_x_1441:
[----:B------:R-:W-:-:S03]  /*37f0*/  UMOV UR4, 0xffffffff ;  /* 0xffffffff00047882 */ /* 0x000fc60000000000 */
[----:B------:R-:W-:Y:S05]  /*3800*/  BRA.DIV UR4, `(.L_x_1443) ;  /* 0x0000019604807947 */ /* 0x000fea000b800000 */
[----:B------:R1:W2:Y:S04]  /*3810*/  SHFL.IDX PT, R54, R97, RZ, 0x1c1f ;  /* 0x001c1fff61367589 */ /* 0x0002a800000e0000 */
[----:B------:R1:W3:Y:S02]  /*3820*/  SHFL.IDX PT, R11, R96, RZ, 0x1c1f ;  /* 0x001c1fff600b7589 */ /* 0x0002e400000e0000 */
.L_x_1709:
        /* <DEDUP_REMOVED lines=10> */
[--C-:B------:R-:W-:Y:S02]  /*38d0*/  SHF.R.U64 R44, R44, 0x10, R45.reuse ;  /* 0x000000102c2c7819 */ /* 0x100fe4000000122d */
[----:B------:R-:W-:Y:S02]  /*38e0*/  SHF.R.U32.HI R55, RZ, 0x10, R45 ;  /* 0x00000010ff377819 */ /* 0x000fe4000001162d */
[--C-:B------:R-:W-:Y:S02]  /*38f0*/  SHF.R.U64 R45, R46, 0x10, R47.reuse ;  /* 0x000000102e2d7819 */ /* 0x100fe4000000122f */
[----:B------:R-:W-:Y:S02]  /*3900*/  SHF.R.U32.HI R99, RZ, 0x10, R47 ;  /* 0x00000010ff637819 */ /* 0x000fe4000001162f */
[C---:B------:R-:W-:Y:S01]  /*3910*/  PRMT R47, R100.reuse, 0x5410, R45 ;  /* 0x00005410642f7816 */ /* 0x040fe2000000002d */
[----:B0-----:R-:W-:Y:S01]  /*3920*/  IMAD.U32 R45, R13, 0x10000, RZ ;  /* 0x000100000d2d7824 */ /* 0x001fe200078e00ff */
[----:B------:R-:W-:-:S02]  /*3930*/  PRMT R44, R100, 0x5432, R44 ;  /* 0x00005432642c7816 */ /* 0x000fc4000000002c */
[----:B------:R-:W-:Y:S02]  /*3940*/  LOP3.LUT R102, R13, 0xffff0000, RZ, 0xc0, !PT ;  /* 0xffff00000d667812 */ /* 0x000fe400078ec0ff */
[C---:B------:R-:W-:Y:S01]  /*3950*/  LOP3.LUT R100, R47.reuse, 0xffff0000, RZ, 0xc0, !PT ;  /* 0xffff00002f647812 */ /* 0x040fe200078ec0ff */
[----:B------:R-:W-:Y:S01]  /*3960*/  IMAD.U32 R47, R47, 0x10000, RZ ;  /* 0x000100002f2f7824 */ /* 0x000fe200078e00ff */
[C---:B------:R-:W-:Y:S01]  /*3970*/  LOP3.LUT R46, R44.reuse, 0xffff0000, RZ, 0xc0, !PT ;  /* 0xffff00002c2e7812 */ /* 0x040fe200078ec0ff */
[----:B------:R-:W-:Y:S02]  /*3980*/  IMAD.U32 R44, R44, 0x10000, RZ ;  /* 0x000100002c2c7824 */ /* 0x000fe400078e00ff */
[C---:B------:R-:W-:Y:S02]  /*3990*/  FMUL.FTZ R101, R102.reuse, R100 ;  /* 0x0000006466657220 */ /* 0x040fe40000410000 */
[-C--:B------:R-:W-:Y:S01]  /*39a0*/  FMUL.FTZ R13, R102, R46.reuse ;  /* 0x0000002e660d7220 */ /* 0x080fe20000410000 */
[C---:B------:R-:W-:Y:S01]  /*39b0*/  LOP3.LUT R102, R14.reuse, 0xffff0000, RZ, 0xc0, !PT ;  /* 0xffff00000e667812 */ /* 0x040fe200078ec0ff */
[----:B------:R-:W-:Y:S01]  /*39c0*/  FFMA.FTZ R46, R45, R46, -R101 ;  /* 0x0000002e2d2e7223 */ /* 0x000fe20000010865 */
[----:B------:R-:W-:-:S02]  /*39d0*/  IMAD.U32 R14, R14, 0x10000, RZ ;  /* 0x000100000e0e7824 */ /* 0x000fc400078e00ff */
[----:B------:R-:W-:Y:S01]  /*39e0*/  FFMA.FTZ R45, R45, R100, R13 ;  /* 0x000000642d2d7223 */ /* 0x000fe2000001000d */
[----:B------:R-:W-:Y:S02]  /*39f0*/  PRMT R13, R109, 0x5410, R55 ;  /* 0x000054106d0d7816 */ /* 0x000fe40000000037 */
[----:B------:R-:W-:Y:S02]  /*3a00*/  PRMT R55, R111, 0x5410, R99 ;  /* 0x000054106f377816 */ /* 0x000fe40000000063 */
[----:B------:R-:W-:Y:S01]  /*3a10*/  F2FP.BF16.F32.PACK_AB R45, R45, R46 ;  /* 0x0000002e2d2d723e */ /* 0x000fe200000010ff */
[C---:B------:R-:W-:Y:S01]  /*3a20*/  IMAD.U32 R100, R13.reuse, 0x10000, RZ ;  /* 0x000100000d647824 */ /* 0x040fe200078e00ff */
[----:B------:R-:W-:Y:S01]  /*3a30*/  LOP3.LUT R13, R13, 0xffff0000, RZ, 0xc0, !PT ;  /* 0xffff00000d0d7812 */ /* 0x000fe200078ec0ff */
[C---:B------:R-:W-:Y:S01]  /*3a40*/  IMAD.U32 R99, R55.reuse, 0x10000, RZ ;  /* 0x0001000037637824 */ /* 0x040fe200078e00ff */
[----:B------:R-:W-:-:S03]  /*3a50*/  LOP3.LUT R55, R55, 0xffff0000, RZ, 0xc0, !PT ;  /* 0xffff000037377812 */ /* 0x000fc600078ec0ff */
[C---:B------:R-:W-:Y:S01]  /*3a60*/  FMUL.FTZ R101, R102.reuse, R99 ;  /* 0x0000006366657220 */ /* 0x040fe20000410000 */
[----:B------:R-:W-:-:S03]  /*3a70*/  FMUL.FTZ R102, R102, R100 ;  /* 0x0000006466667220 */ /* 0x000fc60000410000 */
[C---:B------:R-:W-:Y:S01]  /*3a80*/  FFMA.FTZ R101, R14.reuse, R100, -R101 ;  /* 0x000000640e657223 */ /* 0x040fe20000010865 */
[----:B------:R-:W-:Y:S01]  /*3a90*/  FFMA.FTZ R102, R14, R99, R102 ;  /* 0x000000630e667223 */ /* 0x000fe20000010066 */
[C---:B------:R-:W-:Y:S01]  /*3aa0*/  LOP3.LUT R14, R15.reuse, 0xffff0000, RZ, 0xc0, !PT ;  /* 0xffff00000f0e7812 */ /* 0x040fe200078ec0ff */
[----:B------:R-:W-:-:S03]  /*3ab0*/  IMAD.U32 R15, R15, 0x10000, RZ ;  /* 0x000100000f0f7824 */ /* 0x000fc600078e00ff */
[----:B------:R-:W-:Y:S01]  /*3ac0*/  F2FP.BF16.F32.PACK_AB R101, R102, R101 ;  /* 0x000000656665723e */ /* 0x000fe200000010ff */
[C---:B------:R-:W-:Y:S01]  /*3ad0*/  FMUL.FTZ R99, R14.reuse, R55 ;  /* 0x000000370e637220 */ /* 0x040fe20000410000 */
[----:B------:R-:W-:-:S03]  /*3ae0*/  FMUL.FTZ R14, R14, R13 ;  /* 0x0000000d0e0e7220 */ /* 0x000fc60000410000 */
[C---:B------:R-:W-:Y:S01]  /*3af0*/  FFMA.FTZ R99, R15.reuse, R13, -R99 ;  /* 0x0000000d0f637223 */ /* 0x040fe20000010863 */
[C---:B------:R-:W-:Y:S01]  /*3b00*/  LOP3.LUT R13, R12.reuse, 0xffff0000, RZ, 0xc0, !PT ;  /* 0xffff00000c0d7812 */ /* 0x040fe200078ec0ff */
[----:B------:R-:W-:Y:S01]  /*3b10*/  FFMA.FTZ R14, R15, R55, R14 ;  /* 0x000000370f0e7223 */ /* 0x000fe2000001000e */
[----:B------:R-:W-:-:S03]  /*3b20*/  IMAD.U32 R12, R12, 0x10000, RZ ;  /* 0x000100000c0c7824 */ /* 0x000fc600078e00ff */
[C---:B------:R-:W-:Y:S01]  /*3b30*/  FMUL.FTZ R15, R13.reuse, R47 ;  /* 0x0000002f0d0f7220 */ /* 0x040fe20000410000 */
[-C--:B------:R-:W-:Y:S01]  /*3b40*/  FMUL.FTZ R13, R13, R44.reuse ;  /* 0x0000002c0d0d7220 */ /* 0x080fe20000410000 */
[----:B------:R-:W-:Y:S02]  /*3b50*/  F2FP.BF16.F32.PACK_AB R14, R14, R99 ;  /* 0x000000630e0e723e */ /* 0x000fe400000010ff */
[C---:B------:R-:W-:Y:S01]  /*3b60*/  FFMA.FTZ R15, R12.reuse, R44, -R15 ;  /* 0x0000002c0c0f7223 */ /* 0x040fe2000001080f */
[----:B------:R-:W-:-:S05]  /*3b70*/  FFMA.FTZ R13, R12, R47, R13 ;  /* 0x0000002f0c0d7223 */ /* 0x000fca000001000d */
[----:B------:R-:W-:Y:S01]  /*3b80*/  F2FP.BF16.F32.PACK_AB R13, R13, R15 ;  /* 0x0000000f0d0d723e */ /* 0x000fe200000010ff */
[----:B------:R-:W-:Y:S02]  /*3b90*/  IMAD.MOV.U32 R15, RZ, RZ, R14 ;  /* 0x000000ffff0f7224 */ /* 0x000fe400078e000e */
[----:B------:R-:W-:Y:S02]  /*3ba0*/  IMAD.MOV.U32 R14, RZ, RZ, R101 ;  /* 0x000000ffff0e7224 */ /* 0x000fe400078e0065 */
[----:B------:R-:W-:Y:S02]  /*3bb0*/  IMAD.MOV.U32 R12, RZ, RZ, R13 ;  /* 0x000000ffff0c7224 */ /* 0x000fe400078e000d */
[----:B------:R-:W-:-:S07]  /*3bc0*/  IMAD.MOV.U32 R13, RZ, RZ, R45 ;  /* 0x000000ffff0d7224 */ /* 0x000fce00078e002d */
.L_x_1449:
[----:B------:R-:W-:Y:S05]  /*3bd0*/  BSYNC B3 ;  /* 0x0000000000037941 */ /* 0x000fea0003800000 */
.L_x_1448:
[----:B0-----:R4:W-:Y:S02]  /*3be0*/  ST.E.128 desc[UR60][R52.64], R12 ;  /* 0x0000000c34007985 */ /* 0x0019e4000c101d3c */
.L_x_1447:
[----:B------:R-:W-:Y:S05]  /*3bf0*/  BSYNC B2 ;  /* 0x0000000000027941 */ /* 0x000fea0003800000 */
.L_x_1446:
        /* <DEDUP_REMOVED lines=11> */
[----:B------:R-:W-:Y:S02]  /*3cb0*/  SHF.R.U32.HI R46, RZ, 0x10, R41 ;  /* 0x00000010ff2e7819 */ /* 0x000fe40000011629 */
[----:B------:R-:W-:Y:S01]  /*3cc0*/  PRMT R41, R107, 0x5432, R40 ;  /* 0x000054326b297816 */ /* 0x000fe20000000028 */
[C---:B0-----:R-:W-:Y:S01]  /*3cd0*/  IMAD.U32 R40, R13.reuse, 0x10000, RZ ;  /* 0x000100000d287824 */ /* 0x041fe200078e00ff */
[----:B------:R-:W-:Y:S02]  /*3ce0*/  PRMT R11, R108, 0x5410, R11 ;  /* 0x000054106c0b7816 */ /* 0x000fe4000000000b */
[----:B------:R-:W-:-:S02]  /*3cf0*/  LOP3.LUT R53, R13, 0xffff0000, RZ, 0xc0, !PT ;  /* 0xffff00000d357812 */ /* 0x000fc400078ec0ff */
[----:B------:R-:W-:Y:S01]  /*3d00*/  LOP3.LUT R47, R41, 0xffff0000, RZ, 0xc0, !PT ;  /* 0xffff0000292f7812 */ /* 0x000fe200078ec0ff */
[C---:B------:R-:W-:Y:S01]  /*3d10*/  IMAD.U32 R54, R11.reuse, 0x10000, RZ ;  /* 0x000100000b367824 */ /* 0x040fe200078e00ff */
[----:B------:R-:W-:Y:S01]  /*3d20*/  LOP3.LUT R42, R11, 0xffff0000, RZ, 0xc0, !PT ;  /* 0xffff00000b2a7812 */ /* 0x000fe200078ec0ff */
[----:B------:R-:W-:Y:S01]  /*3d30*/  IMAD.U32 R11, R12, 0x10000, RZ ;  /* 0x000100000c0b7824 */ /* 0x000fe200078e00ff */
[----:B------:R-:W-:Y:S01]  /*3d40*/  SHF.R.U32.HI R43, RZ, 0x10, R43 ;  /* 0x00000010ff2b7819 */ /* 0x000fe2000001162b */
[CC--:B------:R-:W-:Y:S02]  /*3d50*/  FMUL.FTZ R52, R53.reuse, R47.reuse ;  /* 0x0000002f35347220 */ /* 0x0c0fe40000410000 */
[-C--:B------:R-:W-:Y:S01]  /*3d60*/  FMUL.FTZ R13, R53, R42.reuse ;  /* 0x0000002a350d7220 */ /* 0x080fe20000410000 */
[----:B------:R-:W-:Y:S01]  /*3d70*/  PRMT R43, R110, 0x5410, R43 ;  /* 0x000054106e2b7816 */ /* 0x000fe2000000002b */
[----:B------:R-:W-:Y:S01]  /*3d80*/  FFMA.FTZ R42, R40, R42, -R52 ;  /* 0x0000002a282a7223 */ /* 0x000fe20000010834 */
[----:B------:R-:W-:Y:S01]  /*3d90*/  LOP3.LUT R53, R14, 0xffff0000, RZ, 0xc0, !PT ;  /* 0xffff00000e357812 */ /* 0x000fe200078ec0ff */
[----:B------:R-:W-:Y:S01]  /*3da0*/  FFMA.FTZ R40, R40, R47, R13 ;  /* 0x0000002f28287223 */ /* 0x000fe2000001000d */
[----:B------:R-:W-:Y:S01]  /*3db0*/  PRMT R13, R106, 0x5432, R46 ;  /* 0x000054326a0d7816 */ /* 0x000fe2000000002e */
[C---:B------:R-:W-:Y:S01]  /*3dc0*/  IMAD.U32 R46, R43.reuse, 0x10000, RZ ;  /* 0x000100002b2e7824 */ /* 0x040fe200078e00ff */
[----:B------:R-:W-:Y:S01]  /*3dd0*/  LOP3.LUT R43, R43, 0xffff0000, RZ, 0xc0, !PT ;  /* 0xffff00002b2b7812 */ /* 0x000fe200078ec0ff */
[----:B------:R-:W-:Y:S01]  /*3de0*/  IMAD.U32 R14, R14, 0x10000, RZ ;  /* 0x000100000e0e7824 */ /* 0x000fe200078e00ff */
[----:B------:R-:W-:Y:S01]  /*3df0*/  F2FP.BF16.F32.PACK_AB R40, R40, R42 ;  /* 0x0000002a2828723e */ /* 0x000fe200000010ff */
[----:B------:R-:W-:-:S02]  /*3e00*/  IMAD.U32 R47, R13, 0x10000, RZ ;  /* 0x000100000d2f7824 */ /* 0x000fc400078e00ff */
[-C--:B------:R-:W-:Y:S01]  /*3e10*/  FMUL.FTZ R52, R53, R46.reuse ;  /* 0x0000002e35347220 */ /* 0x080fe20000410000 */
[----:B------:R-:W-:Y:S01]  /*3e20*/  LOP3.LUT R13, R13, 0xffff0000, RZ, 0xc0, !PT ;  /* 0xffff00000d0d7812 */ /* 0x000fe200078ec0ff */
[-C--:B------:R-:W-:Y:S02]  /*3e30*/  FMUL.FTZ R53, R53, R47.reuse ;  /* 0x0000002f35357220 */ /* 0x080fe40000410000 */
[C---:B------:R-:W-:Y:S02]  /*3e40*/  FFMA.FTZ R52, R14.reuse, R47, -R52 ;  /* 0x0000002f0e347223 */ /* 0x040fe40000010834 */
[----:B------:R-:W-:Y:S01]  /*3e50*/  FFMA.FTZ R53, R14, R46, R53 ;  /* 0x0000002e0e357223 */ /* 0x000fe20000010035 */
[C---:B------:R-:W-:Y:S01]  /*3e60*/  LOP3.LUT R14, R15.reuse, 0xffff0000, RZ, 0xc0, !PT ;  /* 0xffff00000f0e7812 */ /* 0x040fe200078ec0ff */
[----:B------:R-:W-:-:S04]  /*3e70*/  IMAD.U32 R15, R15, 0x10000, RZ ;  /* 0x000100000f0f7824 */ /* 0x000fc800078e00ff */
[C---:B------:R-:W-:Y:S01]  /*3e80*/  FMUL.FTZ R46, R14.reuse, R43 ;  /* 0x0000002b0e2e7220 */ /* 0x040fe20000410000 */
[----:B------:R-:W-:-:S03]  /*3e90*/  FMUL.FTZ R14, R14, R13 ;  /* 0x0000000d0e0e7220 */ /* 0x000fc60000410000 */
[C---:B------:R-:W-:Y:S01]  /*3ea0*/  FFMA.FTZ R46, R15.reuse, R13, -R46 ;  /* 0x0000000d0f2e7223 */ /* 0x040fe2000001082e */
[----:B------:R-:W-:Y:S01]  /*3eb0*/  FFMA.FTZ R15, R15, R43, R14 ;  /* 0x0000002b0f0f7223 */ /* 0x000fe2000001000e */
[----:B------:R-:W-:Y:S02]  /*3ec0*/  LOP3.LUT R13, R12, 0xffff0000, RZ, 0xc0, !PT ;  /* 0xffff00000c0d7812 */ /* 0x000fe400078ec0ff */
[----:B------:R-:W-:Y:S02]  /*3ed0*/  SHF.L.U32 R14, R41, 0x10, RZ ;  /* 0x00000010290e7819 */ /* 0x000fe400000006ff */
[----:B------:R-:W-:-:S03]  /*3ee0*/  F2FP.BF16.F32.PACK_AB R15, R15, R46 ;  /* 0x0000002e0f0f723e */ /* 0x000fc600000010ff */
[C---:B------:R-:W-:Y:S01]  /*3ef0*/  FMUL.FTZ R12, R13.reuse, R14 ;  /* 0x0000000e0d0c7220 */ /* 0x040fe20000410000 */
[----:B------:R-:W-:-:S03]  /*3f00*/  FMUL.FTZ R13, R13, R54 ;  /* 0x000000360d0d7220 */ /* 0x000fc60000410000 */
[C---:B------:R-:W-:Y:S01]  /*3f10*/  FFMA.FTZ R12, R11.reuse, R54, -R12 ;  /* 0x000000360b0c7223 */ /* 0x040fe2000001080c */
[----:B------:R-:W-:Y:S01]  /*3f20*/  FFMA.FTZ R13, R11, R14, R13 ;  /* 0x0000000e0b0d7223 */ /* 0x000fe2000001000d */
[----:B------:R-:W-:-:S04]  /*3f30*/  F2FP.BF16.F32.PACK_AB R14, R53, R52 ;  /* 0x00000034350e723e */ /* 0x000fc800000010ff */
[----:B------:R-:W-:Y:S01]  /*3f40*/  F2FP.BF16.F32.PACK_AB R12, R13, R12 ;  /* 0x0000000c0d0c723e */ /* 0x000fe200000010ff */
[----:B------:R-:W-:-:S07]  /*3f50*/  IMAD.MOV.U32 R13, RZ, RZ, R40 ;  /* 0x000000ffff0d7224 */ /* 0x000fce00078e0028 */
.L_x_1451:
[----:B------:R-:W-:Y:S05]  /*3f60*/  BSYNC B2 ;  /* 0x0000000000027941 */ /* 0x000fea0003800000 */
.L_x_1450:
[----:B0-----:R4:W-:Y:S02]  /*3f70*/  ST.E.128 desc[UR60][R44.64], R12 ;  /* 0x0000000c2c007985 */ /* 0x0019e4000c101d3c */
.L_x_1445:
[----:B------:R-:W-:Y:S05]  /*3f80*/  BSYNC B1 ;  /* 0x0000000000017941 */ /* 0x000fea0003800000 */
.L_x_1444:
[----:B------:R-:W-:-:S03]  /*3f90*/  UMOV UR4, 0xffffffff ;  /* 0xffffffff00047882 */ /* 0x000fc60000000000 */
[----:B------:R-:W-:Y:S05]  /*3fa0*/  BRA.DIV UR4, `(.L_x_1452) ;  /* 0x0000018e04e47947 */ /* 0x000fea000b800000 */
[----:B-1----:R-:W1:Y:S04]  /*3fb0*/  SHFL.IDX PT, R97, R97, 0x1, 0x1c1f ;  /* 0x003c1f0061617f89 */ /* 0x002e6800000e0000 */
[----:B------:R-:W0:Y:S02]  /*3fc0*/  SHFL.IDX PT, R96, R96, 0x1, 0x1c1f ;  /* 0x003c1f0060607f89 */ /* 0x000e2400000e0000 */
.L_x_1713:
        /* <DEDUP_REMOVED lines=11> */
[----:B------:R-:W-:Y:S01]  /*4080*/  SHF.R.U64 R42, R36, 0x10, R37 ;  /* 0x00000010242a7819 */ /* 0x000fe20000001225 */
[----:B------:R-:W-:Y:S01]  /*4090*/  IMAD.U32 R36, R14, 0x10000, RZ ;  /* 0x000100000e247824 */ /* 0x000fe200078e00ff */
[----:B------:R-:W-:Y:S01]  /*40a0*/  SHF.R.U32.HI R44, RZ, 0x10, R39 ;  /* 0x00000010ff2c7819 */ /* 0x000fe20000011627 */
[----:B------:R-:W-:Y:S01]  /*40b0*/  IMAD.U32 R45, R12, 0x10000, RZ ;  /* 0x000100000c2d7824 */ /* 0x000fe200078e00ff */
[----:B------:R-:W-:Y:S02]  /*40c0*/  SHF.R.U32.HI R37, RZ, 0x10, R37 ;  /* 0x00000010ff257819 */ /* 0x000fe40000011625 */
[----:B------:R-:W-:Y:S02]  /*40d0*/  PRMT R39, R104, 0x5432, R38 ;  /* 0x0000543268277816 */ /* 0x000fe40000000026 */
[----:B------:R-:W-:-:S02]  /*40e0*/  PRMT R38, R105, 0x5432, R44 ;  /* 0x0000543269267816 */ /* 0x000fc4000000002c */
[----:B---3--:R-:W-:Y:S02]  /*40f0*/  LOP3.LUT R11, R14, 0xffff0000, RZ, 0xc0, !PT ;  /* 0xffff00000e0b7812 */ /* 0x008fe400078ec0ff */
[----:B------:R-:W-:Y:S01]  /*4100*/  PRMT R42, R103, 0x5432, R42 ;  /* 0x00005432672a7816 */ /* 0x000fe2000000002a */
[----:B------:R-:W-:Y:S01]  /*4110*/  IMAD.U32 R46, R38, 0x10000, RZ ;  /* 0x00010000262e7824 */ /* 0x000fe200078e00ff */
[----:B------:R-:W-:Y:S02]  /*4120*/  PRMT R37, R105, 0x5410, R37 ;  /* 0x0000541069257816 */ /* 0x000fe40000000025 */
[----:B------:R-:W-:Y:S01]  /*4130*/  LOP3.LUT R14, R15, 0xffff0000, RZ, 0xc0, !PT ;  /* 0xffff00000f0e7812 */ /* 0x000fe200078ec0ff */
[C---:B------:R-:W-:Y:S01]  /*4140*/  IMAD.U32 R15, R13.reuse, 0x10000, RZ ;  /* 0x000100000d0f7824 */ /* 0x040fe200078e00ff */
[----:B------:R-:W-:Y:S01]  /*4150*/  LOP3.LUT R53, R13, 0xffff0000, RZ, 0xc0, !PT ;  /* 0xffff00000d357812 */ /* 0x000fe200078ec0ff */
[----:B------:R-:W-:Y:S01]  /*4160*/  IMAD.U32 R47, R37, 0x10000, RZ ;  /* 0x00010000252f7824 */ /* 0x000fe200078e00ff */
[----:B------:R-:W-:Y:S01]  /*4170*/  LOP3.LUT R13, R39, 0xffff0000, RZ, 0xc0, !PT ;  /* 0xffff0000270d7812 */ /* 0x000fe200078ec0ff */
[C---:B------:R-:W-:Y:S01]  /*4180*/  FMUL.FTZ R54, R11.reuse, R46 ;  /* 0x0000002e0b367220 */ /* 0x040fe20000410000 */
[----:B------:R-:W-:Y:S01]  /*4190*/  LOP3.LUT R44, R42, 0xffff0000, RZ, 0xc0, !PT ;  /* 0xffff00002a2c7812 */ /* 0x000fe200078ec0ff */
[----:B------:R-:W-:Y:S01]  /*41a0*/  FMUL.FTZ R11, R11, R47 ;  /* 0x0000002f0b0b7220 */ /* 0x000fe20000410000 */
[----:B------:R-:W-:Y:S01]  /*41b0*/  LOP3.LUT R38, R38, 0xffff0000, RZ, 0xc0, !PT ;  /* 0xffff000026267812 */ /* 0x000fe200078ec0ff */
[----:B------:R-:W-:Y:S01]  /*41c0*/  FMUL.FTZ R52, R53, R13 ;  /* 0x0000000d35347220 */ /* 0x000fe20000410000 */
[----:B------:R-:W-:Y:S01]  /*41d0*/  LOP3.LUT R37, R37, 0xffff0000, RZ, 0xc0, !PT ;  /* 0xffff000025257812 */ /* 0x000fe200078ec0ff */
[----:B------:R-:W-:Y:S01]  /*41e0*/  FMUL.FTZ R53, R53, R44 ;  /* 0x0000002c35357220 */ /* 0x000fe20000410000 */
[----:B------:R-:W-:Y:S01]  /*41f0*/  LOP3.LUT R12, R12, 0xffff0000, RZ, 0xc0, !PT ;  /* 0xffff00000c0c7812 */ /* 0x000fe200078ec0ff */
[----:B------:R-:W-:-:S02]  /*4200*/  IMAD.U32 R39, R39, 0x10000, RZ ;  /* 0x0001000027277824 */ /* 0x000fc400078e00ff */
[----:B------:R-:W-:Y:S01]  /*4210*/  FFMA.FTZ R54, R36, R47, -R54 ;  /* 0x0000002f24367223 */ /* 0x000fe20000010836 */
[----:B------:R-:W-:Y:S02]  /*4220*/  IMAD.U32 R42, R42, 0x10000, RZ ;  /* 0x000100002a2a7824 */ /* 0x000fe400078e00ff */
[C---:B------:R-:W-:Y:S01]  /*4230*/  FFMA.FTZ R53, R15.reuse, R13, R53 ;  /* 0x0000000d0f357223 */ /* 0x040fe20000010035 */
[----:B------:R-:W-:Y:S01]  /*4240*/  FFMA.FTZ R11, R36, R46, R11 ;  /* 0x0000002e240b7223 */ /* 0x000fe2000001000b */
[C---:B------:R-:W-:Y:S01]  /*4250*/  FMUL.FTZ R36, R14.reuse, R38 ;  /* 0x000000260e247220 */ /* 0x040fe20000410000 */
[----:B------:R-:W-:Y:S01]  /*4260*/  FMUL.FTZ R13, R14, R37 ;  /* 0x000000250e0d7220 */ /* 0x000fe20000410000 */
[C---:B------:R-:W-:Y:S01]  /*4270*/  FMUL.FTZ R14, R12.reuse, R39 ;  /* 0x000000270c0e7220 */ /* 0x040fe20000410000 */
[----:B------:R-:W-:Y:S01]  /*4280*/  FFMA.FTZ R52, R15, R44, -R52 ;  /* 0x0000002c0f347223 */ /* 0x000fe20000010834 */
[----:B------:R-:W-:Y:S01]  /*4290*/  FMUL.FTZ R12, R12, R42 ;  /* 0x0000002a0c0c7220 */ /* 0x000fe20000410000 */
[C---:B------:R-:W-:Y:S01]  /*42a0*/  FFMA.FTZ R36, R43.reuse, R37, -R36 ;  /* 0x000000252b247223 */ /* 0x040fe20000010824 */
[----:B------:R-:W-:Y:S01]  /*42b0*/  FFMA.FTZ R13, R43, R38, R13 ;  /* 0x000000262b0d7223 */ /* 0x000fe2000001000d */
[C---:B------:R-:W-:Y:S01]  /*42c0*/  FFMA.FTZ R14, R45.reuse, R42, -R14 ;  /* 0x0000002a2d0e7223 */ /* 0x040fe2000001080e */
[----:B------:R-:W-:Y:S01]  /*42d0*/  FFMA.FTZ R39, R45, R39, R12 ;  /* 0x000000272d277223 */ /* 0x000fe2000001000c */
[----:B------:R-:W-:-:S02]  /*42e0*/  F2FP.BF16.F32.PACK_AB R52, R53, R52 ;  /* 0x000000343534723e */ /* 0x000fc400000010ff */
[----:B------:R-:W-:Y:S02]  /*42f0*/  F2FP.BF16.F32.PACK_AB R54, R11, R54 ;  /* 0x000000360b36723e */ /* 0x000fe400000010ff */
[----:B------:R-:W-:Y:S01]  /*4300*/  F2FP.BF16.F32.PACK_AB R15, R13, R36 ;  /* 0x000000240d0f723e */ /* 0x000fe200000010ff */
[----:B------:R-:W-:Y:S01]  /*4310*/  IMAD.MOV.U32 R13, RZ, RZ, R52 ;  /* 0x000000ffff0d7224 */ /* 0x000fe200078e0034 */
[----:B------:R-:W-:Y:S01]  /*4320*/  F2FP.BF16.F32.PACK_AB R12, R39, R14 ;  /* 0x0000000e270c723e */ /* 0x000fe200000010ff */
[----:B------:R-:W-:-:S07]  /*4330*/  IMAD.MOV.U32 R14, RZ, RZ, R54 ;  /* 0x000000ffff0e7224 */ /* 0x000fce00078e0036 */
.L_x_1457:
[----:B------:R-:W-:Y:S05]  /*4340*/  BSYNC B2 ;  /* 0x0000000000027941 */ /* 0x000fea0003800000 */
.L_x_1456:
[----:B--2---:R0:W-:Y:S02]  /*4350*/  ST.E.128 desc[UR60][R40.64], R12 ;  /* 0x0000000c28007985 */ /* 0x0041e4000c101d3c */
.L_x_1455:
[----:B------:R-:W-:Y:S05]  /*4360*/  BSYNC B1 ;  /* 0x0000000000017941 */ /* 0x000fea0003800000 */
.L_x_1454:
[----:B---3--:R-:W3:Y:S02]  /*4370*/  LDL R11, [R1] ;  /* 0x00000000010b7983 */ /* 0x008ee40000100800 */
[----:B---3--:R-:W-:-:S13]  /*4380*/  LOP3.LUT P2, RZ, R11, 0x1, RZ, 0xc0, !PT ;  /* 0x000000010bff7812 */ /* 0x008fda000784c0ff */
[----:B------:R-:W-:Y:S05]  /*4390*/  @P2 BRA `(.L_x_1453) ;  /* 0x0000001c00202947 */ /* 0x000fea0003800000 */
[----:B0---4-:R0:W3:Y:S01]  /*43a0*/  LDS.128 R12, [R91+0x2000] ;  /* 0x002000005b0c7984 */ /* 0x0110e20000000c00 */
[C---:B------:R-:W-:Y:S01]  /*43b0*/  LEA R36, P2, R2.reuse, R96, 0x1 ;  /* 0x0000006002247211 */ /* 0x040fe200078408ff */
[----:B------:R-:W-:Y:S03]  /*43c0*/  BSSY B1, `(.L_x_1458) ;  /* 0x0000030000017945 */ /* 0x000fe60003800000 */
[----:B-1----:R-:W-:Y:S02]  /*43d0*/  LEA.HI.X R37, R2, R97, R203, 0x1, P2 ;  /* 0x0000006102257211 */ /* 0x002fe400010f0ccb */
[----:B------:R-:W-:-:S13]  /*43e0*/  ISETP.GE.AND P2, PT, R205, R90, PT ;  /* 0x0000005acd00720c */ /* 0x000fda0003f46270 */
[----:B0-----:R-:W-:Y:S05]  /*43f0*/  @P2 BRA `(.L_x_1459) ;  /* 0x0000000000b02947 */ /* 0x001fea0003800000 */
[--C-:B------:R-:W-:Y:S01]  /*4400*/  SHF.R.U64 R38, R32, 0x10, R33.reuse ;  /* 0x0000001020267819 */ /* 0x100fe20000001221 */
[----:B---3--:R-:W-:Y:S01]  /*4410*/  IMAD.U32 R32, R14, 0x10000, RZ ;  /* 0x000100000e207824 */ /* 0x008fe200078e00ff */
[----:B------:R-:W-:Y:S02]  /*4420*/  SHF.R.U32.HI R39, RZ, 0x10, R33 ;  /* 0x00000010ff277819 */ /* 0x000fe40000011621 */
[--C-:B------:R-:W-:Y:S02]  /*4430*/  SHF.R.U64 R33, R34, 0x10, R35.reuse ;  /* 0x0000001022217819 */ /* 0x100fe40000001223 */
[----:B------:R-:W-:Y:S01]  /*4440*/  SHF.R.U32.HI R34, RZ, 0x10, R35 ;  /* 0x00000010ff227819 */ /* 0x000fe20000011623 */
[----:B------:R-:W-:Y:S01]  /*4450*/  IMAD.U32 R35, R13, 0x10000, RZ ;  /* 0x000100000d237824 */ /* 0x000fe200078e00ff */
[----:B------:R-:W-:Y:S02]  /*4460*/  PRMT R106, R106, 0x5410, R33 ;  /* 0x000054106a6a7816 */ /* 0x000fe40000000021 */
[----:B------:R-:W-:-:S02]  /*4470*/  PRMT R103, R103, 0x5410, R38 ;  /* 0x0000541067677816 */ /* 0x000fc40000000026 */
[----:B------:R-:W-:Y:S02]  /*4480*/  PRMT R107, R107, 0x5410, R34 ;  /* 0x000054106b6b7816 */ /* 0x000fe40000000022 */
[----:B------:R-:W-:Y:S01]  /*4490*/  LOP3.LUT R34, R13, 0xffff0000, RZ, 0xc0, !PT ;  /* 0xffff00000d227812 */ /* 0x000fe200078ec0ff */
[----:B------:R-:W-:Y:S01]  /*44a0*/  IMAD.U32 R13, R12, 0x10000, RZ ;  /* 0x000100000c0d7824 */ /* 0x000fe200078e00ff */
[C---:B------:R-:W-:Y:S01]  /*44b0*/  LOP3.LUT R40, R106.reuse, 0xffff0000, RZ, 0xc0, !PT ;  /* 0xffff00006a287812 */ /* 0x040fe200078ec0ff */
[----:B------:R-:W-:Y:S01]  /*44c0*/  IMAD.U32 R33, R107, 0x10000, RZ ;  /* 0x000100006b217824 */ /* 0x000fe200078e00ff */
[----:B------:R-:W-:Y:S01]  /*44d0*/  LOP3.LUT R38, R103, 0xffff0000, RZ, 0xc0, !PT ;  /* 0xffff000067267812 */ /* 0x000fe200078ec0ff */
[----:B------:R-:W-:Y:S01]  /*44e0*/  IMAD.U32 R106, R106, 0x10000, RZ ;  /* 0x000100006a6a7824 */ /* 0x000fe200078e00ff */
[----:B------:R-:W-:Y:S01]  /*44f0*/  PRMT R104, R104, 0x5410, R39 ;  /* 0x0000541068687816 */ /* 0x000fe20000000027 */
[----:B------:R-:W-:Y:S01]  /*4500*/  FMUL.FTZ R42, R34, R40 ;  /* 0x00000028222a7220 */ /* 0x000fe20000410000 */
[----:B------:R-:W-:Y:S01]  /*4510*/  LOP3.LUT R14, R14, 0xffff0000, RZ, 0xc0, !PT ;  /* 0xffff00000e0e7812 */ /* 0x000fe200078ec0ff */
[----:B------:R-:W-:Y:S01]  /*4520*/  FMUL.FTZ R41, R34, R38 ;  /* 0x0000002622297220 */ /* 0x000fe20000410000 */
[----:B------:R-:W-:Y:S01]  /*4530*/  LOP3.LUT R34, R12, 0xffff0000, RZ, 0xc0, !PT ;  /* 0xffff00000c227812 */ /* 0x000fe200078ec0ff */
[----:B------:R-:W-:-:S02]  /*4540*/  IMAD.U32 R39, R104, 0x10000, RZ ;  /* 0x0001000068277824 */ /* 0x000fc400078e00ff */
[C---:B------:R-:W-:Y:S01]  /*4550*/  FFMA.FTZ R12, R35.reuse, R38, -R42 ;  /* 0x00000026230c7223 */ /* 0x040fe2000001082a */
[----:B------:R-:W-:Y:S01]  /*4560*/  FFMA.FTZ R35, R35, R40, R41 ;  /* 0x0000002823237223 */ /* 0x000fe20000010029 */
[----:B------:R-:W-:Y:S01]  /*4570*/  LOP3.LUT R11, R15, 0xffff0000, RZ, 0xc0, !PT ;  /* 0xffff00000f0b7812 */ /* 0x000fe200078ec0ff */
[C---:B------:R-:W-:Y:S01]  /*4580*/  FMUL.FTZ R41, R14.reuse, R39 ;  /* 0x000000270e297220 */ /* 0x040fe20000410000 */
[----:B------:R-:W-:Y:S01]  /*4590*/  LOP3.LUT R38, R107, 0xffff0000, RZ, 0xc0, !PT ;  /* 0xffff00006b267812 */ /* 0x000fe200078ec0ff */
[-C--:B------:R-:W-:Y:S01]  /*45a0*/  FMUL.FTZ R43, R14, R33.reuse ;  /* 0x000000210e2b7220 */ /* 0x080fe20000410000 */
[----:B------:R-:W-:Y:S01]  /*45b0*/  LOP3.LUT R104, R104, 0xffff0000, RZ, 0xc0, !PT ;  /* 0xffff000068687812 */ /* 0x000fe200078ec0ff */
[----:B------:R-:W-:Y:S02]  /*45c0*/  IMAD.U32 R103, R103, 0x10000, RZ ;  /* 0x0001000067677824 */ /* 0x000fe400078e00ff */
[C---:B------:R-:W-:Y:S01]  /*45d0*/  FFMA.FTZ R41, R32.reuse, R33, R41 ;  /* 0x0000002120297223 */ /* 0x040fe20000010029 */
[----:B------:R-:W-:Y:S01]  /*45e0*/  FFMA.FTZ R14, R32, R39, -R43 ;  /* 0x00000027200e7223 */ /* 0x000fe2000001082b */
[C---:B------:R-:W-:Y:S01]  /*45f0*/  FMUL.FTZ R40, R11.reuse, R38 ;  /* 0x000000260b287220 */ /* 0x040fe20000410000 */
[----:B------:R-:W-:Y:S01]  /*4600*/  FMUL.FTZ R33, R11, R104 ;  /* 0x000000680b217220 */ /* 0x000fe20000410000 */
[----:B------:R-:W-:-:S02]  /*4610*/  IMAD.U32 R15, R15, 0x10000, RZ ;  /* 0x000100000f0f7824 */ /* 0x000fc400078e00ff */
[C---:B------:R-:W-:Y:S01]  /*4620*/  FMUL.FTZ R32, R34.reuse, R106 ;  /* 0x0000006a22207220 */ /* 0x040fe20000410000 */
[-C--:B------:R-:W-:Y:S01]  /*4630*/  FMUL.FTZ R11, R34, R103.reuse ;  /* 0x00000067220b7220 */ /* 0x080fe20000410000 */
[----:B------:R-:W-:Y:S01]  /*4640*/  F2FP.BF16.F32.PACK_AB R14, R41, R14 ;  /* 0x0000000e290e723e */ /* 0x000fe200000010ff */
[C---:B------:R-:W-:Y:S01]  /*4650*/  FFMA.FTZ R40, R15.reuse, R104, -R40 ;  /* 0x000000680f287223 */ /* 0x040fe20000010828 */
[----:B------:R-:W-:Y:S01]  /*4660*/  FFMA.FTZ R33, R15, R38, R33 ;  /* 0x000000260f217223 */ /* 0x000fe20000010021 */
[C---:B------:R-:W-:Y:S01]  /*4670*/  FFMA.FTZ R32, R13.reuse, R103, -R32 ;  /* 0x000000670d207223 */ /* 0x040fe20000010820 */
[----:B------:R-:W-:Y:S01]  /*4680*/  FFMA.FTZ R11, R13, R106, R11 ;  /* 0x0000006a0d0b7223 */ /* 0x000fe2000001000b */
[----:B------:R-:W-:Y:S02]  /*4690*/  F2FP.BF16.F32.PACK_AB R13, R35, R12 ;  /* 0x0000000c230d723e */ /* 0x000fe400000010ff */
[----:B------:R-:W-:Y:S02]  /*46a0*/  F2FP.BF16.F32.PACK_AB R15, R33, R40 ;  /* 0x00000028210f723e */ /* 0x000fe400000010ff */
[----:B------:R-:W-:-:S07]  /*46b0*/  F2FP.BF16.F32.PACK_AB R12, R11, R32 ;  /* 0x000000200b0c723e */ /* 0x000fce00000010ff */
.L_x_1459:
[----:B------:R-:W-:Y:S05]  /*46c0*/  BSYNC B1 ;  /* 0x0000000000017941 */ /* 0x000fea0003800000 */
.L_x_1458:
[----:B---3--:R0:W-:Y:S01]  /*46d0*/  ST.E.128 desc[UR60][R36.64], R12 ;  /* 0x0000000c24007985 */ /* 0x0081e2000c101d3c */
[----:B------:R-:W-:Y:S05]  /*46e0*/  BRA `(.L_x_1453) ;  /* 0x00000018004c7947 */ /* 0x000fea0003800000 */
.L_x_1435:
[----:B------:R-:W-:Y:S01]  /*46f0*/  VIADD R11, R200, 0x40 ;  /* 0x00000040c80b7836 */ /* 0x000fe20000000000 */
[----:B------:R-:W-:Y:S02]  /*4700*/  CS2R R38, SRZ ;  /* 0x0000000000267805 */ /* 0x000fe4000001ff00 */
[----:B------:R-:W-:Y:S02]  /*4710*/  CS2R R36, SRZ ;  /* 0x0000000000247805 */ /* 0x000fe4000001ff00 */
[----:B------:R-:W-:-:S04]  /*4720*/  ISETP.GE.AND P2, PT, R11, R94, PT ;  /* 0x0000005e0b00720c */ /* 0x000fc80003f46270 */
[----:B------:R-:W-:-:S13]  /*4730*/  ISETP.GE.OR P2, PT, R16, R90, P2 ;  /* 0x0000005a1000720c */ /* 0x000fda0001746670 */
[----:B------:R-:W-:-:S04]  /*4740*/  @!P2 IADD3 R33, P3, P4, R30, R12, R81 ;  /* 0x0000000c1e21a210 */ /* 0x000fc80007c7e051 */
[----:B------:R-:W-:Y:S02]  /*4750*/  @!P2 IADD3.X R32, R73, R95, R82, P3, P4 ;  /* 0x0000005f4920a210 */ /* 0x000fe40001fe8452 */
[----:B------:R-:W-:-:S04]  /*4760*/  @!P2 IADD3 R11, P3, P4, R58, R14, R79 ;  /* 0x0000000e3a0ba210 */ /* 0x000fc80007c7e04f */
[----:B------:R-:W-:Y:S02]  /*4770*/  @!P2 IADD3.X R42, R71, R0, R80, P3, P4 ;  /* 0x00000000472aa210 */ /* 0x000fe40001fe8450 */
[----:B------:R-:W-:-:S04]  /*4780*/  ISETP.GE.AND P3, PT, R200, R94, PT ;  /* 0x0000005ec800720c */ /* 0x000fc80003f66270 */
[----:B------:R-:W-:-:S13]  /*4790*/  ISETP.GE.OR P3, PT, R16, R90, P3 ;  /* 0x0000005a1000720c */ /* 0x000fda0001f66670 */
[----:B------:R-:W-:Y:S01]  /*47a0*/  @!P3 IADD3 R15, P4, R30, R12, RZ ;  /* 0x0000000c1e0fb210 */ /* 0x000fe20007f9e0ff */
[----:B------:R-:W0:Y:S04]  /*47b0*/  @!P3 LDC.64 R40, c[0x0][0x400] ;  /* 0x00010000ff28bb82 */ /* 0x000e280000000a00 */
[----:B------:R-:W-:-:S04]  /*47c0*/  @!P3 IMAD.X R34, R95, 0x1, R73, P4 ;  /* 0x000000015f22b824 */ /* 0x000fc800020e0649 */
[----:B------:R-:W1:Y:S02]  /*47d0*/  @!P3 LDC.64 R12, c[0x0][0x3e8] ;  /* 0x0000fa00ff0cbb82 */ /* 0x000e640000000a00 */
[----:B-1----:R-:W-:-:S04]  /*47e0*/  @!P3 LEA R12, P4, R15, R12, 0x1 ;  /* 0x0000000c0f0cb211 */ /* 0x002fc800078808ff */
[----:B------:R-:W-:Y:S02]  /*47f0*/  @!P3 LEA.HI.X R13, R15, R13, R34, 0x1, P4 ;  /* 0x0000000d0f0db211 */ /* 0x000fe400020f0c22 */
[----:B------:R-:W-:Y:S02]  /*4800*/  CS2R R34, SRZ ;  /* 0x0000000000227805 */ /* 0x000fe4000001ff00 */
[----:B------:R-:W-:-:S05]  /*4810*/  @!P3 IADD3 R14, P4, R58, R14, RZ ;  /* 0x0000000e3a0eb210 */ /* 0x000fca0007f9e0ff */
[----:B------:R-:W-:Y:S01]  /*4820*/  @!P3 IMAD.X R0, R0, 0x1, R71, P4 ;  /* 0x000000010000b824 */ /* 0x000fe200020e0647 */
[----:B0-----:R-:W-:-:S04]  /*4830*/  @!P3 LEA R40, P4, R14, R40, 0x1 ;  /* 0x000000280e28b211 */ /* 0x001fc800078808ff */
[----:B------:R-:W-:Y:S02]  /*4840*/  @!P3 LEA.HI.X R41, R14, R41, R0, 0x1, P4 ;  /* 0x000000290e29b211 */ /* 0x000fe400020f0c00 */
[----:B------:R-:W0:Y:S03]  /*4850*/  @!P2 LDC.64 R14, c[0x0][0x3e8] ;  /* 0x0000fa00ff0eab82 */ /* 0x000e260000000a00 */
[----:B------:R-:W2:Y:S01]  /*4860*/  @!P3 LDG.E.128 R36, desc[UR60][R40.64] ;  /* 0x0000003c2824b981 */ /* 0x000ea2000c1e1d00 */
[----:B0-----:R-:W-:-:S04]  /*4870*/  @!P2 LEA R14, P4, R33, R14, 0x1 ;  /* 0x0000000e210ea211 */ /* 0x001fc800078808ff */
[----:B------:R-:W-:Y:S02]  /*4880*/  @!P2 LEA.HI.X R15, R33, R15, R32, 0x1, P4 ;  /* 0x0000000f210fa211 */ /* 0x000fe400020f0c20 */
[----:B------:R-:W-:-:S06]  /*4890*/  CS2R R32, SRZ ;  /* 0x0000000000207805 */ /* 0x000fcc000001ff00 */
[----:B------:R0:W3:Y:S02]  /*48a0*/  @!P3 LDG.E.128 R32, desc[UR60][R12.64] ;  /* 0x0000003c0c20b981 */ /* 0x0000e4000c1e1d00 */
[----:B0-----:R-:W0:Y:S01]  /*48b0*/  @!P2 LDC.64 R12, c[0x0][0x400] ;  /* 0x00010000ff0cab82 */ /* 0x001e220000000a00 */
[----:B------:R-:W-:Y:S02]  /*48c0*/  CS2R R40, SRZ ;  /* 0x0000000000287805 */ /* 0x000fe4000001ff00 */
[----:B------:R-:W-:Y:S02]  /*48d0*/  CS2R R46, SRZ ;  /* 0x00000000002e7805 */ /* 0x000fe4000001ff00 */
[----:B------:R-:W-:Y:S02]  /*48e0*/  CS2R R44, SRZ ;  /* 0x00000000002c7805 */ /* 0x000fe4000001ff00 */
[----:B0-----:R-:W-:-:S04]  /*48f0*/  @!P2 LEA R12, P3, R11, R12, 0x1 ;  /* 0x0000000c0b0ca211 */ /* 0x001fc800078608ff */
[----:B------:R-:W-:Y:S02]  /*4900*/  @!P2 LEA.HI.X R13, R11, R13, R42, 0x1, P3 ;  /* 0x0000000d0b0da211 */ /* 0x000fe400018f0c2a */
[----:B------:R-:W-:-:S03]  /*4910*/  CS2R R42, SRZ ;  /* 0x00000000002a7805 */ /* 0x000fc6000001ff00 */
[----:B------:R2:W4:Y:S04]  /*4920*/  @!P2 LDG.E.128 R44, desc[UR60][R12.64] ;  /* 0x0000003c0c2ca981 */ /* 0x000528000c1e1d00 */
[----:B------:R-:W5:Y:S01]  /*4930*/  @!P2 LDG.E.128 R40, desc[UR60][R14.64] ;  /* 0x0000003c0e28a981 */ /* 0x000f62000c1e1d00 */
[----:B------:R-:W-:Y:S02]  /*4940*/  ISETP.NE.AND P3, PT, R206, 0x3, PT ;  /* 0x00000003ce00780c */ /* 0x000fe40003f65270 */
[----:B------:R-:W-:Y:S01]  /*4950*/  ISETP.GE.AND P2, PT, R16, R90, PT ;  /* 0x0000005a1000720c */ /* 0x000fe20003f46270 */
[----:B--2---:R-:W-:Y:S02]  /*4960*/  IMAD.MOV.U32 R12, RZ, RZ, R39 ;  /* 0x000000ffff0c7224 */ /* 0x004fe400078e0027 */
[----:B------:R-:W-:-:S05]  /*4970*/  IMAD.MOV.U32 R13, RZ, RZ, R36 ;  /* 0x000000ffff0d7224 */ /* 0x000fca00078e0024 */
[----:B------:R-:W-:Y:S01]  /*4980*/  PRMT R114, R114, 0x5410, R13 ;  /* 0x0000541072727816 */ /* 0x000fe2000000000d */
[----:B---3--:R-:W-:Y:S02]  /*4990*/  IMAD.MOV.U32 R0, RZ, RZ, R34 ;  /* 0x000000ffff007224 */ /* 0x008fe400078e0022 */
[----:B------:R-:W-:Y:S02]  /*49a0*/  IMAD.MOV.U32 R11, RZ, RZ, R35 ;  /* 0x000000ffff0b7224 */ /* 0x000fe400078e0023 */
        /* <DEDUP_REMOVED lines=16> */
[----:B----4-:R-:W-:Y:S02]  /*4ab0*/  IMAD.MOV.U32 R13, RZ, RZ, R46 ;  /* 0x000000ffff0d7224 */ /* 0x010fe400078e002e */
[----:B------:R-:W-:Y:S01]  /*4ac0*/  IMAD.MOV.U32 R12, RZ, RZ, R47 ;  /* 0x000000ffff0c7224 */ /* 0x000fe200078e002f */
[----:B------:R-:W-:Y:S01]  /*4ad0*/  PRMT R108, R0, 0x5410, R11 ;  /* 0x00005410006c7816 */ /* 0x000fe2000000000b */
[----:B------:R-:W-:-:S02]  /*4ae0*/  IMAD.MOV.U32 R11, RZ, RZ, R44 ;  /* 0x000000ffff0b7224 */ /* 0x000fc400078e002c */
[----:B------:R-:W-:Y:S01]  /*4af0*/  IMAD.MOV.U32 R0, RZ, RZ, R45 ;  /* 0x000000ffff007224 */ /* 0x000fe200078e002d */
[----:B------:R-:W-:Y:S02]  /*4b00*/  PRMT R109, R12, 0x5410, R13 ;  /* 0x000054100c6d7816 */ /* 0x000fe4000000000d */
[----:B------:R-:W-:Y:S02]  /*4b10*/  PRMT R110, R110, 0x5410, R11 ;  /* 0x000054106e6e7816 */ /* 0x000fe4000000000b */
[----:B------:R-:W-:Y:S01]  /*4b20*/  PRMT R111, R111, 0x5410, R0 ;  /* 0x000054106f6f7816 */ /* 0x000fe20000000000 */
[----:B------:R-:W-:Y:S06]  /*4b30*/  @!P3 BRA `(.L_x_1460) ;  /* 0x000000000004b947 */ /* 0x000fec0003800000 */
[----:B------:R-:W-:Y:S01]  /*4b40*/  BPT.TRAP 0x1 ;  /* 0x000000040000795c */ /* 0x000fe20000300000 */
.L_x_1460:
[----:B------:R-:W-:Y:S01]  /*4b50*/  IMAD R0, R18, 0x8, R19 ;  /* 0x0000000812007824 */ /* 0x000fe200078e0213 */
[----:B------:R-:W-:Y:S01]  /*4b60*/  SHF.L.U32 R95, R204, 0x1f, RZ ;  /* 0x0000001fcc5f7819 */ /* 0x000fe200000006ff */
[----:B------:R-:W0:Y:S01]  /*4b70*/  LDC R98, c[0x0][0x2f4] ;  /* 0x0000bd00ff627b82 */ /* 0x000e220000000800 */
[----:B------:R-:W-:Y:S02]  /*4b80*/  BSSY B1, `(.L_x_1461) ;  /* 0x0000003000017945 */ /* 0x000fe40003800000 */
[----:B------:R-:W1:Y:S02]  /*4b90*/  SYNCS.PHASECHK.TRANS64.TRYWAIT P4, [R0+URZ+0x32490], R95 ;  /* 0x0324905f000075a7 */ /* 0x000e64000808017f */
[----:B-1----:R-:W-:Y:S05]  /*4ba0*/  @!P4 BRA `(.L_x_1462) ;  /* 0x000001840030c947 */ /* 0x002fea0003800000 */
.L_x_1714:
[----:B------:R-:W-:Y:S05]  /*4bb0*/  BSYNC B1 ;  /* 0x0000000000017941 */ /* 0x000fea0003800000 */
.L_x_1461:
[----:B------:R-:W-:Y:S01]  /*4bc0*/  UMOV UR4, 0xffffffff ;  /* 0xffffffff00047882 */ /* 0x000fe20000000000 */
[----:B0-----:R-:W-:Y:S02]  /*4bd0*/  IMAD.IADD R100, R98, 0x1, -R78 ;  /* 0x0000000162647824 */ /* 0x001fe400078e0a4e */
[----:B------:R-:W-:Y:S05]  /*4be0*/  BRA.DIV UR4, `(.L_x_1463) ;  /* 0x0000018604347947 */ /* 0x000fea000b800000 */
[----:B------:R0:W2:Y:S04]  /*4bf0*/  SHFL.IDX PT, R99, R97, RZ, 0x1c1f ;  /* 0x001c1fff61637589 */ /* 0x0000a800000e0000 */
[----:B------:R0:W3:Y:S02]  /*4c00*/  SHFL.IDX PT, R11, R96, RZ, 0x1c1f ;  /* 0x001c1fff600b7589 */ /* 0x0000e400000e0000 */
.L_x_1718:
        /* <DEDUP_REMOVED lines=10> */
[----:B------:R-:W-:-:S05]  /*4cb0*/  LEA.HI.SX32 R13, R13, R70, 0x1c ;  /* 0x000000460d0d7211 */ /* 0x000fca00078fe2ff */
[----:B------:R-:W-:-:S05]  /*4cc0*/  IMAD.SHL.U32 R101, R13, 0x8, RZ ;  /* 0x000000080d657824 */ /* 0x000fca00078e00ff */
[----:B------:R-:W-:-:S04]  /*4cd0*/  LOP3.LUT R12, R66, 0x38, R101, 0xf8, !PT ;  /* 0x00000038420c7812 */ /* 0x000fc800078ef865 */
[----:B------:R-:W-:-:S05]  /*4ce0*/  LOP3.LUT R12, R12, R63, RZ, 0x3c, !PT ;  /* 0x0000003f0c0c7212 */ /* 0x000fca00078e3cff */
[----:B----4-:R-:W-:Y:S02]  /*4cf0*/  IMAD R13, R14, 0x200, R12 ;  /* 0x000002000e0d7824 */ /* 0x010fe400078e020c */
[C---:B------:R-:W-:Y:S02]  /*4d00*/  IMAD R12, R18.reuse, 0x1800, R4 ;  /* 0x00001800120c7824 */ /* 0x040fe400078e0204 */
[----:B------:R-:W-:Y:S02]  /*4d10*/  IMAD R52, R18, 0x1800, R13 ;  /* 0x0000180012347824 */ /* 0x000fe400078e020d */
[--C-:B------:R-:W-:Y:S02]  /*4d20*/  IMAD R12, R12, 0x2, R19.reuse ;  /* 0x000000020c0c7824 */ /* 0x100fe400078e0213 */
[----:B------:R-:W-:-:S04]  /*4d30*/  IMAD R52, R52, 0x2, R19 ;  /* 0x0000000234347824 */ /* 0x000fc800078e0213 */
[----:B------:R-:W2:Y:S04]  /*4d40*/  LDS.128 R12, [R12+0x1c400] ;  /* 0x01c400000c0c7984 */ /* 0x000ea80000000c00 */
[----:B------:R-:W3:Y:S01]  /*4d50*/  LDS.128 R52, [R52+0x1c400] ;  /* 0x01c4000034347984 */ /* 0x000ee20000000c00 */
[----:B------:R-:W-:Y:S05]  /*4d60*/  @P2 BRA `(.L_x_1467) ;  /* 0x0000000400742947 */ /* 0x000fea0003800000 */
[----:B------:R-:W-:Y:S02]  /*4d70*/  SHF.R.U64 R103, R32, 0x10, R33 ;  /* 0x0000001020677819 */ /* 0x000fe40000001221 */
[--C-:B------:R-:W-:Y:S02]  /*4d80*/  SHF.R.U64 R32, R34, 0x10, R35.reuse ;  /* 0x0000001022207819 */ /* 0x100fe40000001223 */
[----:B------:R-:W-:Y:S02]  /*4d90*/  SHF.R.U32.HI R104, RZ, 0x10, R35 ;  /* 0x00000010ff687819 */ /* 0x000fe40000011623 */
[----:B------:R-:W-:Y:S02]  /*4da0*/  SHF.R.U32.HI R35, RZ, 0x10, R37 ;  /* 0x00000010ff237819 */ /* 0x000fe40000011625 */
[----:B------:R-:W-:Y:S02]  /*4db0*/  SHF.R.U32.HI R102, RZ, 0x10, R33 ;  /* 0x00000010ff667819 */ /* 0x000fe40000011621 */
[----:B------:R-:W-:-:S02]  /*4dc0*/  SHF.R.U64 R34, R36, 0x10, R37 ;  /* 0x0000001024227819 */ /* 0x000fc40000001225 */
[C---:B------:R-:W-:Y:S02]  /*4dd0*/  PRMT R37, R105.reuse, 0x5410, R35 ;  /* 0x0000541069257816 */ /* 0x040fe40000000023 */
[----:B------:R-:W-:Y:S01]  /*4de0*/  PRMT R36, R105, 0x5432, R102 ;  /* 0x0000543269247816 */ /* 0x000fe20000000066 */
[----:B---3--:R-:W-:Y:S01]  /*4df0*/  IMAD.U32 R105, R53, 0x10000, RZ ;  /* 0x0001000035697824 */ /* 0x008fe200078e00ff */
[--C-:B------:R-:W-:Y:S01]  /*4e00*/  SHF.R.U64 R33, R38, 0x10, R39.reuse ;  /* 0x0000001026217819 */ /* 0x100fe20000001227 */
[C---:B------:R-:W-:Y:S01]  /*4e10*/  IMAD.U32 R35, R37.reuse, 0x10000, RZ ;  /* 0x0001000025237824 */ /* 0x040fe200078e00ff */
[----:B------:R-:W-:Y:S01]  /*4e20*/  LOP3.LUT R37, R37, 0xffff0000, RZ, 0xc0, !PT ;  /* 0xffff000025257812 */ /* 0x000fe200078ec0ff */
[C---:B------:R-:W-:Y:S01]  /*4e30*/  IMAD.U32 R102, R36.reuse, 0x10000, RZ ;  /* 0x0001000024667824 */ /* 0x040fe200078e00ff */
[----:B------:R-:W-:Y:S01]  /*4e40*/  LOP3.LUT R36, R36, 0xffff0000, RZ, 0xc0, !PT ;  /* 0xffff000024247812 */ /* 0x000fe200078ec0ff */
[----:B--2---:R-:W-:Y:S02]  /*4e50*/  IMAD.U32 R38, R13, 0x10000, RZ ;  /* 0x000100000d267824 */ /* 0x004fe400078e00ff */
[C---:B------:R-:W-:Y:S01]  /*4e60*/  FMUL.FTZ R106, R105.reuse, R35 ;  /* 0x00000023696a7220 */ /* 0x040fe20000410000 */
[----:B------:R-:W-:Y:S01]  /*4e70*/  FMUL.FTZ R105, R105, R102 ;  /* 0x0000006669697220 */ /* 0x000fe20000410000 */
[----:B------:R-:W-:-:S02]  /*4e80*/  SHF.R.U32.HI R39, RZ, 0x10, R39 ;  /* 0x00000010ff277819 */ /* 0x000fc40000011627 */
[C---:B------:R-:W-:Y:S01]  /*4e90*/  FFMA.FTZ R102, R38.reuse, R102, -R106 ;  /* 0x0000006626667223 */ /* 0x040fe2000001086a */
[----:B------:R-:W-:Y:S01]  /*4ea0*/  FFMA.FTZ R38, R38, R35, R105 ;  /* 0x0000002326267223 */ /* 0x000fe20000010069 */
[----:B------:R-:W-:Y:S02]  /*4eb0*/  LOP3.LUT R105, R53, 0xffff0000, RZ, 0xc0, !PT ;  /* 0xffff000035697812 */ /* 0x000fe400078ec0ff */
[----:B------:R-:W-:Y:S02]  /*4ec0*/  LOP3.LUT R35, R13, 0xffff0000, RZ, 0xc0, !PT ;  /* 0xffff00000d237812 */ /* 0x000fe400078ec0ff */
[----:B------:R-:W-:Y:S01]  /*4ed0*/  PRMT R104, R113, 0x5432, R104 ;  /* 0x0000543271687816 */ /* 0x000fe20000000068 */
[CC--:B------:R-:W-:Y:S01]  /*4ee0*/  FMUL.FTZ R53, R105.reuse, R37.reuse ;  /* 0x0000002569357220 */ /* 0x0c0fe20000410000 */
[-C--:B------:R-:W-:Y:S01]  /*4ef0*/  FMUL.FTZ R13, R105, R36.reuse ;  /* 0x00000024690d7220 */ /* 0x080fe20000410000 */
[C---:B------:R-:W-:Y:S01]  /*4f00*/  IMAD.U32 R105, R55.reuse, 0x10000, RZ ;  /* 0x0001000037697824 */ /* 0x040fe200078e00ff */
[----:B------:R-:W-:Y:S01]  /*4f10*/  LOP3.LUT R55, R55, 0xffff0000, RZ, 0xc0, !PT ;  /* 0xffff000037377812 */ /* 0x000fe200078ec0ff */
[----:B------:R-:W-:Y:S01]  /*4f20*/  FFMA.FTZ R36, R35, R36, -R53 ;  /* 0x0000002423247223 */ /* 0x000fe20000010835 */
[----:B------:R-:W-:Y:S01]  /*4f30*/  PRMT R53, R111, 0x5410, R103 ;  /* 0x000054106f357816 */ /* 0x000fe20000000067 */
[----:B------:R-:W-:Y:S01]  /*4f40*/  FFMA.FTZ R35, R35, R37, R13 ;  /* 0x0000002523237223 */ /* 0x000fe2000001000d */
[----:B------:R-:W-:Y:S01]  /*4f50*/  PRMT R103, R112, 0x5410, R39 ;  /* 0x0000541070677816 */ /* 0x000fe20000000027 */
[C---:B------:R-:W-:Y:S01]  /*4f60*/  IMAD.U32 R39, R104.reuse, 0x10000, RZ ;  /* 0x0001000068277824 */ /* 0x040fe200078e00ff */
[----:B------:R-:W-:Y:S01]  /*4f70*/  LOP3.LUT R104, R104, 0xffff0000, RZ, 0xc0, !PT ;  /* 0xffff000068687812 */ /* 0x000fe200078ec0ff */
[----:B------:R-:W-:Y:S01]  /*4f80*/  IMAD.U32 R37, R15, 0x10000, RZ ;  /* 0x000100000f257824 */ /* 0x000fe200078e00ff */
[----:B------:R-:W-:Y:S01]  /*4f90*/  PRMT R34, R114, 0x5432, R34 ;  /* 0x0000543272227816 */ /* 0x000fe20000000022 */
[C---:B------:R-:W-:Y:S01]  /*4fa0*/  IMAD.U32 R13, R103.reuse, 0x10000, RZ ;  /* 0x00010000670d7824 */ /* 0x040fe200078e00ff */
[----:B------:R-:W-:-:S02]  /*4fb0*/  LOP3.LUT R103, R103, 0xffff0000, RZ, 0xc0, !PT ;  /* 0xffff000067677812 */ /* 0x000fc400078ec0ff */
[----:B------:R-:W-:Y:S01]  /*4fc0*/  PRMT R33, R110, 0x5410, R33 ;  /* 0x000054106e217816 */ /* 0x000fe20000000021 */
[C---:B------:R-:W-:Y:S01]  /*4fd0*/  FMUL.FTZ R106, R105.reuse, R13 ;  /* 0x0000000d696a7220 */ /* 0x040fe20000410000 */
[-C--:B------:R-:W-:Y:S01]  /*4fe0*/  FMUL.FTZ R105, R105, R39.reuse ;  /* 0x0000002769697220 */ /* 0x080fe20000410000 */
[----:B------:R-:W-:Y:S02]  /*4ff0*/  PRMT R32, R112, 0x5432, R32 ;  /* 0x0000543270207816 */ /* 0x000fe40000000020 */
[C---:B------:R-:W-:Y:S01]  /*5000*/  FFMA.FTZ R39, R37.reuse, R39, -R106 ;  /* 0x0000002725277223 */ /* 0x040fe2000001086a */
[----:B------:R-:W-:Y:S01]  /*5010*/  FFMA.FTZ R37, R37, R13, R105 ;  /* 0x0000000d25257223 */ /* 0x000fe20000010069 */
[----:B------:R-:W-:Y:S01]  /*5020*/  LOP3.LUT R13, R15, 0xffff0000, RZ, 0xc0, !PT ;  /* 0xffff00000f0d7812 */ /* 0x000fe200078ec0ff */
[CC--:B------:R-:W-:Y:S01]  /*5030*/  FMUL.FTZ R15, R55.reuse, R103.reuse ;  /* 0x00000067370f7220 */ /* 0x0c0fe20000410000 */
[-C--:B------:R-:W-:Y:S01]  /*5040*/  FMUL.FTZ R55, R55, R104.reuse ;  /* 0x0000006837377220 */ /* 0x080fe20000410000 */
[C---:B------:R-:W-:Y:S01]  /*5050*/  IMAD.U32 R105, R53.reuse, 0x10000, RZ ;  /* 0x0001000035697824 */ /* 0x040fe200078e00ff */
[----:B------:R-:W-:Y:S01]  /*5060*/  LOP3.LUT R53, R53, 0xffff0000, RZ, 0xc0, !PT ;  /* 0xffff000035357812 */ /* 0x000fe200078ec0ff */
[C---:B------:R-:W-:Y:S01]  /*5070*/  FFMA.FTZ R15, R13.reuse, R104, -R15 ;  /* 0x000000680d0f7223 */ /* 0x040fe2000001080f */
[----:B------:R-:W-:Y:S01]  /*5080*/  FFMA.FTZ R13, R13, R103, R55 ;  /* 0x000000670d0d7223 */ /* 0x000fe20000010037 */
[C---:B------:R-:W-:Y:S01]  /*5090*/  IMAD.U32 R104, R52.reuse, 0x10000, RZ ;  /* 0x0001000034687824 */ /* 0x040fe200078e00ff */
[----:B------:R-:W-:Y:S01]  /*50a0*/  LOP3.LUT R52, R52, 0xffff0000, RZ, 0xc0, !PT ;  /* 0xffff000034347812 */ /* 0x000fe200078ec0ff */
[C---:B------:R-:W-:Y:S01]  /*50b0*/  IMAD.U32 R103, R34.reuse, 0x10000, RZ ;  /* 0x0001000022677824 */ /* 0x040fe200078e00ff */
[----:B------:R-:W-:Y:S01]  /*50c0*/  LOP3.LUT R34, R34, 0xffff0000, RZ, 0xc0, !PT ;  /* 0xffff000022227812 */ /* 0x000fe200078ec0ff */
[----:B------:R-:W-:Y:S01]  /*50d0*/  IMAD.U32 R55, R12, 0x10000, RZ ;  /* 0x000100000c377824 */ /* 0x000fe200078e00ff */
[----:B------:R-:W-:Y:S01]  /*50e0*/  F2FP.BF16.F32.PACK_AB R36, R36, R102 ;  /* 0x000000662424723e */ /* 0x000fe200000010ff */
[C---:B------:R-:W-:Y:S01]  /*50f0*/  FMUL.FTZ R106, R104.reuse, R103 ;  /* 0x00000067686a7220 */ /* 0x040fe20000410000 */
[----:B------:R-:W-:Y:S01]  /*5100*/  FMUL.FTZ R104, R104, R105 ;  /* 0x0000006968687220 */ /* 0x000fe20000410000 */
[----:B------:R-:W-:-:S02]  /*5110*/  F2FP.BF16.F32.PACK_AB R35, R35, R38 ;  /* 0x000000262323723e */ /* 0x000fc400000010ff */
        /* <DEDUP_REMOVED lines=13> */
[----:B------:R-:W-:Y:S01]  /*51f0*/  FMUL.FTZ R103, R105, R53 ;  /* 0x0000003569677220 */ /* 0x000fe20000410000 */
[----:B------:R-:W-:-:S02]  /*5200*/  IMAD.U32 R52, R14, 0x10000, RZ ;  /* 0x000100000e347824 */ /* 0x000fc400078e00ff */
[-C--:B------:R-:W-:Y:S01]  /*5210*/  FMUL.FTZ R105, R105, R55.reuse ;  /* 0x0000003769697220 */ /* 0x080fe20000410000 */
[----:B------:R-:W-:Y:S01]  /*5220*/  LOP3.LUT R14, R14, 0xffff0000, RZ, 0xc0, !PT ;  /* 0xffff00000e0e7812 */ /* 0x000fe200078ec0ff */
[C---:B------:R-:W-:Y:S02]  /*5230*/  FFMA.FTZ R103, R52.reuse, R55, -R103 ;  /* 0x0000003734677223 */ /* 0x040fe40000010867 */
[----:B------:R-:W-:Y:S01]  /*5240*/  FFMA.FTZ R105, R52, R53, R105 ;  /* 0x0000003534697223 */ /* 0x000fe20000010069 */
[C---:B------:R-:W-:Y:S01]  /*5250*/  FMUL.FTZ R52, R54.reuse, R33 ;  /* 0x0000002136347220 */ /* 0x040fe20000410000 */
[-C--:B------:R-:W-:Y:S01]  /*5260*/  FMUL.FTZ R54, R54, R32.reuse ;  /* 0x0000002036367220 */ /* 0x080fe20000410000 */
[----:B------:R-:W-:Y:S01]  /*5270*/  F2FP.BF16.F32.PACK_AB R37, R13, R37 ;  /* 0x000000250d25723e */ /* 0x000fe200000010ff */
[----:B------:R-:W-:Y:S02]  /*5280*/  IMAD.MOV.U32 R13, RZ, RZ, R36 ;  /* 0x000000ffff0d7224 */ /* 0x000fe400078e0024 */
[C---:B------:R-:W-:Y:S01]  /*5290*/  FFMA.FTZ R52, R14.reuse, R32, -R52 ;  /* 0x000000200e347223 */ /* 0x040fe20000010834 */
[----:B------:R-:W-:Y:S01]  /*52a0*/  FFMA.FTZ R54, R14, R33, R54 ;  /* 0x000000210e367223 */ /* 0x000fe20000010036 */
[----:B------:R-:W-:Y:S01]  /*52b0*/  F2FP.BF16.F32.PACK_AB R34, R34, R104 ;  /* 0x000000682222723e */ /* 0x000fe200000010ff */
[----:B------:R-:W-:Y:S01]  /*52c0*/  IMAD.MOV.U32 R53, RZ, RZ, R35 ;  /* 0x000000ffff357224 */ /* 0x000fe200078e0023 */
[----:B------:R-:W-:Y:S01]  /*52d0*/  F2FP.BF16.F32.PACK_AB R15, R15, R39 ;  /* 0x000000270f0f723e */ /* 0x000fe200000010ff */
[----:B------:R-:W-:Y:S01]  /*52e0*/  IMAD.MOV.U32 R55, RZ, RZ, R37 ;  /* 0x000000ffff377224 */ /* 0x000fe200078e0025 */
[----:B------:R-:W-:Y:S01]  /*52f0*/  F2FP.BF16.F32.PACK_AB R103, R52, R103 ;  /* 0x000000673467723e */ /* 0x000fe200000010ff */
[----:B------:R-:W-:Y:S01]  /*5300*/  IMAD.MOV.U32 R52, RZ, RZ, R34 ;  /* 0x000000ffff347224 */ /* 0x000fe200078e0022 */
[----:B------:R-:W-:-:S02]  /*5310*/  F2FP.BF16.F32.PACK_AB R12, R12, R106 ;  /* 0x0000006a0c0c723e */ /* 0x000fc400000010ff */
[----:B------:R-:W-:Y:S01]  /*5320*/  F2FP.BF16.F32.PACK_AB R54, R54, R105 ;  /* 0x000000693636723e */ /* 0x000fe200000010ff */
[----:B------:R-:W-:-:S07]  /*5330*/  IMAD.MOV.U32 R14, RZ, RZ, R103 ;  /* 0x000000ffff0e7224 */ /* 0x000fce00078e0067 */
.L_x_1467:
[----:B------:R-:W-:Y:S05]  /*5340*/  BSYNC B2 ;  /* 0x0000000000027941 */ /* 0x000fea0003800000 */
.L_x_1466:
[----:B------:R-:W-:Y:S01]  /*5350*/  ISETP.GE.AND P4, PT, R101, R98, PT ;  /* 0x000000626500720c */ /* 0x000fe20003f86270 */
[----:B------:R-:W-:Y:S01]  /*5360*/  IMAD.MOV.U32 R32, RZ, RZ, R11 ;  /* 0x000000ffff207224 */ /* 0x000fe200078e000b */
[----:B--2---:R4:W-:Y:S01]  /*5370*/  ST.E.128 desc[UR60][R90.64], R12 ;  /* 0x0000000c5a007985 */ /* 0x0049e2000c101d3c */
[----:B------:R-:W-:-:S10]  /*5380*/  IMAD.MOV.U32 R33, RZ, RZ, R99 ;  /* 0x000000ffff217224 */ /* 0x000fd400078e0063 */
[----:B------:R-:W-:-:S05]  /*5390*/  @!P4 IMAD.WIDE R32, R101, 0x2, R32 ;  /* 0x000000026520c825 */ /* 0x000fca00078e0220 */
[----:B---3--:R4:W-:Y:S02]  /*53a0*/  @!P4 ST.E.128 desc[UR60][R32.64], R52 ;  /* 0x000000342000c985 */ /* 0x0089e4000c101d3c */
.L_x_1465:
[----:B------:R-:W-:Y:S05]  /*53b0*/  BSYNC B1 ;  /* 0x0000000000017941 */ /* 0x000fea0003800000 */
.L_x_1464:
[----:B------:R-:W-:-:S03]  /*53c0*/  UMOV UR4, 0xffffffff ;  /* 0xffffffff00047882 */ /* 0x000fc60000000000 */
[----:B------:R-:W-:Y:S05]  /*53d0*/  BRA.DIV UR4, `(.L_x_1468) ;  /* 0x0000017e04847947 */ /* 0x000fea000b800000 */
[----:B0-----:R-:W0:Y:S04]  /*53e0*/  SHFL.IDX PT, R97, R97, 0x1, 0x1c1f ;  /* 0x003c1f0061617f89 */ /* 0x001e2800000e0000 */
[----:B------:R-:W0:Y:S02]  /*53f0*/  SHFL.IDX PT, R96, R96, 0x1, 0x1c1f ;  /* 0x003c1f0060607f89 */ /* 0x000e2400000e0000 */
.L_x_1722:
[----:B---3--:R-:W-:-:S05]  /*5400*/  VIADD R11, R200, 0x40 ;  /* 0x00000040c80b7836 */ /* 0x008fca0000000000 */
[----:B------:R-:W-:-:S13]  /*5410*/  ISETP.GE.OR P4, PT, R11, R94, P1 ;  /* 0x0000005e0b00720c */ /* 0x000fda0000f86670 */
[----:B------:R-:W-:Y:S05]  /*5420*/  @P4 BRA `(.L_x_1453) ;  /* 0x0000000800fc4947 */ /* 0x000fea0003800000 */
[----:B----4-:R-:W3:Y:S01]  /*5430*/  LDL R13, [R1+0x5c] ;  /* 0x00005c00010d7983 */ /* 0x010ee20000100800 */
[----:B------:R-:W-:Y:S01]  /*5440*/  SEL R100, R78, R100, !P0 ;  /* 0x000000644e647207 */ /* 0x000fe20004000000 */
[C---:B------:R-:W-:Y:S01]  /*5450*/  VIADD R14, R200.reuse, 0x40 ;  /* 0x00000040c80e7836 */ /* 0x040fe20000000000 */
        /* <DEDUP_REMOVED lines=15> */
[----:B---3--:R-:W-:Y:S02]  /*5550*/  IMAD.IADD R13, R13, 0x1, R12 ;  /* 0x000000010d0d7824 */ /* 0x008fe400078e020c */
[C---:B------:R-:W-:Y:S02]  /*5560*/  IMAD R12, R18.reuse, 0x1800, R65 ;  /* 0x00001800120c7824 */ /* 0x040fe400078e0241 */
[----:B------:R-:W-:Y:S02]  /*5570*/  IMAD R32, R18, 0x1800, R13 ;  /* 0x0000180012207824 */ /* 0x000fe400078e020d */
[--C-:B------:R-:W-:Y:S02]  /*5580*/  IMAD R12, R12, 0x2, R19.reuse ;  /* 0x000000020c0c7824 */ /* 0x100fe400078e0213 */
[----:B------:R-:W-:-:S04]  /*5590*/  IMAD R32, R32, 0x2, R19 ;  /* 0x0000000220207824 */ /* 0x000fc800078e0213 */
[----:B------:R-:W0:Y:S04]  /*55a0*/  LDS.128 R12, [R12+0x1c400] ;  /* 0x01c400000c0c7984 */ /* 0x000e280000000c00 */
[----:B------:R-:W3:Y:S01]  /*55b0*/  LDS.128 R32, [R32+0x1c400] ;  /* 0x01c4000020207984 */ /* 0x000ee20000000c00 */
[----:B------:R-:W-:Y:S05]  /*55c0*/  @P2 BRA `(.L_x_1470) ;  /* 0x0000000400682947 */ /* 0x000fea0003800000 */
[----:B------:R-:W-:Y:S01]  /*55d0*/  SHF.R.U32.HI R52, RZ, 0x10, R45 ;  /* 0x00000010ff347819 */ /* 0x000fe2000001162d */
[----:B---3--:R-:W-:Y:S01]  /*55e0*/  IMAD.U32 R53, R33, 0x10000, RZ ;  /* 0x0001000021357824 */ /* 0x008fe200078e00ff */
[----:B------:R-:W-:Y:S01]  /*55f0*/  SHF.R.U32.HI R39, RZ, 0x10, R41 ;  /* 0x00000010ff277819 */ /* 0x000fe20000011629 */
[----:B0-----:R-:W-:Y:S01]  /*5600*/  IMAD.U32 R55, R15, 0x10000, RZ ;  /* 0x000100000f377824 */ /* 0x001fe200078e00ff */
[----:B------:R-:W-:Y:S02]  /*5610*/  PRMT R52, R111, 0x5432, R52 ;  /* 0x000054326f347816 */ /* 0x000fe40000000034 */
[----:B------:R-:W-:Y:S02]  /*5620*/  PRMT R39, R108, 0x5410, R39 ;  /* 0x000054106c277816 */ /* 0x000fe40000000027 */
[----:B------:R-:W-:Y:S01]  /*5630*/  SHF.R.U64 R38, R42, 0x10, R43 ;  /* 0x000000102a267819 */ /* 0x000fe2000000122b */
[----:B------:R-:W-:Y:S01]  /*5640*/  IMAD.U32 R42, R52, 0x10000, RZ ;  /* 0x00010000342a7824 */ /* 0x000fe200078e00ff */
[----:B------:R-:W-:Y:S01]  /*5650*/  SHF.R.U64 R40, R40, 0x10, R41 ;  /* 0x0000001028287819 */ /* 0x000fe20000001229 */
[----:B------:R-:W-:Y:S01]  /*5660*/  IMAD.U32 R41, R39, 0x10000, RZ ;  /* 0x0001000027297824 */ /* 0x000fe200078e00ff */
[----:B------:R-:W-:Y:S01]  /*5670*/  SHF.R.U64 R44, R44, 0x10, R45 ;  /* 0x000000102c2c7819 */ /* 0x000fe2000000122d */
[----:B------:R-:W-:-:S02]  /*5680*/  IMAD.U32 R45, R13, 0x10000, RZ ;  /* 0x000100000d2d7824 */ /* 0x000fc400078e00ff */
[CC--:B------:R-:W-:Y:S01]  /*5690*/  FMUL.FTZ R54, R53.reuse, R42.reuse ;  /* 0x0000002a35367220 */ /* 0x0c0fe20000410000 */
[-C--:B------:R-:W-:Y:S01]  /*56a0*/  FMUL.FTZ R53, R53, R41.reuse ;  /* 0x0000002935357220 */ /* 0x080fe20000410000 */
[----:B------:R-:W-:Y:S02]  /*56b0*/  LOP3.LUT R33, R33, 0xffff0000, RZ, 0xc0, !PT ;  /* 0xffff000021217812 */ /* 0x000fe400078ec0ff */
[C---:B------:R-:W-:Y:S01]  /*56c0*/  FFMA.FTZ R54, R45.reuse, R41, -R54 ;  /* 0x000000292d367223 */ /* 0x040fe20000010836 */
[----:B------:R-:W-:Y:S01]  /*56d0*/  LOP3.LUT R52, R52, 0xffff0000, RZ, 0xc0, !PT ;  /* 0xffff000034347812 */ /* 0x000fe200078ec0ff */
[----:B------:R-:W-:Y:S01]  /*56e0*/  FFMA.FTZ R53, R45, R42, R53 ;  /* 0x0000002a2d357223 */ /* 0x000fe20000010035 */
[--C-:B------:R-:W-:Y:S02]  /*56f0*/  SHF.R.U64 R46, R46, 0x10, R47.reuse ;  /* 0x000000102e2e7819 */ /* 0x100fe4000000122f */
[----:B------:R-:W-:Y:S01]  /*5700*/  LOP3.LUT R41, R39, 0xffff0000, RZ, 0xc0, !PT ;  /* 0xffff000027297812 */ /* 0x000fe200078ec0ff */
[----:B------:R-:W-:Y:S01]  /*5710*/  FMUL.FTZ R42, R33, R52 ;  /* 0x00000034212a7220 */ /* 0x000fe20000410000 */
[----:B------:R-:W-:-:S02]  /*5720*/  SHF.R.U32.HI R47, RZ, 0x10, R47 ;  /* 0x00000010ff2f7819 */ /* 0x000fc4000001162f */
[----:B------:R-:W-:Y:S01]  /*5730*/  SHF.R.U32.HI R43, RZ, 0x10, R43 ;  /* 0x00000010ff2b7819 */ /* 0x000fe2000001162b */
[-C--:B------:R-:W-:Y:S01]  /*5740*/  FMUL.FTZ R33, R33, R41.reuse ;  /* 0x0000002921217220 */ /* 0x080fe20000410000 */
[----:B------:R-:W-:Y:S01]  /*5750*/  LOP3.LUT R39, R13, 0xffff0000, RZ, 0xc0, !PT ;  /* 0xffff00000d277812 */ /* 0x000fe200078ec0ff */
[----:B------:R-:W-:Y:S01]  /*5760*/  IMAD.U32 R13, R12, 0x10000, RZ ;  /* 0x000100000c0d7824 */ /* 0x000fe200078e00ff */
[----:B------:R-:W-:Y:S02]  /*5770*/  PRMT R47, R109, 0x5410, R47 ;  /* 0x000054106d2f7816 */ /* 0x000fe4000000002f */
[----:B------:R-:W-:Y:S01]  /*5780*/  PRMT R43, R107, 0x5410, R43 ;  /* 0x000054106b2b7816 */ /* 0x000fe2000000002b */
[C---:B------:R-:W-:Y:S01]  /*5790*/  FFMA.FTZ R42, R39.reuse, R41, -R42 ;  /* 0x00000029272a7223 */ /* 0x040fe2000001082a */
[----:B------:R-:W-:Y:S01]  /*57a0*/  FFMA.FTZ R33, R39, R52, R33 ;  /* 0x0000003427217223 */ /* 0x000fe20000010021 */
[C---:B------:R-:W-:Y:S01]  /*57b0*/  IMAD.U32 R52, R35.reuse, 0x10000, RZ ;  /* 0x0001000023347824 */ /* 0x040fe200078e00ff */
[----:B------:R-:W-:Y:S01]  /*57c0*/  LOP3.LUT R35, R35, 0xffff0000, RZ, 0xc0, !PT ;  /* 0xffff000023237812 */ /* 0x000fe200078ec0ff */
[C---:B------:R-:W-:Y:S01]  /*57d0*/  IMAD.U32 R41, R47.reuse, 0x10000, RZ ;  /* 0x000100002f297824 */ /* 0x040fe200078e00ff */
[----:B------:R-:W-:Y:S01]  /*57e0*/  LOP3.LUT R47, R47, 0xffff0000, RZ, 0xc0, !PT ;  /* 0xffff00002f2f7812 */ /* 0x000fe200078ec0ff */
[----:B------:R-:W-:Y:S01]  /*57f0*/  IMAD.U32 R45, R43, 0x10000, RZ ;  /* 0x000100002b2d7824 */ /* 0x000fe200078e00ff */
[----:B------:R-:W-:Y:S01]  /*5800*/  PRMT R44, R110, 0x5432, R44 ;  /* 0x000054326e2c7816 */ /* 0x000fe2000000002c */
[----:B------:R-:W-:Y:S01]  /*5810*/  FMUL.FTZ R90, R52, R41 ;  /* 0x00000029345a7220 */ /* 0x000fe20000410000 */
[----:B------:R-:W-:Y:S01]  /*5820*/  PRMT R40, R108, 0x5432, R40 ;  /* 0x000054326c287816 */ /* 0x000fe20000000028 */
[----:B------:R-:W-:Y:S01]  /*5830*/  FMUL.FTZ R52, R52, R45 ;  /* 0x0000002d34347220 */ /* 0x000fe20000410000 */
[----:B------:R-:W-:-:S02]  /*5840*/  IMAD.U32 R39, R32, 0x10000, RZ ;  /* 0x0001000020277824 */ /* 0x000fc400078e00ff */
[----:B------:R-:W-:Y:S01]  /*5850*/  FFMA.FTZ R90, R55, R45, -R90 ;  /* 0x0000002d375a7223 */ /* 0x000fe2000001085a */
[----:B------:R-:W-:Y:S01]  /*5860*/  LOP3.LUT R45, R43, 0xffff0000, RZ, 0xc0, !PT ;  /* 0xffff00002b2d7812 */ /* 0x000fe200078ec0ff */
[----:B------:R-:W-:Y:S01]  /*5870*/  FFMA.FTZ R52, R55, R41, R52 ;  /* 0x0000002937347223 */ /* 0x000fe20000010034 */
[----:B------:R-:W-:Y:S01]  /*5880*/  LOP3.LUT R41, R15, 0xffff0000, RZ, 0xc0, !PT ;  /* 0xffff00000f297812 */ /* 0x000fe200078ec0ff */
[C---:B------:R-:W-:Y:S01]  /*5890*/  FMUL.FTZ R55, R35.reuse, R47 ;  /* 0x0000002f23377220 */ /* 0x040fe20000410000 */
[----:B------:R-:W-:Y:S01]  /*58a0*/  LOP3.LUT R32, R32, 0xffff0000, RZ, 0xc0, !PT ;  /* 0xffff000020207812 */ /* 0x000fe200078ec0ff */
[-C--:B------:R-:W-:Y:S01]  /*58b0*/  FMUL.FTZ R35, R35, R45.reuse ;  /* 0x0000002d23237220 */ /* 0x080fe20000410000 */
[----:B------:R-:W-:Y:S01]  /*58c0*/  PRMT R46, R109, 0x5432, R46 ;  /* 0x000054326d2e7816 */ /* 0x000fe2000000002e */
[C---:B------:R-:W-:Y:S01]  /*58d0*/  FFMA.FTZ R55, R41.reuse, R45, -R55 ;  /* 0x0000002d29377223 */ /* 0x040fe20000010837 */
[----:B------:R-:W-:Y:S02]  /*58e0*/  IMAD.U32 R45, R44, 0x10000, RZ ;  /* 0x000100002c2d7824 */ /* 0x000fe400078e00ff */
[----:B------:R-:W-:Y:S01]  /*58f0*/  FFMA.FTZ R35, R41, R47, R35 ;  /* 0x0000002f29237223 */ /* 0x000fe20000010023 */
[C---:B------:R-:W-:Y:S01]  /*5900*/  IMAD.U32 R41, R40.reuse, 0x10000, RZ ;  /* 0x0001000028297824 */ /* 0x040fe200078e00ff */
[----:B------:R-:W-:Y:S01]  /*5910*/  LOP3.LUT R47, R40, 0xffff0000, RZ, 0xc0, !PT ;  /* 0xffff0000282f7812 */ /* 0x000fe200078ec0ff */
[C---:B------:R-:W-:Y:S01]  /*5920*/  FMUL.FTZ R40, R39.reuse, R45 ;  /* 0x0000002d27287220 */ /* 0x040fe20000410000 */
[----:B------:R-:W-:Y:S01]  /*5930*/  LOP3.LUT R44, R44, 0xffff0000, RZ, 0xc0, !PT ;  /* 0xffff00002c2c7812 */ /* 0x000fe200078ec0ff */
[-C--:B------:R-:W-:Y:S01]  /*5940*/  FMUL.FTZ R39, R39, R41.reuse ;  /* 0x0000002927277220 */ /* 0x080fe20000410000 */
[----:B------:R-:W-:Y:S01]  /*5950*/  PRMT R38, R107, 0x5432, R38 ;  /* 0x000054326b267816 */ /* 0x000fe20000000026 */
[C---:B------:R-:W-:Y:S01]  /*5960*/  FFMA.FTZ R40, R13.reuse, R41, -R40 ;  /* 0x000000290d287223 */ /* 0x040fe20000010828 */
[----:B------:R-:W-:Y:S01]  /*5970*/  LOP3.LUT R12, R12, 0xffff0000, RZ, 0xc0, !PT ;  /* 0xffff00000c0c7812 */ /* 0x000fe200078ec0ff */
[----:B------:R-:W-:Y:S01]  /*5980*/  FMUL.FTZ R91, R32, R44 ;  /* 0x0000002c205b7220 */ /* 0x000fe20000410000 */
[----:B------:R-:W-:Y:S01]  /*5990*/  FFMA.FTZ R39, R13, R45, R39 ;  /* 0x0000002d0d277223 */ /* 0x000fe20000010027 */
[----:B------:R-:W-:-:S02]  /*59a0*/  IMAD.U32 R43, R34, 0x10000, RZ ;  /* 0x00010000222b7824 */ /* 0x000fc400078e00ff */
[-C--:B------:R-:W-:Y:S01]  /*59b0*/  FMUL.FTZ R32, R32, R47.reuse ;  /* 0x0000002f20207220 */ /* 0x080fe20000410000 */
[----:B------:R-:W-:Y:S01]  /*59c0*/  IMAD.U32 R13, R46, 0x10000, RZ ;  /* 0x000100002e0d7824 */ /* 0x000fe200078e00ff */
[----:B------:R-:W-:Y:S01]  /*59d0*/  LOP3.LUT R34, R34, 0xffff0000, RZ, 0xc0, !PT ;  /* 0xffff000022227812 */ /* 0x000fe200078ec0ff */
[----:B------:R-:W-:Y:S01]  /*59e0*/  IMAD.U32 R41, R38, 0x10000, RZ ;  /* 0x0001000026297824 */ /* 0x000fe200078e00ff */
[----:B------:R-:W-:Y:S01]  /*59f0*/  LOP3.LUT R46, R46, 0xffff0000, RZ, 0xc0, !PT ;  /* 0xffff00002e2e7812 */ /* 0x000fe200078ec0ff */
[----:B------:R-:W-:Y:S01]  /*5a00*/  FFMA.FTZ R91, R12, R47, -R91 ;  /* 0x0000002f0c5b7223 */ /* 0x000fe2000001085b */
[----:B------:R-:W-:Y:S01]  /*5a10*/  LOP3.LUT R38, R38, 0xffff0000, RZ, 0xc0, !PT ;  /* 0xffff000026267812 */ /* 0x000fe200078ec0ff */
[----:B------:R-:W-:Y:S01]  /*5a20*/  FFMA.FTZ R32, R12, R44, R32 ;  /* 0x0000002c0c207223 */ /* 0x000fe20000010020 */
[C---:B------:R-:W-:Y:S02]  /*5a30*/  IMAD.U32 R15, R14.reuse, 0x10000, RZ ;  /* 0x000100000e0f7824 */ /* 0x040fe400078e00ff */
[C---:B------:R-:W-:Y:S01]  /*5a40*/  FMUL.FTZ R12, R43.reuse, R13 ;  /* 0x0000000d2b0c7220 */ /* 0x040fe20000410000 */
[----:B------:R-:W-:Y:S01]  /*5a50*/  FMUL.FTZ R44, R43, R41 ;  /* 0x000000292b2c7220 */ /* 0x000fe20000410000 */
[----:B------:R-:W-:Y:S01]  /*5a60*/  LOP3.LUT R14, R14, 0xffff0000, RZ, 0xc0, !PT ;  /* 0xffff00000e0e7812 */ /* 0x000fe200078ec0ff */
[C---:B------:R-:W-:Y:S01]  /*5a70*/  FMUL.FTZ R43, R34.reuse, R46 ;  /* 0x0000002e222b7220 */ /* 0x040fe20000410000 */
[-C--:B------:R-:W-:Y:S01]  /*5a80*/  FMUL.FTZ R34, R34, R38.reuse ;  /* 0x0000002622227220 */ /* 0x080fe20000410000 */
[C---:B------:R-:W-:Y:S01]  /*5a90*/  FFMA.FTZ R44, R15.reuse, R13, R44 ;  /* 0x0000000d0f2c7223 */ /* 0x040fe2000001002c */
[----:B------:R-:W-:Y:S01]  /*5aa0*/  FFMA.FTZ R12, R15, R41, -R12 ;  /* 0x000000290f0c7223 */ /* 0x000fe2000001080c */
[C---:B------:R-:W-:Y:S01]  /*5ab0*/  FFMA.FTZ R43, R14.reuse, R38, -R43 ;  /* 0x000000260e2b7223 */ /* 0x040fe2000001082b */
[----:B------:R-:W-:Y:S01]  /*5ac0*/  FFMA.FTZ R13, R14, R46, R34 ;  /* 0x0000002e0e0d7223 */ /* 0x000fe20000010022 */
[----:B------:R-:W-:-:S02]  /*5ad0*/  F2FP.BF16.F32.PACK_AB R42, R42, R54 ;  /* 0x000000362a2a723e */ /* 0x000fc400000010ff */
[----:B------:R-:W-:Y:S02]  /*5ae0*/  F2FP.BF16.F32.PACK_AB R91, R91, R40 ;  /* 0x000000285b5b723e */ /* 0x000fe400000010ff */
[----:B------:R-:W-:Y:S02]  /*5af0*/  F2FP.BF16.F32.PACK_AB R14, R43, R12 ;  /* 0x0000000c2b0e723e */ /* 0x000fe400000010ff */
[----:B------:R-:W-:Y:S01]  /*5b00*/  F2FP.BF16.F32.PACK_AB R34, R13, R44 ;  /* 0x0000002c0d22723e */ /* 0x000fe200000010ff */
[----:B------:R-:W-:Y:S01]  /*5b10*/  IMAD.MOV.U32 R12, RZ, RZ, R91 ;  /* 0x000000ffff0c7224 */ /* 0x000fe200078e005b */
[----:B------:R-:W-:Y:S01]  /*5b20*/  F2FP.BF16.F32.PACK_AB R15, R55, R90 ;  /* 0x0000005a370f723e */ /* 0x000fe200000010ff */
[----:B------:R-:W-:Y:S01]  /*5b30*/  IMAD.MOV.U32 R13, RZ, RZ, R42 ;  /* 0x000000ffff0d7224 */ /* 0x000fe200078e002a */
[----:B------:R-:W-:Y:S02]  /*5b40*/  F2FP.BF16.F32.PACK_AB R33, R33, R53 ;  /* 0x000000352121723e */ /* 0x000fe400000010ff */
[----:B------:R-:W-:-:S02]  /*5b50*/  F2FP.BF16.F32.PACK_AB R35, R35, R52 ;  /* 0x000000342323723e */ /* 0x000fc400000010ff */
[----:B------:R-:W-:-:S07]  /*5b60*/  F2FP.BF16.F32.PACK_AB R32, R32, R39 ;  /* 0x000000272020723e */ /* 0x000fce00000010ff */
.L_x_1470:
[----:B------:R-:W-:Y:S05]  /*5b70*/  BSYNC B1 ;  /* 0x0000000000017941 */ /* 0x000fea0003800000 */
.L_x_1469:
[----:B------:R-:W-:Y:S01]  /*5b80*/  ISETP.GE.AND P2, PT, R11, R98, PT ;  /* 0x000000620b00720c */ /* 0x000fe20003f46270 */
[----:B0-----:R0:W-:Y:S02]  /*5b90*/  ST.E.128 desc[UR60][R36.64], R12 ;  /* 0x0000000c24007985 */ /* 0x0011e4000c101d3c */
[----:B0-----:R-:W-:Y:S01]  /*5ba0*/  MOV R12, R96 ;  /* 0x00000060000c7202 */ /* 0x001fe20000000f00 */
[----:B------:R-:W-:-:S09]  /*5bb0*/  IMAD.MOV.U32 R13, RZ, RZ, R97 ;  /* 0x000000ffff0d7224 */ /* 0x000fd200078e0061 */
[----:B------:R-:W-:Y:S05]  /*5bc0*/  @P2 BRA `(.L_x_1453) ;  /* 0x0000000400142947 */ /* 0x000fea0003800000 */
[----:B------:R-:W-:-:S05]  /*5bd0*/  IMAD.WIDE R12, R11, 0x2, R12 ;  /* 0x000000020b0c7825 */ /* 0x000fca00078e020c */
[----:B---3--:R0:W-:Y:S01]  /*5be0*/  ST.E.128 desc[UR60][R12.64], R32 ;  /* 0x000000200c007985 */ /* 0x0081e2000c101d3c */
[----:B------:R-:W-:Y:S05]  /*5bf0*/  BRA `(.L_x_1453) ;  /* 0x0000000400087947 */ /* 0x000fea0003800000 */
.L_x_1434:
[----:B------:R-:W-:-:S13]  /*5c00*/  ISETP.NE.AND P3, PT, R206, 0x3, PT ;  /* 0x00000003ce00780c */ /* 0x000fda0003f65270 */
[----:B------:R-:W-:Y:S05]  /*5c10*/  @!P3 BRA `(.L_x_1471) ;  /* 0x000000000004b947 */ /* 0x000fea0003800000 */
[----:B------:R-:W-:Y:S01]  /*5c20*/  BPT.TRAP 0x1 ;  /* 0x000000040000795c */ /* 0x000fe20000300000 */
.L_x_1471:
[----:B------:R-:W-:Y:S01]  /*5c30*/  IMAD R0, R18, 0x8, R19 ;  /* 0x0000000812007824 */ /* 0x000fe200078e0213 */
[----:B------:R-:W-:Y:S01]  /*5c40*/  SHF.L.U32 R95, R204, 0x1f, RZ ;  /* 0x0000001fcc5f7819 */ /* 0x000fe200000006ff */
[----:B------:R-:W-:Y:S01]  /*5c50*/  BSSY B1, `(.L_x_1472) ;  /* 0x0000004000017945 */ /* 0x000fe20003800000 */
[----:B------:R-:W-:Y:S02]  /*5c60*/  SHF.R.S32.HI R92, RZ, 0x1f, R89 ;  /* 0x0000001fff5c7819 */ /* 0x000fe40000011459 */
[----:B------:R-:W1:Y:S02]  /*5c70*/  SYNCS.PHASECHK.TRANS64.TRYWAIT P2, [R0+URZ+0x32490], R95 ;  /* 0x0324905f000075a7 */ /* 0x000e64000804017f */
[----:B-1----:R-:W-:Y:S05]  /*5c80*/  @!P2 BRA `(.L_x_1473) ;  /* 0x0000017400a4a947 */ /* 0x002fea0003800000 */
.L_x_1723:
[----:B------:R-:W-:Y:S05]  /*5c90*/  BSYNC B1 ;  /* 0x0000000000017941 */ /* 0x000fea0003800000 */
.L_x_1472:
        /* <DEDUP_REMOVED lines=25> */
.L_x_1727:
[----:B------:R-:W-:Y:S04]  /*5e30*/  BSSY B1, `(.L_x_1475) ;  /* 0x000000d000017945 */ /* 0x000fe80003800000 */
[----:B------:R-:W-:Y:S05]  /*5e40*/  @!P2 BRA `(.L_x_1476) ;  /* 0x00000000002ca947 */ /* 0x000fea0003800000 */
[----:B------:R-:W-:Y:S02]  /*5e50*/  ULDC UR4, c[0x0][0x2f4] ;  /* 0x0000bd0000047ab9 */ /* 0x000fe40000000800 */
[----:B------:R-:W-:-:S13]  /*5e60*/  ISETP.GE.AND P2, PT, R16, UR4, PT ;  /* 0x0000000410007c0c */ /* 0x000fda000bf46270 */
[----:B---3--:R-:W-:-:S04]  /*5e70*/  @!P2 LEA R34, P4, R16, R14, 0x1 ;  /* 0x0000000e1022a211 */ /* 0x008fc800078808ff */
[----:B--2---:R-:W-:Y:S02]  /*5e80*/  @!P2 LEA.HI.X R35, R16, R33, R17, 0x1, P4 ;  /* 0x000000211023a211 */ /* 0x004fe400020f0c11 */
[----:B------:R-:W-:-:S13]  /*5e90*/  ISETP.GE.AND P4, PT, R2, UR4, PT ;  /* 0x0000000402007c0c */ /* 0x000fda000bf86270 */
[C---:B------:R-:W-:Y:S02]  /*5ea0*/  @!P4 LEA R32, P5, R2.reuse, R14, 0x1 ;  /* 0x0000000e0220c211 */ /* 0x040fe400078a08ff */
[----:B------:R-:W2:Y:S02]  /*5eb0*/  @!P2 LDS.128 R12, [R98] ;  /* 0x00000000620ca984 */ /* 0x000ea40000000c00 */
[----:B------:R-:W-:Y:S02]  /*5ec0*/  @!P4 LEA.HI.X R33, R2, R33, R203, 0x1, P5 ;  /* 0x000000210221c211 */ /* 0x000fe400028f0ccb */
[----:B--2---:R-:W-:Y:S04]  /*5ed0*/  @!P2 ST.E.128 desc[UR60][R34.64], R12 ;  /* 0x0000000c2200a985 */ /* 0x004fe8000c101d3c */
[----:B------:R-:W2:Y:S04]  /*5ee0*/  @!P4 LDS.128 R12, [R91] ;  /* 0x000000005b0cc984 */ /* 0x000ea80000000c00 */
[----:B--2---:R4:W-:Y:S02]  /*5ef0*/  @!P4 ST.E.128 desc[UR60][R32.64], R12 ;  /* 0x0000000c2000c985 */ /* 0x0049e4000c101d3c */
.L_x_1476:
[----:B------:R-:W-:Y:S05]  /*5f00*/  BSYNC B1 ;  /* 0x0000000000017941 */ /* 0x000fea0003800000 */
.L_x_1475:
[----:B------:R-:W-:-:S03]  /*5f10*/  UMOV UR4, 0xffffffff ;  /* 0xffffffff00047882 */ /* 0x000fc60000000000 */
[----:B------:R-:W-:Y:S05]  /*5f20*/  BRA.DIV UR4, `(.L_x_1477) ;  /* 0x0000017604587947 */ /* 0x000fea000b800000 */
[----:B--2-4-:R2:W4:Y:S04]  /*5f30*/  SHFL.IDX PT, R33, R37, 0x1, 0x1c1f ;  /* 0x003c1f0025217f89 */ /* 0x01452800000e0000 */
[----:B---3--:R2:W3:Y:S02]  /*5f40*/  SHFL.IDX PT, R14, R36, 0x1, 0x1c1f ;  /* 0x003c1f00240e7f89 */ /* 0x0084e400000e0000 */
.L_x_1731:
[----:B------:R-:W-:-:S13]  /*5f50*/  ISETP.GE.AND P2, PT, R38, 0x41, PT ;  /* 0x000000412600780c */ /* 0x000fda0003f46270 */
[----:B------:R-:W-:Y:S05]  /*5f60*/  @!P2 BRA `(.L_x_1453) ;  /* 0x00000000002ca947 */ /* 0x000fea0003800000 */
[----:B------:R-:W-:Y:S02]  /*5f70*/  ULDC UR4, c[0x0][0x2f4] ;  /* 0x0000bd0000047ab9 */ /* 0x000fe40000000800 */
[----:B------:R-:W-:-:S13]  /*5f80*/  ISETP.GE.AND P2, PT, R16, UR4, PT ;  /* 0x0000000410007c0c */ /* 0x000fda000bf46270 */
[----:B---3--:R-:W-:-:S04]  /*5f90*/  @!P2 LEA R34, P4, R16, R14, 0x1 ;  /* 0x0000000e1022a211 */ /* 0x008fc800078808ff */
[----:B----4-:R-:W-:Y:S02]  /*5fa0*/  @!P2 LEA.HI.X R35, R16, R33, R17, 0x1, P4 ;  /* 0x000000211023a211 */ /* 0x010fe400020f0c11 */
[----:B------:R-:W-:-:S13]  /*5fb0*/  ISETP.GE.AND P4, PT, R2, UR4, PT ;  /* 0x0000000402007c0c */ /* 0x000fda000bf86270 */
[C---:B------:R-:W-:Y:S02]  /*5fc0*/  @!P4 LEA R32, P5, R2.reuse, R14, 0x1 ;  /* 0x0000000e0220c211 */ /* 0x040fe400078a08ff */
[----:B------:R-:W3:Y:S02]  /*5fd0*/  @!P2 LDS.128 R12, [R98+0x2000] ;  /* 0x00200000620ca984 */ /* 0x000ee40000000c00 */
[----:B------:R-:W-:Y:S02]  /*5fe0*/  @!P4 LEA.HI.X R33, R2, R33, R203, 0x1, P5 ;  /* 0x000000210221c211 */ /* 0x000fe400028f0ccb */
[----:B---3--:R-:W-:Y:S04]  /*5ff0*/  @!P2 ST.E.128 desc[UR60][R34.64], R12 ;  /* 0x0000000c2200a985 */ /* 0x008fe8000c101d3c */
[----:B------:R-:W3:Y:S04]  /*6000*/  @!P4 LDS.128 R12, [R91+0x2000] ;  /* 0x002000005b0cc984 */ /* 0x000ee80000000c00 */
[----:B---3--:R3:W-:Y:S02]  /*6010*/  @!P4 ST.E.128 desc[UR60][R32.64], R12 ;  /* 0x0000000c2000c985 */ /* 0x0087e4000c101d3c */
.L_x_1453:
[----:B------:R-:W-:Y:S05]  /*6020*/  BSYNC B0 ;  /* 0x0000000000007941 */ /* 0x000fea0003800000 */
.L_x_1433:
[----:B---3--:R-:W3:Y:S01]  /*6030*/  S2R R11, SR_TID.X ;  /* 0x00000000000b7919 */ /* 0x008ee20000002100 */
[----:B------:R-:W-:Y:S01]  /*6040*/  @!PT LDS RZ, [RZ] ;  /* 0x00000000fffff984 */ /* 0x000fe20000000800 */
[----:B------:R-:W-:Y:S01]  /*6050*/  @!PT LDS RZ, [RZ] ;  /* 0x00000000fffff984 */ /* 0x000fe20000000800 */
[----:B------:R-:W-:Y:S01]  /*6060*/  @!PT LDS RZ, [RZ] ;  /* 0x00000000fffff984 */ /* 0x000fe20000000800 */
[----:B------:R-:W-:Y:S01]  /*6070*/  @!PT LDS RZ, [RZ] ;  /* 0x00000000fffff984 */ /* 0x000fe20000000800 */
[----:B------:R5:W-:Y:S06]  /*6080*/  MEMBAR.ALL.CTA ;  /* 0x0000000000007992 */ /* 0x000bec0000008000 */
[----:B-----5:R-:W5:Y:S01]  /*6090*/  FENCE.VIEW.ASYNC.S ;  /* 0x00000000000073c6 */ /* 0x020f620000000000 */
[----:B------:R-:W-:Y:S05]  /*60a0*/  WARPSYNC.ALL ;  /* 0x0000000000007948 */ /* 0x000fea0003800000 */
[----:B------:R-:W-:Y:S01]  /*60b0*/  BSSY B0, `(.L_x_1478) ;  /* 0x0000009000007945 */ /* 0x000fe20003800000 */
[----:B---3--:R-:W-:Y:S01]  /*60c0*/  LOP3.LUT R11, R11, 0x7f, RZ, 0xc0, !PT ;  /* 0x0000007f0b0b7812 */ /* 0x008fe200078ec0ff */
[----:B-----5:R3:W-:Y:S03]  /*60d0*/  BAR.SYNC.DEFER_BLOCKING R87, 0x80 ;  /* 0x000200570000751d */ /* 0x0207e60000010000 */
[----:B------:R-:W-:-:S13]  /*60e0*/  ISETP.NE.AND P2, PT, R11, RZ, PT ;  /* 0x000000ff0b00720c */ /* 0x000fda0003f45270 */
[----:B------:R-:W-:-:S05]  /*60f0*/  @!P2 VIADD R11, R0, 0x324a0 ;  /* 0x000324a0000ba836 */ /* 0x000fca0000000000 */
[----:B------:R-:W-:-:S04]  /*6100*/  @!P2 PRMT R11, RZ, 0x654, R11 ;  /* 0x00000654ff0ba816 */ /* 0x000fc8000000000b */
[----:B------:R3:W-:Y:S01]  /*6110*/  @!P2 SYNCS.ARRIVE.TRANS64.RED.A1T0 RZ, [R11+URZ], RZ ;  /* 0x000000ff0bffa9a7 */ /* 0x0007e2000810043f */
[----:B------:R-:W-:Y:S05]  /*6120*/  @!P3 BRA `(.L_x_1479) ;  /* 0x000000000004b947 */ /* 0x000fea0003800000 */
[----:B------:R-:W-:Y:S01]  /*6130*/  BPT.TRAP 0x1 ;  /* 0x000000040000795c */ /* 0x000fe20000300000 */
.L_x_1479:
[----:B------:R-:W-:Y:S05]  /*6140*/  BSYNC B0 ;  /* 0x0000000000007941 */ /* 0x000fea0003800000 */
.L_x_1478:
[----:B------:R-:W5:Y:S01]  /*6150*/  SYNCS.PHASECHK.TRANS64.TRYWAIT P3, [R0+URZ+0x324b0], R95 ;  /* 0x0324b05f000075a7 */ /* 0x000f62000806017f */
[----:B------:R-:W-:Y:S04]  /*6160*/  BSSY B0, `(.L_x_1480) ;  /* 0x0000002000007945 */ /* 0x000fe80003800000 */
[----:B-----5:R-:W-:Y:S05]  /*6170*/  @!P3 BRA `(.L_x_1481) ;  /* 0x00000174000cb947 */ /* 0x020fea0003800000 */
.L_x_1732:
[----:B------:R-:W-:Y:S05]  /*6180*/  BSYNC B0 ;  /* 0x0000000000007941 */ /* 0x000fea0003800000 */
.L_x_1480:
[----:B------:R-:W-:Y:S01]  /*6190*/  ULDC.64 UR4, c[0x0][0x328] ;  /* 0x0000ca0000047ab9 */ /* 0x000fe20000000a00 */
[----:B------:R-:W-:Y:S01]  /*61a0*/  ULDC.64 UR6, c[0x0][0x318] ;  /* 0x0000c60000067ab9 */ /* 0x000fe20000000a00 */
[----:B------:R-:W-:Y:S01]  /*61b0*/  IMAD R92, R92, UR4, RZ ;  /* 0x000000045c5c7c24 */ /* 0x000fe2000f8e02ff */
[----:B------:R-:W-:Y:S01]  /*61c0*/  BSSY B0, `(.L_x_1482) ;  /* 0x0000040000007945 */ /* 0x000fe20003800000 */
[----:B0---4-:R-:W-:-:S04]  /*61d0*/  IMAD.WIDE.U32 R12, R89, UR4, RZ ;  /* 0x00000004590c7c25 */ /* 0x011fc8000f8e00ff */
        /* <DEDUP_REMOVED lines=11> */
[----:B---3--:R-:W-:Y:S01]  /*6290*/  IMAD R11, R201, UR5, R13 ;  /* 0x00000005c90b7c24 */ /* 0x008fe2000f8e020d */
[----:B------:R-:W-:-:S04]  /*62a0*/  LEA R39, P3, R12, UR6, 0x1 ;  /* 0x000000060c277c11 */ /* 0x000fc8000f8608ff */
[----:B------:R-:W-:Y:S01]  /*62b0*/  LEA.HI.X R40, R12, UR7, R11, 0x1, P3 ;  /* 0x000000070c287c11 */ /* 0x000fe200098f0c0b */
[----:B------:R-:W-:Y:S01]  /*62c0*/  IMAD.IADD R12, R64, 0x1, R38 ;  /* 0x00000001400c7824 */ /* 0x000fe200078e0226 */
[----:B------:R-:W-:Y:S01]  /*62d0*/  ISETP.GE.AND P3, PT, R94, 0x1, PT ;  /* 0x000000015e00780c */ /* 0x000fe20003f66270 */
[----:B------:R0:W3:Y:S01]  /*62e0*/  SHFL.IDX PT, R42, R39, RZ, 0x1c1f ;  /* 0x001c1fff272a7589 */ /* 0x0000e200000e0000 */
[--C-:B------:R-:W-:Y:S02]  /*62f0*/  IMAD R38, R38, 0x2, R25.reuse ;  /* 0x0000000226267824 */ /* 0x100fe400078e0219 */
[----:B------:R-:W-:Y:S01]  /*6300*/  IMAD R11, R12, 0x2, R25 ;  /* 0x000000020c0b7824 */ /* 0x000fe200078e0219 */
[----:B------:R0:W4:Y:S08]  /*6310*/  SHFL.IDX PT, R41, R40, RZ, 0x1c1f ;  /* 0x001c1fff28297589 */ /* 0x00013000000e0000 */
[----:B0-----:R-:W-:Y:S05]  /*6320*/  @!P3 BRA `(.L_x_1483) ;  /* 0x0000000000a4b947 */ /* 0x001fea0003800000 */
[----:B------:R-:W-:Y:S02]  /*6330*/  ISETP.NE.AND P5, PT, R62, RZ, PT ;  /* 0x000000ff3e00720c */ /* 0x000fe40003fa5270 */
[----:B------:R-:W-:Y:S02]  /*6340*/  ISETP.NE.AND P4, PT, R29, RZ, PT ;  /* 0x000000ff1d00720c */ /* 0x000fe40003f85270 */
[----:B------:R-:W-:-:S09]  /*6350*/  PRMT R43, R83, 0x8880, RZ ;  /* 0x00008880532b7816 */ /* 0x000fd200000000ff */
[----:B------:R-:W0:Y:S01]  /*6360*/  @P5 LDS.128 R12, [R38] ;  /* 0x00000000260c5984 */ /* 0x000e220000000c00 */
[----:B--23--:R-:W-:-:S04]  /*6370*/  @P5 LEA R36, P3, R16, R42, 0x1 ;  /* 0x0000002a10245211 */ /* 0x00cfc800078608ff */
[----:B----4-:R-:W-:Y:S02]  /*6380*/  @P5 LEA.HI.X R37, R16, R41, R17, 0x1, P3 ;  /* 0x0000002910255211 */ /* 0x010fe400018f0c11 */
[----:B------:R-:W-:-:S04]  /*6390*/  @P4 LEA R34, P3, R2, R42, 0x1 ;  /* 0x0000002a02224211 */ /* 0x000fc800078608ff */
[----:B------:R-:W-:Y:S02]  /*63a0*/  @P4 LEA.HI.X R35, R2, R41, R203, 0x1, P3 ;  /* 0x0000002902234211 */ /* 0x000fe400018f0ccb */
[----:B------:R-:W-:-:S13]  /*63b0*/  ISETP.NE.AND P3, PT, R10, RZ, PT ;  /* 0x000000ff0a00720c */ /* 0x000fda0003f65270 */
[----:B------:R-:W-:-:S04]  /*63c0*/  @P3 LEA R32, P6, R211, R42, 0x1 ;  /* 0x0000002ad3203211 */ /* 0x000fc800078c08ff */
[----:B------:R-:W-:Y:S01]  /*63d0*/  @P3 LEA.HI.X R33, R211, R41, R226, 0x1, P6 ;  /* 0x00000029d3213211 */ /* 0x000fe200030f0ce2 */
[----:B0-----:R0:W-:Y:S01]  /*63e0*/  @P5 ST.E.128 desc[UR60][R36.64], R12 ;  /* 0x0000000c24005985 */ /* 0x0011e2000c101d3c */
        /* <DEDUP_REMOVED lines=29> */
.L_x_1483:
[----:B------:R-:W-:Y:S05]  /*65c0*/  BSYNC B0 ;  /* 0x0000000000007941 */ /* 0x000fea0003800000 */
.L_x_1482:
[----:B------:R-:W-:Y:S01]  /*65d0*/  ISETP.GE.AND P3, PT, R94, 0x41, PT ;  /* 0x000000415e00780c */ /* 0x000fe20003f66270 */
[----:B------:R-:W0:Y:S01]  /*65e0*/  SHFL.IDX PT, R40, R40, 0x1, 0x1c1f ;  /* 0x003c1f0028287f89 */ /* 0x000e2200000e0000 */
[----:B------:R-:W-:Y:S03]  /*65f0*/  BSSY B0, `(.L_x_1484) ;  /* 0x000002c000007945 */ /* 0x000fe60003800000 */
[----:B------:R-:W0:Y:S08]  /*6600*/  SHFL.IDX PT, R39, R39, 0x1, 0x1c1f ;  /* 0x003c1f0027277f89 */ /* 0x000e3000000e0000 */
[----:B------:R-:W-:Y:S05]  /*6610*/  @!P3 BRA `(.L_x_1485) ;  /* 0x0000000000a4b947 */ /* 0x000fea0003800000 */
[----:B------:R-:W-:Y:S02]  /*6620*/  ISETP.NE.AND P5, PT, R62, RZ, PT ;  /* 0x000000ff3e00720c */ /* 0x000fe40003fa5270 */
[----:B------:R-:W-:Y:S02]  /*6630*/  ISETP.NE.AND P4, PT, R29, RZ, PT ;  /* 0x000000ff1d00720c */ /* 0x000fe40003f85270 */
[----:B----4-:R-:W-:-:S09]  /*6640*/  PRMT R41, R83, 0x8880, RZ ;  /* 0x0000888053297816 */ /* 0x010fd200000000ff */
[----:B0-----:R-:W0:Y:S01]  /*6650*/  @P5 LDS.128 R12, [R38+0x2000] ;  /* 0x00200000260c5984 */ /* 0x001e220000000c00 */
[----:B--2---:R-:W-:-:S04]  /*6660*/  @P5 LEA R36, P3, R16, R39, 0x1 ;  /* 0x0000002710245211 */ /* 0x004fc800078608ff */
[----:B------:R-:W-:Y:S02]  /*6670*/  @P5 LEA.HI.X R37, R16, R40, R17, 0x1, P3 ;  /* 0x0000002810255211 */ /* 0x000fe400018f0c11 */
[----:B------:R-:W-:-:S04]  /*6680*/  @P4 LEA R34, P3, R2, R39, 0x1 ;  /* 0x0000002702224211 */ /* 0x000fc800078608ff */
[----:B------:R-:W-:Y:S02]  /*6690*/  @P4 LEA.HI.X R35, R2, R40, R203, 0x1, P3 ;  /* 0x0000002802234211 */ /* 0x000fe400018f0ccb */
[----:B------:R-:W-:-:S13]  /*66a0*/  ISETP.NE.AND P3, PT, R10, RZ, PT ;  /* 0x000000ff0a00720c */ /* 0x000fda0003f65270 */
[----:B------:R-:W-:-:S04]  /*66b0*/  @P3 LEA R32, P6, R211, R39, 0x1 ;  /* 0x00000027d3203211 */ /* 0x000fc800078c08ff */
[----:B------:R-:W-:Y:S01]  /*66c0*/  @P3 LEA.HI.X R33, R211, R40, R226, 0x1, P6 ;  /* 0x00000028d3213211 */ /* 0x000fe200030f0ce2 */
[----:B0-----:R0:W-:Y:S01]  /*66d0*/  @P5 ST.E.128 desc[UR60][R36.64], R12 ;  /* 0x0000000c24005985 */ /* 0x0011e2000c101d3c */
        /* <DEDUP_REMOVED lines=29> */
.L_x_1485:
[----:B------:R-:W-:Y:S05]  /*68b0*/  BSYNC B0 ;  /* 0x0000000000007941 */ /* 0x000fea0003800000 */
.L_x_1484:
[----:B------:R-:W5:Y:S01]  /*68c0*/  LDL R11, [R1] ;  /* 0x00000000010b7983 */ /* 0x000f620000100800 */
[----:B-1----:R-:W-:Y:S02]  /*68d0*/  @!P2 VIADD R0, R0, 0x324c0 ;  /* 0x000324c00000a836 */ /* 0x002fe40000000000 */
[----:B------:R-:W-:Y:S01]  /*68e0*/  VIADD R18, R18, 0x1 ;  /* 0x0000000112127836 */ /* 0x000fe20000000000 */
[----:B------:R-:W-:Y:S01]  /*68f0*/  @!PT LDS RZ, [RZ] ;  /* 0x00000000fffff984 */ /* 0x000fe20000000800 */
[----:B------:R-:W-:Y:S01]  /*6900*/  @!PT LDS RZ, [RZ] ;  /* 0x00000000fffff984 */ /* 0x000fe20000000800 */
[----:B------:R-:W-:Y:S01]  /*6910*/  @!PT LDS RZ, [RZ] ;  /* 0x00000000fffff984 */ /* 0x000fe20000000800 */
[----:B------:R-:W-:Y:S01]  /*6920*/  @!PT LDS RZ, [RZ] ;  /* 0x00000000fffff984 */ /* 0x000fe20000000800 */
[----:B------:R1:W-:Y:S06]  /*6930*/  MEMBAR.ALL.CTA ;  /* 0x0000000000007992 */ /* 0x0003ec0000008000 */
[----:B-1----:R-:W1:Y:S01]  /*6940*/  FENCE.VIEW.ASYNC.S ;  /* 0x00000000000073c6 */ /* 0x002e620000000000 */
[----:B------:R-:W-:Y:S01]  /*6950*/  @!P2 PRMT R0, RZ, 0x654, R0 ;  /* 0x00000654ff00a816 */ /* 0x000fe20000000000 */
[----:B-1----:R1:W-:Y:S06]  /*6960*/  BAR.SYNC.DEFER_BLOCKING R87, 0x80 ;  /* 0x000200570000751d */ /* 0x0023ec0000010000 */
[----:B------:R1:W-:Y:S01]  /*6970*/  @!P2 SYNCS.ARRIVE.TRANS64.RED.A1T0 RZ, [R0+URZ], RZ ;  /* 0x000000ff00ffa9a7 */ /* 0x0003e2000810043f */
[----:B------:R-:W-:-:S04]  /*6980*/  ISETP.NE.AND P2, PT, R18, 0x2, PT ;  /* 0x000000021200780c */ /* 0x000fc80003f45270 */
[----:B------:R-:W-:Y:S02]  /*6990*/  SEL R18, R18, RZ, P2 ;  /* 0x000000ff12127207 */ /* 0x000fe40001000000 */
[----:B-----5:R-:W-:Y:S02]  /*69a0*/  LOP3.LUT P3, RZ, R11, 0x2, RZ, 0xc0, !PT ;  /* 0x000000020bff7812 */ /* 0x020fe4000786c0ff */
[----:B------:R-:W-:-:S04]  /*69b0*/  SEL R11, RZ, 0x1, P2 ;  /* 0x00000001ff0b7807 */ /* 0x000fc80001000000 */
[----:B------:R-:W-:-:S07]  /*69c0*/  LOP3.LUT R204, R204, R11, RZ, 0x3c, !PT ;  /* 0x0000000bcccc7212 */ /* 0x000fce00078e3cff */
[----:B-1----:R-:W-:Y:S05]  /*69d0*/  @P3 BRA `(.L_x_1486) ;  /* 0xffffffc000e43947 */ /* 0x002fea000383ffff */
[----:B0-----:R-:W0:Y:S01]  /*69e0*/  S2R R12, SR_TID.X ;  /* 0x00000000000c7919 */ /* 0x001e220000002100 */
[----:B------:R-:W-:Y:S02]  /*69f0*/  PLOP3.LUT P0, PT, PT, PT, PT, 0x8, 0x0 ;  /* 0x000000000000781c */ /* 0x000fe40003f0e170 */
[----:B0-----:R-:W-:-:S04]  /*6a00*/  SHF.R.U32.HI R12, RZ, 0x7, R12 ;  /* 0x00000007ff0c7819 */ /* 0x001fc8000001160c */
[----:B------:R-:W-:-:S13]  /*6a10*/  ISETP.NE.AND P3, PT, R12, 0x1, PT ;  /* 0x000000010c00780c */ /* 0x000fda0003f65270 */
[----:B------:R-:W-:Y:S05]  /*6a20*/  @!P3 WARPSYNC.ALL ;  /* 0x000000000000b948 */ /* 0x000fea0003800000 */
[----:B------:R-:W-:Y:S06]  /*6a30*/  @!P3 BAR.ARV 0x9, 0x100 ;  /* 0x024400000000bb1d */ /* 0x000fec0000002000 */
.L_x_1428:
[----:B------:R-:W-:Y:S01]  /*6a40*/  IMAD.MOV.U32 R3, RZ, RZ, RZ ;  /* 0x000000ffff037224 */ /* 0x000fe200078e00ff */
[----:B------:R-:W-:Y:S06]  /*6a50*/  @P0 BRA `(.L_x_1487) ;  /* 0x00000000000c0947 */ /* 0x000fec0003800000 */
[----:B------:R-:W1:Y:S01]  /*6a60*/  FENCE.VIEW.ASYNC.G ;  /* 0x00000000000073c6 */ /* 0x000e620000000100 */
[----:B------:R-:W-:Y:S05]  /*6a70*/  WARPSYNC.ALL ;  /* 0x0000000000007948 */ /* 0x000fea0003800000 */
[----:B-1----:R-:W-:Y:S06]  /*6a80*/  BAR.ARV 0xc, 0x180 ;  /* 0x0306000000007b1d */ /* 0x002fec0000002000 */
.L_x_1487:
[----:B------:R-:W2:Y:S01]  /*6a90*/  LDL R0, [R1] ;  /* 0x0000000001007983 */ /* 0x000ea20000100800 */
[----:B------:R-:W-:Y:S01]  /*6aa0*/  BSSY B0, `(.L_x_1488) ;  /* 0x0000021000007945 */ /* 0x000fe20003800000 */
[----:B--2---:R-:W-:-:S13]  /*6ab0*/  LOP3.LUT P0, RZ, R0, 0x8, RZ, 0xc0, !PT ;  /* 0x0000000800ff7812 */ /* 0x004fda000780c0ff */
[----:B------:R-:W-:Y:S05]  /*6ac0*/  @!P0 BRA `(.L_x_1489) ;  /* 0x0000000000788947 */ /* 0x000fea0003800000 */
[----:B------:R-:W2:Y:S01]  /*6ad0*/  LDL R0, [R1+0x64] ;  /* 0x0000640001007983 */ /* 0x000ea20000100800 */
[----:B------:R-:W-:Y:S01]  /*6ae0*/  ULDC UR4, c[0x0][0xae8] ;  /* 0x0002ba0000047ab9 */ /* 0x000fe20000000800 */
[----:B--2---:R-:W-:-:S04]  /*6af0*/  ISETP.NE.AND P0, PT, R0, RZ, PT ;  /* 0x000000ff0000720c */ /* 0x004fc80003f05270 */
        /* <DEDUP_REMOVED lines=27> */
.L_x_1489:
[----:B------:R-:W-:Y:S05]  /*6cb0*/  BSYNC B0 ;  /* 0x0000000000007941 */ /* 0x000fea0003800000 */
.L_x_1488:
[----:B------:R-:W2:Y:S01]  /*6cc0*/  LDL R0, [R1+0x7c] ;  /* 0x00007c0001007983 */ /* 0x000ea20000100800 */
[----:B------:R-:W-:Y:S02]  /*6cd0*/  PLOP3.LUT P0, PT, PT, PT, PT, 0x80, 0x0 ;  /* 0x000000000000781c */ /* 0x000fe40003f0f070 */
        /* <DEDUP_REMOVED lines=50> */
[----:B0-----:R-:W-:Y:S02]  /*7000*/  CS2R R4, SRZ ;  /* 0x0000000000047805 */ /* 0x001fe4000001ff00 */
[----:B------:R-:W-:Y:S02]  /*7010*/  CS2R R24, SRZ ;  /* 0x0000000000187805 */ /* 0x000fe4000001ff00 */
[----:B------:R-:W-:-:S02]  /*7020*/  CS2R R46, SRZ ;  /* 0x00000000002e7805 */ /* 0x000fc4000001ff00 */
[----:B------:R-:W-:Y:S02]  /*7030*/  CS2R R44, SRZ ;  /* 0x00000000002c7805 */ /* 0x000fe4000001ff00 */
[----:B---3--:R-:W-:Y:S02]  /*7040*/  CS2R R42, SRZ ;  /* 0x00000000002a7805 */ /* 0x008fe4000001ff00 */
        /* <DEDUP_REMOVED lines=9> */
[----:B--2---:R-:W-:-:S05]  /*70e0*/  IMAD R0, R0, R3, RZ ;  /* 0x0000000300007224 */ /* 0x004fca00078e02ff */
[----:B------:R0:W-:Y:S01]  /*70f0*/  STL [R1+0x3c], R0 ;  /* 0x00003c0001007387 */ /* 0x0001e20000100800 */
[----:B------:R-:W-:Y:S02]  /*7100*/  VIADDMNMX R176, R0, R3, R86, PT ;  /* 0x0000000300b07246 */ /* 0x000fe40003800156 */
[----:B------:R-:W-:Y:S02]  /*7110*/  CS2R R86, SRZ ;  /* 0x0000000000567805 */ /* 0x000fe4000001ff00 */
        /* <DEDUP_REMOVED lines=10> */
.L_x_1735:
        /* <DEDUP_REMOVED lines=26> */
.L_x_1493:
[----:B------:R-:W-:Y:S05]  /*7360*/  BSYNC B6 ;  /* 0x0000000000067941 */ /* 0x000fea0003800000 */
.L_x_1492:
        /* <DEDUP_REMOVED lines=13> */
.L_x_1497:
[----:B--2---:R2:W3:Y:S02]  /*7440*/  SYNCS.PHASECHK.TRANS64.TRYWAIT P0, [R19+URZ+0x32400], R0 ;  /* 0x03240000130075a7 */ /* 0x0044e4000800017f */
[----:B---3--:R-:W-:Y:S05]  /*7450*/  @!P0 NANOSLEEP.SYNCS 0x989680 ;  /* 0x009896800000895d */ /* 0x008fea0003900000 */
[----:B------:R-:W3:Y:S02]  /*7460*/  @!P0 SYNCS.PHASECHK.TRANS64 P0, [R19+URZ+0x32400], R0 ;  /* 0x03240000130085a7 */ /* 0x000ee4000800007f */
[----:B---3--:R-:W-:Y:S05]  /*7470*/  @!P0 BRA `(.L_x_1497) ;  /* 0xfffffffc00f08947 */ /* 0x008fea000383ffff */
.L_x_1496:
[----:B------:R-:W-:Y:S05]  /*7480*/  BSYNC B0 ;  /* 0x0000000000007941 */ /* 0x000fea0003800000 */
.L_x_1495:
[----:B------:R-:W-:Y:S05]  /*7490*/  BRA `(.L_x_1498) ;  /* 0x0000002000d87947 */ /* 0x000fea0003800000 */
.L_x_1494:
        /* <DEDUP_REMOVED lines=36> */
.L_x_1500:
[----:B------:R-:W-:Y:S05]  /*76e0*/  BSYNC B6 ;  /* 0x0000000000067941 */ /* 0x000fea0003800000 */
.L_x_1499:
        /* <DEDUP_REMOVED lines=16> */
.L_x_1741:
        /* <DEDUP_REMOVED lines=38> */
.L_x_1505:
[----:B------:R-:W-:Y:S05]  /*7a50*/  BSYNC B1 ;  /* 0x0000000000017941 */ /* 0x000fea0003800000 */
.L_x_1504:
[----:B------:R-:W4:Y:S01]  /*7a60*/  LDL R31, [R1+0x58] ;  /* 0x00005800011f7983 */ /* 0x000f220000100800 */
[----:B------:R-:W1:Y:S01]  /*7a70*/  SYNCS.PHASECHK.TRANS64.TRYWAIT P0, [R19+URZ+0x32400], R26 ;  /* 0x0324001a130075a7 */ /* 0x000e62000800017f */
[----:B--2---:R-:W-:Y:S01]  /*7a80*/  LOP3.LUT R0, R27, 0x18, R16, 0xf8, !PT ;  /* 0x000000181b007812 */ /* 0x004fe200078ef810 */
[----:B0----5:R-:W-:Y:S01]  /*7a90*/  IMAD.MOV.U32 R15, RZ, RZ, R8 ;  /* 0x000000ffff0f7224 */ /* 0x021fe200078e0008 */
[----:B------:R-:W-:Y:S01]  /*7aa0*/  SHF.R.U32.HI R27, RZ, 0x3, R27 ;  /* 0x00000003ff1b7819 */ /* 0x000fe2000001161b */
[----:B---3--:R-:W-:Y:S01]  /*7ab0*/  IMAD R21, R49, -0x80, R154 ;  /* 0xffffff8031157824 */ /* 0x008fe200078e029a */
[--C-:B------:R-:W-:Y:S01]  /*7ac0*/  SHF.R.U64 R12, R8, 0x10, R9.reuse ;  /* 0x00000010080c7819 */ /* 0x100fe20000001209 */
[--C-:B------:R-:W-:Y:S01]  /*7ad0*/  IMAD.MOV.U32 R14, RZ, RZ, R9.reuse ;  /* 0x000000ffff0e7224 */ /* 0x100fe200078e0009 */
[----:B------:R-:W-:Y:S01]  /*7ae0*/  LOP3.LUT R30, R0, R27, RZ, 0x3c, !PT ;  /* 0x0000001b001e7212 */ /* 0x000fe200078e3cff */
[----:B------:R-:W-:Y:S01]  /*7af0*/  IMAD.MOV.U32 R8, RZ, RZ, R10 ;  /* 0x000000ffff087224 */ /* 0x000fe200078e000a */
[----:B------:R-:W-:Y:S01]  /*7b00*/  SHF.R.U32.HI R29, RZ, 0x10, R9 ;  /* 0x00000010ff1d7819 */ /* 0x000fe20000011609 */
[--C-:B------:R-:W-:Y:S01]  /*7b10*/  IMAD.MOV.U32 R9, RZ, RZ, R11.reuse ;  /* 0x000000ffff097224 */ /* 0x100fe200078e000b */
[--C-:B------:R-:W-:Y:S01]  /*7b20*/  SHF.R.U32.HI R0, RZ, 0x10, R11.reuse ;  /* 0x00000010ff007819 */ /* 0x100fe2000001160b */
[----:B------:R-:W-:Y:S01]  /*7b30*/  IMAD.MOV.U32 R20, RZ, RZ, R6 ;  /* 0x000000ffff147224 */ /* 0x000fe200078e0006 */
[----:B------:R-:W-:Y:S01]  /*7b40*/  PRMT R15, R15, 0x5410, R12 ;  /* 0x000054100f0f7816 */ /* 0x000fe2000000000c */
[----:B------:R-:W-:Y:S01]  /*7b50*/  BSSY B1, `(.L_x_1506) ;  /* 0x0000015000017945 */ /* 0x000fe20003800000 */
[----:B------:R-:W-:Y:S01]  /*7b60*/  SHF.R.U64 R27, R10, 0x10, R11 ;  /* 0x000000100a1b7819 */ /* 0x000fe2000000120b */
[--C-:B------:R-:W-:Y:S01]  /*7b70*/  IMAD.MOV.U32 R13, RZ, RZ, R7.reuse ;  /* 0x000000ffff0d7224 */ /* 0x100fe200078e0007 */
[----:B----4-:R-:W-:Y:S01]  /*7b80*/  SHF.R.U64 R25, R6, 0x10, R7 ;  /* 0x0000001006197819 */ /* 0x010fe20000001207 */
[----:B------:R-:W-:Y:S01]  /*7b90*/  IMAD.MOV.U32 R10, RZ, RZ, R4 ;  /* 0x000000ffff0a7224 */ /* 0x000fe200078e0004 */
[----:B------:R-:W-:Y:S01]  /*7ba0*/  VIMNMX R21, R21, 0x80, PT ;  /* 0x0000008015157848 */ /* 0x000fe20003fe0100 */
[----:B------:R-:W-:Y:S01]  /*7bb0*/  IMAD.MOV.U32 R11, RZ, RZ, R5 ;  /* 0x000000ffff0b7224 */ /* 0x000fe200078e0005 */
[----:B------:R-:W-:-:S02]  /*7bc0*/  SHF.R.U32.HI R28, RZ, 0x10, R7 ;  /* 0x00000010ff1c7819 */ /* 0x000fc40000011607 */
[--C-:B------:R-:W-:Y:S02]  /*7bd0*/  SHF.R.U64 R7, R4, 0x10, R5.reuse ;  /* 0x0000001004077819 */ /* 0x100fe40000001205 */
[----:B------:R-:W-:Y:S02]  /*7be0*/  PRMT R9, R9, 0x5410, R0 ;  /* 0x0000541009097816 */ /* 0x000fe40000000000 */
[----:B------:R-:W-:Y:S02]  /*7bf0*/  LOP3.LUT P2, RZ, R32, 0x4, RZ, 0xc0, !PT ;  /* 0x0000000420ff7812 */ /* 0x000fe4000784c0ff */
[----:B------:R-:W-:Y:S02]  /*7c00*/  SHF.R.U32.HI R6, RZ, 0x10, R5 ;  /* 0x00000010ff067819 */ /* 0x000fe40000011605 */
        /* <DEDUP_REMOVED lines=9> */
.L_x_1742:
[----:B------:R-:W-:Y:S05]  /*7ca0*/  BSYNC B1 ;  /* 0x0000000000017941 */ /* 0x000fea0003800000 */
.L_x_1506:
        /* <DEDUP_REMOVED lines=18> */
[C---:B0-----:R-:W-:Y:S01]  /*7dd0*/  IMAD.U32 R26, R5.reuse, 0x10000, RZ ;  /* 0x00010000051a7824 */ /* 0x041fe200078e00ff */
[----:B------:R-:W-:Y:S01]  /*7de0*/  LOP3.LUT R5, R5, 0xffff0000, RZ, 0xc0, !PT ;  /* 0xffff000005057812 */ /* 0x000fe200078ec0ff */
[C---:B------:R-:W-:Y:S01]  /*7df0*/  IMAD.U32 R27, R6.reuse, 0x10000, RZ ;  /* 0x00010000061b7824 */ /* 0x040fe200078e00ff */
[----:B------:R-:W-:Y:S01]  /*7e00*/  LOP3.LUT R6, R6, 0xffff0000, RZ, 0xc0, !PT ;  /* 0xffff000006067812 */ /* 0x000fe200078ec0ff */
[C---:B------:R-:W-:Y:S01]  /*7e10*/  FMUL.FTZ R34, R4.reuse, R31 ;  /* 0x0000001f04227220 */ /* 0x040fe20000410000 */
[----:B------:R-:W-:Y:S01]  /*7e20*/  FMUL.FTZ R4, R4, R29 ;  /* 0x0000001d04047220 */ /* 0x000fe20000410000 */
[----:B------:R-:W-:-:S02]  /*7e30*/  IMAD.U32 R28, R7, 0x10000, RZ ;  /* 0x00010000071c7824 */ /* 0x000fc400078e00ff */
[----:B------:R-:W-:Y:S01]  /*7e40*/  FMUL.FTZ R33, R5, R32 ;  /* 0x0000002005217220 */ /* 0x000fe20000410000 */
[----:B------:R-:W-:Y:S01]  /*7e50*/  FFMA.FTZ R34, R25, R29, -R34 ;  /* 0x0000001d19227223 */ /* 0x000fe20000010822 */
[-C--:B------:R-:W-:Y:S01]  /*7e60*/  FMUL.FTZ R35, R5, R30.reuse ;  /* 0x0000001e05237220 */ /* 0x080fe20000410000 */
[----:B------:R-:W-:Y:S01]  /*7e70*/  LOP3.LUT R7, R7, 0xffff0000, RZ, 0xc0, !PT ;  /* 0xffff000007077812 */ /* 0x000fe200078ec0ff */
[----:B------:R-:W-:Y:S01]  /*7e80*/  FFMA.FTZ R31, R25, R31, R4 ;  /* 0x0000001f191f7223 */ /* 0x000fe20000010004 */
        /* <DEDUP_REMOVED lines=9> */
[----:B------:R-:W-:Y:S01]  /*7f20*/  FMUL.FTZ R36, R7, R5 ;  /* 0x0000000507247220 */ /* 0x000fe20000410000 */
        /* <DEDUP_REMOVED lines=9> */
.L_x_1511:
[----:B------:R-:W-:Y:S05]  /*7fc0*/  BSYNC B2 ;  /* 0x0000000000027941 */ /* 0x000fea0003800000 */
.L_x_1510:
[----:B------:R-:W-:Y:S05]  /*7fd0*/  @P1 BRA `(.L_x_1509) ;  /* 0x0000000000981947 */ /* 0x000fea0003800000 */
[----:B-1----:R-:W1:Y:S01]  /*7fe0*/  LDS.128 R4, [R0] ;  /* 0x0000000000047984 */ /* 0x002e620000000c00 */
[----:B------:R-:W-:Y:S01]  /*7ff0*/  IMAD.U32 R31, R10, 0x10000, RZ ;  /* 0x000100000a1f7824 */ /* 0x000fe200078e00ff */
        /* <DEDUP_REMOVED lines=36> */
.L_x_1509:
[----:B------:R-:W-:Y:S05]  /*8240*/  BSYNC B1 ;  /* 0x0000000000017941 */ /* 0x000fea0003800000 */
.L_x_1508:
        /* <DEDUP_REMOVED lines=12> */
[----:B------:R-:W-:Y:S02]  /*8310*/  LOP3.LUT R29, R15, 0xffff0000, RZ, 0xc0, !PT ;  /* 0xffff00000f1d7812 */ /* 0x000fe400078ec0ff */
[----:B------:R-:W-:Y:S01]  /*8320*/  LOP3.LUT R32, R13, 0xffff0000, RZ, 0xc0, !PT ;  /* 0xffff00000d207812 */ /* 0x000fe200078ec0ff */
[C---:B-1----:R-:W-:Y:S01]  /*8330*/  IMAD.U32 R21, R4.reuse, 0x10000, RZ ;  /* 0x0001000004157824 */ /* 0x042fe200078e00ff */
[----:B------:R-:W-:Y:S01]  /*8340*/  LOP3.LUT R4, R4, 0xffff0000, RZ, 0xc0, !PT ;  /* 0xffff000004047812 */ /* 0x000fe200078ec0ff */
[C---:B------:R-:W-:Y:S01]  /*8350*/  IMAD.U32 R25, R5.reuse, 0x10000, RZ ;  /* 0x0001000005197824 */ /* 0x040fe200078e00ff */
[----:B------:R-:W-:Y:S01]  /*8360*/  LOP3.LUT R5, R5, 0xffff0000, RZ, 0xc0, !PT ;  /* 0xffff000005057812 */ /* 0x000fe200078ec0ff */
[C---:B------:R-:W-:Y:S01]  /*8370*/  IMAD.U32 R15, R6.reuse, 0x10000, RZ ;  /* 0x00010000060f7824 */ /* 0x040fe200078e00ff */
[----:B------:R-:W-:Y:S01]  /*8380*/  LOP3.LUT R6, R6, 0xffff0000, RZ, 0xc0, !PT ;  /* 0xffff000006067812 */ /* 0x000fe200078ec0ff */
[-C--:B0-----:R-:W-:Y:S01]  /*8390*/  FMUL.FTZ R26, R31, R4.reuse ;  /* 0x000000041f1a7220 */ /* 0x081fe20000410000 */
[----:B------:R-:W-:Y:S01]  /*83a0*/  FMUL.FTZ R28, R27, R4 ;  /* 0x000000041b1c7220 */ /* 0x000fe20000410000 */
[----:B------:R-:W-:Y:S01]  /*83b0*/  FMUL.FTZ R30, R33, R5 ;  /* 0x00000005211e7220 */ /* 0x000fe20000410000 */
[----:B------:R-:W-:-:S02]  /*83c0*/  IMAD.U32 R20, R7, 0x10000, RZ ;  /* 0x0001000007147824 */ /* 0x000fc400078e00ff */
[----:B------:R-:W-:Y:S01]  /*83d0*/  FFMA.FTZ R4, R27, R21, -R26 ;  /* 0x000000151b047223 */ /* 0x000fe2000001081a */
[C---:B------:R-:W-:Y:S01]  /*83e0*/  FMUL.FTZ R26, R29.reuse, R5 ;  /* 0x000000051d1a7220 */ /* 0x040fe20000410000 */
[----:B------:R-:W-:Y:S01]  /*83f0*/  FFMA.FTZ R5, R29, R25, -R30 ;  /* 0x000000191d057223 */ /* 0x000fe2000001081e */
[----:B------:R-:W-:Y:S01]  /*8400*/  LOP3.LUT R7, R7, 0xffff0000, RZ, 0xc0, !PT ;  /* 0xffff000007077812 */ /* 0x000fe200078ec0ff */
[C---:B------:R-:W-:Y:S01]  /*8410*/  IMAD.U32 R27, R14.reuse, 0x10000, RZ ;  /* 0x000100000e1b7824 */ /* 0x040fe200078e00ff */
[----:B------:R-:W-:Y:S01]  /*8420*/  SHF.L.U32 R29, R13, 0x10, RZ ;  /* 0x000000100d1d7819 */ /* 0x000fe200000006ff */
[----:B------:R-:W-:Y:S01]  /*8430*/  FFMA.FTZ R21, R31, R21, R28 ;  /* 0x000000151f157223 */ /* 0x000fe2000001001c */
[----:B------:R-:W-:Y:S01]  /*8440*/  LOP3.LUT R30, R14, 0xffff0000, RZ, 0xc0, !PT ;  /* 0xffff00000e1e7812 */ /* 0x000fe200078ec0ff */
[----:B------:R-:W-:Y:S01]  /*8450*/  FFMA.FTZ R26, R33, R25, R26 ;  /* 0x00000019211a7223 */ /* 0x000fe2000001001a */
[-C--:B------:R-:W-:Y:S01]  /*8460*/  FMUL.FTZ R13, R32, R7.reuse ;  /* 0x00000007200d7220 */ /* 0x080fe20000410000 */
[-C--:B------:R-:W-:Y:S01]  /*8470*/  FMUL.FTZ R14, R29, R6.reuse ;  /* 0x000000061d0e7220 */ /* 0x080fe20000410000 */
[C---:B------:R-:W-:Y:S01]  /*8480*/  FMUL.FTZ R28, R27.reuse, R6 ;  /* 0x000000061b1c7220 */ /* 0x040fe20000410000 */
[C---:B------:R-:W-:Y:S01]  /*8490*/  FMUL.FTZ R25, R30.reuse, R7 ;  /* 0x000000071e197220 */ /* 0x040fe20000410000 */
[-C--:B------:R-:W-:Y:S01]  /*84a0*/  FFMA.FTZ R7, R30, R20.reuse, -R13 ;  /* 0x000000141e077223 */ /* 0x080fe2000001080d */
[-C--:B------:R-:W-:Y:S01]  /*84b0*/  FFMA.FTZ R6, R27, R15.reuse, -R14 ;  /* 0x0000000f1b067223 */ /* 0x080fe2000001080e */
[----:B------:R-:W-:Y:S01]  /*84c0*/  FFMA.FTZ R15, R29, R15, R28 ;  /* 0x0000000f1d0f7223 */ /* 0x000fe2000001001c */
[----:B------:R-:W-:Y:S01]  /*84d0*/  FFMA.FTZ R20, R32, R20, R25 ;  /* 0x0000001420147223 */ /* 0x000fe20000010019 */
[----:B------:R-:W-:-:S02]  /*84e0*/  F2FP.BF16.F32.PACK_AB R4, R21, R4 ;  /* 0x000000041504723e */ /* 0x000fc400000010ff */
[----:B------:R-:W-:Y:S02]  /*84f0*/  F2FP.BF16.F32.PACK_AB R5, R26, R5 ;  /* 0x000000051a05723e */ /* 0x000fe400000010ff */
[----:B------:R-:W-:Y:S02]  /*8500*/  F2FP.BF16.F32.PACK_AB R6, R15, R6 ;  /* 0x000000060f06723e */ /* 0x000fe400000010ff */
[----:B------:R-:W-:-:S05]  /*8510*/  F2FP.BF16.F32.PACK_AB R7, R20, R7 ;  /* 0x000000071407723e */ /* 0x000fca00000010ff */
[----:B------:R1:W-:Y:S02]  /*8520*/  STS.128 [R12+0x1a400], R4 ;  /* 0x01a400040c007388 */ /* 0x0003e40000000c00 */
.L_x_1514:
[----:B------:R-:W-:Y:S05]  /*8530*/  BSYNC B1 ;  /* 0x0000000000017941 */ /* 0x000fea0003800000 */
.L_x_1513:
[----:B------:R-:W-:Y:S05]  /*8540*/  @P1 BRA `(.L_x_1512) ;  /* 0x0000001000881947 */ /* 0x000fea0003800000 */
[----:B-1----:R-:W1:Y:S01]  /*8550*/  LDS.128 R4, [R0+0x2000] ;  /* 0x0020000000047984 */ /* 0x002e620000000c00 */
[----:B------:R-:W-:Y:S01]  /*8560*/  IMAD.U32 R20, R8, 0x10000, RZ ;  /* 0x0001000008147824 */ /* 0x000fe200078e00ff */
[C---:B------:R-:W-:Y:S01]  /*8570*/  LOP3.LUT R27, R10.reuse, 0xffff0000, RZ, 0xc0, !PT ;  /* 0xffff00000a1b7812 */ /* 0x040fe200078ec0ff */
[----:B0-----:R-:W-:Y:S01]  /*8580*/  IMAD.U32 R26, R10, 0x10000, RZ ;  /* 0x000100000a1a7824 */ /* 0x001fe200078e00ff */
        /* <DEDUP_REMOVED lines=16> */
[-C--:B------:R-:W-:Y:S01]  /*8690*/  FFMA.FTZ R5, R25, R13.reuse, -R14 ;  /* 0x0000000d19057223 */ /* 0x080fe2000001080e */
[----:B------:R-:W-:Y:S01]  /*86a0*/  LOP3.LUT R20, R9, 0xffff0000, RZ, 0xc0, !PT ;  /* 0xffff000009147812 */ /* 0x000fe200078ec0ff */
[----:B------:R-:W-:Y:S02]  /*86b0*/  IMAD.U32 R26, R11, 0x10000, RZ ;  /* 0x000100000b1a7824 */ /* 0x000fe400078e00ff */
[----:B------:R-:W-:Y:S01]  /*86c0*/  FFMA.FTZ R12, R27, R13, R12 ;  /* 0x0000000d1b0c7223 */ /* 0x000fe2000001000c */
[----:B------:R-:W-:Y:S02]  /*86d0*/  IMAD.U32 R14, R9, 0x10000, RZ ;  /* 0x00010000090e7824 */ /* 0x000fe400078e00ff */
[-C--:B------:R-:W-:Y:S01]  /*86e0*/  FMUL.FTZ R13, R28, R7.reuse ;  /* 0x000000071c0d7220 */ /* 0x080fe20000410000 */
[-C--:B------:R-:W-:Y:S01]  /*86f0*/  FMUL.FTZ R9, R26, R6.reuse ;  /* 0x000000061a097220 */ /* 0x080fe20000410000 */
        /* <DEDUP_REMOVED lines=12> */
.L_x_1502:
[----:B------:R-:W-:-:S03]  /*87c0*/  UMOV UR4, 0xffffffff ;  /* 0xffffffff00047882 */ /* 0x000fc60000000000 */
[----:B------:R-:W-:Y:S05]  /*87d0*/  BRA.DIV UR4, `(.L_x_1515) ;  /* 0x0000015204347947 */ /* 0x000fea000b800000 */
[----:B------:R1:W2:Y:S04]  /*87e0*/  SHFL.IDX PT, R0, R27, RZ, 0x1c1f ;  /* 0x001c1fff1b007589 */ /* 0x0002a800000e0000 */
[----:B------:R1:W3:Y:S04]  /*87f0*/  SHFL.IDX PT, R20, R26, RZ, 0x1c1f ;  /* 0x001c1fff1a147589 */ /* 0x0002e800000e0000 */
[----:B------:R1:W4:Y:S04]  /*8800*/  SHFL.IDX PT, R21, R25, RZ, 0x1c1f ;  /* 0x001c1fff19157589 */ /* 0x00032800000e0000 */
[----:B------:R1:W0:Y:S02]  /*8810*/  SHFL.IDX PT, R14, R28, RZ, 0x1c1f ;  /* 0x001c1fff1c0e7589 */ /* 0x00022400000e0000 */
.L_x_1748:
[----:B------:R-:W5:Y:S01]  /*8820*/  LDL R5, [R1+0x74] ;  /* 0x0000740001057983 */ /* 0x000f620000100800 */
[----:B------:R-:W-:Y:S01]  /*8830*/  ULDC UR4, c[0x0][0x448] ;  /* 0x0001120000047ab9 */ /* 0x000fe20000000800 */
[----:B-1----:R-:W1:Y:S01]  /*8840*/  LDC R25, c[0x0][0x3f4] ;  /* 0x0000fd00ff197b82 */ /* 0x002e620000000800 */
[----:B------:R-:W-:Y:S01]  /*8850*/  IMAD R154, R154, UR4, RZ ;  /* 0x000000049a9a7c24 */ /* 0x000fe2000f8e02ff */
[----:B------:R-:W-:Y:S01]  /*8860*/  BSSY B1, `(.L_x_1516) ;  /* 0x0000017000017945 */ /* 0x000fe20003800000 */
[----:B------:R-:W-:Y:S02]  /*8870*/  CS2R R6, SRZ ;  /* 0x0000000000067805 */ /* 0x000fe4000001ff00 */
[----:B------:R-:W-:Y:S02]  /*8880*/  CS2R R10, SRZ ;  /* 0x00000000000a7805 */ /* 0x000fe4000001ff00 */
[----:B------:R-:W-:Y:S02]  /*8890*/  CS2R R8, SRZ ;  /* 0x0000000000087805 */ /* 0x000fe4000001ff00 */
[----:B------:R-:W-:-:S02]  /*88a0*/  ISETP.GE.AND P0, PT, R3, R154, PT ;  /* 0x0000009a0300720c */ /* 0x000fc40003f06270 */
[----:B-----5:R-:W-:-:S04]  /*88b0*/  LEA.HI R4, R5, R5, RZ, 0x1 ;  /* 0x0000000505047211 */ /* 0x020fc800078f08ff */
[----:B------:R-:W-:-:S05]  /*88c0*/  LOP3.LUT R4, R4, 0xfffffffe, RZ, 0xc0, !PT ;  /* 0xfffffffe04047812 */ /* 0x000fca00078ec0ff */
[----:B------:R-:W-:Y:S01]  /*88d0*/  IMAD.IADD R3, R5, 0x1, -R4 ;  /* 0x0000000105037824 */ /* 0x000fe200078e0a04 */
[----:B------:R-:W-:-:S04]  /*88e0*/  CS2R R4, SRZ ;  /* 0x0000000000047805 */ /* 0x000fc8000001ff00 */
[----:B------:R-:W-:Y:S01]  /*88f0*/  SHF.L.U32 R28, R3, 0x1f, RZ ;  /* 0x0000001f031c7819 */ /* 0x000fe200000006ff */
[----:B-1----:R-:W-:Y:S06]  /*8900*/  @P0 BRA `(.L_x_1517) ;  /* 0x0000000000300947 */ /* 0x002fec0003800000 */
[----:B------:R-:W-:Y:S01]  /*8910*/  ULDC UR4, c[0x0][0x3f4] ;  /* 0x0000fd0000047ab9 */ /* 0x000fe20000000800 */
[C---:B------:R-:W-:Y:S01]  /*8920*/  IMAD.SHL.U32 R15, R16.reuse, 0x2, RZ ;  /* 0x00000002100f7824 */ /* 0x040fe200078e00ff */
[C---:B------:R-:W-:Y:S02]  /*8930*/  ISETP.GE.AND P2, PT, R16.reuse, UR4, PT ;  /* 0x0000000410007c0c */ /* 0x040fe4000bf46270 */
[----:B------:R-:W-:Y:S02]  /*8940*/  SHF.L.U64.HI R6, R16, 0x1, R17 ;  /* 0x0000000110067819 */ /* 0x000fe40000010211 */
[-C--:B---3--:R-:W-:Y:S02]  /*8950*/  IADD3 R12, P0, R20, R15.reuse, RZ ;  /* 0x0000000f140c7210 */ /* 0x088fe40007f1e0ff */
[----:B0-----:R-:W-:-:S03]  /*8960*/  IADD3 R14, P1, R14, R15, RZ ;  /* 0x0000000f0e0e7210 */ /* 0x001fc60007f3e0ff */
[--C-:B--2---:R-:W-:Y:S02]  /*8970*/  IMAD.X R13, R0, 0x1, R6.reuse, P0 ;  /* 0x00000001000d7824 */ /* 0x104fe400000e0606 */
[----:B----4-:R-:W-:Y:S01]  /*8980*/  IMAD.X R15, R21, 0x1, R6, P1 ;  /* 0x00000001150f7824 */ /* 0x010fe200008e0606 */
[----:B------:R-:W-:Y:S01]  /*8990*/  CS2R R6, SRZ ;  /* 0x0000000000067805 */ /* 0x000fe2000001ff00 */
[----:B------:R-:W-:Y:S06]  /*89a0*/  @P2 BRA `(.L_x_1517) ;  /* 0x0000000000082947 */ /* 0x000fec0003800000 */
[----:B------:R1:W5:Y:S04]  /*89b0*/  LD.E.128 R8, desc[UR60][R12.64] ;  /* 0x0000003c0c087980 */ /* 0x000368000c101d00 */
[----:B------:R1:W5:Y:S02]  /*89c0*/  LD.E.128 R4, desc[UR60][R14.64] ;  /* 0x0000003c0e047980 */ /* 0x000364000c101d00 */
.L_x_1517:
[----:B------:R-:W-:Y:S05]  /*89d0*/  BSYNC B1 ;  /* 0x0000000000017941 */ /* 0x000fea0003800000 */
.L_x_1516:
[----:B------:R-:W4:Y:S01]  /*89e0*/  SYNCS.PHASECHK.TRANS64.TRYWAIT P1, [R19+URZ+0x32400], R28 ;  /* 0x0324001c130075a7 */ /* 0x000f22000802017f */
[----:B--2---:R-:W-:Y:S01]  /*89f0*/  IMAD R0, R49, -0x80, R154 ;  /* 0xffffff8031007824 */ /* 0x004fe200078e029a */
[--C-:B-----5:R-:W-:Y:S01]  /*8a00*/  SHF.R.U64 R29, R8, 0x10, R9.reuse ;  /* 0x00000010081d7819 */ /* 0x120fe20000001209 */
[----:B-1----:R-:W-:Y:S01]  /*8a10*/  IMAD.MOV.U32 R12, RZ, RZ, R8 ;  /* 0x000000ffff0c7224 */ /* 0x002fe200078e0008 */
[--C-:B------:R-:W-:Y:S01]  /*8a20*/  SHF.R.U32.HI R30, RZ, 0x10, R9.reuse ;  /* 0x00000010ff1e7819 */ /* 0x100fe20000011609 */
[----:B------:R-:W-:Y:S01]  /*8a30*/  IMAD.MOV.U32 R27, RZ, RZ, R9 ;  /* 0x000000ffff1b7224 */ /* 0x000fe200078e0009 */
[----:B------:R-:W-:Y:S01]  /*8a40*/  SHF.R.U64 R8, R4, 0x10, R5 ;  /* 0x0000001004087819 */ /* 0x000fe20000001205 */
[----:B0-----:R-:W-:Y:S01]  /*8a50*/  IMAD.MOV.U32 R13, RZ, RZ, R10 ;  /* 0x000000ffff0d7224 */ /* 0x001fe200078e000a */
[--C-:B------:R-:W-:Y:S01]  /*8a60*/  SHF.R.U64 R10, R10, 0x10, R11.reuse ;  /* 0x000000100a0a7819 */ /* 0x100fe2000000120b */
[----:B------:R-:W-:Y:S01]  /*8a70*/  IMAD.MOV.U32 R14, RZ, RZ, R11 ;  /* 0x000000ffff0e7224 */ /* 0x000fe200078e000b */
[--C-:B------:R-:W-:Y:S01]  /*8a80*/  SHF.R.U32.HI R9, RZ, 0x10, R5.reuse ;  /* 0x00000010ff097819 */ /* 0x100fe20000011605 */
[----:B------:R-:W-:Y:S01]  /*8a90*/  IMAD.MOV.U32 R15, RZ, RZ, R4 ;  /* 0x000000ffff0f7224 */ /* 0x000fe200078e0004 */
[----:B------:R-:W-:Y:S01]  /*8aa0*/  ISETP.GE.AND P0, PT, R16, R25, PT ;  /* 0x000000191000720c */ /* 0x000fe20003f06270 */
[----:B---3--:R-:W-:Y:S01]  /*8ab0*/  IMAD.MOV.U32 R20, RZ, RZ, R5 ;  /* 0x000000ffff147224 */ /* 0x008fe200078e0005 */
[----:B------:R-:W-:Y:S01]  /*8ac0*/  VIMNMX R31, R0, 0x80, PT ;  /* 0x00000080001f7848 */ /* 0x000fe20003fe0100 */
[----:B----4-:R-:W-:Y:S01]  /*8ad0*/  IMAD.MOV.U32 R21, RZ, RZ, R6 ;  /* 0x000000ffff157224 */ /* 0x010fe200078e0006 */
[----:B------:R-:W-:Y:S01]  /*8ae0*/  SHF.R.U32.HI R11, RZ, 0x10, R11 ;  /* 0x00000010ff0b7819 */ /* 0x000fe2000001160b */
[--C-:B------:R-:W-:Y:S01]  /*8af0*/  IMAD.MOV.U32 R26, RZ, RZ, R7.reuse ;  /* 0x000000ffff1a7224 */ /* 0x100fe200078e0007 */
[--C-:B------:R-:W-:Y:S01]  /*8b00*/  SHF.R.U64 R4, R6, 0x10, R7.reuse ;  /* 0x0000001006047819 */ /* 0x100fe20000001207 */
[----:B------:R-:W-:Y:S01]  /*8b10*/  VIADD R33, R200, 0x40 ;  /* 0x00000040c8217836 */ /* 0x000fe20000000000 */
[----:B------:R-:W-:Y:S01]  /*8b20*/  SHF.R.U32.HI R5, RZ, 0x10, R7 ;  /* 0x00000010ff057819 */ /* 0x000fe20000011607 */
[----:B------:R-:W-:Y:S01]  /*8b30*/  BSSY B1, `(.L_x_1518) ;  /* 0x000000c000017945 */ /* 0x000fe20003800000 */
[----:B------:R-:W-:-:S02]  /*8b40*/  PRMT R0, R12, 0x5410, R29 ;  /* 0x000054100c007816 */ /* 0x000fc4000000001d */
[-C--:B------:R-:W-:Y:S02]  /*8b50*/  ISETP.GE.OR P2, PT, R200, R31.reuse, P0 ;  /* 0x0000001fc800720c */ /* 0x080fe40000746670 */
        /* <DEDUP_REMOVED lines=8> */
[----:B------:R-:W-:Y:S06]  /*8be0*/  @!P1 BRA `(.L_x_1519) ;  /* 0x0000014c00a09947 */ /* 0x000fec0003800000 */
.L_x_1749:
[----:B------:R-:W-:Y:S05]  /*8bf0*/  BSYNC B1 ;  /* 0x0000000000017941 */ /* 0x000fea0003800000 */
.L_x_1518:
        /* <DEDUP_REMOVED lines=8> */
[----:B------:R-:W-:-:S03]  /*8c80*/  IMAD.U32 R36, R13, 0x10000, RZ ;  /* 0x000100000d247824 */ /* 0x000fc600078e00ff */
[C---:B------:R-:W-:Y:S02]  /*8c90*/  LOP3.LUT R4, R6.reuse, 0x38, R16, 0xf8, !PT ;  /* 0x0000003806047812 */ /* 0x040fe400078ef810 */
        /* <DEDUP_REMOVED lines=12> */
[C---:B------:R-:W-:Y:S01]  /*8d60*/  IMAD.U32 R27, R4.reuse, 0x10000, RZ ;  /* 0x00010000041b7824 */ /* 0x040fe200078e00ff */
[----:B------:R-:W-:Y:S01]  /*8d70*/  LOP3.LUT R4, R4, 0xffff0000, RZ, 0xc0, !PT ;  /* 0xffff000004047812 */ /* 0x000fe200078ec0ff */
[C---:B--2---:R-:W-:Y:S01]  /*8d80*/  IMAD.U32 R33, R10.reuse, 0x10000, RZ ;  /* 0x000100000a217824 */ /* 0x044fe200078e00ff */
[----:B------:R-:W-:Y:S01]  /*8d90*/  LOP3.LUT R10, R10, 0xffff0000, RZ, 0xc0, !PT ;  /* 0xffff00000a0a7812 */ /* 0x000fe200078ec0ff */
[C---:B------:R-:W-:Y:S01]  /*8da0*/  IMAD.U32 R31, R8.reuse, 0x10000, RZ ;  /* 0x00010000081f7824 */ /* 0x040fe200078e00ff */
[----:B------:R-:W-:Y:S01]  /*8db0*/  LOP3.LUT R8, R8, 0xffff0000, RZ, 0xc0, !PT ;  /* 0xffff000008087812 */ /* 0x000fe200078ec0ff */
[C---:B------:R-:W-:Y:S01]  /*8dc0*/  FMUL.FTZ R38, R33.reuse, R40 ;  /* 0x0000002821267220 */ /* 0x040fe20000410000 */
[-C--:B------:R-:W-:Y:S01]  /*8dd0*/  FMUL.FTZ R44, R33, R36.reuse ;  /* 0x00000024212c7220 */ /* 0x080fe20000410000 */
[----:B------:R-:W-:Y:S01]  /*8de0*/  LOP3.LUT R33, R13, 0xffff0000, RZ, 0xc0, !PT ;  /* 0xffff00000d217812 */ /* 0x000fe200078ec0ff */
[----:B------:R-:W-:Y:S01]  /*8df0*/  FMUL.FTZ R37, R10, R35 ;  /* 0x000000230a257220 */ /* 0x000fe20000410000 */
[----:B------:R-:W-:Y:S01]  /*8e00*/  FFMA.FTZ R42, R29, R36, -R38 ;  /* 0x000000241d2a7223 */ /* 0x000fe20000010826 */
[----:B------:R-:W-:-:S02]  /*8e10*/  IMAD.U32 R38, R15, 0x10000, RZ ;  /* 0x000100000f267824 */ /* 0x000fc400078e00ff */
[----:B------:R-:W-:Y:S01]  /*8e20*/  FFMA.FTZ R44, R29, R40, R44 ;  /* 0x000000281d2c7223 */ /* 0x000fe2000001002c */
[----:B------:R-:W-:Y:S02]  /*8e30*/  IMAD.U32 R36, R0, 0x10000, RZ ;  /* 0x0001000000247824 */ /* 0x000fe400078e00ff */
[-C--:B------:R-:W-:Y:S01]  /*8e40*/  FMUL.FTZ R29, R10, R33.reuse ;  /* 0x000000210a1d7220 */ /* 0x080fe20000410000 */
[C---:B------:R-:W-:Y:S01]  /*8e50*/  FFMA.FTZ R43, R6.reuse, R33, -R37 ;  /* 0x00000021062b7223 */ /* 0x040fe20000010825 */
[----:B------:R-:W-:Y:S01]  /*8e60*/  FMUL.FTZ R10, R31, R38 ;  /* 0x000000261f0a7220 */ /* 0x000fe20000410000 */
[----:B------:R-:W-:Y:S01]  /*8e70*/  LOP3.LUT R33, R15, 0xffff0000, RZ, 0xc0, !PT ;  /* 0xffff00000f217812 */ /* 0x000fe200078ec0ff */
[----:B------:R-:W-:Y:S01]  /*8e80*/  FMUL.FTZ R31, R31, R36 ;  /* 0x000000241f1f7220 */ /* 0x000fe20000410000 */
[----:B------:R-:W-:Y:S01]  /*8e90*/  FFMA.FTZ R45, R6, R35, R29 ;  /* 0x00000023062d7223 */ /* 0x000fe2000001001d */
[----:B------:R-:W-:Y:S01]  /*8ea0*/  LOP3.LUT R29, R0, 0xffff0000, RZ, 0xc0, !PT ;  /* 0xffff0000001d7812 */ /* 0x000fe200078ec0ff */
[----:B------:R-:W-:-:S02]  /*8eb0*/  IMAD.U32 R32, R9, 0x10000, RZ ;  /* 0x0001000009207824 */ /* 0x000fc400078e00ff */
[C---:B------:R-:W-:Y:S01]  /*8ec0*/  FFMA.FTZ R38, R27.reuse, R38, R31 ;  /* 0x000000261b267223 */ /* 0x040fe2000001001f */
[----:B------:R-:W-:Y:S01]  /*8ed0*/  FMUL.FTZ R35, R8, R33 ;  /* 0x0000002108237220 */ /* 0x000fe20000410000 */
[----:B------:R-:W-:Y:S02]  /*8ee0*/  IMAD.U32 R31, R20, 0x10000, RZ ;  /* 0x00010000141f7824 */ /* 0x000fe400078e00ff */
[----:B------:R-:W-:Y:S01]  /*8ef0*/  FFMA.FTZ R36, R27, R36, -R10 ;  /* 0x000000241b247223 */ /* 0x000fe2000001080a */
[----:B0-----:R-:W-:Y:S02]  /*8f00*/  IMAD.U32 R28, R5, 0x10000, RZ ;  /* 0x00010000051c7824 */ /* 0x001fe400078e00ff */
[-C--:B------:R-:W-:Y:S01]  /*8f10*/  FMUL.FTZ R39, R8, R29.reuse ;  /* 0x0000001d08277220 */ /* 0x080fe20000410000 */
[----:B------:R-:W-:Y:S02]  /*8f20*/  IMAD.U32 R27, R12, 0x10000, RZ ;  /* 0x000100000c1b7824 */ /* 0x000fe400078e00ff */
[----:B------:R-:W-:Y:S01]  /*8f30*/  FFMA.FTZ R37, R4, R29, -R35 ;  /* 0x0000001d04257223 */ /* 0x000fe20000010823 */
[----:B------:R-:W-:Y:S01]  /*8f40*/  FMUL.FTZ R41, R32, R31 ;  /* 0x0000001f20297220 */ /* 0x000fe20000410000 */
[----:B------:R-:W-:-:S02]  /*8f50*/  IMAD.U32 R34, R11, 0x10000, RZ ;  /* 0x000100000b227824 */ /* 0x000fc400078e00ff */
[----:B------:R-:W-:Y:S01]  /*8f60*/  FMUL.FTZ R32, R32, R27 ;  /* 0x0000001b20207220 */ /* 0x000fe20000410000 */
[----:B------:R-:W-:Y:S02]  /*8f70*/  IMAD.U32 R35, R26, 0x10000, RZ ;  /* 0x000100001a237824 */ /* 0x000fe400078e00ff */
[----:B------:R-:W-:Y:S01]  /*8f80*/  FFMA.FTZ R39, R4, R33, R39 ;  /* 0x0000002104277223 */ /* 0x000fe20000010027 */
[----:B------:R-:W-:Y:S02]  /*8f90*/  IMAD.U32 R29, R14, 0x10000, RZ ;  /* 0x000100000e1d7824 */ /* 0x000fe400078e00ff */
[----:B------:R-:W-:Y:S01]  /*8fa0*/  FFMA.FTZ R41, R28, R27, -R41 ;  /* 0x0000001b1c297223 */ /* 0x000fe20000010829 */
[----:B------:R-:W-:Y:S01]  /*8fb0*/  IMAD.U32 R30, R7, 0x10000, RZ ;  /* 0x00010000071e7824 */ /* 0x000fe200078e00ff */
[----:B------:R-:W-:Y:S01]  /*8fc0*/  LOP3.LUT R9, R9, 0xffff0000, RZ, 0xc0, !PT ;  /* 0xffff000009097812 */ /* 0x000fe200078ec0ff */
[C---:B------:R-:W-:Y:S01]  /*8fd0*/  FMUL.FTZ R33, R34.reuse, R35 ;  /* 0x0000002322217220 */ /* 0x040fe20000410000 */
[----:B------:R-:W-:Y:S01]  /*8fe0*/  LOP3.LUT R11, R11, 0xffff0000, RZ, 0xc0, !PT ;  /* 0xffff00000b0b7812 */ /* 0x000fe200078ec0ff */
[----:B------:R-:W-:Y:S01]  /*8ff0*/  FMUL.FTZ R27, R34, R29 ;  /* 0x0000001d221b7220 */ /* 0x000fe20000410000 */
[----:B------:R-:W-:Y:S01]  /*9000*/  LOP3.LUT R8, R20, 0xffff0000, RZ, 0xc0, !PT ;  /* 0xffff000014087812 */ /* 0x000fe200078ec0ff */
[----:B------:R-:W-:Y:S01]  /*9010*/  FFMA.FTZ R32, R28, R31, R32 ;  /* 0x0000001f1c207223 */ /* 0x000fe20000010020 */
[----:B------:R-:W-:Y:S01]  /*9020*/  LOP3.LUT R10, R26, 0xffff0000, RZ, 0xc0, !PT ;  /* 0xffff00001a0a7812 */ /* 0x000fe200078ec0ff */
[----:B------:R-:W-:Y:S01]  /*9030*/  FFMA.FTZ R33, R30, R29, -R33 ;  /* 0x0000001d1e217223 */ /* 0x000fe20000010821 */
[----:B------:R-:W-:Y:S01]  /*9040*/  LOP3.LUT R4, R12, 0xffff0000, RZ, 0xc0, !PT ;  /* 0xffff00000c047812 */ /* 0x000fe200078ec0ff */
[----:B------:R-:W-:Y:S01]  /*9050*/  FFMA.FTZ R27, R30, R35, R27 ;  /* 0x000000231e1b7223 */ /* 0x000fe2000001001b */
[----:B------:R-:W-:Y:S01]  /*9060*/  LOP3.LUT R6, R14, 0xffff0000, RZ, 0xc0, !PT ;  /* 0xffff00000e067812 */ /* 0x000fe200078ec0ff */
[----:B------:R-:W-:Y:S01]  /*9070*/  FMUL.FTZ R28, R9, R8 ;  /* 0x00000008091c7220 */ /* 0x000fe20000410000 */
[----:B------:R-:W-:Y:S01]  /*9080*/  LOP3.LUT R5, R5, 0xffff0000, RZ, 0xc0, !PT ;  /* 0xffff000005057812 */ /* 0x000fe200078ec0ff */
[----:B------:R-:W-:Y:S01]  /*9090*/  FMUL.FTZ R30, R11, R10 ;  /* 0x0000000a0b1e7220 */ /* 0x000fe20000410000 */
[----:B------:R-:W-:Y:S01]  /*90a0*/  LOP3.LUT R7, R7, 0xffff0000, RZ, 0xc0, !PT ;  /* 0xffff000007077812 */ /* 0x000fe200078ec0ff */
[----:B------:R-:W-:Y:S01]  /*90b0*/  FMUL.FTZ R9, R9, R4 ;  /* 0x0000000409097220 */ /* 0x000fe20000410000 */
[----:B------:R-:W-:Y:S01]  /*90c0*/  FMUL.FTZ R11, R11, R6 ;  /* 0x000000060b0b7220 */ /* 0x000fe20000410000 */
[----:B------:R-:W-:Y:S01]  /*90d0*/  FFMA.FTZ R28, R5, R4, -R28 ;  /* 0x00000004051c7223 */ /* 0x000fe2000001081c */
[----:B------:R-:W-:Y:S01]  /*90e0*/  F2FP.BF16.F32.PACK_AB R4, R37, R36 ;  /* 0x000000242504723e */ /* 0x000fe200000010ff */
[----:B------:R-:W-:Y:S01]  /*90f0*/  FFMA.FTZ R30, R7, R6, -R30 ;  /* 0x00000006071e7223 */ /* 0x000fe2000001081e */
[----:B------:R-:W-:Y:S01]  /*9100*/  FFMA.FTZ R9, R5, R8, R9 ;  /* 0x0000000805097223 */ /* 0x000fe20000010009 */
[----:B------:R-:W-:Y:S01]  /*9110*/  FFMA.FTZ R34, R7, R10, R11 ;  /* 0x0000000a07227223 */ /* 0x000fe2000001000b */
[----:B------:R-:W-:-:S02]  /*9120*/  F2FP.BF16.F32.PACK_AB R6, R43, R42 ;  /* 0x0000002a2b06723e */ /* 0x000fc400000010ff */
[----:B------:R-:W-:Y:S02]  /*9130*/  F2FP.BF16.F32.PACK_AB R5, R28, R41 ;  /* 0x000000291c05723e */ /* 0x000fe400000010ff */
[----:B------:R-:W-:Y:S02]  /*9140*/  F2FP.BF16.F32.PACK_AB R7, R30, R33 ;  /* 0x000000211e07723e */ /* 0x000fe400000010ff */
[----:B------:R-:W-:Y:S02]  /*9150*/  F2FP.BF16.F32.PACK_AB R10, R45, R44 ;  /* 0x0000002c2d0a723e */ /* 0x000fe400000010ff */
[----:B------:R-:W-:Y:S01]  /*9160*/  F2FP.BF16.F32.PACK_AB R8, R39, R38 ;  /* 0x000000262708723e */ /* 0x000fe200000010ff */
[----:B------:R1:W-:Y:S01]  /*9170*/  STS.128 [R46+0x18400], R4 ;  /* 0x018400042e007388 */ /* 0x0003e20000000c00 */
[----:B------:R-:W-:Y:S02]  /*9180*/  F2FP.BF16.F32.PACK_AB R9, R9, R32 ;  /* 0x000000200909723e */ /* 0x000fe400000010ff */
[----:B------:R-:W-:-:S05]  /*9190*/  F2FP.BF16.F32.PACK_AB R11, R34, R27 ;  /* 0x0000001b220b723e */ /* 0x000fca00000010ff */
[----:B------:R1:W-:Y:S02]  /*91a0*/  STS.128 [R47+0x18400], R8 ;  /* 0x018400082f007388 */ /* 0x0003e40000000c00 */
.L_x_1521:
[----:B------:R-:W-:Y:S05]  /*91b0*/  BSYNC B1 ;  /* 0x0000000000017941 */ /* 0x000fea0003800000 */
.L_x_1520:
        /* <DEDUP_REMOVED lines=13> */
[C---:B------:R-:W-:Y:S02]  /*9290*/  IMAD.U32 R37, R15.reuse, 0x10000, RZ ;  /* 0x000100000f257824 */ /* 0x040fe400078e00ff */
[----:B------:R-:W-:Y:S01]  /*92a0*/  IMAD.U32 R35, R0, 0x10000, RZ ;  /* 0x0001000000237824 */ /* 0x000fe200078e00ff */
[----:B------:R-:W-:Y:S01]  /*92b0*/  LOP3.LUT R42, R15, 0xffff0000, RZ, 0xc0, !PT ;  /* 0xffff00000f2a7812 */ /* 0x000fe200078ec0ff */
[----:B------:R-:W-:Y:S01]  /*92c0*/  IMAD.U32 R44, R20, 0x10000, RZ ;  /* 0x00010000142c7824 */ /* 0x000fe200078e00ff */
[----:B------:R-:W-:Y:S01]  /*92d0*/  LOP3.LUT R0, R0, 0xffff0000, RZ, 0xc0, !PT ;  /* 0xffff000000007812 */ /* 0x000fe200078ec0ff */
[----:B------:R-:W-:Y:S02]  /*92e0*/  IMAD.U32 R40, R12, 0x10000, RZ ;  /* 0x000100000c287824 */ /* 0x000fe400078e00ff */
[----:B------:R-:W-:Y:S01]  /*92f0*/  IMAD.U32 R39, R21, 0x10000, RZ ;  /* 0x0001000015277824 */ /* 0x000fe200078e00ff */
[----:B------:R-:W-:-:S02]  /*9300*/  LOP3.LUT R41, R20, 0xffff0000, RZ, 0xc0, !PT ;  /* 0xffff000014297812 */ /* 0x000fc400078ec0ff */
[----:B------:R-:W-:Y:S01]  /*9310*/  LOP3.LUT R43, R26, 0xffff0000, RZ, 0xc0, !PT ;  /* 0xffff00001a2b7812 */ /* 0x000fe200078ec0ff */
[----:B--2---:R-:W-:-:S04]  /*9320*/  IMAD.IADD R8, R5, 0x1, R4 ;  /* 0x0000000105087824 */ /* 0x004fc800078e0204 */
[----:B------:R-:W-:Y:S01]  /*9330*/  IMAD R25, R8, 0x2, R19 ;  /* 0x0000000208197824 */ /* 0x000fe200078e0213 */
[----:B---3--:R-:W1:Y:S04]  /*9340*/  LDS.128 R4, [R45+0x18400] ;  /* 0x018400002d047984 */ /* 0x008e680000000c00 */
[----:B------:R-:W2:Y:S01]  /*9350*/  LDS.128 R8, [R25+0x18400] ;  /* 0x0184000019087984 */ /* 0x000ea20000000c00 */
[----:B-1----:R-:W-:Y:S02]  /*9360*/  IMAD.U32 R27, R4, 0x10000, RZ ;  /* 0x00010000041b7824 */ /* 0x002fe400078e00ff */
[C---:B--2---:R-:W-:Y:S01]  /*9370*/  IMAD.U32 R31, R8.reuse, 0x10000, RZ ;  /* 0x00010000081f7824 */ /* 0x044fe200078e00ff */
[----:B------:R-:W-:Y:S01]  /*9380*/  LOP3.LUT R8, R8, 0xffff0000, RZ, 0xc0, !PT ;  /* 0xffff000008087812 */ /* 0x000fe200078ec0ff */
[----:B------:R-:W-:-:S02]  /*9390*/  IMAD.U32 R32, R9, 0x10000, RZ ;  /* 0x0001000009207824 */ /* 0x000fc400078e00ff */
[-C--:B------:R-:W-:Y:S01]  /*93a0*/  FMUL.FTZ R36, R37, R31.reuse ;  /* 0x0000001f25247220 */ /* 0x080fe20000410000 */
[----:B------:R-:W-:Y:S01]  /*93b0*/  FMUL.FTZ R38, R35, R31 ;  /* 0x0000001f23267220 */ /* 0x000fe20000410000 */
[----:B0-----:R-:W-:Y:S02]  /*93c0*/  IMAD.U32 R28, R5, 0x10000, RZ ;  /* 0x00010000051c7824 */ /* 0x001fe400078e00ff */
[-C--:B------:R-:W-:Y:S01]  /*93d0*/  FMUL.FTZ R31, R44, R32.reuse ;  /* 0x000000202c1f7220 */ /* 0x080fe20000410000 */
[-C--:B------:R-:W-:Y:S01]  /*93e0*/  FFMA.FTZ R36, R35, R27.reuse, -R36 ;  /* 0x0000001b23247223 */ /* 0x080fe20000010824 */
[----:B------:R-:W-:Y:S01]  /*93f0*/  FMUL.FTZ R35, R40, R32 ;  /* 0x0000002028237220 */ /* 0x000fe20000410000 */
[----:B------:R-:W-:Y:S01]  /*9400*/  LOP3.LUT R4, R4, 0xffff0000, RZ, 0xc0, !PT ;  /* 0xffff000004047812 */ /* 0x000fe200078ec0ff */
[----:B------:R-:W-:Y:S01]  /*9410*/  FFMA.FTZ R38, R37, R27, R38 ;  /* 0x0000001b25267223 */ /* 0x000fe20000010026 */
[-C--:B------:R-:W-:Y:S01]  /*9420*/  FMUL.FTZ R15, R42, R8.reuse ;  /* 0x000000082a0f7220 */ /* 0x080fe20000410000 */
[----:B------:R-:W-:Y:S01]  /*9430*/  FMUL.FTZ R27, R0, R8 ;  /* 0x00000008001b7220 */ /* 0x000fe20000410000 */
[----:B------:R-:W-:-:S02]  /*9440*/  IMAD.U32 R33, R10, 0x10000, RZ ;  /* 0x000100000a217824 */ /* 0x000fc400078e00ff */
[-C--:B------:R-:W-:Y:S01]  /*9450*/  FFMA.FTZ R31, R40, R28.reuse, -R31 ;  /* 0x0000001c281f7223 */ /* 0x080fe2000001081f */
[C---:B------:R-:W-:Y:S02]  /*9460*/  IMAD.U32 R37, R13.reuse, 0x10000, RZ ;  /* 0x000100000d257824 */ /* 0x040fe400078e00ff */
[----:B------:R-:W-:Y:S01]  /*9470*/  FFMA.FTZ R35, R44, R28, R35 ;  /* 0x0000001c2c237223 */ /* 0x000fe20000010023 */
[----:B------:R-:W-:Y:S01]  /*9480*/  LOP3.LUT R10, R10, 0xffff0000, RZ, 0xc0, !PT ;  /* 0xffff00000a0a7812 */ /* 0x000fe200078ec0ff */
[-C--:B------:R-:W-:Y:S01]  /*9490*/  FFMA.FTZ R15, R0, R4.reuse, -R15 ;  /* 0x00000004000f7223 */ /* 0x080fe2000001080f */
[----:B------:R-:W-:Y:S01]  /*94a0*/  LOP3.LUT R28, R13, 0xffff0000, RZ, 0xc0, !PT ;  /* 0xffff00000d1c7812 */ /* 0x000fe200078ec0ff */
[----:B------:R-:W-:Y:S01]  /*94b0*/  FFMA.FTZ R27, R42, R4, R27 ;  /* 0x000000042a1b7223 */ /* 0x000fe2000001001b */
[----:B------:R-:W-:Y:S01]  /*94c0*/  LOP3.LUT R32, R21, 0xffff0000, RZ, 0xc0, !PT ;  /* 0xffff000015207812 */ /* 0x000fe200078ec0ff */
[----:B------:R-:W-:Y:S02]  /*94d0*/  IMAD.U32 R29, R6, 0x10000, RZ ;  /* 0x00010000061d7824 */ /* 0x000fe400078e00ff */
[-C--:B------:R-:W-:Y:S01]  /*94e0*/  FMUL.FTZ R0, R39, R33.reuse ;  /* 0x0000002127007220 */ /* 0x080fe20000410000 */
[----:B------:R-:W-:Y:S01]  /*94f0*/  FMUL.FTZ R4, R37, R33 ;  /* 0x0000002125047220 */ /* 0x000fe20000410000 */
[----:B------:R-:W-:-:S02]  /*9500*/  IMAD.U32 R34, R11, 0x10000, RZ ;  /* 0x000100000b227824 */ /* 0x000fc400078e00ff */
[----:B------:R-:W-:Y:S02]  /*9510*/  IMAD.U32 R40, R26, 0x10000, RZ ;  /* 0x000100001a287824 */ /* 0x000fe400078e00ff */
[-C--:B------:R-:W-:Y:S01]  /*9520*/  FMUL.FTZ R13, R32, R10.reuse ;  /* 0x0000000a200d7220 */ /* 0x080fe20000410000 */
[----:B------:R-:W-:Y:S01]  /*9530*/  FMUL.FTZ R21, R28, R10 ;  /* 0x0000000a1c157220 */ /* 0x000fe20000410000 */
[----:B------:R-:W-:Y:S01]  /*9540*/  LOP3.LUT R6, R6, 0xffff0000, RZ, 0xc0, !PT ;  /* 0xffff000006067812 */ /* 0x000fe200078ec0ff */
[-C--:B------:R-:W-:Y:S01]  /*9550*/  FFMA.FTZ R8, R37, R29.reuse, -R0 ;  /* 0x0000001d25087223 */ /* 0x080fe20000010800 */
[----:B------:R-:W-:Y:S01]  /*9560*/  FFMA.FTZ R10, R39, R29, R4 ;  /* 0x0000001d270a7223 */ /* 0x000fe20000010004 */
[----:B------:R-:W-:Y:S01]  /*9570*/  IMAD.U32 R30, R7, 0x10000, RZ ;  /* 0x00010000071e7824 */ /* 0x000fe200078e00ff */
[----:B------:R-:W-:Y:S01]  /*9580*/  LOP3.LUT R9, R9, 0xffff0000, RZ, 0xc0, !PT ;  /* 0xffff000009097812 */ /* 0x000fe200078ec0ff */
[----:B------:R-:W-:Y:S01]  /*9590*/  IMAD.U32 R0, R14, 0x10000, RZ ;  /* 0x000100000e007824 */ /* 0x000fe200078e00ff */
[----:B------:R-:W-:Y:S01]  /*95a0*/  LOP3.LUT R11, R11, 0xffff0000, RZ, 0xc0, !PT ;  /* 0xffff00000b0b7812 */ /* 0x000fe200078ec0ff */
[----:B------:R-:W-:Y:S01]  /*95b0*/  FMUL.FTZ R29, R40, R34 ;  /* 0x00000022281d7220 */ /* 0x000fe20000410000 */
[----:B------:R-:W-:-:S02]  /*95c0*/  LOP3.LUT R37, R12, 0xffff0000, RZ, 0xc0, !PT ;  /* 0xffff00000c257812 */ /* 0x000fc400078ec0ff */
[----:B------:R-:W-:Y:S01]  /*95d0*/  LOP3.LUT R39, R14, 0xffff0000, RZ, 0xc0, !PT ;  /* 0xffff00000e277812 */ /* 0x000fe200078ec0ff */
[-C--:B------:R-:W-:Y:S01]  /*95e0*/  FFMA.FTZ R13, R28, R6.reuse, -R13 ;  /* 0x000000061c0d7223 */ /* 0x080fe2000001080d */
[----:B------:R-:W-:Y:S01]  /*95f0*/  LOP3.LUT R5, R5, 0xffff0000, RZ, 0xc0, !PT ;  /* 0xffff000005057812 */ /* 0x000fe200078ec0ff */
[----:B------:R-:W-:Y:S01]  /*9600*/  FFMA.FTZ R21, R32, R6, R21 ;  /* 0x0000000620157223 */ /* 0x000fe20000010015 */
[----:B------:R-:W-:Y:S01]  /*9610*/  LOP3.LUT R7, R7, 0xffff0000, RZ, 0xc0, !PT ;  /* 0xffff000007077812 */ /* 0x000fe200078ec0ff */
[C---:B------:R-:W-:Y:S01]  /*9620*/  FMUL.FTZ R33, R0.reuse, R34 ;  /* 0x0000002200217220 */ /* 0x040fe20000410000 */
[-C--:B------:R-:W-:Y:S01]  /*9630*/  FFMA.FTZ R29, R0, R30.reuse, -R29 ;  /* 0x0000001e001d7223 */ /* 0x080fe2000001081d */
        /* <DEDUP_REMOVED lines=19> */
.L_x_1512:
[----:B------:R-:W-:Y:S05]  /*9770*/  BSYNC B0 ;  /* 0x0000000000007941 */ /* 0x000fea0003800000 */
.L_x_1501:
        /* <DEDUP_REMOVED lines=8> */
.L_x_1498:
[----:B-12---:R-:W1:Y:S01]  /*9800*/  S2R R0, SR_TID.X ;  /* 0x0000000000007919 */ /* 0x006e620000002100 */
[----:B------:R-:W-:Y:S01]  /*9810*/  ISETP.NE.AND P0, PT, R206, 0x3, PT ;  /* 0x00000003ce00780c */ /* 0x000fe20003f05270 */
[----:B------:R-:W-:Y:S05]  /*9820*/  WARPSYNC.ALL ;  /* 0x0000000000007948 */ /* 0x000fea0003800000 */
[----:B-1----:R-:W-:-:S05]  /*9830*/  SHF.R.U32.HI R0, RZ, 0x7, R0 ;  /* 0x00000007ff007819 */ /* 0x002fca0000011600 */
[----:B---3--:R-:W-:-:S05]  /*9840*/  VIADD R9, R0, 0x8 ;  /* 0x0000000800097836 */ /* 0x008fca0000000000 */
[----:B------:R1:W-:Y:S06]  /*9850*/  BAR.SYNC.DEFER_BLOCKING R9, 0x100 ;  /* 0x000400090000751d */ /* 0x0003ec0000010000 */
[----:B------:R-:W-:Y:S05]  /*9860*/  @!P0 BRA `(.L_x_1522) ;  /* 0x0000000000048947 */ /* 0x000fea0003800000 */
[----:B------:R-:W-:Y:S01]  /*9870*/  BPT.TRAP 0x1 ;  /* 0x000000040000795c */ /* 0x000fe20000300000 */
.L_x_1522:
[----:B------:R-:W-:Y:S01]  /*9880*/  IMAD R0, R202, 0x8, R19 ;  /* 0x00000008ca007824 */ /* 0x000fe200078e0213 */
[----:B0-----:R-:W-:-:S04]  /*9890*/  SHF.L.U32 R13, R214, 0x1f, RZ ;  /* 0x0000001fd60d7819 */ /* 0x001fc800000006ff */
[----:B------:R0:W2:Y:S01]  /*98a0*/  SYNCS.PHASECHK.TRANS64.TRYWAIT P1, [R0+URZ+0x32430], R13 ;  /* 0x0324300d000075a7 */ /* 0x0000a2000802017f */
[----:B------:R-:W-:Y:S05]  /*98b0*/  @!P0 BRA `(.L_x_1523) ;  /* 0x0000000000048947 */ /* 0x000fea0003800000 */
[----:B------:R-:W-:Y:S01]  /*98c0*/  BPT.TRAP 0x1 ;  /* 0x000000040000795c */ /* 0x000fe20000300000 */
.L_x_1523:
[----:B------:R-:W-:Y:S01]  /*98d0*/  VIADD R4, R19, 0x1c400 ;  /* 0x0001c40013047836 */ /* 0x000fe20000000000 */
[----:B------:R-:W-:Y:S01]  /*98e0*/  LOP3.LUT R10, R24, 0x10000, RZ, 0xfc, !PT ;  /* 0x00010000180a7812 */ /* 0x000fe200078efcff */
[----:B------:R-:W-:-:S03]  /*98f0*/  IMAD.MOV.U32 R11, RZ, RZ, 0x40000040 ;  /* 0x40000040ff0b7424 */ /* 0x000fc600078e00ff */
[----:B------:R-:W-:-:S04]  /*9900*/  SHF.R.U32.HI R4, RZ, 0x4, R4 ;  /* 0x00000004ff047819 */ /* 0x000fc80000011604 */
[----:B------:R-:W-:-:S04]  /*9910*/  LOP3.LUT R4, R4, 0x3fff, RZ, 0xc0, !PT ;  /* 0x00003fff04047812 */ /* 0x000fc800078ec0ff */
[----:B------:R-:W-:-:S05]  /*9920*/  LOP3.LUT R4, R4, 0x10000, RZ, 0xfc, !PT ;  /* 0x0001000004047812 */ /* 0x000fca00078efcff */
[----:B------:R3:W-:Y:S01]  /*9930*/  STL [R1+0x4], R4 ;  /* 0x0000040401007387 */ /* 0x0007e20000100800 */
[----:B--2---:R-:W-:Y:S05]  /*9940*/  @P1 BRA `(.L_x_1524) ;  /* 0x0000000000081947 */ /* 0x004fea0003800000 */
[----:B------:R-:W2:Y:S02]  /*9950*/  SYNCS.PHASECHK.TRANS64.TRYWAIT P1, [R0+URZ+0x32430], R13 ;  /* 0x0324300d000075a7 */ /* 0x000ea4000802017f */
[----:B--2---:R-:W-:Y:S05]  /*9960*/  @!P1 BRA `(.L_x_1525) ;  /* 0x0000014000549947 */ /* 0x004fea0003800000 */
.L_x_1524:
[----:B---3--:R-:W3:Y:S01]  /*9970*/  LDL R4, [R1+0x4] ;  /* 0x0000040001047983 */ /* 0x008ee20000100800 */
[----:B------:R-:W-:Y:S01]  /*9980*/  IMAD.MOV.U32 R5, RZ, RZ, 0x40000040 ;  /* 0x40000040ff057424 */ /* 0x000fe200078e00ff */
[----:B------:R-:W-:Y:S05]  /*9990*/  WARPSYNC.ALL ;  /* 0x0000000000007948 */ /* 0x000fea0003800000 */
[C---:B------:R-:W-:Y:S01]  /*99a0*/  R2UR UR4, R10.reuse ;  /* 0x000000000a0472ca */ /* 0x040fe200000e0000 */
[----:B-----5:R-:W-:Y:S01]  /*99b0*/  WARPGROUP.ARRIVE ;  /* 0x00000000000079c5 */ /* 0x020fe20000000000 */
[----:B------:R-:W-:Y:S01]  /*99c0*/  R2UR UR5, R11 ;  /* 0x000000000b0572ca */ /* 0x000fe200000e0000 */
[----:B------:R-:W-:Y:S01]  /*99d0*/  VIADD R220, R10, 0x2 ;  /* 0x000000020adc7836 */ /* 0x000fe20000000000 */
[----:B------:R-:W-:Y:S01]  /*99e0*/  R2UR UR7, R5 ;  /* 0x00000000050772ca */ /* 0x000fe200000e0000 */
[----:B------:R-:W-:Y:S01]  /*99f0*/  IMAD.MOV.U32 R221, RZ, RZ, 0x40000040 ;  /* 0x40000040ffdd7424 */ /* 0x000fe200078e00ff */
[----:B------:R-:W-:Y:S01]  /*9a00*/  BSSY B0, `(.L_x_1526) ;  /* 0x0000027000007945 */ /* 0x000fe20003800000 */
[----:B------:R-:W-:-:S02]  /*9a10*/  IMAD.MOV.U32 R7, RZ, RZ, 0x40000040 ;  /* 0x40000040ff077424 */ /* 0x000fc400078e00ff */
[C---:B------:R-:W-:Y:S02]  /*9a20*/  VIADD R218, R10.reuse, 0x4 ;  /* 0x000000040ada7836 */ /* 0x040fe40000000000 */
[----:B------:R-:W-:Y:S02]  /*9a30*/  IMAD.MOV.U32 R219, RZ, RZ, 0x40000040 ;  /* 0x40000040ffdb7424 */ /* 0x000fe400078e00ff */
[----:B------:R-:W-:Y:S02]  /*9a40*/  VIADD R216, R10, 0x6 ;  /* 0x000000060ad87836 */ /* 0x000fe40000000000 */
[----:B------:R-:W-:Y:S02]  /*9a50*/  IMAD.MOV.U32 R217, RZ, RZ, 0x40000040 ;  /* 0x40000040ffd97424 */ /* 0x000fe400078e00ff */
[----:B------:R-:W-:Y:S02]  /*9a60*/  IMAD.MOV.U32 R5, RZ, RZ, 0x40000040 ;  /* 0x40000040ff057424 */ /* 0x000fe400078e00ff */
[----:B---3--:R-:W-:-:S04]  /*9a70*/  IMAD R4, R202, 0x300, R4 ;  /* 0x00000300ca047824 */ /* 0x008fc800078e0204 */
        /* <DEDUP_REMOVED lines=10> */
[----:B------:R-:W-:-:S02]  /*9b20*/  WARPGROUP.DEPBAR.LE gsb0, 0x0 ;  /* 0x00008000000079c5 */ /* 0x000fc40000010000 */
[----:B------:R-:W-:-:S07]  /*9b30*/  WARPGROUP.ARRIVE ;  /* 0x00000000000079c5 */ /* 0x000fce0000000000 */
[----:B------:R-:W-:Y:S01]  /*9b40*/  HGMMA.64x96x16.F32.BF16 R24, gdesc[UR4], R24, gsb0 ;  /* 0x01600000041879f0 */ /* 0x000fe20008001818 */
[----:B------:R-:W-:Y:S02]  /*9b50*/  R2UR UR4, R218 ;  /* 0x00000000da0472ca */ /* 0x000fe400000e0000 */
[----:B------:R-:W-:Y:S02]  /*9b60*/  R2UR UR5, R219 ;  /* 0x00000000db0572ca */ /* 0x000fe400000e0000 */
[----:B------:R-:W-:Y:S02]  /*9b70*/  R2UR UR6, R6 ;  /* 0x00000000060672ca */ /* 0x000fe400000e0000 */
[----:B------:R-:W-:Y:S01]  /*9b80*/  R2UR UR7, R7 ;  /* 0x00000000070772ca */ /* 0x000fe200000e0000 */
[----:B------:R-:W-:Y:S02]  /*9b90*/  WARPGROUP.DEPBAR.LE gsb0, 0x0 ;  /* 0x00008000000079c5 */ /* 0x000fe40000010000 */
[----:B------:R-:W-:-:S10]  /*9ba0*/  WARPGROUP.ARRIVE ;  /* 0x00000000000079c5 */ /* 0x000fd40000000000 */
[----:B------:R-:W-:Y:S01]  /*9bb0*/  HGMMA.64x96x16.F32.BF16 R24, gdesc[UR4], R24, gsb0 ;  /* 0x01600000041879f0 */ /* 0x000fe20008001818 */
[----:B------:R-:W-:Y:S02]  /*9bc0*/  R2UR UR4, R216 ;  /* 0x00000000d80472ca */ /* 0x000fe400000e0000 */
[----:B------:R-:W-:Y:S02]  /*9bd0*/  R2UR UR5, R217 ;  /* 0x00000000d90572ca */ /* 0x000fe400000e0000 */
[----:B------:R-:W-:Y:S02]  /*9be0*/  R2UR UR6, R4 ;  /* 0x00000000040672ca */ /* 0x000fe400000e0000 */
[----:B------:R-:W-:Y:S02]  /*9bf0*/  R2UR UR7, R5 ;  /* 0x00000000050772ca */ /* 0x000fe400000e0000 */
[----:B------:R-:W-:Y:S01]  /*9c00*/  SHF.L.U32 R4, R3, 0x1f, RZ ;  /* 0x0000001f03047819 */ /* 0x000fe200000006ff */
[----:B------:R-:W-:-:S02]  /*9c10*/  WARPGROUP.DEPBAR.LE gsb0, 0x0 ;  /* 0x00008000000079c5 */ /* 0x000fc40000010000 */
[----:B------:R-:W-:-:S08]  /*9c20*/  WARPGROUP.ARRIVE ;  /* 0x00000000000079c5 */ /* 0x000fd00000000000 */
[----:B------:R-:W-:Y:S03]  /*9c30*/  HGMMA.64x96x16.F32.BF16 R24, gdesc[UR4], R24, gsb0 ;  /* 0x01600000041879f0 */ /* 0x000fe60008001818 */
[----:B------:R-:W-:Y:S02]  /*9c40*/  WARPGROUP.DEPBAR.LE gsb0, 0x0 ;  /* 0x00008000000079c5 */ /* 0x000fe40000010000 */
[----:B------:R-:W3:Y:S02]  /*9c50*/  SYNCS.PHASECHK.TRANS64.TRYWAIT P1, [R19+URZ+0x32410], R4 ;  /* 0x03241004130075a7 */ /* 0x000ee4000802017f */
[----:B---3--:R-:W-:Y:S05]  /*9c60*/  @!P1 BRA `(.L_x_1527) ;  /* 0x0000013c00a89947 */ /* 0x008fea0003800000 */
.L_x_1750:
[----:B------:R-:W-:Y:S05]  /*9c70*/  BSYNC B0 ;  /* 0x0000000000007941 */ /* 0x000fea0003800000 */
.L_x_1526:
[----:B------:R-:W-:Y:S05]  /*9c80*/  @!P0 BRA `(.L_x_1528) ;  /* 0x0000000000048947 */ /* 0x000fea0003800000 */
[----:B------:R-:W-:Y:S01]  /*9c90*/  BPT.TRAP 0x1 ;  /* 0x000000040000795c */ /* 0x000fe20000300000 */
.L_x_1528:
[----:B------:R4:W0:Y:S01]  /*9ca0*/  SYNCS.PHASECHK.TRANS64.TRYWAIT P1, [R0+URZ+0x32450], R13 ;  /* 0x0324500d000075a7 */ /* 0x000822000802017f */
[----:B------:R-:W-:Y:S05]  /*9cb0*/  @!P0 BRA `(.L_x_1529) ;  /* 0x0000000000048947 */ /* 0x000fea0003800000 */
[----:B------:R-:W-:Y:S01]  /*9cc0*/  BPT.TRAP 0x1 ;  /* 0x000000040000795c */ /* 0x000fe20000300000 */
.L_x_1529:
[----:B0-----:R-:W-:Y:S05]  /*9cd0*/  @P1 BRA `(.L_x_1530) ;  /* 0x0000000000081947 */ /* 0x001fea0003800000 */
[----:B------:R-:W0:Y:S02]  /*9ce0*/  SYNCS.PHASECHK.TRANS64.TRYWAIT P1, [R0+URZ+0x32450], R13 ;  /* 0x0324500d000075a7 */ /* 0x000e24000802017f */
[----:B0-----:R-:W-:Y:S05]  /*9cf0*/  @!P1 BRA `(.L_x_1531) ;  /* 0x0000013c00989947 */ /* 0x001fea0003800000 */
.L_x_1530:
[----:B------:R-:W-:Y:S05]  /*9d00*/  WARPSYNC.ALL ;  /* 0x0000000000007948 */ /* 0x000fea0003800000 */
[----:B------:R-:W-:Y:S01]  /*9d10*/  IMAD R72, R72, 0x2000, R19 ;  /* 0x0000200048487824 */ /* 0x000fe200078e0213 */
[----:B------:R-:W-:Y:S01]  /*9d20*/  WARPGROUP.ARRIVE ;  /* 0x00000000000079c5 */ /* 0x000fe20000000000 */
[----:B------:R-:W-:Y:S01]  /*9d30*/  VIADD R227, R19, 0x400 ;  /* 0x0000040013e37836 */ /* 0x000fe20000000000 */
[----:B------:R-:W-:Y:S01]  /*9d40*/  UMOV UR9, 0x40000040 ;  /* 0x4000004000097882 */ /* 0x000fe20000000000 */
[----:B------:R-:W-:Y:S01]  /*9d50*/  IMAD.MOV.U32 R5, RZ, RZ, 0x40000040 ;  /* 0x40000040ff057424 */ /* 0x000fe200078e00ff */
[----:B------:R-:W-:Y:S01]  /*9d60*/  R2UR UR4, R72 ;  /* 0x00000000480472ca */ /* 0x000fe200000e0000 */
[----:B------:R-:W-:Y:S01]  /*9d70*/  IMAD.MOV.U32 R7, RZ, RZ, 0x40000040 ;  /* 0x40000040ff077424 */ /* 0x000fe200078e00ff */
[----:B------:R-:W-:Y:S01]  /*9d80*/  SHF.R.U32.HI R227, RZ, 0x4, R227 ;  /* 0x00000004ffe37819 */ /* 0x000fe200000116e3 */
[----:B--2-4-:R-:W-:Y:S01]  /*9d90*/  IMAD.U32 R13, RZ, RZ, UR9 ;  /* 0x00000009ff0d7e24 */ /* 0x014fe2000f8e00ff */
[----:B------:R-:W-:Y:S01]  /*9da0*/  R2UR UR11, R5 ;  /* 0x00000000050b72ca */ /* 0x000fe200000e0000 */
[----:B------:R-:W-:Y:S01]  /*9db0*/  UMOV UR57, 0x40000040 ;  /* 0x4000004000397882 */ /* 0x000fe20000000000 */
[----:B------:R-:W-:Y:S01]  /*9dc0*/  LOP3.LUT R227, R227, 0x3fff, RZ, 0xc0, !PT ;  /* 0x00003fffe3e37812 */ /* 0x000fe200078ec0ff */
[----:B------:R-:W-:Y:S01]  /*9dd0*/  UMOV UR53, 0x40000040 ;  /* 0x4000004000357882 */ /* 0x000fe20000000000 */
[----:B------:R-:W-:Y:S01]  /*9de0*/  UMOV UR49, 0x40000040 ;  /* 0x4000004000317882 */ /* 0x000fe20000000000 */
[----:B------:R-:W-:Y:S01]  /*9df0*/  UMOV UR45, 0x40000040 ;  /* 0x40000040002d7882 */ /* 0x000fe20000000000 */
[----:B------:R-:W-:Y:S01]  /*9e00*/  LOP3.LUT R3, R227, 0x10000, RZ, 0xfc, !PT ;  /* 0x00010000e3037812 */ /* 0x000fe200078efcff */
[----:B------:R-:W-:Y:S01]  /*9e10*/  UMOV UR41, 0x40000040 ;  /* 0x4000004000297882 */ /* 0x000fe20000000000 */
[----:B------:R-:W-:Y:S01]  /*9e20*/  IMAD.MOV.U32 R5, RZ, RZ, 0x40000040 ;  /* 0x40000040ff057424 */ /* 0x000fe200078e00ff */
[----:B------:R-:W-:-:S02]  /*9e30*/  UIADD3 UR4, UR4, 0x22400, URZ ;  /* 0x0002240004047890 */ /* 0x000fc4000fffe03f */
[----:B---3--:R-:W-:Y:S01]  /*9e40*/  IMAD R4, R202, 0xc00, R3 ;  /* 0x00000c00ca047824 */ /* 0x008fe200078e0203 */
[----:B------:R0:W-:Y:S01]  /*9e50*/  STL [R1+0x38], R3 ;  /* 0x0000380301007387 */ /* 0x0001e20000100800 */
[----:B------:R-:W-:Y:S01]  /*9e60*/  USHF.R.U32.HI UR4, URZ, 0x4, UR4 ;  /* 0x000000043f047899 */ /* 0x000fe20008011604 */
[----:B------:R-:W-:Y:S01]  /*9e70*/  R2UR UR39, R5 ;  /* 0x00000000052772ca */ /* 0x000fe200000e0000 */
[C---:B------:R-:W-:Y:S01]  /*9e80*/  VIADD R6, R4.reuse, 0x2 ;  /* 0x0000000204067836 */ /* 0x040fe20000000000 */
[----:B------:R-:W-:Y:S01]  /*9e90*/  R2UR UR10, R4 ;  /* 0x00000000040a72ca */ /* 0x000fe200000e0000 */
[----:B------:R-:W-:Y:S01]  /*9ea0*/  ULOP3.LUT UR4, UR4, 0x3fff, URZ, 0xc0, !UPT ;  /* 0x00003fff04047892 */ /* 0x000fe2000f8ec03f */
[----:B------:R-:W-:-:S03]  /*9eb0*/  UMOV UR37, 0x40000040 ;  /* 0x4000004000257882 */ /* 0x000fc60000000000 */
[----:B------:R-:W-:Y:S01]  /*9ec0*/  ULOP3.LUT UR4, UR4, 0x10000, URZ, 0xfc, !UPT ;  /* 0x0001000004047892 */ /* 0x000fe2000f8efc3f */
[----:B0-----:R-:W0:Y:S03]  /*9ed0*/  S2R R3, SR_TID.X ;  /* 0x0000000000037919 */ /* 0x001e260000002100 */
[----:B------:R-:W-:Y:S02]  /*9ee0*/  UIADD3 UR5, UR4, 0x2, URZ ;  /* 0x0000000204057890 */ /* 0x000fe4000fffe03f */
[----:B------:R-:W-:Y:S02]  /*9ef0*/  UIADD3 UR56, UR4, 0x804, URZ ;  /* 0x0000080404387890 */ /* 0x000fe4000fffe03f */
[----:B------:R-:W-:Y:S01]  /*9f00*/  UMOV UR8, UR4 ;  /* 0x0000000400087c82 */ /* 0x000fe20008000000 */
[----:B------:R-:W-:Y:S01]  /*9f10*/  UIADD3 UR52, UR4, 0x806, URZ ;  /* 0x0000080604347890 */ /* 0x000fe2000fffe03f */
[----:B------:R-:W-:Y:S01]  /*9f20*/  HGMMA.64x96x16.F32.BF16 R24, gdesc[UR8], R24, gsb0 ;  /* 0x01600000081879f0 */ /* 0x000fe20008001818 */
[----:B------:R-:W-:Y:S01]  /*9f30*/  R2UR UR10, R6 ;  /* 0x00000000060a72ca */ /* 0x000fe200000e0000 */
[----:B------:R-:W-:Y:S01]  /*9f40*/  IMAD.U32 R12, RZ, RZ, UR8 ;  /* 0x00000008ff0c7e24 */ /* 0x000fe2000f8e00ff */
[----:B------:R-:W-:Y:S01]  /*9f50*/  R2UR UR11, R7 ;  /* 0x00000000070b72ca */ /* 0x000fe200000e0000 */
[----:B------:R-:W-:Y:S01]  /*9f60*/  UMOV UR8, UR5 ;  /* 0x0000000500087c82 */ /* 0x000fe20008000000 */
[----:B------:R-:W-:Y:S01]  /*9f70*/  UMOV UR9, 0x40000040 ;  /* 0x4000004000097882 */ /* 0x000fe20000000000 */
[----:B------:R-:W-:Y:S01]  /*9f80*/  VIADD R6, R4, 0x4 ;  /* 0x0000000404067836 */ /* 0x000fe20000000000 */
[----:B------:R-:W-:Y:S01]  /*9f90*/  UIADD3 UR5, UR4, 0x4, URZ ;  /* 0x0000000404057890 */ /* 0x000fe2000fffe03f */
[----:B------:R-:W-:Y:S01]  /*9fa0*/  IMAD.MOV.U32 R7, RZ, RZ, 0x40000040 ;  /* 0x40000040ff077424 */ /* 0x000fe200078e00ff */
[----:B------:R2:W-:Y:S01]  /*9fb0*/  STL.64 [R1+0x50], R12 ;  /* 0x0000500c01007387 */ /* 0x0005e20000100a00 */
[----:B------:R-:W-:-:S02]  /*9fc0*/  UIADD3 UR48, UR4, 0xc00, URZ ;  /* 0x00000c0004307890 */ /* 0x000fc4000fffe03f */
[----:B------:R-:W-:Y:S02]  /*9fd0*/  UIADD3 UR44, UR4, 0xc02, URZ ;  /* 0x00000c02042c7890 */ /* 0x000fe4000fffe03f */
[----:B------:R-:W-:Y:S02]  /*9fe0*/  UIADD3 UR40, UR4, 0xc04, URZ ;  /* 0x00000c0404287890 */ /* 0x000fe4000fffe03f */
[----:B------:R-:W-:Y:S01]  /*9ff0*/  UIADD3 UR36, UR4, 0xc06, URZ ;  /* 0x00000c0604247890 */ /* 0x000fe2000fffe03f */
[----:B--2---:R-:W-:Y:S02]  /*a000*/  IMAD.U32 R12, RZ, RZ, UR8 ;  /* 0x00000008ff0c7e24 */ /* 0x004fe4000f8e00ff */
[----:B------:R-:W-:Y:S01]  /*a010*/  IMAD.U32 R13, RZ, RZ, UR9 ;  /* 0x00000009ff0d7e24 */ /* 0x000fe2000f8e00ff */
[----:B0-----:R-:W-:-:S04]  /*a020*/  SHF.R.U32.HI R3, RZ, 0x7, R3 ;  /* 0x00000007ff037819 */ /* 0x001fc80000011603 */
[----:B------:R0:W-:Y:S01]  /*a030*/  STL.64 [R1+0x48], R12 ;  /* 0x0000480c01007387 */ /* 0x0001e20000100a00 */
[----:B------:R-:W-:Y:S02]  /*a040*/  WARPGROUP.DEPBAR.LE gsb0, 0x0 ;  /* 0x00008000000079c5 */ /* 0x000fe40000010000 */
[----:B------:R-:W-:-:S06]  /*a050*/  WARPGROUP.ARRIVE ;  /* 0x00000000000079c5 */ /* 0x000fcc0000000000 */
[----:B------:R-:W-:Y:S01]  /*a060*/  HGMMA.64x96x16.F32.BF16 R24, gdesc[UR8], R24, gsb0 ;  /* 0x01600000081879f0 */ /* 0x000fe20008001818 */
[----:B------:R-:W-:Y:S01]  /*a070*/  R2UR UR10, R6 ;  /* 0x00000000060a72ca */ /* 0x000fe200000e0000 */
[----:B------:R-:W-:Y:S01]  /*a080*/  UMOV UR8, UR5 ;  /* 0x0000000500087c82 */ /* 0x000fe20008000000 */
[----:B------:R-:W-:Y:S01]  /*a090*/  R2UR UR11, R7 ;  /* 0x00000000070b72ca */ /* 0x000fe200000e0000 */
[----:B------:R-:W-:Y:S01]  /*a0a0*/  UMOV UR9, 0x40000040 ;  /* 0x4000004000097882 */ /* 0x000fe20000000000 */
[----:B------:R-:W-:Y:S01]  /*a0b0*/  VIADD R6, R4, 0x6 ;  /* 0x0000000604067836 */ /* 0x000fe20000000000 */
[----:B------:R-:W-:Y:S01]  /*a0c0*/  UIADD3 UR5, UR4, 0x6, URZ ;  /* 0x0000000604057890 */ /* 0x000fe2000fffe03f */
[----:B------:R-:W-:Y:S01]  /*a0d0*/  IMAD.MOV.U32 R7, RZ, RZ, 0x40000040 ;  /* 0x40000040ff077424 */ /* 0x000fe200078e00ff */
[----:B0-----:R-:W-:Y:S01]  /*a0e0*/  MOV R13, UR9 ;  /* 0x00000009000d7c02 */ /* 0x001fe20008000f00 */
[----:B------:R-:W-:-:S05]  /*a0f0*/  IMAD.U32 R12, RZ, RZ, UR8 ;  /* 0x00000008ff0c7e24 */ /* 0x000fca000f8e00ff */
        /* <DEDUP_REMOVED lines=10> */
[----:B------:R-:W-:Y:S02]  /*a1a0*/  IMAD.MOV.U32 R7, RZ, RZ, 0x40000040 ;  /* 0x40000040ff077424 */ /* 0x000fe400078e00ff */
[----:B0-----:R-:W-:Y:S02]  /*a1b0*/  IMAD.U32 R12, RZ, RZ, UR8 ;  /* 0x00000008ff0c7e24 */ /* 0x001fe4000f8e00ff */
        /* <DEDUP_REMOVED lines=74> */
[----:B------:R-:W-:Y:S02]  /*a660*/  VIADD R6, R4, 0x604 ;  /* 0x0000060404067836 */ /* 0x000fe40000000000 */
[----:B------:R-:W-:Y:S02]  /*a670*/  IMAD.MOV.U32 R7, RZ, RZ, 0x40000040 ;  /* 0x40000040ff077424 */ /* 0x000fe400078e00ff */
[----:B------:R-:W-:Y:S01]  /*a680*/  IMAD.U32 R228, RZ, RZ, UR8 ;  /* 0x00000008ffe47e24 */ /* 0x000fe2000f8e00ff */
[----:B------:R-:W-:Y:S01]  /*a690*/  R2UR UR58, R6 ;  /* 0x00000000063a72ca */ /* 0x000fe200000e0000 */
[----:B------:R-:W-:Y:S01]  /*a6a0*/  VIADD R6, R4, 0x606 ;  /* 0x0000060604067836 */ /* 0x000fe20000000000 */
[----:B------:R-:W-:Y:S01]  /*a6b0*/  R2UR UR59, R7 ;  /* 0x00000000073b72ca */ /* 0x000fe200000e0000 */
[----:B------:R-:W-:-:S02]  /*a6c0*/  IMAD.MOV.U32 R7, RZ, RZ, 0x40000040 ;  /* 0x40000040ff077424 */ /* 0x000fc400078e00ff */
[----:B------:R-:W-:Y:S01]  /*a6d0*/  IMAD.U32 R229, RZ, RZ, UR9 ;  /* 0x00000009ffe57e24 */ /* 0x000fe2000f8e00ff */
[----:B------:R-:W-:Y:S01]  /*a6e0*/  R2UR UR54, R6 ;  /* 0x00000000063672ca */ /* 0x000fe200000e0000 */
[----:B------:R-:W-:Y:S01]  /*a6f0*/  VIADD R6, R4, 0x900 ;  /* 0x0000090004067836 */ /* 0x000fe20000000000 */
[----:B------:R-:W-:Y:S01]  /*a700*/  R2UR UR55, R7 ;  /* 0x00000000073772ca */ /* 0x000fe200000e0000 */
[----:B------:R-:W-:-:S03]  /*a710*/  IMAD.MOV.U32 R7, RZ, RZ, 0x40000040 ;  /* 0x40000040ff077424 */ /* 0x000fc600078e00ff */
[----:B------:R-:W-:Y:S01]  /*a720*/  R2UR UR50, R6 ;  /* 0x00000000063272ca */ /* 0x000fe200000e0000 */
[----:B------:R-:W-:Y:S01]  /*a730*/  VIADD R6, R4, 0x902 ;  /* 0x0000090204067836 */ /* 0x000fe20000000000 */
[----:B------:R-:W-:Y:S01]  /*a740*/  R2UR UR51, R7 ;  /* 0x00000000073372ca */ /* 0x000fe200000e0000 */
[----:B------:R-:W-:-:S03]  /*a750*/  IMAD.MOV.U32 R7, RZ, RZ, 0x40000040 ;  /* 0x40000040ff077424 */ /* 0x000fc600078e00ff */
[----:B------:R-:W-:Y:S01]  /*a760*/  R2UR UR46, R6 ;  /* 0x00000000062e72ca */ /* 0x000fe200000e0000 */
[C---:B------:R-:W-:Y:S01]  /*a770*/  VIADD R6, R4.reuse, 0x904 ;  /* 0x0000090404067836 */ /* 0x040fe20000000000 */
[----:B------:R-:W-:Y:S01]  /*a780*/  R2UR UR47, R7 ;  /* 0x00000000072f72ca */ /* 0x000fe200000e0000 */
[----:B------:R-:W-:Y:S02]  /*a790*/  IMAD.MOV.U32 R7, RZ, RZ, 0x40000040 ;  /* 0x40000040ff077424 */ /* 0x000fe400078e00ff */
[----:B------:R-:W-:Y:S01]  /*a7a0*/  VIADD R4, R4, 0x906 ;  /* 0x0000090604047836 */ /* 0x000fe20000000000 */
[----:B------:R-:W-:Y:S02]  /*a7b0*/  R2UR UR42, R6 ;  /* 0x00000000062a72ca */ /* 0x000fe400000e0000 */
[----:B------:R-:W-:Y:S02]  /*a7c0*/  R2UR UR43, R7 ;  /* 0x00000000072b72ca */ /* 0x000fe400000e0000 */
[----:B------:R-:W-:-:S02]  /*a7d0*/  R2UR UR38, R4 ;  /* 0x00000000042672ca */ /* 0x000fc400000e0000 */
        /* <DEDUP_REMOVED lines=26> */
.L_x_1532:
[----:B------:R-:W2:Y:S01]  /*a980*/  LDL R72, [R1+0x80] ;  /* 0x0000800001487983 */ /* 0x000ea20000100800 */
[----:B------:R-:W-:Y:S01]  /*a990*/  ULDC UR4, c[0x0][0xad0] ;  /* 0x0002b40000047ab9 */ /* 0x000fe20000000800 */
[----:B------:R-:W-:Y:S01]  /*a9a0*/  ULDC UR5, c[0x0][0xa80] ;  /* 0x0002a00000057ab9 */ /* 0x000fe20000000800 */
[----:B------:R-:W-:Y:S01]  /*a9b0*/  FMUL.FTZ R3, R24, UR4 ;  /* 0x0000000418037c20 */ /* 0x000fe20008410000 */
[----:B------:R-:W-:Y:S01]  /*a9c0*/  FMUL.FTZ R4, R25, UR4 ;  /* 0x0000000419047c20 */ /* 0x000fe20008410000 */
[----:B------:R-:W-:Y:S01]  /*a9d0*/  FMUL.FTZ R8, R28, UR4 ;  /* 0x000000041c087c20 */ /* 0x000fe20008410000 */
[----:B------:R-:W-:Y:S01]  /*a9e0*/  FMUL.FTZ R15, R32, UR4 ;  /* 0x00000004200f7c20 */ /* 0x000fe20008410000 */
[----:B0-----:R-:W-:Y:S01]  /*a9f0*/  FMUL.FTZ R12, R29, UR4 ;  /* 0x000000041d0c7c20 */ /* 0x001fe20008410000 */
[----:B------:R-:W-:Y:S01]  /*aa00*/  FMUL.FTZ R32, R43, UR4 ;  /* 0x000000042b207c20 */ /* 0x000fe20008410000 */
[----:B------:R-:W0:Y:S01]  /*aa10*/  MUFU.TANH R3, R3 ;  /* 0x0000000300037308 */ /* 0x000e220000002400 */
[----:B------:R-:W-:Y:S01]  /*aa20*/  FMUL.FTZ R43, R54, UR4 ;  /* 0x00000004362b7c20 */ /* 0x000fe20008410000 */
[----:B------:R-:W-:-:S02]  /*aa30*/  IMAD R54, R176, -0x60, R155 ;  /* 0xffffffa0b0367824 */ /* 0x000fc400078e029b */
        /* <DEDUP_REMOVED lines=43> */
[----:B------:R-:W1:Y:S01]  /*acf0*/  S2R R177, SR_CgaCtaId ;  /* 0x0000000000b17919 */ /* 0x000e620000008800 */
[----:B------:R-:W-:Y:S01]  /*ad00*/  LOP3.LUT R227, R227, 0x3000000, RZ, 0xfc, !PT ;  /* 0x03000000e3e37812 */ /* 0x000fe200078efcff */
[----:B------:R-:W1:Y:S08]  /*ad10*/  MUFU.TANH R7, R7 ;  /* 0x0000000700077308 */ /* 0x000e700000002400 */
        /* <DEDUP_REMOVED lines=29> */
[----:B------:R-:W1:Y:S01]  /*aef0*/  MUFU.TANH R47, R47 ;  /* 0x0000002f002f7308 */ /* 0x000e620000002400 */
[----:B--2---:R-:W-:-:S04]  /*af00*/  IADD3 R54, -R72, 0x60, R54 ;  /* 0x0000006048367810 */ /* 0x004fc80007ffe136 */
[----:B------:R-:W-:-:S03]  /*af10*/  ISETP.GT.AND P2, PT, R54, RZ, PT ;  /* 0x000000ff3600720c */ /* 0x000fc60003f44270 */
[----:B------:R-:W2:Y:S01]  /*af20*/  MUFU.TANH R52, R52 ;  /* 0x0000003400347308 */ /* 0x000ea20000002400 */
[C---:B------:R-:W-:Y:S02]  /*af30*/  ISETP.GT.AND P3, PT, R54.reuse, 0x1, PT ;  /* 0x000000013600780c */ /* 0x040fe40003f64270 */
[----:B------:R-:W-:Y:S02]  /*af40*/  ISETP.GT.AND P4, PT, R54, 0x8, PT ;  /* 0x000000083600780c */ /* 0x000fe40003f84270 */
[----:B0-----:R-:W-:Y:S02]  /*af50*/  FSEL R3, R3, -INF , P2 ;  /* 0xff80000003037808 */ /* 0x001fe40001000000 */
[----:B---3--:R-:W-:Y:S01]  /*af60*/  FSEL R4, R4, -INF , P3 ;  /* 0xff80000004047808 */ /* 0x008fe20001800000 */
[----:B------:R-:W0:Y:S01]  /*af70*/  MUFU.TANH R48, R48 ;  /* 0x0000003000307308 */ /* 0x000e220000002400 */
[----:B------:R-:W-:Y:S02]  /*af80*/  ISETP.GT.AND P5, PT, R54, 0x9, PT ;  /* 0x000000093600780c */ /* 0x000fe40003fa4270 */
[----:B----4-:R-:W-:-:S02]  /*af90*/  FSEL R56, R8, -INF , P4 ;  /* 0xff80000008387808 */ /* 0x010fc40002000000 */
[----:B------:R-:W-:Y:S02]  /*afa0*/  FMNMX.FTZ R57, R3, R4, !PT ;  /* 0x0000000403397209 */ /* 0x000fe40007810000 */
[----:B------:R-:W-:Y:S01]  /*afb0*/  ISETP.GT.AND P1, PT, R54, 0x10, PT ;  /* 0x000000103600780c */ /* 0x000fe20003f24270 */
[----:B------:R-:W3:Y:S01]  /*afc0*/  MUFU.TANH R53, R53 ;  /* 0x0000003500357308 */ /* 0x000ee20000002400 */
[----:B-----5:R-:W-:Y:S02]  /*afd0*/  FSEL R12, R12, -INF , P5 ;  /* 0xff8000000c0c7808 */ /* 0x020fe40002800000 */
[----:B------:R-:W-:Y:S02]  /*afe0*/  FMNMX.FTZ R59, R56, R57, !PT ;  /* 0x00000039383b7209 */ /* 0x000fe40007810000 */
[----:B-1----:R-:W-:Y:S02]  /*aff0*/  FSEL R5, R5, -INF , P2 ;  /* 0xff80000005057808 */ /* 0x002fe40001000000 */
[----:B------:R-:W-:Y:S01]  /*b000*/  ISETP.GT.AND P2, PT, R54, 0x11, PT ;  /* 0x000000113600780c */ /* 0x000fe20003f44270 */
[----:B------:R-:W1:Y:S01]  /*b010*/  MUFU.TANH R51, R51 ;  /* 0x0000003300337308 */ /* 0x000e620000002400 */
        /* <DEDUP_REMOVED lines=55> */
[----:B------:R-:W-:Y:S02]  /*b390*/  FSEL R59, R46, -INF , P4 ;  /* 0xff8000002e3b7808 */ /* 0x000fe40002000000 */
[----:B------:R-:W-:Y:S02]  /*b3a0*/  ISETP.GT.AND P5, PT, R54, 0x48, PT ;  /* 0x000000483600780c */ /* 0x000fe40003fa4270 */
        /* <DEDUP_REMOVED lines=11> */
[----:B--2---:R-:W-:Y:S02]  /*b460*/  FSEL R52, R52, -INF , P2 ;  /* 0xff80000034347808 */ /* 0x004fe40001000000 */
[----:B------:R-:W-:Y:S02]  /*b470*/  FMNMX.FTZ R7, R61, R46, !PT ;  /* 0x0000002e3d077209 */ /* 0x000fe40007810000 */
[----:B0-----:R-:W-:-:S02]  /*b480*/  FSEL R48, R48, -INF , P4 ;  /* 0xff80000030307808 */ /* 0x001fc40002000000 */
[----:B------:R-:W-:Y:S02]  /*b490*/  ISETP.GT.AND P4, PT, R54, 0x58, PT ;  /* 0x000000583600780c */ /* 0x000fe40003f84270 */
[----:B---3--:R-:W-:Y:S02]  /*b4a0*/  FSEL R53, R53, -INF , P3 ;  /* 0xff80000035357808 */ /* 0x008fe40001800000 */
[----:B------:R-:W-:Y:S02]  /*b4b0*/  FMNMX.FTZ R46, R52, R7, !PT ;  /* 0x00000007342e7209 */ /* 0x000fe40007810000 */
[----:B-1----:R-:W-:Y:S02]  /*b4c0*/  FSEL R51, R51, -INF , P5 ;  /* 0xff80000033337808 */ /* 0x002fe40002800000 */
[----:B------:R-:W-:Y:S02]  /*b4d0*/  ISETP.GT.AND P5, PT, R54, 0x59, PT ;  /* 0x000000593600780c */ /* 0x000fe40003fa4270 */
[----:B----4-:R-:W-:-:S02]  /*b4e0*/  FSEL R55, R55, -INF , P4 ;  /* 0xff80000037377808 */ /* 0x010fc40002000000 */
[----:B------:R-:W-:Y:S02]  /*b4f0*/  FMNMX.FTZ R46, R53, R46, !PT ;  /* 0x0000002e352e7209 */ /* 0x000fe40007810000 */
[----:B-----5:R-:W-:Y:S02]  /*b500*/  FSEL R54, R8, -INF , P5 ;  /* 0xff80000008367808 */ /* 0x020fe40002800000 */
[----:B------:R-:W-:Y:S01]  /*b510*/  FMNMX.FTZ R7, R55, R46, !PT ;  /* 0x0000002e37077209 */ /* 0x000fe20007810000 */
[----:B------:R-:W-:Y:S01]  /*b520*/  FMUL.FTZ R46, R63, UR4 ;  /* 0x000000043f2e7c20 */ /* 0x000fe20008410000 */
[----:B------:R-:W-:Y:S01]  /*b530*/  FMNMX.FTZ R50, R5, R15, !PT ;  /* 0x0000000f05327209 */ /* 0x000fe20007810000 */
[----:B------:R-:W-:Y:S01]  /*b540*/  FMUL.FTZ R63, R66, UR4 ;  /* 0x00000004423f7c20 */ /* 0x000fe20008410000 */
[----:B------:R-:W-:Y:S01]  /*b550*/  FMNMX.FTZ R45, R54, R7, !PT ;  /* 0x00000007362d7209 */ /* 0x000fe20007810000 */
[----:B------:R-:W-:Y:S02]  /*b560*/  IMAD.U32 R7, RZ, RZ, UR5 ;  /* 0x00000005ff077e24 */ /* 0x000fe4000f8e00ff */
[----:B------:R-:W-:Y:S01]  /*b570*/  FMUL.FTZ R66, R71, UR4 ;  /* 0x0000000447427c20 */ /* 0x000fe20008410000 */
[----:B------:R-:W0:Y:S01]  /*b580*/  MUFU.TANH R46, R46 ;  /* 0x0000002e002e7308 */ /* 0x000e220000002400 */
[----:B------:R-:W1:Y:S07]  /*b590*/  SHFL.BFLY PT, R8, R45, 0x2, 0x1f ;  /* 0x0c401f002d087f89 */ /* 0x000e6e00000e0000 */
[----:B------:R-:W2:Y:S08]  /*b5a0*/  MUFU.TANH R63, R63 ;  /* 0x0000003f003f7308 */ /* 0x000eb00000002400 */
[----:B------:R-:W3:Y:S01]  /*b5b0*/  MUFU.TANH R66, R66 ;  /* 0x0000004200427308 */ /* 0x000ee20000002400 */
[----:B-1----:R-:W-:-:S02]  /*b5c0*/  FMNMX.FTZ R49, R45, R8, !PT ;  /* 0x000000082d317209 */ /* 0x002fc40007810000 */
[----:B------:R-:W-:-:S03]  /*b5d0*/  FMNMX.FTZ R45, R13, R50, !PT ;  /* 0x000000320d2d7209 */ /* 0x000fc60007810000 */
[----:B------:R-:W1:Y:S01]  /*b5e0*/  SHFL.BFLY PT, R8, R49, 0x1, 0x1f ;  /* 0x0c201f0031087f89 */ /* 0x000e6200000e0000 */
[----:B------:R-:W-:Y:S02]  /*b5f0*/  FMNMX.FTZ R50, R14, R45, !PT ;  /* 0x0000002d0e327209 */ /* 0x000fe40007810000 */
[----:B-1----:R-:W-:-:S04]  /*b600*/  FMNMX.FTZ R8, R49, R8, !PT ;  /* 0x0000000831087209 */ /* 0x002fc80007810000 */
[C---:B------:R-:W-:Y:S01]  /*b610*/  FSETP.NEU.FTZ.AND P6, PT, R8.reuse, -INF , PT ;  /* 0xff8000000800780b */ /* 0x040fe20003fdd000 */
[----:B------:R-:W-:-:S05]  /*b620*/  FMUL.FTZ R62, R8, R7 ;  /* 0x00000007083e7220 */ /* 0x000fca0000410000 */
[----:B------:R-:W-:-:S05]  /*b630*/  FSEL R62, R62, RZ, P6 ;  /* 0x000000ff3e3e7208 */ /* 0x000fca0003000000 */
[-CC-:B------:R-:W-:Y:S01]  /*b640*/  FFMA.FTZ R152, R3, R7.reuse, -R62.reuse ;  /* 0x0000000703987223 */ /* 0x180fe2000001083e */
[----:B------:R-:W-:Y:S01]  /*b650*/  FMNMX.FTZ R3, R21, R50, !PT ;  /* 0x0000003215037209 */ /* 0x000fe20007810000 */
[-CC-:B------:R-:W-:Y:S01]  /*b660*/  FFMA.FTZ R45, R4, R7.reuse, -R62.reuse ;  /* 0x00000007042d7223 */ /* 0x180fe2000001083e */
[-CC-:B------:R-:W-:Y:S01]  /*b670*/  FFMA.FTZ R49, R12, R7.reuse, -R62.reuse ;  /* 0x000000070c317223 */ /* 0x180fe2000001083e */
[----:B0-----:R-:W-:Y:S01]  /*b680*/  FSEL R12, R46, -INF , P1 ;  /* 0xff8000002e0c7808 */ /* 0x001fe20000800000 */
[--C-:B------:R-:W-:Y:S01]  /*b690*/  FFMA.FTZ R154, R56, R7, -R62.reuse ;  /* 0x00000007389a7223 */ /* 0x100fe2000001083e */
[----:B------:R-:W-:Y:S01]  /*b6a0*/  FMNMX.FTZ R4, R24, R3, !PT ;  /* 0x0000000318047209 */ /* 0x000fe20007810000 */
[-CC-:B------:R-:W-:Y:S01]  /*b6b0*/  FFMA.FTZ R156, R57, R7.reuse, -R62.reuse ;  /* 0x00000007399c7223 */ /* 0x180fe2000001083e */
[----:B--2---:R-:W-:Y:S01]  /*b6c0*/  FSEL R56, R63, -INF , P2 ;  /* 0xff8000003f387808 */ /* 0x004fe20001000000 */
[-CC-:B------:R-:W-:Y:S01]  /*b6d0*/  FFMA.FTZ R50, R20, R7.reuse, -R62.reuse ;  /* 0x0000000714327223 */ /* 0x180fe2000001083e */
[----:B------:R-:W-:Y:S01]  /*b6e0*/  FMNMX.FTZ R3, R27, R4, !PT ;  /* 0x000000041b037209 */ /* 0x000fe20007810000 */
[-CC-:B------:R-:W-:Y:S01]  /*b6f0*/  FFMA.FTZ R172, R52, R7.reuse, -R62.reuse ;  /* 0x0000000734ac7223 */ /* 0x180fe2000001083e */
[----:B------:R-:W-:Y:S01]  /*b700*/  FSEL R63, R65, -INF , P3 ;  /* 0xff800000413f7808 */ /* 0x000fe20001800000 */
[--C-:B------:R-:W-:Y:S01]  /*b710*/  FFMA.FTZ R162, R33, R7, -R62.reuse ;  /* 0x0000000721a27223 */ /* 0x100fe2000001083e */
[----:B------:R-:W-:Y:S01]  /*b720*/  FMNMX.FTZ R4, R28, R3, !PT ;  /* 0x000000031c047209 */ /* 0x000fe20007810000 */
[-CC-:B------:R-:W-:Y:S01]  /*b730*/  FFMA.FTZ R33, R34, R7.reuse, -R62.reuse ;  /* 0x0000000722217223 */ /* 0x180fe2000001083e */
[----:B------:R-:W-:Y:S01]  /*b740*/  FSEL R57, R64, -INF , P4 ;  /* 0xff80000040397808 */ /* 0x000fe20002000000 */
[-CC-:B------:R-:W-:Y:S01]  /*b750*/  FFMA.FTZ R34, R38, R7.reuse, -R62.reuse ;  /* 0x0000000726227223 */ /* 0x180fe2000001083e */
[----:B------:R-:W-:Y:S01]  /*b760*/  FMNMX.FTZ R3, R31, R4, !PT ;  /* 0x000000041f037209 */ /* 0x000fe20007810000 */
[----:B------:R-:W-:Y:S01]  /*b770*/  MUFU.EX2 R152, R152 ;  /* 0x0000009800987308 */ /* 0x000fe20000000800 */
[----:B---3--:R-:W-:Y:S01]  /*b780*/  FSEL R64, R66, -INF , P5 ;  /* 0xff80000042407808 */ /* 0x008fe20002800000 */
[--C-:B------:R-:W-:Y:S01]  /*b790*/  FFMA.FTZ R166, R41, R7, -R62.reuse ;  /* 0x0000000729a67223 */ /* 0x100fe2000001083e */
[----:B------:R-:W-:Y:S01]  /*b7a0*/  FMNMX.FTZ R4, R32, R3, !PT ;  /* 0x0000000320047209 */ /* 0x000fe20007810000 */
[-CC-:B------:R-:W-:Y:S01]  /*b7b0*/  FFMA.FTZ R164, R37, R7.reuse, -R62.reuse ;  /* 0x0000000725a47223 */ /* 0x180fe2000001083e */
[-CC-:B------:R-:W-:Y:S01]  /*b7c0*/  FFMA.FTZ R37, R42, R7.reuse, -R62.reuse ;  /* 0x000000072a257223 */ /* 0x180fe2000001083e */
[-CC-:B------:R-:W-:Y:S01]  /*b7d0*/  FFMA.FTZ R158, R25, R7.reuse, -R62.reuse ;  /* 0x00000007199e7223 */ /* 0x180fe2000001083e */
[----:B------:R-:W-:Y:S01]  /*b7e0*/  FMNMX.FTZ R3, R35, R4, !PT ;  /* 0x0000000423037209 */ /* 0x000fe20007810000 */
[----:B------:R-:W0:Y:S01]  /*b7f0*/  MUFU.EX2 R45, R45 ;  /* 0x0000002d002d7308 */ /* 0x000e220000000800 */
[-CC-:B------:R-:W-:Y:S01]  /*b800*/  FFMA.FTZ R26, R26, R7.reuse, -R62.reuse ;  /* 0x000000071a1a7223 */ /* 0x180fe2000001083e */
[--C-:B------:R-:W-:Y:S01]  /*b810*/  FFMA.FTZ R160, R29, R7, -R62.reuse ;  /* 0x000000071da07223 */ /* 0x100fe2000001083e */
[----:B------:R-:W-:Y:S01]  /*b820*/  FMNMX.FTZ R4, R36, R3, !PT ;  /* 0x0000000324047209 */ /* 0x000fe20007810000 */
[-CC-:B------:R-:W-:Y:S01]  /*b830*/  FFMA.FTZ R30, R30, R7.reuse, -R62.reuse ;  /* 0x000000071e1e7223 */ /* 0x180fe2000001083e */
[-CC-:B------:R-:W-:Y:S01]  /*b840*/  FFMA.FTZ R168, R58, R7.reuse, -R62.reuse ;  /* 0x000000073aa87223 */ /* 0x180fe2000001083e */
[-CC-:B------:R-:W-:Y:S01]  /*b850*/  FFMA.FTZ R29, R59, R7.reuse, -R62.reuse ;  /* 0x000000073b1d7223 */ /* 0x180fe2000001083e */
[----:B------:R-:W-:Y:S01]  /*b860*/  FMNMX.FTZ R3, R39, R4, !PT ;  /* 0x0000000427037209 */ /* 0x000fe20007810000 */
[----:B------:R-:W1:Y:S01]  /*b870*/  MUFU.EX2 R154, R154 ;  /* 0x0000009a009a7308 */ /* 0x000e620000000800 */
[-CC-:B------:R-:W-:Y:S01]  /*b880*/  FFMA.FTZ R170, R60, R7.reuse, -R62.reuse ;  /* 0x000000073caa7223 */ /* 0x180fe2000001083e */
[--C-:B------:R-:W-:Y:S01]  /*b890*/  FFMA.FTZ R25, R53, R7, -R62.reuse ;  /* 0x0000000735197223 */ /* 0x100fe2000001083e */
[----:B------:R-:W-:Y:S01]  /*b8a0*/  FMNMX.FTZ R4, R40, R3, !PT ;  /* 0x0000000328047209 */ /* 0x000fe20007810000 */
[----:B------:R-:W-:-:S03]  /*b8b0*/  FFMA.FTZ R174, R55, R7, -R62 ;  /* 0x0000000737ae7223 */ /* 0x000fc6000001083e */
[----:B------:R-:W-:Y:S01]  /*b8c0*/  FMNMX.FTZ R3, R43, R4, !PT ;  /* 0x000000042b037209 */ /* 0x000fe20007810000 */
[----:B------:R-:W2:Y:S03]  /*b8d0*/  MUFU.EX2 R49, R49 ;  /* 0x0000003100317308 */ /* 0x000ea60000000800 */
[----:B------:R-:W-:-:S04]  /*b8e0*/  FMNMX.FTZ R4, R44, R3, !PT ;  /* 0x000000032c047209 */ /* 0x000fc80007810000 */
[----:B------:R-:W-:Y:S01]  /*b8f0*/  FMNMX.FTZ R3, R47, R4, !PT ;  /* 0x000000042f037209 */ /* 0x000fe20007810000 */
[----:B------:R-:W-:Y:S03]  /*b900*/  MUFU.EX2 R156, R156 ;  /* 0x0000009c009c7308 */ /* 0x000fe60000000800 */
        /* <DEDUP_REMOVED lines=8> */
[----:B------:R3:W-:Y:S03]  /*b990*/  MUFU.EX2 R46, R26 ;  /* 0x0000001a002e7308 */ /* 0x0007e60000000800 */
[----:B------:R-:W-:-:S05]  /*b9a0*/  FMNMX.FTZ R3, R64, R3, !PT ;  /* 0x0000000340037209 */ /* 0x000fca0007810000 */
[----:B------:R-:W4:Y:S01]  /*b9b0*/  SHFL.BFLY PT, R4, R3, 0x2, 0x1f ;  /* 0x0c401f0003047f89 */ /* 0x000f2200000e0000 */
[----:B------:R-:W-:Y:S01]  /*b9c0*/  MUFU.EX2 R160, R160 ;  /* 0x000000a000a07308 */ /* 0x000fe20000000800 */
[----:B---3--:R-:W-:-:S07]  /*b9d0*/  FFMA.FTZ R26, R61, R7, -R62 ;  /* 0x000000073d1a7223 */ /* 0x008fce000001083e */
[----:B------:R-:W-:Y:S08]  /*b9e0*/  MUFU.EX2 R30, R30 ;  /* 0x0000001e001e7308 */ /* 0x000ff00000000800 */
[----:B------:R-:W-:Y:S01]  /*b9f0*/  MUFU.EX2 R162, R162 ;  /* 0x000000a200a27308 */ /* 0x000fe20000000800 */
[----:B----4-:R-:W-:-:S07]  /*ba00*/  FMNMX.FTZ R4, R3, R4, !PT ;  /* 0x0000000403047209 */ /* 0x010fce0007810000 */
[----:B------:R-:W-:Y:S01]  /*ba10*/  MUFU.EX2 R33, R33 ;  /* 0x0000002100217308 */ /* 0x000fe20000000800 */
[----:B------:R-:W3:Y:S07]  /*ba20*/  SHFL.BFLY PT, R3, R4, 0x1, 0x1f ;  /* 0x0c201f0004037f89 */ /* 0x000eee00000e0000 */
[----:B------:R-:W-:Y:S08]  /*ba30*/  MUFU.EX2 R164, R164 ;  /* 0x000000a400a47308 */ /* 0x000ff00000000800 */
[----:B------:R-:W-:Y:S08]  /*ba40*/  MUFU.EX2 R34, R34 ;  /* 0x0000002200227308 */ /* 0x000ff00000000800 */
[----:B------:R-:W-:Y:S01]  /*ba50*/  MUFU.EX2 R166, R166 ;  /* 0x000000a600a67308 */ /* 0x000fe20000000800 */
[----:B---3--:R-:W-:Y:S01]  /*ba60*/  FMNMX.FTZ R20, R4, R3, !PT ;  /* 0x0000000304147209 */ /* 0x008fe20007810000 */
[----:B------:R-:W-:-:S02]  /*ba70*/  VIADD R4, R0, 0x32440 ;  /* 0x0003244000047836 */ /* 0x000fc40000000000 */
[-C--:B------:R-:W-:Y:S01]  /*ba80*/  FFMA.FTZ R3, R54, R7.reuse, -R62 ;  /* 0x0000000736037223 */ /* 0x080fe2000001083e */
        /* <DEDUP_REMOVED lines=8> */
[-C--:B------:R-:W-:Y:S01]  /*bb10*/  FFMA.FTZ R41, R14, R7.reuse, -R52 ;  /* 0x000000070e297223 */ /* 0x080fe20000010834 */
[----:B------:R-:W-:Y:S01]  /*bb20*/  PRMT R5, R177, 0x654, R4 ;  /* 0x00000654b1057816 */ /* 0x000fe20000000004 */
[-CC-:B------:R-:W-:Y:S01]  /*bb30*/  FFMA.FTZ R157, R21, R7.reuse, -R52.reuse ;  /* 0x00000007159d7223 */ /* 0x180fe20000010834 */
[-CC-:B------:R-:W-:Y:S01]  /*bb40*/  FFMA.FTZ R42, R24, R7.reuse, -R52.reuse ;  /* 0x00000007182a7223 */ /* 0x180fe20000010834 */
[----:B------:R-:W-:Y:S01]  /*bb50*/  MUFU.EX2 R153, R153 ;  /* 0x0000009900997308 */ /* 0x000fe20000000800 */
[----:B------:R3:W-:Y:S01]  /*bb60*/  SYNCS.ARRIVE.TRANS64.RED.A1T0 RZ, [R5+URZ], RZ ;  /* 0x000000ff05ff79a7 */ /* 0x0007e2000810043f */
[-CC-:B------:R-:W-:Y:S01]  /*bb70*/  FFMA.FTZ R159, R27, R7.reuse, -R52.reuse ;  /* 0x000000071b9f7223 */ /* 0x180fe20000010834 */
[-CC-:B------:R-:W-:Y:S01]  /*bb80*/  FFMA.FTZ R27, R36, R7.reuse, -R52.reuse ;  /* 0x00000007241b7223 */ /* 0x180fe20000010834 */
[-CC-:B------:R-:W-:Y:S01]  /*bb90*/  FFMA.FTZ R21, R28, R7.reuse, -R52.reuse ;  /* 0x000000071c157223 */ /* 0x180fe20000010834 */
[-CC-:B------:R-:W-:Y:S01]  /*bba0*/  FFMA.FTZ R28, R40, R7.reuse, -R52.reuse ;  /* 0x00000007281c7223 */ /* 0x180fe20000010834 */
[-CC-:B------:R-:W-:Y:S01]  /*bbb0*/  FFMA.FTZ R161, R31, R7.reuse, -R52.reuse ;  /* 0x000000071fa17223 */ /* 0x180fe20000010834 */
[----:B------:R-:W-:Y:S01]  /*bbc0*/  FFMA.FTZ R24, R32, R7, -R52 ;  /* 0x0000000720187223 */ /* 0x000fe20000010834 */
[----:B------:R-:W4:Y:S01]  /*bbd0*/  MUFU.EX2 R38, R38 ;  /* 0x0000002600267308 */ /* 0x000f220000000800 */
[----:B---3--:R-:W-:-:S02]  /*bbe0*/  IMAD.MOV.U32 R5, RZ, RZ, 0x40000040 ;  /* 0x40000040ff057424 */ /* 0x008fc400078e00ff */
[-CC-:B------:R-:W-:Y:S01]  /*bbf0*/  FFMA.FTZ R163, R35, R7.reuse, -R52.reuse ;  /* 0x0000000723a37223 */ /* 0x180fe20000010834 */
[----:B------:R-:W-:Y:S02]  /*bc00*/  IMAD R4, R202, 0xc00, R227 ;  /* 0x00000c00ca047824 */ /* 0x000fe400078e02e3 */
[-CC-:B------:R-:W-:Y:S01]  /*bc10*/  FFMA.FTZ R31, R12, R7.reuse, -R52.reuse ;  /* 0x000000070c1f7223 */ /* 0x180fe20000010834 */
[----:B------:R-:W-:Y:S01]  /*bc20*/  FFMA.FTZ R165, R39, R7, -R52 ;  /* 0x0000000727a57223 */ /* 0x000fe20000010834 */
[----:B------:R-:W-:Y:S01]  /*bc30*/  R2UR UR7, R5 ;  /* 0x00000000050772ca */ /* 0x000fe200000e0000 */
[----:B0-----:R-:W-:Y:S01]  /*bc40*/  FADD.FTZ R5, R152, R45 ;  /* 0x0000002d98057221 */ /* 0x001fe20000010000 */
[----:B------:R-:W0:Y:S01]  /*bc50*/  MUFU.EX2 R155, R155 ;  /* 0x0000009b009b7308 */ /* 0x000e220000000800 */
[C---:B------:R-:W-:Y:S01]  /*bc60*/  VIADD R14, R4.reuse, 0x80 ;  /* 0x00000080040e7836 */ /* 0x040fe20000000000 */
[----:B------:R-:W-:Y:S01]  /*bc70*/  R2UR UR6, R4 ;  /* 0x00000000040672ca */ /* 0x000fe200000e0000 */
[----:B-1----:R-:W-:Y:S01]  /*bc80*/  FADD.FTZ R40, R154, R5 ;  /* 0x000000059a287221 */ /* 0x002fe20000010000 */
[----:B------:R-:W-:-:S02]  /*bc90*/  VIADD R12, R4, 0x100 ;  /* 0x00000100040c7836 */ /* 0x000fc40000000000 */
[----:B------:R-:W-:Y:S01]  /*bca0*/  FFMA.FTZ R167, R43, R7, -R52 ;  /* 0x000000072ba77223 */ /* 0x000fe20000010834 */
[----:B------:R-:W-:Y:S02]  /*bcb0*/  IMAD.MOV.U32 R13, RZ, RZ, 0x40000040 ;  /* 0x40000040ff0d7424 */ /* 0x000fe400078e00ff */
[----:B--2---:R-:W-:Y:S01]  /*bcc0*/  FADD.FTZ R5, R49, R40 ;  /* 0x0000002831057221 */ /* 0x004fe20000010000 */
[----:B------:R-:W1:Y:S01]  /*bcd0*/  MUFU.EX2 R41, R41 ;  /* 0x0000002900297308 */ /* 0x000e620000000800 */
[----:B----4-:R-:W-:Y:S01]  /*bce0*/  FADD.FTZ R36, R153, R38 ;  /* 0x0000002699247221 */ /* 0x010fe20000010000 */
[----:B------:R-:W-:Y:S01]  /*bcf0*/  R2UR UR10, R14 ;  /* 0x000000000e0a72ca */ /* 0x000fe200000e0000 */
[----:B------:R-:W-:Y:S01]  /*bd00*/  FADD.FTZ R5, R156, R5 ;  /* 0x000000059c057221 */ /* 0x000fe20000010000 */
[----:B------:R-:W-:Y:S01]  /*bd10*/  R2UR UR14, R12 ;  /* 0x000000000c0e72ca */ /* 0x000fe200000e0000 */
[----:B------:R-:W-:Y:S01]  /*bd20*/  VIADD R14, R4, 0x180 ;  /* 0x00000180040e7836 */ /* 0x000fe20000000000 */
[----:B------:R-:W-:Y:S01]  /*bd30*/  R2UR UR15, R13 ;  /* 0x000000000d0f72ca */ /* 0x000fe200000e0000 */
[----:B------:R-:W-:Y:S01]  /*bd40*/  FADD.FTZ R5, R50, R5 ;  /* 0x0000000532057221 */ /* 0x000fe20000010000 */
[----:B------:R-:W2:Y:S01]  /*bd50*/  MUFU.EX2 R157, R157 ;  /* 0x0000009d009d7308 */ /* 0x000ea20000000800 */
[----:B0-----:R-:W-:Y:S01]  /*bd60*/  FADD.FTZ R36, R155, R36 ;  /* 0x000000249b247221 */ /* 0x001fe20000010000 */
[----:B------:R-:W-:-:S02]  /*bd70*/  VIADD R12, R4, 0x200 ;  /* 0x00000200040c7836 */ /* 0x000fc40000000000 */
[----:B------:R-:W-:Y:S01]  /*bd80*/  FADD.FTZ R5, R158, R5 ;  /* 0x000000059e057221 */ /* 0x000fe20000010000 */
[----:B------:R-:W-:Y:S01]  /*bd90*/  VIADD R4, R4, 0x280 ;  /* 0x0000028004047836 */ /* 0x000fe20000000000 */
[----:B------:R-:W-:Y:S01]  /*bda0*/  R2UR UR23, R13 ;  /* 0x000000000d1772ca */ /* 0x000fe200000e0000 */
[-C--:B------:R-:W-:Y:S01]  /*bdb0*/  FFMA.FTZ R32, R44, R7.reuse, -R52 ;  /* 0x000000072c207223 */ /* 0x080fe20000010834 */
[----:B------:R-:W-:Y:S01]  /*bdc0*/  FADD.FTZ R5, R46, R5 ;  /* 0x000000052e057221 */ /* 0x000fe20000010000 */
[----:B------:R-:W0:Y:S01]  /*bdd0*/  MUFU.EX2 R42, R42 ;  /* 0x0000002a002a7308 */ /* 0x000e220000000800 */
[----:B-1----:R-:W-:Y:S01]  /*bde0*/  FADD.FTZ R36, R41, R36 ;  /* 0x0000002429247221 */ /* 0x002fe20000010000 */
[----:B------:R2:W-:Y:S01]  /*bdf0*/  BAR.SYNC.DEFER_BLOCKING R9, 0x100 ;  /* 0x000400090000751d */ /* 0x0005e20000010000 */
[----:B------:R-:W-:Y:S01]  /*be00*/  R2UR UR26, R4 ;  /* 0x00000000041a72ca */ /* 0x000fe200000e0000 */
[-CC-:B------:R-:W-:Y:S01]  /*be10*/  FFMA.FTZ R169, R47, R7.reuse, -R52.reuse ;  /* 0x000000072fa97223 */ /* 0x180fe20000010834 */
[----:B------:R-:W-:Y:S01]  /*be20*/  R2UR UR22, R12 ;  /* 0x000000000c1672ca */ /* 0x000fe200000e0000 */
[-CC-:B------:R-:W-:Y:S01]  /*be30*/  FFMA.FTZ R48, R48, R7.reuse, -R52.reuse ;  /* 0x0000000730307223 */ /* 0x180fe20000010834 */
[-C--:B------:R-:W-:Y:S01]  /*be40*/  FFMA.FTZ R171, R51, R7.reuse, -R52 ;  /* 0x0000000733ab7223 */ /* 0x080fe20000010834 */
[----:B------:R-:W1:Y:S01]  /*be50*/  MUFU.EX2 R159, R159 ;  /* 0x0000009f009f7308 */ /* 0x000e620000000800 */
[----:B------:R-:W-:Y:S01]  /*be60*/  R2UR UR18, R14 ;  /* 0x000000000e1272ca */ /* 0x000fe200000e0000 */
[----:B--2---:R-:W-:Y:S01]  /*be70*/  FADD.FTZ R9, R157, R36 ;  /* 0x000000249d097221 */ /* 0x004fe20000010000 */
[-CC-:B------:R-:W-:Y:S01]  /*be80*/  FFMA.FTZ R56, R56, R7.reuse, -R52.reuse ;  /* 0x0000000738387223 */ /* 0x180fe20000010834 */
[-CC-:B------:R-:W-:Y:S01]  /*be90*/  FFMA.FTZ R63, R63, R7.reuse, -R52.reuse ;  /* 0x000000073f3f7223 */ /* 0x180fe20000010834 */
[-CC-:B------:R-:W-:Y:S01]  /*bea0*/  FFMA.FTZ R57, R57, R7.reuse, -R52.reuse ;  /* 0x0000000739397223 */ /* 0x180fe20000010834 */
[----:B------:R-:W-:Y:S01]  /*beb0*/  FFMA.FTZ R52, R64, R7, -R52 ;  /* 0x0000000740347223 */ /* 0x000fe20000010834 */
[----:B------:R-:W-:Y:S01]  /*bec0*/  F2FP.BF16.F32.PACK_AB R152, R45, R152 ;  /* 0x000000982d98723e */ /* 0x000fe200000010ff */
[----:B------:R-:W2:Y:S01]  /*bed0*/  MUFU.EX2 R21, R21 ;  /* 0x0000001500157308 */ /* 0x000ea20000000800 */
[----:B0-----:R-:W-:Y:S01]  /*bee0*/  FADD.FTZ R36, R42, R9 ;  /* 0x000000092a247221 */ /* 0x001fe20000010000 */
[----:B------:R-:W-:Y:S01]  /*bef0*/  FADD.FTZ R9, R160, R5 ;  /* 0x00000005a0097221 */ /* 0x000fe20000010000 */
[----:B------:R-:W-:Y:S01]  /*bf00*/  IMAD.MOV.U32 R5, RZ, RZ, 0x40000040 ;  /* 0x40000040ff057424 */ /* 0x000fe200078e00ff */
[----:B------:R-:W-:Y:S01]  /*bf10*/  F2FP.BF16.F32.PACK_AB R154, R49, R154 ;  /* 0x0000009a319a723e */ /* 0x000fe200000010ff */
[----:B------:R-:W-:-:S02]  /*bf20*/  IMAD.MOV.U32 R15, RZ, RZ, 0x40000040 ;  /* 0x40000040ff0f7424 */ /* 0x000fc400078e00ff */
[----:B------:R-:W-:Y:S01]  /*bf30*/  FADD.FTZ R9, R30, R9 ;  /* 0x000000091e097221 */ /* 0x000fe20000010000 */
[----:B------:R-:W-:Y:S01]  /*bf40*/  F2FP.BF16.F32.PACK_AB R153, R38, R153 ;  /* 0x000000992699723e */ /* 0x000fe200000010ff */
[----:B------:R-:W0:Y:S01]  /*bf50*/  MUFU.EX2 R161, R161 ;  /* 0x000000a100a17308 */ /* 0x000e220000000800 */
[----:B-1----:R-:W-:Y:S01]  /*bf60*/  FADD.FTZ R36, R159, R36 ;  /* 0x000000249f247221 */ /* 0x002fe20000010000 */
[----:B------:R-:W-:Y:S01]  /*bf70*/  FADD.FTZ R12, R162, R9 ;  /* 0x00000009a20c7221 */ /* 0x000fe20000010000 */
[----:B------:R-:W-:Y:S02]  /*bf80*/  R2UR UR27, R5 ;  /* 0x00000000051b72ca */ /* 0x000fe400000e0000 */
[----:B------:R-:W-:Y:S01]  /*bf90*/  F2FP.BF16.F32.PACK_AB R155, R41, R155 ;  /* 0x0000009b299b723e */ /* 0x000fe200000010ff */
[----:B------:R-:W-:Y:S01]  /*bfa0*/  FADD.FTZ R5, R33, R12 ;  /* 0x0000000c21057221 */ /* 0x000fe20000010000 */
[----:B------:R-:W-:Y:S01]  /*bfb0*/  F2FP.BF16.F32.PACK_AB R156, R50, R156 ;  /* 0x0000009c329c723e */ /* 0x000fe200000010ff */
[----:B------:R-:W1:Y:S01]  /*bfc0*/  MUFU.EX2 R24, R24 ;  /* 0x0000001800187308 */ /* 0x000e620000000800 */
[----:B--2---:R-:W-:Y:S01]  /*bfd0*/  FADD.FTZ R36, R21, R36 ;  /* 0x0000002415247221 */ /* 0x004fe20000010000 */
[----:B------:R-:W-:Y:S01]  /*bfe0*/  FADD.FTZ R5, R164, R5 ;  /* 0x00000005a4057221 */ /* 0x000fe20000010000 */
[----:B------:R-:W-:-:S02]  /*bff0*/  F2FP.BF16.F32.PACK_AB R157, R42, R157 ;  /* 0x0000009d2a9d723e */ /* 0x000fc400000010ff */
[----:B------:R-:W-:Y:S01]  /*c000*/  F2FP.BF16.F32.PACK_AB R158, R46, R158 ;  /* 0x0000009e2e9e723e */ /* 0x000fe200000010ff */
[----:B------:R-:W-:Y:S01]  /*c010*/  FADD.FTZ R5, R34, R5 ;  /* 0x0000000522057221 */ /* 0x000fe20000010000 */
[----:B------:R-:W-:Y:S01]  /*c020*/  F2FP.BF16.F32.PACK_AB R160, R30, R160 ;  /* 0x000000a01ea0723e */ /* 0x000fe200000010ff */
[----:B------:R-:W2:Y:S01]  /*c030*/  MUFU.EX2 R163, R163 ;  /* 0x000000a300a37308 */ /* 0x000ea20000000800 */
[----:B0-----:R-:W-:Y:S01]  /*c040*/  FADD.FTZ R13, R161, R36 ;  /* 0x00000024a10d7221 */ /* 0x001fe20000010000 */
[----:B------:R-:W-:Y:S02]  /*c050*/  F2FP.BF16.F32.PACK_AB R162, R33, R162 ;  /* 0x000000a221a2723e */ /* 0x000fe400000010ff */
[----:B------:R-:W-:Y:S02]  /*c060*/  F2FP.BF16.F32.PACK_AB R164, R34, R164 ;  /* 0x000000a422a4723e */ /* 0x000fe400000010ff */
[----:B------:R-:W-:Y:S02]  /*c070*/  R2UR UR11, R15 ;  /* 0x000000000f0b72ca */ /* 0x000fe400000e0000 */
[----:B------:R-:W0:Y:S01]  /*c080*/  MUFU.EX2 R27, R27 ;  /* 0x0000001b001b7308 */ /* 0x000e220000000800 */
[C---:B-1----:R-:W-:Y:S01]  /*c090*/  FADD.FTZ R4, R24.reuse, R13 ;  /* 0x0000000d18047221 */ /* 0x042fe20000010000 */
[----:B------:R-:W-:-:S02]  /*c0a0*/  F2FP.BF16.F32.PACK_AB R161, R24, R161 ;  /* 0x000000a118a1723e */ /* 0x000fc400000010ff */
[----:B------:R-:W-:Y:S02]  /*c0b0*/  F2FP.BF16.F32.PACK_AB R159, R21, R159 ;  /* 0x0000009f159f723e */ /* 0x000fe400000010ff */
[----:B------:R-:W-:Y:S02]  /*c0c0*/  R2UR UR19, R15 ;  /* 0x000000000f1372ca */ /* 0x000fe400000e0000 */
[----:B------:R-:W1:Y:S01]  /*c0d0*/  MUFU.EX2 R165, R165 ;  /* 0x000000a500a57308 */ /* 0x000e620000000800 */
[----:B--2---:R-:W-:-:S07]  /*c0e0*/  FADD.FTZ R36, R163, R4 ;  /* 0x00000004a3247221 */ /* 0x004fce0000010000 */
[----:B------:R-:W2:Y:S01]  /*c0f0*/  MUFU.EX2 R28, R28 ;  /* 0x0000001c001c7308 */ /* 0x000ea20000000800 */
[C---:B0-----:R-:W-:Y:S01]  /*c100*/  FADD.FTZ R36, R27.reuse, R36 ;  /* 0x000000241b247221 */ /* 0x041fe20000010000 */
[----:B------:R-:W-:-:S06]  /*c110*/  F2FP.BF16.F32.PACK_AB R163, R27, R163 ;  /* 0x000000a31ba3723e */ /* 0x000fcc00000010ff */
[----:B------:R-:W0:Y:S01]  /*c120*/  MUFU.EX2 R167, R167 ;  /* 0x000000a700a77308 */ /* 0x000e220000000800 */
[----:B-1----:R-:W-:Y:S01]  /*c130*/  FADD.FTZ R9, R165, R36 ;  /* 0x00000024a5097221 */ /* 0x002fe20000010000 */
[----:B------:R-:W-:Y:S01]  /*c140*/  FADD.FTZ R36, R166, R5 ;  /* 0x00000005a6247221 */ /* 0x000fe20000010000 */
[----:B------:R-:W-:-:S05]  /*c150*/  F2FP.BF16.F32.PACK_AB R166, R37, R166 ;  /* 0x000000a625a6723e */ /* 0x000fca00000010ff */
[----:B------:R-:W1:Y:S01]  /*c160*/  MUFU.EX2 R32, R32 ;  /* 0x0000002000207308 */ /* 0x000e620000000800 */
[C---:B--2---:R-:W-:Y:S01]  /*c170*/  FADD.FTZ R12, R28.reuse, R9 ;  /* 0x000000091c0c7221 */ /* 0x044fe20000010000 */
[----:B------:R-:W-:Y:S01]  /*c180*/  FADD.FTZ R9, R37, R36 ;  /* 0x0000002425097221 */ /* 0x000fe20000010000 */
[----:B------:R-:W-:-:S03]  /*c190*/  F2FP.BF16.F32.PACK_AB R165, R28, R165 ;  /* 0x000000a51ca5723e */ /* 0x000fc600000010ff */
[----:B------:R-:W-:Y:S02]  /*c1a0*/  FADD.FTZ R24, R168, R9 ;  /* 0x00000009a8187221 */ /* 0x000fe40000010000 */
        /* <DEDUP_REMOVED lines=8> */
[C---:B0-----:R-:W-:Y:S01]  /*c230*/  FADD.FTZ R9, R29.reuse, R24 ;  /* 0x000000181d097221 */ /* 0x041fe20000010000 */
[----:B------:R-:W-:-:S06]  /*c240*/  F2FP.BF16.F32.PACK_AB R168, R29, R168 ;  /* 0x000000a81da8723e */ /* 0x000fcc00000010ff */
        /* <DEDUP_REMOVED lines=26> */
[----:B--2---:R-:W-:-:S04]  /*c3f0*/  FADD.FTZ R5, R57, R24 ;  /* 0x0000001839057221 */ /* 0x004fc80000010000 */
[C---:B0-----:R-:W-:Y:S01]  /*c400*/  FADD.FTZ R12, R52.reuse, R5 ;  /* 0x00000005340c7221 */ /* 0x041fe20000010000 */
[----:B------:R-:W-:Y:S02]  /*c410*/  F2FP.BF16.F32.PACK_AB R175, R52, R57 ;  /* 0x0000003934af723e */ /* 0x000fe400000010ff */
[----:B------:R-:W-:Y:S01]  /*c420*/  WARPGROUP.ARRIVE ;  /* 0x00000000000079c5 */ /* 0x000fe20000000000 */
[----:B-1----:R-:W-:-:S05]  /*c430*/  F2FP.BF16.F32.PACK_AB R174, R3, R174 ;  /* 0x000000ae03ae723e */ /* 0x002fca00000010ff */
[----:B------:R-:W-:Y:S01]  /*c440*/  HGMMA.64x256x16.F32.BF16 R24, R152, gdesc[UR4].tnspB, RZ, !UPT, gsb0 ;  /* 0x43e0000498187df0 */ /* 0x000fe2000c0018ff */
[----:B------:R-:W-:Y:S02]  /*c450*/  FADD.FTZ R13, R3, R4 ;  /* 0x00000004030d7221 */ /* 0x000fe40000010000 */
        /* <DEDUP_REMOVED lines=21> */
[----:B------:R-:W-:Y:S05]  /*c5b0*/  @!P0 BRA `(.L_x_1533) ;  /* 0x0000000000048947 */ /* 0x000fea0003800000 */
[----:B------:R-:W-:Y:S01]  /*c5c0*/  BPT.TRAP 0x1 ;  /* 0x000000040000795c */ /* 0x000fe20000300000 */
.L_x_1533:
[----:B------:R-:W2:Y:S01]  /*c5d0*/  LDL R4, [R1+0x3c] ;  /* 0x00003c0001047983 */ /* 0x000ea20000100800 */
[----:B------:R-:W-:Y:S01]  /*c5e0*/  VIADD R3, R176, 0xfffffffe ;  /* 0xfffffffeb0037836 */ /* 0x000fe20000000000 */
[----:B------:R-:W-:Y:S01]  /*c5f0*/  ULDC UR38, c[0x0][0xad0] ;  /* 0x0002b40000267ab9 */ /* 0x000fe20000000800 */
[----:B------:R-:W-:-:S05]  /*c600*/  VIADD R0, R0, 0x32460 ;  /* 0x0003246000007836 */ /* 0x000fca0000000000 */
[----:B------:R-:W-:-:S04]  /*c610*/  PRMT R0, R177, 0x654, R0 ;  /* 0x00000654b1007816 */ /* 0x000fc80000000000 */
[----:B------:R0:W-:Y:S01]  /*c620*/  SYNCS.ARRIVE.TRANS64.RED.A1T0 RZ, [R0+URZ], RZ ;  /* 0x000000ff00ff79a7 */ /* 0x0001e2000810043f */
[----:B--2---:R-:W-:-:S13]  /*c630*/  ISETP.GE.AND P1, PT, R3, R4, PT ;  /* 0x000000040300720c */ /* 0x004fda0003f26270 */
[----:B0-----:R-:W-:Y:S05]  /*c640*/  @!P1 BRA `(.L_x_1534) ;  /* 0x0000002c00b09947 */ /* 0x001fea0003800000 */
[----:B------:R-:W-:Y:S02]  /*c650*/  IMAD.MOV.U32 R4, RZ, RZ, R20 ;  /* 0x000000ffff047224 */ /* 0x000fe400078e0014 */
[----:B------:R-:W-:-:S07]  /*c660*/  IMAD.MOV.U32 R5, RZ, RZ, R8 ;  /* 0x000000ffff057224 */ /* 0x000fce00078e0008 */
.L_x_1545:
[----:B------:R-:W2:Y:S01]  /*c670*/  LDL R6, [R1+0x3c] ;  /* 0x00003c0001067983 */ /* 0x000ea20000100800 */
[----:B------:R-:W-:Y:S01]  /*c680*/  VIADD R202, R202, 0x1 ;  /* 0x00000001caca7836 */ /* 0x000fe20000000000 */
[----:B------:R-:W-:Y:S05]  /*c690*/  YIELD ;  /* 0x0000000000007946 */ /* 0x000fea0003800000 */
[----:B0----5:R-:W-:Y:S01]  /*c6a0*/  IMAD.MOV.U32 R0, RZ, RZ, R3 ;  /* 0x000000ffff007224 */ /* 0x021fe200078e0003 */
[----:B------:R-:W-:Y:S01]  /*c6b0*/  ISETP.NE.AND P2, PT, R202, 0x2, PT ;  /* 0x00000002ca00780c */ /* 0x000fe20003f45270 */
[----:B------:R-:W-:-:S03]  /*c6c0*/  VIADD R3, R3, 0xffffffff ;  /* 0xffffffff03037836 */ /* 0x000fc60000000000 */
[----:B------:R-:W-:Y:S02]  /*c6d0*/  SEL R202, R202, RZ, P2 ;  /* 0x000000ffcaca7207 */ /* 0x000fe40001000000 */
[----:B--2---:R-:W-:Y:S02]  /*c6e0*/  ISETP.GT.AND P1, PT, R0, R6, PT ;  /* 0x000000060000720c */ /* 0x004fe40003f24270 */
[----:B------:R-:W-:-:S04]  /*c6f0*/  SEL R0, RZ, 0x1, P2 ;  /* 0x00000001ff007807 */ /* 0x000fc80001000000 */
[----:B------:R-:W-:Y:S01]  /*c700*/  LOP3.LUT R214, R214, R0, RZ, 0x3c, !PT ;  /* 0x00000000d6d67212 */ /* 0x000fe200078e3cff */
[----:B------:R-:W-:Y:S06]  /*c710*/  @!P0 BRA `(.L_x_1535) ;  /* 0x0000000000048947 */ /* 0x000fec0003800000 */
[----:B------:R-:W-:Y:S01]  /*c720*/  BPT.TRAP 0x1 ;  /* 0x000000040000795c */ /* 0x000fe20000300000 */
.L_x_1535:
[----:B------:R-:W-:Y:S01]  /*c730*/  IMAD R0, R202, 0x8, R19 ;  /* 0x00000008ca007824 */ /* 0x000fe200078e0213 */
[----:B------:R-:W-:-:S04]  /*c740*/  SHF.L.U32 R6, R214, 0x1f, RZ ;  /* 0x0000001fd6067819 */ /* 0x000fc800000006ff */
[----:B------:R0:W1:Y:S01]  /*c750*/  SYNCS.PHASECHK.TRANS64.TRYWAIT P2, [R0+URZ+0x32430], R6 ;  /* 0x03243006000075a7 */ /* 0x000062000804017f */
[----:B------:R-:W-:Y:S05]  /*c760*/  @!P0 BRA `(.L_x_1536) ;  /* 0x0000000000048947 */ /* 0x000fea0003800000 */
[----:B------:R-:W-:Y:S01]  /*c770*/  BPT.TRAP 0x1 ;  /* 0x000000040000795c */ /* 0x000fe20000300000 */
.L_x_1536:
[----:B------:R-:W2:Y:S01]  /*c780*/  LDL R7, [R1+0x4] ;  /* 0x0000040001077983 */ /* 0x000ea20000100800 */
[----:B------:R-:W-:Y:S02]  /*c790*/  IMAD.MOV.U32 R21, RZ, RZ, 0x40000040 ;  /* 0x40000040ff157424 */ /* 0x000fe400078e00ff */
[----:B--2---:R-:W-:Y:S01]  /*c7a0*/  IMAD R20, R202, 0x300, R7 ;  /* 0x00000300ca147824 */ /* 0x004fe200078e0207 */
[----:B-1----:R-:W-:Y:S06]  /*c7b0*/  @P2 BRA `(.L_x_1537) ;  /* 0x0000000000082947 */ /* 0x002fec0003800000 */
[----:B------:R-:W1:Y:S02]  /*c7c0*/  SYNCS.PHASECHK.TRANS64.TRYWAIT P2, [R0+URZ+0x32430], R6 ;  /* 0x03243006000075a7 */ /* 0x000e64000804017f */
[----:B-1----:R-:W-:Y:S05]  /*c7d0*/  @!P2 BRA `(.L_x_1538) ;  /* 0x0000011000f4a947 */ /* 0x002fea0003800000 */
.L_x_1537:
[----:B------:R-:W-:Y:S05]  /*c7e0*/  WARPSYNC.ALL ;  /* 0x0000000000007948 */ /* 0x000fea0003800000 */
[C---:B------:R-:W-:Y:S01]  /*c7f0*/  R2UR UR18, R20.reuse ;  /* 0x00000000141272ca */ /* 0x040fe200000e0000 */
[----:B------:R-:W-:Y:S01]  /*c800*/  WARPGROUP.ARRIVE ;  /* 0x00000000000079c5 */ /* 0x000fe20000000000 */
[----:B------:R-:W-:Y:S01]  /*c810*/  R2UR UR19, R21 ;  /* 0x00000000151372ca */ /* 0x000fe200000e0000 */
[----:B------:R-:W-:Y:S01]  /*c820*/  VIADD R14, R20, 0x2 ;  /* 0x00000002140e7836 */ /* 0x000fe20000000000 */
[----:B------:R-:W-:Y:S01]  /*c830*/  R2UR UR16, R10 ;  /* 0x000000000a1072ca */ /* 0x000fe200000e0000 */
[----:B------:R-:W-:Y:S01]  /*c840*/  IMAD.MOV.U32 R15, RZ, RZ, 0x40000040 ;  /* 0x40000040ff0f7424 */ /* 0x000fe200078e00ff */
        /* <DEDUP_REMOVED lines=8> */
[----:B------:R-:W-:-:S02]  /*c8d0*/  R2UR UR13, R221 ;  /* 0x00000000dd0d72ca */ /* 0x000fc400000e0000 */
[----:B------:R-:W-:Y:S02]  /*c8e0*/  R2UR UR10, R8 ;  /* 0x00000000080a72ca */ /* 0x000fe400000e0000 */
[----:B------:R-:W-:Y:S01]  /*c8f0*/  R2UR UR11, R9 ;  /* 0x00000000090b72ca */ /* 0x000fe200000e0000 */
[----:B------:R-:W-:Y:S01]  /*c900*/  HGMMA.64x96x16.F32.BF16 R152, gdesc[UR16], RZ, !UPT, gsb0 ;  /* 0x01600000109879f0 */ /* 0x000fe2000c0018ff */
[----:B------:R-:W-:Y:S02]  /*c910*/  R2UR UR8, R218 ;  /* 0x00000000da0872ca */ /* 0x000fe400000e0000 */
[----:B------:R-:W-:Y:S02]  /*c920*/  R2UR UR9, R219 ;  /* 0x00000000db0972ca */ /* 0x000fe400000e0000 */
[----:B------:R-:W-:Y:S02]  /*c930*/  R2UR UR6, R20 ;  /* 0x00000000140672ca */ /* 0x000fe400000e0000 */
[----:B------:R-:W-:-:S02]  /*c940*/  R2UR UR7, R21 ;  /* 0x00000000150772ca */ /* 0x000fc400000e0000 */
[----:B------:R-:W-:Y:S02]  /*c950*/  R2UR UR4, R216 ;  /* 0x00000000d80472ca */ /* 0x000fe400000e0000 */
[----:B------:R-:W-:Y:S01]  /*c960*/  R2UR UR5, R217 ;  /* 0x00000000d90572ca */ /* 0x000fe200000e0000 */
        /* <DEDUP_REMOVED lines=10> */
[----:B------:R-:W-:Y:S05]  /*ca10*/  @!P0 BRA `(.L_x_1539) ;  /* 0x0000000000048947 */ /* 0x000fea0003800000 */
[----:B------:R-:W-:Y:S01]  /*ca20*/  BPT.TRAP 0x1 ;  /* 0x000000040000795c */ /* 0x000fe20000300000 */
.L_x_1539:
[----:B------:R2:W3:Y:S01]  /*ca30*/  SYNCS.PHASECHK.TRANS64.TRYWAIT P2, [R0+URZ+0x32450], R6 ;  /* 0x03245006000075a7 */ /* 0x0004e2000804017f */
[----:B------:R-:W-:Y:S05]  /*ca40*/  @!P0 BRA `(.L_x_1540) ;  /* 0x0000000000048947 */ /* 0x000fea0003800000 */
[----:B------:R-:W-:Y:S01]  /*ca50*/  BPT.TRAP 0x1 ;  /* 0x000000040000795c */ /* 0x000fe20000300000 */
.L_x_1540:
[----:B---3--:R-:W-:Y:S05]  /*ca60*/  @P2 BRA `(.L_x_1541) ;  /* 0x0000000000082947 */ /* 0x008fea0003800000 */
[----:B------:R-:W3:Y:S02]  /*ca70*/  SYNCS.PHASECHK.TRANS64.TRYWAIT P2, [R0+URZ+0x32450], R6 ;  /* 0x03245006000075a7 */ /* 0x000ee4000804017f */
[----:B---3--:R-:W-:Y:S05]  /*ca80*/  @!P2 BRA `(.L_x_1542) ;  /* 0x00000110005ca947 */ /* 0x008fea0003800000 */
.L_x_1541:
[----:B------:R-:W0:Y:S04]  /*ca90*/  LDL R8, [R1+0x38] ;  /* 0x0000380001087983 */ /* 0x000e280000100800 */
[----:B------:R-:W4:Y:S04]  /*caa0*/  LDL.64 R20, [R1+0x48] ;  /* 0x0000480001147983 */ /* 0x000f280000100a00 */
[----:B------:R1:W-:Y:S04]  /*cab0*/  STL.64 [R1+0x198], R2 ;  /* 0x0001980201007387 */ /* 0x0003e80000100a00 */
[----:B------:R-:W4:Y:S04]  /*cac0*/  LDL.64 R14, [R1+0x40] ;  /* 0x00004000010e7983 */ /* 0x000f280000100a00 */
[----:B-1----:R-:W4:Y:S01]  /*cad0*/  LDL.64 R2, [R1+0x50] ;  /* 0x0000500001027983 */ /* 0x002f220000100a00 */
[----:B------:R-:W-:Y:S05]  /*cae0*/  WARPSYNC.ALL ;  /* 0x0000000000007948 */ /* 0x000fea0003800000 */
[----:B------:R-:W-:-:S05]  /*caf0*/  IMAD.MOV.U32 R7, RZ, RZ, 0x40000040 ;  /* 0x40000040ff077424 */ /* 0x000fca00078e00ff */
[----:B------:R-:W-:Y:S01]  /*cb00*/  R2UR UR7, R7 ;  /* 0x00000000070772ca */ /* 0x000fe200000e0000 */
[----:B------:R-:W-:Y:S01]  /*cb10*/  WARPGROUP.ARRIVE ;  /* 0x00000000000079c5 */ /* 0x000fe20000000000 */
[----:B------:R-:W-:Y:S02]  /*cb20*/  IMAD.MOV.U32 R9, RZ, RZ, 0x40000040 ;  /* 0x40000040ff097424 */ /* 0x000fe400078e00ff */
[----:B0-23--:R-:W-:-:S05]  /*cb30*/  IMAD R6, R202, 0xc00, R8 ;  /* 0x00000c00ca067824 */ /* 0x00dfca00078e0208 */
[----:B------:R-:W-:Y:S02]  /*cb40*/  R2UR UR6, R6 ;  /* 0x00000000060672ca */ /* 0x000fe400000e0000 */
[----:B----4-:R-:W-:Y:S02]  /*cb50*/  R2UR UR4, R2 ;  /* 0x00000000020472ca */ /* 0x010fe400000e0000 */
[----:B------:R-:W-:Y:S02]  /*cb60*/  R2UR UR5, R3 ;  /* 0x00000000030572ca */ /* 0x000fe400000e0000 */
[----:B------:R-:W2:Y:S11]  /*cb70*/  LDL.64 R2, [R1+0x30] ;  /* 0x0000300001027983 */ /* 0x000eb60000100a00 */
[----:B------:R-:W-:Y:S01]  /*cb80*/  HGMMA.64x96x16.F32.BF16 R152, gdesc[UR4], R152, gsb0 ;  /* 0x01600000049879f0 */ /* 0x000fe20008001898 */
[----:B------:R-:W-:-:S02]  /*cb90*/  R2UR UR4, R20 ;  /* 0x00000000140472ca */ /* 0x000fc400000e0000 */
[----:B------:R-:W-:Y:S02]  /*cba0*/  R2UR UR5, R21 ;  /* 0x00000000150572ca */ /* 0x000fe400000e0000 */
[----:B------:R-:W3:Y:S01]  /*cbb0*/  LDL.64 R20, [R1+0x28] ;  /* 0x0000280001147983 */ /* 0x000ee20000100a00 */
[----:B------:R-:W-:Y:S01]  /*cbc0*/  VIADD R8, R6, 0x2 ;  /* 0x0000000206087836 */ /* 0x000fe20000000000 */
[----:B------:R-:W-:-:S04]  /*cbd0*/  R2UR UR7, R9 ;  /* 0x00000000090772ca */ /* 0x000fc800000e0000 */
[----:B------:R-:W-:Y:S01]  /*cbe0*/  R2UR UR6, R8 ;  /* 0x00000000080672ca */ /* 0x000fe200000e0000 */
[----:B------:R-:W-:Y:S02]  /*cbf0*/  VIADD R8, R6, 0x4 ;  /* 0x0000000406087836 */ /* 0x000fe40000000000 */
[----:B------:R-:W-:Y:S01]  /*cc00*/  IMAD.MOV.U32 R9, RZ, RZ, 0x40000040 ;  /* 0x40000040ff097424 */ /* 0x000fe200078e00ff */
[----:B------:R-:W-:Y:S02]  /*cc10*/  WARPGROUP.DEPBAR.LE gsb0, 0x0 ;  /* 0x00008000000079c5 */ /* 0x000fe40000010000 */
[----:B------:R-:W-:-:S07]  /*cc20*/  WARPGROUP.ARRIVE ;  /* 0x00000000000079c5 */ /* 0x000fce0000000000 */
[----:B------:R-:W-:Y:S01]  /*cc30*/  HGMMA.64x96x16.F32.BF16 R152, gdesc[UR4], R152, gsb0 ;  /* 0x01600000049879f0 */ /* 0x000fe20008001898 */
[----:B------:R-:W-:Y:S02]  /*cc40*/  R2UR UR4, R14 ;  /* 0x000000000e0472ca */ /* 0x000fe400000e0000 */
[----:B------:R-:W-:Y:S02]  /*cc50*/  R2UR UR5, R15 ;  /* 0x000000000f0572ca */ /* 0x000fe400000e0000 */
[----:B------:R-:W4:Y:S01]  /*cc60*/  LDL.64 R14, [R1+0x20] ;  /* 0x00002000010e7983 */ /* 0x000f220000100a00 */
[----:B------:R-:W-:Y:S02]  /*cc70*/  R2UR UR6, R8 ;  /* 0x00000000080672ca */ /* 0x000fe400000e0000 */
[----:B------:R-:W-:Y:S01]  /*cc80*/  R2UR UR7, R9 ;  /* 0x00000000090772ca */ /* 0x000fe200000e0000 */
[----:B------:R-:W-:Y:S02]  /*cc90*/  VIADD R8, R6, 0x6 ;  /* 0x0000000606087836 */ /* 0x000fe40000000000 */
[----:B------:R-:W-:Y:S01]  /*cca0*/  IMAD.MOV.U32 R9, RZ, RZ, 0x40000040 ;  /* 0x40000040ff097424 */ /* 0x000fe200078e00ff */
[----:B------:R-:W-:-:S02]  /*ccb0*/  WARPGROUP.DEPBAR.LE gsb0, 0x0 ;  /* 0x00008000000079c5 */ /* 0x000fc40000010000 */
[----:B------:R-:W-:-:S07]  /*ccc0*/  WARPGROUP.ARRIVE ;  /* 0x00000000000079c5 */ /* 0x000fce0000000000 */
[----:B------:R-:W-:Y:S01]  /*ccd0*/  HGMMA.64x96x16.F32.BF16 R152, gdesc[UR4], R152, gsb0 ;  /* 0x01600000049879f0 */ /* 0x000fe20008001898 */
[----:B------:R-:W-:Y:S02]  /*cce0*/  R2UR UR6, R8 ;  /* 0x00000000080672ca */ /* 0x000fe400000e0000 */
[----:B------:R-:W-:Y:S02]  /*ccf0*/  R2UR UR7, R9 ;  /* 0x00000000090772ca */ /* 0x000fe400000e0000 */
[----:B--2---:R-:W-:Y:S02]  /*cd00*/  R2UR UR4, R2 ;  /* 0x00000000020472ca */ /* 0x004fe400000e0000 */
[----:B------:R-:W-:Y:S02]  /*cd10*/  R2UR UR5, R3 ;  /* 0x00000000030572ca */ /* 0x000fe400000e0000 */
[----:B------:R-:W2:Y:S01]  /*cd20*/  LDL.64 R2, [R1+0x18] ;  /* 0x0000180001027983 */ /* 0x000ea20000100a00 */
[----:B------:R-:W-:-:S02]  /*cd30*/  WARPGROUP.DEPBAR.LE gsb0, 0x0 ;  /* 0x00008000000079c5 */ /* 0x000fc40000010000 */
[----:B------:R-:W-:-:S08]  /*cd40*/  WARPGROUP.ARRIVE ;  /* 0x00000000000079c5 */ /* 0x000fd00000000000 */
[----:B------:R-:W-:Y:S01]  /*cd50*/  HGMMA.64x96x16.F32.BF16 R152, gdesc[UR4], R152, gsb0 ;  /* 0x01600000049879f0 */ /* 0x000fe20008001898 */
[----:B------:R-:W-:Y:S01]  /*cd60*/  VIADD R8, R6, 0x300 ;  /* 0x0000030006087836 */ /* 0x000fe20000000000 */
[----:B---3--:R-:W-:Y:S01]  /*cd70*/  R2UR UR4, R20 ;  /* 0x00000000140472ca */ /* 0x008fe200000e0000 */
[----:B------:R-:W-:Y:S01]  /*cd80*/  IMAD.MOV.U32 R9, RZ, RZ, 0x40000040 ;  /* 0x40000040ff097424 */ /* 0x000fe200078e00ff */
[----:B------:R-:W-:Y:S02]  /*cd90*/  R2UR UR5, R21 ;  /* 0x00000000150572ca */ /* 0x000fe400000e0000 */
[----:B------:R-:W3:Y:S01]  /*cda0*/  LDL.64 R20, [R1+0x10] ;  /* 0x0000100001147983 */ /* 0x000ee20000100a00 */
[----:B------:R-:W-:Y:S02]  /*cdb0*/  R2UR UR6, R8 ;  /* 0x00000000080672ca */ /* 0x000fe400000e0000 */
[----:B------:R-:W-:Y:S01]  /*cdc0*/  R2UR UR7, R9 ;  /* 0x00000000090772ca */ /* 0x000fe200000e0000 */
[----:B------:R-:W-:-:S02]  /*cdd0*/  VIADD R8, R6, 0x302 ;  /* 0x0000030206087836 */ /* 0x000fc40000000000 */
[----:B------:R-:W-:Y:S01]  /*cde0*/  IMAD.MOV.U32 R9, RZ, RZ, 0x40000040 ;  /* 0x40000040ff097424 */ /* 0x000fe200078e00ff */
[----:B------:R-:W-:Y:S02]  /*cdf0*/  WARPGROUP.DEPBAR.LE gsb0, 0x0 ;  /* 0x00008000000079c5 */ /* 0x000fe40000010000 */
[----:B------:R-:W-:-:S07]  /*ce00*/  WARPGROUP.ARRIVE ;  /* 0x00000000000079c5 */ /* 0x000fce0000000000 */
[----:B------:R-:W-:Y:S01]  /*ce10*/  HGMMA.64x96x16.F32.BF16 R152, gdesc[UR4], R152, gsb0 ;  /* 0x01600000049879f0 */ /* 0x000fe20008001898 */
[----:B----4-:R-:W-:Y:S02]  /*ce20*/  R2UR UR4, R14 ;  /* 0x000000000e0472ca */ /* 0x010fe400000e0000 */
        /* <DEDUP_REMOVED lines=12> */
[----:B------:R-:W-:Y:S01]  /*cef0*/  R2UR UR5, R3 ;  /* 0x00000000030572ca */ /* 0x000fe200000e0000 */
[----:B------:R-:W-:Y:S02]  /*cf00*/  WARPGROUP.DEPBAR.LE gsb0, 0x0 ;  /* 0x00008000000079c5 */ /* 0x000fe40000010000 */
[----:B------:R-:W-:Y:S01]  /*cf10*/  WARPGROUP.ARRIVE ;  /* 0x00000000000079c5 */ /* 0x000fe20000000000 */
[----:B------:R-:W-:Y:S01]  /*cf20*/  VIADD R8, R6, 0x306 ;  /* 0x0000030606087836 */ /* 0x000fe20000000000 */
[----:B------:R0:W5:Y:S08]  /*cf30*/  LDL.LU.64 R2, [R1+0x198] ;  /* 0x0001980001027983 */ /* 0x0001700000300a00 */
[----:B------:R-:W-:Y:S01]  /*cf40*/  HGMMA.64x96x16.F32.BF16 R152, gdesc[UR4], R152, gsb0 ;  /* 0x01600000049879f0 */ /* 0x000fe20008001898 */
[----:B------:R-:W-:Y:S01]  /*cf50*/  IMAD.MOV.U32 R9, RZ, RZ, 0x40000040 ;  /* 0x40000040ff097424 */ /* 0x000fe200078e00ff */
[----:B------:R-:W-:-:S02]  /*cf60*/  R2UR UR6, R8 ;  /* 0x00000000080672ca */ /* 0x000fc400000e0000 */
[----:B---3--:R-:W-:Y:S02]  /*cf70*/  R2UR UR4, R20 ;  /* 0x00000000140472ca */ /* 0x008fe400000e0000 */
[----:B------:R-:W-:Y:S02]  /*cf80*/  R2UR UR7, R9 ;  /* 0x00000000090772ca */ /* 0x000fe400000e0000 */
        /* <DEDUP_REMOVED lines=8> */
[----:B----4-:R-:W-:Y:S02]  /*d010*/  R2UR UR4, R14 ;  /* 0x000000000e0472ca */ /* 0x010fe400000e0000 */
        /* <DEDUP_REMOVED lines=16> */
[----:B------:R-:W-:Y:S01]  /*d120*/  R2UR UR7, R9 ;  /* 0x00000000090772ca */ /* 0x000fe200000e0000 */
[----:B------:R-:W-:Y:S01]  /*d130*/  UMOV UR4, UR56 ;  /* 0x0000003800047c82 */ /* 0x000fe20008000000 */
[----:B------:R-:W-:Y:S01]  /*d140*/  UMOV UR5, UR57 ;  /* 0x0000003900057c82 */ /* 0x000fe20008000000 */
[----:B------:R-:W-:Y:S02]  /*d150*/  VIADD R8, R6, 0x606 ;  /* 0x0000060606087836 */ /* 0x000fe40000000000 */
[----:B------:R-:W-:Y:S01]  /*d160*/  IMAD.MOV.U32 R9, RZ, RZ, 0x40000040 ;  /* 0x40000040ff097424 */ /* 0x000fe200078e00ff */
[----:B------:R-:W-:Y:S02]  /*d170*/  WARPGROUP.DEPBAR.LE gsb0, 0x0 ;  /* 0x00008000000079c5 */ /* 0x000fe40000010000 */
[----:B------:R-:W-:-:S06]  /*d180*/  WARPGROUP.ARRIVE ;  /* 0x00000000000079c5 */ /* 0x000fcc0000000000 */
        /* <DEDUP_REMOVED lines=32> */
[----:B------:R-:W-:Y:S01]  /*d390*/  VIADD R6, R6, 0x906 ;  /* 0x0000090606067836 */ /* 0x000fe20000000000 */
[----:B------:R-:W-:Y:S01]  /*d3a0*/  MOV R7, 0x40000040 ;  /* 0x4000004000077802 */ /* 0x000fe20000000f00 */
[----:B------:R-:W-:Y:S02]  /*d3b0*/  WARPGROUP.DEPBAR.LE gsb0, 0x0 ;  /* 0x00008000000079c5 */ /* 0x000fe40000010000 */
[----:B------:R-:W-:-:S06]  /*d3c0*/  WARPGROUP.ARRIVE ;  /* 0x00000000000079c5 */ /* 0x000fcc0000000000 */
[----:B------:R-:W-:Y:S01]  /*d3d0*/  HGMMA.64x96x16.F32.BF16 R152, gdesc[UR4], R152, gsb0 ;  /* 0x01600000049879f0 */ /* 0x000fe20008001898 */
[----:B------:R-:W-:Y:S02]  /*d3e0*/  R2UR UR6, R6 ;  /* 0x00000000060672ca */ /* 0x000fe400000e0000 */
[----:B------:R-:W-:Y:S01]  /*d3f0*/  R2UR UR7, R7 ;  /* 0x00000000070772ca */ /* 0x000fe200000e0000 */
[----:B------:R-:W-:Y:S01]  /*d400*/  UMOV UR4, UR36 ;  /* 0x0000002400047c82 */ /* 0x000fe20008000000 */
[----:B------:R-:W-:Y:S01]  /*d410*/  UMOV UR5, UR37 ;  /* 0x0000002500057c82 */ /* 0x000fe20008000000 */
[----:B------:R-:W1:Y:S01]  /*d420*/  S2R R14, SR_TID.X ;  /* 0x00000000000e7919 */ /* 0x000e620000002100 */
[----:B------:R-:W-:Y:S02]  /*d430*/  WARPGROUP.DEPBAR.LE gsb0, 0x0 ;  /* 0x00008000000079c5 */ /* 0x000fe40000010000 */
[----:B------:R-:W-:-:S07]  /*d440*/  WARPGROUP.ARRIVE ;  /* 0x00000000000079c5 */ /* 0x000fce0000000000 */
[----:B------:R-:W-:Y:S01]  /*d450*/  HGMMA.64x96x16.F32.BF16 R152, gdesc[UR4], R152, gsb0 ;  /* 0x01600000049879f0 */ /* 0x000fe20008001898 */
[----:B-1----:R-:W-:-:S04]  /*d460*/  SHF.R.U32.HI R14, RZ, 0x7, R14 ;  /* 0x00000007ff0e7819 */ /* 0x002fc8000001160e */
[----:B------:R-:W-:Y:S01]  /*d470*/  IADD3 R6, -R14, 0xb, RZ ;  /* 0x0000000b0e067810 */ /* 0x000fe20007ffe1ff */
[----:B------:R-:W-:-:S04]  /*d480*/  WARPGROUP.DEPBAR.LE gsb0, 0x0 ;  /* 0x00008000000079c5 */ /* 0x000fc80000010000 */
[----:B------:R0:W-:Y:S06]  /*d490*/  BAR.ARV R6, 0x100 ;  /* 0x000400060000751d */ /* 0x0001ec0000002000 */
[----:B------:R-:W-:Y:S05]  /*d4a0*/  @!P0 BRA `(.L_x_1543) ;  /* 0x0000000000048947 */ /* 0x000fea0003800000 */
[----:B------:R-:W-:Y:S01]  /*d4b0*/  BPT.TRAP 0x1 ;  /* 0x000000040000795c */ /* 0x000fe20000300000 */
.L_x_1543:
        /* <DEDUP_REMOVED lines=42> */
[----:B------:R-:W-:-:S04]  /*d760*/  FMUL.FTZ R196, R187, UR38 ;  /* 0x00000026bbc47c20 */ /* 0x000fc80008410000 */
        /* <DEDUP_REMOVED lines=52> */
[----:B-1----:R-:W-:-:S02]  /*dab0*/  FMNMX.FTZ R8, R8, R7, !PT ;  /* 0x0000000708087209 */ /* 0x002fc40007810000 */
[----:B------:R-:W1:Y:S03]  /*dac0*/  LDC R7, c[0x0][0xa80] ;  /* 0x0002a000ff077b82 */ /* 0x000e660000000800 */
[C---:B------:R-:W-:Y:S02]  /*dad0*/  FADD.FTZ R189, -R8.reuse, R5 ;  /* 0x0000000508bd7221 */ /* 0x040fe40000010100 */
[----:B------:R-:W-:Y:S08]  /*dae0*/  MUFU.TANH R196, R196 ;  /* 0x000000c400c47308 */ /* 0x000ff00000002400 */
[----:B------:R2:W-:Y:S01]  /*daf0*/  MUFU.TANH R5, R170 ;  /* 0x000000aa00057308 */ /* 0x0005e20000002400 */
[-C--:B-1----:R-:W-:Y:S01]  /*db00*/  FMUL.FTZ R154, R8, R7.reuse ;  /* 0x00000007089a7220 */ /* 0x082fe20000410000 */
[----:B------:R-:W-:-:S03]  /*db10*/  FMUL.FTZ R189, R189, R7 ;  /* 0x00000007bdbd7220 */ /* 0x000fc60000410000 */
[-CC-:B------:R-:W-:Y:S01]  /*db20*/  FFMA.FTZ R166, R9, R7.reuse, -R154.reuse ;  /* 0x0000000709a67223 */ /* 0x180fe2000001089a */
[-CC-:B--2---:R-:W-:Y:S01]  /*db30*/  FFMA.FTZ R170, R14, R7.reuse, -R154.reuse ;  /* 0x000000070eaa7223 */ /* 0x184fe2000001089a */
[-CC-:B------:R-:W-:Y:S01]  /*db40*/  FFMA.FTZ R14, R152, R7.reuse, -R154.reuse ;  /* 0x00000007980e7223 */ /* 0x180fe2000001089a */
[-CC-:B------:R-:W-:Y:S01]  /*db50*/  FFMA.FTZ R9, R157, R7.reuse, -R154.reuse ;  /* 0x000000079d097223 */ /* 0x180fe2000001089a */
[----:B------:R1:W-:Y:S01]  /*db60*/  MUFU.EX2 R152, R166 ;  /* 0x000000a600987308 */ /* 0x0003e20000000800 */
        /* <DEDUP_REMOVED lines=20> */
[-CC-:B------:R-:W-:Y:S01]  /*dcb0*/  FFMA.FTZ R185, R185, R7.reuse, -R154.reuse ;  /* 0x00000007b9b97223 */ /* 0x180fe2000001089a */
[----:B------:R-:W-:Y:S01]  /*dcc0*/  FFMA.FTZ R188, R188, R7, -R154 ;  /* 0x00000007bcbc7223 */ /* 0x000fe2000001089a */
[----:B-1----:R-:W-:Y:S01]  /*dcd0*/  FMUL.FTZ R166, R171, UR38 ;  /* 0x00000026aba67c20 */ /* 0x002fe20008410000 */
[----:B------:R1:W4:Y:S01]  /*dce0*/  MUFU.EX2 R154, R167 ;  /* 0x000000a7009a7308 */ /* 0x0003220000000800 */
[----:B--2---:R-:W-:Y:S01]  /*dcf0*/  FFMA.FTZ R13, R157, R13, R152 ;  /* 0x0000000d9d0d7223 */ /* 0x004fe20000010098 */
[----:B------:R-:W-:Y:S01]  /*dd00*/  FMUL.FTZ R153, R174, UR38 ;  /* 0x00000026ae997c20 */ /* 0x000fe20008410000 */
[----:B------:R-:W-:Y:S01]  /*dd10*/  FMUL.FTZ R171, R182, UR38 ;  /* 0x00000026b6ab7c20 */ /* 0x000fe20008410000 */
[----:B------:R-:W-:Y:S01]  /*dd20*/  FMUL.FTZ R189, R183, UR38 ;  /* 0x00000026b7bd7c20 */ /* 0x000fe20008410000 */
[----:B------:R-:W-:Y:S01]  /*dd30*/  FMUL.FTZ R174, R186, UR38 ;  /* 0x00000026baae7c20 */ /* 0x000fe20008410000 */
[----:B------:R-:W-:Y:S01]  /*dd40*/  FMUL.FTZ R183, R190, UR38 ;  /* 0x00000026beb77c20 */ /* 0x000fe20008410000 */
[----:B------:R-:W-:Y:S01]  /*dd50*/  FMUL.FTZ R186, R191, UR38 ;  /* 0x00000026bfba7c20 */ /* 0x000fe20008410000 */
[----:B------:R-:W2:Y:S01]  /*dd60*/  MUFU.EX2 R20, R20 ;  /* 0x0000001400147308 */ /* 0x000ea20000000800 */
[C---:B---3--:R-:W-:Y:S01]  /*dd70*/  FADD.FTZ R13, R170.reuse, R13 ;  /* 0x0000000daa0d7221 */ /* 0x048fe20000010000 */
[----:B-1----:R-:W-:Y:S01]  /*dd80*/  FMUL.FTZ R167, R175, UR38 ;  /* 0x00000026afa77c20 */ /* 0x002fe20008410000 */
[----:B------:R-:W-:Y:S01]  /*dd90*/  F2FP.BF16.F32.PACK_AB R152, R170, R152 ;  /* 0x00000098aa98723e */ /* 0x000fe200000010ff */
[----:B------:R-:W-:Y:S01]  /*dda0*/  FMUL.FTZ R170, R178, UR38 ;  /* 0x00000026b2aa7c20 */ /* 0x000fe20008410000 */
[----:B------:R-:W-:Y:S01]  /*ddb0*/  FMUL.FTZ R178, R194, UR38 ;  /* 0x00000026c2b27c20 */ /* 0x000fe20008410000 */
[----:B------:R-:W-:Y:S01]  /*ddc0*/  FMUL.FTZ R175, R195, UR38 ;  /* 0x00000026c3af7c20 */ /* 0x000fe20008410000 */
[----:B------:R-:W-:Y:S01]  /*ddd0*/  FMUL.FTZ R194, R198, UR38 ;  /* 0x00000026c6c27c20 */ /* 0x000fe20008410000 */
[----:B------:R-:W1:Y:S01]  /*dde0*/  MUFU.TANH R166, R166 ;  /* 0x000000a600a67308 */ /* 0x000e620000002400 */
[----:B----4-:R-:W-:Y:S01]  /*ddf0*/  FADD.FTZ R13, R154, R13 ;  /* 0x0000000d9a0d7221 */ /* 0x010fe20000010000 */
[----:B------:R-:W-:Y:S01]  /*de00*/  FMUL.FTZ R195, R199, UR38 ;  /* 0x00000026c7c37c20 */ /* 0x000fe20008410000 */
[-C--:B------:R-:W-:Y:S01]  /*de10*/  FMUL.FTZ R24, R24, R157.reuse ;  /* 0x0000009d18187220 */ /* 0x080fe20000410000 */
[-C--:B------:R-:W-:Y:S01]  /*de20*/  FMUL.FTZ R25, R25, R157.reuse ;  /* 0x0000009d19197220 */ /* 0x080fe20000410000 */
[-C--:B------:R-:W-:Y:S01]  /*de30*/  FMUL.FTZ R28, R28, R157.reuse ;  /* 0x0000009d1c1c7220 */ /* 0x080fe20000410000 */
[-C--:B------:R-:W-:Y:S01]  /*de40*/  FMUL.FTZ R29, R29, R157.reuse ;  /* 0x0000009d1d1d7220 */ /* 0x080fe20000410000 */
[-C--:B------:R-:W-:Y:S01]  /*de50*/  FMUL.FTZ R32, R32, R157.reuse ;  /* 0x0000009d20207220 */ /* 0x080fe20000410000 */
[----:B------:R-:W3:Y:S01]  /*de60*/  MUFU.TANH R153, R153 ;  /* 0x0000009900997308 */ /* 0x000ee20000002400 */
[C---:B--2---:R-:W-:Y:S01]  /*de70*/  FADD.FTZ R13, R20.reuse, R13 ;  /* 0x0000000d140d7221 */ /* 0x044fe20000010000 */
[----:B------:R-:W-:Y:S01]  /*de80*/  F2FP.BF16.F32.PACK_AB R154, R20, R154 ;  /* 0x0000009a149a723e */ /* 0x000fe200000010ff */
[-C--:B------:R-:W-:Y:S01]  /*de90*/  FMUL.FTZ R33, R33, R157.reuse ;  /* 0x0000009d21217220 */ /* 0x080fe20000410000 */
[----:B------:R-:W-:Y:S01]  /*dea0*/  FMNMX.FTZ R20, R193, R4, !PT ;  /* 0x00000004c1147209 */ /* 0x000fe20007810000 */
[-C--:B------:R-:W-:Y:S01]  /*deb0*/  FMUL.FTZ R36, R36, R157.reuse ;  /* 0x0000009d24247220 */ /* 0x080fe20000410000 */
[-C--:B------:R-:W-:Y:S01]  /*dec0*/  FMUL.FTZ R37, R37, R157.reuse ;  /* 0x0000009d25257220 */ /* 0x080fe20000410000 */
        /* <DEDUP_REMOVED lines=10> */
[----:B------:R-:W4:Y:S01]  /*df70*/  MUFU.TANH R170, R170 ;  /* 0x000000aa00aa7308 */ /* 0x000f220000002400 */
        /* <DEDUP_REMOVED lines=22> */
[----:B-1----:R-:W-:Y:S01]  /*e0e0*/  FMNMX.FTZ R20, R166, R20, !PT ;  /* 0x00000014a6147209 */ /* 0x002fe20007810000 */
[----:B------:R-:W1:Y:S01]  /*e0f0*/  MUFU.TANH R174, R174 ;  /* 0x000000ae00ae7308 */ /* 0x000e620000002400 */
[-C--:B------:R-:W-:Y:S01]  /*e100*/  FMUL.FTZ R81, R81, R157.reuse ;  /* 0x0000009d51517220 */ /* 0x080fe20000410000 */
[-C--:B------:R-:W-:Y:S01]  /*e110*/  FMUL.FTZ R84, R84, R157.reuse ;  /* 0x0000009d54547220 */ /* 0x080fe20000410000 */
[----:B---3--:R-:W-:Y:S01]  /*e120*/  FMNMX.FTZ R20, R153, R20, !PT ;  /* 0x0000001499147209 */ /* 0x008fe20007810000 */
[-C--:B------:R-:W-:Y:S01]  /*e130*/  FMUL.FTZ R85, R85, R157.reuse ;  /* 0x0000009d55557220 */ /* 0x080fe20000410000 */
[-C--:B------:R-:W-:Y:S01]  /*e140*/  FMUL.FTZ R88, R88, R157.reuse ;  /* 0x0000009d58587220 */ /* 0x080fe20000410000 */
[-C--:B------:R-:W-:Y:S01]  /*e150*/  FMUL.FTZ R89, R89, R157.reuse ;  /* 0x0000009d59597220 */ /* 0x080fe20000410000 */
[----:B--2---:R-:W-:Y:S01]  /*e160*/  FMNMX.FTZ R20, R167, R20, !PT ;  /* 0x00000014a7147209 */ /* 0x004fe20007810000 */
[----:B------:R-:W2:Y:S01]  /*e170*/  MUFU.TANH R183, R183 ;  /* 0x000000b700b77308 */ /* 0x000ea20000002400 */
[-C--:B------:R-:W-:Y:S01]  /*e180*/  FMUL.FTZ R92, R92, R157.reuse ;  /* 0x0000009d5c5c7220 */ /* 0x080fe20000410000 */
[-C--:B------:R-:W-:Y:S01]  /*e190*/  FMUL.FTZ R93, R93, R157.reuse ;  /* 0x0000009d5d5d7220 */ /* 0x080fe20000410000 */
[----:B----4-:R-:W-:Y:S01]  /*e1a0*/  FMNMX.FTZ R20, R170, R20, !PT ;  /* 0x00000014aa147209 */ /* 0x010fe20007810000 */
[-C--:B------:R-:W-:Y:S01]  /*e1b0*/  FMUL.FTZ R96, R96, R157.reuse ;  /* 0x0000009d60607220 */ /* 0x080fe20000410000 */
[-C--:B------:R-:W-:Y:S01]  /*e1c0*/  FMUL.FTZ R97, R97, R157.reuse ;  /* 0x0000009d61617220 */ /* 0x080fe20000410000 */
[-C--:B------:R-:W-:Y:S01]  /*e1d0*/  FMUL.FTZ R100, R100, R157.reuse ;  /* 0x0000009d64647220 */ /* 0x080fe20000410000 */
[----:B------:R-:W-:Y:S01]  /*e1e0*/  FMNMX.FTZ R20, R179, R20, !PT ;  /* 0x00000014b3147209 */ /* 0x000fe20007810000 */
[----:B------:R-:W3:Y:S01]  /*e1f0*/  MUFU.TANH R186, R186 ;  /* 0x000000ba00ba7308 */ /* 0x000ee20000002400 */
[-C--:B------:R-:W-:Y:S01]  /*e200*/  FMUL.FTZ R101, R101, R157.reuse ;  /* 0x0000009d65657220 */ /* 0x080fe20000410000 */
[-C--:B------:R-:W-:Y:S01]  /*e210*/  FMUL.FTZ R104, R104, R157.reuse ;  /* 0x0000009d68687220 */ /* 0x080fe20000410000 */
[----:B0-----:R-:W-:Y:S01]  /*e220*/  FMNMX.FTZ R20, R171, R20, !PT ;  /* 0x00000014ab147209 */ /* 0x001fe20007810000 */
[-C--:B------:R-:W-:Y:S01]  /*e230*/  FMUL.FTZ R105, R105, R157.reuse ;  /* 0x0000009d69697220 */ /* 0x080fe20000410000 */
[-C--:B------:R-:W-:Y:S01]  /*e240*/  FMUL.FTZ R108, R108, R157.reuse ;  /* 0x0000009d6c6c7220 */ /* 0x080fe20000410000 */
[-C--:B------:R-:W-:Y:S01]  /*e250*/  FMUL.FTZ R109, R109, R157.reuse ;  /* 0x0000009d6d6d7220 */ /* 0x080fe20000410000 */
[----:B------:R-:W-:Y:S01]  /*e260*/  FMNMX.FTZ R20, R189, R20, !PT ;  /* 0x00000014bd147209 */ /* 0x000fe20007810000 */
[----:B------:R-:W0:Y:S01]  /*e270*/  MUFU.TANH R178, R178 ;  /* 0x000000b200b27308 */ /* 0x000e220000002400 */
[-C--:B------:R-:W-:Y:S01]  /*e280*/  FMUL.FTZ R112, R112, R157.reuse ;  /* 0x0000009d70707220 */ /* 0x080fe20000410000 */
[-C--:B------:R-:W-:Y:S01]  /*e290*/  FMUL.FTZ R113, R113, R157.reuse ;  /* 0x0000009d71717220 */ /* 0x080fe20000410000 */
[----:B-1----:R-:W-:Y:S01]  /*e2a0*/  FMNMX.FTZ R20, R174, R20, !PT ;  /* 0x00000014ae147209 */ /* 0x002fe20007810000 */
[-C--:B------:R-:W-:Y:S01]  /*e2b0*/  FMUL.FTZ R116, R116, R157.reuse ;  /* 0x0000009d74747220 */ /* 0x080fe20000410000 */
[-C--:B------:R-:W-:Y:S01]  /*e2c0*/  FMUL.FTZ R117, R117, R157.reuse ;  /* 0x0000009d75757220 */ /* 0x080fe20000410000 */
[-C--:B------:R-:W-:Y:S01]  /*e2d0*/  FMUL.FTZ R120, R120, R157.reuse ;  /* 0x0000009d78787220 */ /* 0x080fe20000410000 */
[----:B------:R-:W-:Y:S01]  /*e2e0*/  FMNMX.FTZ R20, R196, R20, !PT ;  /* 0x00000014c4147209 */ /* 0x000fe20007810000 */
[----:B------:R-:W1:Y:S01]  /*e2f0*/  MUFU.TANH R175, R175 ;  /* 0x000000af00af7308 */ /* 0x000e620000002400 */
[-C--:B------:R-:W-:Y:S01]  /*e300*/  FMUL.FTZ R121, R121, R157.reuse ;  /* 0x0000009d79797220 */ /* 0x080fe20000410000 */
[-C--:B------:R-:W-:Y:S01]  /*e310*/  FMUL.FTZ R124, R124, R157.reuse ;  /* 0x0000009d7c7c7220 */ /* 0x080fe20000410000 */
[----:B--2---:R-:W-:Y:S01]  /*e320*/  FMNMX.FTZ R20, R183, R20, !PT ;  /* 0x00000014b7147209 */ /* 0x004fe20007810000 */
[-C--:B------:R-:W-:Y:S01]  /*e330*/  FMUL.FTZ R125, R125, R157.reuse ;  /* 0x0000009d7d7d7220 */ /* 0x080fe20000410000 */
[-C--:B------:R-:W-:Y:S01]  /*e340*/  FMUL.FTZ R128, R128, R157.reuse ;  /* 0x0000009d80807220 */ /* 0x080fe20000410000 */
[-C--:B------:R-:W-:Y:S01]  /*e350*/  FMUL.FTZ R129, R129, R157.reuse ;  /* 0x0000009d81817220 */ /* 0x080fe20000410000 */
[----:B---3--:R-:W-:Y:S01]  /*e360*/  FMNMX.FTZ R20, R186, R20, !PT ;  /* 0x00000014ba147209 */ /* 0x008fe20007810000 */
[----:B------:R-:W2:Y:S01]  /*e370*/  MUFU.TANH R194, R194 ;  /* 0x000000c200c27308 */ /* 0x000ea20000002400 */
[-C--:B------:R-:W-:Y:S01]  /*e380*/  FMUL.FTZ R132, R132, R157.reuse ;  /* 0x0000009d84847220 */ /* 0x080fe20000410000 */
[-C--:B------:R-:W-:Y:S01]  /*e390*/  FMUL.FTZ R133, R133, R157.reuse ;  /* 0x0000009d85857220 */ /* 0x080fe20000410000 */
[----:B0-----:R-:W-:Y:S01]  /*e3a0*/  FMNMX.FTZ R20, R178, R20, !PT ;  /* 0x00000014b2147209 */ /* 0x001fe20007810000 */
[-C--:B------:R-:W-:Y:S01]  /*e3b0*/  FMUL.FTZ R136, R136, R157.reuse ;  /* 0x0000009d88887220 */ /* 0x080fe20000410000 */
[-C--:B------:R-:W-:Y:S01]  /*e3c0*/  FMUL.FTZ R137, R137, R157.reuse ;  /* 0x0000009d89897220 */ /* 0x080fe20000410000 */
[-C--:B------:R-:W-:Y:S01]  /*e3d0*/  FMUL.FTZ R140, R140, R157.reuse ;  /* 0x0000009d8c8c7220 */ /* 0x080fe20000410000 */
[-C--:B------:R-:W-:Y:S01]  /*e3e0*/  FMUL.FTZ R141, R141, R157.reuse ;  /* 0x0000009d8d8d7220 */ /* 0x080fe20000410000 */
[----:B------:R-:W0:Y:S01]  /*e3f0*/  MUFU.TANH R195, R195 ;  /* 0x000000c300c37308 */ /* 0x000e220000002400 */
[----:B-1----:R-:W-:Y:S01]  /*e400*/  FMNMX.FTZ R20, R175, R20, !PT ;  /* 0x00000014af147209 */ /* 0x002fe20007810000 */
[-C--:B------:R-:W-:Y:S01]  /*e410*/  FMUL.FTZ R144, R144, R157.reuse ;  /* 0x0000009d90907220 */ /* 0x080fe20000410000 */
[-C--:B------:R-:W-:Y:S01]  /*e420*/  FMUL.FTZ R145, R145, R157.reuse ;  /* 0x0000009d91917220 */ /* 0x080fe20000410000 */
[-C--:B------:R-:W-:Y:S01]  /*e430*/  FMUL.FTZ R148, R148, R157.reuse ;  /* 0x0000009d94947220 */ /* 0x080fe20000410000 */
[----:B------:R-:W-:-:S03]  /*e440*/  FMUL.FTZ R149, R149, R157 ;  /* 0x0000009d95957220 */ /* 0x000fc60000410000 */
[----:B------:R-:W-:Y:S01]  /*e450*/  MUFU.EX2 R157, R156 ;  /* 0x0000009c009d7308 */ /* 0x000fe20000000800 */
[----:B--2---:R-:W-:-:S07]  /*e460*/  FMNMX.FTZ R20, R194, R20, !PT ;  /* 0x00000014c2147209 */ /* 0x004fce0007810000 */
[----:B------:R-:W-:Y:S01]  /*e470*/  MUFU.EX2 R160, R160 ;  /* 0x000000a000a07308 */ /* 0x000fe20000000800 */
        /* <DEDUP_REMOVED lines=12> */
[CC--:B------:R-:W-:Y:S01]  /*e540*/  FMUL.FTZ R198, R20.reuse, R7.reuse ;  /* 0x0000000714c67220 */ /* 0x0c0fe20000410000 */
[----:B------:R-:W-:Y:S01]  /*e550*/  FADD.FTZ R199, -R20, R4 ;  /* 0x0000000414c77221 */ /* 0x000fe20000010100 */
[----:B------:R-:W-:Y:S02]  /*e560*/  MUFU.EX2 R180, R180 ;  /* 0x000000b400b47308 */ /* 0x000fe40000000800 */
[-CC-:B------:R-:W-:Y:S01]  /*e570*/  FFMA.FTZ R190, R166, R7.reuse, -R198.reuse ;  /* 0x00000007a6be7223 */ /* 0x180fe200000108c6 */
[-CC-:B------:R-:W-:Y:S01]  /*e580*/  FFMA.FTZ R166, R170, R7.reuse, -R198.reuse ;  /* 0x00000007aaa67223 */ /* 0x180fe200000108c6 */
[-CC-:B------:R-:W-:Y:S01]  /*e590*/  FFMA.FTZ R187, R171, R7.reuse, -R198.reuse ;  /* 0x00000007abbb7223 */ /* 0x180fe200000108c6 */
[-CC-:B------:R-:W-:Y:S01]  /*e5a0*/  FFMA.FTZ R170, R174, R7.reuse, -R198.reuse ;  /* 0x00000007aeaa7223 */ /* 0x180fe200000108c6 */
[-CC-:B------:R-:W-:Y:S01]  /*e5b0*/  FFMA.FTZ R171, R196, R7.reuse, -R198.reuse ;  /* 0x00000007c4ab7223 */ /* 0x180fe200000108c6 */
[-CC-:B------:R-:W-:Y:S01]  /*e5c0*/  FFMA.FTZ R174, R178, R7.reuse, -R198.reuse ;  /* 0x00000007b2ae7223 */ /* 0x180fe200000108c6 */
[----:B------:R-:W0:Y:S01]  /*e5d0*/  S2R R196, SR_CgaCtaId ;  /* 0x0000000000c47919 */ /* 0x000e220000008800 */
[-CC-:B------:R-:W-:Y:S01]  /*e5e0*/  FFMA.FTZ R178, R194, R7.reuse, -R198.reuse ;  /* 0x00000007c2b27223 */ /* 0x180fe200000108c6 */
[-CC-:B------:R-:W-:Y:S01]  /*e5f0*/  FFMA.FTZ R182, R192, R7.reuse, -R198.reuse ;  /* 0x00000007c0b67223 */ /* 0x180fe200000108c6 */
[-CC-:B------:R-:W-:Y:S01]  /*e600*/  FFMA.FTZ R192, R163, R7.reuse, -R198.reuse ;  /* 0x00000007a3c07223 */ /* 0x180fe200000108c6 */
[----:B------:R-:W1:Y:S01]  /*e610*/  S2R R194, SR_TID.X ;  /* 0x0000000000c27919 */ /* 0x000e620000002100 */
[----:B------:R-:W-:Y:S01]  /*e620*/  FFMA.FTZ R163, R5, R7, -R198 ;  /* 0x0000000705a37223 */ /* 0x000fe200000108c6 */
[----:B------:R-:W-:-:S02]  /*e630*/  IMAD.MOV.U32 R5, RZ, RZ, 0x40000040 ;  /* 0x40000040ff057424 */ /* 0x000fc400078e00ff */
[-C--:B------:R-:W-:Y:S01]  /*e640*/  FMUL.FTZ R199, R199, R7.reuse ;  /* 0x00000007c7c77220 */ /* 0x080fe20000410000 */
[-CC-:B------:R-:W-:Y:S01]  /*e650*/  FFMA.FTZ R4, R193, R7.reuse, -R198.reuse ;  /* 0x00000007c1047223 */ /* 0x180fe200000108c6 */
[-CC-:B------:R-:W-:Y:S01]  /*e660*/  FFMA.FTZ R197, R197, R7.reuse, -R198.reuse ;  /* 0x00000007c5c57223 */ /* 0x180fe200000108c6 */
[-CC-:B------:R-:W-:Y:S01]  /*e670*/  FFMA.FTZ R155, R155, R7.reuse, -R198.reuse ;  /* 0x000000079b9b7223 */ /* 0x180fe200000108c6 */
[----:B------:R-:W-:Y:S01]  /*e680*/  R2UR UR7, R5 ;  /* 0x00000000050772ca */ /* 0x000fe200000e0000 */
[----:B------:R-:W-:Y:S01]  /*e690*/  VIADD R5, R0, 0x32440 ;  /* 0x0003244000057836 */ /* 0x000fe20000000000 */
        /* <DEDUP_REMOVED lines=12> */
[----:B------:R-:W-:-:S04]  /*e760*/  FFMA.FTZ R175, R175, R7, -R198 ;  /* 0x00000007afaf7223 */ /* 0x000fc800000108c6 */
[----:B------:R-:W4:Y:S01]  /*e770*/  MUFU.EX2 R153, R197 ;  /* 0x000000c500997308 */ /* 0x000f220000000800 */
[-C--:B--2---:R-:W-:Y:S01]  /*e780*/  FMUL.FTZ R26, R26, R199.reuse ;  /* 0x000000c71a1a7220 */ /* 0x084fe20000410000 */
[-C--:B------:R-:W-:Y:S01]  /*e790*/  FMUL.FTZ R27, R27, R199.reuse ;  /* 0x000000c71b1b7220 */ /* 0x080fe20000410000 */
[----:B0-----:R-:W-:Y:S01]  /*e7a0*/  PRMT R5, R196, 0x654, R5 ;  /* 0x00000654c4057816 */ /* 0x001fe20000000005 */
[-C--:B------:R-:W-:Y:S01]  /*e7b0*/  FMUL.FTZ R30, R30, R199.reuse ;  /* 0x000000c71e1e7220 */ /* 0x080fe20000410000 */
[-C--:B------:R-:W-:Y:S01]  /*e7c0*/  FMUL.FTZ R31, R31, R199.reuse ;  /* 0x000000c71f1f7220 */ /* 0x080fe20000410000 */
[-C--:B------:R-:W-:Y:S01]  /*e7d0*/  FMUL.FTZ R34, R34, R199.reuse ;  /* 0x000000c722227220 */ /* 0x080fe20000410000 */
[----:B-1----:R-:W-:Y:S01]  /*e7e0*/  SHF.R.U32.HI R194, RZ, 0x7, R194 ;  /* 0x00000007ffc27819 */ /* 0x002fe200000116c2 */
[----:B------:R0:W-:Y:S01]  /*e7f0*/  SYNCS.ARRIVE.TRANS64.RED.A1T0 RZ, [R5+URZ], RZ ;  /* 0x000000ff05ff79a7 */ /* 0x0001e2000810043f */
[----:B------:R-:W-:Y:S01]  /*e800*/  MUFU.EX2 R182, R182 ;  /* 0x000000b600b67308 */ /* 0x000fe20000000800 */
[----:B---3--:R-:W-:Y:S01]  /*e810*/  FFMA.FTZ R12, R199, R12, R4 ;  /* 0x0000000cc70c7223 */ /* 0x008fe20000010004 */
[-C--:B------:R-:W-:Y:S01]  /*e820*/  FMUL.FTZ R35, R35, R199.reuse ;  /* 0x000000c723237220 */ /* 0x080fe20000410000 */
[-C--:B------:R-:W-:Y:S01]  /*e830*/  FMUL.FTZ R38, R38, R199.reuse ;  /* 0x000000c726267220 */ /* 0x080fe20000410000 */
[-C--:B------:R-:W-:Y:S01]  /*e840*/  FMUL.FTZ R39, R39, R199.reuse ;  /* 0x000000c727277220 */ /* 0x080fe20000410000 */
[-C--:B------:R-:W-:Y:S01]  /*e850*/  FMUL.FTZ R42, R42, R199.reuse ;  /* 0x000000c72a2a7220 */ /* 0x080fe20000410000 */
[-C--:B------:R-:W-:Y:S01]  /*e860*/  FMUL.FTZ R43, R43, R199.reuse ;  /* 0x000000c72b2b7220 */ /* 0x080fe20000410000 */
[----:B------:R-:W-:Y:S01]  /*e870*/  FMUL.FTZ R46, R46, R199 ;  /* 0x000000c72e2e7220 */ /* 0x000fe20000410000 */
[----:B0-----:R0:W1:Y:S01]  /*e880*/  MUFU.EX2 R5, R155 ;  /* 0x0000009b00057308 */ /* 0x0010620000000800 */
[C---:B----4-:R-:W-:Y:S01]  /*e890*/  FADD.FTZ R12, R153.reuse, R12 ;  /* 0x0000000c990c7221 */ /* 0x050fe20000010000 */
[----:B------:R-:W-:Y:S01]  /*e8a0*/  F2FP.BF16.F32.PACK_AB R153, R153, R4 ;  /* 0x000000049999723e */ /* 0x000fe200000010ff */
[----:B------:R-:W-:-:S02]  /*e8b0*/  IMAD R4, R202, 0xc00, R227 ;  /* 0x00000c00ca047824 */ /* 0x000fc400078e02e3 */
[-C--:B------:R-:W-:Y:S01]  /*e8c0*/  FMUL.FTZ R47, R47, R199.reuse ;  /* 0x000000c72f2f7220 */ /* 0x080fe20000410000 */
[-C--:B------:R-:W-:Y:S01]  /*e8d0*/  FMUL.FTZ R50, R50, R199.reuse ;  /* 0x000000c732327220 */ /* 0x080fe20000410000 */
[-C--:B------:R-:W-:Y:S01]  /*e8e0*/  FMUL.FTZ R51, R51, R199.reuse ;  /* 0x000000c733337220 */ /* 0x080fe20000410000 */
[-C--:B------:R-:W-:Y:S01]  /*e8f0*/  FMUL.FTZ R54, R54, R199.reuse ;  /* 0x000000c736367220 */ /* 0x080fe20000410000 */
[----:B------:R-:W-:Y:S01]  /*e900*/  R2UR UR6, R4 ;  /* 0x00000000040672ca */ /* 0x000fe200000e0000 */
[----:B0-----:R-:W-:Y:S02]  /*e910*/  VIADD R155, R194, 0x8 ;  /* 0x00000008c29b7836 */ /* 0x001fe40000000000 */
[-C--:B------:R-:W-:Y:S01]  /*e920*/  FMUL.FTZ R55, R55, R199.reuse ;  /* 0x000000c737377220 */ /* 0x080fe20000410000 */
[-C--:B------:R-:W-:Y:S01]  /*e930*/  FMUL.FTZ R58, R58, R199.reuse ;  /* 0x000000c73a3a7220 */ /* 0x080fe20000410000 */
[-C--:B------:R-:W-:Y:S01]  /*e940*/  FMUL.FTZ R59, R59, R199.reuse ;  /* 0x000000c73b3b7220 */ /* 0x080fe20000410000 */
[-C--:B------:R-:W-:Y:S01]  /*e950*/  FMUL.FTZ R62, R62, R199.reuse ;  /* 0x000000c73e3e7220 */ /* 0x080fe20000410000 */
        /* <DEDUP_REMOVED lines=46> */
[----:B-1----:R-:W-:Y:S01]  /*ec40*/  F2FP.BF16.F32.PACK_AB R155, R5, R182 ;  /* 0x000000b6059b723e */ /* 0x002fe200000010ff */
[----:B------:R-:W-:Y:S01]  /*ec50*/  MUFU.EX2 R193, R193 ;  /* 0x000000c100c17308 */ /* 0x000fe20000000800 */
[----:B------:R-:W-:-:S03]  /*ec60*/  FADD.FTZ R12, R182, R12 ;  /* 0x0000000cb60c7221 */ /* 0x000fc60000010000 */
[----:B------:R-:W-:Y:S01]  /*ec70*/  WARPGROUP.ARRIVE ;  /* 0x00000000000079c5 */ /* 0x000fe20000000000 */
[----:B------:R-:W-:-:S03]  /*ec80*/  FADD.FTZ R12, R5, R12 ;  /* 0x0000000c050c7221 */ /* 0x000fc60000010000 */
[----:B------:R-:W-:Y:S02]  /*ec90*/  MUFU.EX2 R192, R192 ;  /* 0x000000c000c07308 */ /* 0x000fe40000000800 */
[----:B------:R-:W-:Y:S06]  /*eca0*/  HGMMA.64x256x16.F32.BF16 R24, R152, gdesc[UR4].tnspB, R24, gsb0 ;  /* 0x43e0000498187df0 */ /* 0x000fec0008001818 */
[----:B------:R-:W-:Y:S08]  /*ecb0*/  MUFU.EX2 R190, R190 ;  /* 0x000000be00be7308 */ /* 0x000ff00000000800 */
        /* <DEDUP_REMOVED lines=9> */
[----:B------:R-:W-:Y:S01]  /*ed50*/  MUFU.EX2 R179, R179 ;  /* 0x000000b300b37308 */ /* 0x000fe20000000800 */
[----:B------:R-:W-:-:S07]  /*ed60*/  WARPGROUP.DEPBAR.LE gsb0, 0x0 ;  /* 0x00008000000079c5 */ /* 0x000fce0000010000 */
[----:B------:R-:W0:Y:S08]  /*ed70*/  MUFU.EX2 R153, R21 ;  /* 0x0000001500997308 */ /* 0x000e300000000800 */
[----:B------:R1:W2:Y:S08]  /*ed80*/  MUFU.EX2 R155, R14 ;  /* 0x0000000e009b7308 */ /* 0x0002b00000000800 */
[----:B------:R3:W4:Y:S01]  /*ed90*/  MUFU.EX2 R154, R15 ;  /* 0x0000000f009a7308 */ /* 0x0007220000000800 */
[----:B0-----:R-:W-:Y:S01]  /*eda0*/  FADD.FTZ R13, R153, R13 ;  /* 0x0000000d990d7221 */ /* 0x001fe20000010000 */
[----:B-1----:R-:W-:-:S05]  /*edb0*/  VIADD R14, R4, 0x80 ;  /* 0x00000080040e7836 */ /* 0x002fca0000000000 */
[----:B------:R-:W-:Y:S01]  /*edc0*/  R2UR UR6, R14 ;  /* 0x000000000e0672ca */ /* 0x000fe200000e0000 */
[----:B------:R0:W1:Y:S01]  /*edd0*/  MUFU.EX2 R21, R158 ;  /* 0x0000009e00157308 */ /* 0x0000620000000800 */
[C---:B--2---:R-:W-:Y:S01]  /*ede0*/  FADD.FTZ R13, R155.reuse, R13 ;  /* 0x0000000d9b0d7221 */ /* 0x044fe20000010000 */
[----:B---3--:R-:W-:Y:S01]  /*edf0*/  IMAD.MOV.U32 R15, RZ, RZ, 0x40000040 ;  /* 0x40000040ff0f7424 */ /* 0x008fe200078e00ff */
[----:B------:R-:W-:Y:S01]  /*ee00*/  F2FP.BF16.F32.PACK_AB R156, R155, R153 ;  /* 0x000000999b9c723e */ /* 0x000fe200000010ff */
[----:B------:R-:W-:-:S03]  /*ee10*/  VIADD R14, R4, 0x100 ;  /* 0x00000100040e7836 */ /* 0x000fc60000000000 */
[----:B------:R-:W-:Y:S01]  /*ee20*/  R2UR UR7, R15 ;  /* 0x000000000f0772ca */ /* 0x000fe200000e0000 */
[----:B------:R2:W3:Y:S01]  /*ee30*/  MUFU.EX2 R152, R159 ;  /* 0x0000009f00987308 */ /* 0x0004e20000000800 */
[----:B----4-:R-:W-:Y:S01]  /*ee40*/  FADD.FTZ R13, R154, R13 ;  /* 0x0000000d9a0d7221 */ /* 0x010fe20000010000 */
[C---:B0-----:R-:W-:Y:S01]  /*ee50*/  F2FP.BF16.F32.PACK_AB R158, R157.reuse, R154 ;  /* 0x0000009a9d9e723e */ /* 0x041fe200000010ff */
[----:B------:R-:W-:Y:S02]  /*ee60*/  IMAD.MOV.U32 R15, RZ, RZ, 0x40000040 ;  /* 0x40000040ff0f7424 */ /* 0x000fe400078e00ff */
[----:B------:R-:W-:-:S03]  /*ee70*/  FADD.FTZ R13, R157, R13 ;  /* 0x0000000d9d0d7221 */ /* 0x000fc60000010000 */
[----:B------:R-:W0:Y:S01]  /*ee80*/  MUFU.EX2 R154, R9 ;  /* 0x00000009009a7308 */ /* 0x000e220000000800 */
[----:B--2---:R-:W-:Y:S01]  /*ee90*/  F2FP.BF16.F32.PACK_AB R159, R192, R193 ;  /* 0x000000c1c09f723e */ /* 0x004fe200000010ff */
[----:B-1----:R-:W-:-:S06]  /*eea0*/  FADD.FTZ R12, R21, R12 ;  /* 0x0000000c150c7221 */ /* 0x002fcc0000010000 */
[----:B------:R-:W1:Y:S01]  /*eeb0*/  MUFU.EX2 R9, R163 ;  /* 0x000000a300097308 */ /* 0x000e620000000800 */
[C---:B---3--:R-:W-:Y:S01]  /*eec0*/  F2FP.BF16.F32.PACK_AB R157, R152.reuse, R21 ;  /* 0x00000015989d723e */ /* 0x048fe200000010ff */
[----:B------:R-:W-:-:S03]  /*eed0*/  FADD.FTZ R12, R152, R12 ;  /* 0x0000000c980c7221 */ /* 0x000fc60000010000 */
[----:B------:R-:W-:Y:S01]  /*eee0*/  WARPGROUP.ARRIVE ;  /* 0x00000000000079c5 */ /* 0x000fe20000000000 */
[----:B------:R-:W-:Y:S02]  /*eef0*/  FADD.FTZ R12, R193, R12 ;  /* 0x0000000cc10c7221 */ /* 0x000fe40000010000 */
[----:B------:R2:W3:Y:S01]  /*ef00*/  MUFU.EX2 R153, R162 ;  /* 0x000000a200997308 */ /* 0x0004e20000000800 */
[----:B0-----:R-:W-:Y:S01]  /*ef10*/  FADD.FTZ R13, R154, R13 ;  /* 0x0000000d9a0d7221 */ /* 0x001fe20000010000 */
[----:B------:R-:W-:Y:S01]  /*ef20*/  FADD.FTZ R12, R192, R12 ;  /* 0x0000000cc00c7221 */ /* 0x000fe20000010000 */
[----:B------:R-:W-:Y:S01]  /*ef30*/  HGMMA.64x256x16.F32.BF16 R24, R156, gdesc[UR4].tnspB, R24, gsb0 ;  /* 0x43e000049c187df0 */ /* 0x000fe20008001818 */
[----:B------:R-:W-:Y:S01]  /*ef40*/  R2UR UR6, R14 ;  /* 0x000000000e0672ca */ /* 0x000fe200000e0000 */
[----:B------:R-:W-:Y:S01]  /*ef50*/  FADD.FTZ R13, R160, R13 ;  /* 0x0000000da00d7221 */ /* 0x000fe20000010000 */
[----:B------:R-:W-:Y:S01]  /*ef60*/  R2UR UR7, R15 ;  /* 0x000000000f0772ca */ /* 0x000fe200000e0000 */
[----:B------:R-:W-:Y:S01]  /*ef70*/  VIADD R14, R4, 0x180 ;  /* 0x00000180040e7836 */ /* 0x000fe20000000000 */
[----:B------:R-:W-:Y:S01]  /*ef80*/  F2FP.BF16.F32.PACK_AB R160, R160, R154 ;  /* 0x0000009aa0a0723e */ /* 0x000fe200000010ff */
[----:B------:R-:W-:Y:S01]  /*ef90*/  FADD.FTZ R13, R161, R13 ;  /* 0x0000000da10d7221 */ /* 0x000fe20000010000 */
[----:B--2---:R-:W-:Y:S01]  /*efa0*/  F2FP.BF16.F32.PACK_AB R162, R164, R161 ;  /* 0x000000a1a4a2723e */ /* 0x004fe200000010ff */
[----:B------:R0:W2:Y:S01]  /*efb0*/  MUFU.EX2 R154, R166 ;  /* 0x000000a6009a7308 */ /* 0x0000a20000000800 */
[----:B-1----:R-:W-:Y:S01]  /*efc0*/  F2FP.BF16.F32.PACK_AB R161, R190, R9 ;  /* 0x00000009bea1723e */ /* 0x002fe200000010ff */
[----:B------:R-:W-:Y:S01]  /*efd0*/  FADD.FTZ R13, R164, R13 ;  /* 0x0000000da40d7221 */ /* 0x000fe20000010000 */
[----:B------:R-:W-:-:S02]  /*efe0*/  IMAD.MOV.U32 R15, RZ, RZ, 0x40000040 ;  /* 0x40000040ff0f7424 */ /* 0x000fc400078e00ff */
[----:B------:R-:W-:Y:S01]  /*eff0*/  FADD.FTZ R12, R9, R12 ;  /* 0x0000000c090c7221 */ /* 0x000fe20000010000 */
[----:B---3--:R-:W-:Y:S02]  /*f000*/  F2FP.BF16.F32.PACK_AB R163, R153, R191 ;  /* 0x000000bf99a3723e */ /* 0x008fe400000010ff */
[----:B------:R-:W1:Y:S01]  /*f010*/  MUFU.EX2 R164, R165 ;  /* 0x000000a500a47308 */ /* 0x000e620000000800 */
[----:B0-----:R-:W-:Y:S01]  /*f020*/  F2FP.BF16.F32.PACK_AB R166, R172, R169 ;  /* 0x000000a9aca6723e */ /* 0x001fe200000010ff */
[----:B------:R-:W-:-:S04]  /*f030*/  FADD.FTZ R12, R190, R12 ;  /* 0x0000000cbe0c7221 */ /* 0x000fc80000010000 */
[----:B------:R-:W-:Y:S02]  /*f040*/  FADD.FTZ R12, R191, R12 ;  /* 0x0000000cbf0c7221 */ /* 0x000fe40000010000 */
[----:B------:R0:W3:Y:S02]  /*f050*/  MUFU.EX2 R155, R167 ;  /* 0x000000a7009b7308 */ /* 0x0000e40000000800 */
[----:B------:R-:W-:-:S04]  /*f060*/  FADD.FTZ R12, R153, R12 ;  /* 0x0000000c990c7221 */ /* 0x000fc80000010000 */
[----:B--2---:R-:W-:Y:S01]  /*f070*/  FADD.FTZ R12, R154, R12 ;  /* 0x0000000c9a0c7221 */ /* 0x004fe20000010000 */
[----:B-1----:R-:W-:Y:S01]  /*f080*/  FADD.FTZ R13, R164, R13 ;  /* 0x0000000da40d7221 */ /* 0x002fe20000010000 */
[C---:B------:R-:W-:Y:S02]  /*f090*/  F2FP.BF16.F32.PACK_AB R164, R168.reuse, R164 ;  /* 0x000000a4a8a4723e */ /* 0x040fe400000010ff */
[----:B0-----:R-:W-:Y:S01]  /*f0a0*/  F2FP.BF16.F32.PACK_AB R167, R189, R187 ;  /* 0x000000bbbda7723e */ /* 0x001fe200000010ff */
[----:B------:R-:W-:Y:S02]  /*f0b0*/  FADD.FTZ R13, R168, R13 ;  /* 0x0000000da80d7221 */ /* 0x000fe40000010000 */
[----:B------:R-:W0:Y:S01]  /*f0c0*/  MUFU.EX2 R168, R173 ;  /* 0x000000ad00a87308 */ /* 0x000e220000000800 */
[----:B---3--:R-:W-:Y:S01]  /*f0d0*/  F2FP.BF16.F32.PACK_AB R165, R155, R154 ;  /* 0x0000009a9ba5723e */ /* 0x008fe200000010ff */
[----:B------:R-:W-:Y:S01]  /*f0e0*/  FADD.FTZ R13, R169, R13 ;  /* 0x0000000da90d7221 */ /* 0x000fe20000010000 */
[----:B------:R-:W-:-:S03]  /*f0f0*/  FADD.FTZ R12, R155, R12 ;  /* 0x0000000c9b0c7221 */ /* 0x000fc60000010000 */
[----:B------:R-:W-:Y:S01]  /*f100*/  FADD.FTZ R13, R172, R13 ;  /* 0x0000000dac0d7221 */ /* 0x000fe20000010000 */
[----:B------:R-:W-:Y:S01]  /*f110*/  FADD.FTZ R12, R187, R12 ;  /* 0x0000000cbb0c7221 */ /* 0x000fe20000010000 */
[----:B------:R-:W1:Y:S03]  /*f120*/  MUFU.EX2 R172, R181 ;  /* 0x000000b500ac7308 */ /* 0x000e660000000800 */
[----:B------:R-:W-:Y:S01]  /*f130*/  FADD.FTZ R12, R189, R12 ;  /* 0x0000000cbd0c7221 */ /* 0x000fe20000010000 */
[----:B0-----:R-:W-:Y:S01]  /*f140*/  FADD.FTZ R13, R168, R13 ;  /* 0x0000000da80d7221 */ /* 0x001fe20000010000 */
[----:B------:R-:W-:-:S03]  /*f150*/  F2FP.BF16.F32.PACK_AB R168, R176, R168 ;  /* 0x000000a8b0a8723e */ /* 0x000fc600000010ff */
[----:B------:R-:W-:-:S04]  /*f160*/  FADD.FTZ R13, R176, R13 ;  /* 0x0000000db00d7221 */ /* 0x000fc80000010000 */
[----:B------:R-:W-:-:S04]  /*f170*/  FADD.FTZ R13, R177, R13 ;  /* 0x0000000db10d7221 */ /* 0x000fc80000010000 */
[----:B------:R-:W-:-:S04]  /*f180*/  FADD.FTZ R13, R180, R13 ;  /* 0x0000000db40d7221 */ /* 0x000fc80000010000 */
[----:B-1----:R-:W-:Y:S01]  /*f190*/  FADD.FTZ R13, R172, R13 ;  /* 0x0000000dac0d7221 */ /* 0x002fe20000010000 */
[----:B------:R-:W-:-:S03]  /*f1a0*/  F2FP.BF16.F32.PACK_AB R172, R184, R172 ;  /* 0x000000acb8ac723e */ /* 0x000fc600000010ff */
[----:B------:R-:W-:-:S04]  /*f1b0*/  FADD.FTZ R13, R184, R13 ;  /* 0x0000000db80d7221 */ /* 0x000fc80000010000 */
[----:B------:R-:W-:-:S04]  /*f1c0*/  FADD.FTZ R13, R185, R13 ;  /* 0x0000000db90d7221 */ /* 0x000fc80000010000 */
[----:B------:R-:W-:Y:S01]  /*f1d0*/  FADD.FTZ R13, R188, R13 ;  /* 0x0000000dbc0d7221 */ /* 0x000fe20000010000 */
[----:B------:R-:W-:Y:S02]  /*f1e0*/  WARPGROUP.DEPBAR.LE gsb0, 0x0 ;  /* 0x00008000000079c5 */ /* 0x000fe40000010000 */
[----:B------:R-:W-:Y:S01]  /*f1f0*/  WARPGROUP.ARRIVE ;  /* 0x00000000000079c5 */ /* 0x000fe20000000000 */
[----:B------:R0:W1:Y:S05]  /*f200*/  MUFU.EX2 R156, R170 ;  /* 0x000000aa009c7308 */ /* 0x00006a0000000800 */
[----:B------:R-:W-:Y:S01]  /*f210*/  HGMMA.64x256x16.F32.BF16 R24, R160, gdesc[UR4].tnspB, R24, gsb0 ;  /* 0x43e00004a0187df0 */ /* 0x000fe20008001818 */
[----:B------:R-:W-:Y:S01]  /*f220*/  R2UR UR6, R14 ;  /* 0x000000000e0672ca */ /* 0x000fe200000e0000 */
[----:B------:R-:W-:Y:S01]  /*f230*/  VIADD R14, R4, 0x200 ;  /* 0x00000200040e7836 */ /* 0x000fe20000000000 */
[----:B------:R-:W-:Y:S01]  /*f240*/  R2UR UR7, R15 ;  /* 0x000000000f0772ca */ /* 0x000fe200000e0000 */
[----:B------:R2:W3:Y:S01]  /*f250*/  MUFU.EX2 R157, R171 ;  /* 0x000000ab009d7308 */ /* 0x0004e20000000800 */
[----:B------:R-:W-:Y:S01]  /*f260*/  IMAD.MOV.U32 R15, RZ, RZ, 0x40000040 ;  /* 0x40000040ff0f7424 */ /* 0x000fe200078e00ff */
[----:B0-----:R-:W-:-:S06]  /*f270*/  F2FP.BF16.F32.PACK_AB R170, R180, R177 ;  /* 0x000000b1b4aa723e */ /* 0x001fcc00000010ff */
[----:B------:R0:W4:Y:S01]  /*f280*/  MUFU.EX2 R158, R174 ;  /* 0x000000ae009e7308 */ /* 0x0001220000000800 */
[----:B--2---:R-:W-:Y:S01]  /*f290*/  F2FP.BF16.F32.PACK_AB R171, R186, R183 ;  /* 0x000000b7baab723e */ /* 0x004fe200000010ff */
[----:B-1----:R-:W-:-:S06]  /*f2a0*/  FADD.FTZ R12, R156, R12 ;  /* 0x0000000c9c0c7221 */ /* 0x002fcc0000010000 */
[----:B------:R1:W2:Y:S01]  /*f2b0*/  MUFU.EX2 R159, R175 ;  /* 0x000000af009f7308 */ /* 0x0002a20000000800 */
[C---:B---3--:R-:W-:Y:S01]  /*f2c0*/  F2FP.BF16.F32.PACK_AB R169, R157.reuse, R156 ;  /* 0x0000009c9da9723e */ /* 0x048fe200000010ff */
[----:B------:R-:W-:Y:S01]  /*f2d0*/  FADD.FTZ R12, R157, R12 ;  /* 0x0000000c9d0c7221 */ /* 0x000fe20000010000 */
[----:B0-----:R-:W-:-:S03]  /*f2e0*/  F2FP.BF16.F32.PACK_AB R174, R188, R185 ;  /* 0x000000b9bcae723e */ /* 0x001fc600000010ff */
[----:B------:R-:W-:Y:S01]  /*f2f0*/  FADD.FTZ R12, R183, R12 ;  /* 0x0000000cb70c7221 */ /* 0x000fe20000010000 */
[----:B-1----:R-:W-:-:S03]  /*f300*/  F2FP.BF16.F32.PACK_AB R175, R179, R178 ;  /* 0x000000b2b3af723e */ /* 0x002fc600000010ff */
[----:B------:R-:W-:-:S04]  /*f310*/  FADD.FTZ R12, R186, R12 ;  /* 0x0000000cba0c7221 */ /* 0x000fc80000010000 */
[----:B----4-:R-:W-:Y:S01]  /*f320*/  FADD.FTZ R12, R158, R12 ;  /* 0x0000000c9e0c7221 */ /* 0x010fe20000010000 */
[----:B--2---:R-:W-:-:S03]  /*f330*/  F2FP.BF16.F32.PACK_AB R173, R159, R158 ;  /* 0x0000009e9fad723e */ /* 0x004fc600000010ff */
[----:B------:R-:W-:-:S04]  /*f340*/  FADD.FTZ R12, R159, R12 ;  /* 0x0000000c9f0c7221 */ /* 0x000fc80000010000 */
[----:B------:R-:W-:-:S04]  /*f350*/  FADD.FTZ R12, R178, R12 ;  /* 0x0000000cb20c7221 */ /* 0x000fc80000010000 */
[----:B------:R-:W-:Y:S01]  /*f360*/  FADD.FTZ R12, R179, R12 ;  /* 0x0000000cb30c7221 */ /* 0x000fe20000010000 */
[----:B------:R-:W-:Y:S02]  /*f370*/  WARPGROUP.DEPBAR.LE gsb0, 0x0 ;  /* 0x00008000000079c5 */ /* 0x000fe40000010000 */
[----:B------:R-:W-:-:S06]  /*f380*/  WARPGROUP.ARRIVE ;  /* 0x00000000000079c5 */ /* 0x000fcc0000000000 */
        /* <DEDUP_REMOVED lines=16> */
[----:B------:R-:W-:Y:S05]  /*f490*/  @!P0 BRA `(.L_x_1544) ;  /* 0x0000000000048947 */ /* 0x000fea0003800000 */
[----:B------:R-:W-:Y:S01]  /*f4a0*/  BPT.TRAP 0x1 ;  /* 0x000000040000795c */ /* 0x000fe20000300000 */
.L_x_1544:
[----:B------:R-:W-:Y:S02]  /*f4b0*/  VIADD R0, R0, 0x32460 ;  /* 0x0003246000007836 */ /* 0x000fe40000000000 */
[----:B------:R-:W-:Y:S02]  /*f4c0*/  IMAD.MOV.U32 R4, RZ, RZ, R20 ;  /* 0x000000ffff047224 */ /* 0x000fe400078e0014 */
[----:B------:R-:W-:Y:S01]  /*f4d0*/  IMAD.MOV.U32 R5, RZ, RZ, R8 ;  /* 0x000000ffff057224 */ /* 0x000fe200078e0008 */
[----:B------:R-:W-:-:S04]  /*f4e0*/  PRMT R0, R196, 0x654, R0 ;  /* 0x00000654c4007816 */ /* 0x000fc80000000000 */
[----:B------:R0:W-:Y:S01]  /*f4f0*/  SYNCS.ARRIVE.TRANS64.RED.A1T0 RZ, [R0+URZ], RZ ;  /* 0x000000ff00ff79a7 */ /* 0x0001e2000810043f */
[----:B------:R-:W-:Y:S05]  /*f500*/  @P1 BRA `(.L_x_1545) ;  /* 0xffffffd000581947 */ /* 0x000fea000383ffff */
.L_x_1534:
[----:B------:R-:W2:Y:S01]  /*f510*/  LDL.LU R9, [R1+0x74] ;  /* 0x0000740001097983 */ /* 0x000ea20000300800 */
[----:B------:R-:W-:Y:S05]  /*f520*/  WARPSYNC.ALL ;  /* 0x0000000000007948 */ /* 0x000fea0003800000 */
[----:B0-----:R-:W0:Y:S01]  /*f530*/  SHFL.BFLY PT, R0, R13, 0x2, 0x1f ;  /* 0x0c401f000d007f89 */ /* 0x001e2200000e0000 */
        /* <DEDUP_REMOVED lines=8> */
[----:B-----5:R-:W0:Y:S02]  /*f5c0*/  SHFL.BFLY PT, R3, R0, 0x1, 0x1f ;  /* 0x0c201f0000037f89 */ /* 0x020e2400000e0000 */
        /* <DEDUP_REMOVED lines=152> */
.L_x_1490:
        /* <DEDUP_REMOVED lines=201> */
[----:B------:R-:W-:Y:S01]  /*10be0*/  ISETP.NE.AND.EX P1, PT, RZ, UR5, PT, P1 ;  /* 0x00000005ff007c0c */ /* 0x000fe2000bf25310 */
[----:B------:R-:W-:Y:S01]  /*10bf0*/  IMAD.MOV.U32 R8, RZ, RZ, RZ ;  /* 0x000000ffff087224 */ /* 0x000fe200078e00ff */
[----:B0-----:R-:W-:-:S04]  /*10c00*/  IADD3 R12, P0, R154, UR4, RZ ;  /* 0x000000049a0c7c10 */ /* 0x001fc8000ff1e0ff */
[----:B--2---:R-:W-:-:S07]  /*10c10*/  IADD3.X R13, R48, UR5, RZ, P0, !PT ;  /* 0x00000005300d7c10 */ /* 0x004fce00087fe4ff */
[----:B------:R-:W5:Y:S01]  /*10c20*/  @P1 LDG.E R8, desc[UR60][R12.64] ;  /* 0x0000003c0c081981 */ /* 0x000f62000c1e1900 */
[----:B------:R-:W-:-:S04]  /*10c30*/  ISETP.NE.U32.AND P0, PT, RZ, UR6, PT ;  /* 0x00000006ff007c0c */ /* 0x000fc8000bf05070 */
[----:B------:R-:W-:-:S13]  /*10c40*/  ISETP.NE.AND.EX P0, PT, RZ, UR7, PT, P0 ;  /* 0x00000007ff007c0c */ /* 0x000fda000bf05300 */
[----:B------:R-:W-:Y:S01]  /*10c50*/  @P0 IADD3 R10, P2, R154, UR6, RZ ;  /* 0x000000069a0a0c10 */ /* 0x000fe2000ff5e0ff */
        /* <DEDUP_REMOVED lines=14> */
.L_x_1548:
        /* <DEDUP_REMOVED lines=9> */
[----:B------:R-:W-:-:S02]  /*10dd0*/  ISETP.NE.U32.AND P0, PT, RZ, UR4, PT ;  /* 0x00000004ff007c0c */ /* 0x000fc4000bf05070 */
[----:B----4-:R-:W-:Y:S02]  /*10de0*/  ISETP.NE.AND P1, PT, R155, 0x1, PT ;  /* 0x000000019b00780c */ /* 0x010fe40003f25270 */
[----:B------:R-:W-:Y:S01]  /*10df0*/  ISETP.NE.AND.EX P0, PT, RZ, UR5, PT, P0 ;  /* 0x00000005ff007c0c */ /* 0x000fe2000bf05300 */
[-C--:B0-----:R-:W-:Y:S02]  /*10e00*/  IMAD R21, R11, R201.reuse, RZ ;  /* 0x000000c90b157224 */ /* 0x081fe400078e02ff */
[----:B------:R-:W-:-:S04]  /*10e10*/  IMAD.WIDE.U32 R10, R10, R201, RZ ;  /* 0x000000c90a0a7225 */ /* 0x000fc800078e00ff */
[----:B------:R-:W-:-:S04]  /*10e20*/  IMAD.IADD R48, R11, 0x1, R21 ;  /* 0x000000010b307824 */ /* 0x000fc800078e0215 */
[----:B------:R-:W0:Y:S01]  /*10e30*/  @P1 LDC R11, c[0x0][0xcec] ;  /* 0x00033b00ff0b1b82 */ /* 0x000e220000000800 */
[----:B---3--:R-:W-:Y:S02]  /*10e40*/  SEL R3, R3, RZ, !P0 ;  /* 0x000000ff03037207 */ /* 0x008fe40004000000 */
[----:B--2---:R-:W-:-:S03]  /*10e50*/  SEL R9, R9, RZ, !P0 ;  /* 0x000000ff09097207 */ /* 0x004fc60004000000 */
[----:B------:R-:W-:-:S04]  /*10e60*/  IMAD R15, R15, R3, RZ ;  /* 0x000000030f0f7224 */ /* 0x000fc800078e02ff */
[C---:B------:R-:W-:Y:S02]  /*10e70*/  IMAD R9, R14.reuse, R9, R15 ;  /* 0x000000090e097224 */ /* 0x040fe400078e020f */
[----:B------:R-:W-:-:S03]  /*10e80*/  IMAD.WIDE.U32 R14, R14, R3, RZ ;  /* 0x000000030e0e7225 */ /* 0x000fc600078e00ff */
[----:B-----5:R-:W-:Y:S02]  /*10e90*/  IADD3 R14, P0, P3, R14, R10, R8 ;  /* 0x0000000a0e0e7210 */ /* 0x020fe40007b1e008 */
[----:B------:R-:W2:Y:S01]  /*10ea0*/  @P1 LDC R10, c[0x0][0xcf0] ;  /* 0x00033c00ff0a1b82 */ /* 0x000ea20000000800 */
[----:B------:R-:W-:Y:S01]  /*10eb0*/  IMAD.IADD R15, R15, 0x1, R9 ;  /* 0x000000010f0f7824 */ /* 0x000fe200078e0209 */
[----:B------:R-:W-:-:S05]  /*10ec0*/  SEL R9, R158, RZ, P2 ;  /* 0x000000ff9e097207 */ /* 0x000fca0001000000 */
[-C--:B-1----:R-:W-:Y:S02]  /*10ed0*/  IMAD R21, R13, R9.reuse, RZ ;  /* 0x000000090d157224 */ /* 0x082fe400078e02ff */
[----:B------:R-:W-:Y:S01]  /*10ee0*/  IMAD.WIDE.U32 R12, R12, R9, RZ ;  /* 0x000000090c0c7225 */ /* 0x000fe200078e00ff */
[----:B------:R-:W-:-:S04]  /*10ef0*/  SHF.R.S32.HI R9, RZ, 0x1f, R8 ;  /* 0x0000001fff097819 */ /* 0x000fc80000011408 */
[----:B------:R-:W-:Y:S01]  /*10f00*/  IADD3.X R15, R15, R48, R9, P0, P3 ;  /* 0x000000300f0f7210 */ /* 0x000fe200007e6409 */
[----:B------:R-:W-:-:S04]  /*10f10*/  IMAD R48, R159, 0x80, R154 ;  /* 0x000000809f307824 */ /* 0x000fc800078e029a */
[----:B0-----:R-:W-:-:S04]  /*10f20*/  @P1 IMAD.HI.U32 R11, R48, R11, RZ ;  /* 0x0000000b300b1227 */ /* 0x001fc800078e00ff */
[----:B------:R-:W-:Y:S01]  /*10f30*/  IMAD.MOV.U32 R154, RZ, RZ, R48 ;  /* 0x000000ffff9a7224 */ /* 0x000fe200078e0030 */
[----:B--2---:R-:W-:Y:S02]  /*10f40*/  @P1 SHF.R.U32.HI R154, RZ, R10, R11 ;  /* 0x0000000aff9a1219 */ /* 0x004fe4000001160b */
        /* <DEDUP_REMOVED lines=17> */
[----:B------:R-:W-:Y:S04]  /*11060*/  SHFL.IDX PT, R10, R14, RZ, 0x1c1f ;  /* 0x001c1fff0e0a7589 */ /* 0x000fe800000e0000 */
[----:B------:R-:W0:Y:S04]  /*11070*/  SHFL.IDX PT, R11, R0, RZ, 0x1c1f ;  /* 0x001c1fff000b7589 */ /* 0x000e2800000e0000 */
[----:B------:R-:W-:Y:S04]  /*11080*/  SHFL.IDX PT, R12, R14, 0x1, 0x1c1f ;  /* 0x003c1f000e0c7f89 */ /* 0x000fe800000e0000 */
[----:B------:R1:W2:Y:S01]  /*11090*/  SHFL.IDX PT, R13, R0, 0x1, 0x1c1f ;  /* 0x003c1f00000d7f89 */ /* 0x0002a200000e0000 */
[----:B------:R-:W-:Y:S01]  /*110a0*/  LOP3.LUT P0, RZ, R160, 0x3, RZ, 0xc0, !PT ;  /* 0x00000003a0ff7812 */ /* 0x000fe2000780c0ff */
[----:B-1----:R-:W-:-:S02]  /*110b0*/  IMAD R0, R20, R155, RZ ;  /* 0x0000009b14007224 */ /* 0x002fc400078e02ff */
[----:B------:R-:W-:-:S04]  /*110c0*/  IMAD R20, R159, 0x80, R161 ;  /* 0x000000809f147824 */ /* 0x000fc800078e02a1 */
[C---:B------:R-:W-:Y:S01]  /*110d0*/  VIADD R21, R20.reuse, 0x8 ;  /* 0x0000000814157836 */ /* 0x040fe20000000000 */
[----:B------:R-:W-:-:S04]  /*110e0*/  ISETP.GE.OR P3, PT, R20, R0, P0 ;  /* 0x000000001400720c */ /* 0x000fc80000766670 */
[----:B------:R-:W-:-:S09]  /*110f0*/  ISETP.GE.OR P0, PT, R21, R0, P0 ;  /* 0x000000001500720c */ /* 0x000fd20000706670 */
[----:B0-----:R0:W-:Y:S04]  /*11100*/  @!P3 ST.E desc[UR60][R10.64], R157 ;  /* 0x0000009d0a00b985 */ /* 0x0011e8000c10193c */
[----:B--2---:R0:W-:Y:S01]  /*11110*/  @!P0 ST.E desc[UR60][R12.64], R156 ;  /* 0x0000009c0c008985 */ /* 0x0041e2000c10193c */
[----:B------:R-:W-:Y:S05]  /*11120*/  @P2 BRA `(.L_x_1549) ;  /* 0x00000010009c2947 */ /* 0x000fea0003800000 */
[----:B0-----:R-:W0:Y:S01]  /*11130*/  S2R R12, SR_TID.X ;  /* 0x00000000000c7919 */ /* 0x001e220000002100 */
[----:B------:R-:W1:Y:S01]  /*11140*/  @P1 LDC R20, c[0x0][0xcec] ;  /* 0x00033b00ff141b82 */ /* 0x000e620000000800 */
[----:B------:R-:W-:-:S07]  /*11150*/  ULDC.64 UR4, c[0x0][0xba0] ;  /* 0x0002e80000047ab9 */ /* 0x000fce0000000a00 */
[----:B------:R-:W2:Y:S01]  /*11160*/  @P1 LDC R21, c[0x0][0xcf0] ;  /* 0x00033c00ff151b82 */ /* 0x000ea20000000800 */
        /* <DEDUP_REMOVED lines=35> */
[C---:B------:R-:W-:Y:S01]  /*113a0*/  IADD3 R45, P0, R6.reuse, 0x6000, RZ ;  /* 0x00006000062d7810 */ /* 0x040fe20007f1e0ff */
[----:B------:R-:W5:Y:S01]  /*113b0*/  LD.E.128 R24, desc[UR60][R24.64] ;  /* 0x0000003c18187980 */ /* 0x000f62000c101d00 */
[----:B------:R-:W-:-:S02]  /*113c0*/  IADD3 R53, P2, R6, 0x7000, RZ ;  /* 0x0000700006357810 */ /* 0x000fc40007f5e0ff */
[C---:B------:R-:W-:Y:S01]  /*113d0*/  IADD3 R57, P3, R6.reuse, 0x8000, RZ ;  /* 0x0000800006397810 */ /* 0x040fe20007f7e0ff */
[----:B------:R-:W5:Y:S01]  /*113e0*/  LD.E.128 R28, desc[UR60][R28.64] ;  /* 0x0000003c1c1c7980 */ /* 0x000f62000c101d00 */
[----:B------:R-:W-:Y:S02]  /*113f0*/  IADD3 R61, P4, R6, 0x9000, RZ ;  /* 0x00009000063d7810 */ /* 0x000fe40007f9e0ff */
[----:B------:R-:W-:Y:S01]  /*11400*/  SHF.R.U64 R64, R64, 0x3, RZ ;  /* 0x0000000340407819 */ /* 0x000fe200000012ff */
[----:B------:R-:W5:Y:S01]  /*11410*/  LD.E.128 R32, desc[UR60][R32.64] ;  /* 0x0000003c20207980 */ /* 0x000f62000c101d00 */
[----:B------:R-:W-:Y:S02]  /*11420*/  LOP3.LUT R44, R45, 0x380, RZ, 0xc0, !PT ;  /* 0x000003802d2c7812 */ /* 0x000fe400078ec0ff */
[----:B------:R-:W-:Y:S01]  /*11430*/  LOP3.LUT R52, R53, 0x380, RZ, 0xc0, !PT ;  /* 0x0000038035347812 */ /* 0x000fe200078ec0ff */
[----:B------:R-:W5:Y:S01]  /*11440*/  LD.E.128 R36, desc[UR60][R36.64] ;  /* 0x0000003c24247980 */ /* 0x000f62000c101d00 */
[----:B------:R-:W-:-:S02]  /*11450*/  LOP3.LUT R56, R57, 0x380, RZ, 0xc0, !PT ;  /* 0x0000038039387812 */ /* 0x000fc400078ec0ff */
[----:B------:R-:W-:Y:S02]  /*11460*/  LOP3.LUT R60, R61, 0x380, RZ, 0xc0, !PT ;  /* 0x000003803d3c7812 */ /* 0x000fe400078ec0ff */
[----:B------:R-:W-:Y:S01]  /*11470*/  LOP3.LUT R64, R64, R65, RZ, 0x3c, !PT ;  /* 0x0000004140407212 */ /* 0x000fe200078e3cff */
[--C-:B------:R-:W-:Y:S01]  /*11480*/  IMAD.X R65, RZ, RZ, R7.reuse, P5 ;  /* 0x000000ffff417224 */ /* 0x100fe200028e0607 */
[C---:B------:R-:W-:Y:S02]  /*11490*/  LOP3.LUT R15, R6.reuse, 0x380, RZ, 0xc0, !PT ;  /* 0x00000380060f7812 */ /* 0x040fe400078ec0ff */
[----:B------:R-:W-:Y:S02]  /*114a0*/  IADD3 R13, P5, R6, 0xf000, RZ ;  /* 0x0000f000060d7810 */ /* 0x000fe40007fbe0ff */
[----:B------:R-:W-:Y:S01]  /*114b0*/  SHF.R.U64 R44, R44, 0x3, RZ ;  /* 0x000000032c2c7819 */ /* 0x000fe200000012ff */
[----:B------:R-:W5:Y:S01]  /*114c0*/  LD.E.128 R64, desc[UR60][R64.64] ;  /* 0x0000003c40407980 */ /* 0x000f62000c101d00 */
[----:B------:R-:W-:Y:S01]  /*114d0*/  SHF.R.U64 R52, R52, 0x3, RZ ;  /* 0x0000000334347819 */ /* 0x000fe200000012ff */
[----:B------:R-:W-:Y:S01]  /*114e0*/  IMAD.X R85, RZ, RZ, R7, P5 ;  /* 0x000000ffff557224 */ /* 0x000fe200028e0607 */
[----:B------:R-:W-:-:S02]  /*114f0*/  SHF.R.U64 R56, R56, 0x3, RZ ;  /* 0x0000000338387819 */ /* 0x000fc400000012ff */
[----:B------:R-:W-:Y:S02]  /*11500*/  SHF.R.U64 R60, R60, 0x3, RZ ;  /* 0x000000033c3c7819 */ /* 0x000fe400000012ff */
        /* <DEDUP_REMOVED lines=16> */
[----:B------:R-:W-:Y:S01]  /*11610*/  LOP3.LUT R4, R15, R6, RZ, 0x3c, !PT ;  /* 0x000000060f047212 */ /* 0x000fe200078e3cff */
[----:B------:R-:W5:Y:S01]  /*11620*/  LD.E.128 R56, desc[UR60][R56.64] ;  /* 0x0000003c38387980 */ /* 0x000f62000c101d00 */
[----:B------:R-:W-:Y:S01]  /*11630*/  SHF.R.U64 R6, R5, 0x3, RZ ;  /* 0x0000000305067819 */ /* 0x000fe200000012ff */
[----:B------:R-:W-:Y:S01]  /*11640*/  IMAD.MOV.U32 R5, RZ, RZ, R7 ;  /* 0x000000ffff057224 */ /* 0x000fe200078e0007 */
[----:B------:R-:W-:Y:S01]  /*11650*/  LOP3.LUT R11, R11, 0xfffffff8, RZ, 0xc0, !PT ;  /* 0xfffffff80b0b7812 */ /* 0x000fe200078ec0ff */
[----:B------:R-:W5:Y:S01]  /*11660*/  LD.E.128 R60, desc[UR60][R60.64] ;  /* 0x0000003c3c3c7980 */ /* 0x000f62000c101d00 */
[----:B------:R-:W-:Y:S01]  /*11670*/  LOP3.LUT R84, R6, R13, RZ, 0x3c, !PT ;  /* 0x0000000d06547212 */ /* 0x000fe200078e3cff */
[----:B------:R-:W-:Y:S01]  /*11680*/  IMAD R13, R8, UR5, R9 ;  /* 0x00000005080d7c24 */ /* 0x000fe2000f8e0209 */
[----:B------:R-:W-:Y:S01]  /*11690*/  LOP3.LUT R68, R69, 0x380, RZ, 0xc0, !PT ;  /* 0x0000038045447812 */ /* 0x000fe200078ec0ff */
[----:B------:R-:W-:Y:S01]  /*116a0*/  IMAD.IADD R11, R12, 0x1, -R11 ;  /* 0x000000010c0b7824 */ /* 0x000fe200078e0a0b */
[----:B------:R-:W-:Y:S01]  /*116b0*/  LOP3.LUT R72, R73, 0x380, RZ, 0xc0, !PT ;  /* 0x0000038049487812 */ /* 0x000fe200078ec0ff */
[----:B------:R-:W-:Y:S01]  /*116c0*/  IMAD.WIDE.U32 R8, R8, UR4, RZ ;  /* 0x0000000408087c25 */ /* 0x000fe2000f8e00ff */
[----:B------:R-:W-:Y:S01]  /*116d0*/  LOP3.LUT R76, R77, 0x380, RZ, 0xc0, !PT ;  /* 0x000003804d4c7812 */ /* 0x000fe200078ec0ff */
[----:B------:R-:W-:Y:S01]  /*116e0*/  ULDC.64 UR4, c[0x0][0xbe8] ;  /* 0x0002fa0000047ab9 */ /* 0x000fe20000000a00 */
[----:B------:R-:W-:Y:S01]  /*116f0*/  LOP3.LUT R80, R81, 0x380, RZ, 0xc0, !PT ;  /* 0x0000038051507812 */ /* 0x000fe200078ec0ff */
[----:B------:R-:W-:Y:S01]  /*11700*/  IMAD R11, R11, 0x20, R10 ;  /* 0x000000200b0b7824 */ /* 0x000fe200078e020a */
[----:B------:R-:W-:Y:S01]  /*11710*/  SHF.R.U64 R68, R68, 0x3, RZ ;  /* 0x0000000344447819 */ /* 0x000fe200000012ff */
[----:B------:R-:W-:Y:S01]  /*11720*/  IMAD.IADD R9, R9, 0x1, R13 ;  /* 0x0000000109097824 */ /* 0x000fe200078e020d */
[----:B------:R-:W-:Y:S01]  /*11730*/  SHF.R.U64 R72, R72, 0x3, RZ ;  /* 0x0000000348487819 */ /* 0x000fe200000012ff */
[----:B------:R-:W-:Y:S01]  /*11740*/  IMAD R15, R159, 0x80, R11 ;  /* 0x000000809f0f7824 */ /* 0x000fe200078e020b */
[----:B------:R-:W-:Y:S01]  /*11750*/  SHF.R.U64 R76, R76, 0x3, RZ ;  /* 0x000000034c4c7819 */ /* 0x000fe200000012ff */
[----:B------:R-:W-:Y:S01]  /*11760*/  IMAD.WIDE.U32 R8, R201, UR4, R8 ;  /* 0x00000004c9087c25 */ /* 0x000fe2000f8e0008 */
[----:B------:R-:W-:Y:S01]  /*11770*/  SHF.R.U64 R80, R80, 0x3, RZ ;  /* 0x0000000350507819 */ /* 0x000fe200000012ff */
[----:B------:R-:W5:Y:S01]  /*11780*/  LD.E.128 R84, desc[UR60][R84.64] ;  /* 0x0000003c54547980 */ /* 0x000f62000c101d00 */
[----:B------:R-:W-:Y:S01]  /*11790*/  SHF.R.S32.HI R14, RZ, 0x1f, R3 ;  /* 0x0000001fff0e7819 */ /* 0x000fe20000011403 */
[----:B-1----:R-:W-:Y:S01]  /*117a0*/  @P1 IMAD.HI.U32 R12, R15, R20, RZ ;  /* 0x000000140f0c1227 */ /* 0x002fe200078e00ff */
[----:B------:R-:W-:-:S02]  /*117b0*/  LOP3.LUT R68, R68, R69, RZ, 0x3c, !PT ;  /* 0x0000004544447212 */ /* 0x000fc400078e3cff */
[----:B------:R-:W-:Y:S01]  /*117c0*/  LOP3.LUT R72, R72, R73, RZ, 0x3c, !PT ;  /* 0x0000004948487212 */ /* 0x000fe200078e3cff */
[--C-:B------:R-:W-:Y:S01]  /*117d0*/  IMAD.X R69, RZ, RZ, R7.reuse, P0 ;  /* 0x000000ffff457224 */ /* 0x100fe200000e0607 */
[----:B------:R-:W-:Y:S01]  /*117e0*/  LOP3.LUT R76, R76, R77, RZ, 0x3c, !PT ;  /* 0x0000004d4c4c7212 */ /* 0x000fe200078e3cff */
[--C-:B------:R-:W-:Y:S01]  /*117f0*/  IMAD.X R73, RZ, RZ, R7.reuse, P2 ;  /* 0x000000ffff497224 */ /* 0x100fe200010e0607 */
[----:B------:R-:W-:Y:S01]  /*11800*/  LOP3.LUT R80, R80, R81, RZ, 0x3c, !PT ;  /* 0x0000005150507212 */ /* 0x000fe200078e3cff */
[--C-:B------:R-:W-:Y:S02]  /*11810*/  IMAD.X R77, RZ, RZ, R7.reuse, P3 ;  /* 0x000000ffff4d7224 */ /* 0x100fe400018e0607 */
[----:B------:R-:W-:Y:S01]  /*11820*/  IMAD.X R81, RZ, RZ, R7, P4 ;  /* 0x000000ffff517224 */ /* 0x000fe200020e0607 */
[----:B------:R-:W5:Y:S01]  /*11830*/  LD.E.128 R68, desc[UR60][R68.64] ;  /* 0x0000003c44447980 */ /* 0x000f62000c101d00 */
[----:B------:R-:W-:Y:S01]  /*11840*/  IMAD R9, R201, UR5, R9 ;  /* 0x00000005c9097c24 */ /* 0x000fe2000f8e0209 */
[----:B------:R-:W-:Y:S01]  /*11850*/  ULDC.64 UR4, c[0x0][0xbf0] ;  /* 0x0002fc0000047ab9 */ /* 0x000fe20000000a00 */
[----:B------:R-:W-:Y:S01]  /*11860*/  IMAD.MOV.U32 R11, RZ, RZ, R15 ;  /* 0x000000ffff0b7224 */ /* 0x000fe200078e000f */
[----:B--2---:R-:W-:Y:S01]  /*11870*/  @P1 SHF.R.U32.HI R11, RZ, R21, R12 ;  /* 0x00000015ff0b1219 */ /* 0x004fe2000001160c */
[----:B------:R-:W-:Y:S01]  /*11880*/  IMAD R14, R14, UR4, RZ ;  /* 0x000000040e0e7c24 */ /* 0x000fe2000f8e02ff */
[----:B------:R-:W5:Y:S01]  /*11890*/  LD.E.128 R4, desc[UR60][R4.64] ;  /* 0x0000003c04047980 */ /* 0x000f62000c101d00 */
[----:B------:R-:W-:-:S03]  /*118a0*/  IMAD.WIDE.U32 R8, R3, UR4, R8 ;  /* 0x0000000403087c25 */ /* 0x000fc6000f8e0008 */
[----:B------:R-:W5:Y:S01]  /*118b0*/  LD.E.128 R72, desc[UR60][R72.64] ;  /* 0x0000003c48487980 */ /* 0x000f62000c101d00 */
[----:B------:R-:W-:Y:S01]  /*118c0*/  IMAD R13, R3, UR5, R14 ;  /* 0x00000005030d7c24 */ /* 0x000fe2000f8e020e */
[--C-:B------:R-:W-:Y:S02]  /*118d0*/  SHF.R.S32.HI R3, RZ, 0x1f, R11.reuse ;  /* 0x0000001fff037819 */ /* 0x100fe4000001140b */
[----:B------:R-:W5:Y:S01]  /*118e0*/  LD.E.128 R76, desc[UR60][R76.64] ;  /* 0x0000003c4c4c7980 */ /* 0x000f62000c101d00 */
[----:B------:R-:W-:Y:S01]  /*118f0*/  IMAD.MOV R14, RZ, RZ, -R11 ;  /* 0x000000ffff0e7224 */ /* 0x000fe200078e0a0b */
[----:B------:R-:W-:Y:S02]  /*11900*/  ULDC.64 UR4, c[0x0][0xbe0] ;  /* 0x0002f80000047ab9 */ /* 0x000fe40000000a00 */
[----:B------:R-:W5:Y:S01]  /*11910*/  LD.E.128 R80, desc[UR60][R80.64] ;  /* 0x0000003c50507980 */ /* 0x000f62000c101d00 */
[----:B------:R-:W-:Y:S01]  /*11920*/  @!PT LDS RZ, [RZ] ;  /* 0x00000000fffff984 */ /* 0x000fe20000000800 */
[----:B------:R-:W-:Y:S01]  /*11930*/  @!PT LDS RZ, [RZ] ;  /* 0x00000000fffff984 */ /* 0x000fe20000000800 */
[----:B------:R-:W-:Y:S01]  /*11940*/  @!PT LDS RZ, [RZ] ;  /* 0x00000000fffff984 */ /* 0x000fe20000000800 */
[----:B------:R-:W-:Y:S01]  /*11950*/  @!PT LDS RZ, [RZ] ;  /* 0x00000000fffff984 */ /* 0x000fe20000000800 */
[----:B------:R0:W-:Y:S06]  /*11960*/  MEMBAR.ALL.CTA ;  /* 0x0000000000007992 */ /* 0x0001ec0000008000 */
[----:B0-----:R-:W0:Y:S01]  /*11970*/  FENCE.VIEW.ASYNC.S ;  /* 0x00000000000073c6 */ /* 0x001e220000000000 */
[----:B------:R-:W-:-:S02]  /*11980*/  IMAD.IADD R9, R9, 0x1, R13 ;  /* 0x0000000109097824 */ /* 0x000fc400078e020d */
[----:B------:R-:W-:Y:S02]  /*11990*/  IMAD R12, R3, UR4, RZ ;  /* 0x00000004030c7c24 */ /* 0x000fe4000f8e02ff */
        /* <DEDUP_REMOVED lines=20> */
.L_x_1753:
        /* <DEDUP_REMOVED lines=10> */
[C---:B------:R-:W-:Y:S01]  /*11b80*/  VIADD R92, R207.reuse, 0x40 ;  /* 0x00000040cf5c7836 */ /* 0x040fe20000000000 */
        /* <DEDUP_REMOVED lines=14> */
[----:B------:R-:W-:Y:S01]  /*11c70*/  @!P0 LEA R14, P4, R88, R14, 0x1 ;  /* 0x0000000e580e8211 */ /* 0x000fe200078808ff */
[----:B------:R3:W-:Y:S01]  /*11c80*/  @!P2 ST.E.128 desc[UR60][R10.64], R36 ;  /* 0x000000240a00a985 */ /* 0x0007e2000c101d3c */
[-C--:B------:R-:W-:Y:S02]  /*11c90*/  @!P1 LEA.HI.X R13, R90, R48.reuse, R91, 0x1, P5 ;  /* 0x000000305a0d9211 */ /* 0x080fe400028f0c5b */
[----:B------:R-:W-:-:S03]  /*11ca0*/  @!P0 LEA.HI.X R15, R88, R48, R89, 0x1, P4 ;  /* 0x00000030580f8211 */ /* 0x000fc600020f0c59 */
[----:B------:R3:W-:Y:S04]  /*11cb0*/  @!P1 ST.E.128 desc[UR60][R12.64], R56 ;  /* 0x000000380c009985 */ /* 0x0007e8000c101d3c */
[----:B------:R3:W-:Y:S02]  /*11cc0*/  @!P0 ST.E.128 desc[UR60][R14.64], R72 ;  /* 0x000000480e008985 */ /* 0x0007e4000c101d3c */
.L_x_1552:
[----:B------:R-:W-:Y:S05]  /*11cd0*/  BSYNC B1 ;  /* 0x0000000000017941 */ /* 0x000fea0003800000 */
.L_x_1551:
[----:B------:R-:W-:-:S03]  /*11ce0*/  UMOV UR4, 0xffffffff ;  /* 0xffffffff00047882 */ /* 0x000fc60000000000 */
[----:B------:R-:W-:Y:S05]  /*11cf0*/  BRA.DIV UR4, `(.L_x_1553) ;  /* 0x000000c204087947 */ /* 0x000fea000b800000 */
[----:B---3-5:R3:W4:Y:S04]  /*11d00*/  SHFL.IDX PT, R36, R20, 0x1, 0x181f ;  /* 0x00381f0014247f89 */ /* 0x02872800000e0000 */
[----:B--2---:R3:W2:Y:S02]  /*11d10*/  SHFL.IDX PT, R14, R3, 0x1, 0x181f ;  /* 0x00381f00030e7f89 */ /* 0x0046a400000e0000 */
.L_x_1757:
[----:B------:R-:W-:Y:S01]  /*11d20*/  VIADD R5, R21, 0x20 ;  /* 0x0000002015057836 */ /* 0x000fe20000000000 */
        /* <DEDUP_REMOVED lines=19> */
[----:B----4-:R-:W-:Y:S02]  /*11e60*/  @!P3 LEA.HI.X R5, R207, R36, R8, 0x1, P5 ;  /* 0x00000024cf05b211 */ /* 0x010fe400028f0c08 */
        /* <DEDUP_REMOVED lines=10> */
.L_x_1555:
[----:B------:R-:W-:Y:S05]  /*11f10*/  BSYNC B1 ;  /* 0x0000000000017941 */ /* 0x000fea0003800000 */
.L_x_1554:
[----:B------:R-:W-:-:S03]  /*11f20*/  UMOV UR4, 0xffffffff ;  /* 0xffffffff00047882 */ /* 0x000fc60000000000 */
[----:B------:R-:W-:Y:S05]  /*11f30*/  BRA.DIV UR4, `(.L_x_1556) ;  /* 0x000000be04c07947 */ /* 0x000fea000b800000 */
[----:B--2---:R2:W0:Y:S04]  /*11f40*/  SHFL.IDX PT, R24, R20, 0x2, 0x181f ;  /* 0x00581f0014187f89 */ /* 0x00442800000e0000 */
[----:B------:R2:W0:Y:S02]  /*11f50*/  SHFL.IDX PT, R14, R3, 0x2, 0x181f ;  /* 0x00581f00030e7f89 */ /* 0x00042400000e0000 */
.L_x_1761:
[----:B------:R-:W-:Y:S01]  /*11f60*/  VIADD R5, R21, 0x40 ;  /* 0x0000004015057836 */ /* 0x000fe20000000000 */
[----:B------:R-:W-:Y:S04]  /*11f70*/  BSSY B1, `(.L_x_1557) ;  /* 0x000001e000017945 */ /* 0x000fe80003800000 */
[----:B------:R-:W-:-:S13]  /*11f80*/  ISETP.GE.AND P0, PT, R5, R0, PT ;  /* 0x000000000500720c */ /* 0x000fda0003f06270 */
[----:B------:R-:W-:Y:S05]  /*11f90*/  @P0 BRA `(.L_x_1558) ;  /* 0x00000000006c0947 */ /* 0x000fea0003800000 */
[C---:B------:R-:W-:Y:S01]  /*11fa0*/  VIADD R10, R207.reuse, 0x40 ;  /* 0x00000040cf0a7836 */ /* 0x040fe20000000000 */
[----:B------:R-:W-:Y:S01]  /*11fb0*/  ULDC UR4, c[0x0][0xbc8] ;  /* 0x0002f20000047ab9 */ /* 0x000fe20000000800 */
[C---:B------:R-:W-:Y:S01]  /*11fc0*/  IADD3 R15, R207.reuse, 0x80, RZ ;  /* 0x00000080cf0f7810 */ /* 0x040fe20007ffe0ff */
[C---:B------:R-:W-:Y:S01]  /*11fd0*/  VIADD R12, R207.reuse, 0xc0 ;  /* 0x000000c0cf0c7836 */ /* 0x040fe20000000000 */
[C---:B------:R-:W-:Y:S01]  /*11fe0*/  ISETP.GE.AND P3, PT, R207.reuse, UR4, PT ;  /* 0x00000004cf007c0c */ /* 0x040fe2000bf66270 */
[C---:B------:R-:W-:Y:S01]  /*11ff0*/  VIADD R11, R207.reuse, 0x40 ;  /* 0x00000040cf0b7836 */ /* 0x040fe20000000000 */
[----:B------:R-:W-:Y:S01]  /*12000*/  ISETP.GE.AND P2, PT, R10, UR4, PT ;  /* 0x000000040a007c0c */ /* 0x000fe2000bf46270 */
[----:B------:R-:W-:Y:S01]  /*12010*/  VIADD R25, R207, 0x80 ;  /* 0x00000080cf197836 */ /* 0x000fe20000000000 */
[----:B------:R-:W-:Y:S01]  /*12020*/  ISETP.GE.AND P1, PT, R15, UR4, PT ;  /* 0x000000040f007c0c */ /* 0x000fe2000bf26270 */
[----:B------:R-:W-:Y:S01]  /*12030*/  VIADD R13, R207, 0xc0 ;  /* 0x000000c0cf0d7836 */ /* 0x000fe20000000000 */
[----:B------:R-:W-:-:S02]  /*12040*/  ISETP.GE.AND P0, PT, R12, UR4, PT ;  /* 0x000000040c007c0c */ /* 0x000fc4000bf06270 */
[----:B------:R-:W-:Y:S02]  /*12050*/  SHF.R.S32.HI R8, RZ, 0x1f, R207 ;  /* 0x0000001fff087819 */ /* 0x000fe400000114cf */
[----:B------:R-:W-:Y:S02]  /*12060*/  SHF.R.S32.HI R11, RZ, 0x1f, R11 ;  /* 0x0000001fff0b7819 */ /* 0x000fe4000001140b */
[----:B------:R-:W-:Y:S02]  /*12070*/  SHF.R.S32.HI R25, RZ, 0x1f, R25 ;  /* 0x0000001fff197819 */ /* 0x000fe40000011419 */
[CC--:B0-----:R-:W-:Y:S02]  /*12080*/  @!P3 LEA R4, P5, R207.reuse, R14.reuse, 0x1 ;  /* 0x0000000ecf04b211 */ /* 0x0c1fe400078a08ff */
[----:B------:R-:W-:Y:S02]  /*12090*/  @!P2 LEA R6, P4, R10, R14, 0x1 ;  /* 0x0000000e0a06a211 */ /* 0x000fe400078808ff */
[----:B------:R-:W-:-:S02]  /*120a0*/  @!P3 LEA.HI.X R5, R207, R24, R8, 0x1, P5 ;  /* 0x00000018cf05b211 */ /* 0x000fc400028f0c08 */
[C---:B------:R-:W-:Y:S02]  /*120b0*/  @!P1 LEA R8, P5, R15.reuse, R14, 0x1 ;  /* 0x0000000e0f089211 */ /* 0x040fe400078a08ff */
        /* <DEDUP_REMOVED lines=9> */
.L_x_1558:
[----:B------:R-:W-:Y:S05]  /*12150*/  BSYNC B1 ;  /* 0x0000000000017941 */ /* 0x000fea0003800000 */
.L_x_1557:
[----:B------:R-:W-:-:S03]  /*12160*/  UMOV UR4, 0xffffffff ;  /* 0xffffffff00047882 */ /* 0x000fc60000000000 */
[----:B------:R-:W-:Y:S05]  /*12170*/  BRA.DIV UR4, `(.L_x_1559) ;  /* 0x000000be04787947 */ /* 0x000fea000b800000 */
[----:B0-23--:R-:W0:Y:S04]  /*12180*/  SHFL.IDX PT, R20, R20, 0x3, 0x181f ;  /* 0x00781f0014147f89 */ /* 0x00de2800000e0000 */
[----:B------:R2:W3:Y:S02]  /*12190*/  SHFL.IDX PT, R14, R3, 0x3, 0x181f ;  /* 0x00781f00030e7f89 */ /* 0x0004e400000e0000 */
.L_x_1765:
[----:B------:R-:W-:-:S05]  /*121a0*/  VIADD R21, R21, 0x60 ;  /* 0x0000006015157836 */ /* 0x000fca0000000000 */
[----:B------:R-:W-:-:S13]  /*121b0*/  ISETP.GE.AND P0, PT, R21, R0, PT ;  /* 0x000000001500720c */ /* 0x000fda0003f06270 */
[----:B------:R-:W-:Y:S05]  /*121c0*/  @P0 BRA `(.L_x_1560) ;  /* 0x0000002c00f00947 */ /* 0x000fea0003800000 */
[C---:B------:R-:W-:Y:S01]  /*121d0*/  VIADD R11, R207.reuse, 0x40 ;  /* 0x00000040cf0b7836 */ /* 0x040fe20000000000 */
[----:B------:R-:W-:Y:S01]  /*121e0*/  ULDC UR4, c[0x0][0xbc8] ;  /* 0x0002f20000047ab9 */ /* 0x000fe20000000800 */
[C---:B--2---:R-:W-:Y:S01]  /*121f0*/  VIADD R3, R207.reuse, 0x80 ;  /* 0x00000080cf037836 */ /* 0x044fe20000000000 */
        /* <DEDUP_REMOVED lines=8> */
[-C--:B---3--:R-:W-:Y:S02]  /*12280*/  @!P3 LEA R4, P0, R207, R14.reuse, 0x1 ;  /* 0x0000000ecf04b211 */ /* 0x088fe400078008ff */
[-C--:B------:R-:W-:Y:S02]  /*12290*/  @!P4 LEA R6, P1, R11, R14.reuse, 0x1 ;  /* 0x0000000e0b06c211 */ /* 0x080fe400078208ff */
[----:B------:R-:W-:Y:S02]  /*122a0*/  @!P5 LEA R8, P2, R3, R14, 0x1 ;  /* 0x0000000e0308d211 */ /* 0x000fe400078408ff */
[-C--:B0-----:R-:W-:Y:S02]  /*122b0*/  @!P3 LEA.HI.X R5, R207, R20.reuse, R13, 0x1, P0 ;  /* 0x00000014cf05b211 */ /* 0x081fe400000f0c0d */
        /* <DEDUP_REMOVED lines=14> */
.L_x_1549:
[----:B0-----:R-:W0:Y:S01]  /*123a0*/  @P1 LDC R10, c[0x0][0xcec] ;  /* 0x00033b00ff0a1b82 */ /* 0x001e220000000800 */
[----:B------:R-:W-:Y:S01]  /*123b0*/  IMAD.MOV.U32 R6, RZ, RZ, R48 ;  /* 0x000000ffff067224 */ /* 0x000fe200078e0030 */
[----:B------:R-:W-:-:S06]  /*123c0*/  ULDC.64 UR4, c[0x0][0xc08] ;  /* 0x0003020000047ab9 */ /* 0x000fcc0000000a00 */
[----:B------:R-:W1:Y:S01]  /*123d0*/  @P1 LDC R7, c[0x0][0xcf0] ;  /* 0x00033c00ff071b82 */ /* 0x000e620000000800 */
[----:B0-----:R-:W-:-:S05]  /*123e0*/  @P1 IMAD.HI.U32 R10, R48, R10, RZ ;  /* 0x0000000a300a1227 */ /* 0x001fca00078e00ff */
[----:B-1----:R-:W-:Y:S01]  /*123f0*/  @P1 SHF.R.U32.HI R6, RZ, R7, R10 ;  /* 0x00000007ff061219 */ /* 0x002fe2000001160a */
[----:B------:R-:W-:-:S04]  /*12400*/  IMAD R7, R9, UR4, RZ ;  /* 0x0000000409077c24 */ /* 0x000fc8000f8e02ff */
[C---:B------:R-:W-:Y:S02]  /*12410*/  IMAD R7, R8.reuse, UR5, R7 ;  /* 0x0000000508077c24 */ /* 0x040fe4000f8e0207 */
[----:B------:R-:W-:Y:S01]  /*12420*/  IMAD.WIDE.U32 R8, R8, UR4, RZ ;  /* 0x0000000408087c25 */ /* 0x000fe2000f8e00ff */
[----:B------:R-:W-:-:S03]  /*12430*/  ULDC.64 UR4, c[0x0][0xc38] ;  /* 0x00030e0000047ab9 */ /* 0x000fc60000000a00 */
[----:B------:R-:W-:Y:S01]  /*12440*/  IMAD.IADD R9, R9, 0x1, R7 ;  /* 0x0000000109097824 */ /* 0x000fe200078e0207 */
[----:B------:R-:W-:Y:S01]  /*12450*/  SHF.R.S32.HI R7, RZ, 0x1f, R3 ;  /* 0x0000001fff077819 */ /* 0x000fe20000011403 */
[----:B------:R-:W-:-:S04]  /*12460*/  IMAD.WIDE.U32 R8, R201, UR4, R8 ;  /* 0x00000004c9087c25 */ /* 0x000fc8000f8e0008 */
[----:B------:R-:W-:Y:S01]  /*12470*/  IMAD R9, R201, UR5, R9 ;  /* 0x00000005c9097c24 */ /* 0x000fe2000f8e0209 */
[----:B------:R-:W-:Y:S02]  /*12480*/  ULDC.64 UR4, c[0x0][0xc40] ;  /* 0x0003100000047ab9 */ /* 0x000fe40000000a00 */
[----:B------:R-:W-:Y:S02]  /*12490*/  IMAD R7, R7, UR4, RZ ;  /* 0x0000000407077c24 */ /* 0x000fe4000f8e02ff */
[----:B------:R-:W-:-:S04]  /*124a0*/  IMAD.WIDE.U32 R8, R3, UR4, R8 ;  /* 0x0000000403087c25 */ /* 0x000fc8000f8e0008 */
[----:B------:R-:W-:Y:S01]  /*124b0*/  IMAD R7, R3, UR5, R7 ;  /* 0x0000000503077c24 */ /* 0x000fe2000f8e0207 */
[----:B------:R-:W-:Y:S01]  /*124c0*/  ULDC.64 UR4, c[0x0][0xc48] ;  /* 0x0003120000047ab9 */ /* 0x000fe20000000a00 */
[--C-:B------:R-:W-:Y:S02]  /*124d0*/  IMAD.MOV R3, RZ, RZ, -R6.reuse ;  /* 0x000000ffff037224 */ /* 0x100fe400078e0a06 */
[----:B------:R-:W-:Y:S01]  /*124e0*/  IMAD.IADD R9, R9, 0x1, R7 ;  /* 0x0000000109097824 */ /* 0x000fe200078e0207 */
[----:B------:R-:W-:Y:S01]  /*124f0*/  SHF.R.S32.HI R7, RZ, 0x1f, R6 ;  /* 0x0000001fff077819 */ /* 0x000fe20000011406 */
[----:B------:R-:W-:Y:S02]  /*12500*/  IMAD R3, R155, R3, R48 ;  /* 0x000000039b037224 */ /* 0x000fe400078e0230 */
[----:B------:R-:W-:-:S04]  /*12510*/  IMAD.WIDE.U32 R8, R158, UR4, R8 ;  /* 0x000000049e087c25 */ /* 0x000fc8000f8e0008 */
[----:B------:R-:W-:Y:S01]  /*12520*/  IMAD R9, R158, UR5, R9 ;  /* 0x000000059e097c24 */ /* 0x000fe2000f8e0209 */
[----:B------:R-:W-:Y:S02]  /*12530*/  ULDC.64 UR4, c[0x0][0xc30] ;  /* 0x00030c0000047ab9 */ /* 0x000fe40000000a00 */
[----:B------:R-:W-:Y:S02]  /*12540*/  IMAD R7, R7, UR4, RZ ;  /* 0x0000000407077c24 */ /* 0x000fe4000f8e02ff */
[----:B------:R-:W-:-:S04]  /*12550*/  IMAD.WIDE.U32 R8, R6, UR4, R8 ;  /* 0x0000000406087c25 */ /* 0x000fc8000f8e0008 */
[----:B------:R-:W-:Y:S01]  /*12560*/  IMAD R7, R6, UR5, R7 ;  /* 0x0000000506077c24 */ /* 0x000fe2000f8e0207 */
[----:B------:R-:W-:Y:S01]  /*12570*/  ULDC.64 UR4, c[0x0][0xc28] ;  /* 0x00030a0000047ab9 */ /* 0x000fe20000000a00 */
[----:B------:R-:W-:Y:S02]  /*12580*/  VIADD R6, R19, 0x32420 ;  /* 0x0003242013067836 */ /* 0x000fe40000000000 */
[----:B------:R-:W-:-:S03]  /*12590*/  IMAD.IADD R9, R9, 0x1, R7 ;  /* 0x0000000109097824 */ /* 0x000fc600078e0207 */
[----:B------:R-:W-:Y:S01]  /*125a0*/  PRMT R6, RZ, 0x654, R6 ;  /* 0x00000654ff067816 */ /* 0x000fe20000000006 */
[----:B------:R-:W-:-:S03]  /*125b0*/  IMAD.WIDE.U32 R8, R3, UR4, R8 ;  /* 0x0000000403087c25 */ /* 0x000fc6000f8e0008 */
[----:B------:R0:W-:Y:S02]  /*125c0*/  SYNCS.ARRIVE.TRANS64.RED.A1T0 RZ, [R6+URZ], RZ ;  /* 0x000000ff06ff79a7 */ /* 0x0001e4000810043f */
[----:B0-----:R-:W-:-:S05]  /*125d0*/  SHF.R.S32.HI R6, RZ, 0x1f, R3 ;  /* 0x0000001fff067819 */ /* 0x001fca0000011403 */
[----:B------:R-:W-:-:S04]  /*125e0*/  IMAD R6, R6, UR4, RZ ;  /* 0x0000000406067c24 */ /* 0x000fc8000f8e02ff */
[----:B------:R-:W-:Y:S01]  /*125f0*/  IMAD R6, R3, UR5, R6 ;  /* 0x0000000503067c24 */ /* 0x000fe2000f8e0206 */
[----:B------:R-:W-:Y:S02]  /*12600*/  ULDC.64 UR4, c[0x0][0xc00] ;  /* 0x0003000000047ab9 */ /* 0x000fe40000000a00 */
[----:B------:R-:W-:Y:S01]  /*12610*/  LEA R3, P0, R8, UR4, 0x2 ;  /* 0x0000000408037c11 */ /* 0x000fe2000f8010ff */
[----:B------:R-:W-:Y:S01]  /*12620*/  IMAD.IADD R6, R9, 0x1, R6 ;  /* 0x0000000109067824 */ /* 0x000fe200078e0206 */
[----:B------:R-:W-:-:S04]  /*12630*/  UMOV UR4, 0xffffffff ;  /* 0xffffffff00047882 */ /* 0x000fc80000000000 */
[----:B------:R-:W-:Y:S01]  /*12640*/  LEA.HI.X R8, R8, UR5, R6, 0x2, P0 ;  /* 0x0000000508087c11 */ /* 0x000fe200080f1406 */
[----:B------:R-:W-:Y:S06]  /*12650*/  BRA.DIV UR4, `(.L_x_1561) ;  /* 0x000000ba04887947 */ /* 0x000fec000b800000 */
[----:B------:R0:W1:Y:S04]  /*12660*/  SHFL.IDX PT, R9, R8, RZ, 0x1c1f ;  /* 0x001c1fff08097589 */ /* 0x00006800000e0000 */
[----:B------:R0:W2:Y:S02]  /*12670*/  SHFL.IDX PT, R12, R3, RZ, 0x1c1f ;  /* 0x001c1fff030c7589 */ /* 0x0000a400000e0000 */
.L_x_1768:
        /* <DEDUP_REMOVED lines=33> */
[----:B------:R-:W3:Y:S03]  /*12890*/  LDL R29, [R1+0xd4] ;  /* 0x0000d400011d7983 */ /* 0x000ee60000100800 */
[----:B------:R-:W-:Y:S01]  /*128a0*/  @!P0 LEA.HI.X R7, R10, R9, R158, 0x2, P2 ;  /* 0x000000090a078211 */ /* 0x000fe200010f149e */
[----:B------:R-:W3:Y:S04]  /*128b0*/  LDL R28, [R1+0xc4] ;  /* 0x0000c400011c7983 */ /* 0x000ee80000100800 */
[----:B------:R1:W-:Y:S01]  /*128c0*/  @!P0 ST.E.64 desc[UR60][R6.64], R32 ;  /* 0x0000002006008985 */ /* 0x0003e2000c101b3c */
[----:B------:R-:W-:-:S03]  /*128d0*/  ISETP.GE.AND P0, PT, R11, UR4, PT ;  /* 0x000000040b007c0c */ /* 0x000fc6000bf06270 */
[----:B------:R-:W3:Y:S01]  /*128e0*/  LDL R10, [R1+0xdc] ;  /* 0x0000dc00010a7983 */ /* 0x000ee20000100800 */
[----:B-1----:R-:W-:-:S03]  /*128f0*/  @!P1 LEA R6, P2, R14, R12, 0x2 ;  /* 0x0000000c0e069211 */ /* 0x002fc600078410ff */
[----:B------:R-:W3:Y:S01]  /*12900*/  LDL R32, [R1+0x158] ;  /* 0x0001580001207983 */ /* 0x000ee20000100800 */
[----:B------:R-:W-:-:S03]  /*12910*/  @!P1 LEA.HI.X R7, R14, R9, R48, 0x2, P2 ;  /* 0x000000090e079211 */ /* 0x000fc600010f1430 */
[----:B------:R-:W3:Y:S04]  /*12920*/  LDL R33, [R1+0x148] ;  /* 0x0001480001217983 */ /* 0x000ee80000100800 */
        /* <DEDUP_REMOVED lines=8> */
[----:B------:R1:W-:Y:S01]  /*129b0*/  @!P0 ST.E.64 desc[UR60][R6.64], R40 ;  /* 0x0000002806008985 */ /* 0x0003e2000c101b3c */
[----:B------:R-:W-:-:S03]  /*129c0*/  ISETP.GE.AND P0, PT, R154, UR4, PT ;  /* 0x000000049a007c0c */ /* 0x000fc6000bf06270 */
[----:B------:R-:W3:Y:S04]  /*129d0*/  LDL R11, [R1+0x160] ;  /* 0x00016000010b7983 */ /* 0x000ee80000100800 */
[----:B------:R-:W3:Y:S01]  /*129e0*/  LDL R15, [R1+0xcc] ;  /* 0x0000cc00010f7983 */ /* 0x000ee20000100800 */
[----:B-1----:R-:W-:-:S03]  /*129f0*/  @!P1 LEA R6, P2, R156, R12, 0x2 ;  /* 0x0000000c9c069211 */ /* 0x002fc600078410ff */
[----:B------:R-:W3:Y:S04]  /*12a00*/  LDL R40, [R1+0xc8] ;  /* 0x0000c80001287983 */ /* 0x000ee80000100800 */
[----:B------:R-:W3:Y:S01]  /*12a10*/  LDL R41, [R1+0x14c] ;  /* 0x00014c0001297983 */ /* 0x000ee20000100800 */
[----:B--2---:R-:W-:-:S05]  /*12a20*/  @!P1 LEA.HI.X R7, R156, R9, R157, 0x2, P2 ;  /* 0x000000099c079211 */ /* 0x004fca00010f149d */
[----:B------:R1:W-:Y:S02]  /*12a30*/  @!P1 ST.E.64 desc[UR60][R6.64], R44 ;  /* 0x0000002c06009985 */ /* 0x0003e4000c101b3c */
[----:B-1----:R-:W-:Y:S02]  /*12a40*/  @!P0 LEA R6, P2, R154, R12, 0x2 ;  /* 0x0000000c9a068211 */ /* 0x002fe400078410ff */
[----:B------:R-:W2:Y:S01]  /*12a50*/  LDL R44, [R1+0x154] ;  /* 0x00015400012c7983 */ /* 0x000ea20000100800 */
[----:B----4-:R-:W-:-:S03]  /*12a60*/  ISETP.GE.AND P3, PT, R152, UR4, PT ;  /* 0x0000000498007c0c */ /* 0x010fc6000bf66270 */
[----:B------:R-:W4:Y:S01]  /*12a70*/  LDL R45, [R1+0x120] ;  /* 0x00012000012d7983 */ /* 0x000f220000100800 */
[----:B-----5:R-:W-:-:S05]  /*12a80*/  @!P0 LEA.HI.X R7, R154, R9, R155, 0x2, P2 ;  /* 0x000000099a078211 */ /* 0x020fca00010f149b */
[----:B------:R1:W-:Y:S04]  /*12a90*/  @!P0 ST.E.64 desc[UR60][R6.64], R24 ;  /* 0x0000001806008985 */ /* 0x0003e8000c101b3c */
[----:B-1----:R-:W5:Y:S01]  /*12aa0*/  LDL R25, [R1+0x150] ;  /* 0x0001500001197983 */ /* 0x002f620000100800 */
[C---:B------:R-:W-:Y:S02]  /*12ab0*/  ISETP.GE.AND P1, PT, R20.reuse, UR4, PT ;  /* 0x0000000414007c0c */ /* 0x040fe4000bf26270 */
[----:B---3--:R-:W-:Y:S01]  /*12ac0*/  ISETP.GE.AND P0, PT, R13, UR4, PT ;  /* 0x000000040d007c0c */ /* 0x008fe2000bf06270 */
[----:B------:R-:W3:Y:S10]  /*12ad0*/  LDL R24, [R1+0xac] ;  /* 0x0000ac0001187983 */ /* 0x000ef40000100800 */
[----:B------:R-:W-:-:S04]  /*12ae0*/  @!P1 LEA R6, P2, R20, R12, 0x2 ;  /* 0x0000000c14069211 */ /* 0x000fc800078410ff */
[-C--:B------:R-:W-:Y:S02]  /*12af0*/  @!P1 LEA.HI.X R7, R20, R9.reuse, R153, 0x2, P2 ;  /* 0x0000000914079211 */ /* 0x080fe400010f1499 */
[----:B------:R-:W4:Y:S04]  /*12b00*/  LDL R20, [R1+0xb8] ;  /* 0x0000b80001147983 */ /* 0x000f280000100800 */
[----:B------:R1:W-:Y:S01]  /*12b10*/  @!P1 ST.E.64 desc[UR60][R6.64], R52 ;  /* 0x0000003406009985 */ /* 0x0003e2000c101b3c */
[----:B------:R-:W-:Y:S02]  /*12b20*/  ISETP.GE.AND P1, PT, R10, UR4, PT ;  /* 0x000000040a007c0c */ /* 0x000fe4000bf26270 */
[C---:B-1----:R-:W-:Y:S01]  /*12b30*/  @!P0 LEA R6, P2, R13.reuse, R12, 0x2 ;  /* 0x0000000c0d068211 */ /* 0x042fe200078410ff */
[----:B------:R-:W3:Y:S03]  /*12b40*/  LDL R53, [R1+0xa8] ;  /* 0x0000a80001357983 */ /* 0x000ee60000100800 */
[----:B------:R-:W-:Y:S01]  /*12b50*/  @!P0 LEA.HI.X R7, R13, R9, R14, 0x2, P2 ;  /* 0x000000090d078211 */ /* 0x000fe200010f140e */
[----:B------:R-:W3:Y:S01]  /*12b60*/  LDL R52, [R1+0x128] ;  /* 0x0001280001347983 */ /* 0x000ee20000100800 */
[----:B------:R-:W-:-:S03]  /*12b70*/  ISETP.GE.AND P2, PT, R29, UR4, PT ;  /* 0x000000041d007c0c */ /* 0x000fc6000bf46270 */
[----:B------:R-:W4:Y:S04]  /*12b80*/  LDL R14, [R1+0xbc] ;  /* 0x0000bc00010e7983 */ /* 0x000f280000100800 */
[----:B------:R1:W-:Y:S04]  /*12b90*/  @!P0 ST.E.64 desc[UR60][R6.64], R56 ;  /* 0x0000003806008985 */ /* 0x0003e8000c101b3c */
[----:B------:R-:W3:Y:S01]  /*12ba0*/  LDL R13, [R1+0xb4] ;  /* 0x0000b400010d7983 */ /* 0x000ee20000100800 */
[----:B-1----:R-:W-:-:S03]  /*12bb0*/  @!P1 LEA R6, P0, R10, R12, 0x2 ;  /* 0x0000000c0a069211 */ /* 0x002fc600078010ff */
[----:B------:R-:W3:Y:S01]  /*12bc0*/  LDL R56, [R1+0x12c] ;  /* 0x00012c0001387983 */ /* 0x000ee20000100800 */
[----:B------:R-:W-:Y:S02]  /*12bd0*/  @!P1 LEA.HI.X R7, R10, R9, R11, 0x2, P0 ;  /* 0x000000090a079211 */ /* 0x000fe400000f140b */
[----:B------:R-:W-:-:S03]  /*12be0*/  @!P2 LEA R10, P5, R29, R12, 0x2 ;  /* 0x0000000c1d0aa211 */ /* 0x000fc600078a10ff */
[----:B------:R1:W-:Y:S01]  /*12bf0*/  @!P1 ST.E.64 desc[UR60][R6.64], R60 ;  /* 0x0000003c06009985 */ /* 0x0003e2000c101b3c */
[----:B------:R-:W-:Y:S02]  /*12c00*/  ISETP.GE.AND P1, PT, R15, UR4, PT ;  /* 0x000000040f007c0c */ /* 0x000fe4000bf26270 */
[----:B------:R-:W-:Y:S02]  /*12c10*/  @!P2 LEA.HI.X R11, R29, R9, R32, 0x2, P5 ;  /* 0x000000091d0ba211 */ /* 0x000fe400028f1420 */
[----:B------:R-:W3:Y:S01]  /*12c20*/  LDL R32, [R1+0x140] ;  /* 0x0001400001207983 */ /* 0x000ee20000100800 */
[----:B------:R-:W-:-:S03]  /*12c30*/  ISETP.GE.AND P0, PT, R48, UR4, PT ;  /* 0x0000000430007c0c */ /* 0x000fc6000bf06270 */
[----:B------:R-:W3:Y:S01]  /*12c40*/  LDL R29, [R1+0xb0] ;  /* 0x0000b000011d7983 */ /* 0x000ee20000100800 */
[----:B-1----:R-:W-:-:S04]  /*12c50*/  @!P3 LEA R6, P4, R152, R12, 0x2 ;  /* 0x0000000c9806b211 */ /* 0x002fc800078810ff */
[----:B------:R-:W-:Y:S02]  /*12c60*/  @!P3 LEA.HI.X R7, R152, R9, R37, 0x2, P4 ;  /* 0x000000099807b211 */ /* 0x000fe400020f1425 */
[----:B------:R-:W3:Y:S04]  /*12c70*/  LDL R37, [R1+0x144] ;  /* 0x0001440001257983 */ /* 0x000ee80000100800 */
[----:B------:R-:W-:Y:S04]  /*12c80*/  @!P3 ST.E.64 desc[UR60][R6.64], R64 ;  /* 0x000000400600b985 */ /* 0x000fe8000c101b3c */
[----:B------:R1:W-:Y:S01]  /*12c90*/  @!P2 ST.E.64 desc[UR60][R10.64], R68 ;  /* 0x000000440a00a985 */ /* 0x0003e2000c101b3c */
[----:B------:R-:W-:-:S02]  /*12ca0*/  ISETP.GE.AND P2, PT, R28, UR4, PT ;  /* 0x000000041c007c0c */ /* 0x000fc4000bf46270 */
[-C--:B-1----:R-:W-:Y:S02]  /*12cb0*/  @!P1 LEA R10, P5, R15, R12.reuse, 0x2 ;  /* 0x0000000c0f0a9211 */ /* 0x082fe400078a10ff */
[----:B------:R-:W-:-:S04]  /*12cc0*/  @!P0 LEA R6, P4, R48, R12, 0x2 ;  /* 0x0000000c30068211 */ /* 0x000fc800078810ff */
[-C--:B--2---:R-:W-:Y:S02]  /*12cd0*/  @!P0 LEA.HI.X R7, R48, R9.reuse, R44, 0x2, P4 ;  /* 0x0000000930078211 */ /* 0x084fe400020f142c */
[----:B------:R-:W-:Y:S01]  /*12ce0*/  ISETP.GE.AND P3, PT, R40, UR4, PT ;  /* 0x0000000428007c0c */ /* 0x000fe2000bf66270 */
[----:B------:R-:W2:Y:S04]  /*12cf0*/  LDL R48, [R1+0xa4] ;  /* 0x0000a40001307983 */ /* 0x000ea80000100800 */
[----:B------:R-:W-:Y:S01]  /*12d00*/  @!P0 ST.E.64 desc[UR60][R6.64], R72 ;  /* 0x0000004806008985 */ /* 0x000fe2000c101b3c */
[----:B-----5:R-:W-:-:S03]  /*12d10*/  @!P1 LEA.HI.X R11, R15, R9, R25, 0x2, P5 ;  /* 0x000000090f0b9211 */ /* 0x020fc600028f1419 */
[----:B------:R-:W5:Y:S04]  /*12d20*/  LDL R44, [R1+0x9c] ;  /* 0x00009c00012c7983 */ /* 0x000f680000100800 */
[----:B------:R-:W2:Y:S04]  /*12d30*/  LDL R15, [R1+0x138] ;  /* 0x00013800010f7983 */ /* 0x000ea80000100800 */
[----:B------:R-:W5:Y:S04]  /*12d40*/  LDL R25, [R1+0x13c] ;  /* 0x00013c0001197983 */ /* 0x000f680000100800 */
[----:B------:R1:W-:Y:S02]  /*12d50*/  @!P1 ST.E.64 desc[UR60][R10.64], R76 ;  /* 0x0000004c0a009985 */ /* 0x0003e4000c101b3c */
[----:B-1----:R-:W-:-:S04]  /*12d60*/  @!P2 LEA R10, P5, R28, R12, 0x2 ;  /* 0x0000000c1c0aa211 */ /* 0x002fc800078a10ff */
[----:B------:R-:W-:Y:S02]  /*12d70*/  @!P2 LEA.HI.X R11, R28, R9, R33, 0x2, P5 ;  /* 0x000000091c0ba211 */ /* 0x000fe400028f1421 */
[----:B------:R-:W5:Y:S04]  /*12d80*/  LDL R33, [R1+0x134] ;  /* 0x0001340001217983 */ /* 0x000f680000100800 */
[----:B------:R-:W5:Y:S01]  /*12d90*/  LDL R28, [R1+0x130] ;  /* 0x00013000011c7983 */ /* 0x000f620000100800 */
[----:B------:R-:W-:Y:S02]  /*12da0*/  @!P3 LEA R6, P4, R40, R12, 0x2 ;  /* 0x0000000c2806b211 */ /* 0x000fe400078810ff */
[----:B------:R-:W-:Y:S02]  /*12db0*/  ISETP.GE.AND P0, PT, R36, UR4, PT ;  /* 0x0000000424007c0c */ /* 0x000fe4000bf06270 */
[----:B----4-:R-:W-:-:S02]  /*12dc0*/  ISETP.GE.AND P1, PT, R14, UR4, PT ;  /* 0x000000040e007c0c */ /* 0x010fc4000bf26270 */
[----:B------:R-:W-:Y:S02]  /*12dd0*/  @!P3 LEA.HI.X R7, R40, R9, R41, 0x2, P4 ;  /* 0x000000092807b211 */ /* 0x000fe400020f1429 */
[----:B------:R-:W4:Y:S04]  /*12de0*/  LDL R40, [R1+0x98] ;  /* 0x0000980001287983 */ /* 0x000f280000100800 */
[----:B------:R-:W-:Y:S04]  /*12df0*/  @!P3 ST.E.64 desc[UR60][R6.64], R80 ;  /* 0x000000500600b985 */ /* 0x000fe8000c101b3c */
[----:B------:R1:W-:Y:S01]  /*12e00*/  @!P2 ST.E.64 desc[UR60][R10.64], R84 ;  /* 0x000000540a00a985 */ /* 0x0003e2000c101b3c */
[----:B---3--:R-:W-:-:S03]  /*12e10*/  ISETP.GE.AND P2, PT, R13, UR4, PT ;  /* 0x000000040d007c0c */ /* 0x008fc6000bf46270 */
[----:B------:R-:W3:Y:S01]  /*12e20*/  LDL R41, [R1+0x11c] ;  /* 0x00011c0001297983 */ /* 0x000ee20000100800 */
[-C--:B-1----:R-:W-:Y:S02]  /*12e30*/  @!P1 LEA R10, P5, R14, R12.reuse, 0x2 ;  /* 0x0000000c0e0a9211 */ /* 0x082fe400078a10ff */
[----:B------:R-:W-:Y:S02]  /*12e40*/  @!P0 LEA R6, P4, R36, R12, 0x2 ;  /* 0x0000000c24068211 */ /* 0x000fe400078810ff */
[----:B------:R-:W-:Y:S02]  /*12e50*/  @!P1 LEA.HI.X R11, R14, R9, R32, 0x2, P5 ;  /* 0x000000090e0b9211 */ /* 0x000fe400028f1420 */
[----:B------:R-:W4:Y:S01]  /*12e60*/  LDL R14, [R1+0xa0] ;  /* 0x0000a000010e7983 */ /* 0x000f220000100800 */
[----:B------:R-:W-:-:S03]  /*12e70*/  ISETP.GE.AND P3, PT, R20, UR4, PT ;  /* 0x0000000414007c0c */ /* 0x000fc6000bf66270 */
[----:B------:R-:W3:Y:S01]  /*12e80*/  LDL R32, [R1+0x90] ;  /* 0x0000900001207983 */ /* 0x000ee20000100800 */
[----:B------:R-:W-:-:S03]  /*12e90*/  @!P0 LEA.HI.X R7, R36, R9, R37, 0x2, P4 ;  /* 0x0000000924078211 */ /* 0x000fc600020f1425 */
[----:B------:R-:W3:Y:S04]  /*12ea0*/  LDL R36, [R1+0x94] ;  /* 0x0000940001247983 */ /* 0x000ee80000100800 */
[----:B------:R-:W-:Y:S04]  /*12eb0*/  @!P0 ST.E.64 desc[UR60][R6.64], R88 ;  /* 0x0000005806008985 */ /* 0x000fe8000c101b3c */
[----:B------:R1:W-:Y:S01]  /*12ec0*/  @!P1 ST.E.64 desc[UR60][R10.64], R92 ;  /* 0x0000005c0a009985 */ /* 0x0003e2000c101b3c */
[----:B------:R-:W-:-:S03]  /*12ed0*/  ISETP.GE.AND P0, PT, R29, UR4, PT ;  /* 0x000000041d007c0c */ /* 0x000fc6000bf06270 */
[----:B------:R-:W3:Y:S01]  /*12ee0*/  LDL R37, [R1+0x118] ;  /* 0x0001180001257983 */ /* 0x000ee20000100800 */
[CC--:B-1----:R-:W-:Y:S02]  /*12ef0*/  @!P2 LEA R10, P5, R13.reuse, R12.reuse, 0x2 ;  /* 0x0000000c0d0aa211 */ /* 0x0c2fe400078a10ff */
[----:B------:R-:W-:Y:S02]  /*12f00*/  @!P3 LEA R6, P4, R20, R12, 0x2 ;  /* 0x0000000c1406b211 */ /* 0x000fe400078810ff */
[----:B------:R-:W-:Y:S02]  /*12f10*/  ISETP.GE.AND P1, PT, R24, UR4, PT ;  /* 0x0000000418007c0c */ /* 0x000fe4000bf26270 */
[-C--:B--2---:R-:W-:Y:S02]  /*12f20*/  @!P2 LEA.HI.X R11, R13, R9.reuse, R15, 0x2, P5 ;  /* 0x000000090d0ba211 */ /* 0x084fe400028f140f */
[----:B------:R-:W2:Y:S04]  /*12f30*/  LDL R15, [R1+0x124] ;  /* 0x00012400010f7983 */ /* 0x000ea80000100800 */
[----:B------:R-:W2:Y:S01]  /*12f40*/  LDL R13, [R1+0x8c] ;  /* 0x00008c00010d7983 */ /* 0x000ea20000100800 */
[----:B-----5:R-:W-:-:S03]  /*12f50*/  @!P3 LEA.HI.X R7, R20, R9, R25, 0x2, P4 ;  /* 0x000000091407b211 */ /* 0x020fc600020f1419 */
[----:B------:R-:W5:Y:S04]  /*12f60*/  LDL R25, [R1+0x88] ;  /* 0x0000880001197983 */ /* 0x000f680000100800 */
[----:B------:R-:W5:Y:S04]  /*12f70*/  LDL R20, [R1+0x84] ;  /* 0x0000840001147983 */ /* 0x000f680000100800 */
[----:B------:R1:W-:Y:S04]  /*12f80*/  @!P3 ST.E.64 desc[UR60][R6.64], R96 ;  /* 0x000000600600b985 */ /* 0x0003e8000c101b3c */
[----:B------:R0:W-:Y:S01]  /*12f90*/  @!P2 ST.E.64 desc[UR60][R10.64], R100 ;  /* 0x000000640a00a985 */ /* 0x0001e2000c101b3c */
[----:B-1----:R-:W-:-:S04]  /*12fa0*/  @!P0 LEA R6, P5, R29, R12, 0x2 ;  /* 0x0000000c1d068211 */ /* 0x002fc800078a10ff */
[-C--:B------:R-:W-:Y:S02]  /*12fb0*/  @!P0 LEA.HI.X R7, R29, R9.reuse, R33, 0x2, P5 ;  /* 0x000000091d078211 */ /* 0x080fe400028f1421 */
[C---:B0-----:R-:W-:Y:S01]  /*12fc0*/  @!P1 LEA R10, P2, R24.reuse, R12, 0x2 ;  /* 0x0000000c180a9211 */ /* 0x041fe200078410ff */
[----:B------:R-:W5:Y:S04]  /*12fd0*/  LDL R33, [R1+0x114] ;  /* 0x0001140001217983 */ /* 0x000f680000100800 */
[----:B------:R-:W5:Y:S01]  /*12fe0*/  LDL R29, [R1+0x110] ;  /* 0x00011000011d7983 */ /* 0x000f620000100800 */
[----:B------:R-:W-:-:S03]  /*12ff0*/  @!P1 LEA.HI.X R11, R24, R9, R28, 0x2, P2 ;  /* 0x00000009180b9211 */ /* 0x000fc600010f141c */
[----:B------:R-:W5:Y:S04]  /*13000*/  LDL R28, [R1+0x10c] ;  /* 0x00010c00011c7983 */ /* 0x000f680000100800 */
[----:B------:R-:W5:Y:S01]  /*13010*/  LDL R24, [R1+0x108] ;  /* 0x0001080001187983 */ /* 0x000f620000100800 */
[----:B------:R-:W-:Y:S02]  /*13020*/  ISETP.GE.AND P3, PT, R53, UR4, PT ;  /* 0x0000000435007c0c */ /* 0x000fe4000bf66270 */
[----:B------:R-:W-:Y:S01]  /*13030*/  ISETP.GE.AND P4, PT, R48, UR4, PT ;  /* 0x0000000430007c0c */ /* 0x000fe2000bf86270 */
[----:B------:R0:W-:Y:S04]  /*13040*/  @!P0 ST.E.64 desc[UR60][R6.64], R104 ;  /* 0x0000006806008985 */ /* 0x0001e8000c101b3c */
[----:B------:R1:W-:Y:S01]  /*13050*/  @!P1 ST.E.64 desc[UR60][R10.64], R108 ;  /* 0x0000006c0a009985 */ /* 0x0003e2000c101b3c */
[----:B------:R-:W-:-:S05]  /*13060*/  ISETP.GE.AND P1, PT, R44, UR4, PT ;  /* 0x000000042c007c0c */ /* 0x000fca000bf26270 */
[CC--:B0-----:R-:W-:Y:S02]  /*13070*/  @!P3 LEA R6, P0, R53.reuse, R12.reuse, 0x2 ;  /* 0x0000000c3506b211 */ /* 0x0c1fe400078010ff */
[----:B----4-:R-:W-:Y:S02]  /*13080*/  ISETP.GE.AND P2, PT, R14, UR4, PT ;  /* 0x000000040e007c0c */ /* 0x010fe4000bf46270 */
[----:B-1----:R-:W-:Y:S02]  /*13090*/  @!P4 LEA R10, P5, R48, R12, 0x2 ;  /* 0x0000000c300ac211 */ /* 0x002fe400078a10ff */
[-C--:B------:R-:W-:Y:S02]  /*130a0*/  @!P3 LEA.HI.X R7, R53, R9.reuse, R56, 0x2, P0 ;  /* 0x000000093507b211 */ /* 0x080fe400000f1438 */
[----:B------:R-:W-:Y:S02]  /*130b0*/  ISETP.GE.AND P0, PT, R40, UR4, PT ;  /* 0x0000000428007c0c */ /* 0x000fe4000bf06270 */
[----:B------:R-:W-:Y:S01]  /*130c0*/  @!P4 LEA.HI.X R11, R48, R9, R52, 0x2, P5 ;  /* 0x00000009300bc211 */ /* 0x000fe200028f1434 */
[----:B------:R0:W-:Y:S04]  /*130d0*/  @!P3 ST.E.64 desc[UR60][R6.64], R112 ;  /* 0x000000700600b985 */ /* 0x0001e8000c101b3c */
[----:B------:R1:W-:Y:S01]  /*130e0*/  @!P4 ST.E.64 desc[UR60][R10.64], R116 ;  /* 0x000000740a00c985 */ /* 0x0003e2000c101b3c */
[----:B---3--:R-:W-:-:S02]  /*130f0*/  ISETP.GE.AND P4, PT, R36, UR4, PT ;  /* 0x0000000424007c0c */ /* 0x008fc4000bf86270 */
[-C--:B0-----:R-:W-:Y:S02]  /*13100*/  @!P2 LEA R6, P3, R14, R12.reuse, 0x2 ;  /* 0x0000000c0e06a211 */ /* 0x081fe400078610ff */
[----:B-1----:R-:W-:-:S04]  /*13110*/  @!P1 LEA R10, P5, R44, R12, 0x2 ;  /* 0x0000000c2c0a9211 */ /* 0x002fc800078a10ff */
[-C--:B------:R-:W-:Y:S02]  /*13120*/  @!P1 LEA.HI.X R11, R44, R9.reuse, R45, 0x2, P5 ;  /* 0x000000092c0b9211 */ /* 0x080fe400028f142d */
[----:B--2---:R-:W-:Y:S02]  /*13130*/  @!P2 LEA.HI.X R7, R14, R9, R15, 0x2, P3 ;  /* 0x000000090e07a211 */ /* 0x004fe400018f140f */
[----:B------:R-:W-:-:S03]  /*13140*/  @!P0 LEA R14, P3, R40, R12, 0x2 ;  /* 0x0000000c280e8211 */ /* 0x000fc600078610ff */
[----:B------:R0:W-:Y:S01]  /*13150*/  @!P2 ST.E.64 desc[UR60][R6.64], R120 ;  /* 0x000000780600a985 */ /* 0x0001e2000c101b3c */
[----:B------:R-:W-:Y:S02]  /*13160*/  ISETP.GE.AND P2, PT, R32, UR4, PT ;  /* 0x0000000420007c0c */ /* 0x000fe4000bf46270 */
[----:B------:R-:W-:Y:S02]  /*13170*/  @!P0 LEA.HI.X R15, R40, R9, R41, 0x2, P3 ;  /* 0x00000009280f8211 */ /* 0x000fe400018f1429 */
[----:B------:R-:W-:Y:S01]  /*13180*/  ISETP.GE.AND P3, PT, R13, UR4, PT ;  /* 0x000000040d007c0c */ /* 0x000fe2000bf66270 */
[----:B------:R1:W-:Y:S01]  /*13190*/  @!P1 ST.E.64 desc[UR60][R10.64], R124 ;  /* 0x0000007c0a009985 */ /* 0x0003e2000c101b3c */
[----:B-----5:R-:W-:-:S03]  /*131a0*/  ISETP.GE.AND P1, PT, R25, UR4, PT ;  /* 0x0000000419007c0c */ /* 0x020fc6000bf26270 */
[----:B------:R2:W-:Y:S01]  /*131b0*/  @!P0 ST.E.64 desc[UR60][R14.64], R128 ;  /* 0x000000800e008985 */ /* 0x0005e2000c101b3c */
[----:B------:R-:W-:Y:S02]  /*131c0*/  ISETP.GE.AND P0, PT, R20, UR4, PT ;  /* 0x0000000414007c0c */ /* 0x000fe4000bf06270 */
[----:B0-----:R-:W-:-:S04]  /*131d0*/  @!P4 LEA R6, P5, R36, R12, 0x2 ;  /* 0x0000000c2406c211 */ /* 0x001fc800078a10ff */
[----:B------:R-:W-:Y:S02]  /*131e0*/  @!P4 LEA.HI.X R7, R36, R9, R37, 0x2, P5 ;  /* 0x000000092407c211 */ /* 0x000fe400028f1425 */
[----:B-1----:R-:W-:-:S03]  /*131f0*/  @!P2 LEA R10, P5, R32, R12, 0x2 ;  /* 0x0000000c200aa211 */ /* 0x002fc600078a10ff */
[----:B------:R0:W-:Y:S01]  /*13200*/  @!P4 ST.E.64 desc[UR60][R6.64], R132 ;  /* 0x000000840600c985 */ /* 0x0001e2000c101b3c */
[CC--:B--2---:R-:W-:Y:S02]  /*13210*/  @!P3 LEA R14, P4, R13.reuse, R12.reuse, 0x2 ;  /* 0x0000000c0d0eb211 */ /* 0x0c4fe400078810ff */
[-C--:B------:R-:W-:Y:S02]  /*13220*/  @!P2 LEA.HI.X R11, R32, R9.reuse, R33, 0x2, P5 ;  /* 0x00000009200ba211 */ /* 0x080fe400028f1421 */
[-C--:B------:R-:W-:Y:S02]  /*13230*/  @!P3 LEA.HI.X R15, R13, R9.reuse, R29, 0x2, P4 ;  /* 0x000000090d0fb211 */ /* 0x080fe400020f141d */
[CC--:B0-----:R-:W-:Y:S02]  /*13240*/  @!P1 LEA R6, P5, R25.reuse, R12.reuse, 0x2 ;  /* 0x0000000c19069211 */ /* 0x0c1fe400078a10ff */
[----:B------:R-:W-:Y:S02]  /*13250*/  @!P0 LEA R12, P4, R20, R12, 0x2 ;  /* 0x0000000c140c8211 */ /* 0x000fe400078810ff */
[----:B------:R-:W-:-:S02]  /*13260*/  @!P1 LEA.HI.X R7, R25, R9, R28, 0x2, P5 ;  /* 0x0000000919079211 */ /* 0x000fc400028f141c */
[----:B------:R-:W-:Y:S01]  /*13270*/  @!P0 LEA.HI.X R13, R20, R9, R24, 0x2, P4 ;  /* 0x00000009140d8211 */ /* 0x000fe200020f1418 */
[----:B------:R3:W-:Y:S04]  /*13280*/  @!P2 ST.E.64 desc[UR60][R10.64], R136 ;  /* 0x000000880a00a985 */ /* 0x0007e8000c101b3c */
[----:B------:R3:W-:Y:S04]  /*13290*/  @!P3 ST.E.64 desc[UR60][R14.64], R140 ;  /* 0x0000008c0e00b985 */ /* 0x0007e8000c101b3c */
[----:B------:R3:W-:Y:S04]  /*132a0*/  @!P1 ST.E.64 desc[UR60][R6.64], R144 ;  /* 0x0000009006009985 */ /* 0x0007e8000c101b3c */
[----:B------:R3:W-:Y:S02]  /*132b0*/  @!P0 ST.E.64 desc[UR60][R12.64], R148 ;  /* 0x000000940c008985 */ /* 0x0007e4000c101b3c */
.L_x_1563:
[----:B------:R-:W-:Y:S05]  /*132c0*/  BSYNC B1 ;  /* 0x0000000000017941 */ /* 0x000fea0003800000 */
.L_x_1562:
[----:B------:R-:W-:-:S03]  /*132d0*/  UMOV UR4, 0xffffffff ;  /* 0xffffffff00047882 */ /* 0x000fc60000000000 */
[----:B------:R-:W-:Y:S05]  /*132e0*/  BRA.DIV UR4, `(.L_x_1564) ;  /* 0x000000ae049c7947 */ /* 0x000fea000b800000 */
[----:B---3--:R3:W4:Y:S04]  /*132f0*/  SHFL.IDX PT, R10, R8, 0x1, 0x1c1f ;  /* 0x003c1f00080a7f89 */ /* 0x00872800000e0000 */
[----:B0-----:R-:W0:Y:S02]  /*13300*/  SHFL.IDX PT, R3, R3, 0x1, 0x1c1f ;  /* 0x003c1f0003037f89 */ /* 0x001e2400000e0000 */
.L_x_1772:
        /* <DEDUP_REMOVED lines=8> */
[----:B------:R-:W4:Y:S04]  /*13390*/  LDL R7, [R1+0xb0] ;  /* 0x0000b00001077983 */ /* 0x000f280000100800 */
[----:B------:R-:W4:Y:S04]  /*133a0*/  LDL R6, [R1+0x120] ;  /* 0x0001200001067983 */ /* 0x000f280000100800 */
[----:B---3--:R-:W3:Y:S04]  /*133b0*/  LDL R8, [R1+0x134] ;  /* 0x0001340001087983 */ /* 0x008ee80000100800 */
        /* <DEDUP_REMOVED lines=22> */
[----:B--2---:R-:W2:Y:S04]  /*13520*/  LDL R12, [R1+0x90] ;  /* 0x00009000010c7983 */ /* 0x004ea80000100800 */
[----:B------:R-:W2:Y:S04]  /*13530*/  LDL R20, [R1+0x8c] ;  /* 0x00008c0001147983 */ /* 0x000ea80000100800 */
[----:B------:R-:W2:Y:S04]  /*13540*/  LDL R14, [R1+0x88] ;  /* 0x00008800010e7983 */ /* 0x000ea80000100800 */
[----:B------:R-:W2:Y:S04]  /*13550*/  LDL R32, [R1+0x11c] ;  /* 0x00011c0001207983 */ /* 0x000ea80000100800 */
[----:B------:R-:W2:Y:S04]  /*13560*/  LDL R28, [R1+0x118] ;  /* 0x00011800011c7983 */ /* 0x000ea80000100800 */
[----:B------:R-:W2:Y:S04]  /*13570*/  LDL R13, [R1+0x114] ;  /* 0x00011400010d7983 */ /* 0x000ea80000100800 */
[----:B------:R-:W2:Y:S04]  /*13580*/  LDL R24, [R1+0x110] ;  /* 0x0001100001187983 */ /* 0x000ea80000100800 */
[----:B------:R-:W2:Y:S01]  /*13590*/  LDL R11, [R1+0x84] ;  /* 0x00008400010b7983 */ /* 0x000ea20000100800 */
[----:B-----5:R-:W-:-:S02]  /*135a0*/  ISETP.GE.AND P2, PT, R60, UR4, PT ;  /* 0x000000043c007c0c */ /* 0x020fc4000bf46270 */
[----:B----4-:R-:W-:Y:S01]  /*135b0*/  ISETP.GE.AND P3, PT, R73, UR4, PT ;  /* 0x0000000449007c0c */ /* 0x010fe2000bf66270 */
[----:B------:R-:W-:Y:S02]  /*135c0*/  IMAD.MOV.U32 R57, RZ, RZ, R52 ;  /* 0x000000ffff397224 */ /* 0x000fe400078e0034 */
[----:B------:R-:W-:Y:S02]  /*135d0*/  IMAD.MOV.U32 R52, RZ, RZ, R41 ;  /* 0x000000ffff347224 */ /* 0x000fe400078e0029 */
[----:B------:R-:W-:Y:S02]  /*135e0*/  IMAD.MOV.U32 R41, RZ, RZ, R36 ;  /* 0x000000ffff297224 */ /* 0x000fe400078e0024 */
[----:B------:R-:W-:-:S04]  /*135f0*/  IMAD.MOV.U32 R56, RZ, RZ, R7 ;  /* 0x000000ffff387224 */ /* 0x000fc800078e0007 */
[----:B------:R-:W-:Y:S02]  /*13600*/  @!P2 IMAD.MOV.U32 R7, RZ, RZ, R10 ;  /* 0x000000ffff07a224 */ /* 0x000fe400078e000a */
[----:B------:R-:W-:Y:S02]  /*13610*/  IMAD.MOV.U32 R36, RZ, RZ, R6 ;  /* 0x000000ffff247224 */ /* 0x000fe400078e0006 */
[----:B0-----:R-:W-:-:S04]  /*13620*/  @!P2 IMAD.MOV.U32 R6, RZ, RZ, R3 ;  /* 0x000000ffff06a224 */ /* 0x001fc800078e0003 */
[----:B------:R-:W-:-:S04]  /*13630*/  @!P2 IMAD.WIDE R6, R60, 0x4, R6 ;  /* 0x000000043c06a825 */ /* 0x000fc800078e0206 */
[----:B------:R-:W-:Y:S02]  /*13640*/  IMAD.MOV.U32 R60, RZ, RZ, R57 ;  /* 0x000000ffff3c7224 */ /* 0x000fe400078e0039 */
[----:B---3--:R-:W-:Y:S01]  /*13650*/  IMAD.MOV.U32 R57, RZ, RZ, R8 ;  /* 0x000000ffff397224 */ /* 0x008fe200078e0008 */
        /* <DEDUP_REMOVED lines=142> */
[----:B------:R-:W-:Y:S02]  /*13f40*/  @!P0 LEA R12, P3, R14, R3, 0x2 ;  /* 0x000000030e0c8211 */ /* 0x000fe400078610ff */
        /* <DEDUP_REMOVED lines=13> */
.L_x_1547:
        /* <DEDUP_REMOVED lines=30> */
.L_x_1565:
        /* <DEDUP_REMOVED lines=59> */
.L_x_1567:
[----:B------:R-:W-:Y:S05]  /*145b0*/  BSYNC B1 ;  /* 0x0000000000017941 */ /* 0x000fea0003800000 */
.L_x_1566:
        /* <DEDUP_REMOVED lines=50> */
.L_x_1775:
        /* <DEDUP_REMOVED lines=32> */
.L_x_1570:
[----:B------:R-:W-:Y:S05]  /*14ae0*/  BSYNC B1 ;  /* 0x0000000000017941 */ /* 0x000fea0003800000 */
.L_x_1569:
[----:B------:R-:W-:-:S03]  /*14af0*/  UMOV UR4, 0xffffffff ;  /* 0xffffffff00047882 */ /* 0x000fc60000000000 */
[----:B------:R-:W-:Y:S05]  /*14b00*/  BRA.DIV UR4, `(.L_x_1571) ;  /* 0x0000009a04147947 */ /* 0x000fea000b800000 */
[----:B--2---:R2:W0:Y:S04]  /*14b10*/  SHFL.IDX PT, R0, R20, 0x1, 0x181f ;  /* 0x00381f0014007f89 */ /* 0x00442800000e0000 */
[----:B---3--:R2:W3:Y:S02]  /*14b20*/  SHFL.IDX PT, R14, R3, 0x1, 0x181f ;  /* 0x00381f00030e7f89 */ /* 0x0084e400000e0000 */
.L_x_1779:
        /* <DEDUP_REMOVED lines=31> */
.L_x_1573:
[----:B------:R-:W-:Y:S05]  /*14d20*/  BSYNC B1 ;  /* 0x0000000000017941 */ /* 0x000fea0003800000 */
.L_x_1572:
[----:B------:R-:W-:-:S03]  /*14d30*/  UMOV UR4, 0xffffffff ;  /* 0xffffffff00047882 */ /* 0x000fc60000000000 */
[----:B------:R-:W-:Y:S05]  /*14d40*/  BRA.DIV UR4, `(.L_x_1574) ;  /* 0x0000009604cc7947 */ /* 0x000fea000b800000 */
[----:B0-----:R0:W0:Y:S04]  /*14d50*/  SHFL.IDX PT, R0, R20, 0x2, 0x181f ;  /* 0x00581f0014007f89 */ /* 0x00102800000e0000 */
[----:B---3--:R3:W0:Y:S02]  /*14d60*/  SHFL.IDX PT, R14, R3, 0x2, 0x181f ;  /* 0x00581f00030e7f89 */ /* 0x00862400000e0000 */
.L_x_1783:
        /* <DEDUP_REMOVED lines=31> */
.L_x_1576:
[----:B------:R-:W-:Y:S05]  /*14f60*/  BSYNC B1 ;  /* 0x0000000000017941 */ /* 0x000fea0003800000 */
.L_x_1575:
[----:B------:R-:W-:-:S03]  /*14f70*/  UMOV UR4, 0xffffffff ;  /* 0xffffffff00047882 */ /* 0x000fc60000000000 */
[----:B------:R-:W-:Y:S05]  /*14f80*/  BRA.DIV UR4, `(.L_x_1577) ;  /* 0x0000009604847947 */ /* 0x000fea000b800000 */
[----:B0-----:R0:W0:Y:S04]  /*14f90*/  SHFL.IDX PT, R0, R20, 0x3, 0x181f ;  /* 0x00781f0014007f89 */ /* 0x00102800000e0000 */
[----:B------:R0:W0:Y:S02]  /*14fa0*/  SHFL.IDX PT, R14, R3, 0x3, 0x181f ;  /* 0x00781f00030e7f89 */ /* 0x00002400000e0000 */
.L_x_1787:
        /* <DEDUP_REMOVED lines=30> */
.L_x_1560:
[----:B------:R-:W-:Y:S05]  /*15190*/  BSYNC B0 ;  /* 0x0000000000007941 */ /* 0x000fea0003800000 */
.L_x_1546:
[----:B------:R-:W-:Y:S02]  /*151a0*/  ULDC UR4, c[0x0][0xd3c] ;  /* 0x00034f0000047ab9 */ /* 0x000fe40000000800 */
[----:B------:R-:W-:-:S13]  /*151b0*/  ISETP.GE.AND P0, PT, R51, UR4, PT ;  /* 0x0000000433007c0c */ /* 0x000fda000bf06270 */
[----:B------:R-:W-:Y:S05]  /*151c0*/  @!P0 BRA `(.L_x_1578) ;  /* 0xfffffec400bc8947 */ /* 0x000fea000383ffff */
[----:B------:R-:W-:Y:S05]  /*151d0*/  BRA `(.L_x_1422) ;  /* 0x0000007800f07947 */ /* 0x000fea0003800000 */
.L_x_1420:
[----:B------:R-:W-:-:S08]  /*151e0*/  NOP ;  /* 0x0000000000007918 */ /* 0x000fd00000000000 */
[----:B--2---:R-:W0:-:S00]  /*151f0*/  USETMAXREG.DEALLOC.CTAPOOL 0x28 ;  /* 0x00000028000079c8 */ /* 0x004e0000080e0500 */
        /* <DEDUP_REMOVED lines=16> */
.L_x_1579:
        /* <DEDUP_REMOVED lines=43> */
.L_x_1583:
[----:B------:R-:W0:Y:S01]  /*155b0*/  LDC R2, c[0x0][0xd3c] ;  /* 0x00034f00ff027b82 */ /* 0x000e220000000800 */
[----:B------:R-:W-:Y:S01]  /*155c0*/  UIADD3 UR4, UR4, 0x1f, URZ ;  /* 0x0000001f04047890 */ /* 0x000fe2000fffe03f */
[----:B------:R-:W-:Y:S02]  /*155d0*/  ULDC UR7, c[0x0][0xd3c] ;  /* 0x00034f0000077ab9 */ /* 0x000fe40000000800 */
[----:B------:R-:W-:-:S03]  /*155e0*/  IMAD.U32 R19, RZ, RZ, UR7 ;  /* 0x00000007ff137e24 */ /* 0x000fc6000f8e00ff */
[----:B0-----:R-:W-:-:S13]  /*155f0*/  ISETP.LE.AND P6, PT, R2, UR4, PT ;  /* 0x0000000402007c0c */ /* 0x001fda000bfc3270 */
[----:B------:R-:W-:Y:S05]  /*15600*/  @P6 BRA `(.L_x_1582) ;  /* 0x0000000400ac6947 */ /* 0x000fea0003800000 */
[----:B------:R-:W-:Y:S01]  /*15610*/  IADD3 R9, R7, UR4, RZ ;  /* 0x0000000407097c10 */ /* 0x000fe2000fffe0ff */
        /* <DEDUP_REMOVED lines=30> */
.L_x_1581:
        /* <DEDUP_REMOVED lines=18> */
.L_x_1584:
        /* <DEDUP_REMOVED lines=58> */
.L_x_1582:
[----:B------:R-:W-:Y:S02]  /*15cc0*/  IMAD.MOV.U32 R17, RZ, RZ, RZ ;  /* 0x000000ffff117224 */ /* 0x000fe400078e00ff */
[----:B------:R-:W-:Y:S02]  /*15cd0*/  IMAD.U32 R16, RZ, RZ, UR6 ;  /* 0x00000006ff107e24 */ /* 0x000fe4000f8e00ff */
[----:B------:R-:W-:-:S07]  /*15ce0*/  IMAD.MOV.U32 R18, RZ, RZ, RZ ;  /* 0x000000ffff127224 */ /* 0x000fce00078e00ff */
.L_x_1585:
[----:B------:R-:W-:-:S13]  /*15cf0*/  ISETP.NE.AND P0, PT, R7, RZ, PT ;  /* 0x000000ff0700720c */ /* 0x000fda0003f05270 */
[----:B------:R-:W0:Y:S01]  /*15d00*/  @!P0 S2R R3, SR_CgaCtaId ;  /* 0x0000000000038919 */ /* 0x000e220000008800 */
[----:B------:R-:W-:-:S04]  /*15d10*/  @!P0 MOV R2, 0x400 ;  /* 0x0000040000028802 */ /* 0x000fc80000000f00 */
[----:B0-----:R-:W-:-:S05]  /*15d20*/  @!P0 LEA R2, R3, R2, 0x18 ;  /* 0x0000000203028211 */ /* 0x001fca00078ec0ff */
[----:B------:R2:W-:Y:S01]  /*15d30*/  @!P0 STS.128 [R2+0x324d0], R16 ;  /* 0x0324d01002008388 */ /* 0x0005e20000000c00 */
[----:B------:R-:W-:Y:S06]  /*15d40*/  BAR.ARV 0x5, 0x180 ;  /* 0x0146000000007b1d */ /* 0x000fec0000002000 */
.L_x_1580:
[----:B------:R3:W-:Y:S01]  /*15d50*/  STL [R1+0x40], RZ ;  /* 0x000040ff01007387 */ /* 0x0007e20000100800 */
[----:B------:R-:W-:Y:S01]  /*15d60*/  ULDC UR4, c[0x0][0xd3c] ;  /* 0x00034f0000047ab9 */ /* 0x000fe20000000800 */
[----:B------:R-:W-:Y:S01]  /*15d70*/  IMAD.MOV.U32 R26, RZ, RZ, 0x1 ;  /* 0x00000001ff1a7424 */ /* 0x000fe200078e00ff */
[----:B-1----:R-:W-:Y:S01]  /*15d80*/  ISETP.GE.AND P0, PT, R19, UR4, PT ;  /* 0x0000000413007c0c */ /* 0x002fe2000bf06270 */
[----:B------:R-:W-:-:S12]  /*15d90*/  IMAD.MOV.U32 R24, RZ, RZ, RZ ;  /* 0x000000ffff187224 */ /* 0x000fd800078e00ff */
[----:B---3--:R-:W-:Y:S05]  /*15da0*/  @P0 BRA `(.L_x_1586) ;  /* 0x0000006c00200947 */ /* 0x008fea0003800000 */
[----:B------:R-:W3:Y:S01]  /*15db0*/  LDL R5, [R1+0x8] ;  /* 0x0000080001057983 */ /* 0x000ee20000100800 */
[C---:B--2---:R-:W-:Y:S01]  /*15dc0*/  IMAD.SHL.U32 R2, R0.reuse, 0x8, RZ ;  /* 0x0000000800027824 */ /* 0x044fe200078e00ff */
[----:B------:R-:W-:Y:S01]  /*15dd0*/  LOP3.LUT R6, R0, 0x7f, RZ, 0xc0, !PT ;  /* 0x0000007f00067812 */ /* 0x000fe200078ec0ff */
[----:B------:R-:W1:Y:S01]  /*15de0*/  S2UR UR5, SR_CgaCtaId ;  /* 0x00000000000579c3 */ /* 0x000e620000008800 */
[----:B------:R-:W-:Y:S01]  /*15df0*/  UMOV UR4, 0x400 ;  /* 0x0000040000047882 */ /* 0x000fe20000000000 */
[----:B------:R-:W-:Y:S01]  /*15e00*/  BSSY B8, `(.L_x_1586) ;  /* 0x00006c2000087945 */ /* 0x000fe20003800000 */
[----:B0-----:R-:W-:Y:S01]  /*15e10*/  LOP3.LUT R3, R2, 0x1f8, RZ, 0xc0, !PT ;  /* 0x000001f802037812 */ /* 0x001fe200078ec0ff */
[----:B------:R-:W-:Y:S01]  /*15e20*/  IMAD.SHL.U32 R31, R6, 0x8, RZ ;  /* 0x00000008061f7824 */ /* 0x000fe200078e00ff */
[----:B------:R-:W-:Y:S01]  /*15e30*/  LOP3.LUT R2, R2, 0x38, RZ, 0xc0, !PT ;  /* 0x0000003802027812 */ /* 0x000fe200078ec0ff */
[----:B------:R-:W-:Y:S01]  /*15e40*/  IMAD.MOV.U32 R27, RZ, RZ, 0x1 ;  /* 0x00000001ff1b7424 */ /* 0x000fe200078e00ff */
[----:B------:R-:W-:Y:S01]  /*15e50*/  LOP3.LUT R4, R3, 0x38, R0, 0x78, !PT ;  /* 0x0000003803047812 */ /* 0x000fe200078e7800 */
[----:B------:R-:W-:Y:S01]  /*15e60*/  IMAD.SHL.U32 R0, R0, 0x10, RZ ;  /* 0x0000001000007824 */ /* 0x000fe200078e00ff */
[----:B------:R-:W-:Y:S01]  /*15e70*/  SHF.R.U32.HI R3, RZ, 0x3, R6 ;  /* 0x00000003ff037819 */ /* 0x000fe20000011606 */
[----:B------:R-:W-:Y:S01]  /*15e80*/  IMAD.MOV.U32 R23, RZ, RZ, RZ ;  /* 0x000000ffff177224 */ /* 0x000fe200078e00ff */
[----:B------:R-:W-:Y:S01]  /*15e90*/  LOP3.LUT R31, R4, 0x200, R31, 0xf8, !PT ;  /* 0x00000200041f7812 */ /* 0x000fe200078ef81f */
[----:B------:R-:W-:Y:S01]  /*15ea0*/  IMAD.MOV.U32 R24, RZ, RZ, RZ ;  /* 0x000000ffff187224 */ /* 0x000fe200078e00ff */
[----:B------:R-:W-:Y:S01]  /*15eb0*/  LOP3.LUT R0, R3, 0x70, R0, 0xf8, !PT ;  /* 0x0000007003007812 */ /* 0x000fe200078ef800 */
[----:B------:R-:W-:Y:S01]  /*15ec0*/  IMAD.MOV.U32 R26, RZ, RZ, 0x1 ;  /* 0x00000001ff1a7424 */ /* 0x000fe200078e00ff */
[C---:B------:R-:W-:Y:S01]  /*15ed0*/  LOP3.LUT R3, R2.reuse, 0x80, RZ, 0xfc, !PT ;  /* 0x0000008002037812 */ /* 0x040fe200078efcff */
[----:B------:R-:W-:Y:S01]  /*15ee0*/  ULDC.64 UR38, c[0x0][0x198] ;  /* 0x0000660000267ab9 */ /* 0x000fe20000000a00 */
[----:B------:R-:W-:Y:S01]  /*15ef0*/  LOP3.LUT R0, R2, 0xc0, RZ, 0xfc, !PT ;  /* 0x000000c002007812 */ /* 0x000fe200078efcff */
[----:B------:R-:W-:Y:S01]  /*15f00*/  ULDC UR36, c[0x0][0xc] ;  /* 0x0000030000247ab9 */ /* 0x000fe20000000800 */
[----:B-1----:R-:W-:-:S06]  /*15f10*/  ULEA UR4, UR5, UR4, 0x18 ;  /* 0x0000000405047291 */ /* 0x002fcc000f8ec03f */
[----:B------:R-:W-:-:S04]  /*15f20*/  IMAD.U32 R22, RZ, RZ, UR4 ;  /* 0x00000004ff167e24 */ /* 0x000fc8000f8e00ff */
[----:B------:R-:W-:Y:S01]  /*15f30*/  IMAD R25, R31, 0x2, R22 ;  /* 0x000000021f197824 */ /* 0x000fe200078e0216 */
[----:B---3--:R-:W-:-:S05]  /*15f40*/  LOP3.LUT R4, R5, 0x2, RZ, 0xfc, !PT ;  /* 0x0000000205047812 */ /* 0x008fca00078efcff */
[----:B------:R0:W-:Y:S04]  /*15f50*/  STL [R1+0x60], R4 ;  /* 0x0000600401007387 */ /* 0x0001e80000100800 */
[----:B------:R1:W-:Y:S01]  /*15f60*/  STL [R1+0x40], RZ ;  /* 0x000040ff01007387 */ /* 0x0003e20000100800 */
[----:B0-----:R-:W-:-:S07]  /*15f70*/  LOP3.LUT R4, R2, 0x40, RZ, 0xfc, !PT ;  /* 0x0000004002047812 */ /* 0x001fce00078efcff */
.L_x_1693:
[----:B0-----:R-:W0:Y:S02]  /*15f80*/  LDC.64 R2, c[0x0][0xd88] ;  /* 0x00036200ff027b82 */ /* 0x001e240000000a00 */
[----:B0-----:R-:W-:-:S05]  /*15f90*/  IMAD.WIDE R2, R19, 0x4, R2 ;  /* 0x0000000413027825 */ /* 0x001fca00078e0202 */
[----:B--2---:R-:W2:Y:S01]  /*15fa0*/  LDG.E R35, desc[UR60][R2.64] ;  /* 0x0000003c02237981 */ /* 0x004ea2000c1e1900 */
[----:B------:R-:W-:Y:S05]  /*15fb0*/  YIELD ;  /* 0x0000000000007946 */ /* 0x000fea0003800000 */
[----:B------:R-:W-:Y:S01]  /*15fc0*/  ULDC.64 UR4, c[0x0][0xb20] ;  /* 0x0002c80000047ab9 */ /* 0x000fe20000000a00 */
[----:B------:R-:W-:Y:S01]  /*15fd0*/  ULDC.64 UR8, c[0x0][0xb10] ;  /* 0x0002c40000087ab9 */ /* 0x000fe20000000a00 */
[----:B------:R-:W-:Y:S01]  /*15fe0*/  ISETP.NE.U32.AND P0, PT, RZ, UR4, PT ;  /* 0x00000004ff007c0c */ /* 0x000fe2000bf05070 */
[----:B------:R-:W-:Y:S01]  /*15ff0*/  IMAD.MOV.U32 R33, RZ, RZ, RZ ;  /* 0x000000ffff217224 */ /* 0x000fe200078e00ff */
[----:B------:R-:W-:-:S02]  /*16000*/  ULDC.64 UR6, c[0x0][0xb08] ;  /* 0x0002c20000067ab9 */ /* 0x000fc40000000a00 */
[----:B------:R-:W-:Y:S02]  /*16010*/  ISETP.NE.AND.EX P0, PT, RZ, UR5, PT, P0 ;  /* 0x00000005ff007c0c */ /* 0x000fe4000bf05300 */
[----:B------:R-:W-:-:S04]  /*16020*/  ISETP.NE.U32.AND P2, PT, RZ, UR6, PT ;  /* 0x00000006ff007c0c */ /* 0x000fc8000bf45070 */
[----:B------:R-:W-:Y:S01]  /*16030*/  ISETP.NE.AND.EX P2, PT, RZ, UR7, PT, P2 ;  /* 0x00000007ff007c0c */ /* 0x000fe2000bf45320 */
[----:B------:R-:W-:Y:S01]  /*16040*/  IMAD.MOV.U32 R36, RZ, RZ, RZ ;  /* 0x000000ffff247224 */ /* 0x000fe200078e00ff */
[----:B--2---:R-:W-:-:S05]  /*16050*/  SHF.R.S32.HI R0, RZ, 0x1f, R35 ;  /* 0x0000001fff007819 */ /* 0x004fca0000011423 */
[C---:B------:R-:W-:Y:S01]  /*16060*/  @P0 LEA R2, P1, R35.reuse, UR4, 0x2 ;  /* 0x0000000423020c11 */ /* 0x040fe2000f8210ff */
[C---:B------:R-:W-:Y:S01]  /*16070*/  IMAD.SHL.U32 R29, R35.reuse, 0x4, RZ ;  /* 0x00000004231d7824 */ /* 0x040fe200078e00ff */
[C-C-:B------:R-:W-:Y:S01]  /*16080*/  SHF.L.U64.HI R30, R35.reuse, 0x2, R0.reuse ;  /* 0x00000002231e7819 */ /* 0x140fe20000010200 */
[----:B------:R0:W-:Y:S01]  /*16090*/  STL [R1+0x1c], R0 ;  /* 0x00001c0001007387 */ /* 0x0001e20000100800 */
[----:B------:R-:W-:Y:S01]  /*160a0*/  @P0 LEA.HI.X R3, R35, UR5, R0, 0x2, P1 ;  /* 0x0000000523030c11 */ /* 0x000fe200088f1400 */
[----:B------:R-:W-:Y:S01]  /*160b0*/  ULDC.64 UR4, c[0x0][0xaf8] ;  /* 0x0002be0000047ab9 */ /* 0x000fe20000000a00 */
[----:B------:R-:W-:-:S03]  /*160c0*/  ISETP.NE.U32.AND P1, PT, RZ, UR8, PT ;  /* 0x00000008ff007c0c */ /* 0x000fc6000bf25070 */
[----:B------:R2:W5:Y:S01]  /*160d0*/  @P0 LDG.E R33, desc[UR60][R2.64] ;  /* 0x0000003c02210981 */ /* 0x000562000c1e1900 */
[----:B------:R-:W-:Y:S02]  /*160e0*/  ISETP.NE.AND.EX P1, PT, RZ, UR9, PT, P1 ;  /* 0x00000009ff007c0c */ /* 0x000fe4000bf25310 */
[----:B------:R-:W-:Y:S01]  /*160f0*/  ISETP.NE.U32.AND P0, PT, RZ, UR4, PT ;  /* 0x00000004ff007c0c */ /* 0x000fe2000bf05070 */
[----:B0-----:R-:W-:Y:S01]  /*16100*/  IMAD.MOV.U32 R0, RZ, RZ, RZ ;  /* 0x000000ffff007224 */ /* 0x001fe200078e00ff */
[C---:B---3--:R-:W-:Y:S02]  /*16110*/  IADD3 R4, P4, R29.reuse, UR6, RZ ;  /* 0x000000061d047c10 */ /* 0x048fe4000ff9e0ff */
[----:B------:R-:W-:Y:S02]  /*16120*/  ISETP.NE.AND.EX P0, PT, RZ, UR5, PT, P0 ;  /* 0x00000005ff007c0c */ /* 0x000fe4000bf05300 */
[----:B------:R-:W-:Y:S02]  /*16130*/  IADD3.X R5, R30, UR7, RZ, P4, !PT ;  /* 0x000000071e057c10 */ /* 0x000fe4000a7fe4ff */
[----:B--2---:R-:W-:Y:S01]  /*16140*/  IADD3 R2, P3, R29, UR4, RZ ;  /* 0x000000041d027c10 */ /* 0x004fe2000ff7e0ff */
[----:B------:R-:W-:-:S02]  /*16150*/  ULDC UR4, c[0x0][0x288] ;  /* 0x0000a20000047ab9 */ /* 0x000fc40000000800 */
[----:B------:R-:W5:Y:S01]  /*16160*/  @P2 LDG.E R0, desc[UR60][R4.64] ;  /* 0x0000003c04002981 */ /* 0x000f62000c1e1900 */
[C---:B------:R-:W-:Y:S02]  /*16170*/  IADD3.X R3, R30.reuse, UR5, RZ, P3, !PT ;  /* 0x000000051e037c10 */ /* 0x040fe40009ffe4ff */
[----:B------:R-:W-:Y:S01]  /*16180*/  @P1 IADD3 R6, P3, R29, UR8, RZ ;  /* 0x000000081d061c10 */ /* 0x000fe2000ff7e0ff */
[----:B------:R-:W-:Y:S01]  /*16190*/  IMAD.U32 R8, RZ, RZ, UR4 ;  /* 0x00000004ff087e24 */ /* 0x000fe2000f8e00ff */
[----:B------:R-:W-:Y:S01]  /*161a0*/  ULDC.64 UR4, c[0x0][0x418] ;  /* 0x0001060000047ab9 */ /* 0x000fe20000000a00 */
[----:B------:R-:W5:Y:S01]  /*161b0*/  @P0 LDG.E R36, desc[UR60][R2.64] ;  /* 0x0000003c02240981 */ /* 0x000f62000c1e1900 */
        /* <DEDUP_REMOVED lines=12> */
[----:B------:R-:W-:Y:S06]  /*16280*/  @P1 BRA `(.L_x_1587) ;  /* 0x0000000000141947 */ /* 0x000fec0003800000 */
[----:B------:R-:W-:Y:S05]  /*16290*/  @!P0 BRA `(.L_x_1587) ;  /* 0x0000000000108947 */ /* 0x000fea0003800000 */
[----:B------:R-:W2:Y:S04]  /*162a0*/  LDG.E R7, desc[UR60][R2.64] ;  /* 0x0000003c02077981 */ /* 0x000ea8000c1e1900 */
[----:B------:R-:W2:Y:S02]  /*162b0*/  LDG.E R10, desc[UR60][R2.64+0x4] ;  /* 0x0000043c020a7981 */ /* 0x000ea4000c1e1900 */
[----:B--2---:R-:W-:-:S05]  /*162c0*/  IMAD.IADD R2, R10, 0x1, -R7 ;  /* 0x000000010a027824 */ /* 0x004fca00078e0a07 */
[----:B------:R0:W-:Y:S02]  /*162d0*/  STL [R1+0x14], R2 ;  /* 0x0000140201007387 */ /* 0x0001e40000100800 */
.L_x_1587:
        /* <DEDUP_REMOVED lines=14> */
.L_x_1588:
        /* <DEDUP_REMOVED lines=9> */
.L_x_1589:
        /* <DEDUP_REMOVED lines=24> */
[----:B------:R0:W2:Y:S02]  /*165d0*/  F2I.FTZ.U32.TRUNC.NTZ R3, R2 ;  /* 0x0000000200037305 */ /* 0x0000a4000021f000 */
[----:B0-----:R-:W-:-:S04]  /*165e0*/  LOP3.LUT R2, R9, R7, RZ, 0x3c, !PT ;  /* 0x0000000709027212 */ /* 0x001fc800078e3cff */
[----:B------:R-:W-:Y:S01]  /*165f0*/  ISETP.GE.AND P4, PT, R2, RZ, PT ;  /* 0x000000ff0200720c */ /* 0x000fe20003f86270 */
[----:B--2---:R-:W-:-:S04]  /*16600*/  IMAD.MOV R2, RZ, RZ, -R3 ;  /* 0x000000ffff027224 */ /* 0x004fc800078e0a03 */
        /* <DEDUP_REMOVED lines=17> */
.L_x_1591:
[----:B------:R-:W-:Y:S05]  /*16720*/  BSYNC B0 ;  /* 0x0000000000007941 */ /* 0x000fea0003800000 */
.L_x_1590:
        /* <DEDUP_REMOVED lines=24> */
[----:B------:R0:W2:Y:S02]  /*168b0*/  SHFL.IDX PT, R14, R7, RZ, 0x1f ;  /* 0x00001fff070e7589 */ /* 0x0000a400000e0000 */
.L_x_1790:
[----:B--2---:R-:W-:Y:S02]  /*168c0*/  ISETP.NE.AND P0, PT, R14, RZ, PT ;  /* 0x000000ff0e00720c */ /* 0x004fe40003f05270 */
[----:B------:R-:W-:-:S11]  /*168d0*/  PLOP3.LUT P6, PT, PT, PT, PT, 0x8, 0x0 ;  /* 0x000000000000781c */ /* 0x000fd60003fce170 */
[----:B------:R-:W-:Y:S05]  /*168e0*/  @P0 BRA `(.L_x_1595) ;  /* 0x00000000000c0947 */ /* 0x000fea0003800000 */
[----:B------:R-:W-:-:S03]  /*168f0*/  UMOV UR4, 0xffffffff ;  /* 0xffffffff00047882 */ /* 0x000fc60000000000 */
[----:B------:R-:W-:Y:S05]  /*16900*/  BRA.DIV UR4, `(.L_x_1596) ;  /* 0x0000007e04a07947 */ /* 0x000fea000b800000 */
[----:B------:R-:W-:-:S13]  /*16910*/  ELECT P6, URZ, PT ;  /* 0x00000000003f782f */ /* 0x000fda00038c0000 */
.L_x_1595:
        /* <DEDUP_REMOVED lines=9> */
.L_x_1793:
[----:B------:R-:W-:Y:S05]  /*169b0*/  BSYNC B1 ;  /* 0x0000000000017941 */ /* 0x000fea0003800000 */
.L_x_1597:
[----:B------:R-:W-:Y:S04]  /*169c0*/  BSSY B1, `(.L_x_1599) ;  /* 0x000007b000017945 */ /* 0x000fe80003800000 */
[----:B------:R-:W-:Y:S05]  /*169d0*/  @!P6 BRA `(.L_x_1600) ;  /* 0x0000000400e4e947 */ /* 0x000fea0003800000 */
[----:B0-----:R-:W-:Y:S01]  /*169e0*/  IMAD R7, R23, 0x8, R22 ;  /* 0x0000000817077824 */ /* 0x001fe200078e0216 */
[----:B------:R-:W-:Y:S01]  /*169f0*/  SHF.L.U32 R8, R27, 0x1f, RZ ;  /* 0x0000001f1b087819 */ /* 0x000fe200000006ff */
[----:B------:R-:W0:Y:S01]  /*16a00*/  S2R R9, SR_TID.X ;  /* 0x0000000000097919 */ /* 0x000e220000002100 */
[----:B------:R-:W-:Y:S02]  /*16a10*/  BSSY B2, `(.L_x_1601) ;  /* 0x0000005000027945 */ /* 0x000fe40003800000 */
[----:B------:R-:W2:Y:S01]  /*16a20*/  SYNCS.PHASECHK.TRANS64.TRYWAIT P0, [R7+URZ+0x324a0], R8 ;  /* 0x0324a008070075a7 */ /* 0x000ea2000800017f */
[----:B0-----:R-:W-:-:S04]  /*16a30*/  LOP3.LUT R9, R9, 0x7f, RZ, 0xc0, !PT ;  /* 0x0000007f09097812 */ /* 0x001fc800078ec0ff */
[----:B------:R-:W-:Y:S01]  /*16a40*/  ISETP.NE.AND P2, PT, R9, RZ, PT ;  /* 0x000000ff0900720c */ /* 0x000fe20003f45270 */
[----:B--2---:R-:W-:-:S12]  /*16a50*/  @!P0 BRA `(.L_x_1602) ;  /* 0x0000007c00808947 */ /* 0x004fd80003800000 */
.L_x_1794:
[----:B------:R-:W-:Y:S05]  /*16a60*/  BSYNC B2 ;  /* 0x0000000000027941 */ /* 0x000fea0003800000 */
.L_x_1601:
[----:B------:R-:W-:Y:S04]  /*16a70*/  BSSY B2, `(.L_x_1603) ;  /* 0x0000009000027945 */ /* 0x000fe80003800000 */
[----:B------:R-:W-:Y:S05]  /*16a80*/  @P2 BRA `(.L_x_1604) ;  /* 0x00000000001c2947 */ /* 0x000fea0003800000 */
[----:B------:R-:W2:Y:S01]  /*16a90*/  S2R R10, SR_TID.X ;  /* 0x00000000000a7919 */ /* 0x000ea20000002100 */
[----:B------:R-:W-:-:S04]  /*16aa0*/  IMAD.MOV.U32 R9, RZ, RZ, 0x3000 ;  /* 0x00003000ff097424 */ /* 0x000fc800078e00ff */
[----:B------:R3:W-:Y:S01]  /*16ab0*/  SYNCS.ARRIVE.TRANS64 RZ, [R7+URZ+0x32490], R9 ;  /* 0x0324900907ff79a7 */ /* 0x0007e2000800003f */
[----:B--2---:R-:W-:-:S04]  /*16ac0*/  LOP3.LUT R10, R10, 0x1f, RZ, 0xc0, !PT ;  /* 0x0000001f0a0a7812 */ /* 0x004fc800078ec0ff */
[----:B------:R-:W-:-:S13]  /*16ad0*/  ISETP.NE.AND P0, PT, R10, RZ, PT ;  /* 0x000000ff0a00720c */ /* 0x000fda0003f05270 */
[----:B---3--:R-:W-:Y:S05]  /*16ae0*/  @!P0 BRA `(.L_x_1604) ;  /* 0x0000000000048947 */ /* 0x008fea0003800000 */
[----:B------:R-:W-:Y:S01]  /*16af0*/  BPT.TRAP 0x1 ;  /* 0x000000040000795c */ /* 0x000fe20000300000 */
.L_x_1604:
[----:B------:R-:W-:Y:S05]  /*16b00*/  BSYNC B2 ;  /* 0x0000000000027941 */ /* 0x000fea0003800000 */
.L_x_1603:
        /* <DEDUP_REMOVED lines=12> */
.L_x_1605:
        /* <DEDUP_REMOVED lines=9> */
[----:B--2---:R-:W-:Y:S05]  /*16c60*/  @P0 BRA.U.ANY `(.L_x_1605) ;  /* 0xfffffffd00d80947 */ /* 0x004fea000393ffff */
[----:B------:R-:W2:Y:S01]  /*16c70*/  SYNCS.PHASECHK.TRANS64.TRYWAIT P0, [R7+URZ+0x324c0], R8 ;  /* 0x0324c008070075a7 */ /* 0x000ea2000800017f */
[----:B------:R-:W-:Y:S04]  /*16c80*/  BSSY B2, `(.L_x_1606) ;  /* 0x0000002000027945 */ /* 0x000fe80003800000 */
[----:B--2---:R-:W-:Y:S05]  /*16c90*/  @!P0 BRA `(.L_x_1607) ;  /* 0x0000007c00048947 */ /* 0x004fea0003800000 */
.L_x_1795:
[----:B------:R-:W-:Y:S05]  /*16ca0*/  BSYNC B2 ;  /* 0x0000000000027941 */ /* 0x000fea0003800000 */
.L_x_1606:
[----:B------:R-:W-:Y:S01]  /*16cb0*/  BSSY B2, `(.L_x_1608) ;  /* 0x000000b000027945 */ /* 0x000fe20003800000 */
[----:B------:R-:W-:Y:S02]  /*16cc0*/  IMAD.MOV.U32 R12, RZ, RZ, 0x0 ;  /* 0x00000000ff0c7424 */ /* 0x000fe400078e00ff */
[----:B------:R-:W-:Y:S01]  /*16cd0*/  IMAD.MOV.U32 R13, RZ, RZ, 0x12f00000 ;  /* 0x12f00000ff0d7424 */ /* 0x000fe200078e00ff */
[----:B------:R-:W-:Y:S06]  /*16ce0*/  @P2 BRA `(.L_x_1609) ;  /* 0x00000000001c2947 */ /* 0x000fec0003800000 */
[----:B------:R-:W3:Y:S01]  /*16cf0*/  S2R R10, SR_TID.X ;  /* 0x00000000000a7919 */ /* 0x000ee20000002100 */
[----:B0-2---:R-:W-:-:S04]  /*16d00*/  IMAD.MOV.U32 R8, RZ, RZ, 0xc000 ;  /* 0x0000c000ff087424 */ /* 0x005fc800078e00ff */
[----:B------:R4:W-:Y:S01]  /*16d10*/  SYNCS.ARRIVE.TRANS64 RZ, [R7+URZ+0x324b0], R8 ;  /* 0x0324b00807ff79a7 */ /* 0x0009e2000800003f */
[----:B---3--:R-:W-:-:S04]  /*16d20*/  LOP3.LUT R10, R10, 0x1f, RZ, 0xc0, !PT ;  /* 0x0000001f0a0a7812 */ /* 0x008fc800078ec0ff */
[----:B------:R-:W-:-:S13]  /*16d30*/  ISETP.NE.AND P0, PT, R10, RZ, PT ;  /* 0x000000ff0a00720c */ /* 0x000fda0003f05270 */
[----:B----4-:R-:W-:Y:S05]  /*16d40*/  @!P0 BRA `(.L_x_1609) ;  /* 0x0000000000048947 */ /* 0x010fea0003800000 */
[----:B------:R-:W-:Y:S01]  /*16d50*/  BPT.TRAP 0x1 ;  /* 0x000000040000795c */ /* 0x000fe20000300000 */
.L_x_1609:
[----:B------:R-:W-:Y:S05]  /*16d60*/  BSYNC B2 ;  /* 0x0000000000027941 */ /* 0x000fea0003800000 */
.L_x_1608:
[----:B------:R-:W-:Y:S01]  /*16d70*/  R2UR UR10, R14 ;  /* 0x000000000e0a72ca */ /* 0x000fe200000e0000 */
[----:B0-2---:R-:W-:Y:S01]  /*16d80*/  IMAD R8, R23, 0xc000, R22 ;  /* 0x0000c00017087824 */ /* 0x005fe200078e0216 */
[----:B------:R-:W-:Y:S01]  /*16d90*/  R2UR UR6, R12 ;  /* 0x000000000c0672ca */ /* 0x000fe200000e0000 */
[----:B------:R-:W-:Y:S01]  /*16da0*/  UIADD3 UR4, UP0, UR38, 0x670, URZ ;  /* 0x0000067026047890 */ /* 0x000fe2000ff1e03f */
[----:B------:R-:W-:Y:S01]  /*16db0*/  R2UR UR7, R13 ;  /* 0x000000000d0772ca */ /* 0x000fe200000e0000 */
[----:B------:R-:W-:Y:S01]  /*16dc0*/  VIADD R7, R7, 0x324b0 ;  /* 0x000324b007077836 */ /* 0x000fe20000000000 */
[----:B------:R-:W-:Y:S01]  /*16dd0*/  PLOP3.LUT P0, PT, PT, PT, PT, 0x80, 0x0 ;  /* 0x000000000000781c */ /* 0x000fe20003f0f070 */
[----:B------:R-:W-:Y:S01]  /*16de0*/  VIADD R10, R8, 0x400 ;  /* 0x00000400080a7836 */ /* 0x000fe20000000000 */
[----:B------:R-:W-:-:S12]  /*16df0*/  UIADD3.X UR5, URZ, UR39, URZ, UP0, !UPT ;  /* 0x000000273f057290 */ /* 0x000fd800087fe43f */
.L_x_1610:
        /* <DEDUP_REMOVED lines=15> */
.L_x_1611:
        /* <DEDUP_REMOVED lines=15> */
.L_x_1612:
        /* <DEDUP_REMOVED lines=15> */
.L_x_1613:
        /* <DEDUP_REMOVED lines=10> */
.L_x_1600:
[----:B------:R-:W-:Y:S05]  /*17170*/  BSYNC B1 ;  /* 0x0000000000017941 */ /* 0x000fea0003800000 */
.L_x_1599:
[----:B------:R-:W-:Y:S01]  /*17180*/  IADD3 R9, R6, -0x2, RZ ;  /* 0xfffffffe06097810 */ /* 0x000fe20007ffe0ff */
[----:B------:R-:W-:Y:S01]  /*17190*/  VIADD R23, R23, 0x1 ;  /* 0x0000000117177836 */ /* 0x000fe20000000000 */
[----:B------:R-:W-:Y:S02]  /*171a0*/  PLOP3.LUT P0, PT, PT, PT, PT, 0x8, 0x0 ;  /* 0x000000000000781c */ /* 0x000fe40003f0e170 */
[----:B------:R-:W-:Y:S02]  /*171b0*/  ISETP.GE.AND P3, PT, R9, R3, PT ;  /* 0x000000030900720c */ /* 0x000fe40003f66270 */
[----:B------:R-:W-:-:S04]  /*171c0*/  ISETP.NE.AND P2, PT, R23, 0x2, PT ;  /* 0x000000021700780c */ /* 0x000fc80003f45270 */
[----:B------:R-:W-:Y:S02]  /*171d0*/  SEL R6, RZ, 0x1, P2 ;  /* 0x00000001ff067807 */ /* 0x000fe40001000000 */
[----:B------:R-:W-:Y:S02]  /*171e0*/  SEL R23, R23, RZ, P2 ;  /* 0x000000ff17177207 */ /* 0x000fe40001000000 */
[----:B------:R-:W-:-:S03]  /*171f0*/  LOP3.LUT R27, R27, R6, RZ, 0x3c, !PT ;  /* 0x000000061b1b7212 */ /* 0x000fc600078e3cff */
[----:B------:R-:W-:Y:S05]  /*17200*/  @!P3 BRA `(.L_x_1593) ;  /* 0x000000080010b947 */ /* 0x000fea0003800000 */
.L_x_1629:
[----:B------:R-:W-:Y:S05]  /*17210*/  YIELD ;  /* 0x0000000000007946 */ /* 0x000fea0003800000 */
[----:B------:R-:W-:Y:S04]  /*17220*/  BSSY B1, `(.L_x_1614) ;  /* 0x000007a000017945 */ /* 0x000fe80003800000 */
[----:B------:R-:W-:Y:S05]  /*17230*/  @!P6 BRA `(.L_x_1615) ;  /* 0x0000000400e0e947 */ /* 0x000fea0003800000 */
[----:B------:R-:W-:Y:S01]  /*17240*/  IMAD R6, R23, 0x8, R22 ;  /* 0x0000000817067824 */ /* 0x000fe200078e0216 */
[----:B0-----:R-:W-:Y:S01]  /*17250*/  SHF.L.U32 R7, R27, 0x1f, RZ ;  /* 0x0000001f1b077819 */ /* 0x001fe200000006ff */
[----:B------:R-:W0:Y:S01]  /*17260*/  S2R R8, SR_TID.X ;  /* 0x0000000000087919 */ /* 0x000e220000002100 */
[----:B------:R-:W-:Y:S02]  /*17270*/  BSSY B2, `(.L_x_1616) ;  /* 0x0000005000027945 */ /* 0x000fe40003800000 */
[----:B------:R-:W2:Y:S01]  /*17280*/  SYNCS.PHASECHK.TRANS64.TRYWAIT P2, [R6+URZ+0x324a0], R7 ;  /* 0x0324a007060075a7 */ /* 0x000ea2000804017f */
[----:B0-----:R-:W-:-:S04]  /*17290*/  LOP3.LUT R8, R8, 0x7f, RZ, 0xc0, !PT ;  /* 0x0000007f08087812 */ /* 0x001fc800078ec0ff */
[----:B------:R-:W-:Y:S01]  /*172a0*/  ISETP.NE.AND P3, PT, R8, RZ, PT ;  /* 0x000000ff0800720c */ /* 0x000fe20003f65270 */
[----:B--2---:R-:W-:-:S12]  /*172b0*/  @!P2 BRA `(.L_x_1617) ;  /* 0x000000740090a947 */ /* 0x004fd80003800000 */
.L_x_1796:
[----:B------:R-:W-:Y:S05]  /*172c0*/  BSYNC B2 ;  /* 0x0000000000027941 */ /* 0x000fea0003800000 */
.L_x_1616:
        /* <DEDUP_REMOVED lines=9> */
.L_x_1619:
[----:B------:R-:W-:Y:S05]  /*17360*/  BSYNC B2 ;  /* 0x0000000000027941 */ /* 0x000fea0003800000 */
.L_x_1618:
        /* <DEDUP_REMOVED lines=11> */
.L_x_1620:
        /* <DEDUP_REMOVED lines=13> */
.L_x_1797:
[----:B------:R-:W-:Y:S05]  /*174f0*/  BSYNC B2 ;  /* 0x0000000000027941 */ /* 0x000fea0003800000 */
.L_x_1621:
        /* <DEDUP_REMOVED lines=11> */
.L_x_1624:
[----:B------:R-:W-:Y:S05]  /*175b0*/  BSYNC B2 ;  /* 0x0000000000027941 */ /* 0x000fea0003800000 */
.L_x_1623:
        /* <DEDUP_REMOVED lines=9> */
.L_x_1625:
        /* <DEDUP_REMOVED lines=15> */
.L_x_1626:
        /* <DEDUP_REMOVED lines=15> */
.L_x_1627:
        /* <DEDUP_REMOVED lines=15> */
.L_x_1628:
        /* <DEDUP_REMOVED lines=10> */
.L_x_1615:
[----:B------:R-:W-:Y:S05]  /*179c0*/  BSYNC B1 ;  /* 0x0000000000017941 */ /* 0x000fea0003800000 */
.L_x_1614:
        /* <DEDUP_REMOVED lines=8> */
.L_x_1593:
[----:B------:R-:W-:Y:S05]  /*17a50*/  BSYNC B0 ;  /* 0x0000000000007941 */ /* 0x000fea0003800000 */
.L_x_1592:
[----:B------:R-:W-:Y:S05]  /*17a60*/  @!P0 WARPSYNC.ALL ;  /* 0x0000000000008948 */ /* 0x000fea0003800000 */
[----:B------:R-:W-:Y:S01]  /*17a70*/  @!P0 BAR.SYNC.DEFER_BLOCKING 0xc, 0x180 ;  /* 0x0306000000008b1d */ /* 0x000fe20000010000 */
[----:B------:R-:W-:-:S05]  /*17a80*/  IMAD.MOV.U32 R0, RZ, RZ, RZ ;  /* 0x000000ffff007224 */ /* 0x000fca00078e00ff */
[----:B------:R-:W-:Y:S04]  /*17a90*/  BSSY B0, `(.L_x_1630) ;  /* 0x000001e000007945 */ /* 0x000fe80003800000 */
[----:B------:R-:W-:Y:S05]  /*17aa0*/  @!P1 BRA `(.L_x_1631) ;  /* 0x0000000000709947 */ /* 0x000fea0003800000 */
[----:B------:R-:W-:-:S13]  /*17ab0*/  ISETP.NE.AND P0, PT, R5, RZ, PT ;  /* 0x000000ff0500720c */ /* 0x000fda0003f05270 */
[----:B------:R-:W2:Y:S02]  /*17ac0*/  @!P0 LDC R5, c[0x0][0xae8] ;  /* 0x0002ba00ff058b82 */ /* 0x000ea40000000800 */
[-C--:B--2---:R-:W-:Y:S02]  /*17ad0*/  IABS R0, R5.reuse ;  /* 0x0000000500007213 */ /* 0x084fe40000000000 */
[----:B0-----:R-:W-:Y:S02]  /*17ae0*/  IABS R7, R5 ;  /* 0x0000000500077213 */ /* 0x001fe40000000000 */
[----:B------:R-:W0:Y:S03]  /*17af0*/  I2F.RP R2, R0 ;  /* 0x0000000000027306 */ /* 0x000e260000209400 */
[----:B------:R-:W-:-:S05]  /*17b00*/  IMAD.MOV R7, RZ, RZ, -R7 ;  /* 0x000000ffff077224 */ /* 0x000fca00078e0a07 */
[----:B0-----:R-:W0:Y:S02]  /*17b10*/  MUFU.RCP R2, R2 ;  /* 0x0000000200027308 */ /* 0x001e240000001000 */
[----:B0-----:R-:W-:-:S06]  /*17b20*/  VIADD R2, R2, 0xffffffe ;  /* 0x0ffffffe02027836 */ /* 0x001fcc0000000000 */
[----:B------:R-:W0:Y:S02]  /*17b30*/  F2I.FTZ.U32.TRUNC.NTZ R3, R2 ;  /* 0x0000000200037305 */ /* 0x000e24000021f000 */
        /* <DEDUP_REMOVED lines=19> */
.L_x_1631:
[----:B------:R-:W-:Y:S05]  /*17c70*/  BSYNC B0 ;  /* 0x0000000000007941 */ /* 0x000fea0003800000 */
.L_x_1630:
[-C--:B------:R-:W-:Y:S01]  /*17c80*/  IMAD R32, R32, R0.reuse, RZ ;  /* 0x0000000020207224 */ /* 0x080fe200078e02ff */
[----:B------:R-:W-:Y:S04]  /*17c90*/  BSSY B7, `(.L_x_1632) ;  /* 0x0000415000077945 */ /* 0x000fe80003800000 */
[----:B------:R-:W-:-:S04]  /*17ca0*/  VIADDMNMX R2, R32, R0, R4, PT ;  /* 0x0000000020027246 */ /* 0x000fc80003800104 */
[----:B------:R-:W-:Y:S01]  /*17cb0*/  ISETP.GT.AND P0, PT, R2, R32, PT ;  /* 0x000000200200720c */ /* 0x000fe20003f04270 */
[----:B------:R2:W-:-:S12]  /*17cc0*/  STL [R1+0x44], R2 ;  /* 0x0000440201007387 */ /* 0x0005d80000100800 */
[----:B--2---:R-:W-:Y:S05]  /*17cd0*/  @P0 BRA `(.L_x_1633) ;  /* 0x0000000000440947 */ /* 0x004fea0003800000 */
[----:B------:R-:W2:Y:S02]  /*17ce0*/  S2R R2, SR_TID.X ;  /* 0x0000000000027919 */ /* 0x000ea40000002100 */
        /* <DEDUP_REMOVED lines=12> */
[----:B0-----:R-:W0:Y:S01]  /*17db0*/  POPC R7, R4 ;  /* 0x0000000400077309 */ /* 0x001e220000000000 */
[----:B--2---:R-:W0:Y:S02]  /*17dc0*/  SHFL.IDX PT, R0, R3, R0, 0x1f ;  /* 0x00001f0003007589 */ /* 0x004e2400000e0000 */
[----:B0-----:R-:W-:Y:S01]  /*17dd0*/  IADD3 R16, R0, UR36, R7 ;  /* 0x0000002400107c10 */ /* 0x001fe2000fffe007 */
[----:B------:R-:W-:Y:S06]  /*17de0*/  BRA `(.L_x_1634) ;  /* 0x0000003c00fc7947 */ /* 0x000fec0003800000 */
.L_x_1633:
        /* <DEDUP_REMOVED lines=9> */
[----:B------:R-:W2:Y:S01]  /*17e80*/  LDC.64 R2, c[0x4][R2] ;  /* 0x0100000002027b82 */ /* 0x000ea20000000a00 */
[----:B------:R-:W-:Y:S02]  /*17e90*/  IMAD.U32 R5, RZ, RZ, UR7 ;  /* 0x00000007ff057e24 */ /* 0x000fe4000f8e00ff */
[----:B------:R-:W-:Y:S02]  /*17ea0*/  IMAD.U32 R6, RZ, RZ, UR8 ;  /* 0x00000008ff067e24 */ /* 0x000fe4000f8e00ff */
[----:B0-----:R-:W-:-:S02]  /*17eb0*/  IMAD.U32 R7, RZ, RZ, UR9 ;  /* 0x00000009ff077e24 */ /* 0x001fc4000f8e00ff */
[----:B------:R-:W-:Y:S02]  /*17ec0*/  IMAD.U32 R10, RZ, RZ, UR4 ;  /* 0x00000004ff0a7e24 */ /* 0x000fe4000f8e00ff */
[----:B------:R-:W-:Y:S02]  /*17ed0*/  IMAD.U32 R11, RZ, RZ, UR5 ;  /* 0x00000005ff0b7e24 */ /* 0x000fe4000f8e00ff */
[----:B------:R-:W-:Y:S02]  /*17ee0*/  IMAD.MOV.U32 R8, RZ, RZ, 0x70 ;  /* 0x00000070ff087424 */ /* 0x000fe400078e00ff */
[----:B------:R-:W-:Y:S02]  /*17ef0*/  IMAD.MOV.U32 R12, RZ, RZ, 0x1 ;  /* 0x00000001ff0c7424 */ /* 0x000fe400078e00ff */
[----:B------:R-:W-:-:S07]  /*17f00*/  IMAD.MOV.U32 R13, RZ, RZ, RZ ;  /* 0x000000ffff0d7224 */ /* 0x000fce00078e00ff */
[----:B------:R-:W-:-:S07]  /*17f10*/  LEPC R20, `(.L_x_1636) ;  /* 0x000000001014794e */ /* 0x000fce0000000000 */
[----:B-12---:R-:W-:Y:S05]  /*17f20*/  CALL.ABS.NOINC R2 ;  /* 0x0000000002007343 */ /* 0x006fea0003c00000 */
.L_x_1636:
[----:B------:R-:W-:Y:S05]  /*17f30*/  BSYNC B6 ;  /* 0x0000000000067941 */ /* 0x000fea0003800000 */
.L_x_1635:
        /* <DEDUP_REMOVED lines=8> */
[----:B------:R2:W3:Y:S01]  /*17fc0*/  LDC.64 R2, c[0x4][R34] ;  /* 0x0100000022027b82 */ /* 0x0004e20000000a00 */
[----:B------:R-:W-:Y:S02]  /*17fd0*/  IMAD.U32 R4, RZ, RZ, UR6 ;  /* 0x00000006ff047e24 */ /* 0x000fe4000f8e00ff */
[----:B------:R-:W-:Y:S02]  /*17fe0*/  IMAD.U32 R5, RZ, RZ, UR7 ;  /* 0x00000007ff057e24 */ /* 0x000fe4000f8e00ff */
[----:B------:R-:W-:Y:S02]  /*17ff0*/  IMAD.U32 R6, RZ, RZ, UR8 ;  /* 0x00000008ff067e24 */ /* 0x000fe4000f8e00ff */
[----:B0-----:R-:W-:-:S02]  /*18000*/  IMAD.U32 R7, RZ, RZ, UR9 ;  /* 0x00000009ff077e24 */ /* 0x001fc4000f8e00ff */
[----:B------:R-:W-:Y:S02]  /*18010*/  IMAD.U32 R10, RZ, RZ, UR4 ;  /* 0x00000004ff0a7e24 */ /* 0x000fe4000f8e00ff */
[----:B------:R-:W-:Y:S02]  /*18020*/  IMAD.U32 R11, RZ, RZ, UR5 ;  /* 0x00000005ff0b7e24 */ /* 0x000fe4000f8e00ff */
[----:B------:R-:W-:Y:S02]  /*18030*/  IMAD.MOV.U32 R8, RZ, RZ, 0x70 ;  /* 0x00000070ff087424 */ /* 0x000fe400078e00ff */
[----:B------:R-:W-:Y:S02]  /*18040*/  IMAD.MOV.U32 R12, RZ, RZ, 0x1 ;  /* 0x00000001ff0c7424 */ /* 0x000fe400078e00ff */
[----:B--2---:R-:W-:-:S07]  /*18050*/  IMAD.MOV.U32 R13, RZ, RZ, RZ ;  /* 0x000000ffff0d7224 */ /* 0x004fce00078e00ff */
[----:B------:R-:W-:-:S07]  /*18060*/  LEPC R20, `(.L_x_1639) ;  /* 0x000000001014794e */ /* 0x000fce0000000000 */
[----:B-1-3--:R-:W-:Y:S05]  /*18070*/  CALL.ABS.NOINC R2 ;  /* 0x0000000002007343 */ /* 0x00afea0003c00000 */
.L_x_1639:
        /* <DEDUP_REMOVED lines=15> */
.L_x_1638:
[----:B------:R-:W-:Y:S05]  /*18170*/  BSYNC B6 ;  /* 0x0000000000067941 */ /* 0x000fea0003800000 */
.L_x_1637:
[----:B------:R-:W2:Y:S01]  /*18180*/  LDL R34, [R1+0x44] ;  /* 0x0000440001227983 */ /* 0x000ea20000100800 */
[----:B------:R-:W-:Y:S01]  /*18190*/  ULDC.64 UR4, c[0x0][0xaf0] ;  /* 0x0002bc0000047ab9 */ /* 0x000fe20000000a00 */
[----:B------:R-:W3:Y:S02]  /*181a0*/  LDC R9, c[0x0][0x430] ;  /* 0x00010c00ff097b82 */ /* 0x000ee40000000800 */
[----:B------:R-:W4:Y:S04]  /*181b0*/  LDL R10, [R1+0x60] ;  /* 0x00006000010a7983 */ /* 0x000f280000100800 */
[----:B------:R-:W4:Y:S04]  /*181c0*/  LDL.LU R21, [R1] ;  /* 0x0000000001157983 */ /* 0x000f280000300800 */
[----:B------:R-:W4:Y:S01]  /*181d0*/  LDL R20, [R1+0x10] ;  /* 0x0000100001147983 */ /* 0x000f220000100800 */
[----:B------:R-:W-:Y:S01]  /*181e0*/  ISETP.NE.U32.AND P0, PT, RZ, UR4, PT ;  /* 0x00000004ff007c0c */ /* 0x000fe2000bf05070 */
[----:B------:R-:W0:Y:S03]  /*181f0*/  S2R R0, SR_TID.X ;  /* 0x0000000000007919 */ /* 0x000e260000002100 */
[----:B------:R-:W-:-:S13]  /*18200*/  ISETP.NE.AND.EX P0, PT, RZ, UR5, PT, P0 ;  /* 0x00000005ff007c0c */ /* 0x000fda000bf05300 */
[----:B------:R-:W-:Y:S01]  /*18210*/  @P0 IADD3 R2, P1, R29, UR4, RZ ;  /* 0x000000041d020c10 */ /* 0x000fe2000ff3e0ff */
[----:B------:R-:W1:Y:S01]  /*18220*/  S2R R11, SR_TID.X ;  /* 0x00000000000b7919 */ /* 0x000e620000002100 */
[----:B------:R-:W-:Y:S01]  /*18230*/  IMAD.MOV.U32 R37, RZ, RZ, RZ ;  /* 0x000000ffff257224 */ /* 0x000fe200078e00ff */
[----:B------:R-:W-:Y:S01]  /*18240*/  ULDC UR4, c[0x0][0x320] ;  /* 0x0000c80000047ab9 */ /* 0x000fe20000000800 */
[----:B------:R-:W-:-:S05]  /*18250*/  @P0 IADD3.X R3, R30, UR5, RZ, P1, !PT ;  /* 0x000000051e030c10 */ /* 0x000fca0008ffe4ff */
[----:B------:R4:W4:Y:S01]  /*18260*/  @P0 LDG.E R28, desc[UR60][R2.64] ;  /* 0x0000003c021c0981 */ /* 0x000922000c1e1900 */
[----:B0-----:R-:W-:-:S04]  /*18270*/  LOP3.LUT R0, R0, 0x7f, RZ, 0xc0, !PT ;  /* 0x0000007f00007812 */ /* 0x001fc800078ec0ff */
[----:B------:R-:W-:Y:S02]  /*18280*/  SHF.R.U32.HI R0, RZ, 0x3, R0 ;  /* 0x00000003ff007819 */ /* 0x000fe40000011600 */
[----:B---3--:R-:W-:Y:S01]  /*18290*/  ISETP.NE.AND P1, PT, R9, 0x1, PT ;  /* 0x000000010900780c */ /* 0x008fe20003f25270 */
[----:B-1----:R-:W-:-:S12]  /*182a0*/  IMAD.SHL.U32 R11, R11, 0x10, RZ ;  /* 0x000000100b0b7824 */ /* 0x002fd800078e00ff */
[----:B------:R-:W0:Y:S01]  /*182b0*/  @P1 LDC R5, c[0x0][0x434] ;  /* 0x00010d00ff051b82 */ /* 0x000e220000000800 */
[----:B------:R-:W-:-:S07]  /*182c0*/  LOP3.LUT R11, R0, 0x70, R11, 0xf8, !PT ;  /* 0x00000070000b7812 */ /* 0x000fce00078ef80b */
[----:B------:R-:W1:Y:S01]  /*182d0*/  @P1 LDC R4, c[0x0][0x438] ;  /* 0x00010e00ff041b82 */ /* 0x000e620000000800 */
[----:B------:R-:W-:Y:S01]  /*182e0*/  UMOV UR5, 0xffffffff ;  /* 0xffffffff00057882 */ /* 0x000fe20000000000 */
[----:B--2---:R-:W-:-:S04]  /*182f0*/  VIADD R0, R34, 0xffffffff ;  /* 0xffffffff22007836 */ /* 0x004fc80000000000 */
[----:B------:R-:W-:-:S05]  /*18300*/  IMAD R6, R0, 0x60, R11 ;  /* 0x0000006000067824 */ /* 0x000fca00078e020b */
[----:B----4-:R-:W-:-:S04]  /*18310*/  ISETP.GE.AND P0, PT, R6, R20, PT ;  /* 0x000000140600720c */ /* 0x010fc80003f06270 */
[----:B------:R-:W-:Y:S01]  /*18320*/  ISETP.GT.U32.OR P0, PT, R11, 0x5f, P0 ;  /* 0x0000005f0b00780c */ /* 0x000fe20000704470 */
[----:B------:R-:W-:-:S12]  /*18330*/  IMAD.IADD R6, R6, 0x1, R33 ;  /* 0x0000000106067824 */ /* 0x000fd800078e0221 */
[----:B------:R-:W2:Y:S01]  /*18340*/  @!P0 LDC.64 R2, c[0x0][0x428] ;  /* 0x00010a00ff028b82 */ /* 0x000ea20000000a00 */
[----:B0-----:R-:W-:-:S04]  /*18350*/  @P1 IMAD.HI.U32 R5, R6, R5, RZ ;  /* 0x0000000506051227 */ /* 0x001fc800078e00ff */
[----:B------:R-:W-:Y:S01]  /*18360*/  IMAD.MOV.U32 R7, RZ, RZ, R6 ;  /* 0x000000ffff077224 */ /* 0x000fe200078e0006 */
[----:B-1----:R-:W-:Y:S02]  /*18370*/  @P1 SHF.R.U32.HI R7, RZ, R4, R5 ;  /* 0x00000004ff071219 */ /* 0x002fe40000011605 */
[----:B------:R-:W-:-:S03]  /*18380*/  SHF.R.S32.HI R34, RZ, 0x1f, R28 ;  /* 0x0000001fff227819 */ /* 0x000fc6000001141c */
[--C-:B------:R-:W-:Y:S01]  /*18390*/  @!P0 IMAD.MOV.U32 R4, RZ, RZ, R7.reuse ;  /* 0x000000ffff048224 */ /* 0x100fe200078e0007 */
[----:B------:R-:W-:Y:S01]  /*183a0*/  @!P0 SHF.R.S32.HI R5, RZ, 0x1f, R7 ;  /* 0x0000001fff058819 */ /* 0x000fe20000011407 */
[-C--:B--2---:R-:W-:Y:S02]  /*183b0*/  @!P0 IMAD R8, R34, R2.reuse, RZ ;  /* 0x0000000222088224 */ /* 0x084fe400078e02ff */
        /* <DEDUP_REMOVED lines=30> */
[----:B------:R-:W-:Y:S01]  /*185a0*/  LOP3.LUT R21, R21, 0xfffffffb, RZ, 0xc0, !PT ;  /* 0xfffffffb15157812 */ /* 0x000fe200078ec0ff */
[----:B0-----:R-:W-:-:S03]  /*185b0*/  IMAD.MOV R2, RZ, RZ, -R7 ;  /* 0x000000ffff027224 */ /* 0x001fc600078e0a07 */
[----:B------:R-:W-:Y:S01]  /*185c0*/  LOP3.LUT R21, R21, 0xfffffff7, RZ, 0xc0, !PT ;  /* 0xfffffff715157812 */ /* 0x000fe200078ec0ff */
[----:B------:R-:W-:-:S03]  /*185d0*/  IMAD R2, R9, R2, R6 ;  /* 0x0000000209027224 */ /* 0x000fc600078e0206 */
[----:B------:R-:W-:-:S04]  /*185e0*/  @P3 LOP3.LUT R21, R21, 0x8, RZ, 0xfc, !PT ;  /* 0x0000000815153812 */ /* 0x000fc800078efcff */
[----:B------:R-:W-:Y:S01]  /*185f0*/  @P2 LOP3.LUT R21, R21, 0x4, RZ, 0xfc, !PT ;  /* 0x0000000415152812 */ /* 0x000fe200078efcff */
[----:B------:R0:W-:Y:S04]  /*18600*/  STL [R1+0x4], R2 ;  /* 0x0000040201007387 */ /* 0x0001e80000100800 */
[----:B------:R0:W-:Y:S01]  /*18610*/  STL [R1], R21 ;  /* 0x0000001501007387 */ /* 0x0001e20000100800 */
[----:B------:R-:W-:Y:S05]  /*18620*/  BRA.DIV UR5, `(.L_x_1640) ;  /* 0x0000006205dc7947 */ /* 0x000fea000b800000 */
.L_x_1800:
[----:B0-----:R-:W-:-:S05]  /*18630*/  SEL R2, RZ, 0x1, P1 ;  /* 0x00000001ff027807 */ /* 0x001fca0000800000 */
[----:B------:R0:W-:Y:S01]  /*18640*/  STL [R1+0x5c], R2 ;  /* 0x00005c0201007387 */ /* 0x0001e20000100800 */
[----:B------:R-:W-:Y:S05]  /*18650*/  @!P0 BRA `(.L_x_1641) ;  /* 0x0000000000048947 */ /* 0x000fea0003800000 */
[----:B------:R-:W-:Y:S01]  /*18660*/  BPT.TRAP 0x1 ;  /* 0x000000040000795c */ /* 0x000fe20000300000 */
.L_x_1641:
[----:B------:R-:W-:Y:S01]  /*18670*/  IMAD R30, R0, -0x60, R20 ;  /* 0xffffffa0001e7824 */ /* 0x000fe200078e0214 */
[----:B------:R-:W-:Y:S01]  /*18680*/  SHF.L.U32 R0, R26, 0x1f, RZ ;  /* 0x0000001f1a007819 */ /* 0x000fe200000006ff */
[----:B------:R-:W-:Y:S01]  /*18690*/  IMAD R29, R24, 0x8, R22 ;  /* 0x00000008181d7824 */ /* 0x000fe200078e0216 */
[----:B------:R-:W-:Y:S03]  /*186a0*/  BSSY B0, `(.L_x_1642) ;  /* 0x0000003000007945 */ /* 0x000fe60003800000 */
[----:B------:R-:W1:Y:S02]  /*186b0*/  SYNCS.PHASECHK.TRANS64.TRYWAIT P0, [R29+URZ+0x32440], R0 ;  /* 0x032440001d0075a7 */ /* 0x000e64000800017f */
[----:B-1----:R-:W-:Y:S05]  /*186c0*/  @!P0 BRA `(.L_x_1643) ;  /* 0x0000006000e88947 */ /* 0x002fea0003800000 */
.L_x_1801:
[----:B------:R-:W-:Y:S05]  /*186d0*/  BSYNC B0 ;  /* 0x0000000000007941 */ /* 0x000fea0003800000 */
.L_x_1642:
[----:B0-----:R-:W1:Y:S01]  /*186e0*/  LDL R2, [R1+0x4] ;  /* 0x0000040001027983 */ /* 0x001e620000100800 */
[----:B------:R-:W-:Y:S01]  /*186f0*/  ULDC.64 UR4, c[0x0][0x300] ;  /* 0x0000c00000047ab9 */ /* 0x000fe20000000a00 */
[----:B-----5:R-:W-:Y:S01]  /*18700*/  SHF.R.S32.HI R4, RZ, 0x1f, R37 ;  /* 0x0000001fff047819 */ /* 0x020fe20000011425 */
[----:B------:R-:W-:Y:S01]  /*18710*/  ULDC.64 UR6, c[0x0][0x2e8] ;  /* 0x0000ba0000067ab9 */ /* 0x000fe20000000a00 */
[----:B------:R-:W2:Y:S01]  /*18720*/  LDL.LU R6, [R1] ;  /* 0x0000000001067983 */ /* 0x000ea20000300800 */
[----:B------:R-:W0:Y:S02]  /*18730*/  S2R R7, SR_TID.X ;  /* 0x0000000000077919 */ /* 0x000e240000002100 */
[----:B0-----:R-:W-:-:S05]  /*18740*/  IMAD.SHL.U32 R7, R7, 0x8, RZ ;  /* 0x0000000807077824 */ /* 0x001fca00078e00ff */
[----:B------:R-:W-:Y:S02]  /*18750*/  LOP3.LUT R7, R7, 0x38, RZ, 0xc0, !PT ;  /* 0x0000003807077812 */ /* 0x000fe400078ec0ff */
[----:B-1----:R-:W-:Y:S02]  /*18760*/  SHF.R.S32.HI R0, RZ, 0x1f, R2 ;  /* 0x0000001fff007819 */ /* 0x002fe40000011402 */
[----:B--2---:R-:W-:-:S03]  /*18770*/  LOP3.LUT R6, R6, 0xfffffffd, RZ, 0xc0, !PT ;  /* 0xfffffffd06067812 */ /* 0x004fc600078ec0ff */
[----:B------:R0:W-:Y:S04]  /*18780*/  STL [R1+0x48], R0 ;  /* 0x0000480001007387 */ /* 0x0001e80000100800 */
[----:B------:R1:W-:Y:S01]  /*18790*/  STL [R1+0x4c], R4 ;  /* 0x00004c0401007387 */ /* 0x0003e20000100800 */
[----:B0-----:R-:W-:-:S04]  /*187a0*/  IMAD R0, R0, UR4, RZ ;  /* 0x0000000400007c24 */ /* 0x001fc8000f8e02ff */
[C---:B------:R-:W-:Y:S02]  /*187b0*/  IMAD R0, R2.reuse, UR5, R0 ;  /* 0x0000000502007c24 */ /* 0x040fe4000f8e0200 */
[----:B------:R-:W-:Y:S01]  /*187c0*/  IMAD.WIDE.U32 R2, R2, UR4, RZ ;  /* 0x0000000402027c25 */ /* 0x000fe2000f8e00ff */
[----:B------:R-:W-:-:S03]  /*187d0*/  ULDC.64 UR4, c[0x0][0x310] ;  /* 0x0000c40000047ab9 */ /* 0x000fc60000000a00 */
[----:B------:R-:W-:Y:S02]  /*187e0*/  IMAD.IADD R3, R3, 0x1, R0 ;  /* 0x0000000103037824 */ /* 0x000fe400078e0200 */
[----:B------:R-:W-:Y:S02]  /*187f0*/  IMAD R0, R4, UR4, RZ ;  /* 0x0000000404007c24 */ /* 0x000fe4000f8e02ff */
[C---:B------:R-:W-:Y:S01]  /*18800*/  IMAD.WIDE.U32 R2, R37.reuse, UR4, R2 ;  /* 0x0000000425027c25 */ /* 0x040fe2000f8e0002 */
[----:B-1----:R-:W0:Y:S03]  /*18810*/  S2R R4, SR_TID.X ;  /* 0x0000000000047919 */ /* 0x002e260000002100 */
[----:B------:R-:W-:Y:S01]  /*18820*/  IMAD R0, R37, UR5, R0 ;  /* 0x0000000525007c24 */ /* 0x000fe2000f8e0200 */
[----:B------:R-:W-:-:S03]  /*18830*/  ULDC.64 UR4, c[0x0][0x308] ;  /* 0x0000c20000047ab9 */ /* 0x000fc60000000a00 */
[----:B------:R-:W-:Y:S02]  /*18840*/  IMAD.IADD R3, R3, 0x1, R0 ;  /* 0x0000000103037824 */ /* 0x000fe400078e0200 */
[----:B------:R-:W-:Y:S01]  /*18850*/  IMAD.WIDE.U32 R2, R18, UR4, R2 ;  /* 0x0000000412027c25 */ /* 0x000fe2000f8e0002 */
[----:B------:R-:W-:Y:S02]  /*18860*/  ULDC UR4, c[0x0][0x2f4] ;  /* 0x0000bd0000047ab9 */ /* 0x000fe40000000800 */
[----:B------:R-:W-:Y:S02]  /*18870*/  ISETP.GE.AND P2, PT, R7, UR4, PT ;  /* 0x0000000407007c0c */ /* 0x000fe4000bf46270 */
[----:B------:R-:W-:-:S11]  /*18880*/  LEA R0, P0, R2, UR6, 0x1 ;  /* 0x0000000602007c11 */ /* 0x000fd6000f8008ff */
[----:B------:R-:W-:-:S05]  /*18890*/  @P2 LOP3.LUT R6, R6, 0x2, RZ, 0xfc, !PT ;  /* 0x0000000206062812 */ /* 0x000fca00078efcff */
[----:B------:R1:W-:Y:S01]  /*188a0*/  STL [R1], R6 ;  /* 0x0000000601007387 */ /* 0x0003e20000100800 */
[----:B0-----:R-:W-:-:S04]  /*188b0*/  LOP3.LUT R4, R4, 0x7f, RZ, 0xc0, !PT ;  /* 0x0000007f04047812 */ /* 0x001fc800078ec0ff */
[----:B------:R-:W-:Y:S01]  /*188c0*/  SHF.R.U32.HI R5, RZ, 0x3, R4 ;  /* 0x00000003ff057819 */ /* 0x000fe20000011604 */
[----:B------:R-:W-:Y:S01]  /*188d0*/  IMAD R4, R18, UR5, R3 ;  /* 0x0000000512047c24 */ /* 0x000fe2000f8e0203 */
[----:B------:R-:W-:-:S03]  /*188e0*/  UMOV UR5, 0xffffffff ;  /* 0xffffffff00057882 */ /* 0x000fc60000000000 */
[----:B------:R-:W-:Y:S01]  /*188f0*/  IMAD.IADD R30, R30, 0x1, -R5 ;  /* 0x000000011e1e7824 */ /* 0x000fe200078e0a05 */
[----:B------:R-:W-:Y:S01]  /*18900*/  LEA.HI.X R4, R2, UR7, R4, 0x1, P0 ;  /* 0x0000000702047c11 */ /* 0x000fe200080f0c04 */
[----:B------:R-:W-:-:S03]  /*18910*/  IMAD R5, R24, 0x1800, R31 ;  /* 0x0000180018057824 */ /* 0x000fc600078e021f */
[----:B------:R-:W-:Y:S01]  /*18920*/  ISETP.GE.AND P0, PT, R30, 0x1, PT ;  /* 0x000000011e00780c */ /* 0x000fe20003f06270 */
[----:B-1----:R-:W-:-:S12]  /*18930*/  BRA.DIV UR5, `(.L_x_1644) ;  /* 0x0000006205607947 */ /* 0x002fd8000b800000 */
        /* <DEDUP_REMOVED lines=52> */
.L_x_1815:
        /* <DEDUP_REMOVED lines=10> */
.L_x_1645:
[----:B------:R-:W-:Y:S02]  /*18d20*/  PLOP3.LUT P1, PT, P1, P0, PT, 0xa2, 0x0 ;  /* 0x000000000000781c */ /* 0x000fe40000f21472 */
[----:B------:R-:W-:-:S08]  /*18d30*/  @P0 R2UR P1, UR4, R29 ;  /* 0x000000001d0402ca */ /* 0x000fd00000020000 */
[----:B------:R-:W-:-:S05]  /*18d40*/  @P0 PLOP3.LUT P0, PT, P1, PT, PT, 0x80, 0x0 ;  /* 0x000000000000081c */ /* 0x000fca0000f0f070 */
[----:B------:R-:W-:Y:S01]  /*18d50*/  @!P1 SYNCS.ARRIVE.TRANS64.RED.A0T1 RZ, [UR4+0x32430], RZ ;  /* 0x032430ffffff99a7 */ /* 0x000fe20008200404 */
[----:B------:R-:W-:Y:S07]  /*18d60*/  @!P1 ARRIVES.LDGSTSBAR.64.TRANSCNT [UR4+0x32430] ;  /* 0x03243000ff0099b0 */ /* 0x000fee0008000a84 */
[----:B------:R-:W-:Y:S05]  /*18d70*/  @P0 BRA.U.ANY `(.L_x_1645) ;  /* 0xfffffffd00e80947 */ /* 0x000fea000393ffff */
[----:B------:R-:W-:Y:S01]  /*18d80*/  NOP ;  /* 0x0000000000007918 */ /* 0x000fe20000000000 */
[----:B------:R-:W2:Y:S02]  /*18d90*/  LDL R0, [R1+0x60] ;  /* 0x0000600001007983 */ /* 0x000ea40000100800 */
[----:B--2---:R-:W-:-:S13]  /*18da0*/  ISETP.NE.AND P2, PT, R0, 0x3, PT ;  /* 0x000000030000780c */ /* 0x004fda0003f45270 */
[----:B------:R-:W-:Y:S05]  /*18db0*/  @!P2 BRA `(.L_x_1646) ;  /* 0x000000000004a947 */ /* 0x000fea0003800000 */
[----:B------:R-:W-:Y:S01]  /*18dc0*/  BPT.TRAP 0x1 ;  /* 0x000000040000795c */ /* 0x000fe20000300000 */
.L_x_1646:
[----:B------:R1:W5:Y:S01]  /*18dd0*/  LDL.LU R0, [R1+0x1c] ;  /* 0x00001c0001007983 */ /* 0x0003620000300800 */
[----:B------:R1:W-:Y:S02]  /*18de0*/  SYNCS.ARRIVE.TRANS64.A1T0 RZ, [R29+URZ+0x32430], RZ ;  /* 0x032430ff1dff79a7 */ /* 0x0003e4000810003f */
[----:B------:R-:W-:Y:S05]  /*18df0*/  WARPSYNC.ALL ;  /* 0x0000000000007948 */ /* 0x000fea0003800000 */
[----:B------:R-:W-:Y:S01]  /*18e00*/  ULDC.64 UR4, c[0x0][0xaf8] ;  /* 0x0002be0000047ab9 */ /* 0x000fe20000000a00 */
[----:B------:R-:W-:Y:S01]  /*18e10*/  BSSY B6, `(.L_x_1647) ;  /* 0x000001d000067945 */ /* 0x000fe20003800000 */
[----:B------:R-:W-:Y:S01]  /*18e20*/  BAR.SYNC.DEFER_BLOCKING 0x8, 0x180 ;  /* 0x0206000000007b1d */ /* 0x000fe20000010000 */
[----:B------:R-:W-:-:S04]  /*18e30*/  ISETP.NE.U32.AND P0, PT, RZ, UR4, PT ;  /* 0x00000004ff007c0c */ /* 0x000fc8000bf05070 */
[----:B------:R-:W-:-:S04]  /*18e40*/  ISETP.NE.AND.EX P0, PT, RZ, UR5, PT, P0 ;  /* 0x00000005ff007c0c */ /* 0x000fc8000bf05300 */
[----:B------:R-:W-:Y:S02]  /*18e50*/  SEL R35, R35, RZ, !P0 ;  /* 0x000000ff23237207 */ /* 0x000fe40004000000 */
[----:B0----5:R-:W-:Y:S01]  /*18e60*/  SEL R2, R0, RZ, !P0 ;  /* 0x000000ff00027207 */ /* 0x021fe20004000000 */
[----:B------:R-:W-:-:S04]  /*18e70*/  VIADD R0, R22, 0x18400 ;  /* 0x0001840016007836 */ /* 0x000fc80000000000 */
[----:B------:R0:W-:Y:S01]  /*18e80*/  STL [R1+0x38], R2 ;  /* 0x0000380201007387 */ /* 0x0001e20000100800 */
[----:B------:R-:W-:Y:S02]  /*18e90*/  LOP3.LUT P0, RZ, R0, 0x3ff, RZ, 0xc0, !PT ;  /* 0x000003ff00ff7812 */ /* 0x000fe4000780c0ff */
[----:B------:R-:W-:Y:S01]  /*18ea0*/  SHF.R.S32.HI R0, RZ, 0x1f, R36 ;  /* 0x0000001fff007819 */ /* 0x000fe20000011424 */
[----:B------:R0:W-:Y:S04]  /*18eb0*/  STL [R1+0x10], R35 ;  /* 0x0000102301007387 */ /* 0x0001e80000100800 */
[----:B------:R0:W-:Y:S06]  /*18ec0*/  STL [R1+0x2c], R0 ;  /* 0x00002c0001007387 */ /* 0x0001ec0000100800 */
        /* <DEDUP_REMOVED lines=17> */
.L_x_1648:
[----:B------:R-:W-:Y:S05]  /*18fe0*/  BSYNC B6 ;  /* 0x0000000000067941 */ /* 0x000fea0003800000 */
.L_x_1647:
[----:B------:R-:W2:Y:S01]  /*18ff0*/  LDL R20, [R1+0x38] ;  /* 0x0000380001147983 */ /* 0x000ea20000100800 */
[----:B------:R-:W3:Y:S03]  /*19000*/  LDC R6, c[0x0][0x448] ;  /* 0x00011200ff067b82 */ /* 0x000ee60000000800 */
[----:B------:R-:W4:Y:S01]  /*19010*/  LDL R4, [R1+0x2c] ;  /* 0x00002c0001047983 */ /* 0x000f220000100800 */
[----:B------:R-:W-:Y:S01]  /*19020*/  IMAD.SHL.U32 R17, R17, 0x80, RZ ;  /* 0x0000008011117824 */ /* 0x000fe200078e00ff */
[----:B------:R-:W-:Y:S02]  /*19030*/  ULDC.64 UR4, c[0x0][0x298] ;  /* 0x0000a60000047ab9 */ /* 0x000fe40000000a00 */
[----:B------:R1:W5:Y:S01]  /*19040*/  LDL R9, [R1+0x14] ;  /* 0x0000140001097983 */ /* 0x0003620000100800 */
[----:B0-----:R-:W0:Y:S01]  /*19050*/  S2R R2, SR_TID.X ;  /* 0x0000000000027919 */ /* 0x001e220000002100 */
[----:B---3--:R-:W-:-:S13]  /*19060*/  ISETP.NE.AND P0, PT, R6, 0x1, PT ;  /* 0x000000010600780c */ /* 0x008fda0003f05270 */
[----:B------:R-:W3:Y:S01]  /*19070*/  @P0 LDC R0, c[0x0][0x44c] ;  /* 0x00011300ff000b82 */ /* 0x000ee20000000800 */
[----:B0-----:R-:W-:-:S07]  /*19080*/  LOP3.LUT R2, R2, 0x7f, RZ, 0xc0, !PT ;  /* 0x0000007f02027812 */ /* 0x001fce00078ec0ff */
[----:B------:R-:W0:Y:S01]  /*19090*/  @P0 LDC R3, c[0x0][0x450] ;  /* 0x00011400ff030b82 */ /* 0x000e220000000800 */
[----:B------:R-:W1:Y:S02]  /*190a0*/  S2R R7, SR_TID.X ;  /* 0x0000000000077919 */ /* 0x000e640000002100 */
[----:B-1----:R-:W-:-:S05]  /*190b0*/  IMAD.SHL.U32 R7, R7, 0x8, RZ ;  /* 0x0000000807077824 */ /* 0x002fca00078e00ff */
[----:B------:R-:W-:Y:S01]  /*190c0*/  LOP3.LUT R7, R7, 0x38, RZ, 0xc0, !PT ;  /* 0x0000003807077812 */ /* 0x000fe200078ec0ff */
[----:B--2---:R-:W-:Y:S02]  /*190d0*/  IMAD.MOV.U32 R21, RZ, RZ, R20 ;  /* 0x000000ffff157224 */ /* 0x004fe400078e0014 */
[----:B------:R-:W-:Y:S01]  /*190e0*/  IMAD.MOV.U32 R20, RZ, RZ, R35 ;  /* 0x000000ffff147224 */ /* 0x000fe200078e0023 */
[----:B------:R-:W-:Y:S01]  /*190f0*/  SHF.R.U32.HI R35, RZ, 0x3, R2 ;  /* 0x00000003ff237819 */ /* 0x000fe20000011602 */
[----:B----4-:R-:W-:Y:S01]  /*19100*/  IMAD R4, R4, UR4, RZ ;  /* 0x0000000404047c24 */ /* 0x010fe2000f8e02ff */
[----:B------:R-:W1:Y:S03]  /*19110*/  S2R R2, SR_TID.X ;  /* 0x0000000000027919 */ /* 0x000e660000002100 */
[----:B------:R-:W-:Y:S02]  /*19120*/  IMAD R4, R36, UR5, R4 ;  /* 0x0000000524047c24 */ /* 0x000fe4000f8e0204 */
[----:B-1----:R-:W-:-:S05]  /*19130*/  IMAD.SHL.U32 R2, R2, 0x10, RZ ;  /* 0x0000001002027824 */ /* 0x002fca00078e00ff */
[----:B------:R-:W-:-:S04]  /*19140*/  LOP3.LUT R2, R35, 0x70, R2, 0xf8, !PT ;  /* 0x0000007023027812 */ /* 0x000fc800078ef802 */
[----:B------:R-:W-:-:S05]  /*19150*/  LOP3.LUT R35, R2, R17, RZ, 0xfc, !PT ;  /* 0x0000001102237212 */ /* 0x000fca00078efcff */
[----:B---3--:R-:W-:Y:S01]  /*19160*/  @P0 IMAD.HI.U32 R2, R35, R0, RZ ;  /* 0x0000000023020227 */ /* 0x008fe200078e00ff */
[----:B------:R-:W-:-:S04]  /*19170*/  MOV R0, R35 ;  /* 0x0000002300007202 */ /* 0x000fc80000000f00 */
[----:B0-----:R-:W-:Y:S01]  /*19180*/  @P0 SHF.R.U32.HI R0, RZ, R3, R2 ;  /* 0x00000003ff000219 */ /* 0x001fe20000011602 */
[----:B------:R-:W-:Y:S01]  /*19190*/  IMAD.WIDE.U32 R2, R36, UR4, RZ ;  /* 0x0000000424027c25 */ /* 0x000fe2000f8e00ff */
[----:B------:R-:W-:-:S03]  /*191a0*/  ULDC.64 UR4, c[0x0][0x2d8] ;  /* 0x0000b60000047ab9 */ /* 0x000fc60000000a00 */
[----:B------:R-:W-:Y:S02]  /*191b0*/  IMAD.IADD R3, R3, 0x1, R4 ;  /* 0x0000000103037824 */ /* 0x000fe400078e0204 */
[----:B------:R-:W-:-:S04]  /*191c0*/  IMAD.WIDE.U32 R2, R18, UR4, R2 ;  /* 0x0000000412027c25 */ /* 0x000fc8000f8e0002 */
[----:B------:R-:W-:Y:S01]  /*191d0*/  IMAD R3, R18, UR5, R3 ;  /* 0x0000000512037c24 */ /* 0x000fe2000f8e0203 */
[----:B------:R-:W-:Y:S02]  /*191e0*/  ULDC.64 UR4, c[0x0][0x2e0] ;  /* 0x0000b80000047ab9 */ /* 0x000fe40000000a00 */
[----:B------:R-:W-:Y:S02]  /*191f0*/  IMAD R4, R21, UR4, RZ ;  /* 0x0000000415047c24 */ /* 0x000fe4000f8e02ff */
[----:B------:R-:W-:-:S04]  /*19200*/  IMAD.WIDE.U32 R2, R20, UR4, R2 ;  /* 0x0000000414027c25 */ /* 0x000fc8000f8e0002 */
[----:B------:R-:W-:Y:S01]  /*19210*/  IMAD R4, R20, UR5, R4 ;  /* 0x0000000514047c24 */ /* 0x000fe2000f8e0204 */
[----:B------:R-:W-:-:S03]  /*19220*/  ULDC.64 UR4, c[0x0][0x2d0] ;  /* 0x0000b40000047ab9 */ /* 0x000fc60000000a00 */
[----:B------:R-:W-:Y:S01]  /*19230*/  IMAD.IADD R3, R3, 0x1, R4 ;  /* 0x0000000103037824 */ /* 0x000fe200078e0204 */
[----:B------:R-:W-:Y:S01]  /*19240*/  SHF.R.S32.HI R4, RZ, 0x1f, R0 ;  /* 0x0000001fff047819 */ /* 0x000fe20000011400 */
[----:B------:R-:W0:Y:S04]  /*19250*/  S2R R20, SR_TID.X ;  /* 0x0000000000147919 */ /* 0x000e280000002100 */
[----:B------:R-:W-:Y:S02]  /*19260*/  IMAD R4, R4, UR4, RZ ;  /* 0x0000000404047c24 */ /* 0x000fe4000f8e02ff */
[----:B------:R-:W-:-:S04]  /*19270*/  IMAD.WIDE.U32 R2, R0, UR4, R2 ;  /* 0x0000000400027c25 */ /* 0x000fc8000f8e0002 */
[----:B------:R-:W-:Y:S01]  /*19280*/  IMAD R4, R0, UR5, R4 ;  /* 0x0000000500047c24 */ /* 0x000fe2000f8e0204 */
[----:B------:R-:W-:Y:S01]  /*19290*/  ULDC.64 UR4, c[0x0][0x2c8] ;  /* 0x0000b20000047ab9 */ /* 0x000fe20000000a00 */
[----:B------:R-:W-:-:S04]  /*192a0*/  IMAD.MOV R0, RZ, RZ, -R0 ;  /* 0x000000ffff007224 */ /* 0x000fc800078e0a00 */
[----:B------:R-:W-:Y:S02]  /*192b0*/  IMAD R0, R6, R0, R35 ;  /* 0x0000000006007224 */ /* 0x000fe400078e0223 */
[----:B------:R-:W-:-:S03]  /*192c0*/  IMAD.IADD R3, R3, 0x1, R4 ;  /* 0x0000000103037824 */ /* 0x000fc600078e0204 */
[----:B------:R-:W-:Y:S01]  /*192d0*/  SHF.R.S32.HI R4, RZ, 0x1f, R0 ;  /* 0x0000001fff047819 */ /* 0x000fe20000011400 */
[----:B------:R-:W-:-:S04]  /*192e0*/  IMAD.WIDE.U32 R2, R0, UR4, R2 ;  /* 0x0000000400027c25 */ /* 0x000fc8000f8e0002 */
[----:B------:R-:W-:-:S04]  /*192f0*/  IMAD R4, R4, UR4, RZ ;  /* 0x0000000404047c24 */ /* 0x000fc8000f8e02ff */
        /* <DEDUP_REMOVED lines=16> */
[C---:B------:R-:W-:Y:S01]  /*19400*/  ISETP.GE.AND P0, PT, R17.reuse, R2, PT ;  /* 0x000000021100720c */ /* 0x040fe20003f06270 */
[----:B------:R-:W-:-:S03]  /*19410*/  VIADD R8, R17, 0x30 ;  /* 0x0000003011087836 */ /* 0x000fc60000000000 */
[----:B------:R2:W-:Y:S09]  /*19420*/  STL [R1+0x1c], R6 ;  /* 0x00001c0601007387 */ /* 0x0005f20000100800 */
        /* <DEDUP_REMOVED lines=8> */
[----:B--2---:R-:W-:-:S05]  /*194b0*/  VIADD R6, R17, 0x20 ;  /* 0x0000002011067836 */ /* 0x004fca0000000000 */
[----:B------:R-:W-:Y:S04]  /*194c0*/  STL [R1+0x20], R6 ;  /* 0x0000200601007387 */ /* 0x000fe80000100800 */
[----:B------:R-:W-:Y:S04]  /*194d0*/  STL [R1+0x24], R8 ;  /* 0x0000240801007387 */ /* 0x000fe80000100800 */
[----:B0-----:R-:W0:Y:S04]  /*194e0*/  SHFL.IDX PT, R5, R0, 0x1, 0x181f ;  /* 0x00381f0000057f89 */ /* 0x001e2800000e0000 */
[----:B------:R-:W1:Y:S01]  /*194f0*/  SHFL.IDX PT, R4, R3, 0x1, 0x181f ;  /* 0x00381f0003047f89 */ /* 0x000e6200000e0000 */
[----:B0-----:R-:W-:-:S05]  /*19500*/  @!P0 LEA R5, P2, R7, R5, 0x1 ;  /* 0x0000000507058211 */ /* 0x001fca00078408ff */
[----:B-1----:R-:W-:-:S05]  /*19510*/  @!P0 IMAD.X R4, RZ, RZ, R4, P2 ;  /* 0x000000ffff048224 */ /* 0x002fca00010e0604 */
[----:B------:R-:W-:-:S04]  /*19520*/  @!P0 LOP3.LUT R5, R5, R4, RZ, 0x3c, !PT ;  /* 0x0000000405058212 */ /* 0x000fc800078e3cff */
[----:B------:R-:W-:-:S04]  /*19530*/  @!P0 LOP3.LUT R4, R5, R4, RZ, 0x3c, !PT ;  /* 0x0000000405048212 */ /* 0x000fc800078e3cff */
[----:B------:R-:W-:-:S05]  /*19540*/  @!P0 LOP3.LUT R5, R5, R4, RZ, 0x3c, !PT ;  /* 0x0000000405058212 */ /* 0x000fca00078e3cff */
[----:B------:R0:W-:Y:S01]  /*19550*/  @!P0 LDGSTS.E.BYPASS.LTC128B.128 [R25+0x18c00], desc[UR60][R4.64], !P1 ;  /* 0x18c0000004198fae */ /* 0x0001e2000c901d7c */
[----:B------:R-:W-:-:S03]  /*19560*/  ISETP.GE.AND P0, PT, R6, R2, PT ;  /* 0x000000020600720c */ /* 0x000fc60003f06270 */
[----:B------:R-:W-:Y:S04]  /*19570*/  SHFL.IDX PT, R6, R3, 0x3, 0x181f ;  /* 0x00781f0003067f89 */ /* 0x000fe800000e0000 */
[----:B0-----:R-:W0:Y:S04]  /*19580*/  SHFL.IDX PT, R5, R0, 0x2, 0x181f ;  /* 0x00581f0000057f89 */ /* 0x001e2800000e0000 */
[----:B------:R-:W1:Y:S02]  /*19590*/  SHFL.IDX PT, R4, R3, 0x2, 0x181f ;  /* 0x00581f0003047f89 */ /* 0x000e6400000e0000 */
[----:B0-----:R-:W-:-:S05]  /*195a0*/  @!P0 LEA R5, P2, R7, R5, 0x1 ;  /* 0x0000000507058211 */ /* 0x001fca00078408ff */
[----:B-1----:R-:W-:-:S05]  /*195b0*/  @!P0 IMAD.X R4, RZ, RZ, R4, P2 ;  /* 0x000000ffff048224 */ /* 0x002fca00010e0604 */
[----:B------:R-:W-:-:S04]  /*195c0*/  @!P0 LOP3.LUT R5, R5, R4, RZ, 0x3c, !PT ;  /* 0x0000000405058212 */ /* 0x000fc800078e3cff */
[----:B------:R-:W-:-:S04]  /*195d0*/  @!P0 LOP3.LUT R4, R5, R4, RZ, 0x3c, !PT ;  /* 0x0000000405048212 */ /* 0x000fc800078e3cff */
[----:B------:R-:W-:-:S05]  /*195e0*/  @!P0 LOP3.LUT R5, R5, R4, RZ, 0x3c, !PT ;  /* 0x0000000405058212 */ /* 0x000fca00078e3cff */
[----:B------:R0:W-:Y:S01]  /*195f0*/  @!P0 LDGSTS.E.BYPASS.LTC128B.128 [R25+0x19400], desc[UR60][R4.64], !P1 ;  /* 0x1940000004198fae */ /* 0x0001e2000c901d7c */
[----:B------:R-:W-:Y:S01]  /*19600*/  ISETP.GE.AND P0, PT, R8, R2, PT ;  /* 0x000000020800720c */ /* 0x000fe20003f06270 */
[----:B------:R-:W-:-:S05]  /*19610*/  VIADD R8, R17, 0x40 ;  /* 0x0000004011087836 */ /* 0x000fca0000000000 */
[----:B------:R-:W-:Y:S04]  /*19620*/  STL [R1+0x28], R8 ;  /* 0x0000280801007387 */ /* 0x000fe80000100800 */
[----:B0-----:R-:W0:Y:S03]  /*19630*/  SHFL.IDX PT, R4, R0, 0x3, 0x181f ;  /* 0x00781f0000047f89 */ /* 0x001e2600000e0000 */
[----:B0-----:R-:W-:-:S05]  /*19640*/  @!P0 LEA R5, P2, R7, R4, 0x1 ;  /* 0x0000000407058211 */ /* 0x001fca00078408ff */
[----:B------:R-:W-:Y:S02]  /*19650*/  @!P0 IMAD.X R4, RZ, RZ, R6, P2 ;  /* 0x000000ffff048224 */ /* 0x000fe400010e0606 */
[----:B------:R-:W-:Y:S03]  /*19660*/  SHFL.IDX PT, R6, R3, 0x4, 0x181f ;  /* 0x00981f0003067f89 */ /* 0x000fe600000e0000 */
        /* <DEDUP_REMOVED lines=22> */
[-C--:B------:R-:W-:Y:S01]  /*197d0*/  @!P0 LOP3.LUT R5, R5, R4.reuse, RZ, 0x3c, !PT ;  /* 0x0000000405058212 */ /* 0x080fe200078e3cff */
[----:B------:R-:W-:Y:S03]  /*197e0*/  SHFL.IDX PT, R3, R3, 0x7, 0x181f ;  /* 0x00f81f0003037f89 */ /* 0x000fe600000e0000 */
[----:B------:R-:W-:-:S04]  /*197f0*/  @!P0 LOP3.LUT R4, R5, R4, RZ, 0x3c, !PT ;  /* 0x0000000405048212 */ /* 0x000fc800078e3cff */
[----:B------:R-:W-:-:S05]  /*19800*/  @!P0 LOP3.LUT R5, R5, R4, RZ, 0x3c, !PT ;  /* 0x0000000405058212 */ /* 0x000fca00078e3cff */
[----:B------:R0:W-:Y:S01]  /*19810*/  @!P0 LDGSTS.E.BYPASS.LTC128B.128 [R25+0x1ac00], desc[UR60][R4.64], !P1 ;  /* 0x1ac0000004198fae */ /* 0x0001e2000c901d7c */
[----:B------:R-:W-:-:S03]  /*19820*/  ISETP.GE.AND P0, PT, R8, R2, PT ;  /* 0x000000020800720c */ /* 0x000fc60003f06270 */
[----:B0-----:R-:W0:Y:S04]  /*19830*/  SHFL.IDX PT, R4, R0, 0x6, 0x181f ;  /* 0x00d81f0000047f89 */ /* 0x001e2800000e0000 */
[----:B------:R-:W1:Y:S06]  /*19840*/  SHFL.IDX PT, R0, R0, 0x7, 0x181f ;  /* 0x00f81f0000007f89 */ /* 0x000e6c00000e0000 */
[----:B0-----:R-:W-:-:S05]  /*19850*/  @!P0 LEA R5, P2, R7, R4, 0x1 ;  /* 0x0000000407058211 */ /* 0x001fca00078408ff */
[----:B------:R-:W-:-:S05]  /*19860*/  @!P0 IMAD.X R4, RZ, RZ, R6, P2 ;  /* 0x000000ffff048224 */ /* 0x000fca00010e0606 */
[----:B------:R-:W-:-:S04]  /*19870*/  @!P0 LOP3.LUT R5, R5, R4, RZ, 0x3c, !PT ;  /* 0x0000000405058212 */ /* 0x000fc800078e3cff */
[----:B------:R-:W-:-:S04]  /*19880*/  @!P0 LOP3.LUT R4, R5, R4, RZ, 0x3c, !PT ;  /* 0x0000000405048212 */ /* 0x000fc800078e3cff */
[----:B------:R-:W-:-:S05]  /*19890*/  @!P0 LOP3.LUT R5, R5, R4, RZ, 0x3c, !PT ;  /* 0x0000000405058212 */ /* 0x000fca00078e3cff */
[----:B-1----:R0:W-:Y:S02]  /*198a0*/  @!P0 LDGSTS.E.BYPASS.LTC128B.128 [R25+0x1b400], desc[UR60][R4.64], !P1 ;  /* 0x1b40000004198fae */ /* 0x0021e4000c901d7c */
.L_x_1832:
[----:B01----:R-:W-:-:S05]  /*198b0*/  VIADD R4, R17, 0x70 ;  /* 0x0000007011047836 */ /* 0x003fca0000000000 */
[----:B------:R-:W-:Y:S01]  /*198c0*/  ISETP.GE.AND P0, PT, R4, R2, PT ;  /* 0x000000020400720c */ /* 0x000fe20003f06270 */
[----:B------:R0:W-:-:S12]  /*198d0*/  STL [R1+0x3c], R4 ;  /* 0x00003c0401007387 */ /* 0x0001d80000100800 */
[----:B------:R-:W-:-:S05]  /*198e0*/  @!P0 LEA R2, P2, R7, R0, 0x1 ;  /* 0x0000000007028211 */ /* 0x000fca00078408ff */
[----:B------:R-:W-:-:S05]  /*198f0*/  @!P0 IMAD.X R3, RZ, RZ, R3, P2 ;  /* 0x000000ffff038224 */ /* 0x000fca00010e0603 */
[----:B------:R-:W-:Y:S01]  /*19900*/  @!PT LDS RZ, [RZ] ;  /* 0x00000000fffff984 */ /* 0x000fe20000000800 */
[----:B------:R-:W-:Y:S01]  /*19910*/  @!PT LDS RZ, [RZ] ;  /* 0x00000000fffff984 */ /* 0x000fe20000000800 */
[----:B------:R-:W-:Y:S01]  /*19920*/  @!PT LDS RZ, [RZ] ;  /* 0x00000000fffff984 */ /* 0x000fe20000000800 */
[----:B------:R0:W-:Y:S01]  /*19930*/  @!P0 LDGSTS.E.BYPASS.LTC128B.128 [R25+0x1bc00], desc[UR60][R2.64], !P1 ;  /* 0x1bc0000002198fae */ /* 0x0001e2000c901d7c */
[----:B------:R-:W-:Y:S01]  /*19940*/  PLOP3.LUT P0, PT, PT, PT, PT, 0x80, 0x0 ;  /* 0x000000000000781c */ /* 0x000fe20003f0f070 */
[----:B------:R-:W-:-:S12]  /*19950*/  NOP ;  /* 0x0000000000007918 */ /* 0x000fd80000000000 */
.L_x_1650:
        /* <DEDUP_REMOVED lines=28> */
.L_x_1652:
[----:B------:R-:W-:Y:S05]  /*19b20*/  BSYNC B6 ;  /* 0x0000000000067941 */ /* 0x000fea0003800000 */
.L_x_1651:
[----:B0-----:R-:W2:Y:S01]  /*19b30*/  LDL.LU R2, [R1+0x2c] ;  /* 0x00002c0001027983 */ /* 0x001ea20000300800 */
[----:B------:R-:W0:Y:S01]  /*19b40*/  LDC R6, c[0x0][0x448] ;  /* 0x00011200ff067b82 */ /* 0x000e220000000800 */
[----:B------:R-:W-:Y:S02]  /*19b50*/  ULDC.64 UR4, c[0x0][0x398] ;  /* 0x0000e60000047ab9 */ /* 0x000fe40000000a00 */
[----:B------:R-:W3:Y:S04]  /*19b60*/  LDL.LU R21, [R1+0x38] ;  /* 0x0000380001157983 */ /* 0x000ee80000300800 */
[----:B------:R-:W4:Y:S01]  /*19b70*/  LDL.LU R20, [R1+0x10] ;  /* 0x0000100001147983 */ /* 0x000f220000300800 */
[----:B------:R-:W-:Y:S01]  /*19b80*/  IMAD.MOV.U32 R4, RZ, RZ, R35 ;  /* 0x000000ffff047224 */ /* 0x000fe200078e0023 */
[----:B------:R-:W1:Y:S01]  /*19b90*/  S2R R7, SR_TID.X ;  /* 0x0000000000077919 */ /* 0x000e620000002100 */
[----:B0-----:R-:W-:-:S13]  /*19ba0*/  ISETP.NE.AND P0, PT, R6, 0x1, PT ;  /* 0x000000010600780c */ /* 0x001fda0003f05270 */
[----:B------:R-:W0:Y:S01]  /*19bb0*/  @P0 LDC R5, c[0x0][0x450] ;  /* 0x00011400ff050b82 */ /* 0x000e220000000800 */
[----:B-1----:R-:W-:-:S05]  /*19bc0*/  IMAD.SHL.U32 R7, R7, 0x8, RZ ;  /* 0x0000000807077824 */ /* 0x002fca00078e00ff */
[----:B------:R-:W-:Y:S01]  /*19bd0*/  LOP3.LUT R7, R7, 0x38, RZ, 0xc0, !PT ;  /* 0x0000003807077812 */ /* 0x000fe200078ec0ff */
[----:B--2---:R-:W-:Y:S02]  /*19be0*/  IMAD R0, R2, UR4, RZ ;  /* 0x0000000402007c24 */ /* 0x004fe4000f8e02ff */
[----:B------:R-:W-:-:S04]  /*19bf0*/  IMAD.WIDE.U32 R2, R36, UR4, RZ ;  /* 0x0000000424027c25 */ /* 0x000fc8000f8e00ff */
[----:B------:R-:W-:Y:S01]  /*19c00*/  IMAD R0, R36, UR5, R0 ;  /* 0x0000000524007c24 */ /* 0x000fe2000f8e0200 */
[----:B------:R-:W-:-:S03]  /*19c10*/  ULDC.64 UR4, c[0x0][0x3d8] ;  /* 0x0000f60000047ab9 */ /* 0x000fc60000000a00 */
[----:B------:R-:W-:Y:S02]  /*19c20*/  IMAD.IADD R3, R3, 0x1, R0 ;  /* 0x0000000103037824 */ /* 0x000fe400078e0200 */
[----:B------:R-:W-:-:S04]  /*19c30*/  IMAD.WIDE.U32 R2, R18, UR4, R2 ;  /* 0x0000000412027c25 */ /* 0x000fc8000f8e0002 */
[----:B------:R-:W-:Y:S01]  /*19c40*/  IMAD R3, R18, UR5, R3 ;  /* 0x0000000512037c24 */ /* 0x000fe2000f8e0203 */
[----:B------:R-:W-:Y:S02]  /*19c50*/  ULDC.64 UR4, c[0x0][0x3e0] ;  /* 0x0000f80000047ab9 */ /* 0x000fe40000000a00 */
[----:B---3--:R-:W-:Y:S02]  /*19c60*/  IMAD R0, R21, UR4, RZ ;  /* 0x0000000415007c24 */ /* 0x008fe4000f8e02ff */
[----:B----4-:R-:W-:-:S04]  /*19c70*/  IMAD.WIDE.U32 R2, R20, UR4, R2 ;  /* 0x0000000414027c25 */ /* 0x010fc8000f8e0002 */
[----:B------:R-:W-:Y:S01]  /*19c80*/  IMAD R0, R20, UR5, R0 ;  /* 0x0000000514007c24 */ /* 0x000fe2000f8e0200 */
[----:B------:R-:W-:Y:S01]  /*19c90*/  ULDC.64 UR4, c[0x0][0x3d0] ;  /* 0x0000f40000047ab9 */ /* 0x000fe20000000a00 */
[----:B------:R-:W1:Y:S02]  /*19ca0*/  S2R R20, SR_TID.X ;  /* 0x0000000000147919 */ /* 0x000e640000002100 */
[----:B------:R-:W-:Y:S02]  /*19cb0*/  IMAD.IADD R3, R3, 0x1, R0 ;  /* 0x0000000103037824 */ /* 0x000fe400078e0200 */
[----:B------:R-:W2:Y:S02]  /*19cc0*/  @P0 LDC R0, c[0x0][0x44c] ;  /* 0x00011300ff000b82 */ /* 0x000ea40000000800 */
[----:B--2---:R-:W-:-:S04]  /*19cd0*/  @P0 IMAD.HI.U32 R0, R35, R0, RZ ;  /* 0x0000000023000227 */ /* 0x004fc800078e00ff */
[----:B-1----:R-:W-:Y:S01]  /*19ce0*/  IMAD.SHL.U32 R20, R20, 0x8, RZ ;  /* 0x0000000814147824 */ /* 0x002fe200078e00ff */
[----:B0-----:R-:W-:-:S04]  /*19cf0*/  @P0 SHF.R.U32.HI R4, RZ, R5, R0 ;  /* 0x00000005ff040219 */ /* 0x001fc80000011600 */
[--C-:B------:R-:W-:Y:S01]  /*19d00*/  SHF.R.S32.HI R5, RZ, 0x1f, R4.reuse ;  /* 0x0000001fff057819 */ /* 0x100fe20000011404 */
[----:B------:R-:W-:Y:S01]  /*19d10*/  IMAD.MOV R0, RZ, RZ, -R4 ;  /* 0x000000ffff007224 */ /* 0x000fe200078e0a04 */
[----:B------:R-:W-:Y:S01]  /*19d20*/  LOP3.LUT R20, R20, 0x38, RZ, 0xc0, !PT ;  /* 0x0000003814147812 */ /* 0x000fe200078ec0ff */
[----:B------:R-:W-:-:S03]  /*19d30*/  IMAD.WIDE.U32 R2, R4, UR4, R2 ;  /* 0x0000000404027c25 */ /* 0x000fc6000f8e0002 */
[----:B------:R-:W-:Y:S01]  /*19d40*/  LOP3.LUT R10, R20, 0x40, RZ, 0xfc, !PT ;  /* 0x00000040140a7812 */ /* 0x000fe200078efcff */
[----:B------:R-:W-:Y:S01]  /*19d50*/  IMAD R0, R6, R0, R35 ;  /* 0x0000000006007224 */ /* 0x000fe200078e0223 */
[C---:B------:R-:W-:Y:S01]  /*19d60*/  LOP3.LUT R9, R20.reuse, 0x80, RZ, 0xfc, !PT ;  /* 0x0000008014097812 */ /* 0x040fe200078efcff */
[----:B------:R-:W-:Y:S01]  /*19d70*/  IMAD R5, R5, UR4, RZ ;  /* 0x0000000405057c24 */ /* 0x000fe2000f8e02ff */
[----:B------:R-:W-:-:S03]  /*19d80*/  LOP3.LUT R8, R20, 0xc0, RZ, 0xfc, !PT ;  /* 0x000000c014087812 */ /* 0x000fc600078efcff */
        /* <DEDUP_REMOVED lines=18> */
[----:B------:R-:W2:Y:S04]  /*19eb0*/  LDL.LU R3, [R1+0x24] ;  /* 0x0000240001037983 */ /* 0x000ea80000300800 */
[----:B------:R-:W3:Y:S04]  /*19ec0*/  LDL.LU R10, [R1+0x1c] ;  /* 0x00001c00010a7983 */ /* 0x000ee80000300800 */
[----:B------:R-:W4:Y:S04]  /*19ed0*/  LDL.LU R9, [R1+0x28] ;  /* 0x0000280001097983 */ /* 0x000f280000300800 */
[----:B------:R-:W5:Y:S04]  /*19ee0*/  LDL.LU R8, [R1+0x20] ;  /* 0x0000200001087983 */ /* 0x000f680000300800 */
[----:B------:R-:W2:Y:S04]  /*19ef0*/  LDL.LU R11, [R1+0x14] ;  /* 0x00001400010b7983 */ /* 0x000ea80000300800 */
[----:B------:R-:W-:Y:S01]  /*19f00*/  SHFL.IDX PT, R2, R0, RZ, 0x181f ;  /* 0x00181fff00027589 */ /* 0x000fe200000e0000 */
[----:B--2---:R-:W-:-:S02]  /*19f10*/  IMAD R5, R11, R6, RZ ;  /* 0x000000060b057224 */ /* 0x004fc400078e02ff */
[----:B------:R-:W-:Y:S01]  /*19f20*/  IMAD.MOV.U32 R11, RZ, RZ, R3 ;  /* 0x000000ffff0b7224 */ /* 0x000fe200078e0003 */
[----:B------:R-:W-:Y:S02]  /*19f30*/  SHFL.IDX PT, R6, R0, 0x1, 0x181f ;  /* 0x00381f0000067f89 */ /* 0x000fe400000e0000 */
[----:B------:R-:W-:Y:S02]  /*19f40*/  ISETP.GE.AND P0, PT, R17, R5, PT ;  /* 0x000000051100720c */ /* 0x000fe40003f06270 */
[----:B------:R-:W0:Y:S11]  /*19f50*/  SHFL.IDX PT, R3, R4, RZ, 0x181f ;  /* 0x00181fff04037589 */ /* 0x000e3600000e0000 */
[----:B0-----:R-:W-:-:S05]  /*19f60*/  @!P0 LEA R3, P6, R7, R3, 0x1 ;  /* 0x0000000307038211 */ /* 0x001fca00078c08ff */
[----:B------:R-:W-:-:S05]  /*19f70*/  @!P0 IMAD.X R2, RZ, RZ, R2, P6 ;  /* 0x000000ffff028224 */ /* 0x000fca00030e0602 */
[----:B------:R-:W-:-:S04]  /*19f80*/  @!P0 LOP3.LUT R3, R3, R2, RZ, 0x3c, !PT ;  /* 0x0000000203038212 */ /* 0x000fc800078e3cff */
[----:B------:R-:W-:-:S04]  /*19f90*/  @!P0 LOP3.LUT R2, R3, R2, RZ, 0x3c, !PT ;  /* 0x0000000203028212 */ /* 0x000fc800078e3cff */
[----:B------:R-:W-:-:S05]  /*19fa0*/  @!P0 LOP3.LUT R3, R3, R2, RZ, 0x3c, !PT ;  /* 0x0000000203038212 */ /* 0x000fca00078e3cff */
[----:B------:R-:W-:Y:S04]  /*19fb0*/  @!P0 LDGSTS.E.BYPASS.LTC128B.128 [R25+0x22400], desc[UR60][R2.64], !P4 ;  /* 0x2240000002198fae */ /* 0x000fe8000e101d7c */
[----:B------:R-:W-:Y:S04]  /*19fc0*/  @!P0 LDGSTS.E.BYPASS.LTC128B.128 [R25+0x26400], desc[UR60][R2.64+0x80], !P3 ;  /* 0x2640008002198fae */ /* 0x000fe8000d901d7c */
[----:B------:R-:W-:Y:S04]  /*19fd0*/  @!P0 LDGSTS.E.BYPASS.LTC128B.128 [R25+0x2a400], desc[UR60][R2.64+0x100], !P2 ;  /* 0x2a40010002198fae */ /* 0x000fe8000d101d7c */
[----:B------:R0:W-:Y:S01]  /*19fe0*/  @!P0 LDGSTS.E.BYPASS.LTC128B.128 [R25+0x2e400], desc[UR60][R2.64+0x180], !P1 ;  /* 0x2e40018002198fae */ /* 0x0001e2000c901d7c */
[----:B---3--:R-:W-:Y:S01]  /*19ff0*/  ISETP.GE.AND P0, PT, R10, R5, PT ;  /* 0x000000050a00720c */ /* 0x008fe20003f06270 */
[----:B----4-:R-:W-:-:S02]  /*1a000*/  IMAD.MOV.U32 R10, RZ, RZ, R9 ;  /* 0x000000ffff0a7224 */ /* 0x010fc400078e0009 */
[----:B------:R-:W2:Y:S04]  /*1a010*/  LDL.LU R9, [R1+0x30] ;  /* 0x0000300001097983 */ /* 0x000ea80000300800 */
[----:B0-----:R-:W0:Y:S06]  /*1a020*/  SHFL.IDX PT, R2, R4, 0x1, 0x181f ;  /* 0x00381f0004027f89 */ /* 0x001e2c00000e0000 */
[----:B0-----:R-:W-:-:S05]  /*1a030*/  @!P0 LEA R2, P6, R7, R2, 0x1 ;  /* 0x0000000207028211 */ /* 0x001fca00078c08ff */
[----:B------:R-:W-:Y:S02]  /*1a040*/  @!P0 IMAD.X R3, RZ, RZ, R6, P6 ;  /* 0x000000ffff038224 */ /* 0x000fe400030e0606 */
[----:B------:R-:W-:Y:S04]  /*1a050*/  SHFL.IDX PT, R6, R0, 0x2, 0x181f ;  /* 0x00581f0000067f89 */ /* 0x000fe800000e0000 */
[----:B------:R-:W-:Y:S04]  /*1a060*/  @!P0 LDGSTS.E.BYPASS.LTC128B.128 [R25+0x22c00], desc[UR60][R2.64], !P4 ;  /* 0x22c0000002198fae */ /* 0x000fe8000e101d7c */
[----:B------:R-:W-:Y:S04]  /*1a070*/  @!P0 LDGSTS.E.BYPASS.LTC128B.128 [R25+0x26c00], desc[UR60][R2.64+0x80], !P3 ;  /* 0x26c0008002198fae */ /* 0x000fe8000d901d7c */
[----:B------:R-:W-:Y:S04]  /*1a080*/  @!P0 LDGSTS.E.BYPASS.LTC128B.128 [R25+0x2ac00], desc[UR60][R2.64+0x100], !P2 ;  /* 0x2ac0010002198fae */ /* 0x000fe8000d101d7c */
[----:B------:R0:W-:Y:S01]  /*1a090*/  @!P0 LDGSTS.E.BYPASS.LTC128B.128 [R25+0x2ec00], desc[UR60][R2.64+0x180], !P1 ;  /* 0x2ec0018002198fae */ /* 0x0001e2000c901d7c */
[----:B-----5:R-:W-:-:S03]  /*1a0a0*/  ISETP.GE.AND P0, PT, R8, R5, PT ;  /* 0x000000050800720c */ /* 0x020fc60003f06270 */
[----:B------:R-:W3:Y:S04]  /*1a0b0*/  LDL.LU R8, [R1+0x34] ;  /* 0x0000340001087983 */ /* 0x000ee80000300800 */
[----:B0-----:R-:W0:Y:S06]  /*1a0c0*/  SHFL.IDX PT, R2, R4, 0x2, 0x181f ;  /* 0x00581f0004027f89 */ /* 0x001e2c00000e0000 */
[----:B0-----:R-:W-:-:S05]  /*1a0d0*/  @!P0 LEA R2, P6, R7, R2, 0x1 ;  /* 0x0000000207028211 */ /* 0x001fca00078c08ff */
[----:B------:R-:W-:-:S05]  /*1a0e0*/  @!P0 IMAD.X R3, RZ, RZ, R6, P6 ;  /* 0x000000ffff038224 */ /* 0x000fca00030e0606 */
[----:B------:R-:W-:Y:S04]  /*1a0f0*/  @!P0 LDGSTS.E.BYPASS.LTC128B.128 [R25+0x23400], desc[UR60][R2.64], !P4 ;  /* 0x2340000002198fae */ /* 0x000fe8000e101d7c */
[----:B------:R-:W-:Y:S04]  /*1a100*/  @!P0 LDGSTS.E.BYPASS.LTC128B.128 [R25+0x27400], desc[UR60][R2.64+0x80], !P3 ;  /* 0x2740008002198fae */ /* 0x000fe8000d901d7c */
[----:B------:R-:W-:Y:S04]  /*1a110*/  @!P0 LDGSTS.E.BYPASS.LTC128B.128 [R25+0x2b400], desc[UR60][R2.64+0x100], !P2 ;  /* 0x2b40010002198fae */ /* 0x000fe8000d101d7c */
[----:B------:R0:W-:Y:S04]  /*1a120*/  @!P0 LDGSTS.E.BYPASS.LTC128B.128 [R25+0x2f400], desc[UR60][R2.64+0x180], !P1 ;  /* 0x2f40018002198fae */ /* 0x0001e8000c901d7c */
[----:B------:R-:W-:Y:S04]  /*1a130*/  SHFL.IDX PT, R6, R0, 0x3, 0x181f ;  /* 0x00781f0000067f89 */ /* 0x000fe800000e0000 */
[----:B0-----:R-:W0:Y:S01]  /*1a140*/  SHFL.IDX PT, R2, R4, 0x3, 0x181f ;  /* 0x00781f0004027f89 */ /* 0x001e2200000e0000 */
[----:B------:R-:W-:-:S13]  /*1a150*/  ISETP.GE.AND P0, PT, R11, R5, PT ;  /* 0x000000050b00720c */ /* 0x000fda0003f06270 */
        /* <DEDUP_REMOVED lines=17> */
[----:B--2---:R-:W-:-:S13]  /*1a270*/  ISETP.GE.AND P0, PT, R9, R5, PT ;  /* 0x000000050900720c */ /* 0x004fda0003f06270 */
        /* <DEDUP_REMOVED lines=8> */
[----:B---3--:R-:W-:-:S13]  /*1a300*/  ISETP.GE.AND P0, PT, R8, R5, PT ;  /* 0x000000050800720c */ /* 0x008fda0003f06270 */
[----:B0-----:R-:W-:-:S05]  /*1a310*/  @!P0 LEA R2, P5, R7, R2, 0x1 ;  /* 0x0000000207028211 */ /* 0x001fca00078a08ff */
[----:B------:R-:W-:-:S05]  /*1a320*/  @!P0 IMAD.X R3, RZ, RZ, R6, P5 ;  /* 0x000000ffff038224 */ /* 0x000fca00028e0606 */
[----:B------:R-:W-:Y:S04]  /*1a330*/  @!P0 LDGSTS.E.BYPASS.LTC128B.128 [R25+0x25400], desc[UR60][R2.64], !P4 ;  /* 0x2540000002198fae */ /* 0x000fe8000e101d7c */
[----:B------:R-:W-:Y:S04]  /*1a340*/  @!P0 LDGSTS.E.BYPASS.LTC128B.128 [R25+0x29400], desc[UR60][R2.64+0x80], !P3 ;  /* 0x2940008002198fae */ /* 0x000fe8000d901d7c */
[----:B------:R-:W-:Y:S04]  /*1a350*/  @!P0 LDGSTS.E.BYPASS.LTC128B.128 [R25+0x2d400], desc[UR60][R2.64+0x100], !P2 ;  /* 0x2d40010002198fae */ /* 0x000fe8000d101d7c */
[----:B------:R0:W-:Y:S04]  /*1a360*/  @!P0 LDGSTS.E.BYPASS.LTC128B.128 [R25+0x31400], desc[UR60][R2.64+0x180], !P1 ;  /* 0x3140018002198fae */ /* 0x0001e8000c901d7c */
[----:B------:R1:W2:Y:S04]  /*1a370*/  SHFL.IDX PT, R6, R0, 0x7, 0x181f ;  /* 0x00f81f0000067f89 */ /* 0x0002a800000e0000 */
[----:B0-----:R1:W0:Y:S02]  /*1a380*/  SHFL.IDX PT, R2, R4, 0x7, 0x181f ;  /* 0x00f81f0004027f89 */ /* 0x00122400000e0000 */
.L_x_1850:
[----:B-1----:R-:W3:Y:S01]  /*1a390*/  LDL.LU R0, [R1+0x3c] ;  /* 0x00003c0001007983 */ /* 0x002ee20000300800 */
[----:B------:R-:W-:Y:S01]  /*1a3a0*/  BSSY B0, `(.L_x_1654) ;  /* 0x000000c000007945 */ /* 0x000fe20003800000 */
[----:B---3--:R-:W-:-:S13]  /*1a3b0*/  ISETP.GE.AND P0, PT, R0, R5, PT ;  /* 0x000000050000720c */ /* 0x008fda0003f06270 */
[----:B------:R-:W-:Y:S05]  /*1a3c0*/  @P0 BRA `(.L_x_1655) ;  /* 0x0000000000240947 */ /* 0x000fea0003800000 */
[----:B0-----:R-:W-:-:S05]  /*1a3d0*/  LEA R2, P0, R7, R2, 0x1 ;  /* 0x0000000207027211 */ /* 0x001fca00078008ff */
[----:B--2---:R-:W-:-:S05]  /*1a3e0*/  IMAD.X R3, RZ, RZ, R6, P0 ;  /* 0x000000ffff037224 */ /* 0x004fca00000e0606 */
[----:B------:R-:W-:Y:S01]  /*1a3f0*/  @!PT LDS RZ, [RZ] ;  /* 0x00000000fffff984 */ /* 0x000fe20000000800 */
[----:B------:R-:W-:Y:S01]  /*1a400*/  @!PT LDS RZ, [RZ] ;  /* 0x00000000fffff984 */ /* 0x000fe20000000800 */
[----:B------:R-:W-:Y:S01]  /*1a410*/  @!PT LDS RZ, [RZ] ;  /* 0x00000000fffff984 */ /* 0x000fe20000000800 */
[----:B------:R1:W-:Y:S04]  /*1a420*/  LDGSTS.E.BYPASS.LTC128B.128 [R25+0x25c00], desc[UR60][R2.64], !P4 ;  /* 0x25c0000002197fae */ /* 0x0003e8000e101d7c */
[----:B------:R1:W-:Y:S04]  /*1a430*/  LDGSTS.E.BYPASS.LTC128B.128 [R25+0x29c00], desc[UR60][R2.64+0x80], !P3 ;  /* 0x29c0008002197fae */ /* 0x0003e8000d901d7c */
[----:B------:R1:W-:Y:S04]  /*1a440*/  LDGSTS.E.BYPASS.LTC128B.128 [R25+0x2dc00], desc[UR60][R2.64+0x100], !P2 ;  /* 0x2dc0010002197fae */ /* 0x0003e8000d101d7c */
[----:B------:R1:W-:Y:S02]  /*1a450*/  LDGSTS.E.BYPASS.LTC128B.128 [R25+0x31c00], desc[UR60][R2.64+0x180], !P1 ;  /* 0x31c0018002197fae */ /* 0x0003e4000c901d7c */
.L_x_1655:
[----:B------:R-:W-:Y:S05]  /*1a460*/  BSYNC B0 ;  /* 0x0000000000007941 */ /* 0x000fea0003800000 */
.L_x_1654:
[----:B------:R-:W-:Y:S01]  /*1a470*/  NOP ;  /* 0x0000000000007918 */ /* 0x000fe20000000000 */
[----:B------:R-:W-:-:S13]  /*1a480*/  PLOP3.LUT P0, PT, PT, PT, PT, 0x80, 0x0 ;  /* 0x000000000000781c */ /* 0x000fda0003f0f070 */
.L_x_1656:
[----:B------:R-:W-:Y:S02]  /*1a490*/  PLOP3.LUT P1, PT, P1, P0, PT, 0xa2, 0x0 ;  /* 0x000000000000781c */ /* 0x000fe40000f21472 */
[----:B------:R-:W-:-:S08]  /*1a4a0*/  @P0 R2UR P1, UR4, R22 ;  /* 0x00000000160402ca */ /* 0x000fd00000020000 */
[----:B------:R-:W-:-:S05]  /*1a4b0*/  @P0 PLOP3.LUT P0, PT, P1, PT, PT, 0x80, 0x0 ;  /* 0x000000000000081c */ /* 0x000fca0000f0f070 */
[----:B------:R-:W-:Y:S01]  /*1a4c0*/  @!P1 SYNCS.ARRIVE.TRANS64.RED.A0T1 RZ, [UR4+0x32410], RZ ;  /* 0x032410ffffff99a7 */ /* 0x000fe20008200404 */
[----:B------:R-:W-:Y:S07]  /*1a4d0*/  @!P1 ARRIVES.LDGSTSBAR.64.TRANSCNT [UR4+0x32410] ;  /* 0x03241000ff0099b0 */ /* 0x000fee0008000a84 */
[----:B------:R-:W-:Y:S05]  /*1a4e0*/  @P0 BRA.U.ANY `(.L_x_1656) ;  /* 0xfffffffd00e80947 */ /* 0x000fea000393ffff */
[----:B01----:R-:W3:Y:S02]  /*1a4f0*/  LDL.LU R2, [R1+0x40] ;  /* 0x0000400001027983 */ /* 0x003ee40000300800 */
[----:B---3--:R-:W-:-:S05]  /*1a500*/  VIADD R2, R2, 0x1 ;  /* 0x0000000102027836 */ /* 0x008fca0000000000 */
        /* <DEDUP_REMOVED lines=10> */
.L_x_1851:
[----:B------:R-:W-:Y:S05]  /*1a5b0*/  BSYNC B0 ;  /* 0x0000000000007941 */ /* 0x000fea0003800000 */
.L_x_1657:
[----:B------:R-:W3:Y:S02]  /*1a5c0*/  LDL R0, [R1+0x60] ;  /* 0x0000600001007983 */ /* 0x000ee40000100800 */
[----:B---3--:R-:W-:-:S13]  /*1a5d0*/  ISETP.NE.AND P0, PT, R0, 0x3, PT ;  /* 0x000000030000780c */ /* 0x008fda0003f05270 */
[----:B------:R-:W-:Y:S05]  /*1a5e0*/  @!P0 BRA `(.L_x_1659) ;  /* 0x0000000000048947 */ /* 0x000fea0003800000 */
[----:B------:R-:W-:Y:S01]  /*1a5f0*/  BPT.TRAP 0x1 ;  /* 0x000000040000795c */ /* 0x000fe20000300000 */
.L_x_1659:
[----:B------:R-:W-:Y:S01]  /*1a600*/  SHF.L.U32 R0, R26, 0x1f, RZ ;  /* 0x0000001f1a007819 */ /* 0x000fe200000006ff */
[----:B------:R-:W-:Y:S03]  /*1a610*/  BSSY B0, `(.L_x_1660) ;  /* 0x0000003000007945 */ /* 0x000fe60003800000 */
[----:B------:R-:W1:Y:S02]  /*1a620*/  SYNCS.PHASECHK.TRANS64.TRYWAIT P0, [R29+URZ+0x32460], R0 ;  /* 0x032460001d0075a7 */ /* 0x000e64000800017f */
[----:B-1----:R-:W-:Y:S05]  /*1a630*/  @!P0 BRA `(.L_x_1661) ;  /* 0x0000006400508947 */ /* 0x002fea0003800000 */
.L_x_1852:
[----:B------:R-:W-:Y:S05]  /*1a640*/  BSYNC B0 ;  /* 0x0000000000007941 */ /* 0x000fea0003800000 */
.L_x_1660:
[----:B0-----:R-:W1:Y:S01]  /*1a650*/  LDL.LU R3, [R1+0x48] ;  /* 0x0000480001037983 */ /* 0x001e620000300800 */
[----:B------:R-:W-:Y:S01]  /*1a660*/  ULDC.64 UR4, c[0x0][0x328] ;  /* 0x0000ca0000047ab9 */ /* 0x000fe20000000a00 */
[----:B------:R-:W-:Y:S02]  /*1a670*/  ULDC.64 UR6, c[0x0][0x318] ;  /* 0x0000c60000067ab9 */ /* 0x000fe40000000a00 */
[----:B------:R-:W3:Y:S04]  /*1a680*/  LDL.LU R2, [R1+0x4] ;  /* 0x0000040001027983 */ /* 0x000ee80000300800 */
[----:B--2---:R-:W2:Y:S04]  /*1a690*/  LDL.LU R6, [R1+0x4c] ;  /* 0x00004c0001067983 */ /* 0x004ea80000300800 */
[----:B------:R-:W4:Y:S04]  /*1a6a0*/  LDL R7, [R1] ;  /* 0x0000000001077983 */ /* 0x000f280000100800 */
[----:B------:R-:W5:Y:S01]  /*1a6b0*/  LDL.LU R4, [R1+0x5c] ;  /* 0x00005c0001047983 */ /* 0x000f620000300800 */
[----:B-1----:R-:W-:-:S04]  /*1a6c0*/  IMAD R0, R3, UR4, RZ ;  /* 0x0000000403007c24 */ /* 0x002fc8000f8e02ff */
[C---:B---3--:R-:W-:Y:S02]  /*1a6d0*/  IMAD R5, R2.reuse, UR5, R0 ;  /* 0x0000000502057c24 */ /* 0x048fe4000f8e0200 */
[----:B------:R-:W-:Y:S01]  /*1a6e0*/  IMAD.WIDE.U32 R2, R2, UR4, RZ ;  /* 0x0000000402027c25 */ /* 0x000fe2000f8e00ff */
[----:B------:R-:W-:-:S03]  /*1a6f0*/  ULDC.64 UR4, c[0x0][0x338] ;  /* 0x0000ce0000047ab9 */ /* 0x000fc60000000a00 */
[----:B------:R-:W-:Y:S02]  /*1a700*/  IMAD.IADD R3, R3, 0x1, R5 ;  /* 0x0000000103037824 */ /* 0x000fe400078e0205 */
[----:B--2---:R-:W-:Y:S01]  /*1a710*/  IMAD R0, R6, UR4, RZ ;  /* 0x0000000406007c24 */ /* 0x004fe2000f8e02ff */
[----:B----4-:R-:W-:Y:S01]  /*1a720*/  LOP3.LUT P3, RZ, R7, 0x10, RZ, 0xc0, !PT ;  /* 0x0000001007ff7812 */ /* 0x010fe2000786c0ff */
[----:B------:R-:W-:Y:S01]  /*1a730*/  IMAD.WIDE.U32 R2, R37, UR4, R2 ;  /* 0x0000000425027c25 */ /* 0x000fe2000f8e0002 */
[C---:B------:R-:W-:Y:S02]  /*1a740*/  LOP3.LUT P2, RZ, R7.reuse, 0x8, RZ, 0xc0, !PT ;  /* 0x0000000807ff7812 */ /* 0x040fe4000784c0ff */
[----:B------:R-:W-:Y:S01]  /*1a750*/  LOP3.LUT P1, RZ, R7, 0x4, RZ, 0xc0, !PT ;  /* 0x0000000407ff7812 */ /* 0x000fe2000782c0ff */
[----:B------:R-:W-:Y:S01]  /*1a760*/  IMAD R5, R37, UR5, R0 ;  /* 0x0000000525057c24 */ /* 0x000fe2000f8e0200 */
[----:B------:R-:W-:Y:S01]  /*1a770*/  ULDC.64 UR4, c[0x0][0x330] ;  /* 0x0000cc0000047ab9 */ /* 0x000fe20000000a00 */
[----:B------:R-:W-:-:S02]  /*1a780*/  SEL R0, RZ, 0x2, P3 ;  /* 0x00000002ff007807 */ /* 0x000fc40001800000 */
[----:B------:R-:W-:Y:S01]  /*1a790*/  IMAD.IADD R3, R3, 0x1, R5 ;  /* 0x0000000103037824 */ /* 0x000fe200078e0205 */
[----:B------:R-:W-:Y:S02]  /*1a7a0*/  LOP3.LUT P4, RZ, R7, 0x1, RZ, 0xc0, !PT ;  /* 0x0000000107ff7812 */ /* 0x000fe4000788c0ff */
[----:B------:R-:W-:Y:S01]  /*1a7b0*/  SEL R7, RZ, 0x8, P1 ;  /* 0x00000008ff077807 */ /* 0x000fe20000800000 */
[----:B------:R-:W-:Y:S01]  /*1a7c0*/  IMAD.WIDE.U32 R2, R18, UR4, R2 ;  /* 0x0000000412027c25 */ /* 0x000fe2000f8e0002 */
[----:B------:R-:W-:-:S03]  /*1a7d0*/  UMOV UR4, 0xffffffff ;  /* 0xffffffff00047882 */ /* 0x000fc60000000000 */
[----:B------:R-:W-:Y:S01]  /*1a7e0*/  IMAD R3, R18, UR5, R3 ;  /* 0x0000000512037c24 */ /* 0x000fe2000f8e0203 */
[----:B------:R-:W-:-:S04]  /*1a7f0*/  LEA R5, P0, R2, UR6, 0x1 ;  /* 0x0000000602057c11 */ /* 0x000fc8000f8008ff */
[----:B------:R-:W-:Y:S02]  /*1a800*/  LEA.HI.X R6, R2, UR7, R3, 0x1, P0 ;  /* 0x0000000702067c11 */ /* 0x000fe400080f0c03 */
[----:B------:R-:W-:-:S04]  /*1a810*/  SEL R3, RZ, 0x4, P2 ;  /* 0x00000004ff037807 */ /* 0x000fc80001000000 */
[----:B-----5:R-:W-:Y:S01]  /*1a820*/  IADD3 R0, R3, R0, R4 ;  /* 0x0000000003007210 */ /* 0x020fe20007ffe004 */
        /* <DEDUP_REMOVED lines=73> */
.L_x_1866:
        /* <DEDUP_REMOVED lines=15> */
.L_x_1663:
[----:B------:R-:W-:Y:S02]  /*1adb0*/  PLOP3.LUT P1, PT, P1, P0, PT, 0xa2, 0x0 ;  /* 0x000000000000781c */ /* 0x000fe40000f21472 */
[----:B------:R-:W-:-:S08]  /*1adc0*/  @P0 R2UR P1, UR4, R29 ;  /* 0x000000001d0402ca */ /* 0x000fd00000020000 */
[----:B------:R-:W-:-:S05]  /*1add0*/  @P0 PLOP3.LUT P0, PT, P1, PT, PT, 0x80, 0x0 ;  /* 0x000000000000081c */ /* 0x000fca0000f0f070 */
[----:B------:R-:W-:Y:S01]  /*1ade0*/  @!P1 SYNCS.ARRIVE.TRANS64.RED.A0T1 RZ, [UR4+0x32450], RZ ;  /* 0x032450ffffff99a7 */ /* 0x000fe20008200404 */
[----:B------:R-:W-:Y:S07]  /*1adf0*/  @!P1 ARRIVES.LDGSTSBAR.64.TRANSCNT [UR4+0x32450] ;  /* 0x03245000ff0099b0 */ /* 0x000fee0008000a84 */
[----:B------:R-:W-:Y:S05]  /*1ae00*/  @P0 BRA.U.ANY `(.L_x_1663) ;  /* 0xfffffffd00e80947 */ /* 0x000fea000393ffff */
[----:B------:R-:W-:Y:S01]  /*1ae10*/  NOP ;  /* 0x0000000000007918 */ /* 0x000fe20000000000 */
[----:B0-----:R-:W2:Y:S02]  /*1ae20*/  LDL R2, [R1+0x60] ;  /* 0x0000600001027983 */ /* 0x001ea40000100800 */
[----:B--2---:R-:W-:-:S13]  /*1ae30*/  ISETP.NE.AND P2, PT, R2, 0x3, PT ;  /* 0x000000030200780c */ /* 0x004fda0003f45270 */
[----:B------:R-:W-:Y:S05]  /*1ae40*/  @!P2 BRA `(.L_x_1664) ;  /* 0x000000000004a947 */ /* 0x000fea0003800000 */
[----:B------:R-:W-:Y:S01]  /*1ae50*/  BPT.TRAP 0x1 ;  /* 0x000000040000795c */ /* 0x000fe20000300000 */
.L_x_1664:
[----:B------:R-:W2:Y:S01]  /*1ae60*/  LDL.LU R2, [R1+0x44] ;  /* 0x0000440001027983 */ /* 0x000ea20000300800 */
[----:B------:R0:W-:Y:S01]  /*1ae70*/  SYNCS.ARRIVE.TRANS64.A1T0 RZ, [R29+URZ+0x32450], RZ ;  /* 0x032450ff1dff79a7 */ /* 0x0001e2000810003f */
[----:B------:R-:W-:Y:S01]  /*1ae80*/  BSSY B0, `(.L_x_1665) ;  /* 0x00000de000007945 */ /* 0x000fe20003800000 */
[----:B--2---:R-:W-:-:S05]  /*1ae90*/  VIADD R10, R2, 0xfffffffe ;  /* 0xfffffffe020a7836 */ /* 0x004fca0000000000 */
[----:B------:R-:W-:-:S13]  /*1aea0*/  ISETP.GE.AND P0, PT, R10, R32, PT ;  /* 0x000000200a00720c */ /* 0x000fda0003f06270 */
[----:B0-----:R-:W-:Y:S05]  /*1aeb0*/  @!P0 BRA `(.L_x_1666) ;  /* 0x0000000c00688947 */ /* 0x001fea0003800000 */
.L_x_1679:
[----:B--2---:R-:W2:Y:S01]  /*1aec0*/  LDL R12, [R1+0x60] ;  /* 0x00006000010c7983 */ /* 0x004ea20000100800 */
[----:B0-----:R-:W0:Y:S01]  /*1aed0*/  LDC R6, c[0x0][0x430] ;  /* 0x00010c00ff067b82 */ /* 0x001e220000000800 */
[----:B------:R-:W1:Y:S01]  /*1aee0*/  S2R R2, SR_TID.X ;  /* 0x0000000000027919 */ /* 0x000e620000002100 */
[----:B---3--:R-:W3:Y:S01]  /*1aef0*/  S2R R4, SR_TID.X ;  /* 0x0000000000047919 */ /* 0x008ee20000002100 */
[----:B0-----:R-:W-:Y:S02]  /*1af00*/  ISETP.NE.AND P0, PT, R6, 0x1, PT ;  /* 0x000000010600780c */ /* 0x001fe40003f05270 */
[----:B-1----:R-:W-:-:S11]  /*1af10*/  LOP3.LUT R2, R2, 0x7f, RZ, 0xc0, !PT ;  /* 0x0000007f02027812 */ /* 0x002fd600078ec0ff */
[----:B------:R-:W0:Y:S01]  /*1af20*/  @P0 LDC R3, c[0x0][0x438] ;  /* 0x00010e00ff030b82 */ /* 0x000e220000000800 */
[----:B---3--:R-:W-:Y:S01]  /*1af30*/  IMAD.SHL.U32 R4, R4, 0x10, RZ ;  /* 0x0000001004047824 */ /* 0x008fe200078e00ff */
[----:B------:R-:W-:-:S04]  /*1af40*/  SHF.R.U32.HI R2, RZ, 0x3, R2 ;  /* 0x00000003ff027819 */ /* 0x000fc80000011602 */
[----:B------:R-:W-:Y:S02]  /*1af50*/  LOP3.LUT R4, R2, 0x70, R4, 0xf8, !PT ;  /* 0x0000007002047812 */ /* 0x000fe400078ef804 */
[----:B------:R-:W1:Y:S02]  /*1af60*/  @P0 LDC R2, c[0x0][0x434] ;  /* 0x00010d00ff020b82 */ /* 0x000e640000000800 */
[----:B------:R-:W-:Y:S01]  /*1af70*/  ISETP.GT.U32.AND P1, PT, R4, 0x5f, PT ;  /* 0x0000005f0400780c */ /* 0x000fe20003f24070 */
[----:B------:R-:W-:-:S04]  /*1af80*/  IMAD R7, R10, 0x60, R33 ;  /* 0x000000600a077824 */ /* 0x000fc800078e0221 */
[----:B------:R-:W-:-:S08]  /*1af90*/  IMAD.IADD R7, R4, 0x1, R7 ;  /* 0x0000000104077824 */ /* 0x000fd000078e0207 */
[----:B------:R-:W3:Y:S01]  /*1afa0*/  @!P1 LDC.64 R4, c[0x0][0x428] ;  /* 0x00010a00ff049b82 */ /* 0x000ee20000000a00 */
[----:B------:R-:W-:-:S07]  /*1afb0*/  IMAD.MOV.U32 R11, RZ, RZ, R7 ;  /* 0x000000ffff0b7224 */ /* 0x000fce00078e0007 */
[----:B------:R-:W4:Y:S01]  /*1afc0*/  @!P1 LDC.64 R8, c[0x0][0x418] ;  /* 0x00010600ff089b82 */ /* 0x000f220000000a00 */
[----:B-1----:R-:W-:-:S05]  /*1afd0*/  @P0 IMAD.HI.U32 R2, R7, R2, RZ ;  /* 0x0000000207020227 */ /* 0x002fca00078e00ff */
[----:B0-----:R-:W-:-:S04]  /*1afe0*/  @P0 SHF.R.U32.HI R11, RZ, R3, R2 ;  /* 0x00000003ff0b0219 */ /* 0x001fc80000011602 */
[--C-:B------:R-:W-:Y:S01]  /*1aff0*/  @!P1 SHF.R.S32.HI R3, RZ, 0x1f, R11.reuse ;  /* 0x0000001fff039819 */ /* 0x100fe2000001140b */
[----:B------:R-:W-:-:S04]  /*1b000*/  @!P1 IMAD.MOV.U32 R2, RZ, RZ, R11 ;  /* 0x000000ffff029224 */ /* 0x000fc800078e000b */
[----:B---3--:R-:W-:-:S04]  /*1b010*/  @!P1 IMAD.WIDE.U32 R2, R28, R4, R2 ;  /* 0x000000041c029225 */ /* 0x008fc800078e0002 */
[----:B------:R-:W-:-:S04]  /*1b020*/  @!P1 IMAD R4, R34, R4, RZ ;  /* 0x0000000422049224 */ /* 0x000fc800078e02ff */
[----:B------:R-:W-:Y:S01]  /*1b030*/  @!P1 IMAD R5, R28, R5, R4 ;  /* 0x000000051c059224 */ /* 0x000fe200078e0204 */
[----:B----4-:R-:W-:-:S03]  /*1b040*/  @!P1 LEA R8, P0, R2, R8, 0x2 ;  /* 0x0000000802089211 */ /* 0x010fc600078010ff */
[----:B------:R-:W-:Y:S02]  /*1b050*/  @!P1 IMAD.IADD R3, R5, 0x1, R3 ;  /* 0x0000000105039824 */ /* 0x000fe400078e0203 */
[----:B------:R-:W-:-:S03]  /*1b060*/  IMAD.MOV.U32 R5, RZ, RZ, RZ ;  /* 0x000000ffff057224 */ /* 0x000fc600078e00ff */
[----:B------:R-:W-:Y:S01]  /*1b070*/  @!P1 LEA.HI.X R9, R2, R9, R3, 0x2, P0 ;  /* 0x0000000902099211 */ /* 0x000fe200000f1403 */
[----:B------:R-:W-:-:S04]  /*1b080*/  VIADD R24, R24, 0x1 ;  /* 0x0000000118187836 */ /* 0x000fc80000000000 */
[----:B------:R0:W5:Y:S01]  /*1b090*/  @!P1 LDG.E R5, desc[UR60][R8.64] ;  /* 0x0000003c08059981 */ /* 0x000162000c1e1900 */
[----:B------:R-:W-:-:S04]  /*1b0a0*/  ISETP.NE.AND P0, PT, R24, 0x2, PT ;  /* 0x000000021800780c */ /* 0x000fc80003f05270 */
[----:B------:R-:W-:Y:S01]  /*1b0b0*/  SEL R3, RZ, 0x1, P0 ;  /* 0x00000001ff037807 */ /* 0x000fe20000000000 */
[----:B------:R-:W-:-:S03]  /*1b0c0*/  IMAD.MOV R2, RZ, RZ, -R11 ;  /* 0x000000ffff027224 */ /* 0x000fc600078e0a0b */
[----:B------:R-:W-:Y:S01]  /*1b0d0*/  LOP3.LUT R26, R26, R3, RZ, 0x3c, !PT ;  /* 0x000000031a1a7212 */ /* 0x000fe200078e3cff */
[----:B------:R-:W-:Y:S01]  /*1b0e0*/  IMAD.MOV.U32 R3, RZ, RZ, R10 ;  /* 0x000000ffff037224 */ /* 0x000fe200078e000a */
[----:B------:R-:W-:Y:S05]  /*1b0f0*/  YIELD ;  /* 0x0000000000007946 */ /* 0x000fea0003800000 */
[----:B------:R-:W-:Y:S01]  /*1b100*/  SEL R24, R24, RZ, P0 ;  /* 0x000000ff18187207 */ /* 0x000fe20000000000 */
[----:B------:R-:W-:Y:S01]  /*1b110*/  IMAD R6, R6, R2, R7 ;  /* 0x0000000206067224 */ /* 0x000fe200078e0207 */
[----:B------:R-:W-:Y:S01]  /*1b120*/  ISETP.GT.AND P2, PT, R3, R32, PT ;  /* 0x000000200300720c */ /* 0x000fe20003f44270 */
[----:B------:R-:W-:Y:S01]  /*1b130*/  VIADD R10, R10, 0xffffffff ;  /* 0xffffffff0a0a7836 */ /* 0x000fe20000000000 */
[----:B--2---:R-:W-:-:S13]  /*1b140*/  ISETP.NE.AND P1, PT, R12, 0x3, PT ;  /* 0x000000030c00780c */ /* 0x004fda0003f25270 */
[----:B0-----:R-:W-:Y:S05]  /*1b150*/  @!P1 BRA `(.L_x_1667) ;  /* 0x0000000000049947 */ /* 0x001fea0003800000 */
[----:B------:R-:W-:Y:S01]  /*1b160*/  BPT.TRAP 0x1 ;  /* 0x000000040000795c */ /* 0x000fe20000300000 */
.L_x_1667:
[----:B------:R-:W-:Y:S01]  /*1b170*/  IMAD R4, R24, 0x8, R22 ;  /* 0x0000000818047824 */ /* 0x000fe200078e0216 */
[----:B------:R-:W-:Y:S01]  /*1b180*/  SHF.L.U32 R21, R26, 0x1f, RZ ;  /* 0x0000001f1a157819 */ /* 0x000fe200000006ff */
[----:B------:R-:W-:Y:S01]  /*1b190*/  BSSY B1, `(.L_x_1668) ;  /* 0x0000004000017945 */ /* 0x000fe20003800000 */
[----:B------:R-:W-:Y:S02]  /*1b1a0*/  SHF.R.S32.HI R17, RZ, 0x1f, R6 ;  /* 0x0000001fff117819 */ /* 0x000fe40000011406 */
[----:B------:R-:W0:Y:S02]  /*1b1b0*/  SYNCS.PHASECHK.TRANS64.TRYWAIT P0, [R4+URZ+0x32440], R21 ;  /* 0x03244015040075a7 */ /* 0x000e24000800017f */
[----:B0-----:R-:W-:Y:S05]  /*1b1c0*/  @!P0 BRA `(.L_x_1669) ;  /* 0x0000006000c08947 */ /* 0x001fea0003800000 */
.L_x_1867:
[----:B------:R-:W-:Y:S05]  /*1b1d0*/  BSYNC B1 ;  /* 0x0000000000017941 */ /* 0x000fea0003800000 */
.L_x_1668:
        /* <DEDUP_REMOVED lines=51> */
.L_x_1881:
        /* <DEDUP_REMOVED lines=8> */
.L_x_1671:
[----:B------:R-:W-:Y:S02]  /*1b590*/  PLOP3.LUT P1, PT, P1, P0, PT, 0xa2, 0x0 ;  /* 0x000000000000781c */ /* 0x000fe40000f21472 */
[----:B------:R-:W-:-:S08]  /*1b5a0*/  @P0 R2UR P1, UR4, R4 ;  /* 0x00000000040402ca */ /* 0x000fd00000020000 */
[----:B------:R-:W-:-:S05]  /*1b5b0*/  @P0 PLOP3.LUT P0, PT, P1, PT, PT, 0x80, 0x0 ;  /* 0x000000000000081c */ /* 0x000fca0000f0f070 */
[----:B------:R-:W-:Y:S01]  /*1b5c0*/  @!P1 SYNCS.ARRIVE.TRANS64.RED.A0T1 RZ, [UR4+0x32430], RZ ;  /* 0x032430ffffff99a7 */ /* 0x000fe20008200404 */
[----:B------:R-:W-:Y:S07]  /*1b5d0*/  @!P1 ARRIVES.LDGSTSBAR.64.TRANSCNT [UR4+0x32430] ;  /* 0x03243000ff0099b0 */ /* 0x000fee0008000a84 */
[----:B------:R-:W-:Y:S05]  /*1b5e0*/  @P0 BRA.U.ANY `(.L_x_1671) ;  /* 0xfffffffd00e80947 */ /* 0x000fea000393ffff */
[----:B------:R-:W-:Y:S01]  /*1b5f0*/  NOP ;  /* 0x0000000000007918 */ /* 0x000fe20000000000 */
[----:B--2---:R-:W2:Y:S02]  /*1b600*/  LDL R2, [R1+0x60] ;  /* 0x0000600001027983 */ /* 0x004ea40000100800 */
[----:B--2---:R-:W-:-:S13]  /*1b610*/  ISETP.NE.AND P3, PT, R2, 0x3, PT ;  /* 0x000000030200780c */ /* 0x004fda0003f65270 */
[----:B------:R-:W-:Y:S05]  /*1b620*/  @!P3 BRA `(.L_x_1672) ;  /* 0x000000000004b947 */ /* 0x000fea0003800000 */
[----:B------:R-:W-:Y:S01]  /*1b630*/  BPT.TRAP 0x1 ;  /* 0x000000040000795c */ /* 0x000fe20000300000 */
.L_x_1672:
[----:B------:R2:W-:Y:S01]  /*1b640*/  SYNCS.ARRIVE.TRANS64.A1T0 RZ, [R4+URZ+0x32430], RZ ;  /* 0x032430ff04ff79a7 */ /* 0x0005e2000810003f */
[----:B------:R-:W-:Y:S05]  /*1b650*/  @!P3 BRA `(.L_x_1673) ;  /* 0x000000000004b947 */ /* 0x000fea0003800000 */
[----:B------:R-:W-:Y:S01]  /*1b660*/  BPT.TRAP 0x1 ;  /* 0x000000040000795c */ /* 0x000fe20000300000 */
.L_x_1673:
[----:B------:R-:W3:Y:S01]  /*1b670*/  SYNCS.PHASECHK.TRANS64.TRYWAIT P0, [R4+URZ+0x32460], R21 ;  /* 0x03246015040075a7 */ /* 0x000ee2000800017f */
[----:B------:R-:W-:Y:S04]  /*1b680*/  BSSY B1, `(.L_x_1674) ;  /* 0x0000002000017945 */ /* 0x000fe80003800000 */
[----:B---3--:R-:W-:Y:S05]  /*1b690*/  @!P0 BRA `(.L_x_1675) ;  /* 0x0000006400448947 */ /* 0x008fea0003800000 */
.L_x_1882:
[----:B------:R-:W-:Y:S05]  /*1b6a0*/  BSYNC B1 ;  /* 0x0000000000017941 */ /* 0x000fea0003800000 */
.L_x_1674:
        /* <DEDUP_REMOVED lines=67> */
.L_x_1896:
        /* <DEDUP_REMOVED lines=11> */
.L_x_1677:
[----:B------:R-:W-:Y:S02]  /*1bb90*/  PLOP3.LUT P1, PT, P1, P0, PT, 0xa2, 0x0 ;  /* 0x000000000000781c */ /* 0x000fe40000f21472 */
[----:B------:R-:W-:-:S08]  /*1bba0*/  @P0 R2UR P1, UR4, R4 ;  /* 0x00000000040402ca */ /* 0x000fd00000020000 */
[----:B------:R-:W-:-:S05]  /*1bbb0*/  @P0 PLOP3.LUT P0, PT, P1, PT, PT, 0x80, 0x0 ;  /* 0x000000000000081c */ /* 0x000fca0000f0f070 */
[----:B------:R-:W-:Y:S01]  /*1bbc0*/  @!P1 SYNCS.ARRIVE.TRANS64.RED.A0T1 RZ, [UR4+0x32450], RZ ;  /* 0x032450ffffff99a7 */ /* 0x000fe20008200404 */
[----:B------:R-:W-:Y:S07]  /*1bbd0*/  @!P1 ARRIVES.LDGSTSBAR.64.TRANSCNT [UR4+0x32450] ;  /* 0x03245000ff0099b0 */ /* 0x000fee0008000a84 */
[----:B------:R-:W-:Y:S05]  /*1bbe0*/  @P0 BRA.U.ANY `(.L_x_1677) ;  /* 0xfffffffd00e80947 */ /* 0x000fea000393ffff */
[----:B------:R-:W-:Y:S01]  /*1bbf0*/  NOP ;  /* 0x0000000000007918 */ /* 0x000fe20000000000 */
[----:B0-----:R-:W4:Y:S02]  /*1bc00*/  LDL R2, [R1+0x60] ;  /* 0x0000600001027983 */ /* 0x001f240000100800 */
[----:B----4-:R-:W-:-:S13]  /*1bc10*/  ISETP.NE.AND P3, PT, R2, 0x3, PT ;  /* 0x000000030200780c */ /* 0x010fda0003f65270 */
[----:B------:R-:W-:Y:S05]  /*1bc20*/  @!P3 BRA `(.L_x_1678) ;  /* 0x000000000004b947 */ /* 0x000fea0003800000 */
[----:B------:R-:W-:Y:S01]  /*1bc30*/  BPT.TRAP 0x1 ;  /* 0x000000040000795c */ /* 0x000fe20000300000 */
.L_x_1678:
[----:B------:R0:W-:Y:S01]  /*1bc40*/  SYNCS.ARRIVE.TRANS64.A1T0 RZ, [R4+URZ+0x32450], RZ ;  /* 0x032450ff04ff79a7 */ /* 0x0001e2000810003f */
[----:B------:R-:W-:Y:S05]  /*1bc50*/  @P2 BRA `(.L_x_1679) ;  /* 0xfffffff000982947 */ /* 0x000fea000383ffff */
.L_x_1666:
[----:B------:R-:W-:Y:S05]  /*1bc60*/  BSYNC B0 ;  /* 0x0000000000007941 */ /* 0x000fea0003800000 */
.L_x_1665:
        /* <DEDUP_REMOVED lines=21> */
.L_x_1681:
[----:B------:R-:W-:Y:S05]  /*1bdc0*/  BSYNC B0 ;  /* 0x0000000000007941 */ /* 0x000fea0003800000 */
.L_x_1680:
[----:B------:R-:W-:-:S07]  /*1bdd0*/  SEL R24, R24, RZ, P0 ;  /* 0x000000ff18187207 */ /* 0x000fce0000000000 */
.L_x_1634:
[----:B------:R-:W-:Y:S05]  /*1bde0*/  BSYNC B7 ;  /* 0x0000000000077941 */ /* 0x000fea0003800000 */
.L_x_1632:
[----:B------:R-:W4:Y:S02]  /*1bdf0*/  LDL R0, [R1] ;  /* 0x0000000001007983 */ /* 0x000f240000100800 */
[----:B----4-:R-:W-:-:S13]  /*1be00*/  LOP3.LUT P0, RZ, R0, 0x1000, RZ, 0xc0, !PT ;  /* 0x0000100000ff7812 */ /* 0x010fda000780c0ff */
[----:B------:R-:W-:Y:S05]  /*1be10*/  @!P0 BRA `(.L_x_1682) ;  /* 0x0000000000248947 */ /* 0x000fea0003800000 */
[----:B------:R-:W-:Y:S05]  /*1be20*/  WARPSYNC.ALL ;  /* 0x0000000000007948 */ /* 0x000fea0003800000 */
[----:B------:R-:W4:Y:S08]  /*1be30*/  S2UR UR5, SR_CgaCtaId ;  /* 0x00000000000579c3 */ /* 0x000f300000008800 */
[----:B------:R-:W-:Y:S06]  /*1be40*/  BAR.SYNC.DEFER_BLOCKING 0x5, 0x180 ;  /* 0x0146000000007b1d */ /* 0x000fec0000010000 */
[----:B------:R-:W-:-:S02]  /*1be50*/  UMOV UR4, 0x400 ;  /* 0x0000040000047882 */ /* 0x000fc40000000000 */
[----:B----4-:R-:W-:-:S06]  /*1be60*/  ULEA UR4, UR5, UR4, 0x18 ;  /* 0x0000000405047291 */ /* 0x010fcc000f8ec03f */
[----:B0-----:R-:W-:-:S05]  /*1be70*/  MOV R22, UR4 ;  /* 0x0000000400167c02 */ /* 0x001fca0008000f00 */
[----:B------:R0:W4:Y:S01]  /*1be80*/  LDS.128 R16, [R22+0x324d0] ;  /* 0x0324d00016107984 */ /* 0x0001220000000c00 */
[----:B------:R-:W-:Y:S06]  /*1be90*/  BAR.ARV 0x4, 0x180 ;  /* 0x0106000000007b1d */ /* 0x000fec0000002000 */
[----:B------:R-:W-:Y:S05]  /*1bea0*/  BRA `(.L_x_1683) ;  /* 0x0000000800d07947 */ /* 0x000fea0003800000 */
.L_x_1682:
[----:B------:R-:W4:Y:S01]  /*1beb0*/  S2R R9, SR_TID.X ;  /* 0x0000000000097919 */ /* 0x000f220000002100 */
[----:B------:R-:W-:Y:S01]  /*1bec0*/  UMOV UR4, 0xffffffff ;  /* 0xffffffff00047882 */ /* 0x000fe20000000000 */
[----:B----4-:R-:W-:-:S04]  /*1bed0*/  LOP3.LUT R9, R9, 0x1f, RZ, 0xc0, !PT ;  /* 0x0000001f09097812 */ /* 0x010fc800078ec0ff */
[----:B------:R-:W-:Y:S01]  /*1bee0*/  ISETP.NE.AND P0, PT, R9, 0x1f, PT ;  /* 0x0000001f0900780c */ /* 0x000fe20003f05270 */
[----:B------:R-:W-:-:S12]  /*1bef0*/  BRA.DIV UR4, `(.L_x_1684) ;  /* 0x0000006604087947 */ /* 0x000fd8000b800000 */
[----:B0-----:R-:W-:Y:S01]  /*1bf00*/  IMAD.IADD R7, R19, 0x1, R9 ;  /* 0x0000000113077824 */ /* 0x001fe200078e0209 */
[----:B------:R-:W-:-:S04]  /*1bf10*/  ULDC UR4, c[0x0][0xd3c] ;  /* 0x00034f0000047ab9 */ /* 0x000fc80000000800 */
[----:B------:R-:W-:-:S13]  /*1bf20*/  ISETP.GE.OR P1, PT, R7, UR4, !P0 ;  /* 0x0000000407007c0c */ /* 0x000fda000c726670 */
[----:B------:R-:W0:Y:S08]  /*1bf30*/  @!P1 LDC.64 R2, c[0x0][0xd80] ;  /* 0x00036000ff029b82 */ /* 0x000e300000000a00 */
[----:B--23--:R-:W2:Y:S01]  /*1bf40*/  @!P1 LDC.64 R4, c[0x0][0xd78] ;  /* 0x00035e00ff049b82 */ /* 0x00cea20000000a00 */
[----:B0-----:R-:W-:-:S05]  /*1bf50*/  @!P1 IMAD.WIDE R2, R7, 0x4, R2 ;  /* 0x0000000407029825 */ /* 0x001fca00078e0202 */
[----:B------:R2:W3:Y:S02]  /*1bf60*/  @!P1 LDG.E R8, desc[UR60][R2.64] ;  /* 0x0000003c02089981 */ /* 0x0004e4000c1e1900 */
[----:B--2---:R-:W-:-:S05]  /*1bf70*/  @!P1 IMAD.WIDE R2, R7, 0x4, R4 ;  /* 0x0000000407029825 */ /* 0x004fca00078e0204 */
[----:B------:R-:W2:Y:S01]  /*1bf80*/  @!P1 LDG.E R5, desc[UR60][R2.64] ;  /* 0x0000003c02059981 */ /* 0x000ea2000c1e1900 */
        /* <DEDUP_REMOVED lines=9> */
[----:B---3--:R-:W-:Y:S02]  /*1c020*/  @!P1 IMAD.MOV.U32 R7, RZ, RZ, R8 ;  /* 0x000000ffff079224 */ /* 0x008fe400078e0008 */
[----:B--2---:R-:W-:Y:S01]  /*1c030*/  @!P1 IMAD.MOV.U32 R4, RZ, RZ, R5 ;  /* 0x000000ffff049224 */ /* 0x004fe200078e0005 */
        /* <DEDUP_REMOVED lines=17> */
[----:B------:R0:W2:Y:S02]  /*1c150*/  SHFL.IDX PT, R14, R3, 0x1f, 0x1f ;  /* 0x03e01f00030e7f89 */ /* 0x0000a400000e0000 */
.L_x_1906:
[----:B------:R-:W-:Y:S02]  /*1c160*/  ULDC UR4, c[0x0][0xd38] ;  /* 0x00034e0000047ab9 */ /* 0x000fe40000000800 */
[----:B------:R-:W-:-:S04]  /*1c170*/  IMAD.U32 R5, RZ, RZ, UR4 ;  /* 0x00000004ff057e24 */ /* 0x000fc8000f8e00ff */
[----:B--2---:R-:W-:-:S04]  /*1c180*/  IMAD R9, R14, R5, RZ ;  /* 0x000000050e097224 */ /* 0x004fc800078e02ff */
[----:B------:R-:W-:-:S05]  /*1c190*/  IMAD.IADD R6, R6, 0x1, R9 ;  /* 0x0000000106067824 */ /* 0x000fca00078e0209 */
[----:B------:R-:W-:-:S13]  /*1c1a0*/  ISETP.GT.AND P6, PT, R6, R0, PT ;  /* 0x000000000600720c */ /* 0x000fda0003fc4270 */
[----:B------:R-:W-:Y:S05]  /*1c1b0*/  @P6 BRA `(.L_x_1685) ;  /* 0x0000000000a46947 */ /* 0x000fea0003800000 */
.L_x_1688:
[----:B------:R-:W2:Y:S01]  /*1c1c0*/  LDC R2, c[0x0][0xd3c] ;  /* 0x00034f00ff027b82 */ /* 0x000ea20000000800 */
[----:B------:R-:W-:-:S05]  /*1c1d0*/  VIADD R19, R19, 0x1f ;  /* 0x0000001f13137836 */ /* 0x000fca0000000000 */
[----:B--2---:R-:W-:-:S13]  /*1c1e0*/  ISETP.GE.AND P6, PT, R19, R2, PT ;  /* 0x000000021300720c */ /* 0x004fda0003fc6270 */
[----:B------:R-:W-:Y:S05]  /*1c1f0*/  @P6 BRA `(.L_x_1686) ;  /* 0x0000000400b86947 */ /* 0x000fea0003800000 */
[----:B0-----:R-:W0:Y:S01]  /*1c200*/  S2R R3, SR_TID.X ;  /* 0x0000000000037919 */ /* 0x001e220000002100 */
[----:B------:R-:W-:Y:S01]  /*1c210*/  IMAD.MOV.U32 R7, RZ, RZ, RZ ;  /* 0x000000ffff077224 */ /* 0x000fe200078e00ff */
[----:B0-----:R-:W-:-:S05]  /*1c220*/  LOP3.LUT R3, R3, 0x1f, RZ, 0xc0, !PT ;  /* 0x0000001f03037812 */ /* 0x001fca00078ec0ff */
[----:B------:R-:W-:-:S05]  /*1c230*/  IMAD.IADD R9, R19, 0x1, R3 ;  /* 0x0000000113097824 */ /* 0x000fca00078e0203 */
[----:B------:R-:W-:-:S13]  /*1c240*/  ISETP.GE.OR P6, PT, R9, R2, !P0 ;  /* 0x000000020900720c */ /* 0x000fda00047c6670 */
[----:B------:R-:W0:Y:S08]  /*1c250*/  @!P6 LDC.64 R2, c[0x0][0xd80] ;  /* 0x00036000ff02eb82 */ /* 0x000e300000000a00 */
[----:B------:R-:W2:Y:S01]  /*1c260*/  @!P6 LDC.64 R4, c[0x0][0xd78] ;  /* 0x00035e00ff04eb82 */ /* 0x000ea20000000a00 */
[----:B0-----:R-:W-:-:S05]  /*1c270*/  @!P6 IMAD.WIDE R2, R9, 0x4, R2 ;  /* 0x000000040902e825 */ /* 0x001fca00078e0202 */
[----:B------:R2:W3:Y:S02]  /*1c280*/  @!P6 LDG.E R7, desc[UR60][R2.64] ;  /* 0x0000003c0207e981 */ /* 0x0004e4000c1e1900 */
[----:B--2---:R-:W-:-:S04]  /*1c290*/  @!P6 IMAD.WIDE R2, R9, 0x4, R4 ;  /* 0x000000040902e825 */ /* 0x004fc800078e0204 */
[----:B------:R-:W-:-:S06]  /*1c2a0*/  IMAD.MOV.U32 R4, RZ, RZ, RZ ;  /* 0x000000ffff047224 */ /* 0x000fcc00078e00ff */
[----:B------:R-:W3:Y:S01]  /*1c2b0*/  @!P6 LDG.E R4, desc[UR60][R2.64] ;  /* 0x0000003c0204e981 */ /* 0x000ee2000c1e1900 */
[----:B------:R-:W-:Y:S01]  /*1c2c0*/  UMOV UR4, 0xffffffff ;  /* 0xffffffff00047882 */ /* 0x000fe20000000000 */
[----:B---3--:R-:W-:Y:S02]  /*1c2d0*/  IMAD R13, R4, R7, RZ ;  /* 0x00000007040d7224 */ /* 0x008fe400078e02ff */
        /* <DEDUP_REMOVED lines=17> */
.L_x_1914:
[----:B------:R-:W-:Y:S02]  /*1c3f0*/  ULDC UR4, c[0x0][0xd38] ;  /* 0x00034e0000047ab9 */ /* 0x000fe40000000800 */
[----:B------:R-:W-:-:S04]  /*1c400*/  IMAD.U32 R5, RZ, RZ, UR4 ;  /* 0x00000004ff057e24 */ /* 0x000fc8000f8e00ff */
[----:B--2---:R-:W-:-:S04]  /*1c410*/  IMAD R9, R14, R5, RZ ;  /* 0x000000050e097224 */ /* 0x004fc800078e02ff */
[----:B------:R-:W-:-:S05]  /*1c420*/  IMAD.IADD R6, R9, 0x1, R6 ;  /* 0x0000000109067824 */ /* 0x000fca00078e0206 */
[----:B------:R-:W-:-:S13]  /*1c430*/  ISETP.GT.AND P6, PT, R6, R0, PT ;  /* 0x000000000600720c */ /* 0x000fda0003fc4270 */
[----:B------:R-:W-:Y:S05]  /*1c440*/  @!P6 BRA `(.L_x_1688) ;  /* 0xfffffffc005ce947 */ /* 0x000fea000383ffff */
.L_x_1685:
[----:B------:R-:W-:Y:S01]  /*1c450*/  IMAD.IADD R2, R6, 0x1, -R9 ;  /* 0x0000000106027824 */ /* 0x000fe200078e0a09 */
[----:B------:R-:W-:-:S03]  /*1c460*/  UMOV UR4, 0xffffffff ;  /* 0xffffffff00047882 */ /* 0x000fc60000000000 */
[----:B------:R-:W-:-:S05]  /*1c470*/  IMAD R9, R3, R5, R2 ;  /* 0x0000000503097224 */ /* 0x000fca00078e0202 */
[----:B------:R-:W-:Y:S01]  /*1c480*/  ISETP.GT.AND P6, PT, R9, R0, PT ;  /* 0x000000000900720c */ /* 0x000fe20003fc4270 */
[----:B------:R-:W-:-:S12]  /*1c490*/  BRA.DIV UR4, `(.L_x_1689) ;  /* 0x0000006604947947 */ /* 0x000fd8000b800000 */
[----:B------:R-:W-:-:S04]  /*1c4a0*/  VOTE.ANY R8, PT, !P6 ;  /* 0x0000000000087806 */ /* 0x000fc800070e0100 */
[----:B------:R-:W2:Y:S02]  /*1c4b0*/  POPC R6, R8 ;  /* 0x0000000800067309 */ /* 0x000ea40000000000 */
[----:B--2---:R2:W3:Y:S04]  /*1c4c0*/  SHFL.IDX PT, R7, R7, R6, 0x1f ;  /* 0x00001f0607077589 */ /* 0x0044e800000e0000 */
[----:B------:R2:W4:Y:S02]  /*1c4d0*/  SHFL.IDX PT, R4, R4, R6, 0x1f ;  /* 0x00001f0604047589 */ /* 0x00052400000e0000 */
.L_x_1919:
[----:B------:R-:W-:-:S13]  /*1c4e0*/  ISETP.NE.AND P0, PT, R8, RZ, PT ;  /* 0x000000ff0800720c */ /* 0x000fda0003f05270 */
[----:B------:R-:W-:Y:S05]  /*1c4f0*/  @!P0 BRA `(.L_x_1690) ;  /* 0x0000000000108947 */ /* 0x000fea0003800000 */
[----:B------:R-:W-:Y:S01]  /*1c500*/  UMOV UR4, 0xffffffff ;  /* 0xffffffff00047882 */ /* 0x000fe20000000000 */
[----:B------:R-:W-:Y:S02]  /*1c510*/  VIADD R12, R6, 0xffffffff ;  /* 0xffffffff060c7836 */ /* 0x000fe40000000000 */
[----:B------:R-:W-:Y:S05]  /*1c520*/  BRA.DIV UR4, `(.L_x_1691) ;  /* 0x0000006604cc7947 */ /* 0x000fea000b800000 */
[----:B------:R0:W0:Y:S02]  /*1c530*/  SHFL.IDX PT, R16, R3, R12, 0x1f ;  /* 0x00001f0c03107589 */ /* 0x00002400000e0000 */
.L_x_1690:
[----:B---3--:R-:W-:Y:S01]  /*1c540*/  IABS R8, R7 ;  /* 0x0000000700087213 */ /* 0x008fe20000000000 */
[----:B0-----:R-:W-:Y:S01]  /*1c550*/  IMAD R16, R16, R5, R2 ;  /* 0x0000000510107224 */ /* 0x001fe200078e0202 */
[----:B----4-:R-:W-:Y:S01]  /*1c560*/  IABS R5, R4 ;  /* 0x0000000400057213 */ /* 0x010fe20000000000 */
[----:B------:R-:W-:Y:S01]  /*1c570*/  IMAD.MOV.U32 R2, RZ, RZ, RZ ;  /* 0x000000ffff027224 */ /* 0x000fe200078e00ff */
[----:B------:R-:W0:Y:S01]  /*1c580*/  I2F.RP R9, R8 ;  /* 0x0000000800097306 */ /* 0x000e220000209400 */
[----:B------:R-:W-:Y:S02]  /*1c590*/  IMAD.IADD R0, R0, 0x1, -R16 ;  /* 0x0000000100007824 */ /* 0x000fe400078e0a10 */
[----:B------:R-:W-:-:S05]  /*1c5a0*/  IMAD.IADD R19, R6, 0x1, R19 ;  /* 0x0000000106137824 */ /* 0x000fca00078e0213 */
[----:B------:R-:W3:Y:S08]  /*1c5b0*/  I2F.RP R10, R5 ;  /* 0x00000005000a7306 */ /* 0x000ef00000209400 */
[----:B0-----:R-:W0:Y:S08]  /*1c5c0*/  MUFU.RCP R9, R9 ;  /* 0x0000000900097308 */ /* 0x001e300000001000 */
[----:B---3--:R-:W-:Y:S01]  /*1c5d0*/  MUFU.RCP R10, R10 ;  /* 0x0000000a000a7308 */ /* 0x008fe20000001000 */
[----:B0-----:R-:W-:-:S07]  /*1c5e0*/  VIADD R3, R9, 0xffffffe ;  /* 0x0ffffffe09037836 */ /* 0x001fce0000000000 */
        /* <DEDUP_REMOVED lines=47> */
.L_x_1686:
[----:B------:R-:W-:Y:S01]  /*1c8e0*/  UMOV UR4, URZ ;  /* 0x0000003f00047c82 */ /* 0x000fe20008000000 */
[----:B------:R-:W-:Y:S01]  /*1c8f0*/  UMOV UR5, URZ ;  /* 0x0000003f00057c82 */ /* 0x000fe20008000000 */
[----:B------:R-:W-:Y:S01]  /*1c900*/  ULDC UR6, c[0x0][0xd3c] ;  /* 0x00034f0000067ab9 */ /* 0x000fe20000000800 */
[----:B------:R-:W-:Y:S02]  /*1c910*/  IMAD.MOV.U32 R16, RZ, RZ, R0 ;  /* 0x000000ffff107224 */ /* 0x000fe400078e0000 */
[----:B------:R-:W-:Y:S02]  /*1c920*/  IMAD.U32 R17, RZ, RZ, UR4 ;  /* 0x00000004ff117e24 */ /* 0x000fe4000f8e00ff */
[----:B------:R-:W-:Y:S02]  /*1c930*/  IMAD.U32 R18, RZ, RZ, UR5 ;  /* 0x00000005ff127e24 */ /* 0x000fe4000f8e00ff */
[----:B------:R-:W-:-:S07]  /*1c940*/  IMAD.U32 R19, RZ, RZ, UR6 ;  /* 0x00000006ff137e24 */ /* 0x000fce000f8e00ff */
.L_x_1692:
[----:B------:R-:W3:Y:S01]  /*1c950*/  S2R R0, SR_TID.X ;  /* 0x0000000000007919 */ /* 0x000ee20000002100 */
[----:B------:R-:W-:Y:S05]  /*1c960*/  WARPSYNC.ALL ;  /* 0x0000000000007948 */ /* 0x000fea0003800000 */
[----:B------:R-:W-:Y:S01]  /*1c970*/  BAR.SYNC.DEFER_BLOCKING 0x4, 0x180 ;  /* 0x0106000000007b1d */ /* 0x000fe20000010000 */
[----:B---3--:R-:W-:-:S04]  /*1c980*/  LOP3.LUT R0, R0, 0x1f, RZ, 0xc0, !PT ;  /* 0x0000001f00007812 */ /* 0x008fc800078ec0ff */
[----:B------:R-:W-:-:S13]  /*1c990*/  ISETP.NE.AND P0, PT, R0, RZ, PT ;  /* 0x000000ff0000720c */ /* 0x000fda0003f05270 */
[----:B0-----:R-:W0:Y:S01]  /*1c9a0*/  @!P0 S2R R3, SR_CgaCtaId ;  /* 0x0000000000038919 */ /* 0x001e220000008800 */
[----:B------:R-:W-:-:S04]  /*1c9b0*/  @!P0 MOV R0, 0x400 ;  /* 0x0000040000008802 */ /* 0x000fc80000000f00 */
[----:B0-----:R-:W-:-:S05]  /*1c9c0*/  @!P0 LEA R22, R3, R0, 0x18 ;  /* 0x0000000003168211 */ /* 0x001fca00078ec0ff */
[----:B------:R0:W-:Y:S01]  /*1c9d0*/  @!P0 STS.128 [R22+0x324d0], R16 ;  /* 0x0324d01016008388 */ /* 0x0001e20000000c00 */
[----:B------:R-:W-:Y:S06]  /*1c9e0*/  BAR.ARV 0x5, 0x180 ;  /* 0x0146000000007b1d */ /* 0x000fec0000002000 */
.L_x_1683:
[----:B------:R-:W-:Y:S02]  /*1c9f0*/  ULDC UR4, c[0x0][0xd3c] ;  /* 0x00034f0000047ab9 */ /* 0x000fe40000000800 */
[----:B----4-:R-:W-:-:S13]  /*1ca00*/  ISETP.GE.AND P0, PT, R19, UR4, PT ;  /* 0x0000000413007c0c */ /* 0x010fda000bf06270 */
[----:B------:R-:W-:Y:S05]  /*1ca10*/  @!P0 BRA `(.L_x_1693) ;  /* 0xffffff9400588947 */ /* 0x000fea000383ffff */
[----:B------:R-:W-:Y:S05]  /*1ca20*/  BSYNC B8 ;  /* 0x0000000000087941 */ /* 0x000fea0003800000 */
.L_x_1586:
[----:B------:R-:W4:Y:S01]  /*1ca30*/  LDL.LU R0, [R1+0x40] ;  /* 0x0000400001007983 */ /* 0x000f220000300800 */
[----:B------:R-:W-:Y:S01]  /*1ca40*/  BSSY B0, `(.L_x_1694) ;  /* 0x000000b000007945 */ /* 0x000fe20003800000 */
[----:B------:R-:W5:Y:S01]  /*1ca50*/  S2R R5, SR_CgaCtaId ;  /* 0x0000000000057919 */ /* 0x000f620000008800 */
[----:B----4-:R-:W-:-:S05]  /*1ca60*/  VIADD R0, R0, 0x1 ;  /* 0x0000000100007836 */ /* 0x010fca0000000000 */
[----:B--2---:R-:W-:-:S04]  /*1ca70*/  LEA.HI R2, R0, R0, RZ, 0x1 ;  /* 0x0000000000027211 */ /* 0x004fc800078f08ff */
[----:B0-----:R-:W-:Y:S02]  /*1ca80*/  LOP3.LUT R3, R2, 0xfffffffe, RZ, 0xc0, !PT ;  /* 0xfffffffe02037812 */ /* 0x001fe400078ec0ff */
[----:B------:R-:W-:-:S03]  /*1ca90*/  MOV R2, 0x400 ;  /* 0x0000040000027802 */ /* 0x000fc60000000f00 */
[----:B------:R-:W-:Y:S01]  /*1caa0*/  IMAD.IADD R0, R0, 0x1, -R3 ;  /* 0x0000000100007824 */ /* 0x000fe200078e0a03 */
[----:B-----5:R-:W-:-:S04]  /*1cab0*/  LEA R7, R5, R2, 0x18 ;  /* 0x0000000205077211 */ /* 0x020fc800078ec0ff */
[----:B------:R-:W-:-:S04]  /*1cac0*/  SHF.L.U32 R0, R0, 0x1f, RZ ;  /* 0x0000001f00007819 */ /* 0x000fc800000006ff */
[----:B------:R-:W0:Y:S02]  /*1cad0*/  SYNCS.PHASECHK.TRANS64.TRYWAIT P0, [R7+URZ+0x32420], R0 ;  /* 0x03242000070075a7 */ /* 0x000e24000800017f */
[----:B0-----:R-:W-:Y:S05]  /*1cae0*/  @!P0 BRA `(.L_x_1695) ;  /* 0x0000006000848947 */ /* 0x001fea0003800000 */
.L_x_1922:
[----:B------:R-:W-:Y:S05]  /*1caf0*/  BSYNC B0 ;  /* 0x0000000000007941 */ /* 0x000fea0003800000 */
.L_x_1694:
[----:B------:R-:W-:-:S03]  /*1cb00*/  UMOV UR4, 0xffffffff ;  /* 0xffffffff00047882 */ /* 0x000fc60000000000 */
[----:B------:R-:W-:Y:S05]  /*1cb10*/  BRA.DIV UR4, `(.L_x_1696) ;  /* 0x00000062048c7947 */ /* 0x000fea000b800000 */
[----:B0-----:R-:W0:Y:S02]  /*1cb20*/  S2R R0, SR_TID.X ;  /* 0x0000000000007919 */ /* 0x001e240000002100 */
[----:B0-----:R-:W-:-:S04]  /*1cb30*/  SHF.R.U32.HI R0, RZ, 0x5, R0 ;  /* 0x00000005ff007819 */ /* 0x001fc80000011600 */
[----:B------:R-:W-:-:S05]  /*1cb40*/  LOP3.LUT R0, R0, 0x3, RZ, 0xc0, !PT ;  /* 0x0000000300007812 */ /* 0x000fca00078ec0ff */
[----:B------:R0:W2:Y:S02]  /*1cb50*/  SHFL.IDX PT, R14, R0, RZ, 0x1f ;  /* 0x00001fff000e7589 */ /* 0x0000a400000e0000 */
.L_x_1925:
[----:B--2---:R-:W-:-:S13]  /*1cb60*/  ISETP.NE.AND P0, PT, R14, RZ, PT ;  /* 0x000000ff0e00720c */ /* 0x004fda0003f05270 */
[----:B------:R-:W-:Y:S05]  /*1cb70*/  @P0 BRA `(.L_x_1422) ;  /* 0x0000000000880947 */ /* 0x000fea0003800000 */
[----:B------:R-:W-:-:S03]  /*1cb80*/  UMOV UR4, 0xffffffff ;  /* 0xffffffff00047882 */ /* 0x000fc60000000000 */
[----:B------:R-:W-:Y:S05]  /*1cb90*/  BRA.DIV UR4, `(.L_x_1697) ;  /* 0x0000006204a07947 */ /* 0x000fea000b800000 */
[----:B------:R-:W-:-:S13]  /*1cba0*/  ELECT P6, URZ, PT ;  /* 0x00000000003f782f */ /* 0x000fda00038c0000 */
.L_x_1928:
[----:B------:R-:W-:Y:S05]  /*1cbb0*/  @!P6 BRA `(.L_x_1422) ;  /* 0x000000000078e947 */ /* 0x000fea0003800000 */
[----:B0-----:R-:W2:Y:S02]  /*1cbc0*/  LDL.LU R0, [R1+0x8] ;  /* 0x0000080001007983 */ /* 0x001ea40000300800 */
[----:B--2---:R-:W-:-:S04]  /*1cbd0*/  LOP3.LUT R0, R0, 0x2, RZ, 0xfc, !PT ;  /* 0x0000000200007812 */ /* 0x004fc800078efcff */
[----:B------:R-:W-:-:S13]  /*1cbe0*/  ISETP.NE.AND P0, PT, R0, 0x3, PT ;  /* 0x000000030000780c */ /* 0x000fda0003f05270 */
[----:B------:R-:W-:Y:S05]  /*1cbf0*/  @!P0 BRA `(.L_x_1698) ;  /* 0x0000000000048947 */ /* 0x000fea0003800000 */
[----:B------:R-:W-:Y:S01]  /*1cc00*/  BPT.TRAP 0x1 ;  /* 0x000000040000795c */ /* 0x000fe20000300000 */
.L_x_1698:
[----:B------:R-:W-:Y:S01]  /*1cc10*/  IMAD R5, R24, 0x8, R7 ;  /* 0x0000000818057824 */ /* 0x000fe200078e0207 */
[----:B------:R-:W-:Y:S01]  /*1cc20*/  SHF.L.U32 R0, R26, 0x1f, RZ ;  /* 0x0000001f1a007819 */ /* 0x000fe200000006ff */
[----:B------:R-:W-:-:S03]  /*1cc30*/  VIADD R24, R24, 0x1 ;  /* 0x0000000118187836 */ /* 0x000fc60000000000 */
[----:B------:R-:W0:Y:S02]  /*1cc40*/  SYNCS.PHASECHK.TRANS64.TRYWAIT P1, [R5+URZ+0x32440], R0 ;  /* 0x03244000050075a7 */ /* 0x000e24000802017f */
[----:B------:R-:W-:-:S04]  /*1cc50*/  ISETP.NE.AND P2, PT, R24, 0x2, PT ;  /* 0x000000021800780c */ /* 0x000fc80003f45270 */
[----:B------:R-:W-:Y:S01]  /*1cc60*/  SEL R3, RZ, 0x1, P2 ;  /* 0x00000001ff037807 */ /* 0x000fe20001000000 */
[----:B0-----:R-:W-:Y:S08]  /*1cc70*/  @!P1 BRA `(.L_x_1699) ;  /* 0x0000006000889947 */ /* 0x001ff00003800000 */
.L_x_1929:
[----:B------:R-:W-:Y:S02]  /*1cc80*/  SEL R24, R24, RZ, P2 ;  /* 0x000000ff18187207 */ /* 0x000fe40001000000 */
[----:B------:R-:W-:Y:S01]  /*1cc90*/  LOP3.LUT R2, R26, R3, RZ, 0x3c, !PT ;  /* 0x000000031a027212 */ /* 0x000fe200078e3cff */
[----:B------:R-:W-:Y:S06]  /*1cca0*/  @!P0 BRA `(.L_x_1700) ;  /* 0x0000000000048947 */ /* 0x000fec0003800000 */
[----:B------:R-:W-:Y:S01]  /*1ccb0*/  BPT.TRAP 0x1 ;  /* 0x000000040000795c */ /* 0x000fe20000300000 */
.L_x_1700:
[----:B------:R-:W-:Y:S01]  /*1ccc0*/  IMAD R3, R24, 0x8, R7 ;  /* 0x0000000818037824 */ /* 0x000fe200078e0207 */
[----:B------:R-:W-:-:S04]  /*1ccd0*/  SHF.L.U32 R2, R2, 0x1f, RZ ;  /* 0x0000001f02027819 */ /* 0x000fc800000006ff */
[----:B------:R-:W2:Y:S02]  /*1cce0*/  SYNCS.PHASECHK.TRANS64.TRYWAIT P1, [R3+URZ+0x32440], R2 ;  /* 0x03244002030075a7 */ /* 0x000ea4000802017f */
[----:B--2---:R-:W-:Y:S05]  /*1ccf0*/  @!P1 BRA `(.L_x_1701) ;  /* 0x00000060007c9947 */ /* 0x004fea0003800000 */
.L_x_1930:
[----:B------:R-:W-:Y:S05]  /*1cd00*/  @!P0 BRA `(.L_x_1702) ;  /* 0x0000000000048947 */ /* 0x000fea0003800000 */
[----:B------:R-:W-:Y:S01]  /*1cd10*/  BPT.TRAP 0x1 ;  /* 0x000000040000795c */ /* 0x000fe20000300000 */
.L_x_1702:
[----:B------:R-:W4:Y:S02]  /*1cd20*/  SYNCS.PHASECHK.TRANS64.TRYWAIT P1, [R5+URZ+0x32460], R0 ;  /* 0x03246000050075a7 */ /* 0x000f24000802017f */
[----:B----4-:R-:W-:Y:S05]  /*1cd30*/  @!P1 BRA `(.L_x_1703) ;  /* 0x0000006000809947 */ /* 0x010fea0003800000 */
.L_x_1931:
[----:B------:R-:W-:Y:S05]  /*1cd40*/  @!P0 BRA `(.L_x_1704) ;  /* 0x0000000000048947 */ /* 0x000fea0003800000 */
[----:B------:R-:W-:Y:S01]  /*1cd50*/  BPT.TRAP 0x1 ;  /* 0x000000040000795c */ /* 0x000fe20000300000 */
.L_x_1704:
[----:B------:R0:W0:Y:S02]  /*1cd60*/  SYNCS.PHASECHK.TRANS64.TRYWAIT P0, [R3+URZ+0x32460], R2 ;  /* 0x03246002030075a7 */ /* 0x000024000800017f */
[----:B0-----:R-:W-:Y:S05]  /*1cd70*/  @!P0 NANOSLEEP.SYNCS 0x989680 ;  /* 0x009896800000895d */ /* 0x001fea0003900000 */
[----:B------:R-:W0:Y:S02]  /*1cd80*/  @!P0 SYNCS.PHASECHK.TRANS64 P0, [R3+URZ+0x32460], R2 ;  /* 0x03246002030085a7 */ /* 0x000e24000800007f */
[----:B0-----:R-:W-:Y:S05]  /*1cd90*/  @!P0 BRA `(.L_x_1704) ;  /* 0xfffffffc00f08947 */ /* 0x001fea000383ffff */
.L_x_1422:
[----:B------:R-:W-:Y:S05]  /*1cda0*/  BSYNC B9 ;  /* 0x0000000000097941 */ /* 0x000fea0003800000 */
.L_x_1419:
[----:B------:R-:W-:Y:S05]  /*1cdb0*/  EXIT ;  /* 0x000000000000794d */ /* 0x000fea0003800000 */
.L_x_1442:
[----:B0-----:R0:W1:Y:S02]  /*1cdc0*/  SYNCS.PHASECHK.TRANS64.TRYWAIT P5, [R0+URZ+0x32490], R95 ;  /* 0x0324905f000075a7 */ /* 0x00106400080a017f */
[----:B-1----:R-:W-:Y:S05]  /*1cdd0*/  @!P5 NANOSLEEP.SYNCS 0x989680 ;  /* 0x009896800000d95d */ /* 0x002fea0003900000 */
[----:B------:R-:W1:Y:S02]  /*1cde0*/  @!P5 SYNCS.PHASECHK.TRANS64 P5, [R0+URZ+0x32490], R95 ;  /* 0x0324905f0000d5a7 */ /* 0x000e6400080a007f */
[----:B-1----:R-:W-:Y:S05]  /*1cdf0*/  @!P5 BRA `(.L_x_1442) ;  /* 0xfffffffc00f0d947 */ /* 0x002fea000383ffff */
[----:B------:R-:W-:Y:S05]  /*1ce00*/  BRA `(.L_x_1705) ;  /* 0xfffffe6800747947 */ /* 0x000fea000383ffff */
.L_x_1443:
        /* <DEDUP_REMOVED lines=8> */
.L_x_1707:
[----:B------:R-:W-:Y:S05]  /*1ce90*/  BSYNC B1 ;  /* 0x0000000000017941 */ /* 0x000fea0003800000 */
.L_x_1706:
        /* <DEDUP_REMOVED lines=8> */
.L_x_1708:
[----:B------:R-:W-:Y:S01]  /*1cf20*/  IMAD.MOV.U32 R11, RZ, RZ, R14 ;  /* 0x000000ffff0b7224 */ /* 0x000fe200078e000e */
[----:B------:R-:W-:Y:S06]  /*1cf30*/  BRA `(.L_x_1709) ;  /* 0xfffffe68003c7947 */ /* 0x000fec000383ffff */
.L_x_1452:
[----:B------:R-:W-:Y:S01]  /*1cf40*/  BSSY B1, `(.L_x_1710) ;  /* 0x0000008000017945 */ /* 0x000fe20003800000 */
[----:B----4-:R-:W-:Y:S02]  /*1cf50*/  IMAD.MOV.U32 R13, RZ, RZ, R97 ;  /* 0x000000ffff0d7224 */ /* 0x010fe400078e0061 */
[----:B------:R-:W-:Y:S02]  /*1cf60*/  IMAD.MOV.U32 R12, RZ, RZ, 0x1 ;  /* 0x00000001ff0c7424 */ /* 0x000fe400078e00ff */
[----:B---3--:R-:W-:Y:S02]  /*1cf70*/  IMAD.MOV.U32 R11, RZ, RZ, 0x1c1f ;  /* 0x00001c1fff0b7424 */ /* 0x008fe400078e00ff */
[----:B------:R-:W-:-:S07]  /*1cf80*/  IMAD.MOV.U32 R15, RZ, RZ, -0x1 ;  /* 0xffffffffff0f7424 */ /* 0x000fce00078e00ff */
[----:B012---:R-:W-:Y:S05]  /*1cf90*/  WARPSYNC.COLLECTIVE R15, `(.L_x_1711) ;  /* 0x000000000f087348 */ /* 0x007fea0003c00000 */
[----:B------:R3:W4:Y:S02]  /*1cfa0*/  SHFL.IDX P6, R14, R13, R12, R11 ;  /* 0x0000000c0d0e7389 */ /* 0x00072400000c000b */
[----:B01234-:R-:W-:Y:S01]  /*1cfb0*/  ENDCOLLECTIVE ;  /* 0x000000000000791b */ /* 0x01ffe20003800000 */
.L_x_1711:
[----:B------:R-:W-:Y:S05]  /*1cfc0*/  BSYNC B1 ;  /* 0x0000000000017941 */ /* 0x000fea0003800000 */
.L_x_1710:
        /* <DEDUP_REMOVED lines=8> */
.L_x_1712:
[----:B------:R-:W-:Y:S01]  /*1d050*/  IMAD.MOV.U32 R96, RZ, RZ, R14 ;  /* 0x000000ffff607224 */ /* 0x000fe200078e000e */
[----:B------:R-:W-:Y:S06]  /*1d060*/  BRA `(.L_x_1713) ;  /* 0xfffffe6c00d87947 */ /* 0x000fec000383ffff */
.L_x_1462:
[----:B-1----:R1:W2:Y:S02]  /*1d070*/  SYNCS.PHASECHK.TRANS64.TRYWAIT P4, [R0+URZ+0x32490], R95 ;  /* 0x0324905f000075a7 */ /* 0x0022a4000808017f */
[----:B--2---:R-:W-:Y:S05]  /*1d080*/  @!P4 NANOSLEEP.SYNCS 0x989680 ;  /* 0x009896800000c95d */ /* 0x004fea0003900000 */
[----:B------:R-:W2:Y:S02]  /*1d090*/  @!P4 SYNCS.PHASECHK.TRANS64 P4, [R0+URZ+0x32490], R95 ;  /* 0x0324905f0000c5a7 */ /* 0x000ea4000808007f */
[----:B--2---:R-:W-:Y:S05]  /*1d0a0*/  @!P4 BRA `(.L_x_1462) ;  /* 0xfffffffc00f0c947 */ /* 0x004fea000383ffff */
[----:B------:R-:W-:Y:S05]  /*1d0b0*/  BRA `(.L_x_1714) ;  /* 0xfffffe7800bc7947 */ /* 0x000fea000383ffff */
.L_x_1463:
        /* <DEDUP_REMOVED lines=8> */
.L_x_1716:
[----:B------:R-:W-:Y:S05]  /*1d140*/  BSYNC B1 ;  /* 0x0000000000017941 */ /* 0x000fea0003800000 */
.L_x_1715:
        /* <DEDUP_REMOVED lines=8> */
.L_x_1717:
[----:B------:R-:W-:Y:S01]  /*1d1d0*/  IMAD.MOV.U32 R11, RZ, RZ, R14 ;  /* 0x000000ffff0b7224 */ /* 0x000fe200078e000e */
[----:B------:R-:W-:Y:S06]  /*1d1e0*/  BRA `(.L_x_1718) ;  /* 0xfffffe7800887947 */ /* 0x000fec000383ffff */
.L_x_1468:
        /* <DEDUP_REMOVED lines=8> */
.L_x_1720:
[----:B------:R-:W-:Y:S05]  /*1d270*/  BSYNC B1 ;  /* 0x0000000000017941 */ /* 0x000fea0003800000 */
.L_x_1719:
[----:B------:R-:W-:Y:S01]  /*1d280*/  IMAD.MOV.U32 R13, RZ, RZ, R96 ;  /* 0x000000ffff0d7224 */ /* 0x000fe200078e0060 */
[----:B------:R-:W-:Y:S01]  /*1d290*/  MOV R15, 0xffffffff ;  /* 0xffffffff000f7802 */ /* 0x000fe20000000f00 */
[----:B------:R-:W-:Y:S02]  /*1d2a0*/  IMAD.MOV.U32 R12, RZ, RZ, 0x1 ;  /* 0x00000001ff0c7424 */ /* 0x000fe400078e00ff */
[----:B------:R-:W-:Y:S02]  /*1d2b0*/  IMAD.MOV.U32 R11, RZ, RZ, 0x1c1f ;  /* 0x00001c1fff0b7424 */ /* 0x000fe400078e00ff */
[----:B------:R-:W-:-:S07]  /*1d2c0*/  IMAD.MOV.U32 R97, RZ, RZ, R14 ;  /* 0x000000ffff617224 */ /* 0x000fce00078e000e */
[----:B------:R-:W-:Y:S05]  /*1d2d0*/  WARPSYNC.COLLECTIVE R15, `(.L_x_1721) ;  /* 0x000000000f087348 */ /* 0x000fea0003c00000 */
[----:B------:R0:W1:Y:S02]  /*1d2e0*/  SHFL.IDX P6, R14, R13, R12, R11 ;  /* 0x0000000c0d0e7389 */ /* 0x00006400000c000b */
[----:B01----:R-:W-:Y:S01]  /*1d2f0*/  ENDCOLLECTIVE ;  /* 0x000000000000791b */ /* 0x003fe20003800000 */
.L_x_1721:
[----:B------:R-:W-:Y:S01]  /*1d300*/  IMAD.MOV.U32 R96, RZ, RZ, R14 ;  /* 0x000000ffff607224 */ /* 0x000fe200078e000e */
[----:B------:R-:W-:Y:S06]  /*1d310*/  BRA `(.L_x_1722) ;  /* 0xfffffe8000387947 */ /* 0x000fec000383ffff */
.L_x_1473:
[----:B-1----:R1:W2:Y:S02]  /*1d320*/  SYNCS.PHASECHK.TRANS64.TRYWAIT P2, [R0+URZ+0x32490], R95 ;  /* 0x0324905f000075a7 */ /* 0x0022a4000804017f */
[----:B--2---:R-:W-:Y:S05]  /*1d330*/  @!P2 NANOSLEEP.SYNCS 0x989680 ;  /* 0x009896800000a95d */ /* 0x004fea0003900000 */
[----:B------:R-:W2:Y:S02]  /*1d340*/  @!P2 SYNCS.PHASECHK.TRANS64 P2, [R0+URZ+0x32490], R95 ;  /* 0x0324905f0000a5a7 */ /* 0x000ea4000804007f */
[----:B--2---:R-:W-:Y:S05]  /*1d350*/  @!P2 BRA `(.L_x_1473) ;  /* 0xfffffffc00f0a947 */ /* 0x004fea000383ffff */
[----:B------:R-:W-:Y:S05]  /*1d360*/  BRA `(.L_x_1723) ;  /* 0xfffffe8800487947 */ /* 0x000fea000383ffff */
.L_x_1474:
        /* <DEDUP_REMOVED lines=8> */
.L_x_1725:
[----:B------:R-:W-:Y:S05]  /*1d3f0*/  BSYNC B1 ;  /* 0x0000000000017941 */ /* 0x000fea0003800000 */
.L_x_1724:
        /* <DEDUP_REMOVED lines=8> */
.L_x_1726:
[----:B------:R-:W-:Y:S05]  /*1d480*/  BRA `(.L_x_1727) ;  /* 0xfffffe8800687947 */ /* 0x000fea000383ffff */
.L_x_1477:
        /* <DEDUP_REMOVED lines=8> */
.L_x_1729:
[----:B------:R-:W-:Y:S05]  /*1d510*/  BSYNC B1 ;  /* 0x0000000000017941 */ /* 0x000fea0003800000 */
.L_x_1728:
        /* <DEDUP_REMOVED lines=8> */
.L_x_1730:
[----:B------:R-:W-:Y:S05]  /*1d5a0*/  BRA `(.L_x_1731) ;  /* 0xfffffe8800687947 */ /* 0x000fea000383ffff */
.L_x_1481:
[----:B------:R0:W0:Y:S02]  /*1d5b0*/  SYNCS.PHASECHK.TRANS64.TRYWAIT P3, [R0+URZ+0x324b0], R95 ;  /* 0x0324b05f000075a7 */ /* 0x000024000806017f */
[----:B0-----:R-:W-:Y:S05]  /*1d5c0*/  @!P3 NANOSLEEP.SYNCS 0x989680 ;  /* 0x009896800000b95d */ /* 0x001fea0003900000 */
[----:B------:R-:W0:Y:S02]  /*1d5d0*/  @!P3 SYNCS.PHASECHK.TRANS64 P3, [R0+URZ+0x324b0], R95 ;  /* 0x0324b05f0000b5a7 */ /* 0x000e24000806007f */
[----:B0-----:R-:W-:Y:S05]  /*1d5e0*/  @!P3 BRA `(.L_x_1481) ;  /* 0xfffffffc00f0b947 */ /* 0x001fea000383ffff */
[----:B------:R-:W-:Y:S05]  /*1d5f0*/  BRA `(.L_x_1732) ;  /* 0xfffffe8800e07947 */ /* 0x000fea000383ffff */
.L_x_1491:
[----:B------:R-:W-:Y:S01]  /*1d600*/  BSSY B0, `(.L_x_1733) ;  /* 0x0000007000007945 */ /* 0x000fe20003800000 */
[----:B------:R-:W-:Y:S02]  /*1d610*/  IMAD.MOV.U32 R12, RZ, RZ, RZ ;  /* 0x000000ffff0c7224 */ /* 0x000fe400078e00ff */
[----:B------:R-:W-:Y:S02]  /*1d620*/  IMAD.MOV.U32 R11, RZ, RZ, 0x1f ;  /* 0x0000001fff0b7424 */ /* 0x000fe400078e00ff */
[----:B------:R-:W-:-:S07]  /*1d630*/  IMAD.MOV.U32 R15, RZ, RZ, -0x1 ;  /* 0xffffffffff0f7424 */ /* 0x000fce00078e00ff */
[----:B-----5:R-:W-:Y:S05]  /*1d640*/  WARPSYNC.COLLECTIVE R15, `(.L_x_1734) ;  /* 0x000000000f087348 */ /* 0x020fea0003c00000 */
[----:B------:R0:W1:Y:S02]  /*1d650*/  SHFL.IDX P6, R14, R13, R12, R11 ;  /* 0x0000000c0d0e7389 */ /* 0x00006400000c000b */
[----:B01---5:R-:W-:Y:S01]  /*1d660*/  ENDCOLLECTIVE ;  /* 0x000000000000791b */ /* 0x023fe20003800000 */
.L_x_1734:
[----:B------:R-:W-:Y:S05]  /*1d670*/  BSYNC B0 ;  /* 0x0000000000007941 */ /* 0x000fea0003800000 */
.L_x_1733:
[----:B------:R-:W-:Y:S05]  /*1d680*/  BRA `(.L_x_1735) ;  /* 0xfffffe9800cc7947 */ /* 0x000fea000383ffff */
.L_x_1503:
        /* <DEDUP_REMOVED lines=8> */
.L_x_1737:
[----:B------:R-:W-:Y:S05]  /*1d710*/  BSYNC B1 ;  /* 0x0000000000017941 */ /* 0x000fea0003800000 */
.L_x_1736:
        /* <DEDUP_REMOVED lines=8> */
.L_x_1738:
[----:B------:R-:W-:Y:S02]  /*1d7a0*/  IMAD.MOV.U32 R13, RZ, RZ, R25 ;  /* 0x000000ffff0d7224 */ /* 0x000fe400078e0019 */
[----:B------:R-:W-:-:S07]  /*1d7b0*/  IMAD.MOV.U32 R21, RZ, RZ, R14 ;  /* 0x000000ffff157224 */ /* 0x000fce00078e000e */
[----:B------:R-:W-:Y:S05]  /*1d7c0*/  WARPSYNC.COLLECTIVE R15, `(.L_x_1739) ;  /* 0x000000000f087348 */ /* 0x000fea0003c00000 */
[----:B------:R0:W1:Y:S02]  /*1d7d0*/  SHFL.IDX P6, R14, R13, R12, R11 ;  /* 0x0000000c0d0e7389 */ /* 0x00006400000c000b */
[----:B01----:R-:W-:Y:S01]  /*1d7e0*/  ENDCOLLECTIVE ;  /* 0x000000000000791b */ /* 0x003fe20003800000 */
.L_x_1739:
[----:B------:R-:W-:Y:S02]  /*1d7f0*/  IMAD.MOV.U32 R13, RZ, RZ, R28 ;  /* 0x000000ffff0d7224 */ /* 0x000fe400078e001c */
[----:B------:R-:W-:-:S07]  /*1d800*/  IMAD.MOV.U32 R25, RZ, RZ, R14 ;  /* 0x000000ffff197224 */ /* 0x000fce00078e000e */
[----:B------:R-:W-:Y:S05]  /*1d810*/  WARPSYNC.COLLECTIVE R15, `(.L_x_1740) ;  /* 0x000000000f087348 */ /* 0x000fea0003c00000 */
[----:B------:R0:W1:Y:S02]  /*1d820*/  SHFL.IDX P6, R14, R13, R12, R11 ;  /* 0x0000000c0d0e7389 */ /* 0x00006400000c000b */
[----:B01----:R-:W-:Y:S01]  /*1d830*/  ENDCOLLECTIVE ;  /* 0x000000000000791b */ /* 0x003fe20003800000 */
.L_x_1740:
[----:B------:R-:W-:Y:S01]  /*1d840*/  IMAD.MOV.U32 R20, RZ, RZ, R14 ;  /* 0x000000ffff147224 */ /* 0x000fe200078e000e */
[----:B------:R-:W-:Y:S06]  /*1d850*/  BRA `(.L_x_1741) ;  /* 0xfffffe9c00e47947 */ /* 0x000fec000383ffff */
.L_x_1507:
[----:B0-----:R0:W1:Y:S02]  /*1d860*/  SYNCS.PHASECHK.TRANS64.TRYWAIT P0, [R19+URZ+0x32400], R26 ;  /* 0x0324001a130075a7 */ /* 0x001064000800017f */
[----:B-1----:R-:W-:Y:S05]  /*1d870*/  @!P0 NANOSLEEP.SYNCS 0x989680 ;  /* 0x009896800000895d */ /* 0x002fea0003900000 */
[----:B------:R-:W1:Y:S02]  /*1d880*/  @!P0 SYNCS.PHASECHK.TRANS64 P0, [R19+URZ+0x32400], R26 ;  /* 0x0324001a130085a7 */ /* 0x000e64000800007f */
[----:B-1----:R-:W-:Y:S05]  /*1d890*/  @!P0 BRA `(.L_x_1507) ;  /* 0xfffffffc00f08947 */ /* 0x002fea000383ffff */
[----:B------:R-:W-:Y:S05]  /*1d8a0*/  BRA `(.L_x_1742) ;  /* 0xfffffea000fc7947 */ /* 0x000fea000383ffff */
.L_x_1515:
        /* <DEDUP_REMOVED lines=8> */
.L_x_1744:
[----:B------:R-:W-:Y:S05]  /*1d930*/  BSYNC B1 ;  /* 0x0000000000017941 */ /* 0x000fea0003800000 */
.L_x_1743:
        /* <DEDUP_REMOVED lines=8> */
.L_x_1745:
[----:B------:R-:W-:Y:S02]  /*1d9c0*/  IMAD.MOV.U32 R13, RZ, RZ, R25 ;  /* 0x000000ffff0d7224 */ /* 0x000fe400078e0019 */
[----:B------:R-:W-:-:S07]  /*1d9d0*/  IMAD.MOV.U32 R20, RZ, RZ, R14 ;  /* 0x000000ffff147224 */ /* 0x000fce00078e000e */
[----:B------:R-:W-:Y:S05]  /*1d9e0*/  WARPSYNC.COLLECTIVE R15, `(.L_x_1746) ;  /* 0x000000000f087348 */ /* 0x000fea0003c00000 */
[----:B------:R0:W1:Y:S02]  /*1d9f0*/  SHFL.IDX P6, R14, R13, R12, R11 ;  /* 0x0000000c0d0e7389 */ /* 0x00006400000c000b */
[----:B01----:R-:W-:Y:S01]  /*1da00*/  ENDCOLLECTIVE ;  /* 0x000000000000791b */ /* 0x003fe20003800000 */
.L_x_1746:
[----:B------:R-:W-:Y:S02]  /*1da10*/  IMAD.MOV.U32 R13, RZ, RZ, R28 ;  /* 0x000000ffff0d7224 */ /* 0x000fe400078e001c */
[----:B------:R-:W-:-:S07]  /*1da20*/  IMAD.MOV.U32 R21, RZ, RZ, R14 ;  /* 0x000000ffff157224 */ /* 0x000fce00078e000e */
[----:B------:R-:W-:Y:S05]  /*1da30*/  WARPSYNC.COLLECTIVE R15, `(.L_x_1747) ;  /* 0x000000000f087348 */ /* 0x000fea0003c00000 */
[----:B------:R0:W1:Y:S02]  /*1da40*/  SHFL.IDX P6, R14, R13, R12, R11 ;  /* 0x0000000c0d0e7389 */ /* 0x00006400000c000b */
[----:B01----:R-:W-:Y:S01]  /*1da50*/  ENDCOLLECTIVE ;  /* 0x000000000000791b */ /* 0x003fe20003800000 */
.L_x_1747:
[----:B------:R-:W-:Y:S05]  /*1da60*/  BRA `(.L_x_1748) ;  /* 0xfffffeac006c7947 */ /* 0x000fea000383ffff */
.L_x_1519:
[----:B0-----:R0:W1:Y:S02]  /*1da70*/  SYNCS.PHASECHK.TRANS64.TRYWAIT P1, [R19+URZ+0x32400], R28 ;  /* 0x0324001c130075a7 */ /* 0x001064000802017f */
[----:B-1----:R-:W-:Y:S05]  /*1da80*/  @!P1 NANOSLEEP.SYNCS 0x989680 ;  /* 0x009896800000995d */ /* 0x002fea0003900000 */
[----:B------:R-:W1:Y:S02]  /*1da90*/  @!P1 SYNCS.PHASECHK.TRANS64 P1, [R19+URZ+0x32400], R28 ;  /* 0x0324001c130095a7 */ /* 0x000e64000802007f */
[----:B-1----:R-:W-:Y:S05]  /*1daa0*/  @!P1 BRA `(.L_x_1519) ;  /* 0xfffffffc00f09947 */ /* 0x002fea000383ffff */
[----:B------:R-:W-:Y:S05]  /*1dab0*/  BRA `(.L_x_1749) ;  /* 0xfffffeb0004c7947 */ /* 0x000fea000383ffff */
.L_x_1525:
[----:B--2---:R2:W4:Y:S02]  /*1dac0*/  SYNCS.PHASECHK.TRANS64.TRYWAIT P1, [R0+URZ+0x32430], R13 ;  /* 0x0324300d000075a7 */ /* 0x004524000802017f */
[----:B----4-:R-:W-:Y:S05]  /*1dad0*/  @!P1 NANOSLEEP.SYNCS 0x989680 ;  /* 0x009896800000995d */ /* 0x010fea0003900000 */
[----:B------:R-:W4:Y:S02]  /*1dae0*/  @!P1 SYNCS.PHASECHK.TRANS64 P1, [R0+URZ+0x32430], R13 ;  /* 0x0324300d000095a7 */ /* 0x000f24000802007f */
[----:B----4-:R-:W-:Y:S05]  /*1daf0*/  @!P1 BRA `(.L_x_1525) ;  /* 0xfffffffc00f09947 */ /* 0x010fea000383ffff */
[----:B------:R-:W-:Y:S05]  /*1db00*/  BRA `(.L_x_1524) ;  /* 0xfffffebc00987947 */ /* 0x000fea000383ffff */
.L_x_1527:
[----:B---3--:R3:W4:Y:S02]  /*1db10*/  SYNCS.PHASECHK.TRANS64.TRYWAIT P1, [R19+URZ+0x32410], R4 ;  /* 0x03241004130075a7 */ /* 0x008724000802017f */
[----:B----4-:R-:W-:Y:S05]  /*1db20*/  @!P1 NANOSLEEP.SYNCS 0x989680 ;  /* 0x009896800000995d */ /* 0x010fea0003900000 */
[----:B------:R-:W4:Y:S02]  /*1db30*/  @!P1 SYNCS.PHASECHK.TRANS64 P1, [R19+URZ+0x32410], R4 ;  /* 0x03241004130095a7 */ /* 0x000f24000802007f */
[----:B----4-:R-:W-:Y:S05]  /*1db40*/  @!P1 BRA `(.L_x_1527) ;  /* 0xfffffffc00f09947 */ /* 0x010fea000383ffff */
[----:B------:R-:W-:Y:S05]  /*1db50*/  BRA `(.L_x_1750) ;  /* 0xfffffec000447947 */ /* 0x000fea000383ffff */
.L_x_1531:
[----:B------:R0:W0:Y:S02]  /*1db60*/  SYNCS.PHASECHK.TRANS64.TRYWAIT P1, [R0+URZ+0x32450], R13 ;  /* 0x0324500d000075a7 */ /* 0x000024000802017f */
[----:B0-----:R-:W-:Y:S05]  /*1db70*/  @!P1 NANOSLEEP.SYNCS 0x989680 ;  /* 0x009896800000995d */ /* 0x001fea0003900000 */
[----:B------:R-:W0:Y:S02]  /*1db80*/  @!P1 SYNCS.PHASECHK.TRANS64 P1, [R0+URZ+0x32450], R13 ;  /* 0x0324500d000095a7 */ /* 0x000e24000802007f */
[----:B0-----:R-:W-:Y:S05]  /*1db90*/  @!P1 BRA `(.L_x_1531) ;  /* 0xfffffffc00f09947 */ /* 0x001fea000383ffff */
[----:B------:R-:W-:Y:S05]  /*1dba0*/  BRA `(.L_x_1530) ;  /* 0xfffffec000547947 */ /* 0x000fea000383ffff */
.L_x_1538:
[----:B-1----:R1:W2:Y:S02]  /*1dbb0*/  SYNCS.PHASECHK.TRANS64.TRYWAIT P2, [R0+URZ+0x32430], R6 ;  /* 0x03243006000075a7 */ /* 0x0022a4000804017f */
[----:B--2---:R-:W-:Y:S05]  /*1dbc0*/  @!P2 NANOSLEEP.SYNCS 0x989680 ;  /* 0x009896800000a95d */ /* 0x004fea0003900000 */
[----:B------:R-:W2:Y:S02]  /*1dbd0*/  @!P2 SYNCS.PHASECHK.TRANS64 P2, [R0+URZ+0x32430], R6 ;  /* 0x032430060000a5a7 */ /* 0x000ea4000804007f */
[----:B--2---:R-:W-:Y:S05]  /*1dbe0*/  @!P2 BRA `(.L_x_1538) ;  /* 0xfffffffc00f0a947 */ /* 0x004fea000383ffff */
[----:B------:R-:W-:Y:S05]  /*1dbf0*/  BRA `(.L_x_1537) ;  /* 0xfffffee800f87947 */ /* 0x000fea000383ffff */
.L_x_1542:
[----:B---3--:R3:W4:Y:S02]  /*1dc00*/  SYNCS.PHASECHK.TRANS64.TRYWAIT P2, [R0+URZ+0x32450], R6 ;  /* 0x03245006000075a7 */ /* 0x008724000804017f */
[----:B----4-:R-:W-:Y:S05]  /*1dc10*/  @!P2 NANOSLEEP.SYNCS 0x989680 ;  /* 0x009896800000a95d */ /* 0x010fea0003900000 */
[----:B------:R-:W4:Y:S02]  /*1dc20*/  @!P2 SYNCS.PHASECHK.TRANS64 P2, [R0+URZ+0x32450], R6 ;  /* 0x032450060000a5a7 */ /* 0x000f24000804007f */
[----:B----4-:R-:W-:Y:S05]  /*1dc30*/  @!P2 BRA `(.L_x_1542) ;  /* 0xfffffffc00f0a947 */ /* 0x010fea000383ffff */
[----:B------:R-:W-:Y:S05]  /*1dc40*/  BRA `(.L_x_1541) ;  /* 0xfffffeec00907947 */ /* 0x000fea000383ffff */
.L_x_1550:
[----:B------:R-:W-:Y:S02]  /*1dc50*/  IMAD.MOV.U32 R13, RZ, RZ, R20 ;  /* 0x000000ffff0d7224 */ /* 0x000fe400078e0014 */
[----:B------:R-:W-:Y:S02]  /*1dc60*/  IMAD.MOV.U32 R12, RZ, RZ, RZ ;  /* 0x000000ffff0c7224 */ /* 0x000fe400078e00ff */
[----:B------:R-:W-:Y:S02]  /*1dc70*/  IMAD.MOV.U32 R11, RZ, RZ, 0x181f ;  /* 0x0000181fff0b7424 */ /* 0x000fe400078e00ff */
[----:B------:R-:W-:-:S07]  /*1dc80*/  IMAD.MOV.U32 R15, RZ, RZ, -0x1 ;  /* 0xffffffffff0f7424 */ /* 0x000fce00078e00ff */
[----:B-----5:R-:W-:Y:S05]  /*1dc90*/  WARPSYNC.COLLECTIVE R15, `(.L_x_1751) ;  /* 0x000000000f087348 */ /* 0x020fea0003c00000 */
[----:B------:R0:W1:Y:S02]  /*1dca0*/  SHFL.IDX P6, R14, R13, R12, R11 ;  /* 0x0000000c0d0e7389 */ /* 0x00006400000c000b */
[----:B01---5:R-:W-:Y:S01]  /*1dcb0*/  ENDCOLLECTIVE ;  /* 0x000000000000791b */ /* 0x023fe20003800000 */
.L_x_1751:
[----:B------:R-:W-:Y:S02]  /*1dcc0*/  IMAD.MOV.U32 R13, RZ, RZ, R3 ;  /* 0x000000ffff0d7224 */ /* 0x000fe400078e0003 */
[----:B------:R-:W-:-:S07]  /*1dcd0*/  IMAD.MOV.U32 R48, RZ, RZ, R14 ;  /* 0x000000ffff307224 */ /* 0x000fce00078e000e */
[----:B------:R-:W-:Y:S05]  /*1dce0*/  WARPSYNC.COLLECTIVE R15, `(.L_x_1752) ;  /* 0x000000000f087348 */ /* 0x000fea0003c00000 */
[----:B------:R0:W1:Y:S02]  /*1dcf0*/  SHFL.IDX P6, R14, R13, R12, R11 ;  /* 0x0000000c0d0e7389 */ /* 0x00006400000c000b */
[----:B01----:R-:W-:Y:S01]  /*1dd00*/  ENDCOLLECTIVE ;  /* 0x000000000000791b */ /* 0x003fe20003800000 */
.L_x_1752:
[----:B------:R-:W-:Y:S05]  /*1dd10*/  BRA `(.L_x_1753) ;  /* 0xffffff3c00707947 */ /* 0x000fea000383ffff */
.L_x_1553:
        /* <DEDUP_REMOVED lines=8> */
.L_x_1755:
[----:B------:R-:W-:Y:S05]  /*1dda0*/  BSYNC B1 ;  /* 0x0000000000017941 */ /* 0x000fea0003800000 */
.L_x_1754:
        /* <DEDUP_REMOVED lines=8> */
.L_x_1756:
[----:B------:R-:W-:Y:S05]  /*1de30*/  BRA `(.L_x_1757) ;  /* 0xffffff3c00b87947 */ /* 0x000fea000383ffff */
.L_x_1556:
[----:B------:R-:W-:Y:S01]  /*1de40*/  BSSY B1, `(.L_x_1758) ;  /* 0x0000008000017945 */ /* 0x000fe20003800000 */
[----:B------:R-:W-:Y:S02]  /*1de50*/  IMAD.MOV.U32 R13, RZ, RZ, R20 ;  /* 0x000000ffff0d7224 */ /* 0x000fe400078e0014 */
[----:B------:R-:W-:Y:S02]  /*1de60*/  IMAD.MOV.U32 R12, RZ, RZ, 0x2 ;  /* 0x00000002ff0c7424 */ /* 0x000fe400078e00ff */
[----:B--2---:R-:W-:Y:S02]  /*1de70*/  IMAD.MOV.U32 R11, RZ, RZ, 0x181f ;  /* 0x0000181fff0b7424 */ /* 0x004fe400078e00ff */
[----:B------:R-:W-:-:S07]  /*1de80*/  IMAD.MOV.U32 R15, RZ, RZ, -0x1 ;  /* 0xffffffffff0f7424 */ /* 0x000fce00078e00ff */
[----:B01-34-:R-:W-:Y:S05]  /*1de90*/  WARPSYNC.COLLECTIVE R15, `(.L_x_1759) ;  /* 0x000000000f087348 */ /* 0x01bfea0003c00000 */
[----:B------:R2:W0:Y:S02]  /*1dea0*/  SHFL.IDX P6, R14, R13, R12, R11 ;  /* 0x0000000c0d0e7389 */ /* 0x00042400000c000b */
[----:B01234-:R-:W-:Y:S01]  /*1deb0*/  ENDCOLLECTIVE ;  /* 0x000000000000791b */ /* 0x01ffe20003800000 */
.L_x_1759:
[----:B------:R-:W-:Y:S05]  /*1dec0*/  BSYNC B1 ;  /* 0x0000000000017941 */ /* 0x000fea0003800000 */
.L_x_1758:
        /* <DEDUP_REMOVED lines=8> */
.L_x_1760:
[----:B------:R-:W-:Y:S05]  /*1df50*/  BRA `(.L_x_1761) ;  /* 0xffffff4000007947 */ /* 0x000fea000383ffff */
.L_x_1559:
[----:B------:R-:W-:Y:S01]  /*1df60*/  BSSY B1, `(.L_x_1762) ;  /* 0x0000008000017945 */ /* 0x000fe20003800000 */
[----:B------:R-:W-:Y:S02]  /*1df70*/  IMAD.MOV.U32 R13, RZ, RZ, R20 ;  /* 0x000000ffff0d7224 */ /* 0x000fe400078e0014 */
[----:B------:R-:W-:Y:S02]  /*1df80*/  IMAD.MOV.U32 R12, RZ, RZ, 0x3 ;  /* 0x00000003ff0c7424 */ /* 0x000fe400078e00ff */
[----:B0-----:R-:W-:Y:S02]  /*1df90*/  IMAD.MOV.U32 R11, RZ, RZ, 0x181f ;  /* 0x0000181fff0b7424 */ /* 0x001fe400078e00ff */
[----:B------:R-:W-:-:S07]  /*1dfa0*/  IMAD.MOV.U32 R15, RZ, RZ, -0x1 ;  /* 0xffffffffff0f7424 */ /* 0x000fce00078e00ff */
[----:B-1234-:R-:W-:Y:S05]  /*1dfb0*/  WARPSYNC.COLLECTIVE R15, `(.L_x_1763) ;  /* 0x000000000f087348 */ /* 0x01efea0003c00000 */
[----:B------:R0:W0:Y:S02]  /*1dfc0*/  SHFL.IDX P6, R14, R13, R12, R11 ;  /* 0x0000000c0d0e7389 */ /* 0x00002400000c000b */
[----:B01234-:R-:W-:Y:S01]  /*1dfd0*/  ENDCOLLECTIVE ;  /* 0x000000000000791b */ /* 0x01ffe20003800000 */
.L_x_1763:
[----:B------:R-:W-:Y:S05]  /*1dfe0*/  BSYNC B1 ;  /* 0x0000000000017941 */ /* 0x000fea0003800000 */
.L_x_1762:
        /* <DEDUP_REMOVED lines=8> */
.L_x_1764:
[----:B------:R-:W-:Y:S05]  /*1e070*/  BRA `(.L_x_1765) ;  /* 0xffffff4000487947 */ /* 0x000fea000383ffff */
.L_x_1561:
[----:B------:R-:W-:Y:S02]  /*1e080*/  IMAD.MOV.U32 R13, RZ, RZ, R8 ;  /* 0x000000ffff0d7224 */ /* 0x000fe400078e0008 */
[----:B------:R-:W-:Y:S02]  /*1e090*/  IMAD.MOV.U32 R12, RZ, RZ, RZ ;  /* 0x000000ffff0c7224 */ /* 0x000fe400078e00ff */
[----:B------:R-:W-:Y:S02]  /*1e0a0*/  IMAD.MOV.U32 R11, RZ, RZ, 0x1c1f ;  /* 0x00001c1fff0b7424 */ /* 0x000fe400078e00ff */
[----:B------:R-:W-:-:S07]  /*1e0b0*/  IMAD.MOV.U32 R15, RZ, RZ, -0x1 ;  /* 0xffffffffff0f7424 */ /* 0x000fce00078e00ff */
[----:B------:R-:W-:Y:S05]  /*1e0c0*/  WARPSYNC.COLLECTIVE R15, `(.L_x_1766) ;  /* 0x000000000f087348 */ /* 0x000fea0003c00000 */
[----:B------:R0:W1:Y:S02]  /*1e0d0*/  SHFL.IDX P6, R14, R13, R12, R11 ;  /* 0x0000000c0d0e7389 */ /* 0x00006400000c000b */
[----:B01----:R-:W-:Y:S01]  /*1e0e0*/  ENDCOLLECTIVE ;  /* 0x000000000000791b */ /* 0x003fe20003800000 */
.L_x_1766:
[----:B------:R-:W-:Y:S02]  /*1e0f0*/  IMAD.MOV.U32 R13, RZ, RZ, R3 ;  /* 0x000000ffff0d7224 */ /* 0x000fe400078e0003 */
[----:B------:R-:W-:-:S07]  /*1e100*/  IMAD.MOV.U32 R9, RZ, RZ, R14 ;  /* 0x000000ffff097224 */ /* 0x000fce00078e000e */
[----:B------:R-:W-:Y:S05]  /*1e110*/  WARPSYNC.COLLECTIVE R15, `(.L_x_1767) ;  /* 0x000000000f087348 */ /* 0x000fea0003c00000 */
[----:B------:R0:W1:Y:S02]  /*1e120*/  SHFL.IDX P6, R14, R13, R12, R11 ;  /* 0x0000000c0d0e7389 */ /* 0x00006400000c000b */
[----:B01----:R-:W-:Y:S01]  /*1e130*/  ENDCOLLECTIVE ;  /* 0x000000000000791b */ /* 0x003fe20003800000 */
.L_x_1767:
[----:B------:R-:W-:Y:S01]  /*1e140*/  IMAD.MOV.U32 R12, RZ, RZ, R14 ;  /* 0x000000ffff0c7224 */ /* 0x000fe200078e000e */
[----:B------:R-:W-:Y:S06]  /*1e150*/  BRA `(.L_x_1768) ;  /* 0xffffff4400487947 */ /* 0x000fec000383ffff */
.L_x_1564:
[----:B------:R-:W-:Y:S01]  /*1e160*/  BSSY B1, `(.L_x_1769) ;  /* 0x0000008000017945 */ /* 0x000fe20003800000 */
[----:B---3--:R-:W-:Y:S02]  /*1e170*/  IMAD.MOV.U32 R13, RZ, RZ, R8 ;  /* 0x000000ffff0d7224 */ /* 0x008fe400078e0008 */
[----:B--2---:R-:W-:Y:S02]  /*1e180*/  IMAD.MOV.U32 R12, RZ, RZ, 0x1 ;  /* 0x00000001ff0c7424 */ /* 0x004fe400078e00ff */
[----:B------:R-:W-:Y:S02]  /*1e190*/  IMAD.MOV.U32 R11, RZ, RZ, 0x1c1f ;  /* 0x00001c1fff0b7424 */ /* 0x000fe400078e00ff */
[----:B------:R-:W-:-:S07]  /*1e1a0*/  IMAD.MOV.U32 R15, RZ, RZ, -0x1 ;  /* 0xffffffffff0f7424 */ /* 0x000fce00078e00ff */
[----:B01----:R-:W-:Y:S05]  /*1e1b0*/  WARPSYNC.COLLECTIVE R15, `(.L_x_1770) ;  /* 0x000000000f087348 */ /* 0x003fea0003c00000 */
[----:B------:R2:W3:Y:S02]  /*1e1c0*/  SHFL.IDX P6, R14, R13, R12, R11 ;  /* 0x0000000c0d0e7389 */ /* 0x0004e400000c000b */
[----:B0123--:R-:W-:Y:S01]  /*1e1d0*/  ENDCOLLECTIVE ;  /* 0x000000000000791b */ /* 0x00ffe20003800000 */
.L_x_1770:
[----:B------:R-:W-:Y:S05]  /*1e1e0*/  BSYNC B1 ;  /* 0x0000000000017941 */ /* 0x000fea0003800000 */
.L_x_1769:
[----:B------:R-:W-:Y:S01]  /*1e1f0*/  IMAD.MOV.U32 R13, RZ, RZ, R3 ;  /* 0x000000ffff0d7224 */ /* 0x000fe200078e0003 */
[----:B------:R-:W-:Y:S01]  /*1e200*/  MOV R12, 0x1 ;  /* 0x00000001000c7802 */ /* 0x000fe20000000f00 */
[----:B------:R-:W-:Y:S02]  /*1e210*/  IMAD.MOV.U32 R11, RZ, RZ, 0x1c1f ;  /* 0x00001c1fff0b7424 */ /* 0x000fe400078e00ff */
[----:B------:R-:W-:Y:S02]  /*1e220*/  IMAD.MOV.U32 R15, RZ, RZ, -0x1 ;  /* 0xffffffffff0f7424 */ /* 0x000fe400078e00ff */
[----:B------:R-:W-:-:S07]  /*1e230*/  IMAD.MOV.U32 R10, RZ, RZ, R14 ;  /* 0x000000ffff0a7224 */ /* 0x000fce00078e000e */
[----:B------:R-:W-:Y:S05]  /*1e240*/  WARPSYNC.COLLECTIVE R15, `(.L_x_1771) ;  /* 0x000000000f087348 */ /* 0x000fea0003c00000 */
[----:B------:R0:W1:Y:S02]  /*1e250*/  SHFL.IDX P6, R14, R13, R12, R11 ;  /* 0x0000000c0d0e7389 */ /* 0x00006400000c000b */
[----:B01----:R-:W-:Y:S01]  /*1e260*/  ENDCOLLECTIVE ;  /* 0x000000000000791b */ /* 0x003fe20003800000 */
.L_x_1771:
[----:B------:R-:W-:Y:S01]  /*1e270*/  IMAD.MOV.U32 R3, RZ, RZ, R14 ;  /* 0x000000ffff037224 */ /* 0x000fe200078e000e */
[----:B------:R-:W-:Y:S06]  /*1e280*/  BRA `(.L_x_1772) ;  /* 0xffffff5000207947 */ /* 0x000fec000383ffff */
.L_x_1568:
[----:B------:R-:W-:Y:S02]  /*1e290*/  IMAD.MOV.U32 R13, RZ, RZ, R20 ;  /* 0x000000ffff0d7224 */ /* 0x000fe400078e0014 */
[----:B------:R-:W-:Y:S02]  /*1e2a0*/  IMAD.MOV.U32 R12, RZ, RZ, RZ ;  /* 0x000000ffff0c7224 */ /* 0x000fe400078e00ff */
[----:B------:R-:W-:Y:S02]  /*1e2b0*/  IMAD.MOV.U32 R11, RZ, RZ, 0x181f ;  /* 0x0000181fff0b7424 */ /* 0x000fe400078e00ff */
[----:B------:R-:W-:-:S07]  /*1e2c0*/  IMAD.MOV.U32 R15, RZ, RZ, -0x1 ;  /* 0xffffffffff0f7424 */ /* 0x000fce00078e00ff */
[----:B0-----:R-:W-:Y:S05]  /*1e2d0*/  WARPSYNC.COLLECTIVE R15, `(.L_x_1773) ;  /* 0x000000000f087348 */ /* 0x001fea0003c00000 */
[----:B------:R1:W2:Y:S02]  /*1e2e0*/  SHFL.IDX P6, R14, R13, R12, R11 ;  /* 0x0000000c0d0e7389 */ /* 0x0002a400000c000b */
[----:B012---:R-:W-:Y:S01]  /*1e2f0*/  ENDCOLLECTIVE ;  /* 0x000000000000791b */ /* 0x007fe20003800000 */
.L_x_1773:
[----:B------:R-:W-:Y:S02]  /*1e300*/  IMAD.MOV.U32 R13, RZ, RZ, R3 ;  /* 0x000000ffff0d7224 */ /* 0x000fe400078e0003 */
[----:B------:R-:W-:-:S07]  /*1e310*/  IMAD.MOV.U32 R0, RZ, RZ, R14 ;  /* 0x000000ffff007224 */ /* 0x000fce00078e000e */
[----:B------:R-:W-:Y:S05]  /*1e320*/  WARPSYNC.COLLECTIVE R15, `(.L_x_1774) ;  /* 0x000000000f087348 */ /* 0x000fea0003c00000 */
[----:B------:R0:W1:Y:S02]  /*1e330*/  SHFL.IDX P6, R14, R13, R12, R11 ;  /* 0x0000000c0d0e7389 */ /* 0x00006400000c000b */
[----:B01----:R-:W-:Y:S01]  /*1e340*/  ENDCOLLECTIVE ;  /* 0x000000000000791b */ /* 0x003fe20003800000 */
.L_x_1774:
[----:B------:R-:W-:Y:S05]  /*1e350*/  BRA `(.L_x_1775) ;  /* 0xffffff6400607947 */ /* 0x000fea000383ffff */
.L_x_1571:
        /* <DEDUP_REMOVED lines=8> */
.L_x_1777:
[----:B------:R-:W-:Y:S05]  /*1e3e0*/  BSYNC B1 ;  /* 0x0000000000017941 */ /* 0x000fea0003800000 */
.L_x_1776:
        /* <DEDUP_REMOVED lines=8> */
.L_x_1778:
[----:B------:R-:W-:Y:S05]  /*1e470*/  BRA `(.L_x_1779) ;  /* 0xffffff6400ac7947 */ /* 0x000fea000383ffff */
.L_x_1574:
        /* <DEDUP_REMOVED lines=8> */
.L_x_1781:
[----:B------:R-:W-:Y:S05]  /*1e500*/  BSYNC B1 ;  /* 0x0000000000017941 */ /* 0x000fea0003800000 */
.L_x_1780:
        /* <DEDUP_REMOVED lines=8> */
.L_x_1782:
[----:B------:R-:W-:Y:S05]  /*1e590*/  BRA `(.L_x_1783) ;  /* 0xffffff6400f47947 */ /* 0x000fea000383ffff */
.L_x_1577:
        /* <DEDUP_REMOVED lines=8> */
.L_x_1785:
[----:B------:R-:W-:Y:S05]  /*1e620*/  BSYNC B1 ;  /* 0x0000000000017941 */ /* 0x000fea0003800000 */
.L_x_1784:
        /* <DEDUP_REMOVED lines=8> */
.L_x_1786:
[----:B------:R-:W-:Y:S05]  /*1e6b0*/  BRA `(.L_x_1787) ;  /* 0xffffff68003c7947 */ /* 0x000fea000383ffff */
.L_x_1594:
        /* <DEDUP_REMOVED lines=8> */
[----:B-1----:R-:W-:Y:S05]  /*1e740*/  WARPSYNC.COLLECTIVE R15, `(.L_x_1789) ;  /* 0x000000000f087348 */ /* 0x002fea0003c00000 */
[----:B------:R0:W2:Y:S02]  /*1e750*/  SHFL.IDX P6, R14, R13, R12, R11 ;  /* 0x0000000c0d0e7389 */ /* 0x0000a400000c000b */
[----:B012---:R-:W-:Y:S01]  /*1e760*/  ENDCOLLECTIVE ;  /* 0x000000000000791b */ /* 0x007fe20003800000 */
.L_x_1789:
[----:B------:R-:W-:Y:S05]  /*1e770*/  BSYNC B1 ;  /* 0x0000000000017941 */ /* 0x000fea0003800000 */
.L_x_1788:
[----:B------:R-:W-:Y:S05]  /*1e780*/  BRA `(.L_x_1790) ;  /* 0xffffff80004c7947 */ /* 0x000fea000383ffff */
.L_x_1596:
[----:B------:R-:W-:Y:S01]  /*1e790*/  BSSY B1, `(.L_x_1791) ;  /* 0x0000006000017945 */ /* 0x000fe20003800000 */
[----:B------:R-:W-:-:S07]  /*1e7a0*/  IMAD.MOV.U32 R15, RZ, RZ, -0x1 ;  /* 0xffffffffff0f7424 */ /* 0x000fce00078e00ff */
[----:B01----:R-:W-:Y:S05]  /*1e7b0*/  WARPSYNC.COLLECTIVE R15, `(.L_x_1792) ;  /* 0x000000000f0c7348 */ /* 0x003fea0003c00000 */
[----:B------:R-:W-:Y:S02]  /*1e7c0*/  ELECT P6, UR62, PT ;  /* 0x00000000003e782f */ /* 0x000fe400038c0000 */
[----:B------:R-:W-:Y:S01]  /*1e7d0*/  MOV R14, UR62 ;  /* 0x0000003e000e7c02 */ /* 0x000fe20008000f00 */
[----:B01----:R-:W-:Y:S10]  /*1e7e0*/  ENDCOLLECTIVE ;  /* 0x000000000000791b */ /* 0x003ff40003800000 */
.L_x_1792:
[----:B------:R-:W-:Y:S05]  /*1e7f0*/  BSYNC B1 ;  /* 0x0000000000017941 */ /* 0x000fea0003800000 */
.L_x_1791:
[----:B------:R-:W-:Y:S05]  /*1e800*/  BRA `(.L_x_1595) ;  /* 0xffffff8000447947 */ /* 0x000fea000383ffff */
.L_x_1598:
[----:B0-----:R0:W2:Y:S02]  /*1e810*/  SYNCS.PHASECHK.TRANS64.TRYWAIT P0, [R22+URZ+0x32420], R7 ;  /* 0x03242007160075a7 */ /* 0x0010a4000800017f */
[----:B--2---:R-:W-:Y:S05]  /*1e820*/  @!P0 NANOSLEEP.SYNCS 0x989680 ;  /* 0x009896800000895d */ /* 0x004fea0003900000 */
[----:B------:R-:W2:Y:S02]  /*1e830*/  @!P0 SYNCS.PHASECHK.TRANS64 P0, [R22+URZ+0x32420], R7 ;  /* 0x03242007160085a7 */ /* 0x000ea4000800007f */
[----:B--2---:R-:W-:Y:S05]  /*1e840*/  @!P0 BRA `(.L_x_1598) ;  /* 0xfffffffc00f08947 */ /* 0x004fea000383ffff */
[----:B------:R-:W-:Y:S05]  /*1e850*/  BRA `(.L_x_1793) ;  /* 0xffffff8000547947 */ /* 0x000fea000383ffff */
.L_x_1602:
[----:B0-----:R0:W2:Y:S02]  /*1e860*/  SYNCS.PHASECHK.TRANS64.TRYWAIT P0, [R7+URZ+0x324a0], R8 ;  /* 0x0324a008070075a7 */ /* 0x0010a4000800017f */
[----:B--2---:R-:W-:Y:S05]  /*1e870*/  @!P0 NANOSLEEP.SYNCS 0x989680 ;  /* 0x009896800000895d */ /* 0x004fea0003900000 */
[----:B------:R-:W2:Y:S02]  /*1e880*/  @!P0 SYNCS.PHASECHK.TRANS64 P0, [R7+URZ+0x324a0], R8 ;  /* 0x0324a008070085a7 */ /* 0x000ea4000800007f */
[----:B--2---:R-:W-:Y:S05]  /*1e890*/  @!P0 BRA `(.L_x_1602) ;  /* 0xfffffffc00f08947 */ /* 0x004fea000383ffff */
[----:B------:R-:W-:Y:S05]  /*1e8a0*/  BRA `(.L_x_1794) ;  /* 0xffffff80006c7947 */ /* 0x000fea000383ffff */
.L_x_1607:
[----:B--2---:R2:W3:Y:S02]  /*1e8b0*/  SYNCS.PHASECHK.TRANS64.TRYWAIT P0, [R7+URZ+0x324c0], R8 ;  /* 0x0324c008070075a7 */ /* 0x0044e4000800017f */
[----:B---3--:R-:W-:Y:S05]  /*1e8c0*/  @!P0 NANOSLEEP.SYNCS 0x989680 ;  /* 0x009896800000895d */ /* 0x008fea0003900000 */
[----:B------:R-:W3:Y:S02]  /*1e8d0*/  @!P0 SYNCS.PHASECHK.TRANS64 P0, [R7+URZ+0x324c0], R8 ;  /* 0x0324c008070085a7 */ /* 0x000ee4000800007f */
[----:B---3--:R-:W-:Y:S05]  /*1e8e0*/  @!P0 BRA `(.L_x_1607) ;  /* 0xfffffffc00f08947 */ /* 0x008fea000383ffff */
[----:B------:R-:W-:Y:S05]  /*1e8f0*/  BRA `(.L_x_1795) ;  /* 0xffffff8000e87947 */ /* 0x000fea000383ffff */
.L_x_1617:
[----:B0-----:R0:W2:Y:S02]  /*1e900*/  SYNCS.PHASECHK.TRANS64.TRYWAIT P2, [R6+URZ+0x324a0], R7 ;  /* 0x0324a007060075a7 */ /* 0x0010a4000804017f */
[----:B--2---:R-:W-:Y:S05]  /*1e910*/  @!P2 NANOSLEEP.SYNCS 0x989680 ;  /* 0x009896800000a95d */ /* 0x004fea0003900000 */
[----:B------:R-:W2:Y:S02]  /*1e920*/  @!P2 SYNCS.PHASECHK.TRANS64 P2, [R6+URZ+0x324a0], R7 ;  /* 0x0324a0070600a5a7 */ /* 0x000ea4000804007f */
[----:B--2---:R-:W-:Y:S05]  /*1e930*/  @!P2 BRA `(.L_x_1617) ;  /* 0xfffffffc00f0a947 */ /* 0x004fea000383ffff */
[----:B------:R-:W-:Y:S05]  /*1e940*/  BRA `(.L_x_1796) ;  /* 0xffffff88005c7947 */ /* 0x000fea000383ffff */
.L_x_1622:
[----:B--2---:R2:W3:Y:S02]  /*1e950*/  SYNCS.PHASECHK.TRANS64.TRYWAIT P2, [R6+URZ+0x324c0], R7 ;  /* 0x0324c007060075a7 */ /* 0x0044e4000804017f */
[----:B---3--:R-:W-:Y:S05]  /*1e960*/  @!P2 NANOSLEEP.SYNCS 0x989680 ;  /* 0x009896800000a95d */ /* 0x008fea0003900000 */
[----:B------:R-:W3:Y:S02]  /*1e970*/  @!P2 SYNCS.PHASECHK.TRANS64 P2, [R6+URZ+0x324c0], R7 ;  /* 0x0324c0070600a5a7 */ /* 0x000ee4000804007f */
[----:B---3--:R-:W-:Y:S05]  /*1e980*/  @!P2 BRA `(.L_x_1622) ;  /* 0xfffffffc00f0a947 */ /* 0x008fea000383ffff */
[----:B------:R-:W-:Y:S05]  /*1e990*/  BRA `(.L_x_1797) ;  /* 0xffffff8800d47947 */ /* 0x000fea000383ffff */
.L_x_1640:
        /* <DEDUP_REMOVED lines=8> */
[----:B0----5:R-:W-:Y:S05]  /*1ea20*/  WARPSYNC.COLLECTIVE R15, `(.L_x_1799) ;  /* 0x000000000f087348 */ /* 0x021fea0003c00000 */
[----:B------:R1:W2:Y:S02]  /*1ea30*/  SHFL.IDX P6, R14, R13, R12, R11 ;  /* 0x0000000c0d0e7389 */ /* 0x0002a400000c000b */
[----:B012--5:R-:W-:Y:S01]  /*1ea40*/  ENDCOLLECTIVE ;  /* 0x000000000000791b */ /* 0x027fe20003800000 */
.L_x_1799:
[----:B------:R-:W-:Y:S05]  /*1ea50*/  BSYNC B0 ;  /* 0x0000000000007941 */ /* 0x000fea0003800000 */
.L_x_1798:
[----:B------:R-:W-:Y:S05]  /*1ea60*/  BRA `(.L_x_1800) ;  /* 0xffffff9800f07947 */ /* 0x000fea000383ffff */
.L_x_1643:
[----:B-1----:R1:W2:Y:S02]  /*1ea70*/  SYNCS.PHASECHK.TRANS64.TRYWAIT P0, [R29+URZ+0x32440], R0 ;  /* 0x032440001d0075a7 */ /* 0x0022a4000800017f */
[----:B--2---:R-:W-:Y:S05]  /*1ea80*/  @!P0 NANOSLEEP.SYNCS 0x989680 ;  /* 0x009896800000895d */ /* 0x004fea0003900000 */
[----:B------:R-:W2:Y:S02]  /*1ea90*/  @!P0 SYNCS.PHASECHK.TRANS64 P0, [R29+URZ+0x32440], R0 ;  /* 0x032440001d0085a7 */ /* 0x000ea4000800007f */
[----:B--2---:R-:W-:Y:S05]  /*1eaa0*/  @!P0 BRA `(.L_x_1643) ;  /* 0xfffffffc00f08947 */ /* 0x004fea000383ffff */
[----:B------:R-:W-:Y:S05]  /*1eab0*/  BRA `(.L_x_1801) ;  /* 0xffffff9c00047947 */ /* 0x000fea000383ffff */
.L_x_1644:
        /* <DEDUP_REMOVED lines=8> */
.L_x_1803:
[----:B------:R-:W-:Y:S05]  /*1eb40*/  BSYNC B0 ;  /* 0x0000000000007941 */ /* 0x000fea0003800000 */
.L_x_1802:
        /* <DEDUP_REMOVED lines=9> */
.L_x_1804:
[----:B------:R-:W-:Y:S02]  /*1ebe0*/  IMAD.MOV.U32 R13, RZ, RZ, R4 ;  /* 0x000000ffff0d7224 */ /* 0x000fe400078e0004 */
[----:B------:R-:W-:Y:S02]  /*1ebf0*/  IMAD.MOV.U32 R12, RZ, RZ, 0x1 ;  /* 0x00000001ff0c7424 */ /* 0x000fe400078e00ff */
[----:B------:R-:W-:-:S07]  /*1ec00*/  IMAD.MOV.U32 R3, RZ, RZ, R14 ;  /* 0x000000ffff037224 */ /* 0x000fce00078e000e */
[----:B------:R-:W-:Y:S05]  /*1ec10*/  WARPSYNC.COLLECTIVE R15, `(.L_x_1805) ;  /* 0x000000000f087348 */ /* 0x000fea0003c00000 */
[----:B------:R0:W1:Y:S02]  /*1ec20*/  SHFL.IDX P6, R14, R13, R12, R11 ;  /* 0x0000000c0d0e7389 */ /* 0x00006400000c000b */
[----:B01----:R-:W-:Y:S01]  /*1ec30*/  ENDCOLLECTIVE ;  /* 0x000000000000791b */ /* 0x003fe20003800000 */
.L_x_1805:
        /* <DEDUP_REMOVED lines=15> */
.L_x_1806:
[----:B------:R-:W-:Y:S02]  /*1ed30*/  @P0 IMAD R6, R5, 0x2, R22 ;  /* 0x0000000205060824 */ /* 0x000fe400078e0216 */
[----:B------:R-:W-:Y:S02]  /*1ed40*/  IMAD.MOV.U32 R13, RZ, RZ, R4 ;  /* 0x000000ffff0d7224 */ /* 0x000fe400078e0004 */
[----:B------:R-:W-:Y:S02]  /*1ed50*/  IMAD.MOV.U32 R12, RZ, RZ, 0x2 ;  /* 0x00000002ff0c7424 */ /* 0x000fe400078e00ff */
[----:B------:R-:W-:-:S07]  /*1ed60*/  IMAD.MOV.U32 R3, RZ, RZ, R14 ;  /* 0x000000ffff037224 */ /* 0x000fce00078e000e */
[----:B------:R-:W-:Y:S05]  /*1ed70*/  WARPSYNC.COLLECTIVE R15, `(.L_x_1807) ;  /* 0x000000000f087348 */ /* 0x000fea0003c00000 */
[----:B------:R0:W1:Y:S02]  /*1ed80*/  SHFL.IDX P6, R14, R13, R12, R11 ;  /* 0x0000000c0d0e7389 */ /* 0x00006400000c000b */
[----:B01----:R-:W-:Y:S01]  /*1ed90*/  ENDCOLLECTIVE ;  /* 0x000000000000791b */ /* 0x003fe20003800000 */
.L_x_1807:
        /* <DEDUP_REMOVED lines=15> */
.L_x_1808:
[----:B------:R-:W-:Y:S02]  /*1ee90*/  @P0 IMAD R6, R5, 0x2, R22 ;  /* 0x0000000205060824 */ /* 0x000fe400078e0216 */
[----:B------:R-:W-:Y:S02]  /*1eea0*/  IMAD.MOV.U32 R13, RZ, RZ, R4 ;  /* 0x000000ffff0d7224 */ /* 0x000fe400078e0004 */
[----:B------:R-:W-:Y:S02]  /*1eeb0*/  IMAD.MOV.U32 R12, RZ, RZ, 0x3 ;  /* 0x00000003ff0c7424 */ /* 0x000fe400078e00ff */
[----:B------:R-:W-:-:S07]  /*1eec0*/  IMAD.MOV.U32 R3, RZ, RZ, R14 ;  /* 0x000000ffff037224 */ /* 0x000fce00078e000e */
[----:B------:R-:W-:Y:S05]  /*1eed0*/  WARPSYNC.COLLECTIVE R15, `(.L_x_1809) ;  /* 0x000000000f087348 */ /* 0x000fea0003c00000 */
[----:B------:R0:W1:Y:S02]  /*1eee0*/  SHFL.IDX P6, R14, R13, R12, R11 ;  /* 0x0000000c0d0e7389 */ /* 0x00006400000c000b */
[----:B01----:R-:W-:Y:S01]  /*1eef0*/  ENDCOLLECTIVE ;  /* 0x000000000000791b */ /* 0x003fe20003800000 */
.L_x_1809:
        /* <DEDUP_REMOVED lines=15> */
.L_x_1810:
[----:B------:R-:W-:Y:S02]  /*1eff0*/  @P0 IMAD R6, R5, 0x2, R22 ;  /* 0x0000000205060824 */ /* 0x000fe400078e0216 */
[----:B------:R-:W-:Y:S02]  /*1f000*/  IMAD.MOV.U32 R13, RZ, RZ, R4 ;  /* 0x000000ffff0d7224 */ /* 0x000fe400078e0004 */
[----:B------:R-:W-:Y:S02]  /*1f010*/  IMAD.MOV.U32 R12, RZ, RZ, 0x4 ;  /* 0x00000004ff0c7424 */ /* 0x000fe400078e00ff */
[----:B------:R-:W-:-:S07]  /*1f020*/  IMAD.MOV.U32 R3, RZ, RZ, R14 ;  /* 0x000000ffff037224 */ /* 0x000fce00078e000e */
[----:B------:R-:W-:Y:S05]  /*1f030*/  WARPSYNC.COLLECTIVE R15, `(.L_x_1811) ;  /* 0x000000000f087348 */ /* 0x000fea0003c00000 */
[----:B------:R0:W1:Y:S02]  /*1f040*/  SHFL.IDX P6, R14, R13, R12, R11 ;  /* 0x0000000c0d0e7389 */ /* 0x00006400000c000b */
[----:B01----:R-:W-:Y:S01]  /*1f050*/  ENDCOLLECTIVE ;  /* 0x000000000000791b */ /* 0x003fe20003800000 */
.L_x_1811:
        /* <DEDUP_REMOVED lines=15> */
.L_x_1812:
[----:B------:R-:W-:Y:S02]  /*1f150*/  @P0 IMAD R6, R5, 0x2, R22 ;  /* 0x0000000205060824 */ /* 0x000fe400078e0216 */
[----:B------:R-:W-:Y:S02]  /*1f160*/  IMAD.MOV.U32 R13, RZ, RZ, R4 ;  /* 0x000000ffff0d7224 */ /* 0x000fe400078e0004 */
[----:B------:R-:W-:Y:S02]  /*1f170*/  IMAD.MOV.U32 R12, RZ, RZ, 0x5 ;  /* 0x00000005ff0c7424 */ /* 0x000fe400078e00ff */
[----:B------:R-:W-:-:S07]  /*1f180*/  IMAD.MOV.U32 R3, RZ, RZ, R14 ;  /* 0x000000ffff037224 */ /* 0x000fce00078e000e */
[----:B------:R-:W-:Y:S05]  /*1f190*/  WARPSYNC.COLLECTIVE R15, `(.L_x_1813) ;  /* 0x000000000f087348 */ /* 0x000fea0003c00000 */
[----:B------:R0:W1:Y:S02]  /*1f1a0*/  SHFL.IDX P6, R14, R13, R12, R11 ;  /* 0x0000000c0d0e7389 */ /* 0x00006400000c000b */
[----:B01----:R-:W-:Y:S01]  /*1f1b0*/  ENDCOLLECTIVE ;  /* 0x000000000000791b */ /* 0x003fe20003800000 */
.L_x_1813:
        /* <DEDUP_REMOVED lines=10> */
.L_x_1814:
[----:B------:R-:W-:Y:S01]  /*1f260*/  @!PT LDS RZ, [RZ] ;  /* 0x00000000fffff984 */ /* 0x000fe20000000800 */
[----:B------:R-:W-:Y:S01]  /*1f270*/  @!PT LDS RZ, [RZ] ;  /* 0x00000000fffff984 */ /* 0x000fe20000000800 */
[----:B------:R-:W-:Y:S01]  /*1f280*/  @!PT LDS RZ, [RZ] ;  /* 0x00000000fffff984 */ /* 0x000fe20000000800 */
[----:B------:R0:W-:Y:S01]  /*1f290*/  @P0 LDGSTS.E.BYPASS.LTC128B.128 [R6+0x1e400], desc[UR60][R2.64], !P2 ;  /* 0x1e40000002060fae */ /* 0x0001e2000d101d7c */
[----:B------:R-:W-:Y:S01]  /*1f2a0*/  IMAD.MOV.U32 R0, RZ, RZ, R14 ;  /* 0x000000ffff007224 */ /* 0x000fe200078e000e */
[----:B------:R-:W-:Y:S06]  /*1f2b0*/  BRA `(.L_x_1815) ;  /* 0xffffff9800707947 */ /* 0x000fec000383ffff */
.L_x_1649:
        /* <DEDUP_REMOVED lines=9> */
.L_x_1816:
[C---:B------:R-:W-:Y:S01]  /*1f350*/  VIADD R10, R17.reuse, 0x10 ;  /* 0x00000010110a7836 */ /* 0x040fe20000000000 */
[C---:B------:R-:W-:Y:S01]  /*1f360*/  ISETP.GE.AND P0, PT, R17.reuse, R2, PT ;  /* 0x000000021100720c */ /* 0x040fe20003f06270 */
[C---:B------:R-:W-:Y:S02]  /*1f370*/  VIADD R6, R17.reuse, 0x20 ;  /* 0x0000002011067836 */ /* 0x040fe40000000000 */
[----:B------:R-:W-:Y:S01]  /*1f380*/  VIADD R8, R17, 0x30 ;  /* 0x0000003011087836 */ /* 0x000fe20000000000 */
[----:B------:R0:W-:Y:S04]  /*1f390*/  STL [R1+0x1c], R10 ;  /* 0x00001c0a01007387 */ /* 0x0001e80000100800 */
[----:B------:R0:W-:Y:S01]  /*1f3a0*/  STL [R1+0x20], R6 ;  /* 0x0000200601007387 */ /* 0x0001e20000100800 */
[----:B------:R-:W-:-:S03]  /*1f3b0*/  MOV R13, R0 ;  /* 0x00000000000d7202 */ /* 0x000fc60000000f00 */
[----:B------:R0:W-:Y:S01]  /*1f3c0*/  STL [R1+0x24], R8 ;  /* 0x0000240801007387 */ /* 0x0001e20000100800 */
[----:B------:R-:W-:-:S07]  /*1f3d0*/  IMAD.MOV.U32 R4, RZ, RZ, R14 ;  /* 0x000000ffff047224 */ /* 0x000fce00078e000e */
[----:B0-----:R-:W-:Y:S05]  /*1f3e0*/  WARPSYNC.COLLECTIVE R15, `(.L_x_1817) ;  /* 0x000000000f087348 */ /* 0x001fea0003c00000 */
[----:B------:R1:W2:Y:S02]  /*1f3f0*/  SHFL.IDX P6, R14, R13, R12, R11 ;  /* 0x0000000c0d0e7389 */ /* 0x0002a400000c000b */
[----:B012---:R-:W-:Y:S01]  /*1f400*/  ENDCOLLECTIVE ;  /* 0x000000000000791b */ /* 0x007fe20003800000 */
.L_x_1817:
[----:B------:R-:W-:Y:S02]  /*1f410*/  IMAD.MOV.U32 R13, RZ, RZ, R3 ;  /* 0x000000ffff0d7224 */ /* 0x000fe400078e0003 */
[----:B------:R-:W-:Y:S02]  /*1f420*/  IMAD.MOV.U32 R12, RZ, RZ, 0x1 ;  /* 0x00000001ff0c7424 */ /* 0x000fe400078e00ff */
[----:B------:R-:W-:-:S07]  /*1f430*/  IMAD.MOV.U32 R5, RZ, RZ, R14 ;  /* 0x000000ffff057224 */ /* 0x000fce00078e000e */
[----:B------:R-:W-:Y:S05]  /*1f440*/  WARPSYNC.COLLECTIVE R15, `(.L_x_1818) ;  /* 0x000000000f087348 */ /* 0x000fea0003c00000 */
[----:B------:R0:W1:Y:S02]  /*1f450*/  SHFL.IDX P6, R14, R13, R12, R11 ;  /* 0x0000000c0d0e7389 */ /* 0x00006400000c000b */
[----:B01----:R-:W-:Y:S01]  /*1f460*/  ENDCOLLECTIVE ;  /* 0x000000000000791b */ /* 0x003fe20003800000 */
.L_x_1818:
        /* <DEDUP_REMOVED lines=15> */
.L_x_1819:
[----:B------:R-:W-:Y:S02]  /*1f560*/  IMAD.MOV.U32 R13, RZ, RZ, R3 ;  /* 0x000000ffff0d7224 */ /* 0x000fe400078e0003 */
[----:B------:R-:W-:Y:S02]  /*1f570*/  IMAD.MOV.U32 R12, RZ, RZ, 0x2 ;  /* 0x00000002ff0c7424 */ /* 0x000fe400078e00ff */
[----:B------:R-:W-:-:S07]  /*1f580*/  IMAD.MOV.U32 R5, RZ, RZ, R14 ;  /* 0x000000ffff057224 */ /* 0x000fce00078e000e */
[----:B------:R-:W-:Y:S05]  /*1f590*/  WARPSYNC.COLLECTIVE R15, `(.L_x_1820) ;  /* 0x000000000f087348 */ /* 0x000fea0003c00000 */
[----:B------:R0:W1:Y:S02]  /*1f5a0*/  SHFL.IDX P6, R14, R13, R12, R11 ;  /* 0x0000000c0d0e7389 */ /* 0x00006400000c000b */
[----:B01----:R-:W-:Y:S01]  /*1f5b0*/  ENDCOLLECTIVE ;  /* 0x000000000000791b */ /* 0x003fe20003800000 */
.L_x_1820:
        /* <DEDUP_REMOVED lines=15> */
.L_x_1821:
[----:B------:R-:W-:Y:S02]  /*1f6b0*/  IMAD.MOV.U32 R13, RZ, RZ, R3 ;  /* 0x000000ffff0d7224 */ /* 0x000fe400078e0003 */
[----:B------:R-:W-:Y:S02]  /*1f6c0*/  IMAD.MOV.U32 R12, RZ, RZ, 0x3 ;  /* 0x00000003ff0c7424 */ /* 0x000fe400078e00ff */
[----:B------:R-:W-:-:S07]  /*1f6d0*/  IMAD.MOV.U32 R5, RZ, RZ, R14 ;  /* 0x000000ffff057224 */ /* 0x000fce00078e000e */
[----:B------:R-:W-:Y:S05]  /*1f6e0*/  WARPSYNC.COLLECTIVE R15, `(.L_x_1822) ;  /* 0x000000000f087348 */ /* 0x000fea0003c00000 */
[----:B------:R0:W1:Y:S02]  /*1f6f0*/  SHFL.IDX P6, R14, R13, R12, R11 ;  /* 0x0000000c0d0e7389 */ /* 0x00006400000c000b */
[----:B01----:R-:W-:Y:S01]  /*1f700*/  ENDCOLLECTIVE ;  /* 0x000000000000791b */ /* 0x003fe20003800000 */
.L_x_1822:
        /* <DEDUP_REMOVED lines=10> */
.L_x_1823:
[----:B------:R-:W-:Y:S01]  /*1f7b0*/  @!PT LDS RZ, [RZ] ;  /* 0x00000000fffff984 */ /* 0x000fe20000000800 */
[----:B------:R-:W-:Y:S01]  /*1f7c0*/  @!PT LDS RZ, [RZ] ;  /* 0x00000000fffff984 */ /* 0x000fe20000000800 */
[----:B------:R-:W-:Y:S01]  /*1f7d0*/  @!PT LDS RZ, [RZ] ;  /* 0x00000000fffff984 */ /* 0x000fe20000000800 */
[----:B------:R0:W-:Y:S01]  /*1f7e0*/  @!P0 LDGSTS.E.BYPASS.LTC128B.128 [R25+0x19400], desc[UR60][R4.64], !P1 ;  /* 0x1940000004198fae */ /* 0x0001e2000c901d7c */
[----:B------:R-:W-:Y:S01]  /*1f7f0*/  ISETP.GE.AND P0, PT, R8, R2, PT ;  /* 0x000000020800720c */ /* 0x000fe20003f06270 */
[----:B------:R-:W-:-:S05]  /*1f800*/  VIADD R8, R17, 0x40 ;  /* 0x0000004011087836 */ /* 0x000fca0000000000 */
[----:B------:R1:W-:Y:S01]  /*1f810*/  STL [R1+0x28], R8 ;  /* 0x0000280801007387 */ /* 0x0003e20000100800 */
[----:B------:R-:W-:Y:S02]  /*1f820*/  IMAD.MOV.U32 R13, RZ, RZ, R3 ;  /* 0x000000ffff0d7224 */ /* 0x000fe400078e0003 */
[----:B------:R-:W-:Y:S02]  /*1f830*/  IMAD.MOV.U32 R12, RZ, RZ, 0x4 ;  /* 0x00000004ff0c7424 */ /* 0x000fe400078e00ff */
[----:B0-----:R-:W-:-:S07]  /*1f840*/  IMAD.MOV.U32 R4, RZ, RZ, R14 ;  /* 0x000000ffff047224 */ /* 0x001fce00078e000e */
[----:B-1----:R-:W-:Y:S05]  /*1f850*/  WARPSYNC.COLLECTIVE R15, `(.L_x_1824) ;  /* 0x000000000f087348 */ /* 0x002fea0003c00000 */
[----:B------:R0:W2:Y:S02]  /*1f860*/  SHFL.IDX P6, R14, R13, R12, R11 ;  /* 0x0000000c0d0e7389 */ /* 0x0000a400000c000b */
[----:B012---:R-:W-:Y:S01]  /*1f870*/  ENDCOLLECTIVE ;  /* 0x000000000000791b */ /* 0x007fe20003800000 */
.L_x_1824:
        /* <DEDUP_REMOVED lines=10> */
.L_x_1825:
        /* <DEDUP_REMOVED lines=13> */
.L_x_1826:
        /* <DEDUP_REMOVED lines=10> */
.L_x_1827:
        /* <DEDUP_REMOVED lines=13> */
.L_x_1828:
        /* <DEDUP_REMOVED lines=10> */
.L_x_1829:
[----:B------:R-:W-:Y:S01]  /*1fc00*/  @!PT LDS RZ, [RZ] ;  /* 0x00000000fffff984 */ /* 0x000fe20000000800 */
[----:B------:R-:W-:Y:S01]  /*1fc10*/  @!PT LDS RZ, [RZ] ;  /* 0x00000000fffff984 */ /* 0x000fe20000000800 */
[----:B------:R-:W-:Y:S01]  /*1fc20*/  @!PT LDS RZ, [RZ] ;  /* 0x00000000fffff984 */ /* 0x000fe20000000800 */
[----:B------:R0:W-:Y:S01]  /*1fc30*/  @!P0 LDGSTS.E.BYPASS.LTC128B.128 [R25+0x1ac00], desc[UR60][R4.64], !P1 ;  /* 0x1ac0000004198fae */ /* 0x0001e2000c901d7c */
[----:B------:R-:W-:Y:S01]  /*1fc40*/  ISETP.GE.AND P0, PT, R8, R2, PT ;  /* 0x000000020800720c */ /* 0x000fe20003f06270 */
[----:B------:R-:W-:Y:S02]  /*1fc50*/  IMAD.MOV.U32 R13, RZ, RZ, R3 ;  /* 0x000000ffff0d7224 */ /* 0x000fe400078e0003 */
[----:B------:R-:W-:Y:S02]  /*1fc60*/  IMAD.MOV.U32 R12, RZ, RZ, 0x7 ;  /* 0x00000007ff0c7424 */ /* 0x000fe400078e00ff */
[----:B0-----:R-:W-:-:S08]  /*1fc70*/  IMAD.MOV.U32 R4, RZ, RZ, R14 ;  /* 0x000000ffff047224 */ /* 0x001fd000078e000e */
[----:B------:R-:W-:Y:S05]  /*1fc80*/  WARPSYNC.COLLECTIVE R15, `(.L_x_1830) ;  /* 0x000000000f087348 */ /* 0x000fea0003c00000 */
[----:B------:R0:W1:Y:S02]  /*1fc90*/  SHFL.IDX P6, R14, R13, R12, R11 ;  /* 0x0000000c0d0e7389 */ /* 0x00006400000c000b */
[----:B01----:R-:W-:Y:S01]  /*1fca0*/  ENDCOLLECTIVE ;  /* 0x000000000000791b */ /* 0x003fe20003800000 */
.L_x_1830:
        /* <DEDUP_REMOVED lines=10> */
.L_x_1831:
[----:B------:R-:W-:Y:S01]  /*1fd50*/  @!PT LDS RZ, [RZ] ;  /* 0x00000000fffff984 */ /* 0x000fe20000000800 */
[----:B------:R-:W-:Y:S01]  /*1fd60*/  @!PT LDS RZ, [RZ] ;  /* 0x00000000fffff984 */ /* 0x000fe20000000800 */
[----:B------:R-:W-:Y:S01]  /*1fd70*/  @!PT LDS RZ, [RZ] ;  /* 0x00000000fffff984 */ /* 0x000fe20000000800 */
[----:B------:R1:W-:Y:S01]  /*1fd80*/  @!P0 LDGSTS.E.BYPASS.LTC128B.128 [R25+0x1b400], desc[UR60][R4.64], !P1 ;  /* 0x1b40000004198fae */ /* 0x0003e2000c901d7c */
[----:B------:R-:W-:Y:S01]  /*1fd90*/  IMAD.MOV.U32 R0, RZ, RZ, R14 ;  /* 0x000000ffff007224 */ /* 0x000fe200078e000e */
[----:B------:R-:W-:Y:S06]  /*1fda0*/  BRA `(.L_x_1832) ;  /* 0xffffff9800c07947 */ /* 0x000fec000383ffff */
.L_x_1653:
[----:B------:R-:W2:Y:S04]  /*1fdb0*/  LDL.LU R15, [R1+0x14] ;  /* 0x00001400010f7983 */ /* 0x000ea80000300800 */
[----:B------:R-:W3:Y:S04]  /*1fdc0*/  LDL.LU R14, [R1+0x1c] ;  /* 0x00001c00010e7983 */ /* 0x000ee80000300800 */
[----:B------:R-:W4:Y:S04]  /*1fdd0*/  LDL.LU R13, [R1+0x20] ;  /* 0x00002000010d7983 */ /* 0x000f280000300800 */
[----:B------:R-:W5:Y:S04]  /*1fde0*/  LDL.LU R12, [R1+0x24] ;  /* 0x00002400010c7983 */ /* 0x000f680000300800 */
[----:B------:R-:W5:Y:S04]  /*1fdf0*/  LDL.LU R11, [R1+0x28] ;  /* 0x00002800010b7983 */ /* 0x000f680000300800 */
[----:B------:R-:W5:Y:S04]  /*1fe00*/  LDL.LU R10, [R1+0x30] ;  /* 0x00003000010a7983 */ /* 0x000f680000300800 */
[----:B------:R-:W5:Y:S04]  /*1fe10*/  LDL.LU R9, [R1+0x34] ;  /* 0x0000340001097983 */ /* 0x000f680000300800 */
[----:B------:R-:W5:Y:S01]  /*1fe20*/  LDL.LU R8, [R1] ;  /* 0x0000000001087983 */ /* 0x000f620000300800 */
[----:B------:R-:W-:Y:S01]  /*1fe30*/  BSSY B0, `(.L_x_1833) ;  /* 0x000001b000007945 */ /* 0x000fe20003800000 */
[----:B--2---:R-:W-:-:S02]  /*1fe40*/  IMAD R5, R15, R6, RZ ;  /* 0x000000060f057224 */ /* 0x004fc400078e02ff */
[----:B------:R-:W-:-:S03]  /*1fe50*/  IMAD.MOV.U32 R15, RZ, RZ, -0x1 ;  /* 0xffffffffff0f7424 */ /* 0x000fc600078e00ff */
[-C--:B------:R-:W-:Y:S02]  /*1fe60*/  ISETP.GE.AND P0, PT, R17, R5.reuse, PT ;  /* 0x000000051100720c */ /* 0x080fe40003f06270 */
[-C--:B---3--:R-:W-:Y:S02]  /*1fe70*/  ISETP.GE.AND P6, PT, R14, R5.reuse, PT ;  /* 0x000000050e00720c */ /* 0x088fe40003fc6270 */
[----:B----4-:R-:W-:Y:S01]  /*1fe80*/  ISETP.GE.AND P5, PT, R13, R5, PT ;  /* 0x000000050d00720c */ /* 0x010fe20003fa6270 */
[----:B------:R-:W-:Y:S01]  /*1fe90*/  IMAD.MOV.U32 R13, RZ, RZ, R0 ;  /* 0x000000ffff0d7224 */ /* 0x000fe200078e0000 */
[----:B-----5:R-:W-:-:S07]  /*1fea0*/  LOP3.LUT R8, R8, 0xfffff7ff, RZ, 0xc0, !PT ;  /* 0xfffff7ff08087812 */ /* 0x020fce00078ec0ff */
[----:B------:R-:W-:Y:S02]  /*1feb0*/  @P0 LOP3.LUT R8, R8, 0x800, RZ, 0xfc, !PT ;  /* 0x0000080008080812 */ /* 0x000fe400078efcff */
[----:B------:R-:W-:Y:S01]  /*1fec0*/  ISETP.GE.AND P0, PT, R12, R5, PT ;  /* 0x000000050c00720c */ /* 0x000fe20003f06270 */
[----:B------:R-:W-:Y:S01]  /*1fed0*/  IMAD.MOV.U32 R12, RZ, RZ, RZ ;  /* 0x000000ffff0c7224 */ /* 0x000fe200078e00ff */
[----:B------:R-:W-:-:S04]  /*1fee0*/  LOP3.LUT R8, R8, 0xfffffbff, RZ, 0xc0, !PT ;  /* 0xfffffbff08087812 */ /* 0x000fc800078ec0ff */
[----:B------:R-:W-:Y:S02]  /*1fef0*/  @P6 LOP3.LUT R8, R8, 0x400, RZ, 0xfc, !PT ;  /* 0x0000040008086812 */ /* 0x000fe400078efcff */
[----:B------:R-:W-:Y:S01]  /*1ff00*/  ISETP.GE.AND P6, PT, R11, R5, PT ;  /* 0x000000050b00720c */ /* 0x000fe20003fc6270 */
[----:B------:R-:W-:Y:S01]  /*1ff10*/  IMAD.MOV.U32 R11, RZ, RZ, 0x181f ;  /* 0x0000181fff0b7424 */ /* 0x000fe200078e00ff */
[----:B------:R-:W-:-:S04]  /*1ff20*/  LOP3.LUT R8, R8, 0xfffffdff, RZ, 0xc0, !PT ;  /* 0xfffffdff08087812 */ /* 0x000fc800078ec0ff */
[----:B------:R-:W-:Y:S02]  /*1ff30*/  @P5 LOP3.LUT R8, R8, 0x200, RZ, 0xfc, !PT ;  /* 0x0000020008085812 */ /* 0x000fe400078efcff */
[----:B------:R-:W-:Y:S02]  /*1ff40*/  ISETP.GE.AND P5, PT, R10, R5, PT ;  /* 0x000000050a00720c */ /* 0x000fe40003fa6270 */
[----:B------:R-:W-:-:S04]  /*1ff50*/  LOP3.LUT R8, R8, 0xfffffeff, RZ, 0xc0, !PT ;  /* 0xfffffeff08087812 */ /* 0x000fc800078ec0ff */
[----:B------:R-:W-:Y:S02]  /*1ff60*/  @P0 LOP3.LUT R8, R8, 0x100, RZ, 0xfc, !PT ;  /* 0x0000010008080812 */ /* 0x000fe400078efcff */
[----:B------:R-:W-:Y:S02]  /*1ff70*/  ISETP.GE.AND P0, PT, R9, R5, PT ;  /* 0x000000050900720c */ /* 0x000fe40003f06270 */
[----:B------:R-:W-:-:S04]  /*1ff80*/  LOP3.LUT R8, R8, 0xffffff7f, RZ, 0xc0, !PT ;  /* 0xffffff7f08087812 */ /* 0x000fc800078ec0ff */
[----:B------:R-:W-:-:S05]  /*1ff90*/  @P6 LOP3.LUT R8, R8, 0x80, RZ, 0xfc, !PT ;  /* 0x0000008008086812 */ /* 0x000fca00078efcff */
[----:B------:R0:W-:Y:S02]  /*1ffa0*/  STL [R1], R8 ;  /* 0x0000000801007387 */ /* 0x0001e40000100800 */
[----:B0-----:R-:W-:Y:S05]  /*1ffb0*/  WARPSYNC.COLLECTIVE R15, `(.L_x_1834) ;  /* 0x000000000f087348 */ /* 0x001fea0003c00000 */
[----:B------:R1:W2:Y:S02]  /*1ffc0*/  SHFL.IDX P6, R14, R13, R12, R11 ;  /* 0x0000000c0d0e7389 */ /* 0x0002a400000c000b */
[----:B012---:R-:W-:Y:S01]  /*1ffd0*/  ENDCOLLECTIVE ;  /* 0x000000000000791b */ /* 0x007fe20003800000 */
.L_x_1834:
[----:B------:R-:W-:Y:S05]  /*1ffe0*/  BSYNC B0 ;  /* 0x0000000000007941 */ /* 0x000fea0003800000 */
.L_x_1833:
[----:B------:R-:W-:Y:S01]  /*1fff0*/  IMAD.MOV.U32 R13, RZ, RZ, R4 ;  /* 0x000000ffff0d7224 */ /* 0x000fe200078e0004 */
[----:B------:R-:W-:Y:S01]  /*20000*/  LOP3.LUT R8, R8, 0xffffbfff, RZ, 0xc0, !PT ;  /* 0xffffbfff08087812 */ /* 0x000fe200078ec0ff */
[----:B------:R-:W-:Y:S02]  /*20010*/  IMAD.MOV.U32 R12, RZ, RZ, RZ ;  /* 0x000000ffff0c7224 */ /* 0x000fe400078e00ff */
[----:B------:R-:W-:Y:S01]  /*20020*/  IMAD.MOV.U32 R11, RZ, RZ, 0x181f ;  /* 0x0000181fff0b7424 */ /* 0x000fe200078e00ff */
[----:B------:R-:W-:Y:S01]  /*20030*/  @P5 LOP3.LUT R8, R8, 0x4000, RZ, 0xfc, !PT ;  /* 0x0000400008085812 */ /* 0x000fe200078efcff */
[----:B------:R-:W-:Y:S02]  /*20040*/  IMAD.MOV.U32 R15, RZ, RZ, -0x1 ;  /* 0xffffffffff0f7424 */ /* 0x000fe400078e00ff */
[----:B------:R-:W-:Y:S01]  /*20050*/  IMAD.MOV.U32 R2, RZ, RZ, R14 ;  /* 0x000000ffff027224 */ /* 0x000fe200078e000e */
[----:B------:R-:W-:-:S13]  /*20060*/  LOP3.LUT P5, RZ, R8, 0x400, RZ, 0xc0, !PT ;  /* 0x0000040008ff7812 */ /* 0x000fda00078ac0ff */
[----:B------:R-:W-:Y:S05]  /*20070*/  WARPSYNC.COLLECTIVE R15, `(.L_x_1835) ;  /* 0x000000000f087348 */ /* 0x000fea0003c00000 */
[----:B------:R0:W1:Y:S02]  /*20080*/  SHFL.IDX P6, R14, R13, R12, R11 ;  /* 0x0000000c0d0e7389 */ /* 0x00006400000c000b */
[----:B01----:R-:W-:Y:S01]  /*20090*/  ENDCOLLECTIVE ;  /* 0x000000000000791b */ /* 0x003fe20003800000 */
.L_x_1835:
[----:B------:R-:W-:-:S04]  /*200a0*/  LOP3.LUT R8, R8, 0xffffdfff, RZ, 0xc0, !PT ;  /* 0xffffdfff08087812 */ /* 0x000fc800078ec0ff */
[----:B------:R-:W-:-:S04]  /*200b0*/  @P0 LOP3.LUT R8, R8, 0x2000, RZ, 0xfc, !PT ;  /* 0x0000200008080812 */ /* 0x000fc800078efcff */
[----:B------:R-:W-:Y:S01]  /*200c0*/  LOP3.LUT P0, RZ, R8, 0x800, RZ, 0xc0, !PT ;  /* 0x0000080008ff7812 */ /* 0x000fe2000780c0ff */
[----:B------:R0:W-:Y:S01]  /*200d0*/  STL [R1], R8 ;  /* 0x0000000801007387 */ /* 0x0001e20000100800 */
[----:B------:R-:W-:Y:S02]  /*200e0*/  IMAD.MOV.U32 R13, RZ, RZ, R0 ;  /* 0x000000ffff0d7224 */ /* 0x000fe400078e0000 */
[----:B------:R-:W-:Y:S02]  /*200f0*/  IMAD.MOV.U32 R12, RZ, RZ, 0x1 ;  /* 0x00000001ff0c7424 */ /* 0x000fe400078e00ff */
[----:B------:R-:W-:-:S07]  /*20100*/  IMAD.MOV.U32 R3, RZ, RZ, R14 ;  /* 0x000000ffff037224 */ /* 0x000fce00078e000e */
[----:B------:R-:W-:-:S05]  /*20110*/  @!P0 LEA R3, P6, R7, R3, 0x1 ;  /* 0x0000000307038211 */ /* 0x000fca00078c08ff */
[----:B------:R-:W-:-:S05]  /*20120*/  @!P0 IMAD.X R2, RZ, RZ, R2, P6 ;  /* 0x000000ffff028224 */ /* 0x000fca00030e0602 */
[----:B0-----:R-:W-:-:S07]  /*20130*/  @!P0 LOP3.LUT R3, R3, R2, RZ, 0x3c, !PT ;  /* 0x0000000203038212 */ /* 0x001fce00078e3cff */
[----:B------:R-:W-:Y:S05]  /*20140*/  WARPSYNC.COLLECTIVE R15, `(.L_x_1836) ;  /* 0x000000000f087348 */ /* 0x000fea0003c00000 */
[----:B------:R0:W1:Y:S02]  /*20150*/  SHFL.IDX P6, R14, R13, R12, R11 ;  /* 0x0000000c0d0e7389 */ /* 0x00006400000c000b */
[----:B01----:R-:W-:Y:S01]  /*20160*/  ENDCOLLECTIVE ;  /* 0x000000000000791b */ /* 0x003fe20003800000 */
.L_x_1836:
[----:B------:R-:W-:-:S04]  /*20170*/  @!P0 LOP3.LUT R2, R3, R2, RZ, 0x3c, !PT ;  /* 0x0000000203028212 */ /* 0x000fc800078e3cff */
[----:B------:R-:W-:-:S05]  /*20180*/  @!P0 LOP3.LUT R3, R3, R2, RZ, 0x3c, !PT ;  /* 0x0000000203038212 */ /* 0x000fca00078e3cff */
        /* <DEDUP_REMOVED lines=13> */
.L_x_1837:
[----:B------:R-:W-:Y:S02]  /*20260*/  IMAD.MOV.U32 R13, RZ, RZ, R0 ;  /* 0x000000ffff0d7224 */ /* 0x000fe400078e0000 */
[----:B------:R-:W-:Y:S02]  /*20270*/  IMAD.MOV.U32 R12, RZ, RZ, 0x2 ;  /* 0x00000002ff0c7424 */ /* 0x000fe400078e00ff */
[----:B------:R-:W-:-:S05]  /*20280*/  IMAD.MOV.U32 R2, RZ, RZ, R14 ;  /* 0x000000ffff027224 */ /* 0x000fca00078e000e */
[----:B------:R-:W-:-:S05]  /*20290*/  @!P5 LEA R2, P6, R7, R2, 0x1 ;  /* 0x000000020702d211 */ /* 0x000fca00078c08ff */
[----:B------:R-:W-:-:S05]  /*202a0*/  @!P5 IMAD.X R3, RZ, RZ, R6, P6 ;  /* 0x000000ffff03d224 */ /* 0x000fca00030e0606 */
[----:B------:R-:W-:Y:S01]  /*202b0*/  @!PT LDS RZ, [RZ] ;  /* 0x00000000fffff984 */ /* 0x000fe20000000800 */
[----:B------:R-:W-:Y:S01]  /*202c0*/  @!PT LDS RZ, [RZ] ;  /* 0x00000000fffff984 */ /* 0x000fe20000000800 */
[----:B------:R-:W-:Y:S01]  /*202d0*/  @!PT LDS RZ, [RZ] ;  /* 0x00000000fffff984 */ /* 0x000fe20000000800 */
[----:B------:R0:W-:Y:S03]  /*202e0*/  @!P5 LDGSTS.E.BYPASS.LTC128B.128 [R25+0x22c00], desc[UR60][R2.64], !P4 ;  /* 0x22c000000219dfae */ /* 0x0001e6000e101d7c */
[----:B0-----:R-:W-:Y:S05]  /*202f0*/  WARPSYNC.COLLECTIVE R15, `(.L_x_1838) ;  /* 0x000000000f087348 */ /* 0x001fea0003c00000 */
[----:B------:R1:W2:Y:S02]  /*20300*/  SHFL.IDX P6, R14, R13, R12, R11 ;  /* 0x0000000c0d0e7389 */ /* 0x0002a400000c000b */
[----:B012---:R-:W-:Y:S01]  /*20310*/  ENDCOLLECTIVE ;  /* 0x000000000000791b */ /* 0x007fe20003800000 */
.L_x_1838:
[----:B------:R-:W-:Y:S01]  /*20320*/  @!PT LDS RZ, [RZ] ;  /* 0x00000000fffff984 */ /* 0x000fe20000000800 */
[----:B------:R-:W-:Y:S01]  /*20330*/  @!PT LDS RZ, [RZ] ;  /* 0x00000000fffff984 */ /* 0x000fe20000000800 */
[----:B------:R-:W-:Y:S01]  /*20340*/  @!PT LDS RZ, [RZ] ;  /* 0x00000000fffff984 */ /* 0x000fe20000000800 */
[----:B------:R0:W-:Y:S04]  /*20350*/  @!P5 LDGSTS.E.BYPASS.LTC128B.128 [R25+0x26c00], desc[UR60][R2.64+0x80], !P3 ;  /* 0x26c000800219dfae */ /* 0x0001e8000d901d7c */
[----:B------:R0:W-:Y:S04]  /*20360*/  @!P5 LDGSTS.E.BYPASS.LTC128B.128 [R25+0x2ac00], desc[UR60][R2.64+0x100], !P2 ;  /* 0x2ac001000219dfae */ /* 0x0001e8000d101d7c */
[----:B------:R0:W-:Y:S01]  /*20370*/  @!P5 LDGSTS.E.BYPASS.LTC128B.128 [R25+0x2ec00], desc[UR60][R2.64+0x180], !P1 ;  /* 0x2ec001800219dfae */ /* 0x0001e2000c901d7c */
[----:B------:R-:W-:Y:S01]  /*20380*/  LOP3.LUT P5, RZ, R8, 0x100, RZ, 0xc0, !PT ;  /* 0x0000010008ff7812 */ /* 0x000fe200078ac0ff */
[----:B------:R-:W-:-:S02]  /*20390*/  IMAD.MOV.U32 R13, RZ, RZ, R4 ;  /* 0x000000ffff0d7224 */ /* 0x000fc400078e0004 */
[----:B------:R-:W-:-:S10]  /*203a0*/  IMAD.MOV.U32 R6, RZ, RZ, R14 ;  /* 0x000000ffff067224 */ /* 0x000fd400078e000e */
[----:B0-----:R-:W-:Y:S05]  /*203b0*/  WARPSYNC.COLLECTIVE R15, `(.L_x_1839) ;  /* 0x000000000f087348 */ /* 0x001fea0003c00000 */
[----:B------:R1:W2:Y:S02]  /*203c0*/  SHFL.IDX P6, R14, R13, R12, R11 ;  /* 0x0000000c0d0e7389 */ /* 0x0002a400000c000b */
[----:B012---:R-:W-:Y:S01]  /*203d0*/  ENDCOLLECTIVE ;  /* 0x000000000000791b */ /* 0x007fe20003800000 */
.L_x_1839:
        /* <DEDUP_REMOVED lines=12> */
.L_x_1840:
        /* <DEDUP_REMOVED lines=12> */
.L_x_1841:
        /* <DEDUP_REMOVED lines=12> */
.L_x_1842:
        /* <DEDUP_REMOVED lines=12> */
.L_x_1843:
        /* <DEDUP_REMOVED lines=12> */
.L_x_1844:
        /* <DEDUP_REMOVED lines=12> */
.L_x_1845:
        /* <DEDUP_REMOVED lines=12> */
.L_x_1846:
[----:B------:R-:W-:Y:S01]  /*20920*/  @!PT LDS RZ, [RZ] ;  /* 0x00000000fffff984 */ /* 0x000fe20000000800 */
[----:B------:R-:W-:Y:S01]  /*20930*/  @!PT LDS RZ, [RZ] ;  /* 0x00000000fffff984 */ /* 0x000fe20000000800 */
[----:B------:R-:W-:Y:S01]  /*20940*/  @!PT LDS RZ, [RZ] ;  /* 0x00000000fffff984 */ /* 0x000fe20000000800 */
[----:B------:R0:W-:Y:S04]  /*20950*/  @!P5 LDGSTS.E.BYPASS.LTC128B.128 [R25+0x28c00], desc[UR60][R2.64+0x80], !P3 ;  /* 0x28c000800219dfae */ /* 0x0001e8000d901d7c */
[----:B------:R0:W-:Y:S04]  /*20960*/  @!P5 LDGSTS.E.BYPASS.LTC128B.128 [R25+0x2cc00], desc[UR60][R2.64+0x100], !P2 ;  /* 0x2cc001000219dfae */ /* 0x0001e8000d101d7c */
[----:B------:R0:W-:Y:S01]  /*20970*/  @!P5 LDGSTS.E.BYPASS.LTC128B.128 [R25+0x30c00], desc[UR60][R2.64+0x180], !P1 ;  /* 0x30c001800219dfae */ /* 0x0001e2000c901d7c */
[----:B------:R-:W-:Y:S02]  /*20980*/  IMAD.MOV.U32 R13, RZ, RZ, R4 ;  /* 0x000000ffff0d7224 */ /* 0x000fe400078e0004 */
[----:B------:R-:W-:-:S07]  /*20990*/  IMAD.MOV.U32 R6, RZ, RZ, R14 ;  /* 0x000000ffff067224 */ /* 0x000fce00078e000e */
[----:B0-----:R-:W-:Y:S05]  /*209a0*/  WARPSYNC.COLLECTIVE R15, `(.L_x_1847) ;  /* 0x000000000f087348 */ /* 0x001fea0003c00000 */
[----:B------:R1:W2:Y:S02]  /*209b0*/  SHFL.IDX P6, R14, R13, R12, R11 ;  /* 0x0000000c0d0e7389 */ /* 0x0002a400000c000b */
[----:B012---:R-:W-:Y:S01]  /*209c0*/  ENDCOLLECTIVE ;  /* 0x000000000000791b */ /* 0x007fe20003800000 */
.L_x_1847:
[----:B------:R-:W-:Y:S02]  /*209d0*/  IMAD.MOV.U32 R13, RZ, RZ, R0 ;  /* 0x000000ffff0d7224 */ /* 0x000fe400078e0000 */
[----:B------:R-:W-:Y:S01]  /*209e0*/  IMAD.MOV.U32 R12, RZ, RZ, 0x7 ;  /* 0x00000007ff0c7424 */ /* 0x000fe200078e00ff */
[----:B------:R-:W-:-:S07]  /*209f0*/  MOV R2, R14 ;  /* 0x0000000e00027202 */ /* 0x000fce0000000f00 */
[----:B------:R-:W-:Y:S05]  /*20a00*/  WARPSYNC.COLLECTIVE R15, `(.L_x_1848) ;  /* 0x000000000f087348 */ /* 0x000fea0003c00000 */
[----:B------:R0:W1:Y:S02]  /*20a10*/  SHFL.IDX P6, R14, R13, R12, R11 ;  /* 0x0000000c0d0e7389 */ /* 0x00006400000c000b */
[----:B01----:R-:W-:Y:S01]  /*20a20*/  ENDCOLLECTIVE ;  /* 0x000000000000791b */ /* 0x003fe20003800000 */
.L_x_1848:
[----:B------:R-:W-:-:S05]  /*20a30*/  @!P0 LEA R2, P5, R7, R2, 0x1 ;  /* 0x0000000207028211 */ /* 0x000fca00078a08ff */
[----:B------:R-:W-:-:S05]  /*20a40*/  @!P0 IMAD.X R3, RZ, RZ, R6, P5 ;  /* 0x000000ffff038224 */ /* 0x000fca00028e0606 */
        /* <DEDUP_REMOVED lines=12> */
.L_x_1849:
[----:B------:R-:W-:Y:S01]  /*20b10*/  IMAD.MOV.U32 R2, RZ, RZ, R14 ;  /* 0x000000ffff027224 */ /* 0x000fe200078e000e */
[----:B------:R-:W-:Y:S06]  /*20b20*/  BRA `(.L_x_1850) ;  /* 0xffffff9800187947 */ /* 0x000fec000383ffff */
.L_x_1658:
[----:B0-----:R0:W1:Y:S02]  /*20b30*/  SYNCS.PHASECHK.TRANS64.TRYWAIT P0, [R22+URZ+0x32420], R3 ;  /* 0x03242003160075a7 */ /* 0x001064000800017f */
[----:B-1----:R-:W-:Y:S05]  /*20b40*/  @!P0 NANOSLEEP.SYNCS 0x989680 ;  /* 0x009896800000895d */ /* 0x002fea0003900000 */
[----:B------:R-:W1:Y:S02]  /*20b50*/  @!P0 SYNCS.PHASECHK.TRANS64 P0, [R22+URZ+0x32420], R3 ;  /* 0x03242003160085a7 */ /* 0x000e64000800007f */
[----:B-1----:R-:W-:Y:S05]  /*20b60*/  @!P0 BRA `(.L_x_1658) ;  /* 0xfffffffc00f08947 */ /* 0x002fea000383ffff */
[----:B------:R-:W-:Y:S05]  /*20b70*/  BRA `(.L_x_1851) ;  /* 0xffffff98008c7947 */ /* 0x000fea000383ffff */
.L_x_1661:
[----:B-1----:R1:W3:Y:S02]  /*20b80*/  SYNCS.PHASECHK.TRANS64.TRYWAIT P0, [R29+URZ+0x32460], R0 ;  /* 0x032460001d0075a7 */ /* 0x0022e4000800017f */
[----:B---3--:R-:W-:Y:S05]  /*20b90*/  @!P0 NANOSLEEP.SYNCS 0x989680 ;  /* 0x009896800000895d */ /* 0x008fea0003900000 */
[----:B------:R-:W3:Y:S02]  /*20ba0*/  @!P0 SYNCS.PHASECHK.TRANS64 P0, [R29+URZ+0x32460], R0 ;  /* 0x032460001d0085a7 */ /* 0x000ee4000800007f */
[----:B---3--:R-:W-:Y:S05]  /*20bb0*/  @!P0 BRA `(.L_x_1661) ;  /* 0xfffffffc00f08947 */ /* 0x008fea000383ffff */
[----:B------:R-:W-:Y:S05]  /*20bc0*/  BRA `(.L_x_1852) ;  /* 0xffffff98009c7947 */ /* 0x000fea000383ffff */
.L_x_1662:
        /* <DEDUP_REMOVED lines=8> */
.L_x_1854:
[----:B------:R-:W-:Y:S05]  /*20c50*/  BSYNC B0 ;  /* 0x0000000000007941 */ /* 0x000fea0003800000 */
.L_x_1853:
        /* <DEDUP_REMOVED lines=13> */
.L_x_1855:
        /* <DEDUP_REMOVED lines=9> */
.L_x_1856:
        /* <DEDUP_REMOVED lines=17> */
.L_x_1857:
[----:B------:R-:W-:Y:S02]  /*20ed0*/  IMAD.MOV.U32 R13, RZ, RZ, R6 ;  /* 0x000000ffff0d7224 */ /* 0x000fe400078e0006 */
[----:B------:R-:W-:Y:S01]  /*20ee0*/  IMAD.MOV.U32 R12, RZ, RZ, 0x2 ;  /* 0x00000002ff0c7424 */ /* 0x000fe200078e00ff */
[----:B------:R-:W-:-:S13]  /*20ef0*/  IADD3 R2, P3, R14, R0, RZ ;  /* 0x000000000e027210 */ /* 0x000fda0007f7e0ff */
[----:B------:R-:W-:Y:S05]  /*20f00*/  WARPSYNC.COLLECTIVE R15, `(.L_x_1858) ;  /* 0x000000000f087348 */ /* 0x000fea0003c00000 */
[----:B------:R0:W1:Y:S02]  /*20f10*/  SHFL.IDX P6, R14, R13, R12, R11 ;  /* 0x0000000c0d0e7389 */ /* 0x00006400000c000b */
[----:B01----:R-:W-:Y:S01]  /*20f20*/  ENDCOLLECTIVE ;  /* 0x000000000000791b */ /* 0x003fe20003800000 */
.L_x_1858:
        /* <DEDUP_REMOVED lines=17> */
.L_x_1859:
[----:B------:R-:W-:Y:S02]  /*21040*/  IMAD.MOV.U32 R13, RZ, RZ, R6 ;  /* 0x000000ffff0d7224 */ /* 0x000fe400078e0006 */
[----:B------:R-:W-:Y:S01]  /*21050*/  IMAD.MOV.U32 R12, RZ, RZ, 0x3 ;  /* 0x00000003ff0c7424 */ /* 0x000fe200078e00ff */
[----:B------:R-:W-:-:S13]  /*21060*/  IADD3 R2, P3, R14, R0, RZ ;  /* 0x000000000e027210 */ /* 0x000fda0007f7e0ff */
[----:B------:R-:W-:Y:S05]  /*21070*/  WARPSYNC.COLLECTIVE R15, `(.L_x_1860) ;  /* 0x000000000f087348 */ /* 0x000fea0003c00000 */
[----:B------:R0:W1:Y:S02]  /*21080*/  SHFL.IDX P6, R14, R13, R12, R11 ;  /* 0x0000000c0d0e7389 */ /* 0x00006400000c000b */
[----:B01----:R-:W-:Y:S01]  /*21090*/  ENDCOLLECTIVE ;  /* 0x000000000000791b */ /* 0x003fe20003800000 */
.L_x_1860:
        /* <DEDUP_REMOVED lines=17> */
.L_x_1861:
[----:B------:R-:W-:Y:S02]  /*211b0*/  IMAD.MOV.U32 R13, RZ, RZ, R6 ;  /* 0x000000ffff0d7224 */ /* 0x000fe400078e0006 */
[----:B------:R-:W-:Y:S01]  /*211c0*/  IMAD.MOV.U32 R12, RZ, RZ, 0x4 ;  /* 0x00000004ff0c7424 */ /* 0x000fe200078e00ff */
[----:B------:R-:W-:-:S13]  /*211d0*/  IADD3 R2, P3, R14, R0, RZ ;  /* 0x000000000e027210 */ /* 0x000fda0007f7e0ff */
[----:B------:R-:W-:Y:S05]  /*211e0*/  WARPSYNC.COLLECTIVE R15, `(.L_x_1862) ;  /* 0x000000000f087348 */ /* 0x000fea0003c00000 */
[----:B------:R0:W1:Y:S02]  /*211f0*/  SHFL.IDX P6, R14, R13, R12, R11 ;  /* 0x0000000c0d0e7389 */ /* 0x00006400000c000b */
[----:B01----:R-:W-:Y:S01]  /*21200*/  ENDCOLLECTIVE ;  /* 0x000000000000791b */ /* 0x003fe20003800000 */
.L_x_1862:
        /* <DEDUP_REMOVED lines=17> */
.L_x_1863:
[----:B------:R-:W-:Y:S02]  /*21320*/  IMAD.MOV.U32 R13, RZ, RZ, R6 ;  /* 0x000000ffff0d7224 */ /* 0x000fe400078e0006 */
[----:B------:R-:W-:Y:S01]  /*21330*/  IMAD.MOV.U32 R12, RZ, RZ, 0x5 ;  /* 0x00000005ff0c7424 */ /* 0x000fe200078e00ff */
[----:B------:R-:W-:-:S13]  /*21340*/  IADD3 R2, P3, R14, R0, RZ ;  /* 0x000000000e027210 */ /* 0x000fda0007f7e0ff */
[----:B------:R-:W-:Y:S05]  /*21350*/  WARPSYNC.COLLECTIVE R15, `(.L_x_1864) ;  /* 0x000000000f087348 */ /* 0x000fea0003c00000 */
[----:B------:R0:W1:Y:S02]  /*21360*/  SHFL.IDX P6, R14, R13, R12, R11 ;  /* 0x0000000c0d0e7389 */ /* 0x00006400000c000b */
[----:B01----:R-:W-:Y:S01]  /*21370*/  ENDCOLLECTIVE ;  /* 0x000000000000791b */ /* 0x003fe20003800000 */
.L_x_1864:
        /* <DEDUP_REMOVED lines=12> */
.L_x_1865:
        /* <DEDUP_REMOVED lines=9> */
.L_x_1669:
[----:B0-----:R0:W1:Y:S02]  /*214d0*/  SYNCS.PHASECHK.TRANS64.TRYWAIT P0, [R4+URZ+0x32440], R21 ;  /* 0x03244015040075a7 */ /* 0x001064000800017f */
[----:B-1----:R-:W-:Y:S05]  /*214e0*/  @!P0 NANOSLEEP.SYNCS 0x989680 ;  /* 0x009896800000895d */ /* 0x002fea0003900000 */
[----:B------:R-:W1:Y:S02]  /*214f0*/  @!P0 SYNCS.PHASECHK.TRANS64 P0, [R4+URZ+0x32440], R21 ;  /* 0x03244015040085a7 */ /* 0x000e64000800007f */
[----:B-1----:R-:W-:Y:S05]  /*21500*/  @!P0 BRA `(.L_x_1669) ;  /* 0xfffffffc00f08947 */ /* 0x002fea000383ffff */
[----:B------:R-:W-:Y:S05]  /*21510*/  BRA `(.L_x_1867) ;  /* 0xffffff9c002c7947 */ /* 0x000fea000383ffff */
.L_x_1670:
        /* <DEDUP_REMOVED lines=8> */
.L_x_1869:
[----:B------:R-:W-:Y:S05]  /*215a0*/  BSYNC B1 ;  /* 0x0000000000017941 */ /* 0x000fea0003800000 */
.L_x_1868:
        /* <DEDUP_REMOVED lines=9> */
.L_x_1870:
[----:B------:R-:W-:Y:S02]  /*21640*/  IMAD.MOV.U32 R13, RZ, RZ, R9 ;  /* 0x000000ffff0d7224 */ /* 0x000fe400078e0009 */
[----:B------:R-:W-:Y:S02]  /*21650*/  IMAD.MOV.U32 R12, RZ, RZ, 0x1 ;  /* 0x00000001ff0c7424 */ /* 0x000fe400078e00ff */
[----:B------:R-:W-:-:S07]  /*21660*/  IMAD.MOV.U32 R2, RZ, RZ, R14 ;  /* 0x000000ffff027224 */ /* 0x000fce00078e000e */
[----:B------:R-:W-:Y:S05]  /*21670*/  WARPSYNC.COLLECTIVE R15, `(.L_x_1871) ;  /* 0x000000000f087348 */ /* 0x000fea0003c00000 */
[----:B------:R0:W1:Y:S02]  /*21680*/  SHFL.IDX P6, R14, R13, R12, R11 ;  /* 0x0000000c0d0e7389 */ /* 0x00006400000c000b */
[----:B01----:R-:W-:Y:S01]  /*21690*/  ENDCOLLECTIVE ;  /* 0x000000000000791b */ /* 0x003fe20003800000 */
.L_x_1871:
        /* <DEDUP_REMOVED lines=11> */
.L_x_1872:
[----:B------:R-:W-:Y:S02]  /*21750*/  IMAD.MOV.U32 R13, RZ, RZ, R9 ;  /* 0x000000ffff0d7224 */ /* 0x000fe400078e0009 */
[----:B------:R-:W-:Y:S02]  /*21760*/  IMAD.MOV.U32 R12, RZ, RZ, 0x2 ;  /* 0x00000002ff0c7424 */ /* 0x000fe400078e00ff */
[----:B------:R-:W-:-:S07]  /*21770*/  IMAD.MOV.U32 R2, RZ, RZ, R14 ;  /* 0x000000ffff027224 */ /* 0x000fce00078e000e */
[----:B------:R-:W-:Y:S05]  /*21780*/  WARPSYNC.COLLECTIVE R15, `(.L_x_1873) ;  /* 0x000000000f087348 */ /* 0x000fea0003c00000 */
[----:B------:R0:W1:Y:S02]  /*21790*/  SHFL.IDX P6, R14, R13, R12, R11 ;  /* 0x0000000c0d0e7389 */ /* 0x00006400000c000b */
[----:B01----:R-:W-:Y:S01]  /*217a0*/  ENDCOLLECTIVE ;  /* 0x000000000000791b */ /* 0x003fe20003800000 */
.L_x_1873:
        /* <DEDUP_REMOVED lines=11> */
.L_x_1874:
[----:B------:R-:W-:Y:S02]  /*21860*/  IMAD.MOV.U32 R13, RZ, RZ, R9 ;  /* 0x000000ffff0d7224 */ /* 0x000fe400078e0009 */
[----:B------:R-:W-:Y:S02]  /*21870*/  IMAD.MOV.U32 R12, RZ, RZ, 0x3 ;  /* 0x00000003ff0c7424 */ /* 0x000fe400078e00ff */
[----:B------:R-:W-:-:S07]  /*21880*/  IMAD.MOV.U32 R2, RZ, RZ, R14 ;  /* 0x000000ffff027224 */ /* 0x000fce00078e000e */
[----:B------:R-:W-:Y:S05]  /*21890*/  WARPSYNC.COLLECTIVE R15, `(.L_x_1875) ;  /* 0x000000000f087348 */ /* 0x000fea0003c00000 */
[----:B------:R0:W1:Y:S02]  /*218a0*/  SHFL.IDX P6, R14, R13, R12, R11 ;  /* 0x0000000c0d0e7389 */ /* 0x00006400000c000b */
[----:B01----:R-:W-:Y:S01]  /*218b0*/  ENDCOLLECTIVE ;  /* 0x000000000000791b */ /* 0x003fe20003800000 */
.L_x_1875:
        /* <DEDUP_REMOVED lines=11> */
.L_x_1876:
[----:B------:R-:W-:Y:S02]  /*21970*/  IMAD.MOV.U32 R13, RZ, RZ, R9 ;  /* 0x000000ffff0d7224 */ /* 0x000fe400078e0009 */
[----:B------:R-:W-:Y:S02]  /*21980*/  IMAD.MOV.U32 R12, RZ, RZ, 0x4 ;  /* 0x00000004ff0c7424 */ /* 0x000fe400078e00ff */
[----:B------:R-:W-:-:S07]  /*21990*/  IMAD.MOV.U32 R2, RZ, RZ, R14 ;  /* 0x000000ffff027224 */ /* 0x000fce00078e000e */
[----:B------:R-:W-:Y:S05]  /*219a0*/  WARPSYNC.COLLECTIVE R15, `(.L_x_1877) ;  /* 0x000000000f087348 */ /* 0x000fea0003c00000 */
[----:B------:R0:W1:Y:S02]  /*219b0*/  SHFL.IDX P6, R14, R13, R12, R11 ;  /* 0x0000000c0d0e7389 */ /* 0x00006400000c000b */
[----:B01----:R-:W-:Y:S01]  /*219c0*/  ENDCOLLECTIVE ;  /* 0x000000000000791b */ /* 0x003fe20003800000 */
.L_x_1877:
        /* <DEDUP_REMOVED lines=11> */
.L_x_1878:
[----:B------:R-:W-:Y:S02]  /*21a80*/  IMAD.MOV.U32 R13, RZ, RZ, R9 ;  /* 0x000000ffff0d7224 */ /* 0x000fe400078e0009 */
[----:B------:R-:W-:Y:S02]  /*21a90*/  IMAD.MOV.U32 R12, RZ, RZ, 0x5 ;  /* 0x00000005ff0c7424 */ /* 0x000fe400078e00ff */
[----:B------:R-:W-:-:S07]  /*21aa0*/  IMAD.MOV.U32 R2, RZ, RZ, R14 ;  /* 0x000000ffff027224 */ /* 0x000fce00078e000e */
[----:B------:R-:W-:Y:S05]  /*21ab0*/  WARPSYNC.COLLECTIVE R15, `(.L_x_1879) ;  /* 0x000000000f087348 */ /* 0x000fea0003c00000 */
[----:B------:R0:W1:Y:S02]  /*21ac0*/  SHFL.IDX P6, R14, R13, R12, R11 ;  /* 0x0000000c0d0e7389 */ /* 0x00006400000c000b */
[----:B01----:R-:W-:Y:S01]  /*21ad0*/  ENDCOLLECTIVE ;  /* 0x000000000000791b */ /* 0x003fe20003800000 */
.L_x_1879:
        /* <DEDUP_REMOVED lines=11> */
.L_x_1880:
[----:B------:R-:W-:Y:S01]  /*21b90*/  IMAD.MOV.U32 R2, RZ, RZ, R14 ;  /* 0x000000ffff027224 */ /* 0x000fe200078e000e */
[----:B------:R-:W-:Y:S06]  /*21ba0*/  BRA `(.L_x_1881) ;  /* 0xffffff9800587947 */ /* 0x000fec000383ffff */
.L_x_1675:
[----:B---3--:R3:W4:Y:S02]  /*21bb0*/  SYNCS.PHASECHK.TRANS64.TRYWAIT P0, [R4+URZ+0x32460], R21 ;  /* 0x03246015040075a7 */ /* 0x008724000800017f */
[----:B----4-:R-:W-:Y:S05]  /*21bc0*/  @!P0 NANOSLEEP.SYNCS 0x989680 ;  /* 0x009896800000895d */ /* 0x010fea0003900000 */
[----:B------:R-:W4:Y:S02]  /*21bd0*/  @!P0 SYNCS.PHASECHK.TRANS64 P0, [R4+URZ+0x32460], R21 ;  /* 0x03246015040085a7 */ /* 0x000f24000800007f */
[----:B----4-:R-:W-:Y:S05]  /*21be0*/  @!P0 BRA `(.L_x_1675) ;  /* 0xfffffffc00f08947 */ /* 0x010fea000383ffff */
[----:B------:R-:W-:Y:S05]  /*21bf0*/  BRA `(.L_x_1882) ;  /* 0xffffff9800a87947 */ /* 0x000fea000383ffff */
.L_x_1676:
        /* <DEDUP_REMOVED lines=8> */
.L_x_1884:
[----:B------:R-:W-:Y:S05]  /*21c80*/  BSYNC B1 ;  /* 0x0000000000017941 */ /* 0x000fea0003800000 */
.L_x_1883:
        /* <DEDUP_REMOVED lines=9> */
.L_x_1885:
[----:B------:R-:W-:Y:S01]  /*21d20*/  MOV R13, R7 ;  /* 0x00000007000d7202 */ /* 0x000fe20000000f00 */
[----:B------:R-:W-:Y:S01]  /*21d30*/  IMAD.MOV.U32 R12, RZ, RZ, 0x1 ;  /* 0x00000001ff0c7424 */ /* 0x000fe200078e00ff */
[----:B------:R-:W-:-:S13]  /*21d40*/  IADD3 R2, P0, R14, R0, RZ ;  /* 0x000000000e027210 */ /* 0x000fda0007f1e0ff */
[----:B------:R-:W-:Y:S05]  /*21d50*/  WARPSYNC.COLLECTIVE R15, `(.L_x_1886) ;  /* 0x000000000f087348 */ /* 0x000fea0003c00000 */
[----:B------:R0:W1:Y:S02]  /*21d60*/  SHFL.IDX P6, R14, R13, R12, R11 ;  /* 0x0000000c0d0e7389 */ /* 0x00006400000c000b */
[----:B01----:R-:W-:Y:S01]  /*21d70*/  ENDCOLLECTIVE ;  /* 0x000000000000791b */ /* 0x003fe20003800000 */
.L_x_1886:
        /* <DEDUP_REMOVED lines=13> */
.L_x_1887:
[----:B------:R-:W-:Y:S02]  /*21e50*/  IMAD.MOV.U32 R13, RZ, RZ, R7 ;  /* 0x000000ffff0d7224 */ /* 0x000fe400078e0007 */
[----:B------:R-:W-:Y:S01]  /*21e60*/  IMAD.MOV.U32 R12, RZ, RZ, 0x2 ;  /* 0x00000002ff0c7424 */ /* 0x000fe200078e00ff */
[----:B------:R-:W-:-:S13]  /*21e70*/  IADD3 R2, P0, R14, R0, RZ ;  /* 0x000000000e027210 */ /* 0x000fda0007f1e0ff */
[----:B------:R-:W-:Y:S05]  /*21e80*/  WARPSYNC.COLLECTIVE R15, `(.L_x_1888) ;  /* 0x000000000f087348 */ /* 0x000fea0003c00000 */
[----:B------:R0:W1:Y:S02]  /*21e90*/  SHFL.IDX P6, R14, R13, R12, R11 ;  /* 0x0000000c0d0e7389 */ /* 0x00006400000c000b */
[----:B01----:R-:W-:Y:S01]  /*21ea0*/  ENDCOLLECTIVE ;  /* 0x000000000000791b */ /* 0x003fe20003800000 */
.L_x_1888:
        /* <DEDUP_REMOVED lines=13> */
.L_x_1889:
[----:B------:R-:W-:Y:S02]  /*21f80*/  IMAD.MOV.U32 R13, RZ, RZ, R7 ;  /* 0x000000ffff0d7224 */ /* 0x000fe400078e0007 */
[----:B------:R-:W-:Y:S01]  /*21f90*/  IMAD.MOV.U32 R12, RZ, RZ, 0x3 ;  /* 0x00000003ff0c7424 */ /* 0x000fe200078e00ff */
[----:B------:R-:W-:-:S13]  /*21fa0*/  IADD3 R2, P0, R14, R0, RZ ;  /* 0x000000000e027210 */ /* 0x000fda0007f1e0ff */
[----:B------:R-:W-:Y:S05]  /*21fb0*/  WARPSYNC.COLLECTIVE R15, `(.L_x_1890) ;  /* 0x000000000f087348 */ /* 0x000fea0003c00000 */
[----:B------:R0:W1:Y:S02]  /*21fc0*/  SHFL.IDX P6, R14, R13, R12, R11 ;  /* 0x0000000c0d0e7389 */ /* 0x00006400000c000b */
[----:B01----:R-:W-:Y:S01]  /*21fd0*/  ENDCOLLECTIVE ;  /* 0x000000000000791b */ /* 0x003fe20003800000 */
.L_x_1890:
        /* <DEDUP_REMOVED lines=13> */
.L_x_1891:
[----:B------:R-:W-:Y:S02]  /*220b0*/  IMAD.MOV.U32 R13, RZ, RZ, R7 ;  /* 0x000000ffff0d7224 */ /* 0x000fe400078e0007 */
[----:B------:R-:W-:Y:S01]  /*220c0*/  IMAD.MOV.U32 R12, RZ, RZ, 0x4 ;  /* 0x00000004ff0c7424 */ /* 0x000fe200078e00ff */
[----:B------:R-:W-:-:S13]  /*220d0*/  IADD3 R2, P0, R14, R0, RZ ;  /* 0x000000000e027210 */ /* 0x000fda0007f1e0ff */
[----:B------:R-:W-:Y:S05]  /*220e0*/  WARPSYNC.COLLECTIVE R15, `(.L_x_1892) ;  /* 0x000000000f087348 */ /* 0x000fea0003c00000 */
[----:B------:R0:W1:Y:S02]  /*220f0*/  SHFL.IDX P6, R14, R13, R12, R11 ;  /* 0x0000000c0d0e7389 */ /* 0x00006400000c000b */
[----:B01----:R-:W-:Y:S01]  /*22100*/  ENDCOLLECTIVE ;  /* 0x000000000000791b */ /* 0x003fe20003800000 */
.L_x_1892:
        /* <DEDUP_REMOVED lines=13> */
.L_x_1893:
[----:B------:R-:W-:Y:S02]  /*221e0*/  IMAD.MOV.U32 R13, RZ, RZ, R7 ;  /* 0x000000ffff0d7224 */ /* 0x000fe400078e0007 */
[----:B------:R-:W-:Y:S01]  /*221f0*/  IMAD.MOV.U32 R12, RZ, RZ, 0x5 ;  /* 0x00000005ff0c7424 */ /* 0x000fe200078e00ff */
[----:B------:R-:W-:-:S13]  /*22200*/  IADD3 R2, P0, R14, R0, RZ ;  /* 0x000000000e027210 */ /* 0x000fda0007f1e0ff */
[----:B------:R-:W-:Y:S05]  /*22210*/  WARPSYNC.COLLECTIVE R15, `(.L_x_1894) ;  /* 0x000000000f087348 */ /* 0x000fea0003c00000 */
[----:B------:R0:W1:Y:S02]  /*22220*/  SHFL.IDX P6, R14, R13, R12, R11 ;  /* 0x0000000c0d0e7389 */ /* 0x00006400000c000b */
[----:B01----:R-:W-:Y:S01]  /*22230*/  ENDCOLLECTIVE ;  /* 0x000000000000791b */ /* 0x003fe20003800000 */
.L_x_1894:
        /* <DEDUP_REMOVED lines=13> */
.L_x_1895:
[----:B------:R-:W-:Y:S05]  /*22310*/  BRA `(.L_x_1896) ;  /* 0xffffff9400f07947 */ /* 0x000fea000383ffff */
.L_x_1684:
        /* <DEDUP_REMOVED lines=8> */
.L_x_1898:
[----:B------:R-:W-:Y:S05]  /*223a0*/  BSYNC B0 ;  /* 0x0000000000007941 */ /* 0x000fea0003800000 */
.L_x_1897:
        /* <DEDUP_REMOVED lines=9> */
.L_x_1899:
        /* <DEDUP_REMOVED lines=24> */
.L_x_1900:
[----:B------:R-:W-:Y:S01]  /*225c0*/  IMAD.MOV.U32 R12, RZ, RZ, 0x2 ;  /* 0x00000002ff0c7424 */ /* 0x000fe200078e00ff */
[----:B------:R-:W-:-:S05]  /*225d0*/  SEL R14, R14, RZ, P1 ;  /* 0x000000ff0e0e7207 */ /* 0x000fca0000800000 */
[----:B------:R-:W-:-:S04]  /*225e0*/  IMAD.IADD R5, R13, 0x1, R14 ;  /* 0x000000010d057824 */ /* 0x000fc800078e020e */
[----:B------:R-:W-:-:S07]  /*225f0*/  IMAD.MOV.U32 R13, RZ, RZ, R5 ;  /* 0x000000ffff0d7224 */ /* 0x000fce00078e0005 */
[----:B------:R-:W-:Y:S05]  /*22600*/  WARPSYNC.COLLECTIVE R15, `(.L_x_1901) ;  /* 0x000000000f087348 */ /* 0x000fea0003c00000 */
[----:B------:R0:W1:Y:S02]  /*22610*/  SHFL.UP P6, R14, R13, R12, R11 ;  /* 0x0400000c0d0e7389 */ /* 0x00006400000c000b */
[----:B01----:R-:W-:Y:S01]  /*22620*/  ENDCOLLECTIVE ;  /* 0x000000000000791b */ /* 0x003fe20003800000 */
.L_x_1901:
[----:B------:R-:W-:Y:S01]  /*22630*/  IMAD.MOV.U32 R12, RZ, RZ, 0x4 ;  /* 0x00000004ff0c7424 */ /* 0x000fe200078e00ff */
[----:B------:R-:W-:-:S05]  /*22640*/  SEL R2, R14, RZ, P2 ;  /* 0x000000ff0e027207 */ /* 0x000fca0001000000 */
[----:B------:R-:W-:-:S04]  /*22650*/  IMAD.IADD R2, R5, 0x1, R2 ;  /* 0x0000000105027824 */ /* 0x000fc800078e0202 */
[----:B------:R-:W-:-:S07]  /*22660*/  IMAD.MOV.U32 R13, RZ, RZ, R2 ;  /* 0x000000ffff0d7224 */ /* 0x000fce00078e0002 */
[----:B------:R-:W-:Y:S05]  /*22670*/  WARPSYNC.COLLECTIVE R15, `(.L_x_1902) ;  /* 0x000000000f087348 */ /* 0x000fea0003c00000 */
[----:B------:R0:W1:Y:S02]  /*22680*/  SHFL.UP P6, R14, R13, R12, R11 ;  /* 0x0400000c0d0e7389 */ /* 0x00006400000c000b */
[----:B01----:R-:W-:Y:S01]  /*22690*/  ENDCOLLECTIVE ;  /* 0x000000000000791b */ /* 0x003fe20003800000 */
.L_x_1902:
[----:B------:R-:W-:Y:S01]  /*226a0*/  IMAD.MOV.U32 R12, RZ, RZ, 0x8 ;  /* 0x00000008ff0c7424 */ /* 0x000fe200078e00ff */
[----:B------:R-:W-:-:S05]  /*226b0*/  SEL R3, R14, RZ, P3 ;  /* 0x000000ff0e037207 */ /* 0x000fca0001800000 */
[----:B------:R-:W-:-:S04]  /*226c0*/  IMAD.IADD R3, R2, 0x1, R3 ;  /* 0x0000000102037824 */ /* 0x000fc800078e0203 */
[----:B------:R-:W-:-:S07]  /*226d0*/  IMAD.MOV.U32 R13, RZ, RZ, R3 ;  /* 0x000000ffff0d7224 */ /* 0x000fce00078e0003 */
[----:B------:R-:W-:Y:S05]  /*226e0*/  WARPSYNC.COLLECTIVE R15, `(.L_x_1903) ;  /* 0x000000000f087348 */ /* 0x000fea0003c00000 */
[----:B------:R0:W1:Y:S02]  /*226f0*/  SHFL.UP P6, R14, R13, R12, R11 ;  /* 0x0400000c0d0e7389 */ /* 0x00006400000c000b */
[----:B01----:R-:W-:Y:S01]  /*22700*/  ENDCOLLECTIVE ;  /* 0x000000000000791b */ /* 0x003fe20003800000 */
.L_x_1903:
[----:B------:R-:W-:Y:S01]  /*22710*/  IMAD.MOV.U32 R12, RZ, RZ, 0x10 ;  /* 0x00000010ff0c7424 */ /* 0x000fe200078e00ff */
[----:B------:R-:W-:-:S05]  /*22720*/  SEL R14, R14, RZ, P4 ;  /* 0x000000ff0e0e7207 */ /* 0x000fca0002000000 */
[----:B------:R-:W-:-:S04]  /*22730*/  IMAD.IADD R5, R3, 0x1, R14 ;  /* 0x0000000103057824 */ /* 0x000fc800078e020e */
[----:B------:R-:W-:-:S07]  /*22740*/  IMAD.MOV.U32 R13, RZ, RZ, R5 ;  /* 0x000000ffff0d7224 */ /* 0x000fce00078e0005 */
[----:B------:R-:W-:Y:S05]  /*22750*/  WARPSYNC.COLLECTIVE R15, `(.L_x_1904) ;  /* 0x000000000f087348 */ /* 0x000fea0003c00000 */
[----:B------:R0:W1:Y:S02]  /*22760*/  SHFL.UP P6, R14, R13, R12, R11 ;  /* 0x0400000c0d0e7389 */ /* 0x00006400000c000b */
[----:B01----:R-:W-:Y:S01]  /*22770*/  ENDCOLLECTIVE ;  /* 0x000000000000791b */ /* 0x003fe20003800000 */
.L_x_1904:
        /* <DEDUP_REMOVED lines=8> */
.L_x_1905:
[----:B------:R-:W-:Y:S05]  /*22800*/  BRA `(.L_x_1906) ;  /* 0xffffff9800547947 */ /* 0x000fea000383ffff */
.L_x_1687:
[----:B------:R-:W-:Y:S01]  /*22810*/  BSSY B0, `(.L_x_1907) ;  /* 0x0000007000007945 */ /* 0x000fe20003800000 */
[----:B------:R-:W-:Y:S02]  /*22820*/  IMAD.MOV.U32 R12, RZ, RZ, 0x1 ;  /* 0x00000001ff0c7424 */ /* 0x000fe400078e00ff */
[----:B------:R-:W-:Y:S02]  /*22830*/  IMAD.MOV.U32 R11, RZ, RZ, RZ ;  /* 0x000000ffff0b7224 */ /* 0x000fe400078e00ff */
[----:B------:R-:W-:-:S07]  /*22840*/  IMAD.MOV.U32 R15, RZ, RZ, -0x1 ;  /* 0xffffffffff0f7424 */ /* 0x000fce00078e00ff */
[----:B-1----:R-:W-:Y:S05]  /*22850*/  WARPSYNC.COLLECTIVE R15, `(.L_x_1908) ;  /* 0x000000000f087348 */ /* 0x002fea0003c00000 */
[----:B------:R0:W2:Y:S02]  /*22860*/  SHFL.UP P6, R14, R13, R12, R11 ;  /* 0x0400000c0d0e7389 */ /* 0x0000a400000c000b */
[----:B012---:R-:W-:Y:S01]  /*22870*/  ENDCOLLECTIVE ;  /* 0x000000000000791b */ /* 0x007fe20003800000 */
.L_x_1908:
[----:B------:R-:W-:Y:S05]  /*22880*/  BSYNC B0 ;  /* 0x0000000000007941 */ /* 0x000fea0003800000 */
.L_x_1907:
        /* <DEDUP_REMOVED lines=8> */
.L_x_1909:
[----:B------:R-:W-:Y:S01]  /*22910*/  IMAD.MOV.U32 R12, RZ, RZ, 0x4 ;  /* 0x00000004ff0c7424 */ /* 0x000fe200078e00ff */
[----:B------:R-:W-:-:S05]  /*22920*/  SEL R2, R14, RZ, P2 ;  /* 0x000000ff0e027207 */ /* 0x000fca0001000000 */
[----:B------:R-:W-:-:S04]  /*22930*/  IMAD.IADD R2, R13, 0x1, R2 ;  /* 0x000000010d027824 */ /* 0x000fc800078e0202 */
[----:B------:R-:W-:-:S07]  /*22940*/  IMAD.MOV.U32 R13, RZ, RZ, R2 ;  /* 0x000000ffff0d7224 */ /* 0x000fce00078e0002 */
[----:B------:R-:W-:Y:S05]  /*22950*/  WARPSYNC.COLLECTIVE R15, `(.L_x_1910) ;  /* 0x000000000f087348 */ /* 0x000fea0003c00000 */
[----:B------:R0:W1:Y:S02]  /*22960*/  SHFL.UP P6, R14, R13, R12, R11 ;  /* 0x0400000c0d0e7389 */ /* 0x00006400000c000b */
[----:B01----:R-:W-:Y:S01]  /*22970*/  ENDCOLLECTIVE ;  /* 0x000000000000791b */ /* 0x003fe20003800000 */
.L_x_1910:
[----:B------:R-:W-:Y:S01]  /*22980*/  IMAD.MOV.U32 R12, RZ, RZ, 0x8 ;  /* 0x00000008ff0c7424 */ /* 0x000fe200078e00ff */
[----:B------:R-:W-:-:S05]  /*22990*/  SEL R3, R14, RZ, P3 ;  /* 0x000000ff0e037207 */ /* 0x000fca0001800000 */
[----:B------:R-:W-:-:S04]  /*229a0*/  IMAD.IADD R3, R2, 0x1, R3 ;  /* 0x0000000102037824 */ /* 0x000fc800078e0203 */
[----:B------:R-:W-:-:S07]  /*229b0*/  IMAD.MOV.U32 R13, RZ, RZ, R3 ;  /* 0x000000ffff0d7224 */ /* 0x000fce00078e0003 */
[----:B------:R-:W-:Y:S05]  /*229c0*/  WARPSYNC.COLLECTIVE R15, `(.L_x_1911) ;  /* 0x000000000f087348 */ /* 0x000fea0003c00000 */
[----:B------:R0:W1:Y:S02]  /*229d0*/  SHFL.UP P6, R14, R13, R12, R11 ;  /* 0x0400000c0d0e7389 */ /* 0x00006400000c000b */
[----:B01----:R-:W-:Y:S01]  /*229e0*/  ENDCOLLECTIVE ;  /* 0x000000000000791b */ /* 0x003fe20003800000 */
.L_x_1911:
[----:B------:R-:W-:Y:S01]  /*229f0*/  IMAD.MOV.U32 R12, RZ, RZ, 0x10 ;  /* 0x00000010ff0c7424 */ /* 0x000fe200078e00ff */
[----:B------:R-:W-:-:S05]  /*22a00*/  SEL R14, R14, RZ, P4 ;  /* 0x000000ff0e0e7207 */ /* 0x000fca0002000000 */
[----:B------:R-:W-:-:S04]  /*22a10*/  IMAD.IADD R5, R3, 0x1, R14 ;  /* 0x0000000103057824 */ /* 0x000fc800078e020e */
[----:B------:R-:W-:-:S07]  /*22a20*/  IMAD.MOV.U32 R13, RZ, RZ, R5 ;  /* 0x000000ffff0d7224 */ /* 0x000fce00078e0005 */
[----:B------:R-:W-:Y:S05]  /*22a30*/  WARPSYNC.COLLECTIVE R15, `(.L_x_1912) ;  /* 0x000000000f087348 */ /* 0x000fea0003c00000 */
[----:B------:R0:W1:Y:S02]  /*22a40*/  SHFL.UP P6, R14, R13, R12, R11 ;  /* 0x0400000c0d0e7389 */ /* 0x00006400000c000b */
[----:B01----:R-:W-:Y:S01]  /*22a50*/  ENDCOLLECTIVE ;  /* 0x000000000000791b */ /* 0x003fe20003800000 */
.L_x_1912:
        /* <DEDUP_REMOVED lines=8> */
.L_x_1913:
[----:B------:R-:W-:Y:S05]  /*22ae0*/  BRA `(.L_x_1914) ;  /* 0xffffff9800407947 */ /* 0x000fea000383ffff */
.L_x_1689:
[----:B------:R-:W-:Y:S01]  /*22af0*/  BSSY B0, `(.L_x_1915) ;  /* 0x0000006000007945 */ /* 0x000fe20003800000 */
[----:B------:R-:W-:Y:S01]  /*22b00*/  PLOP3.LUT P6, PT, P6, PT, PT, 0x8, 0x0 ;  /* 0x000000000000781c */ /* 0x000fe200037ce170 */
[----:B------:R-:W-:-:S12]  /*22b10*/  IMAD.MOV.U32 R15, RZ, RZ, -0x1 ;  /* 0xffffffffff0f7424 */ /* 0x000fd800078e00ff */
[----:B01----:R-:W-:Y:S05]  /*22b20*/  WARPSYNC.COLLECTIVE R15, `(.L_x_1916) ;  /* 0x000000000f087348 */ /* 0x003fea0003c00000 */
[----:B------:R-:W-:Y:S01]  /*22b30*/  VOTE.ANY R14, PT, P6 ;  /* 0x00000000000e7806 */ /* 0x000fe200030e0100 */
[----:B01----:R-:W-:Y:S06]  /*22b40*/  ENDCOLLECTIVE ;  /* 0x000000000000791b */ /* 0x003fec0003800000 */
.L_x_1916:
[----:B------:R-:W-:Y:S05]  /*22b50*/  BSYNC B0 ;  /* 0x0000000000007941 */ /* 0x000fea0003800000 */
.L_x_1915:
        /* <DEDUP_REMOVED lines=9> */
.L_x_1917:
[----:B------:R-:W-:Y:S02]  /*22bf0*/  IMAD.MOV.U32 R13, RZ, RZ, R4 ;  /* 0x000000ffff0d7224 */ /* 0x000fe400078e0004 */
[----:B------:R-:W-:-:S07]  /*22c00*/  IMAD.MOV.U32 R7, RZ, RZ, R14 ;  /* 0x000000ffff077224 */ /* 0x000fce00078e000e */
[----:B------:R-:W-:Y:S05]  /*22c10*/  WARPSYNC.COLLECTIVE R15, `(.L_x_1918) ;  /* 0x000000000f087348 */ /* 0x000fea0003c00000 */
[----:B------:R0:W1:Y:S02]  /*22c20*/  SHFL.IDX P6, R14, R13, R12, R11 ;  /* 0x0000000c0d0e7389 */ /* 0x00006400000c000b */
[----:B01----:R-:W-:Y:S01]  /*22c30*/  ENDCOLLECTIVE ;  /* 0x000000000000791b */ /* 0x003fe20003800000 */
.L_x_1918:
[----:B------:R-:W-:Y:S01]  /*22c40*/  IMAD.MOV.U32 R4, RZ, RZ, R14 ;  /* 0x000000ffff047224 */ /* 0x000fe200078e000e */
[----:B------:R-:W-:Y:S06]  /*22c50*/  BRA `(.L_x_1919) ;  /* 0xffffff9800207947 */ /* 0x000fec000383ffff */
.L_x_1691:
[----:B------:R-:W-:Y:S01]  /*22c60*/  BSSY B0, `(.L_x_1920) ;  /* 0x0000007000007945 */ /* 0x000fe20003800000 */
[----:B------:R-:W-:Y:S02]  /*22c70*/  IMAD.MOV.U32 R13, RZ, RZ, R3 ;  /* 0x000000ffff0d7224 */ /* 0x000fe400078e0003 */
[----:B------:R-:W-:Y:S02]  /*22c80*/  IMAD.MOV.U32 R11, RZ, RZ, 0x1f ;  /* 0x0000001fff0b7424 */ /* 0x000fe400078e00ff */
[----:B------:R-:W-:-:S07]  /*22c90*/  IMAD.MOV.U32 R15, RZ, RZ, -0x1 ;  /* 0xffffffffff0f7424 */ /* 0x000fce00078e00ff */
[----:B01234-:R-:W-:Y:S05]  /*22ca0*/  WARPSYNC.COLLECTIVE R15, `(.L_x_1921) ;  /* 0x000000000f087348 */ /* 0x01ffea0003c00000 */
[----:B------:R0:W0:Y:S02]  /*22cb0*/  SHFL.IDX P6, R14, R13, R12, R11 ;  /* 0x0000000c0d0e7389 */ /* 0x00002400000c000b */
[----:B01234-:R-:W-:Y:S01]  /*22cc0*/  ENDCOLLECTIVE ;  /* 0x000000000000791b */ /* 0x01ffe20003800000 */
.L_x_1921:
[----:B------:R-:W-:Y:S05]  /*22cd0*/  BSYNC B0 ;  /* 0x0000000000007941 */ /* 0x000fea0003800000 */
.L_x_1920:
[----:B------:R-:W-:Y:S01]  /*22ce0*/  IMAD.MOV.U32 R16, RZ, RZ, R14 ;  /* 0x000000ffff107224 */ /* 0x000fe200078e000e */
[----:B------:R-:W-:Y:S06]  /*22cf0*/  BRA `(.L_x_1690) ;  /* 0xffffff9800107947 */ /* 0x000fec000383ffff */
.L_x_1695:
[----:B0-----:R0:W2:Y:S02]  /*22d00*/  SYNCS.PHASECHK.TRANS64.TRYWAIT P0, [R7+URZ+0x32420], R0 ;  /* 0x03242000070075a7 */ /* 0x0010a4000800017f */
[----:B--2---:R-:W-:Y:S05]  /*22d10*/  @!P0 NANOSLEEP.SYNCS 0x989680 ;  /* 0x009896800000895d */ /* 0x004fea0003900000 */
[----:B------:R-:W2:Y:S02]  /*22d20*/  @!P0 SYNCS.PHASECHK.TRANS64 P0, [R7+URZ+0x32420], R0 ;  /* 0x03242000070085a7 */ /* 0x000ea4000800007f */
[----:B--2---:R-:W-:Y:S05]  /*22d30*/  @!P0 BRA `(.L_x_1695) ;  /* 0xfffffffc00f08947 */ /* 0x004fea000383ffff */
[----:B------:R-:W-:Y:S05]  /*22d40*/  BRA `(.L_x_1922) ;  /* 0xffffff9c00687947 */ /* 0x000fea000383ffff */
.L_x_1696:
        /* <DEDUP_REMOVED lines=8> */
[----:B01-3--:R-:W-:Y:S05]  /*22dd0*/  WARPSYNC.COLLECTIVE R15, `(.L_x_1924) ;  /* 0x000000000f087348 */ /* 0x00bfea0003c00000 */
[----:B------:R2:W4:Y:S02]  /*22de0*/  SHFL.IDX P6, R14, R13, R12, R11 ;  /* 0x0000000c0d0e7389 */ /* 0x00052400000c000b */
[----:B01234-:R-:W-:Y:S01]  /*22df0*/  ENDCOLLECTIVE ;  /* 0x000000000000791b */ /* 0x01ffe20003800000 */
.L_x_1924:
[----:B------:R-:W-:Y:S05]  /*22e00*/  BSYNC B0 ;  /* 0x0000000000007941 */ /* 0x000fea0003800000 */
.L_x_1923:
[----:B------:R-:W-:Y:S05]  /*22e10*/  BRA `(.L_x_1925) ;  /* 0xffffff9c00507947 */ /* 0x000fea000383ffff */
.L_x_1697:
[----:B------:R-:W-:Y:S01]  /*22e20*/  BSSY B0, `(.L_x_1926) ;  /* 0x0000006000007945 */ /* 0x000fe20003800000 */
[----:B------:R-:W-:-:S07]  /*22e30*/  IMAD.MOV.U32 R15, RZ, RZ, -0x1 ;  /* 0xffffffffff0f7424 */ /* 0x000fce00078e00ff */
[----:B01-3--:R-:W-:Y:S05]  /*22e40*/  WARPSYNC.COLLECTIVE R15, `(.L_x_1927) ;  /* 0x000000000f0c7348 */ /* 0x00bfea0003c00000 */
[----:B------:R-:W-:Y:S02]  /*22e50*/  ELECT P6, UR62, PT ;  /* 0x00000000003e782f */ /* 0x000fe400038c0000 */
[----:B------:R-:W-:Y:S01]  /*22e60*/  MOV R14, UR62 ;  /* 0x0000003e000e7c02 */ /* 0x000fe20008000f00 */
[----:B01-3--:R-:W-:Y:S10]  /*22e70*/  ENDCOLLECTIVE ;  /* 0x000000000000791b */ /* 0x00bff40003800000 */
.L_x_1927:
[----:B------:R-:W-:Y:S05]  /*22e80*/  BSYNC B0 ;  /* 0x0000000000007941 */ /* 0x000fea0003800000 */
.L_x_1926:
[----:B------:R-:W-:Y:S05]  /*22e90*/  BRA `(.L_x_1928) ;  /* 0xffffff9c00447947 */ /* 0x000fea000383ffff */
.L_x_1699:
[----:B0-----:R0:W2:Y:S02]  /*22ea0*/  SYNCS.PHASECHK.TRANS64.TRYWAIT P1, [R5+URZ+0x32440], R0 ;  /* 0x03244000050075a7 */ /* 0x0010a4000802017f */
[----:B--2---:R-:W-:Y:S05]  /*22eb0*/  @!P1 NANOSLEEP.SYNCS 0x989680 ;  /* 0x009896800000995d */ /* 0x004fea0003900000 */
[----:B------:R-:W2:Y:S02]  /*22ec0*/  @!P1 SYNCS.PHASECHK.TRANS64 P1, [R5+URZ+0x32440], R0 ;  /* 0x03244000050095a7 */ /* 0x000ea4000802007f */
[----:B--2---:R-:W-:Y:S05]  /*22ed0*/  @!P1 BRA `(.L_x_1699) ;  /* 0xfffffffc00f09947 */ /* 0x004fea000383ffff */
[----:B------:R-:W-:Y:S05]  /*22ee0*/  BRA `(.L_x_1929) ;  /* 0xffffff9c00647947 */ /* 0x000fea000383ffff */
.L_x_1701:
[----:B--2---:R2:W4:Y:S02]  /*22ef0*/  SYNCS.PHASECHK.TRANS64.TRYWAIT P1, [R3+URZ+0x32440], R2 ;  /* 0x03244002030075a7 */ /* 0x004524000802017f */
[----:B----4-:R-:W-:Y:S05]  /*22f00*/  @!P1 NANOSLEEP.SYNCS 0x989680 ;  /* 0x009896800000995d */ /* 0x010fea0003900000 */
[----:B------:R-:W4:Y:S02]  /*22f10*/  @!P1 SYNCS.PHASECHK.TRANS64 P1, [R3+URZ+0x32440], R2 ;  /* 0x03244002030095a7 */ /* 0x000f24000802007f */
[----:B----4-:R-:W-:Y:S05]  /*22f20*/  @!P1 BRA `(.L_x_1701) ;  /* 0xfffffffc00f09947 */ /* 0x010fea000383ffff */
[----:B------:R-:W-:Y:S05]  /*22f30*/  BRA `(.L_x_1930) ;  /* 0xffffff9c00707947 */ /* 0x000fea000383ffff */
.L_x_1703:
[----:B----4-:R4:W0:Y:S02]  /*22f40*/  SYNCS.PHASECHK.TRANS64.TRYWAIT P1, [R5+URZ+0x32460], R0 ;  /* 0x03246000050075a7 */ /* 0x010824000802017f */
[----:B0-----:R-:W-:Y:S05]  /*22f50*/  @!P1 NANOSLEEP.SYNCS 0x989680 ;  /* 0x009896800000995d */ /* 0x001fea0003900000 */
[----:B------:R-:W0:Y:S02]  /*22f60*/  @!P1 SYNCS.PHASECHK.TRANS64 P1, [R5+URZ+0x32460], R0 ;  /* 0x03246000050095a7 */ /* 0x000e24000802007f */
[----:B0-----:R-:W-:Y:S05]  /*22f70*/  @!P1 BRA `(.L_x_1703) ;  /* 0xfffffffc00f09947 */ /* 0x001fea000383ffff */
[----:B------:R-:W-:Y:S05]  /*22f80*/  BRA `(.L_x_1931) ;  /* 0xffffff9c006c7947 */ /* 0x000fea000383ffff */
.L_x_1932:
        /* <DEDUP_REMOVED lines=15> */
.L_x_6561:


//--------------------- .text._ZN7cutlass13device_kernelIN5flash11enable_sm90INS1_16FlashAttnFwdSm90INS1_25CollectiveMainloopFwdSm90ILi2EN4cute5tupleIJNS5_1CILi1EEES8_S8_EEENS6_IJNS7_ILi128EEENS7_ILi96EEENS7_ILi64EEEEEELi256ENS_10bfloat16_tEfNS_4arch4Sm90ELb0ELb1ELb1ELb0ELb1ELb0ELb0ELb1ELb0ELb1ELb1ELb0EEENS1_21CollectiveEpilogueFwdINS6_IJSA_NS7_ILi256EEESB_EEES9_SE_SG_Li256ELb0ELb1ELb1ELb0EEENS1_19SingleTileSchedulerILb0ELb1ELb1ELi128EEEEEEEEEvNT_6ParamsE --------------------------
	.section	.text._ZN7cutlass13device_kernelIN5flash11enable_sm90INS1_16FlashAttnFwdSm90INS1_25CollectiveMainloopFwdSm90ILi2EN4cute5tupleIJNS5_1CILi1EEES8_S8_EEENS6_IJNS7_ILi128EEENS7_ILi96EEENS7_ILi64EEEEEELi256ENS_10bfloat16_tEfNS_4arch4Sm90ELb0ELb1ELb1ELb0ELb1ELb0ELb0ELb1ELb0ELb1ELb1ELb0EEENS1_21CollectiveEpilogueFwdINS6_IJSA_NS7_ILi256EEESB_EEES9_SE_SG_Li256ELb0ELb1ELb1ELb0EEENS1_19SingleTileSchedulerILb0ELb1ELb1ELi128EEEEEEEEEvNT_6ParamsE,"ax",@progbits
	.align	128
.text._ZN7cutlass13device_kernelIN5flash11enable_sm90INS1_16FlashAttnFwdSm90INS1_25CollectiveMainloopFwdSm90ILi2EN4cute5tupleIJNS5_1CILi1EEES8_S8_EEENS6_IJNS7_ILi128EEENS7_ILi96EEENS7_ILi64EEEEEELi256ENS_10bfloat16_tEfNS_4arch4Sm90ELb0ELb1ELb1ELb0ELb1ELb0ELb0ELb1ELb0ELb1ELb1ELb0EEENS1_21CollectiveEpilogueFwdINS6_IJSA_NS7_ILi256EEESB_EEES9_SE_SG_Li256ELb0ELb1ELb1ELb0EEENS1_19SingleTileSchedulerILb0ELb1ELb1ELi128EEEEEEEEEvNT_6ParamsE:
        .type           _ZN7cutlass13device_kernelIN5flash11enable_sm90INS1_16FlashAttnFwdSm90INS1_25CollectiveMainloopFwdSm90ILi2EN4cute5tupleIJNS5_1CILi1EEES8_S8_EEENS6_IJNS7_ILi128EEENS7_ILi96EEENS7_ILi64EEEEEELi256ENS_10bfloat16_tEfNS_4arch4Sm90ELb0ELb1ELb1ELb0ELb1ELb0ELb0ELb1ELb0ELb1ELb1ELb0EEENS1_21CollectiveEpilogueFwdINS6_IJSA_NS7_ILi256EEESB_EEES9_SE_SG_Li256ELb0ELb1ELb1ELb0EEENS1_19SingleTileSchedulerILb0ELb1ELb1ELi128EEEEEEEEEvNT_6ParamsE,@function
        .size           _ZN7cutlass13device_kernelIN5flash11enable_sm90INS1_16FlashAttnFwdSm90INS1_25CollectiveMainloopFwdSm90ILi2EN4cute5tupleIJNS5_1CILi1EEES8_S8_EEENS6_IJNS7_ILi128EEENS7_ILi96EEENS7_ILi64EEEEEELi256ENS_10bfloat16_tEfNS_4arch4Sm90ELb0ELb1ELb1ELb0ELb1ELb0ELb0ELb1ELb0ELb1ELb1ELb0EEENS1_21CollectiveEpilogueFwdINS6_IJSA_NS7_ILi256EEESB_EEES9_SE_SG_Li256ELb0ELb1ELb1ELb0EEENS1_19SingleTileSchedulerILb0ELb1ELb1ELi128EEEEEEEEEvNT_6ParamsE,(.L_x_6562 - _ZN7cutlass13device_kernelIN5flash11enable_sm90INS1_16FlashAttnFwdSm90INS1_25CollectiveMainloopFwdSm90ILi2EN4cute5tupleIJNS5_1CILi1EEES8_S8_EEENS6_IJNS7_ILi128EEENS7_ILi96EEENS7_ILi64EEEEEELi256ENS_10bfloat16_tEfNS_4arch4Sm90ELb0ELb1ELb1ELb0ELb1ELb0ELb0ELb1ELb0ELb1ELb1ELb0EEENS1_21CollectiveEpilogueFwdINS6_IJSA_NS7_ILi256EEESB_EEES9_SE_SG_Li256ELb0ELb1ELb1ELb0EEENS1_19SingleTileSchedulerILb0ELb1ELb1ELi128EEEEEEEEEvNT_6ParamsE)
        .other          _ZN7cutlass13device_kernelIN5flash11enable_sm90INS1_16FlashAttnFwdSm90INS1_25CollectiveMainloopFwdSm90ILi2EN4cute5tupleIJNS5_1CILi1EEES8_S8_EEENS6_IJNS7_ILi128EEENS7_ILi96EEENS7_ILi64EEEEEELi256ENS_10bfloat16_tEfNS_4arch4Sm90ELb0ELb1ELb1ELb0ELb1ELb0ELb0ELb1ELb0ELb1ELb1ELb0EEENS1_21CollectiveEpilogueFwdINS6_IJSA_NS7_ILi256EEESB_EEES9_SE_SG_Li256ELb0ELb1ELb1ELb0EEENS1_19SingleTileSchedulerILb0ELb1ELb1ELi128EEEEEEEEEvNT_6ParamsE,@"STO_CUDA_ENTRY STV_DEFAULT"
_ZN7cutlass13device_kernelIN5flash11enable_sm90INS1_16FlashAttnFwdSm90INS1_25CollectiveMainloopFwdSm90ILi2EN4cute5tupleIJNS5_1CILi1EEES8_S8_EEENS6_IJNS7_ILi128EEENS7_ILi96EEENS7_ILi64EEEEEELi256ENS_10bfloat16_tEfNS_4arch4Sm90ELb0ELb1ELb1ELb0ELb1ELb0ELb0ELb1ELb0ELb1ELb1ELb0EEENS1_21CollectiveEpilogueFwdINS6_IJSA_NS7_ILi256EEESB_EEES9_SE_SG_Li256ELb0ELb1ELb1ELb0EEENS1_19SingleTileSchedulerILb0ELb1ELb1ELi128EEEEEEEEEvNT_6ParamsE:
[----:B------:R-:W0:Y:S01]  /*0000*/  LDC R1, c[0x0][0x28] ;  /* 0x00000a00ff017b82 */ /* 0x000e220000000800 */
[----:B------:R-:W1:Y:S01]  /*0010*/  S2R R17, SR_TID.X ;  /* 0x0000000000117919 */ /* 0x000e620000002100 */
[----:B------:R-:W-:Y:S01]  /*0020*/  ELECT P0, URZ, PT ;  /* 0x00000000003f782f */ /* 0x000fe20003800000 */
[----:B------:R-:W-:Y:S01]  /*0030*/  UMOV UR4, 0x80 ;  /* 0x0000008000047882 */ /* 0x000fe20000000000 */
[----:B------:R-:W-:Y:S01]  /*0040*/  UMOV UR7, 0x100 ;  /* 0x0000010000077882 */ /* 0x000fe20000000000 */
[--C-:B-1----:R-:W-:Y:S02]  /*0050*/  SHF.R.U32.HI R0, RZ, 0x5, R17.reuse ;  /* 0x00000005ff007819 */ /* 0x102fe40000011611 */
[----:B------:R-:W-:-:S03]  /*0060*/  SHF.R.U32.HI R16, RZ, 0x7, R17 ;  /* 0x00000007ff107819 */ /* 0x000fc60000011611 */
[----:B------:R-:W1:Y:S04]  /*0070*/  SHFL.IDX PT, R2, R0, RZ, 0x1f ;  /* 0x00001fff00027589 */ /* 0x000e6800000e0000 */
[----:B------:R2:W3:Y:S01]  /*0080*/  SHFL.IDX PT, R3, R16, RZ, 0x1f ;  /* 0x00001fff10037589 */ /* 0x0004e200000e0000 */
[C---:B-1----:R-:W-:Y:S02]  /*0090*/  ISETP.NE.OR P0, PT, R2.reuse, RZ, !P0 ;  /* 0x000000ff0200720c */ /* 0x042fe40004705670 */
[----:B------:R-:W-:-:S11]  /*00a0*/  ISETP.NE.AND P1, PT, R2, RZ, PT ;  /* 0x000000ff0200720c */ /* 0x000fd60003f25270 */
[----:B------:R-:W-:Y:S01]  /*00b0*/  VOTEU.ALL UP0, P0 ;  /* 0x00000000003f7886 */ /* 0x000fe20000000000 */
[----:B------:R-:W-:-:S04]  /*00c0*/  VOTEU.ALL UP1, P0 ;  /* 0x00000000003f7886 */ /* 0x000fc80000020000 */
[----:B------:R-:W1:Y:S01]  /*00d0*/  @!UP0 S2UR UR8, SR_CgaCtaId ;  /* 0x00000000000889c3 */ /* 0x000e620000008800 */
[----:B------:R-:W-:Y:S01]  /*00e0*/  @!UP0 UMOV UR6, 0x400 ;  /* 0x0000040000068882 */ /* 0x000fe20000000000 */
[----:B------:R-:W-:-:S04]  /*00f0*/  @!UP0 UIADD3 UR4, -UR4, 0x100000, URZ ;  /* 0x0010000004048890 */ /* 0x000fc8000fffe13f */
[----:B------:R-:W-:Y:S02]  /*0100*/  @!UP0 USHF.L.U32 UR5, UR4, 0xb, URZ ;  /* 0x0000000b04058899 */ /* 0x000fe4000800063f */
[----:B------:R-:W-:Y:S02]  /*0110*/  @!UP0 USHF.L.U32 UR4, UR4, 0x1, URZ ;  /* 0x0000000104048899 */ /* 0x000fe4000800063f */
[----:B-1----:R-:W-:Y:S02]  /*0120*/  @!UP0 ULEA UR8, UR8, UR6, 0x18 ;  /* 0x0000000608088291 */ /* 0x002fe4000f8ec03f */
[----:B------:R-:W-:-:S04]  /*0130*/  @!UP0 UIADD3 UR6, -UR7, 0x100000, URZ ;  /* 0x0010000007068890 */ /* 0x000fc8000fffe13f */
[----:B------:R-:W-:Y:S02]  /*0140*/  @!UP0 USHF.L.U32 UR7, UR6, 0xb, URZ ;  /* 0x0000000b06078899 */ /* 0x000fe4000800063f */
[----:B------:R-:W-:Y:S01]  /*0150*/  @!UP0 USHF.L.U32 UR6, UR6, 0x1, URZ ;  /* 0x0000000106068899 */ /* 0x000fe2000800063f */
[----:B------:R-:W-:-:S05]  /*0160*/  VOTEU.ALL UP0, P0 ;  /* 0x00000000003f7886 */ /* 0x000fca0000000000 */
[----:B------:R2:W1:Y:S06]  /*0170*/  @!UP0 SYNCS.EXCH.64 URZ, [UR8+0x22800], UR4 ;  /* 0x02280004083f85b2 */ /* 0x00046c0008000100 */
[----:B------:R2:W4:Y:S02]  /*0180*/  @!UP1 SYNCS.EXCH.64 URZ, [UR8+0x22820], UR6 ;  /* 0x02282006083f95b2 */ /* 0x0005240008000100 */
[----:B0-23--:R-:W-:Y:S05]  /*0190*/  @P1 BRA `(.L_x_1933) ;  /* 0x0000000000481947 */ /* 0x00dfea0003800000 */
        /* <DEDUP_REMOVED lines=13> */
[----:B0-----:R0:W2:Y:S08]  /*0270*/  SYNCS.EXCH.64 URZ, [UR8+0x22830], UR4 ;  /* 0x02283004083f75b2 */ /* 0x0010b00008000100 */
[----:B------:R0:W3:Y:S01]  /*0280*/  SYNCS.EXCH.64 URZ, [UR8+0x22840], UR6 ;  /* 0x02284006083f75b2 */ /* 0x0000e20008000100 */
[----:B------:R0:W0:Y:S01]  /*0290*/  SYNCS.EXCH.64 URZ, [UR8+0x22838], UR4 ;  /* 0x02283804083f75b2 */ /* 0x0000220008000100 */
[----:B------:R0:W0:Y:S01]  /*02a0*/  SYNCS.EXCH.64 URZ, [UR8+0x22848], UR6 ;  /* 0x02284806083f75b2 */ /* 0x0000220008000100 */
[----:B------:R-:W-:Y:S01]  /*02b0*/  NOP ;  /* 0x0000000000007918 */ /* 0x000fe20000000000 */
.L_x_1933:
        /* <DEDUP_REMOVED lines=22> */
.L_x_1934:
        /* <DEDUP_REMOVED lines=18> */
.L_x_1935:
        /* <DEDUP_REMOVED lines=22> */
.L_x_1936:
        /* <DEDUP_REMOVED lines=23> */
.L_x_1937:
        /* <DEDUP_REMOVED lines=9> */
.L_x_1940:
        /* <DEDUP_REMOVED lines=20> */
[----:B------:R-:W0:Y:S01]  /*09e0*/  LDC.64 R6, c[0x0][0x418] ;  /* 0x00010600ff067b82 */ /* 0x000e220000000a00 */
[----:B------:R-:W-:Y:S01]  /*09f0*/  ULDC UR4, c[0x0][0x448] ;  /* 0x0001120000047ab9 */ /* 0x000fe20000000800 */
[----:B------:R-:W-:Y:S01]  /*0a00*/  VIADD R19, R17, 0xffffff80 ;  /* 0xffffff8011137836 */ /* 0x000fe20000000000 */
[----:B------:R-:W-:-:S03]  /*0a10*/  UISETP.NE.AND UP0, UPT, UR4, 0x1, UPT ;  /* 0x000000010400788c */ /* 0x000fc6000bf05270 */
[----:B------:R-:W-:Y:S01]  /*0a20*/  ULDC.64 UR4, c[0x0][0x9e0] ;  /* 0x0002780000047ab9 */ /* 0x000fe20000000a00 */
[----:B------:R-:W-:Y:S01]  /*0a30*/  UP2UR UR40, UPR, URZ, 0x1 ;  /* 0x000000013f287883 */ /* 0x000fe20008000000 */
[----:B------:R-:W1:Y:S06]  /*0a40*/  LDC R2, c[0x0][0x288] ;  /* 0x0000a200ff027b82 */ /* 0x000e6c0000000800 */
[----:B------:R-:W-:Y:S01]  /*0a50*/  @UP0 ULDC UR8, c[0x0][0x44c] ;  /* 0x0001130000080ab9 */ /* 0x000fe20000000800 */
[----:B------:R-:W-:Y:S01]  /*0a60*/  @UP0 ULDC UR11, c[0x0][0x450] ;  /* 0x00011400000b0ab9 */ /* 0x000fe20000000800 */
[----:B------:R-:W2:Y:S08]  /*0a70*/  LDC R18, c[0x0][0x424] ;  /* 0x00010900ff127b82 */ /* 0x000eb00000000800 */
[----:B------:R-:W3:Y:S01]  /*0a80*/  S2UR UR44, SR_CTAID.X ;  /* 0x00000000002c79c3 */ /* 0x000ee20000002500 */
[----:B0-----:R-:W-:-:S04]  /*0a90*/  ISETP.NE.U32.AND P0, PT, R6, RZ, PT ;  /* 0x000000ff0600720c */ /* 0x001fc80003f05070 */
[----:B------:R-:W-:-:S03]  /*0aa0*/  ISETP.NE.AND.EX P0, PT, R7, RZ, PT, P0 ;  /* 0x000000ff0700720c */ /* 0x000fc60003f05300 */
[----:B------:R-:W0:Y:S01]  /*0ab0*/  LDC R5, c[0x0][0x2f0] ;  /* 0x0000bc00ff057b82 */ /* 0x000e220000000800 */
[----:B-1----:R-:W-:Y:S02]  /*0ac0*/  IADD3 R3, -R2, 0x1, RZ ;  /* 0x0000000102037810 */ /* 0x002fe40007ffe1ff */
[----:B--2---:R-:W-:Y:S01]  /*0ad0*/  SEL R18, R18, 0x1, P0 ;  /* 0x0000000112127807 */ /* 0x004fe20000000000 */
[----:B---3--:R-:W-:-:S04]  /*0ae0*/  USHF.L.U32 UR44, UR44, 0x7, URZ ;  /* 0x000000072c2c7899 */ /* 0x008fc8000800063f */
[----:B------:R-:W-:Y:S01]  /*0af0*/  UIADD3 UR7, UR44, 0x7f, URZ ;  /* 0x0000007f2c077890 */ /* 0x000fe2000fffe03f */
[----:B0-----:R-:W-:-:S03]  /*0b00*/  IMAD R3, R18, R5, R3 ;  /* 0x0000000512037224 */ /* 0x001fc600078e0203 */
[----:B------:R-:W-:Y:S01]  /*0b10*/  UIMAD.WIDE.U32 UR8, UR7, UR8, URZ ;  /* 0x00000008070872a5 */ /* 0x000fe2000f8e003f */
[----:B------:R-:W-:Y:S01]  /*0b20*/  IMAD R17, R18, R5, RZ ;  /* 0x0000000512117224 */ /* 0x000fe200078e02ff */
[----:B------:R-:W-:Y:S02]  /*0b30*/  R2UR UR10, R3 ;  /* 0x00000000030a72ca */ /* 0x000fe400000e0000 */
[----:B------:R-:W-:Y:S02]  /*0b40*/  @UP0 USHF.R.U32.HI UR7, URZ, UR11, UR9 ;  /* 0x0000000b3f070299 */ /* 0x000fe40008011609 */
[----:B------:R-:W-:-:S04]  /*0b50*/  UISETP.GE.AND UP0, UPT, UR5, 0x1, UPT ;  /* 0x000000010500788c */ /* 0x000fc8000bf06270 */
[----:B------:R-:W-:Y:S02]  /*0b60*/  UP2UR UR43, UPR, URZ, 0x1 ;  /* 0x000000013f2b7883 */ /* 0x000fe40008000000 */
[----:B------:R-:W-:-:S03]  /*0b70*/  PLOP3.LUT P0, PT, PT, PT, UP0, 0x40, 0x0 ;  /* 0x000000000000781c */ /* 0x000fc60003f0e808 */
[----:B------:R-:W-:-:S04]  /*0b80*/  UIADD3 UR7, UR10, UR7, URZ ;  /* 0x000000070a077290 */ /* 0x000fc8000fffe03f */
[----:B------:R-:W-:-:S06]  /*0b90*/  UIADD3 UR4, UR7, UR4, URZ ;  /* 0x0000000407047290 */ /* 0x000fcc000fffe03f */
[----:B------:R-:W-:Y:S01]  /*0ba0*/  IMAD.U32 R0, RZ, RZ, UR4 ;  /* 0x00000004ff007e24 */ /* 0x000fe2000f8e00ff */
[----:B------:R-:W-:Y:S06]  /*0bb0*/  @P0 BRA `(.L_x_1942) ;  /* 0x0000000000400947 */ /* 0x000fec0003800000 */
[----:B------:R-:W-:Y:S01]  /*0bc0*/  ISETP.LT.AND P0, PT, RZ, UR7, PT ;  /* 0x00000007ff007c0c */ /* 0x000fe2000bf01270 */
[----:B------:R-:W-:-:S12]  /*0bd0*/  UIADD3 UR4, UR7, -0x1, URZ ;  /* 0xffffffff07047890 */ /* 0x000fd8000fffe03f */
[----:B------:R-:W-:Y:S05]  /*0be0*/  @P0 BRA `(.L_x_1943) ;  /* 0x00000000001c0947 */ /* 0x000fea0003800000 */
[----:B------:R-:W-:Y:S02]  /*0bf0*/  UISETP.NE.AND UP0, UPT, UR5, 0x1, UPT ;  /* 0x000000010500788c */ /* 0x000fe4000bf05270 */
[----:B------:R-:W-:-:S09]  /*0c00*/  UIADD3 UR4, -UR7, URZ, URZ ;  /* 0x0000003f07047290 */ /* 0x000fd2000fffe13f */
[----:B------:R-:W-:Y:S02]  /*0c10*/  @UP0 ULDC.64 UR10, c[0x0][0x9e8] ;  /* 0x00027a00000a0ab9 */ /* 0x000fe40000000a00 */
[----:B------:R-:W-:-:S04]  /*0c20*/  UIMAD.WIDE.U32 UR8, UR4, UR10, URZ ;  /* 0x0000000a040872a5 */ /* 0x000fc8000f8e003f */
[----:B------:R-:W-:-:S04]  /*0c30*/  @UP0 USHF.R.U32.HI UR4, URZ, UR11, UR9 ;  /* 0x0000000b3f040299 */ /* 0x000fc80008011609 */
[----:B------:R-:W-:Y:S01]  /*0c40*/  ULOP3.LUT UR4, URZ, UR4, URZ, 0x33, !UPT ;  /* 0x000000043f047292 */ /* 0x000fe2000f8e333f */
[----:B------:R-:W-:Y:S11]  /*0c50*/  BRA `(.L_x_1944) ;  /* 0x0000000000107947 */ /* 0x000ff60003800000 */
.L_x_1943:
[----:B------:R-:W-:-:S11]  /*0c60*/  UISETP.NE.AND UP0, UPT, UR5, 0x1, UPT ;  /* 0x000000010500788c */ /* 0x000fd6000bf05270 */
[----:B------:R-:W-:Y:S02]  /*0c70*/  @UP0 ULDC.64 UR10, c[0x0][0x9e8] ;  /* 0x00027a00000a0ab9 */ /* 0x000fe40000000a00 */
[----:B------:R-:W-:-:S04]  /*0c80*/  UIMAD.WIDE.U32 UR8, UR4, UR10, URZ ;  /* 0x0000000a040872a5 */ /* 0x000fc8000f8e003f */
[----:B------:R-:W-:-:S12]  /*0c90*/  @UP0 USHF.R.U32.HI UR4, URZ, UR11, UR9 ;  /* 0x0000000b3f040299 */ /* 0x000fd80008011609 */
.L_x_1944:
[----:B------:R-:W-:-:S06]  /*0ca0*/  UIMAD UR4, UR4, UR5, UR5 ;  /* 0x00000005040472a4 */ /* 0x000fcc000f8e0205 */
[----:B------:R-:W-:-:S07]  /*0cb0*/  VIMNMX R0, R0, UR4, PT ;  /* 0x0000000400007c48 */ /* 0x000fce000bfe0100 */
.L_x_1942:
[----:B------:R-:W-:Y:S01]  /*0cc0*/  UISETP.NE.AND UP0, UPT, UR40, URZ, UPT ;  /* 0x0000003f2800728c */ /* 0x000fe2000bf05270 */
[-C--:B------:R-:W-:Y:S01]  /*0cd0*/  IMAD R3, R18, R5.reuse, -R2 ;  /* 0x0000000512037224 */ /* 0x080fe200078e0a02 */
[----:B------:R-:W-:Y:S01]  /*0ce0*/  UMOV UR4, UR44 ;  /* 0x0000002c00047c82 */ /* 0x000fe20008000000 */
[----:B------:R-:W-:Y:S02]  /*0cf0*/  VIADD R2, R0, 0x5f ;  /* 0x0000005f00027836 */ /* 0x000fe40000000000 */
[----:B------:R-:W-:Y:S01]  /*0d00*/  IMAD R0, R18, R5, 0x5f ;  /* 0x0000005f12007424 */ /* 0x000fe200078e0205 */
[----:B------:R-:W-:Y:S01]  /*0d10*/  R2UR UR7, R3 ;  /* 0x00000000030772ca */ /* 0x000fe200000e0000 */
[----:B------:R-:W-:-:S04]  /*0d20*/  IMAD.HI R2, R2, 0x2aaaaaab, RZ ;  /* 0x2aaaaaab02027827 */ /* 0x000fc800078e02ff */
[----:B------:R-:W-:Y:S01]  /*0d30*/  @UP0 ULDC UR8, c[0x0][0x44c] ;  /* 0x0001130000080ab9 */ /* 0x000fe20000000800 */
[----:B------:R-:W-:Y:S01]  /*0d40*/  @UP0 ULDC UR10, c[0x0][0x450] ;  /* 0x00011400000a0ab9 */ /* 0x000fe20000000800 */
[----:B------:R-:W-:Y:S01]  /*0d50*/  UIMAD.WIDE.U32 UR8, UR44, UR8, URZ ;  /* 0x000000082c0872a5 */ /* 0x000fe2000f8e003f */
[----:B------:R-:W-:Y:S01]  /*0d60*/  IMAD.HI R0, R0, 0x2aaaaaab, RZ ;  /* 0x2aaaaaab00007827 */ /* 0x000fe200078e02ff */
[----:B------:R-:W-:Y:S02]  /*0d70*/  SHF.R.U32.HI R5, RZ, 0x1f, R2 ;  /* 0x0000001fff057819 */ /* 0x000fe40000011602 */
[----:B------:R-:W-:Y:S02]  /*0d80*/  @UP0 USHF.R.U32.HI UR4, URZ, UR10, UR9 ;  /* 0x0000000a3f040299 */ /* 0x000fe40008011609 */
[----:B------:R-:W-:Y:S01]  /*0d90*/  UISETP.GE.AND UP0, UPT, UR5, 0x1, UPT ;  /* 0x000000010500788c */ /* 0x000fe2000bf06270 */
[----:B------:R-:W-:Y:S01]  /*0da0*/  SHF.R.U32.HI R3, RZ, 0x1f, R0 ;  /* 0x0000001fff037819 */ /* 0x000fe20000011600 */
[----:B------:R-:W-:Y:S01]  /*0db0*/  UIADD3 UR4, UR7, UR4, URZ ;  /* 0x0000000407047290 */ /* 0x000fe2000fffe03f */
[----:B------:R-:W-:-:S02]  /*0dc0*/  LEA.HI.SX32 R2, R2, R5, 0x1c ;  /* 0x0000000502027211 */ /* 0x000fc400078fe2ff */
[----:B------:R-:W-:Y:S01]  /*0dd0*/  ULDC UR7, c[0x0][0x9dc] ;  /* 0x0002770000077ab9 */ /* 0x000fe20000000800 */
[----:B------:R-:W-:Y:S01]  /*0de0*/  PLOP3.LUT P0, PT, PT, PT, UP0, 0x40, 0x0 ;  /* 0x000000000000781c */ /* 0x000fe20003f0e808 */
[----:B------:R-:W-:Y:S01]  /*0df0*/  UIADD3 UR7, UR4, -UR7, URZ ;  /* 0x8000000704077290 */ /* 0x000fe2000fffe03f */
[----:B------:R-:W-:-:S04]  /*0e00*/  LEA.HI.SX32 R3, R0, R3, 0x1c ;  /* 0x0000000300037211 */ /* 0x000fc800078fe2ff */
[----:B------:R-:W-:-:S07]  /*0e10*/  VIMNMX R22, R3, R2, PT ;  /* 0x0000000203167248 */ /* 0x000fce0003fe0100 */
[----:B------:R-:W-:Y:S05]  /*0e20*/  @P0 BRA `(.L_x_1945) ;  /* 0x0000000000440947 */ /* 0x000fea0003800000 */
[----:B------:R-:W-:-:S06]  /*0e30*/  UISETP.GT.AND UP0, UPT, UR4, -0x1, UPT ;  /* 0xffffffff0400788c */ /* 0x000fcc000bf04270 */
[----:B------:R-:W-:-:S13]  /*0e40*/  PLOP3.LUT P0, PT, PT, PT, UP0, 0x80, 0x0 ;  /* 0x000000000000781c */ /* 0x000fda0003f0f008 */
[----:B------:R-:W-:Y:S05]  /*0e50*/  @P0 BRA `(.L_x_1946) ;  /* 0x00000000001c0947 */ /* 0x000fea0003800000 */
[----:B------:R-:W-:Y:S02]  /*0e60*/  UISETP.NE.AND UP0, UPT, UR5, 0x1, UPT ;  /* 0x000000010500788c */ /* 0x000fe4000bf05270 */
[----:B------:R-:W-:-:S09]  /*0e70*/  ULOP3.LUT UR4, URZ, UR4, URZ, 0x33, !UPT ;  /* 0x000000043f047292 */ /* 0x000fd2000f8e333f */
[----:B------:R-:W-:Y:S02]  /*0e80*/  @UP0 ULDC.64 UR10, c[0x0][0x9e8] ;  /* 0x00027a00000a0ab9 */ /* 0x000fe40000000a00 */
[----:B------:R-:W-:-:S04]  /*0e90*/  UIMAD.WIDE.U32 UR8, UR4, UR10, URZ ;  /* 0x0000000a040872a5 */ /* 0x000fc8000f8e003f */
[----:B------:R-:W-:-:S04]  /*0ea0*/  @UP0 USHF.R.U32.HI UR4, URZ, UR11, UR9 ;  /* 0x0000000b3f040299 */ /* 0x000fc80008011609 */
[----:B------:R-:W-:Y:S01]  /*0eb0*/  ULOP3.LUT UR4, URZ, UR4, URZ, 0x33, !UPT ;  /* 0x000000043f047292 */ /* 0x000fe2000f8e333f */
[----:B------:R-:W-:Y:S11]  /*0ec0*/  BRA `(.L_x_1947) ;  /* 0x0000000000107947 */ /* 0x000ff60003800000 */
.L_x_1946:
[----:B------:R-:W-:-:S11]  /*0ed0*/  UISETP.NE.AND UP0, UPT, UR5, 0x1, UPT ;  /* 0x000000010500788c */ /* 0x000fd6000bf05270 */
[----:B------:R-:W-:Y:S02]  /*0ee0*/  @UP0 ULDC.64 UR10, c[0x0][0x9e8] ;  /* 0x00027a00000a0ab9 */ /* 0x000fe40000000a00 */
[----:B------:R-:W-:-:S04]  /*0ef0*/  UIMAD.WIDE.U32 UR8, UR4, UR10, URZ ;  /* 0x0000000a040872a5 */ /* 0x000fc8000f8e003f */
[----:B------:R-:W-:-:S12]  /*0f00*/  @UP0 USHF.R.U32.HI UR4, URZ, UR11, UR9 ;  /* 0x0000000b3f040299 */ /* 0x000fd80008011609 */
.L_x_1947:
[----:B------:R-:W-:-:S04]  /*0f10*/  UIMAD UR4, UR4, UR5, URZ ;  /* 0x00000005040472a4 */ /* 0x000fc8000f8e023f */
[----:B------:R-:W-:-:S04]  /*0f20*/  UISETP.LT.AND UP0, UPT, UR7, UR4, UPT ;  /* 0x000000040700728c */ /* 0x000fc8000bf01270 */
[----:B------:R-:W-:-:S12]  /*0f30*/  USEL UR7, UR7, UR4, !UP0 ;  /* 0x0000000407077287 */ /* 0x000fd8000c000000 */
.L_x_1945:
[----:B------:R-:W-:Y:S02]  /*0f40*/  UIMAD.WIDE UR4, UR7, 0x2aaaaaab, URZ ;  /* 0x2aaaaaab070478a5 */ /* 0x000fe4000f8e023f */
[----:B------:R-:W-:Y:S02]  /*0f50*/  USHF.R.U32.HI UR10, URZ, 0x10, UR6 ;  /* 0x000000103f0a7899 */ /* 0x000fe40008011606 */
[----:B------:R-:W-:Y:S02]  /*0f60*/  USHF.R.U32.HI UR4, URZ, 0x1f, UR5 ;  /* 0x0000001f3f047899 */ /* 0x000fe40008011605 */
[----:B------:R-:W-:Y:S02]  /*0f70*/  ULOP3.LUT UR39, UR6, 0xffff, URZ, 0xc0, !UPT ;  /* 0x0000ffff06277892 */ /* 0x000fe4000f8ec03f */
[----:B------:R-:W-:-:S04]  /*0f80*/  ULEA.HI.SX32 UR4, UR5, UR4, 0x1c ;  /* 0x0000000405047291 */ /* 0x000fc8000f8fe23f */
[----:B------:R-:W-:-:S04]  /*0f90*/  UISETP.LT.AND UP0, UPT, URZ, UR4, UPT ;  /* 0x000000043f00728c */ /* 0x000fc8000bf01270 */
[----:B------:R-:W-:Y:S02]  /*0fa0*/  USEL UR9, URZ, UR4, !UP0 ;  /* 0x000000043f097287 */ /* 0x000fe4000c000000 */
[----:B------:R-:W-:Y:S01]  /*0fb0*/  UISETP.NE.AND UP0, UPT, UR10, URZ, UPT ;  /* 0x0000003f0a00728c */ /* 0x000fe2000bf05270 */
[----:B------:R-:W-:-:S03]  /*0fc0*/  UMOV UR4, URZ ;  /* 0x0000003f00047c82 */ /* 0x000fc60008000000 */
[----:B------:R-:W-:-:S07]  /*0fd0*/  ISETP.GT.AND P0, PT, R22, UR9, PT ;  /* 0x0000000916007c0c */ /* 0x000fce000bf04270 */
[----:B------:R-:W-:-:S06]  /*0fe0*/  @!UP0 ULDC UR10, c[0x0][0x9f0] ;  /* 0x00027c00000a8ab9 */ /* 0x000fcc0000000800 */
[----:B------:R-:W-:Y:S05]  /*0ff0*/  @!P0 BRA `(.L_x_1948) ;  /* 0x00000000008c8947 */ /* 0x000fea0003800000 */
[----:B------:R-:W-:Y:S01]  /*1000*/  IMAD.U32 R5, RZ, RZ, UR10 ;  /* 0x0000000aff057e24 */ /* 0x000fe2000f8e00ff */
[----:B------:R-:W-:-:S04]  /*1010*/  UMOV UR4, URZ ;  /* 0x0000003f00047c82 */ /* 0x000fc80008000000 */
[----:B------:R-:W-:-:S04]  /*1020*/  IABS R0, R5 ;  /* 0x0000000500007213 */ /* 0x000fc80000000000 */
[----:B------:R-:W-:Y:S02]  /*1030*/  R2UR UR11, R0 ;  /* 0x00000000000b72ca */ /* 0x000fe400000e0000 */
[----:B------:R-:W-:Y:S02]  /*1040*/  IADD3 R0, R5, -0x1, R22 ;  /* 0xffffffff05007810 */ /* 0x000fe40007ffe016 */
[----:B------:R-:W-:Y:S02]  /*1050*/  IABS R5, R5 ;  /* 0x0000000500057213 */ /* 0x000fe40000000000 */
[----:B------:R-:W-:-:S03]  /*1060*/  R2UR UR6, R0 ;  /* 0x00000000000672ca */ /* 0x000fc600000e0000 */
[----:B------:R-:W-:-:S04]  /*1070*/  IMAD.MOV R5, RZ, RZ, -R5 ;  /* 0x000000ffff057224 */ /* 0x000fc800078e0a05 */
[----:B------:R-:W0:Y:S06]  /*1080*/  I2F.RP R2, UR11 ;  /* 0x0000000b00027d06 */ /* 0x000e2c0008209400 */
[----:B------:R-:W-:-:S06]  /*1090*/  UIADD3 UR6, -UR9, UR6, URZ ;  /* 0x0000000609067290 */ /* 0x000fcc000fffe13f */
[----:B------:R-:W-:Y:S01]  /*10a0*/  IMAD.U32 R0, RZ, RZ, UR6 ;  /* 0x00000006ff007e24 */ /* 0x000fe2000f8e00ff */
[----:B------:R-:W-:Y:S01]  /*10b0*/  ULOP3.LUT UR6, UR6, UR10, URZ, 0x3c, !UPT ;  /* 0x0000000a06067292 */ /* 0x000fe2000f8e3c3f */
[----:B0-----:R-:W0:Y:S03]  /*10c0*/  MUFU.RCP R2, R2 ;  /* 0x0000000200027308 */ /* 0x001e260000001000 */
[----:B------:R-:W-:-:S04]  /*10d0*/  IABS R0, R0 ;  /* 0x0000000000007213 */ /* 0x000fc80000000000 */
[----:B------:R-:W-:Y:S01]  /*10e0*/  R2UR UR8, R0 ;  /* 0x00000000000872ca */ /* 0x000fe200000e0000 */
[----:B------:R-:W-:Y:S02]  /*10f0*/  IMAD.MOV.U32 R0, RZ, RZ, R5 ;  /* 0x000000ffff007224 */ /* 0x000fe400078e0005 */
[----:B0-----:R-:W-:-:S06]  /*1100*/  VIADD R3, R2, 0xffffffe ;  /* 0x0ffffffe02037836 */ /* 0x001fcc0000000000 */
        /* <DEDUP_REMOVED lines=18> */
.L_x_1948:
[----:B------:R-:W-:Y:S02]  /*1230*/  UIMAD UR39, UR39, UR4, UR9 ;  /* 0x00000004272772a4 */ /* 0x000fe4000f8e0209 */
[----:B------:R-:W-:Y:S01]  /*1240*/  IMAD.U32 R3, RZ, RZ, UR4 ;  /* 0x00000004ff037e24 */ /* 0x000fe2000f8e00ff */
[----:B------:R-:W-:Y:S02]  /*1250*/  PLOP3.LUT P0, PT, PT, PT, PT, 0x80, 0x0 ;  /* 0x000000000000781c */ /* 0x000fe40003f0f070 */
[----:B------:R-:W-:Y:S02]  /*1260*/  CS2R R150, SRZ ;  /* 0x0000000000967805 */ /* 0x000fe4000001ff00 */
[----:B------:R-:W-:Y:S02]  /*1270*/  CS2R R148, SRZ ;  /* 0x0000000000947805 */ /* 0x000fe4000001ff00 */
[----:B------:R-:W-:Y:S02]  /*1280*/  CS2R R146, SRZ ;  /* 0x0000000000927805 */ /* 0x000fe4000001ff00 */
[----:B------:R-:W-:-:S02]  /*1290*/  VIADDMNMX R22, R3, UR39, R22, PT ;  /* 0x0000002703167c46 */ /* 0x000fc4000b800116 */
[----:B------:R-:W-:Y:S02]  /*12a0*/  CS2R R2, SRZ ;  /* 0x0000000000027805 */ /* 0x000fe4000001ff00 */
[----:B------:R-:W-:Y:S02]  /*12b0*/  CS2R R144, SRZ ;  /* 0x0000000000907805 */ /* 0x000fe4000001ff00 */
[----:B------:R-:W-:Y:S02]  /*12c0*/  CS2R R142, SRZ ;  /* 0x00000000008e7805 */ /* 0x000fe4000001ff00 */
[----:B------:R-:W-:Y:S02]  /*12d0*/  ISETP.GT.AND P1, PT, R22, UR39, PT ;  /* 0x0000002716007c0c */ /* 0x000fe4000bf24270 */
        /* <DEDUP_REMOVED lines=64> */
[----:B------:R-:W-:-:S05]  /*16e0*/  SHF.R.S32.HI R74, RZ, 0x7, R73 ;  /* 0x00000007ff4a7819 */ /* 0x000fca0000011449 */
        /* <DEDUP_REMOVED lines=29> */
.L_x_1950:
[----:B------:R-:W-:Y:S01]  /*18c0*/  SHF.L.U32 R2, RZ, 0x1f, RZ ;  /* 0x0000001fff027819 */ /* 0x000fe200000006ff */
[----:B------:R-:W-:-:S03]  /*18d0*/  VIADD R3, R16, 0x8 ;  /* 0x0000000810037836 */ /* 0x000fc60000000000 */
[----:B------:R-:W0:Y:S02]  /*18e0*/  SYNCS.PHASECHK.TRANS64.TRYWAIT P0, [UR38+0x22800], R2 ;  /* 0x02280002ff0075a7 */ /* 0x000e240008000166 */
[----:B0-----:R-:W-:Y:S05]  /*18f0*/  @!P0 BRA `(.L_x_1951) ;  /* 0x0000012c00b88947 */ /* 0x001fea0003800000 */
.L_x_2083:
[----:B------:R-:W-:Y:S05]  /*1900*/  WARPSYNC.ALL ;  /* 0x0000000000007948 */ /* 0x000fea0003800000 */
[----:B------:R-:W-:Y:S01]  /*1910*/  ULOP3.LUT UR4, UR42, 0x1, URZ, 0xfc, !UPT ;  /* 0x000000012a047892 */ /* 0x000fe2000f8efc3f */
[----:B------:R1:W-:Y:S03]  /*1920*/  BAR.SYNC.DEFER_BLOCKING R3, 0x100 ;  /* 0x000400030000751d */ /* 0x0003e60000010000 */
[----:B------:R-:W-:-:S06]  /*1930*/  UISETP.NE.AND UP0, UPT, UR4, 0x3, UPT ;  /* 0x000000030400788c */ /* 0x000fcc000bf05270 */
[----:B------:R-:W-:-:S13]  /*1940*/  PLOP3.LUT P0, PT, PT, PT, UP0, 0x40, 0x0 ;  /* 0x000000000000781c */ /* 0x000fda0003f0e808 */
[----:B-1----:R-:W-:Y:S05]  /*1950*/  @P0 BRA `(.L_x_1952) ;  /* 0x0000000000040947 */ /* 0x002fea0003800000 */
[----:B------:R-:W-:Y:S01]  /*1960*/  BPT.TRAP 0x1 ;  /* 0x000000040000795c */ /* 0x000fe20000300000 */
.L_x_1952:
[----:B------:R-:W-:Y:S01]  /*1970*/  PLOP3.LUT P1, PT, PT, PT, UP0, 0x40, 0x0 ;  /* 0x000000000000781c */ /* 0x000fe20003f2e808 */
[----:B------:R1:W2:-:S12]  /*1980*/  SYNCS.PHASECHK.TRANS64.TRYWAIT P0, [UR38+0x22830], R2 ;  /* 0x02283002ff0075a7 */ /* 0x0002980008000166 */
[----:B-1----:R-:W-:Y:S05]  /*1990*/  @P1 BRA `(.L_x_1953) ;  /* 0x0000000000041947 */ /* 0x002fea0003800000 */
[----:B------:R-:W-:Y:S01]  /*19a0*/  BPT.TRAP 0x1 ;  /* 0x000000040000795c */ /* 0x000fe20000300000 */
.L_x_1953:
[----:B--2---:R-:W-:Y:S05]  /*19b0*/  @P0 BRA `(.L_x_1954) ;  /* 0x0000000000080947 */ /* 0x004fea0003800000 */
[----:B------:R-:W1:Y:S02]  /*19c0*/  SYNCS.PHASECHK.TRANS64.TRYWAIT P0, [UR38+0x22830], R2 ;  /* 0x02283002ff0075a7 */ /* 0x000e640008000166 */
[----:B-1----:R-:W-:Y:S05]  /*19d0*/  @!P0 BRA `(.L_x_1955) ;  /* 0x0000012c00988947 */ /* 0x002fea0003800000 */
.L_x_1954:
[----:B------:R-:W-:Y:S01]  /*19e0*/  UIADD3 UR4, UR38, 0x1c400, URZ ;  /* 0x0001c40026047890 */ /* 0x000fe2000fffe03f */
[----:B------:R-:W-:Y:S01]  /*19f0*/  WARPGROUP.ARRIVE ;  /* 0x00000000000079c5 */ /* 0x000fe20000000000 */
[----:B------:R-:W-:Y:S01]  /*1a00*/  ULOP3.LUT UR45, UR45, 0x10000, URZ, 0xfc, !UPT ;  /* 0x000100002d2d7892 */ /* 0x000fe2000f8efc3f */
[----:B------:R-:W-:Y:S01]  /*1a10*/  PLOP3.LUT P0, PT, PT, PT, UP0, 0x40, 0x0 ;  /* 0x000000000000781c */ /* 0x000fe20003f0e808 */
[----:B------:R-:W-:Y:S01]  /*1a20*/  USHF.R.U32.HI UR4, URZ, 0x4, UR4 ;  /* 0x000000043f047899 */ /* 0x000fe20008011604 */
[----:B------:R-:W-:Y:S01]  /*1a30*/  IADD3 R0, -R16, 0xb, RZ ;  /* 0x0000000b10007810 */ /* 0x000fe20007ffe1ff */
[----:B------:R-:W-:Y:S01]  /*1a40*/  UMOV UR21, 0x40000040 ;  /* 0x4000004000157882 */ /* 0x000fe20000000000 */
[----:B------:R-:W-:Y:S01]  /*1a50*/  UMOV UR23, 0x40000040 ;  /* 0x4000004000177882 */ /* 0x000fe20000000000 */
[----:B------:R-:W-:Y:S01]  /*1a60*/  ULOP3.LUT UR4, UR4, 0x3fff, URZ, 0xc0, !UPT ;  /* 0x00003fff04047892 */ /* 0x000fe2000f8ec03f */
[----:B------:R-:W1:Y:S01]  /*1a70*/  S2UR UR5, SR_CgaCtaId ;  /* 0x00000000000579c3 */ /* 0x000e620000008800 */
[----:B------:R-:W-:Y:S01]  /*1a80*/  UMOV UR20, UR45 ;  /* 0x0000002d00147c82 */ /* 0x000fe20008000000 */
[----:B------:R-:W-:-:S02]  /*1a90*/  UIADD3 UR8, UR45, 0x2, URZ ;  /* 0x000000022d087890 */ /* 0x000fc4000fffe03f */
[----:B------:R-:W-:Y:S01]  /*1aa0*/  ULOP3.LUT UR4, UR4, 0x10000, URZ, 0xfc, !UPT ;  /* 0x0001000004047892 */ /* 0x000fe2000f8efc3f */
[----:B------:R-:W-:Y:S01]  /*1ab0*/  UMOV UR9, 0x40000040 ;  /* 0x4000004000097882 */ /* 0x000fe20000000000 */
[----:B------:R-:W-:Y:S02]  /*1ac0*/  UMOV UR11, 0x40000040 ;  /* 0x40000040000b7882 */ /* 0x000fe40000000000 */
[----:B------:R-:W-:Y:S02]  /*1ad0*/  UIADD3 UR10, UR4, 0x2, URZ ;  /* 0x00000002040a7890 */ /* 0x000fe4000fffe03f */
[----:B------:R-:W-:Y:S01]  /*1ae0*/  UIADD3 UR12, UR45, 0x4, URZ ;  /* 0x000000042d0c7890 */ /* 0x000fe2000fffe03f */
[----:B------:R-:W-:Y:S01]  /*1af0*/  UMOV UR22, UR4 ;  /* 0x0000000400167c82 */ /* 0x000fe20008000000 */
[----:B------:R-:W-:Y:S01]  /*1b00*/  UIADD3 UR14, UR4, 0x4, URZ ;  /* 0x00000004040e7890 */ /* 0x000fe2000fffe03f */
[----:B------:R-:W-:Y:S01]  /*1b10*/  HGMMA.64x96x16.F32.BF16 R24, gdesc[UR20], RZ, !UPT, gsb0 ;  /* 0x01600000141879f0 */ /* 0x000fe2000c0018ff */
        /* <DEDUP_REMOVED lines=17> */
[----:B-1----:R-:W-:Y:S05]  /*1c30*/  @P0 BRA `(.L_x_1956) ;  /* 0x0000000000040947 */ /* 0x002fea0003800000 */
[----:B------:R-:W-:Y:S01]  /*1c40*/  BPT.TRAP 0x1 ;  /* 0x000000040000795c */ /* 0x000fe20000300000 */
.L_x_1956:
[----:B------:R-:W-:Y:S01]  /*1c50*/  LOP3.LUT R4, R73, 0xffffff80, RZ, 0xc0, !PT ;  /* 0xffffff8049047812 */ /* 0x000fe200078ec0ff */
[----:B------:R-:W-:Y:S01]  /*1c60*/  ULDC UR7, c[0x0][0x9d8] ;  /* 0x0002760000077ab9 */ /* 0x000fe20000000800 */
[----:B------:R-:W-:Y:S01]  /*1c70*/  LEA.HI R72, R72, R19, RZ, 0x2 ;  /* 0x0000001348487211 */ /* 0x000fe200078f10ff */
[----:B------:R-:W-:Y:S01]  /*1c80*/  FMUL.FTZ R25, R25, UR7 ;  /* 0x0000000719197c20 */ /* 0x000fe20008410000 */
[----:B------:R-:W-:Y:S01]  /*1c90*/  FMUL.FTZ R10, R27, UR7 ;  /* 0x000000071b0a7c20 */ /* 0x000fe20008410000 */
[----:B------:R-:W-:Y:S01]  /*1ca0*/  IMAD.IADD R7, R19, 0x1, -R4 ;  /* 0x0000000113077824 */ /* 0x000fe200078e0a04 */
[----:B------:R-:W-:Y:S01]  /*1cb0*/  LOP3.LUT R72, R72, 0xfffffffc, RZ, 0xc0, !PT ;  /* 0xfffffffc48487812 */ /* 0x000fe200078ec0ff */
[----:B------:R1:W3:Y:S01]  /*1cc0*/  MUFU.TANH R76, R25 ;  /* 0x00000019004c7308 */ /* 0x0002e20000002400 */
[----:B0-----:R-:W-:Y:S01]  /*1cd0*/  FMUL.FTZ R5, R26, UR7 ;  /* 0x000000071a057c20 */ /* 0x001fe20008410000 */
[----:B------:R-:W-:Y:S01]  /*1ce0*/  FMUL.FTZ R29, R29, UR7 ;  /* 0x000000071d1d7c20 */ /* 0x000fe20008410000 */
[----:B------:R-:W-:Y:S01]  /*1cf0*/  SHF.R.S32.HI R4, RZ, 0x1f, R7 ;  /* 0x0000001fff047819 */ /* 0x000fe20000011407 */
[----:B------:R-:W-:Y:S01]  /*1d00*/  IMAD.IADD R72, R19, 0x1, -R72 ;  /* 0x0000000113487824 */ /* 0x000fe200078e0a48 */
[----:B------:R-:W-:Y:S01]  /*1d10*/  LEA.HI R26, R74, R74, RZ, 0x1 ;  /* 0x0000004a4a1a7211 */ /* 0x000fe200078f08ff */
[----:B------:R-:W-:Y:S01]  /*1d20*/  UISETP.NE.AND UP2, UPT, UR40, URZ, UPT ;  /* 0x0000003f2800728c */ /* 0x000fe2000bf45270 */
[CC--:B------:R-:W-:Y:S01]  /*1d30*/  LEA.HI R13, R4.reuse, R7.reuse, RZ, 0x5 ;  /* 0x00000007040d7211 */ /* 0x0c0fe200078f28ff */
[----:B------:R0:W4:Y:S01]  /*1d40*/  MUFU.TANH R78, R29 ;  /* 0x0000001d004e7308 */ /* 0x0001220000002400 */
[----:B-1----:R-:W-:Y:S01]  /*1d50*/  LEA.HI R25, R4, R7, RZ, 0x2 ;  /* 0x0000000704197211 */ /* 0x002fe200078f10ff */
[----:B------:R-:W-:Y:S01]  /*1d60*/  FMUL.FTZ R20, R58, UR7 ;  /* 0x000000073a147c20 */ /* 0x000fe20008410000 */
[----:B------:R-:W-:Y:S01]  /*1d70*/  SHF.R.S32.HI R19, RZ, 0x5, R13 ;  /* 0x00000005ff137819 */ /* 0x000fe2000001140d */
[----:B------:R-:W-:Y:S01]  /*1d80*/  FMUL.FTZ R24, R24, UR7 ;  /* 0x0000000718187c20 */ /* 0x000fe20008410000 */
[--C-:B------:R-:W-:Y:S01]  /*1d90*/  SHF.R.S32.HI R4, RZ, 0x2, R25.reuse ;  /* 0x00000002ff047819 */ /* 0x100fe20000011419 */
[----:B------:R-:W-:Y:S01]  /*1da0*/  UISETP.NE.AND UP1, UPT, UR43, URZ, UPT ;  /* 0x0000003f2b00728c */ /* 0x000fe2000bf25270 */
[----:B------:R-:W-:Y:S01]  /*1db0*/  SHF.R.S32.HI R27, RZ, 0x1f, R25 ;  /* 0x0000001fff1b7819 */ /* 0x000fe20000011419 */
[----:B------:R1:W1:Y:S01]  /*1dc0*/  MUFU.TANH R75, R24 ;  /* 0x00000018004b7308 */ /* 0x0002620000002400 */
[----:B0-----:R-:W-:Y:S01]  /*1dd0*/  LOP3.LUT R29, R26, 0x3fffffe, RZ, 0xc0, !PT ;  /* 0x03fffffe1a1d7812 */ /* 0x001fe200078ec0ff */
[----:B------:R-:W-:Y:S01]  /*1de0*/  @UP2 ULDC UR6, c[0x0][0x44c] ;  /* 0x0001130000062ab9 */ /* 0x000fe20000000800 */
[----:B------:R-:W-:Y:S01]  /*1df0*/  LEA.HI R27, R27, R4, RZ, 0x3 ;  /* 0x000000041b1b7211 */ /* 0x000fe200078f18ff */
[----:B------:R-:W-:Y:S01]  /*1e00*/  @UP2 ULDC UR10, c[0x0][0x450] ;  /* 0x00011400000a2ab9 */ /* 0x000fe20000000800 */
[----:B------:R-:W-:Y:S01]  /*1e10*/  LEA R26, R19, UR44, 0x4 ;  /* 0x0000002c131a7c11 */ /* 0x000fe2000f8e20ff */
[----:B------:R-:W-:Y:S01]  /*1e20*/  IMAD.IADD R29, R74, 0x1, -R29 ;  /* 0x000000014a1d7824 */ /* 0x000fe200078e0a1d */
[----:B------:R-:W-:Y:S01]  /*1e30*/  LOP3.LUT R27, R27, 0xfffffff8, RZ, 0xc0, !PT ;  /* 0xfffffff81b1b7812 */ /* 0x000fe200078ec0ff */
[----:B------:R-:W-:Y:S01]  /*1e40*/  FMUL.FTZ R28, R28, UR7 ;  /* 0x000000071c1c7c20 */ /* 0x000fe20008410000 */
[----:B------:R-:W-:Y:S01]  /*1e50*/  LEA.HI R19, R72, R72, RZ, 0x1 ;  /* 0x0000004848137211 */ /* 0x000fe200078f08ff */
[----:B------:R-:W-:Y:S01]  /*1e60*/  FMUL.FTZ R11, R30, UR7 ;  /* 0x000000071e0b7c20 */ /* 0x000fe20008410000 */
[----:B------:R-:W-:Y:S01]  /*1e70*/  IADD3 R26, R26, R4, -R27 ;  /* 0x000000041a1a7210 */ /* 0x000fe20007ffe81b */
[----:B------:R-:W-:Y:S01]  /*1e80*/  FMUL.FTZ R12, R31, UR7 ;  /* 0x000000071f0c7c20 */ /* 0x000fe20008410000 */
[----:B------:R-:W-:Y:S01]  /*1e90*/  LOP3.LUT R27, R19, 0x1ffffffe, RZ, 0xc0, !PT ;  /* 0x1ffffffe131b7812 */ /* 0x000fe200078ec0ff */
[----:B------:R-:W-:Y:S01]  /*1ea0*/  FMUL.FTZ R32, R32, UR7 ;  /* 0x0000000720207c20 */ /* 0x000fe20008410000 */
[----:B------:R-:W-:Y:S01]  /*1eb0*/  PLOP3.LUT P0, PT, PT, PT, UP2, 0x80, 0x0 ;  /* 0x000000000000781c */ /* 0x000fe20003f0f028 */
[----:B------:R-:W-:Y:S01]  /*1ec0*/  FMUL.FTZ R33, R33, UR7 ;  /* 0x0000000721217c20 */ /* 0x000fe20008410000 */
[----:B------:R-:W-:Y:S01]  /*1ed0*/  LEA R29, R29, R26, 0x6 ;  /* 0x0000001a1d1d7211 */ /* 0x000fe200078e30ff */
[----:B------:R-:W-:Y:S01]  /*1ee0*/  IMAD.IADD R4, R72, 0x1, -R27 ;  /* 0x0000000148047824 */ /* 0x000fe200078e0a1b */
[----:B------:R-:W-:Y:S01]  /*1ef0*/  PLOP3.LUT P1, PT, PT, PT, UP2, 0x80, 0x0 ;  /* 0x000000000000781c */ /* 0x000fe20003f2f028 */
[----:B------:R-:W-:Y:S01]  /*1f00*/  FMUL.FTZ R14, R34, UR7 ;  /* 0x00000007220e7c20 */ /* 0x000fe20008410000 */
[----:B------:R-:W-:Y:S01]  /*1f10*/  FMUL.FTZ R15, R35, UR7 ;  /* 0x00000007230f7c20 */ /* 0x000fe20008410000 */
[----:B------:R-:W-:-:S02]  /*1f20*/  IMAD R4, R4, 0x8, R29 ;  /* 0x0000000804047824 */ /* 0x000fc400078e021d */
[----:B------:R-:W-:Y:S01]  /*1f30*/  FMUL.FTZ R36, R36, UR7 ;  /* 0x0000000724247c20 */ /* 0x000fe20008410000 */
[----:B------:R-:W-:Y:S01]  /*1f40*/  FMUL.FTZ R37, R37, UR7 ;  /* 0x0000000725257c20 */ /* 0x000fe20008410000 */
[----:B------:R-:W-:Y:S01]  /*1f50*/  FMUL.FTZ R21, R38, UR7 ;  /* 0x0000000726157c20 */ /* 0x000fe20008410000 */
[----:B------:R-:W-:Y:S02]  /*1f60*/  IMAD.MOV.U32 R27, RZ, RZ, R4 ;  /* 0x000000ffff1b7224 */ /* 0x000fe400078e0004 */
[----:B------:R-:W-:Y:S01]  /*1f70*/  FMUL.FTZ R23, R39, UR7 ;  /* 0x0000000727177c20 */ /* 0x000fe20008410000 */
[----:B------:R-:W-:-:S04]  /*1f80*/  @P0 IMAD.HI.U32 R26, R4, UR6, RZ ;  /* 0x00000006041a0c27 */ /* 0x000fc8000f8e00ff */
[----:B------:R-:W-:Y:S01]  /*1f90*/  FMUL.FTZ R40, R40, UR7 ;  /* 0x0000000728287c20 */ /* 0x000fe20008410000 */
[----:B------:R-:W-:Y:S01]  /*1fa0*/  FMUL.FTZ R41, R41, UR7 ;  /* 0x0000000729297c20 */ /* 0x000fe20008410000 */
[----:B-1----:R-:W-:Y:S01]  /*1fb0*/  FMUL.FTZ R24, R42, UR7 ;  /* 0x000000072a187c20 */ /* 0x002fe20008410000 */
[----:B------:R-:W-:Y:S01]  /*1fc0*/  FMUL.FTZ R43, R43, UR7 ;  /* 0x000000072b2b7c20 */ /* 0x000fe20008410000 */
[----:B------:R-:W-:Y:S01]  /*1fd0*/  @P1 SHF.R.U32.HI R27, RZ, UR10, R26 ;  /* 0x0000000aff1b1c19 */ /* 0x000fe2000801161a */
[----:B------:R-:W-:Y:S01]  /*1fe0*/  FMUL.FTZ R44, R44, UR7 ;  /* 0x000000072c2c7c20 */ /* 0x000fe20008410000 */
[----:B------:R-:W-:Y:S01]  /*1ff0*/  LOP3.LUT R26, R25, 0x7ffffffc, RZ, 0xc0, !PT ;  /* 0x7ffffffc191a7812 */ /* 0x000fe200078ec0ff */
[----:B------:R-:W-:Y:S02]  /*2000*/  IMAD R25, R22, -0x60, R17 ;  /* 0xffffffa016197824 */ /* 0x000fe400078e0211 */
[----:B------:R-:W-:Y:S01]  /*2010*/  FMUL.FTZ R45, R45, UR7 ;  /* 0x000000072d2d7c20 */ /* 0x000fe20008410000 */
[----:B------:R-:W0:Y:S01]  /*2020*/  SHFL.IDX PT, R58, R27, RZ, 0x1c1f ;  /* 0x001c1fff1b3a7589 */ /* 0x000e2200000e0000 */
[----:B------:R-:W-:Y:S01]  /*2030*/  FMUL.FTZ R46, R46, UR7 ;  /* 0x000000072e2e7c20 */ /* 0x000fe20008410000 */
        /* <DEDUP_REMOVED lines=21> */
[----:B------:R-:W-:-:S02]  /*2190*/  IMAD.IADD R7, R7, 0x1, -R26 ;  /* 0x0000000107077824 */ /* 0x000fc400078e0a1a */
[----:B------:R-:W-:Y:S01]  /*21a0*/  FMUL.FTZ R47, R47, UR7 ;  /* 0x000000072f2f7c20 */ /* 0x000fe20008410000 */
[----:B------:R-:W-:Y:S02]  /*21b0*/  VIADD R26, R25, 0x61 ;  /* 0x00000061191a7836 */ /* 0x000fe40000000000 */
[----:B------:R-:W-:Y:S01]  /*21c0*/  FMUL.FTZ R55, R55, UR7 ;  /* 0x0000000737377c20 */ /* 0x000fe20008410000 */
[----:B------:R-:W-:Y:S01]  /*21d0*/  UIADD3 UR6, UR38, 0x22840, URZ ;  /* 0x0002284026067890 */ /* 0x000fe2000fffe03f */
[----:B------:R-:W-:Y:S01]  /*21e0*/  PLOP3.LUT P0, PT, PT, PT, UP1, 0x40, 0x0 ;  /* 0x000000000000781c */ /* 0x000fe20003f0e818 */
[----:B------:R1:W0:Y:S01]  /*21f0*/  MUFU.TANH R77, R28 ;  /* 0x0000001c004d7308 */ /* 0x0002220000002400 */
[----:B------:R-:W-:Y:S01]  /*2200*/  ULDC UR25, c[0x0][0x9dc] ;  /* 0x0002770000197ab9 */ /* 0x000fe20000000800 */
[----:B------:R-:W-:Y:S01]  /*2210*/  UPRMT UR6, UR5, 0x654, UR6 ;  /* 0x0000065405067896 */ /* 0x000fe20008000006 */
[----:B------:R-:W-:Y:S01]  /*2220*/  IMAD.MOV.U32 R29, RZ, RZ, -0x60 ;  /* 0xffffffa0ff1d7424 */ /* 0x000fe200078e00ff */
[----:B------:R-:W-:Y:S01]  /*2230*/  ULDC UR15, c[0x0][0x288] ;  /* 0x0000a200000f7ab9 */ /* 0x000fe20000000800 */
[----:B------:R-:W-:Y:S01]  /*2240*/  ULOP3.LUT UR25, URZ, UR25, URZ, 0x33, !UPT ;  /* 0x000000193f197292 */ /* 0x000fe2000f8e333f */
[----:B------:R-:W-:Y:S01]  /*2250*/  FMUL.FTZ R50, R50, UR7 ;  /* 0x0000000732327c20 */ /* 0x000fe20008410000 */
[----:B------:R-:W-:Y:S01]  /*2260*/  ULDC UR18, c[0x0][0x9e0] ;  /* 0x0002780000127ab9 */ /* 0x000fe20000000800 */
[----:B------:R-:W2:Y:S01]  /*2270*/  MUFU.TANH R5, R5 ;  /* 0x0000000500057308 */ /* 0x000ea20000002400 */
[----:B-1----:R-:W-:-:S02]  /*2280*/  IMAD R28, R7, -0x2, R26 ;  /* 0xfffffffe071c7824 */ /* 0x002fc400078e021a */
[----:B------:R-:W-:Y:S01]  /*2290*/  VIADD R26, R25, 0x60 ;  /* 0x00000060191a7836 */ /* 0x000fe20000000000 */
[----:B------:R-:W-:Y:S01]  /*22a0*/  SYNCS.ARRIVE.TRANS64.RED.A1T0 RZ, [UR6], RZ ;  /* 0x000000ffffff79a7 */ /* 0x000fe20008100406 */
[----:B------:R-:W-:Y:S02]  /*22b0*/  VIADD R28, R28, -UR15 ;  /* 0x8000000f1c1c7c36 */ /* 0x000fe40008000000 */
[----:B------:R-:W-:Y:S01]  /*22c0*/  IMAD R35, R7, -0x2, R26 ;  /* 0xfffffffe07237824 */ /* 0x000fe200078e021a */
[----:B------:R-:W1:Y:S01]  /*22d0*/  MUFU.TANH R10, R10 ;  /* 0x0000000a000a7308 */ /* 0x000e620000002400 */
[----:B------:R-:W-:Y:S02]  /*22e0*/  VIADD R38, R28, UR18 ;  /* 0x000000121c267c36 */ /* 0x000fe40008000000 */
[----:B------:R-:W-:Y:S02]  /*22f0*/  IMAD R42, R22, R29, 0x60 ;  /* 0x00000060162a7424 */ /* 0x000fe400078e021d */
[----:B------:R-:W-:Y:S01]  /*2300*/  VIADD R39, R28, UR25 ;  /* 0x000000191c277c36 */ /* 0x000fe20008000000 */
[----:B0-----:R-:W-:-:S02]  /*2310*/  VIADDMNMX R25, R58, R38, R35, PT ;  /* 0x000000263a197246 */ /* 0x001fc40003800123 */
[----:B------:R-:W0:Y:S01]  /*2320*/  MUFU.TANH R11, R11 ;  /* 0x0000000b000b7308 */ /* 0x000e220000002400 */
[----:B------:R-:W-:-:S07]  /*2330*/  IMAD.IADD R26, R39, 0x1, R58 ;  /* 0x00000001271a7824 */ /* 0x000fce00078e023a */
        /* <DEDUP_REMOVED lines=40> */
[----:B------:R5:W0:Y:S02]  /*25c0*/  MUFU.TANH R31, R50 ;  /* 0x00000032001f7308 */ /* 0x000a240000002400 */
[----:B-----5:R-:W-:Y:S01]  /*25d0*/  IMAD R50, R7, -0x2, R42 ;  /* 0xfffffffe07327824 */ /* 0x020fe200078e022a */
[----:B-1234-:R-:W-:Y:S06]  /*25e0*/  @P0 BRA `(.L_x_1957) ;  /* 0x00000000005c0947 */ /* 0x01efec0003800000 */
[----:B------:R-:W-:Y:S01]  /*25f0*/  IADD3 R29, R17, -UR15, R58 ;  /* 0x8000000f111d7c10 */ /* 0x000fe2000fffe03a */
[----:B------:R-:W-:Y:S03]  /*2600*/  BSSY B0, `(.L_x_1958) ;  /* 0x0000012000007945 */ /* 0x000fe60003800000 */
[----:B------:R-:W-:-:S13]  /*2610*/  ISETP.GT.AND P0, PT, R29, -0x1, PT ;  /* 0xffffffff1d00780c */ /* 0x000fda0003f04270 */
[----:B------:R-:W-:Y:S05]  /*2620*/  @P0 BRA `(.L_x_1959) ;  /* 0x0000000000240947 */ /* 0x000fea0003800000 */
[----:B------:R-:W-:Y:S01]  /*2630*/  ULDC UR6, c[0x0][0x9e4] ;  /* 0x0002790000067ab9 */ /* 0x000fe20000000800 */
[----:B------:R-:W-:Y:S01]  /*2640*/  LOP3.LUT R29, RZ, R29, RZ, 0x33, !PT ;  /* 0x0000001dff1d7212 */ /* 0x000fe200078e33ff */
[----:B------:R-:W-:-:S05]  /*2650*/  IMAD.U32 R58, RZ, RZ, UR6 ;  /* 0x00000006ff3a7e24 */ /* 0x000fca000f8e00ff */
[----:B------:R-:W-:-:S13]  /*2660*/  ISETP.NE.AND P0, PT, R58, 0x1, PT ;  /* 0x000000013a00780c */ /* 0x000fda0003f05270 */
[----:B------:R-:W1:Y:S02]  /*2670*/  @P0 LDC.64 R62, c[0x0][0x9e8] ;  /* 0x00027a00ff3e0b82 */ /* 0x000e640000000a00 */
[----:B-1----:R-:W-:-:S05]  /*2680*/  @P0 IMAD.HI.U32 R28, R29, R62, RZ ;  /* 0x0000003e1d1c0227 */ /* 0x002fca00078e00ff */
[----:B------:R-:W-:-:S04]  /*2690*/  @P0 SHF.R.U32.HI R29, RZ, R63, R28 ;  /* 0x0000003fff1d0219 */ /* 0x000fc8000001161c */
[----:B------:R-:W-:Y:S01]  /*26a0*/  LOP3.LUT R29, RZ, R29, RZ, 0x33, !PT ;  /* 0x0000001dff1d7212 */ /* 0x000fe200078e33ff */
[----:B------:R-:W-:Y:S06]  /*26b0*/  BRA `(.L_x_1960) ;  /* 0x0000000000187947 */ /* 0x000fec0003800000 */
.L_x_1959:
[----:B------:R-:W-:Y:S02]  /*26c0*/  ULDC UR6, c[0x0][0x9e4] ;  /* 0x0002790000067ab9 */ /* 0x000fe40000000800 */
[----:B------:R-:W-:-:S04]  /*26d0*/  MOV R58, UR6 ;  /* 0x00000006003a7c02 */ /* 0x000fc80008000f00 */
[----:B------:R-:W-:-:S13]  /*26e0*/  ISETP.NE.AND P0, PT, R58, 0x1, PT ;  /* 0x000000013a00780c */ /* 0x000fda0003f05270 */
[----:B------:R-:W1:Y:S02]  /*26f0*/  @P0 LDC.64 R62, c[0x0][0x9e8] ;  /* 0x00027a00ff3e0b82 */ /* 0x000e640000000a00 */
[----:B-1----:R-:W-:-:S05]  /*2700*/  @P0 IMAD.HI.U32 R28, R29, R62, RZ ;  /* 0x0000003e1d1c0227 */ /* 0x002fca00078e00ff */
[----:B------:R-:W-:-:S07]  /*2710*/  @P0 SHF.R.U32.HI R29, RZ, R63, R28 ;  /* 0x0000003fff1d0219 */ /* 0x000fce000001161c */
.L_x_1960:
[----:B------:R-:W-:Y:S05]  /*2720*/  BSYNC B0 ;  /* 0x0000000000007941 */ /* 0x000fea0003800000 */
.L_x_1958:
[----:B------:R-:W-:-:S05]  /*2730*/  IMAD R29, R29, R58, R50 ;  /* 0x0000003a1d1d7224 */ /* 0x000fca00078e0232 */
[----:B------:R-:W-:Y:S02]  /*2740*/  VIADDMNMX R25, R29, R58, R25, PT ;  /* 0x0000003a1d197246 */ /* 0x000fe40003800119 */
[----:B------:R-:W-:-:S07]  /*2750*/  VIMNMX R26, R26, R29, !PT ;  /* 0x0000001d1a1a7248 */ /* 0x000fce0007fe0100 */
.L_x_1957:
[C---:B------:R-:W-:Y:S01]  /*2760*/  ISETP.GE.AND P1, PT, R42.reuse, 0x1, PT ;  /* 0x000000012a00780c */ /* 0x040fe20003f26270 */
[----:B------:R-:W1:Y:S01]  /*2770*/  SHFL.IDX PT, R28, R27, 0x1, 0x1c1f ;  /* 0x003c1f001b1c7f89 */ /* 0x000e6200000e0000 */
[----:B------:R-:W-:Y:S01]  /*2780*/  ISETP.GE.AND P0, PT, R42, 0x2, PT ;  /* 0x000000022a00780c */ /* 0x000fe20003f06270 */
[----:B------:R-:W-:Y:S01]  /*2790*/  UISETP.NE.AND UP1, UPT, UR43, URZ, UPT ;  /* 0x0000003f2b00728c */ /* 0x000fe2000bf25270 */
[----:B------:R-:W-:Y:S02]  /*27a0*/  P2R R58, PR, RZ, 0x2 ;  /* 0x00000002ff3a7803 */ /* 0x000fe40000000000 */
[----:B------:R-:W-:Y:S02]  /*27b0*/  ISETP.GT.AND P3, PT, R26, RZ, !P1 ;  /* 0x000000ff1a00720c */ /* 0x000fe40004f64270 */
[----:B------:R-:W-:Y:S02]  /*27c0*/  ISETP.GE.AND P1, PT, R42, 0x9, PT ;  /* 0x000000092a00780c */ /* 0x000fe40003f26270 */
[----:B------:R-:W-:-:S02]  /*27d0*/  ISETP.GT.AND P2, PT, R26, 0x1, !P0 ;  /* 0x000000011a00780c */ /* 0x000fc40004744270 */
[----:B------:R-:W-:Y:S02]  /*27e0*/  P2R R62, PR, RZ, 0x2 ;  /* 0x00000002ff3e7803 */ /* 0x000fe40000000000 */
[----:B------:R-:W-:Y:S02]  /*27f0*/  ISETP.GT.AND P1, PT, R26, 0x8, !P1 ;  /* 0x000000081a00780c */ /* 0x000fe40004f24270 */
[----:B------:R-:W-:Y:S02]  /*2800*/  ISETP.GE.AND P4, PT, R42, 0x11, PT ;  /* 0x000000112a00780c */ /* 0x000fe40003f86270 */
[C---:B------:R-:W-:Y:S02]  /*2810*/  ISETP.LT.OR P1, PT, R25.reuse, 0x9, P1 ;  /* 0x000000091900780c */ /* 0x040fe40000f21670 */
[----:B------:R-:W-:Y:S02]  /*2820*/  ISETP.LT.OR P3, PT, R25, 0x1, P3 ;  /* 0x000000011900780c */ /* 0x000fe40001f61670 */
[----:B------:R-:W-:-:S02]  /*2830*/  FSEL R77, R77, -INF , !P1 ;  /* 0xff8000004d4d7808 */ /* 0x000fc40004800000 */
[----:B------:R-:W-:Y:S02]  /*2840*/  ISETP.LT.OR P2, PT, R25, 0x2, P2 ;  /* 0x000000021900780c */ /* 0x000fe40001741670 */
[----:B------:R-:W-:Y:S02]  /*2850*/  ISETP.GT.AND P1, PT, R26, 0x10, !P4 ;  /* 0x000000101a00780c */ /* 0x000fe40006724270 */
[----:B------:R-:W-:Y:S02]  /*2860*/  ISETP.GE.AND P5, PT, R42, 0xa, PT ;  /* 0x0000000a2a00780c */ /* 0x000fe40003fa6270 */
[----:B------:R-:W-:Y:S02]  /*2870*/  FSEL R75, R75, -INF , !P3 ;  /* 0xff8000004b4b7808 */ /* 0x000fe40005800000 */
[----:B------:R-:W-:Y:S02]  /*2880*/  FSEL R47, R76, -INF , !P2 ;  /* 0xff8000004c2f7808 */ /* 0x000fe40005000000 */
[----:B------:R-:W-:-:S02]  /*2890*/  ISETP.LT.OR P1, PT, R25, 0x11, P1 ;  /* 0x000000111900780c */ /* 0x000fc40000f21670 */
[----:B------:R-:W-:Y:S02]  /*28a0*/  ISETP.GT.AND P2, PT, R26, 0x9, !P5 ;  /* 0x000000091a00780c */ /* 0x000fe40006f44270 */
[----:B------:R-:W-:Y:S02]  /*28b0*/  ISETP.GE.AND P3, PT, R42, 0x12, PT ;  /* 0x000000122a00780c */ /* 0x000fe40003f66270 */
[----:B0-----:R-:W-:Y:S02]  /*28c0*/  FSEL R59, R32, -INF , !P1 ;  /* 0xff800000203b7808 */ /* 0x001fe40004800000 */
[----:B------:R-:W-:Y:S02]  /*28d0*/  ISETP.LT.OR P2, PT, R25, 0xa, P2 ;  /* 0x0000000a1900780c */ /* 0x000fe40001741670 */
[----:B------:R-:W-:Y:S02]  /*28e0*/  ISETP.GT.AND P1, PT, R26, 0x11, !P3 ;  /* 0x000000111a00780c */ /* 0x000fe40005f24270 */
[----:B------:R-:W-:-:S02]  /*28f0*/  FSEL R55, R78, -INF , !P2 ;  /* 0xff8000004e377808 */ /* 0x000fc40005000000 */
[----:B------:R-:W-:Y:S02]  /*2900*/  ISETP.LT.OR P1, PT, R25, 0x12, P1 ;  /* 0x000000121900780c */ /* 0x000fe40000f21670 */
[----:B------:R-:W-:Y:S02]  /*2910*/  ISETP.GE.AND P2, PT, R42, 0x19, PT ;  /* 0x000000192a00780c */ /* 0x000fe40003f46270 */
[----:B------:R-:W-:Y:S02]  /*2920*/  FSEL R63, R33, -INF , !P1 ;  /* 0xff800000213f7808 */ /* 0x000fe40004800000 */
[----:B------:R-:W-:Y:S02]  /*2930*/  ISETP.GT.AND P1, PT, R26, 0x18, !P2 ;  /* 0x000000181a00780c */ /* 0x000fe40005724270 */
[----:B------:R-:W-:Y:S02]  /*2940*/  P2R R33, PR, RZ, 0x4 ;  /* 0x00000004ff217803 */ /* 0x000fe40000000000 */
[----:B------:R-:W-:-:S02]  /*2950*/  ISETP.LT.OR P1, PT, R25, 0x19, P1 ;  /* 0x000000191900780c */ /* 0x000fc40000f21670 */
[----:B------:R-:W-:Y:S02]  /*2960*/  ISETP.GE.AND P2, PT, R42, 0x1a, PT ;  /* 0x0000001a2a00780c */ /* 0x000fe40003f46270 */
[----:B------:R-:W-:Y:S02]  /*2970*/  FSEL R67, R36, -INF , !P1 ;  /* 0xff80000024437808 */ /* 0x000fe40004800000 */
[----:B------:R-:W-:Y:S02]  /*2980*/  ISETP.GT.AND P1, PT, R26, 0x19, !P2 ;  /* 0x000000191a00780c */ /* 0x000fe40005724270 */
[----:B------:R-:W-:Y:S02]  /*2990*/  P2R R36, PR, RZ, 0x4 ;  /* 0x00000004ff247803 */ /* 0x000fe40000000000 */
[----:B------:R-:W-:Y:S02]  /*29a0*/  ISETP.LT.OR P1, PT, R25, 0x1a, P1 ;  /* 0x0000001a1900780c */ /* 0x000fe40000f21670 */
[----:B------:R-:W-:-:S02]  /*29b0*/  ISETP.GE.AND P2, PT, R42, 0x21, PT ;  /* 0x000000212a00780c */ /* 0x000fc40003f46270 */
[----:B------:R-:W-:Y:S02]  /*29c0*/  FSEL R73, R37, -INF , !P1 ;  /* 0xff80000025497808 */ /* 0x000fe40004800000 */
[----:B------:R-:W-:Y:S02]  /*29d0*/  ISETP.GT.AND P1, PT, R26, 0x20, !P2 ;  /* 0x000000201a00780c */ /* 0x000fe40005724270 */
[----:B------:R-:W-:Y:S02]  /*29e0*/  P2R R37, PR, RZ, 0x4 ;  /* 0x00000004ff257803 */ /* 0x000fe40000000000 */
[----:B------:R-:W-:Y:S02]  /*29f0*/  ISETP.LT.OR P1, PT, R25, 0x21, P1 ;  /* 0x000000211900780c */ /* 0x000fe40000f21670 */
[----:B------:R-:W-:Y:S02]  /*2a00*/  ISETP.GE.AND P2, PT, R42, 0x22, PT ;  /* 0x000000222a00780c */ /* 0x000fe40003f46270 */
[----:B------:R-:W-:-:S02]  /*2a10*/  FSEL R79, R40, -INF , !P1 ;  /* 0xff800000284f7808 */ /* 0x000fc40004800000 */
[----:B------:R-:W-:Y:S02]  /*2a20*/  ISETP.GT.AND P1, PT, R26, 0x21, !P2 ;  /* 0x000000211a00780c */ /* 0x000fe40005724270 */
[----:B------:R-:W-:Y:S02]  /*2a30*/  P2R R40, PR, RZ, 0x4 ;  /* 0x00000004ff287803 */ /* 0x000fe40000000000 */
[----:B------:R-:W-:Y:S02]  /*2a40*/  ISETP.LT.OR P1, PT, R25, 0x22, P1 ;  /* 0x000000221900780c */ /* 0x000fe40000f21670 */
[----:B------:R-:W-:Y:S02]  /*2a50*/  ISETP.GE.AND P2, PT, R42, 0x29, PT ;  /* 0x000000292a00780c */ /* 0x000fe40003f46270 */
[----:B------:R-:W-:Y:S02]  /*2a60*/  FSEL R81, R41, -INF , !P1 ;  /* 0xff80000029517808 */ /* 0x000fe40004800000 */
[----:B------:R-:W-:-:S02]  /*2a70*/  ISETP.GT.AND P1, PT, R26, 0x28, !P2 ;  /* 0x000000281a00780c */ /* 0x000fc40005724270 */
[----:B------:R-:W-:Y:S02]  /*2a80*/  P2R R41, PR, RZ, 0x4 ;  /* 0x00000004ff297803 */ /* 0x000fe40000000000 */
[----:B------:R-:W-:Y:S02]  /*2a90*/  ISETP.LT.OR P1, PT, R25, 0x29, P1 ;  /* 0x000000291900780c */ /* 0x000fe40000f21670 */
[----:B------:R-:W-:Y:S02]  /*2aa0*/  ISETP.GE.AND P2, PT, R42, 0x2a, PT ;  /* 0x0000002a2a00780c */ /* 0x000fe40003f46270 */
[----:B------:R-:W-:Y:S02]  /*2ab0*/  FSEL R83, R44, -INF , !P1 ;  /* 0xff8000002c537808 */ /* 0x000fe40004800000 */
[----:B------:R-:W-:Y:S02]  /*2ac0*/  ISETP.GT.AND P1, PT, R26, 0x29, !P2 ;  /* 0x000000291a00780c */ /* 0x000fe40005724270 */
[----:B------:R-:W-:-:S02]  /*2ad0*/  P2R R44, PR, RZ, 0x4 ;  /* 0x00000004ff2c7803 */ /* 0x000fc40000000000 */
        /* <DEDUP_REMOVED lines=31> */
[----:B------:R-:W-:Y:S02]  /*2cd0*/  P2R R74, PR, RZ, 0x8 ;  /* 0x00000008ff4a7803 */ /* 0x000fe40000000000 */
[----:B------:R-:W-:Y:S02]  /*2ce0*/  FSEL R57, R57, -INF , !P1 ;  /* 0xff80000039397808 */ /* 0x000fe40004800000 */
[----:B------:R-:W-:Y:S02]  /*2cf0*/  ISETP.GE.AND P1, PT, R42, 0x49, PT ;  /* 0x000000492a00780c */ /* 0x000fe40003f26270 */
[----:B------:R-:W-:Y:S02]  /*2d00*/  P2R R72, PR, RZ, 0x10 ;  /* 0x00000010ff487803 */ /* 0x000fe40000000000 */
[----:B------:R-:W-:-:S02]  /*2d10*/  ISETP.GT.AND P2, PT, R26, 0x48, !P1 ;  /* 0x000000481a00780c */ /* 0x000fc40004f44270 */
[----:B------:R-:W-:Y:S02]  /*2d20*/  P2R R66, PR, RZ, 0x20 ;  /* 0x00000020ff427803 */ /* 0x000fe40000000000 */
[----:B------:R-:W-:-:S04]  /*2d30*/  ISETP.LT.OR P2, PT, R25, 0x49, P2 ;  /* 0x000000491900780c */ /* 0x000fc80001741670 */
[----:B------:R-:W-:Y:S02]  /*2d40*/  FSEL R95, R60, -INF , !P2 ;  /* 0xff8000003c5f7808 */ /* 0x000fe40005000000 */
[----:B------:R-:W-:-:S04]  /*2d50*/  ISETP.GE.AND P2, PT, R42, 0x4a, PT ;  /* 0x0000004a2a00780c */ /* 0x000fc80003f46270 */
[----:B------:R-:W-:-:S04]  /*2d60*/  ISETP.GT.AND P3, PT, R26, 0x49, !P2 ;  /* 0x000000491a00780c */ /* 0x000fc80005764270 */
        /* <DEDUP_REMOVED lines=15> */
[----:B------:R-:W-:Y:S02]  /*2e60*/  P2R R42, PR, RZ, 0x40 ;  /* 0x00000040ff2a7803 */ /* 0x000fe40000000000 */
[----:B------:R-:W-:Y:S01]  /*2e70*/  ISETP.GT.AND P6, PT, R26, 0x59, !P6 ;  /* 0x000000591a00780c */ /* 0x000fe200077c4270 */
[----:B-1----:R-:W-:-:S03]  /*2e80*/  IMAD.IADD R26, R39, 0x1, R28 ;  /* 0x00000001271a7824 */ /* 0x002fc600078e021c */
[----:B------:R-:W-:Y:S02]  /*2e90*/  ISETP.LT.OR P6, PT, R25, 0x5a, P6 ;  /* 0x0000005a1900780c */ /* 0x000fe400037c1670 */
[----:B------:R-:W-:Y:S02]  /*2ea0*/  VIADDMNMX R25, R28, R38, R35, PT ;  /* 0x000000261c197246 */ /* 0x000fe40003800123 */
[----:B------:R-:W-:Y:S02]  /*2eb0*/  FSEL R69, R69, -INF , !P6 ;  /* 0xff80000045457808 */ /* 0x000fe40007000000 */
[----:B------:R-:W-:-:S13]  /*2ec0*/  PLOP3.LUT P6, PT, PT, PT, UP1, 0x40, 0x0 ;  /* 0x000000000000781c */ /* 0x000fda0003fce818 */
[----:B------:R-:W-:Y:S05]  /*2ed0*/  @P6 BRA `(.L_x_1961) ;  /* 0x00000000005c6947 */ /* 0x000fea0003800000 */
        /* <DEDUP_REMOVED lines=8> */
[----:B------:R-:W0:Y:S02]  /*2f60*/  @P6 LDC.64 R28, c[0x0][0x9e8] ;  /* 0x00027a00ff1c6b82 */ /* 0x000e240000000a00 */
[----:B0-----:R-:W-:-:S05]  /*2f70*/  @P6 IMAD.HI.U32 R28, R27, R28, RZ ;  /* 0x0000001c1b1c6227 */ /* 0x001fca00078e00ff */
[----:B------:R-:W-:-:S04]  /*2f80*/  @P6 SHF.R.U32.HI R27, RZ, R29, R28 ;  /* 0x0000001dff1b6219 */ /* 0x000fc8000001161c */
[----:B------:R-:W-:Y:S01]  /*2f90*/  LOP3.LUT R27, RZ, R27, RZ, 0x33, !PT ;  /* 0x0000001bff1b7212 */ /* 0x000fe200078e33ff */
[----:B------:R-:W-:Y:S06]  /*2fa0*/  BRA `(.L_x_1964) ;  /* 0x0000000000187947 */ /* 0x000fec0003800000 */
.L_x_1963:
[----:B------:R-:W-:Y:S02]  /*2fb0*/  ULDC UR6, c[0x0][0x9e4] ;  /* 0x0002790000067ab9 */ /* 0x000fe40000000800 */
[----:B------:R-:W-:-:S05]  /*2fc0*/  IMAD.U32 R32, RZ, RZ, UR6 ;  /* 0x00000006ff207e24 */ /* 0x000fca000f8e00ff */
[----:B------:R-:W-:-:S13]  /*2fd0*/  ISETP.NE.AND P6, PT, R32, 0x1, PT ;  /* 0x000000012000780c */ /* 0x000fda0003fc5270 */
[----:B------:R-:W0:Y:S02]  /*2fe0*/  @P6 LDC.64 R28, c[0x0][0x9e8] ;  /* 0x00027a00ff1c6b82 */ /* 0x000e240000000a00 */
[----:B0-----:R-:W-:-:S05]  /*2ff0*/  @P6 IMAD.HI.U32 R28, R27, R28, RZ ;  /* 0x0000001c1b1c6227 */ /* 0x001fca00078e00ff */
[----:B------:R-:W-:-:S07]  /*3000*/  @P6 SHF.R.U32.HI R27, RZ, R29, R28 ;  /* 0x0000001dff1b6219 */ /* 0x000fce000001161c */
.L_x_1964:
[----:B------:R-:W-:Y:S05]  /*3010*/  BSYNC B0 ;  /* 0x0000000000007941 */ /* 0x000fea0003800000 */
.L_x_1962:
[----:B------:R-:W-:-:S05]  /*3020*/  IMAD R27, R27, R32, R50 ;  /* 0x000000201b1b7224 */ /* 0x000fca00078e0232 */
[----:B------:R-:W-:Y:S02]  /*3030*/  VIADDMNMX R25, R27, R32, R25, PT ;  /* 0x000000201b197246 */ /* 0x000fe40003800119 */
[----:B------:R-:W-:-:S07]  /*3040*/  VIMNMX R26, R26, R27, !PT ;  /* 0x0000001b1a1a7248 */ /* 0x000fce0007fe0100 */
.L_x_1961:
[----:B------:R-:W-:Y:S01]  /*3050*/  ISETP.GT.AND P0, PT, R26, 0x1, !P0 ;  /* 0x000000011a00780c */ /* 0x000fe20004704270 */
[----:B------:R-:W-:Y:S01]  /*3060*/  ULDC UR14, c[0x0][0x988] ;  /* 0x00026200000e7ab9 */ /* 0x000fe20000000800 */
[----:B------:R-:W-:Y:S02]  /*3070*/  ISETP.NE.AND P6, PT, R74, RZ, PT ;  /* 0x000000ff4a00720c */ /* 0x000fe40003fc5270 */
[----:B------:R-:W-:Y:S02]  /*3080*/  ISETP.LT.OR P0, PT, R25, 0x2, P0 ;  /* 0x000000021900780c */ /* 0x000fe40000701670 */
[----:B------:R-:W-:Y:S02]  /*3090*/  ISETP.GT.AND P1, PT, R26, 0x48, !P1 ;  /* 0x000000481a00780c */ /* 0x000fe40004f24270 */
[----:B------:R-:W-:Y:S02]  /*30a0*/  FSEL R28, R10, -INF , !P0 ;  /* 0xff8000000a1c7808 */ /* 0x000fe40004000000 */
[----:B------:R-:W-:-:S02]  /*30b0*/  ISETP.NE.AND P0, PT, R62, RZ, PT ;  /* 0x000000ff3e00720c */ /* 0x000fc40003f05270 */
[----:B------:R-:W-:Y:S02]  /*30c0*/  FMNMX.FTZ R10, R75, R47, !PT ;  /* 0x0000002f4b0a7209 */ /* 0x000fe40007810000 */
[----:B------:R-:W-:Y:S02]  /*30d0*/  ISETP.GT.AND P0, PT, R26, 0x8, !P0 ;  /* 0x000000081a00780c */ /* 0x000fe40004704270 */
[----:B------:R-:W-:Y:S02]  /*30e0*/  FMNMX.FTZ R10, R77, R10, !PT ;  /* 0x0000000a4d0a7209 */ /* 0x000fe40007810000 */
[----:B------:R-:W-:Y:S02]  /*30f0*/  ISETP.LT.OR P0, PT, R25, 0x9, P0 ;  /* 0x000000091900780c */ /* 0x000fe40000701670 */
[----:B------:R-:W-:Y:S02]  /*3100*/  FMNMX.FTZ R10, R55, R10, !PT ;  /* 0x0000000a370a7209 */ /* 0x000fe40007810000 */
[----:B------:R-:W-:-:S02]  /*3110*/  FSEL R11, R11, -INF , !P0 ;  /* 0xff8000000b0b7808 */ /* 0x000fc40004000000 */
[----:B------:R-:W-:Y:S02]  /*3120*/  ISETP.NE.AND P0, PT, R66, RZ, PT ;  /* 0x000000ff4200720c */ /* 0x000fe40003f05270 */
[----:B------:R-:W-:Y:S02]  /*3130*/  FMNMX.FTZ R10, R59, R10, !PT ;  /* 0x0000000a3b0a7209 */ /* 0x000fe40007810000 */
[----:B------:R-:W-:Y:S02]  /*3140*/  ISETP.GT.AND P0, PT, R26, 0x9, !P0 ;  /* 0x000000091a00780c */ /* 0x000fe40004704270 */
[----:B------:R-:W-:Y:S02]  /*3150*/  FMNMX.FTZ R10, R63, R10, !PT ;  /* 0x0000000a3f0a7209 */ /* 0x000fe40007810000 */
[----:B------:R-:W-:Y:S02]  /*3160*/  ISETP.LT.OR P0, PT, R25, 0xa, P0 ;  /* 0x0000000a1900780c */ /* 0x000fe40000701670 */
[----:B------:R-:W-:-:S02]  /*3170*/  FMNMX.FTZ R10, R67, R10, !PT ;  /* 0x0000000a430a7209 */ /* 0x000fc40007810000 */
[----:B------:R-:W-:Y:S02]  /*3180*/  FSEL R12, R12, -INF , !P0 ;  /* 0xff8000000c0c7808 */ /* 0x000fe40004000000 */
[----:B------:R-:W-:Y:S02]  /*3190*/  ISETP.NE.AND P0, PT, R72, RZ, PT ;  /* 0x000000ff4800720c */ /* 0x000fe40003f05270 */
[----:B------:R-:W-:Y:S02]  /*31a0*/  FMNMX.FTZ R10, R73, R10, !PT ;  /* 0x0000000a490a7209 */ /* 0x000fe40007810000 */
[----:B------:R-:W-:Y:S02]  /*31b0*/  ISETP.GT.AND P0, PT, R26, 0x10, !P0 ;  /* 0x000000101a00780c */ /* 0x000fe40004704270 */
[----:B------:R-:W-:Y:S02]  /*31c0*/  FMNMX.FTZ R10, R79, R10, !PT ;  /* 0x0000000a4f0a7209 */ /* 0x000fe40007810000 */
[----:B------:R-:W-:-:S02]  /*31d0*/  ISETP.LT.OR P0, PT, R25, 0x11, P0 ;  /* 0x000000111900780c */ /* 0x000fc40000701670 */
[----:B------:R-:W-:Y:S02]  /*31e0*/  FMNMX.FTZ R10, R81, R10, !PT ;  /* 0x0000000a510a7209 */ /* 0x000fe40007810000 */
[----:B------:R-:W-:Y:S02]  /*31f0*/  FSEL R14, R14, -INF , !P0 ;  /* 0xff8000000e0e7808 */ /* 0x000fe40004000000 */
        /* <DEDUP_REMOVED lines=12> */
[----:B------:R-:W-:Y:S02]  /*32c0*/  ISETP.NE.AND P0, PT, R36, RZ, PT ;  /* 0x000000ff2400720c */ /* 0x000fe40003f05270 */
[----:B------:R-:W-:Y:S02]  /*32d0*/  FMNMX.FTZ R10, R53, R10, !PT ;  /* 0x0000000a350a7209 */ /* 0x000fe40007810000 */
[----:B------:R-:W-:Y:S02]  /*32e0*/  ISETP.GT.AND P0, PT, R26, 0x19, !P0 ;  /* 0x000000191a00780c */ /* 0x000fe40004704270 */
[----:B------:R-:W-:-:S02]  /*32f0*/  FMNMX.FTZ R10, R93, R10, !PT ;  /* 0x0000000a5d0a7209 */ /* 0x000fc40007810000 */
[----:B------:R-:W-:Y:S02]  /*3300*/  ISETP.LT.OR P0, PT, R25, 0x1a, P0 ;  /* 0x0000001a1900780c */ /* 0x000fe40000701670 */
[----:B------:R-:W-:Y:S02]  /*3310*/  FMNMX.FTZ R10, R57, R10, !PT ;  /* 0x0000000a390a7209 */ /* 0x000fe40007810000 */
[----:B------:R-:W-:Y:S02]  /*3320*/  FSEL R23, R23, -INF , !P0 ;  /* 0xff80000017177808 */ /* 0x000fe40004000000 */
[----:B------:R-:W-:Y:S02]  /*3330*/  ISETP.NE.AND P0, PT, R37, RZ, PT ;  /* 0x000000ff2500720c */ /* 0x000fe40003f05270 */
[----:B------:R-:W-:Y:S02]  /*3340*/  FMNMX.FTZ R10, R95, R10, !PT ;  /* 0x0000000a5f0a7209 */ /* 0x000fe40007810000 */
[----:B------:R-:W-:-:S02]  /*3350*/  ISETP.GT.AND P0, PT, R26, 0x20, !P0 ;  /* 0x000000201a00780c */ /* 0x000fc40004704270 */
[----:B------:R-:W-:Y:S02]  /*3360*/  FMNMX.FTZ R10, R61, R10, !PT ;  /* 0x0000000a3d0a7209 */ /* 0x000fe40007810000 */
[----:B------:R-:W-:Y:S02]  /*3370*/  ISETP.LT.OR P0, PT, R25, 0x21, P0 ;  /* 0x000000211900780c */ /* 0x000fe40000701670 */
[----:B------:R-:W-:Y:S02]  /*3380*/  FMNMX.FTZ R10, R97, R10, !PT ;  /* 0x0000000a610a7209 */ /* 0x000fe40007810000 */
[----:B------:R-:W-:Y:S02]  /*3390*/  FSEL R24, R24, -INF , !P0 ;  /* 0xff80000018187808 */ /* 0x000fe40004000000 */
[----:B------:R-:W-:Y:S02]  /*33a0*/  ISETP.NE.AND P0, PT, R40, RZ, PT ;  /* 0x000000ff2800720c */ /* 0x000fe40003f05270 */
[----:B------:R-:W-:-:S02]  /*33b0*/  FMNMX.FTZ R10, R65, R10, !PT ;  /* 0x0000000a410a7209 */ /* 0x000fc40007810000 */
[----:B------:R-:W-:Y:S02]  /*33c0*/  ISETP.GT.AND P0, PT, R26, 0x21, !P0 ;  /* 0x000000211a00780c */ /* 0x000fe40004704270 */
[----:B------:R-:W-:Y:S02]  /*33d0*/  FMNMX.FTZ R10, R99, R10, !PT ;  /* 0x0000000a630a7209 */ /* 0x000fe40007810000 */
[----:B------:R-:W-:Y:S02]  /*33e0*/  ISETP.LT.OR P0, PT, R25, 0x22, P0 ;  /* 0x000000221900780c */ /* 0x000fe40000701670 */
[----:B------:R-:W-:Y:S02]  /*33f0*/  FMNMX.FTZ R35, R69, R10, !PT ;  /* 0x0000000a45237209 */ /* 0x000fe40007810000 */
[----:B------:R-:W-:Y:S02]  /*3400*/  FSEL R27, R43, -INF , !P0 ;  /* 0xff8000002b1b7808 */ /* 0x000fe40004000000 */
[----:B------:R-:W-:Y:S01]  /*3410*/  ISETP.NE.AND P0, PT, R41, RZ, PT ;  /* 0x000000ff2900720c */ /* 0x000fe20003f05270 */
[----:B------:R-:W0:Y:S01]  /*3420*/  SHFL.BFLY PT, R10, R35, 0x2, 0x1f ;  /* 0x0c401f00230a7f89 */ /* 0x000e2200000e0000 */
[----:B------:R-:W-:-:S02]  /*3430*/  ISETP.NE.AND P6, PT, R58, RZ, PT ;  /* 0x000000ff3a00720c */ /* 0x000fc40003fc5270 */
[C---:B------:R-:W-:Y:S02]  /*3440*/  ISETP.GT.AND P0, PT, R26.reuse, 0x28, !P0 ;  /* 0x000000281a00780c */ /* 0x040fe40004704270 */
[----:B------:R-:W-:Y:S02]  /*3450*/  ISETP.GT.AND P2, PT, R26, 0x49, !P2 ;  /* 0x000000491a00780c */ /* 0x000fe40005744270 */
[C---:B------:R-:W-:Y:S02]  /*3460*/  ISETP.LT.OR P0, PT, R25.reuse, 0x29, P0 ;  /* 0x000000291900780c */ /* 0x040fe40000701670 */
[----:B------:R-:W-:Y:S02]  /*3470*/  ISETP.LT.OR P1, PT, R25, 0x49, P1 ;  /* 0x000000491900780c */ /* 0x000fe40000f21670 */
[----:B------:R-:W-:Y:S02]  /*3480*/  FSEL R29, R46, -INF , !P0 ;  /* 0xff8000002e1d7808 */ /* 0x000fe40004000000 */
[----:B------:R-:W-:-:S02]  /*3490*/  ISETP.NE.AND P0, PT, R44, RZ, PT ;  /* 0x000000ff2c00720c */ /* 0x000fc40003f05270 */
[C---:B------:R-:W-:Y:S02]  /*34a0*/  ISETP.GT.AND P3, PT, R26.reuse, 0x50, !P3 ;  /* 0x000000501a00780c */ /* 0x040fe40005f64270 */
[C---:B------:R-:W-:Y:S02]  /*34b0*/  ISETP.GT.AND P0, PT, R26.reuse, 0x29, !P0 ;  /* 0x000000291a00780c */ /* 0x040fe40004704270 */
[C---:B------:R-:W-:Y:S02]  /*34c0*/  ISETP.GT.AND P4, PT, R26.reuse, 0x51, !P4 ;  /* 0x000000511a00780c */ /* 0x040fe40006784270 */
[----:B------:R-:W-:Y:S02]  /*34d0*/  ISETP.LT.OR P0, PT, R25, 0x2a, P0 ;  /* 0x0000002a1900780c */ /* 0x000fe40000701670 */
[----:B------:R-:W-:Y:S02]  /*34e0*/  ISETP.GT.AND P5, PT, R26, 0x58, !P5 ;  /* 0x000000581a00780c */ /* 0x000fe40006fa4270 */
[----:B------:R-:W-:-:S02]  /*34f0*/  FSEL R30, R30, -INF , !P0 ;  /* 0xff8000001e1e7808 */ /* 0x000fc40004000000 */
[----:B------:R-:W-:Y:S02]  /*3500*/  ISETP.NE.AND P0, PT, R45, RZ, PT ;  /* 0x000000ff2d00720c */ /* 0x000fe40003f05270 */
[----:B0-----:R-:W-:Y:S02]  /*3510*/  FMNMX.FTZ R37, R35, R10, !PT ;  /* 0x0000000a23257209 */ /* 0x001fe40007810000 */
[----:B------:R-:W-:Y:S02]  /*3520*/  ISETP.GT.AND P0, PT, R26, 0x30, !P0 ;  /* 0x000000301a00780c */ /* 0x000fe40004704270 */
[C---:B------:R-:W-:Y:S01]  /*3530*/  ISETP.LT.OR P2, PT, R25.reuse, 0x4a, P2 ;  /* 0x0000004a1900780c */ /* 0x040fe20001741670 */
[----:B------:R-:W0:Y:S01]  /*3540*/  SHFL.BFLY PT, R10, R37, 0x1, 0x1f ;  /* 0x0c201f00250a7f89 */ /* 0x000e2200000e0000 */
[----:B------:R-:W-:Y:S02]  /*3550*/  ISETP.LT.OR P0, PT, R25, 0x31, P0 ;  /* 0x000000311900780c */ /* 0x000fe40000701670 */
[----:B------:R-:W-:-:S02]  /*3560*/  FSEL R9, R9, -INF , !P1 ;  /* 0xff80000009097808 */ /* 0x000fc40004800000 */
[----:B------:R-:W-:Y:S02]  /*3570*/  FSEL R31, R31, -INF , !P0 ;  /* 0xff8000001f1f7808 */ /* 0x000fe40004000000 */
[----:B------:R-:W-:Y:S02]  /*3580*/  ISETP.NE.AND P0, PT, R48, RZ, PT ;  /* 0x000000ff3000720c */ /* 0x000fe40003f05270 */
[C---:B------:R-:W-:Y:S02]  /*3590*/  ISETP.LT.OR P3, PT, R25.reuse, 0x51, P3 ;  /* 0x000000511900780c */ /* 0x040fe40001f61670 */
[----:B------:R-:W-:Y:S02]  /*35a0*/  ISETP.GT.AND P0, PT, R26, 0x31, !P0 ;  /* 0x000000311a00780c */ /* 0x000fe40004704270 */
[----:B------:R-:W-:Y:S02]  /*35b0*/  FSEL R8, R8, -INF , !P2 ;  /* 0xff80000008087808 */ /* 0x000fe40005000000 */
[----:B------:R-:W-:-:S02]  /*35c0*/  ISETP.LT.OR P0, PT, R25, 0x32, P0 ;  /* 0x000000321900780c */ /* 0x000fc40000701670 */
[----:B------:R-:W-:Y:S02]  /*35d0*/  ISETP.LT.OR P4, PT, R25, 0x52, P4 ;  /* 0x000000521900780c */ /* 0x000fe40002781670 */
[----:B------:R-:W-:Y:S02]  /*35e0*/  FSEL R32, R51, -INF , !P0 ;  /* 0xff80000033207808 */ /* 0x000fe40004000000 */
[----:B------:R-:W-:Y:S02]  /*35f0*/  ISETP.NE.AND P0, PT, R49, RZ, PT ;  /* 0x000000ff3100720c */ /* 0x000fe40003f05270 */
[----:B------:R-:W-:Y:S02]  /*3600*/  ISETP.LT.OR P5, PT, R25, 0x59, P5 ;  /* 0x000000591900780c */ /* 0x000fe40002fa1670 */
[----:B------:R-:W-:Y:S02]  /*3610*/  ISETP.GT.AND P0, PT, R26, 0x38, !P0 ;  /* 0x000000381a00780c */ /* 0x000fe40004704270 */
[----:B0-----:R-:W-:-:S02]  /*3620*/  FMNMX.FTZ R10, R37, R10, !PT ;  /* 0x0000000a250a7209 */ /* 0x001fc40007810000 */
[----:B------:R-:W-:Y:S02]  /*3630*/  ISETP.LT.OR P0, PT, R25, 0x39, P0 ;  /* 0x000000391900780c */ /* 0x000fe40000701670 */
[----:B------:R-:W-:Y:S01]  /*3640*/  FSEL R19, R19, -INF , !P4 ;  /* 0xff80000013137808 */ /* 0x000fe20006000000 */
[----:B------:R-:W-:Y:S01]  /*3650*/  FMUL.FTZ R36, R10, UR14 ;  /* 0x0000000e0a247c20 */ /* 0x000fe20008410000 */
[----:B------:R-:W-:Y:S02]  /*3660*/  FSEL R33, R54, -INF , !P0 ;  /* 0xff80000036217808 */ /* 0x000fe40004000000 */
[----:B------:R-:W-:-:S04]  /*3670*/  ISETP.NE.AND P0, PT, R52, RZ, PT ;  /* 0x000000ff3400720c */ /* 0x000fc80003f05270 */
[----:B------:R-:W-:-:S04]  /*3680*/  ISETP.GT.AND P0, PT, R26, 0x39, !P0 ;  /* 0x000000391a00780c */ /* 0x000fc80004704270 */
[----:B------:R-:W-:-:S04]  /*3690*/  ISETP.LT.OR P0, PT, R25, 0x3a, P0 ;  /* 0x0000003a1900780c */ /* 0x000fc80000701670 */
[----:B------:R-:W-:Y:S02]  /*36a0*/  FSEL R34, R34, -INF , !P0 ;  /* 0xff80000022227808 */ /* 0x000fe40004000000 */
[----:B------:R-:W-:Y:S02]  /*36b0*/  ISETP.GT.AND P0, PT, R26, RZ, !P6 ;  /* 0x000000ff1a00720c */ /* 0x000fe40007704270 */
[----:B------:R-:W-:Y:S02]  /*36c0*/  ISETP.NE.AND P6, PT, R76, RZ, PT ;  /* 0x000000ff4c00720c */ /* 0x000fe40003fc5270 */
[----:B------:R-:W-:-:S04]  /*36d0*/  ISETP.LT.OR P0, PT, R25, 0x1, P0 ;  /* 0x000000011900780c */ /* 0x000fc80000701670 */
[----:B------:R-:W-:Y:S02]  /*36e0*/  FSEL R5, R5, -INF , !P0 ;  /* 0xff80000005057808 */ /* 0x000fe40004000000 */
[----:B------:R-:W-:-:S04]  /*36f0*/  FSETP.NEU.FTZ.AND P0, PT, R10, -INF , PT ;  /* 0xff8000000a00780b */ /* 0x000fc80003f1d000 */
[----:B------:R-:W-:Y:S02]  /*3700*/  FSEL R38, R36, RZ, P0 ;  /* 0x000000ff24267208 */ /* 0x000fe40000000000 */
[----:B------:R-:W-:Y:S02]  /*3710*/  FMNMX.FTZ R36, R5, R28, !PT ;  /* 0x0000001c05247209 */ /* 0x000fe40007810000 */
[----:B------:R-:W-:Y:S01]  /*3720*/  ISETP.GT.AND P0, PT, R26, 0x40, !P6 ;  /* 0x000000401a00780c */ /* 0x000fe20007704270 */
[--C-:B------:R-:W-:Y:S01]  /*3730*/  FFMA.FTZ R37, R47, UR14, -R38.reuse ;  /* 0x0000000e2f257c23 */ /* 0x100fe20008010826 */
[----:B------:R-:W-:Y:S01]  /*3740*/  FMNMX.FTZ R35, R11, R36, !PT ;  /* 0x000000240b237209 */ /* 0x000fe20007810000 */
[--C-:B------:R-:W-:Y:S01]  /*3750*/  FFMA.FTZ R39, R75, UR14, -R38.reuse ;  /* 0x0000000e4b277c23 */ /* 0x100fe20008010826 */
[----:B------:R-:W-:Y:S01]  /*3760*/  ISETP.LT.OR P0, PT, R25, 0x41, P0 ;  /* 0x000000411900780c */ /* 0x000fe20000701670 */
[----:B------:R0:W-:Y:S01]  /*3770*/  MUFU.EX2 R172, R37 ;  /* 0x0000002500ac7308 */ /* 0x0001e20000000800 */
[----:B------:R-:W-:Y:S01]  /*3780*/  FMNMX.FTZ R35, R12, R35, !PT ;  /* 0x000000230c237209 */ /* 0x000fe20007810000 */
[--C-:B------:R-:W-:Y:S01]  /*3790*/  FFMA.FTZ R48, R85, UR14, -R38.reuse ;  /* 0x0000000e55307c23 */ /* 0x100fe20008010826 */
[----:B------:R-:W-:Y:S01]  /*37a0*/  FSEL R20, R20, -INF , !P0 ;  /* 0xff80000014147808 */ /* 0x000fe20004000000 */
[--C-:B------:R-:W-:Y:S01]  /*37b0*/  FFMA.FTZ R40, R77, UR14, -R38.reuse ;  /* 0x0000000e4d287c23 */ /* 0x100fe20008010826 */
[----:B------:R-:W-:Y:S01]  /*37c0*/  FMNMX.FTZ R36, R14, R35, !PT ;  /* 0x000000230e247209 */ /* 0x000fe20007810000 */
[--C-:B------:R-:W-:Y:S01]  /*37d0*/  FFMA.FTZ R41, R55, UR14, -R38.reuse ;  /* 0x0000000e37297c23 */ /* 0x100fe20008010826 */
[----:B------:R-:W-:Y:S01]  /*37e0*/  ISETP.NE.AND P0, PT, R56, RZ, PT ;  /* 0x000000ff3800720c */ /* 0x000fe20003f05270 */
[----:B------:R-:W1:Y:S01]  /*37f0*/  MUFU.EX2 R39, R39 ;  /* 0x0000002700277308 */ /* 0x000e620000000800 */
[----:B------:R-:W-:Y:S01]  /*3800*/  FMNMX.FTZ R36, R15, R36, !PT ;  /* 0x000000240f247209 */ /* 0x000fe20007810000 */
[--C-:B0-----:R-:W-:Y:S01]  /*3810*/  FFMA.FTZ R37, R63, UR14, -R38.reuse ;  /* 0x0000000e3f257c23 */ /* 0x101fe20008010826 */
        /* <DEDUP_REMOVED lines=8> */
[----:B------:R-:W-:Y:S01]  /*38a0*/  ISETP.NE.AND P6, PT, R42, RZ, PT ;  /* 0x000000ff2a00720c */ /* 0x000fe20003fc5270 */
[--C-:B------:R-:W-:Y:S01]  /*38b0*/  FFMA.FTZ R42, R59, UR14, -R38.reuse ;  /* 0x0000000e3b2a7c23 */ /* 0x100fe20008010826 */
[----:B------:R-:W-:Y:S01]  /*38c0*/  FMNMX.FTZ R36, R24, R35, !PT ;  /* 0x0000002318247209 */ /* 0x000fe20007810000 */
[--C-:B------:R-:W-:Y:S01]  /*38d0*/  FFMA.FTZ R50, R87, UR14, -R38.reuse ;  /* 0x0000000e57327c23 */ /* 0x100fe20008010826 */
[----:B------:R-:W-:Y:S01]  /*38e0*/  FSEL R6, R6, -INF , !P0 ;  /* 0xff80000006067808 */ /* 0x000fe20004000000 */
[----:B------:R2:W-:Y:S01]  /*38f0*/  MUFU.EX2 R49, R48 ;  /* 0x0000003000317308 */ /* 0x0005e20000000800 */
        /* <DEDUP_REMOVED lines=9> */
[--C-:B--2---:R-:W-:Y:S01]  /*3990*/  FFMA.FTZ R48, R57, UR14, -R38.reuse ;  /* 0x0000000e39307c23 */ /* 0x104fe20008010826 */
[----:B------:R-:W-:Y:S01]  /*39a0*/  FSEL R25, R70, -INF , !P5 ;  /* 0xff80000046197808 */ /* 0x000fe20006800000 */
[--C-:B------:R-:W-:Y:S01]  /*39b0*/  FFMA.FTZ R54, R93, UR14, -R38.reuse ;  /* 0x0000000e5d367c23 */ /* 0x100fe20008010826 */
[----:B------:R-:W-:Y:S01]  /*39c0*/  FMNMX.FTZ R35, R31, R36, !PT ;  /* 0x000000241f237209 */ /* 0x000fe20007810000 */
[--C-:B------:R-:W-:Y:S01]  /*39d0*/  FFMA.FTZ R58, R97, UR14, -R38.reuse ;  /* 0x0000000e613a7c23 */ /* 0x100fe20008010826 */
[--C-:B------:R-:W-:Y:S01]  /*39e0*/  FFMA.FTZ R59, R65, UR14, -R38.reuse ;  /* 0x0000000e413b7c23 */ /* 0x100fe20008010826 */
[----:B------:R-:W-:Y:S01]  /*39f0*/  MUFU.EX2 R40, R40 ;  /* 0x0000002800287308 */ /* 0x000fe20000000800 */
[----:B------:R-:W-:Y:S01]  /*3a00*/  FMNMX.FTZ R36, R32, R35, !PT ;  /* 0x0000002320247209 */ /* 0x000fe20007810000 */
[----:B0-----:R-:W-:Y:S01]  /*3a10*/  FFMA.FTZ R37, R83, UR14, -R38 ;  /* 0x0000000e53257c23 */ /* 0x001fe20008010826 */
[----:B-1----:R-:W-:Y:S01]  /*3a20*/  FADD.FTZ R61, R39, R172 ;  /* 0x000000ac273d7221 */ /* 0x002fe20000010000 */
[----:B------:R-:W-:-:S02]  /*3a30*/  F2FP.BF16.F32.PACK_AB R172, R172, R39 ;  /* 0x00000027acac723e */ /* 0x000fc400000010ff */
[----:B------:R-:W-:Y:S01]  /*3a40*/  FMNMX.FTZ R35, R33, R36, !PT ;  /* 0x0000002421237209 */ /* 0x000fe20007810000 */
[----:B------:R-:W-:Y:S01]  /*3a50*/  FFMA.FTZ R36, R73, UR14, -R38 ;  /* 0x0000000e49247c23 */ /* 0x000fe20008010826 */
[----:B------:R-:W-:Y:S02]  /*3a60*/  MUFU.EX2 R166, R37 ;  /* 0x0000002500a67308 */ /* 0x000fe40000000800 */
[----:B------:R-:W-:-:S04]  /*3a70*/  FMNMX.FTZ R35, R34, R35, !PT ;  /* 0x0000002322237209 */ /* 0x000fc80007810000 */
[----:B------:R-:W-:Y:S02]  /*3a80*/  FMNMX.FTZ R35, R20, R35, !PT ;  /* 0x0000002314237209 */ /* 0x000fe40007810000 */
[----:B------:R0:W-:Y:S02]  /*3a90*/  MUFU.EX2 R45, R36 ;  /* 0x00000024002d7308 */ /* 0x0001e40000000800 */
[----:B------:R-:W-:-:S04]  /*3aa0*/  FMNMX.FTZ R26, R6, R35, !PT ;  /* 0x00000023061a7209 */ /* 0x000fc80007810000 */
[----:B------:R-:W-:Y:S02]  /*3ab0*/  FMNMX.FTZ R35, R9, R26, !PT ;  /* 0x0000001a09237209 */ /* 0x000fe40007810000 */
[----:B------:R-:W-:Y:S01]  /*3ac0*/  FSEL R26, R13, -INF , !P3 ;  /* 0xff8000000d1a7808 */ /* 0x000fe20005800000 */
[----:B------:R-:W-:Y:S01]  /*3ad0*/  MUFU.EX2 R55, R48 ;  /* 0x0000003000377308 */ /* 0x000fe20000000800 */
[----:B------:R-:W-:-:S04]  /*3ae0*/  FMNMX.FTZ R35, R8, R35, !PT ;  /* 0x0000002308237209 */ /* 0x000fc80007810000 */
[----:B0-----:R-:W-:Y:S02]  /*3af0*/  FMNMX.FTZ R36, R26, R35, !PT ;  /* 0x000000231a247209 */ /* 0x001fe40007810000 */
[----:B------:R-:W-:Y:S01]  /*3b00*/  FSEL R35, R71, -INF , !P6 ;  /* 0xff80000047237808 */ /* 0x000fe20007000000 */
[----:B------:R-:W0:Y:S01]  /*3b10*/  MUFU.EX2 R41, R41 ;  /* 0x0000002900297308 */ /* 0x000e220000000800 */
[----:B------:R-:W-:-:S04]  /*3b20*/  FMNMX.FTZ R36, R19, R36, !PT ;  /* 0x0000002413247209 */ /* 0x000fc80007810000 */
[----:B------:R-:W-:-:S03]  /*3b30*/  FMNMX.FTZ R36, R25, R36, !PT ;  /* 0x0000002419247209 */ /* 0x000fc60007810000 */
[----:B------:R1:W-:Y:S01]  /*3b40*/  MUFU.EX2 R47, R46 ;  /* 0x0000002e002f7308 */ /* 0x0003e20000000800 */
[----:B------:R-:W-:-:S05]  /*3b50*/  FMNMX.FTZ R36, R35, R36, !PT ;  /* 0x0000002423247209 */ /* 0x000fca0007810000 */
[----:B------:R-:W2:Y:S02]  /*3b60*/  SHFL.BFLY PT, R13, R36, 0x2, 0x1f ;  /* 0x0c401f00240d7f89 */ /* 0x000ea400000e0000 */
[----:B------:R-:W3:Y:S01]  /*3b70*/  MUFU.EX2 R42, R42 ;  /* 0x0000002a002a7308 */ /* 0x000ee20000000800 */
[----:B-1----:R-:W-:Y:S01]  /*3b80*/  FFMA.FTZ R46, R89, UR14, -R38 ;  /* 0x0000000e592e7c23 */ /* 0x002fe20008010826 */
[----:B0-----:R-:W-:-:S06]  /*3b90*/  F2FP.BF16.F32.PACK_AB R174, R41, R40 ;  /* 0x0000002829ae723e */ /* 0x001fcc00000010ff */
[----:B------:R0:W-:Y:S08]  /*3ba0*/  MUFU.EX2 R51, R46 ;  /* 0x0000002e00337308 */ /* 0x0001f00000000800 */
[----:B------:R-:W1:Y:S01]  /*3bb0*/  MUFU.EX2 R44, R44 ;  /* 0x0000002c002c7308 */ /* 0x000e620000000800 */
[----:B0-----:R-:W-:Y:S01]  /*3bc0*/  FFMA.FTZ R46, R95, UR14, -R38 ;  /* 0x0000000e5f2e7c23 */ /* 0x001fe20008010826 */
[----:B---3--:R-:W-:-:S02]  /*3bd0*/  F2FP.BF16.F32.PACK_AB R168, R43, R42 ;  /* 0x0000002a2ba8723e */ /* 0x008fc400000010ff */
[----:B--2---:R-:W-:-:S04]  /*3be0*/  FMNMX.FTZ R37, R36, R13, !PT ;  /* 0x0000000d24257209 */ /* 0x004fc80007810000 */
[----:B------:R0:W-:Y:S01]  /*3bf0*/  MUFU.EX2 R57, R56 ;  /* 0x0000003800397308 */ /* 0x0001e20000000800 */
[----:B------:R-:W2:Y:S07]  /*3c00*/  SHFL.BFLY PT, R36, R37, 0x1, 0x1f ;  /* 0x0c201f0025247f89 */ /* 0x000eae00000e0000 */
[----:B------:R-:W3:Y:S01]  /*3c10*/  MUFU.EX2 R50, R50 ;  /* 0x0000003200327308 */ /* 0x000ee20000000800 */
[----:B0-----:R-:W-:Y:S01]  /*3c20*/  FADD.FTZ R56, R40, R61 ;  /* 0x0000003d28387221 */ /* 0x001fe20000010000 */
[----:B-1----:R-:W-:-:S06]  /*3c30*/  F2FP.BF16.F32.PACK_AB R170, R45, R44 ;  /* 0x0000002c2daa723e */ /* 0x002fcc00000010ff */
[----:B------:R-:W-:Y:S08]  /*3c40*/  MUFU.EX2 R52, R52 ;  /* 0x0000003400347308 */ /* 0x000ff00000000800 */
[----:B------:R-:W0:Y:S01]  /*3c50*/  MUFU.EX2 R53, R53 ;  /* 0x0000003500357308 */ /* 0x000e220000000800 */
[----:B---3--:R-:W-:Y:S02]  /*3c60*/  F2FP.BF16.F32.PACK_AB R160, R51, R50 ;  /* 0x0000003233a0723e */ /* 0x008fe400000010ff */
[----:B--2---:R-:W-:Y:S01]  /*3c70*/  FMNMX.FTZ R13, R37, R36, !PT ;  /* 0x00000024250d7209 */ /* 0x004fe20007810000 */
[--C-:B------:R-:W-:Y:S01]  /*3c80*/  FFMA.FTZ R36, R99, UR14, -R38.reuse ;  /* 0x0000000e63247c23 */ /* 0x100fe20008010826 */
[----:B------:R-:W-:-:S02]  /*3c90*/  FFMA.FTZ R38, R69, UR14, -R38 ;  /* 0x0000000e45267c23 */ /* 0x000fc40008010826 */
[C---:B------:R-:W-:Y:S01]  /*3ca0*/  FSETP.NEU.FTZ.AND P0, PT, R13.reuse, -INF , PT ;  /* 0xff8000000d00780b */ /* 0x040fe20003f1d000 */
[----:B------:R-:W-:Y:S01]  /*3cb0*/  FMUL.FTZ R37, R13, UR14 ;  /* 0x0000000e0d257c20 */ /* 0x000fe20008410000 */
[----:B------:R-:W1:Y:S04]  /*3cc0*/  MUFU.EX2 R54, R54 ;  /* 0x0000003600367308 */ /* 0x000e680000000800 */
[----:B------:R-:W-:Y:S02]  /*3cd0*/  FSEL R48, R37, RZ, P0 ;  /* 0x000000ff25307208 */ /* 0x000fe40000000000 */
[----:B------:R-:W-:Y:S02]  /*3ce0*/  PLOP3.LUT P0, PT, PT, PT, UP0, 0x40, 0x0 ;  /* 0x000000000000781c */ /* 0x000fe40003f0e808 */
        /* <DEDUP_REMOVED lines=27> */
[----:B------:R-:W-:Y:S01]  /*3ea0*/  FFMA.FTZ R35, R35, UR14, -R48 ;  /* 0x0000000e23237c23 */ /* 0x000fe20008010830 */
[----:B0-----:R-:W-:-:S02]  /*3eb0*/  F2FP.BF16.F32.PACK_AB R162, R53, R52 ;  /* 0x0000003435a2723e */ /* 0x001fc400000010ff */
[----:B-1----:R-:W-:Y:S02]  /*3ec0*/  F2FP.BF16.F32.PACK_AB R156, R55, R54 ;  /* 0x00000036379c723e */ /* 0x002fe400000010ff */
[----:B------:R0:W-:Y:S01]  /*3ed0*/  MUFU.EX2 R38, R23 ;  /* 0x0000001700267308 */ /* 0x0001e20000000800 */
[----:B--2---:R-:W-:-:S07]  /*3ee0*/  F2FP.BF16.F32.PACK_AB R173, R28, R5 ;  /* 0x000000051cad723e */ /* 0x004fce00000010ff */
[----:B------:R-:W1:Y:S01]  /*3ef0*/  MUFU.EX2 R12, R12 ;  /* 0x0000000c000c7308 */ /* 0x000e620000000800 */
[----:B0-----:R-:W-:-:S04]  /*3f00*/  FADD.FTZ R23, R41, R56 ;  /* 0x0000003829177221 */ /* 0x001fc80000010000 */
[----:B------:R-:W-:-:S03]  /*3f10*/  FADD.FTZ R56, R42, R23 ;  /* 0x000000172a387221 */ /* 0x000fc60000010000 */
[----:B------:R-:W0:Y:S01]  /*3f20*/  MUFU.EX2 R14, R14 ;  /* 0x0000000e000e7308 */ /* 0x000e220000000800 */
[----:B------:R-:W-:Y:S01]  /*3f30*/  FADD.FTZ R23, R43, R56 ;  /* 0x000000382b177221 */ /* 0x000fe20000010000 */
[----:B------:R-:W-:-:S03]  /*3f40*/  FADD.FTZ R56, R5, R28 ;  /* 0x0000001c05387221 */ /* 0x000fc60000010000 */
[----:B------:R-:W-:Y:S01]  /*3f50*/  FADD.FTZ R60, R44, R23 ;  /* 0x000000172c3c7221 */ /* 0x000fe20000010000 */
[----:B---3--:R-:W-:Y:S02]  /*3f60*/  FADD.FTZ R23, R11, R56 ;  /* 0x000000380b177221 */ /* 0x008fe40000010000 */
[----:B------:R-:W2:Y:S01]  /*3f70*/  MUFU.EX2 R15, R15 ;  /* 0x0000000f000f7308 */ /* 0x000ea20000000800 */
[----:B------:R-:W-:Y:S01]  /*3f80*/  FADD.FTZ R61, R45, R60 ;  /* 0x0000003c2d3d7221 */ /* 0x000fe20000010000 */
[C---:B-1----:R-:W-:Y:S01]  /*3f90*/  FADD.FTZ R23, R12.reuse, R23 ;  /* 0x000000170c177221 */ /* 0x042fe20000010000 */
[----:B------:R-:W-:Y:S02]  /*3fa0*/  F2FP.BF16.F32.PACK_AB R175, R12, R11 ;  /* 0x0000000b0caf723e */ /* 0x000fe400000010ff */
[----:B------:R-:W-:Y:S01]  /*3fb0*/  FADD.FTZ R60, R164, R61 ;  /* 0x0000003da43c7221 */ /* 0x000fe20000010000 */
[C---:B------:R-:W-:Y:S02]  /*3fc0*/  F2FP.BF16.F32.PACK_AB R164, R47.reuse, R164 ;  /* 0x000000a42fa4723e */ /* 0x040fe400000010ff */
[----:B------:R-:W1:Y:S01]  /*3fd0*/  MUFU.EX2 R21, R21 ;  /* 0x0000001500157308 */ /* 0x000e620000000800 */
[----:B0-----:R-:W-:Y:S01]  /*3fe0*/  FADD.FTZ R56, R14, R23 ;  /* 0x000000170e387221 */ /* 0x001fe20000010000 */
[----:B------:R-:W-:-:S04]  /*3ff0*/  FADD.FTZ R23, R47, R60 ;  /* 0x0000003c2f177221 */ /* 0x000fc80000010000 */
[----:B------:R-:W-:Y:S01]  /*4000*/  FADD.FTZ R60, R166, R23 ;  /* 0x00000017a63c7221 */ /* 0x000fe20000010000 */
[----:B------:R-:W-:Y:S01]  /*4010*/  F2FP.BF16.F32.PACK_AB R166, R49, R166 ;  /* 0x000000a631a6723e */ /* 0x000fe200000010ff */
[----:B------:R-:W0:Y:S01]  /*4020*/  MUFU.EX2 R24, R24 ;  /* 0x0000001800187308 */ /* 0x000e220000000800 */
[----:B--2---:R-:W-:Y:S01]  /*4030*/  FADD.FTZ R56, R15, R56 ;  /* 0x000000380f387221 */ /* 0x004fe20000010000 */
[----:B------:R-:W-:Y:S01]  /*4040*/  FADD.FTZ R61, R49, R60 ;  /* 0x0000003c313d7221 */ /* 0x000fe20000010000 */
[----:B------:R-:W-:-:S03]  /*4050*/  F2FP.BF16.F32.PACK_AB R169, R15, R14 ;  /* 0x0000000e0fa9723e */ /* 0x000fc600000010ff */
[----:B------:R-:W-:Y:S02]  /*4060*/  FADD.FTZ R60, R50, R61 ;  /* 0x0000003d323c7221 */ /* 0x000fe40000010000 */
[----:B------:R-:W2:Y:S01]  /*4070*/  MUFU.EX2 R27, R27 ;  /* 0x0000001b001b7308 */ /* 0x000ea20000000800 */
[----:B-1----:R-:W-:Y:S01]  /*4080*/  FADD.FTZ R23, R21, R56 ;  /* 0x0000003815177221 */ /* 0x002fe20000010000 */
[----:B------:R-:W-:-:S03]  /*4090*/  F2FP.BF16.F32.PACK_AB R171, R38, R21 ;  /* 0x0000001526ab723e */ /* 0x000fc600000010ff */
[----:B------:R-:W-:-:S03]  /*40a0*/  FADD.FTZ R23, R38, R23 ;  /* 0x0000001726177221 */ /* 0x000fc60000010000 */
[----:B------:R-:W1:Y:S01]  /*40b0*/  MUFU.EX2 R29, R29 ;  /* 0x0000001d001d7308 */ /* 0x000e620000000800 */
[----:B0-----:R-:W-:Y:S01]  /*40c0*/  FADD.FTZ R56, R24, R23 ;  /* 0x0000001718387221 */ /* 0x001fe20000010000 */
[----:B------:R-:W-:-:S04]  /*40d0*/  FADD.FTZ R23, R51, R60 ;  /* 0x0000003c33177221 */ /* 0x000fc80000010000 */
[----:B------:R-:W-:Y:S02]  /*40e0*/  FADD.FTZ R60, R52, R23 ;  /* 0x00000017343c7221 */ /* 0x000fe40000010000 */
[----:B------:R-:W0:Y:S01]  /*40f0*/  MUFU.EX2 R30, R30 ;  /* 0x0000001e001e7308 */ /* 0x000e220000000800 */
[----:B--2---:R-:W-:Y:S01]  /*4100*/  FADD.FTZ R56, R27, R56 ;  /* 0x000000381b387221 */ /* 0x004fe20000010000 */
[----:B------:R-:W-:Y:S01]  /*4110*/  FADD.FTZ R61, R53, R60 ;  /* 0x0000003c353d7221 */ /* 0x000fe20000010000 */
[----:B------:R-:W-:-:S03]  /*4120*/  F2FP.BF16.F32.PACK_AB R165, R27, R24 ;  /* 0x000000181ba5723e */ /* 0x000fc600000010ff */
[----:B------:R-:W-:Y:S02]  /*4130*/  FADD.FTZ R48, R54, R61 ;  /* 0x0000003d36307221 */ /* 0x000fe40000010000 */
[----:B------:R-:W-:Y:S01]  /*4140*/  MUFU.EX2 R31, R31 ;  /* 0x0000001f001f7308 */ /* 0x000fe20000000800 */
[----:B-1----:R-:W-:Y:S01]  /*4150*/  FADD.FTZ R23, R29, R56 ;  /* 0x000000381d177221 */ /* 0x002fe20000010000 */
[----:B------:R-:W-:-:S06]  /*4160*/  FADD.FTZ R39, R55, R48 ;  /* 0x0000003037277221 */ /* 0x000fcc0000010000 */
[----:B------:R-:W1:Y:S01]  /*4170*/  MUFU.EX2 R32, R32 ;  /* 0x0000002000207308 */ /* 0x000e620000000800 */
[----:B0-----:R-:W-:-:S07]  /*4180*/  F2FP.BF16.F32.PACK_AB R167, R30, R29 ;  /* 0x0000001d1ea7723e */ /* 0x001fce00000010ff */
[----:B------:R-:W0:Y:S08]  /*4190*/  MUFU.EX2 R46, R46 ;  /* 0x0000002e002e7308 */ /* 0x000e300000000800 */
[----:B------:R-:W-:Y:S01]  /*41a0*/  MUFU.EX2 R33, R33 ;  /* 0x0000002100217308 */ /* 0x000fe20000000800 */
[----:B-1----:R-:W-:-:S07]  /*41b0*/  F2FP.BF16.F32.PACK_AB R161, R32, R31 ;  /* 0x0000001f20a1723e */ /* 0x002fce00000010ff */
[----:B------:R-:W1:Y:S01]  /*41c0*/  MUFU.EX2 R34, R34 ;  /* 0x0000002200227308 */ /* 0x000e620000000800 */
[----:B0-----:R-:W-:Y:S01]  /*41d0*/  FADD.FTZ R40, R46, R39 ;  /* 0x000000272e287221 */ /* 0x001fe20000010000 */
[----:B------:R-:W-:-:S03]  /*41e0*/  F2FP.BF16.F32.PACK_AB R158, R57, R46 ;  /* 0x0000002e399e723e */ /* 0x000fc600000010ff */
[----:B------:R-:W-:-:S03]  /*41f0*/  FADD.FTZ R39, R57, R40 ;  /* 0x0000002839277221 */ /* 0x000fc60000010000 */
[----:B------:R0:W-:Y:S08]  /*4200*/  MUFU.EX2 R157, R6 ;  /* 0x00000006009d7308 */ /* 0x0001f00000000800 */
[----:B------:R-:W2:Y:S01]  /*4210*/  MUFU.EX2 R58, R58 ;  /* 0x0000003a003a7308 */ /* 0x000ea20000000800 */
[----:B0-----:R-:W-:Y:S01]  /*4220*/  FADD.FTZ R6, R30, R23 ;  /* 0x000000171e067221 */ /* 0x001fe20000010000 */
[----:B-1----:R-:W-:-:S03]  /*4230*/  F2FP.BF16.F32.PACK_AB R163, R34, R33 ;  /* 0x0000002122a3723e */ /* 0x002fc600000010ff */
[----:B------:R-:W-:-:S03]  /*4240*/  FADD.FTZ R23, R31, R6 ;  /* 0x000000061f177221 */ /* 0x000fc60000010000 */
[----:B------:R-:W0:Y:S01]  /*4250*/  MUFU.EX2 R20, R20 ;  /* 0x0000001400147308 */ /* 0x000e220000000800 */
[----:B------:R-:W-:-:S04]  /*4260*/  FADD.FTZ R6, R32, R23 ;  /* 0x0000001720067221 */ /* 0x000fc80000010000 */
[----:B------:R-:W-:-:S03]  /*4270*/  FADD.FTZ R23, R33, R6 ;  /* 0x0000000621177221 */ /* 0x000fc60000010000 */
[----:B------:R-:W1:Y:S01]  /*4280*/  MUFU.EX2 R59, R59 ;  /* 0x0000003b003b7308 */ /* 0x000e620000000800 */
[----:B------:R-:W-:Y:S01]  /*4290*/  FADD.FTZ R23, R34, R23 ;  /* 0x0000001722177221 */ /* 0x000fe20000010000 */
[----:B--2---:R-:W-:-:S06]  /*42a0*/  FADD.FTZ R40, R58, R39 ;  /* 0x000000273a287221 */ /* 0x004fcc0000010000 */
[----:B------:R-:W2:Y:S01]  /*42b0*/  MUFU.EX2 R36, R36 ;  /* 0x0000002400247308 */ /* 0x000ea20000000800 */
[----:B0-----:R-:W-:-:S04]  /*42c0*/  FADD.FTZ R6, R20, R23 ;  /* 0x0000001714067221 */ /* 0x001fc80000010000 */
[C---:B------:R-:W-:Y:S01]  /*42d0*/  FADD.FTZ R6, R157.reuse, R6 ;  /* 0x000000069d067221 */ /* 0x040fe20000010000 */
[----:B------:R-:W-:Y:S02]  /*42e0*/  F2FP.BF16.F32.PACK_AB R157, R157, R20 ;  /* 0x000000149d9d723e */ /* 0x000fe400000010ff */
[----:B------:R-:W0:Y:S01]  /*42f0*/  MUFU.EX2 R9, R9 ;  /* 0x0000000900097308 */ /* 0x000e220000000800 */
[C---:B-1----:R-:W-:Y:S01]  /*4300*/  FADD.FTZ R23, R59.reuse, R40 ;  /* 0x000000283b177221 */ /* 0x042fe20000010000 */
[----:B------:R-:W-:-:S06]  /*4310*/  F2FP.BF16.F32.PACK_AB R152, R59, R58 ;  /* 0x0000003a3b98723e */ /* 0x000fcc00000010ff */
[----:B------:R-:W1:Y:S01]  /*4320*/  MUFU.EX2 R8, R8 ;  /* 0x0000000800087308 */ /* 0x000e620000000800 */
[----:B--2---:R-:W-:Y:S01]  /*4330*/  FADD.FTZ R40, R36, R23 ;  /* 0x0000001724287221 */ /* 0x004fe20000010000 */
[----:B------:R-:W-:-:S06]  /*4340*/  F2FP.BF16.F32.PACK_AB R154, R37, R36 ;  /* 0x00000024259a723e */ /* 0x000fcc00000010ff */
[----:B------:R-:W2:Y:S01]  /*4350*/  MUFU.EX2 R26, R26 ;  /* 0x0000001a001a7308 */ /* 0x000ea20000000800 */
[----:B0-----:R-:W-:Y:S01]  /*4360*/  FADD.FTZ R23, R9, R6 ;  /* 0x0000000609177221 */ /* 0x001fe20000010000 */
[----:B------:R-:W-:-:S06]  /*4370*/  FADD.FTZ R6, R37, R40 ;  /* 0x0000002825067221 */ /* 0x000fcc0000010000 */
[----:B------:R-:W0:Y:S01]  /*4380*/  MUFU.EX2 R19, R19 ;  /* 0x0000001300137308 */ /* 0x000e220000000800 */
[C---:B-1----:R-:W-:Y:S01]  /*4390*/  FADD.FTZ R23, R8.reuse, R23 ;  /* 0x0000001708177221 */ /* 0x042fe20000010000 */
[----:B------:R-:W-:-:S06]  /*43a0*/  F2FP.BF16.F32.PACK_AB R159, R8, R9 ;  /* 0x00000009089f723e */ /* 0x000fcc00000010ff */
[----:B------:R-:W1:Y:S01]  /*43b0*/  MUFU.EX2 R25, R25 ;  /* 0x0000001900197308 */ /* 0x000e620000000800 */
[----:B--2---:R-:W-:-:S07]  /*43c0*/  FADD.FTZ R12, R26, R23 ;  /* 0x000000171a0c7221 */ /* 0x004fce0000010000 */
[----:B------:R-:W2:Y:S01]  /*43d0*/  MUFU.EX2 R36, R35 ;  /* 0x0000002300247308 */ /* 0x000ea20000000800 */
[C---:B0-----:R-:W-:Y:S01]  /*43e0*/  FADD.FTZ R12, R19.reuse, R12 ;  /* 0x0000000c130c7221 */ /* 0x041fe20000010000 */
[----:B------:R-:W-:-:S03]  /*43f0*/  F2FP.BF16.F32.PACK_AB R153, R19, R26 ;  /* 0x0000001a1399723e */ /* 0x000fc600000010ff */
[----:B-1----:R-:W-:-:S04]  /*4400*/  FADD.FTZ R5, R25, R12 ;  /* 0x0000000c19057221 */ /* 0x002fc80000010000 */
[C---:B--2---:R-:W-:Y:S01]  /*4410*/  FADD.FTZ R5, R36.reuse, R5 ;  /* 0x0000000524057221 */ /* 0x044fe20000010000 */
[----:B------:R-:W-:Y:S01]  /*4420*/  F2FP.BF16.F32.PACK_AB R155, R36, R25 ;  /* 0x00000019249b723e */ /* 0x000fe200000010ff */
[----:B------:R-:W-:Y:S06]  /*4430*/  @P0 BRA `(.L_x_1965) ;  /* 0x0000000000040947 */ /* 0x000fec0003800000 */
[----:B------:R-:W-:Y:S01]  /*4440*/  BPT.TRAP 0x1 ;  /* 0x000000040000795c */ /* 0x000fe20000300000 */
.L_x_1965:
[----:B------:R-:W-:Y:S01]  /*4450*/  PLOP3.LUT P1, PT, PT, PT, UP0, 0x40, 0x0 ;  /* 0x000000000000781c */ /* 0x000fe20003f2e808 */
[----:B------:R0:W1:-:S12]  /*4460*/  SYNCS.PHASECHK.TRANS64.TRYWAIT P0, [UR38+0x22850], R2 ;  /* 0x02285002ff0075a7 */ /* 0x0000580008000166 */
[----:B0-----:R-:W-:Y:S05]  /*4470*/  @P1 BRA `(.L_x_1966) ;  /* 0x0000000000041947 */ /* 0x001fea0003800000 */
[----:B------:R-:W-:Y:S01]  /*4480*/  BPT.TRAP 0x1 ;  /* 0x000000040000795c */ /* 0x000fe20000300000 */
.L_x_1966:
[----:B-1----:R-:W-:Y:S05]  /*4490*/  @P0 BRA `(.L_x_1967) ;  /* 0x0000000000080947 */ /* 0x002fea0003800000 */
[----:B------:R-:W0:Y:S02]  /*44a0*/  SYNCS.PHASECHK.TRANS64.TRYWAIT P0, [UR38+0x22850], R2 ;  /* 0x02285002ff0075a7 */ /* 0x000e240008000166 */
[----:B0-----:R-:W-:Y:S05]  /*44b0*/  @!P0 BRA `(.L_x_1968) ;  /* 0x0000010000f88947 */ /* 0x001fea0003800000 */
.L_x_1967:
[----:B------:R1:W-:Y:S01]  /*44c0*/  BAR.SYNC.DEFER_BLOCKING R3, 0x100 ;  /* 0x000400030000751d */ /* 0x0003e20000010000 */
[----:B------:R-:W-:Y:S01]  /*44d0*/  UIADD3 UR6, UR38, 0x400, URZ ;  /* 0x0000040026067890 */ /* 0x000fe2000fffe03f */
[----:B------:R-:W-:-:S03]  /*44e0*/  PLOP3.LUT P0, PT, PT, PT, UP0, 0x40, 0x0 ;  /* 0x000000000000781c */ /* 0x000fc60003f0e808 */
[----:B------:R-:W-:Y:S01]  /*44f0*/  USHF.R.U32.HI UR6, URZ, 0x4, UR6 ;  /* 0x000000043f067899 */ /* 0x000fe20008011606 */
[----:B------:R-:W-:Y:S01]  /*4500*/  UMOV UR7, 0x40000040 ;  /* 0x4000004000077882 */ /* 0x000fe20000000000 */
[----:B------:R-:W-:Y:S02]  /*4510*/  UMOV UR11, 0x40000040 ;  /* 0x40000040000b7882 */ /* 0x000fe40000000000 */
[----:B------:R-:W-:-:S04]  /*4520*/  ULOP3.LUT UR6, UR6, 0x3fff, URZ, 0xc0, !UPT ;  /* 0x00003fff06067892 */ /* 0x000fc8000f8ec03f */
[----:B------:R-:W-:-:S04]  /*4530*/  ULOP3.LUT UR6, UR6, 0x3000000, URZ, 0xfc, !UPT ;  /* 0x0300000006067892 */ /* 0x000fc8000f8efc3f */
[----:B------:R-:W-:Y:S01]  /*4540*/  UIADD3 UR10, UR6, 0x80, URZ ;  /* 0x00000080060a7890 */ /* 0x000fe2000fffe03f */
[----:B------:R-:W-:-:S06]  /*4550*/  WARPGROUP.ARRIVE ;  /* 0x00000000000079c5 */ /* 0x000fcc0000000000 */
[----:B------:R-:W-:Y:S03]  /*4560*/  HGMMA.64x256x16.F32.BF16 R24, R172, gdesc[UR4].tnspB, RZ, !UPT, gsb0 ;  /* 0x43e00004ac187df0 */ /* 0x000fe6000c0018ff */
        /* <DEDUP_REMOVED lines=29> */
[----:B-1----:R-:W-:Y:S05]  /*4740*/  @P0 BRA `(.L_x_1969) ;  /* 0x0000000000040947 */ /* 0x002fea0003800000 */
[----:B------:R-:W-:Y:S01]  /*4750*/  BPT.TRAP 0x1 ;  /* 0x000000040000795c */ /* 0x000fe20000300000 */
.L_x_1969:
[----:B------:R-:W1:Y:S01]  /*4760*/  S2UR UR26, SR_CTAID.X ;  /* 0x00000000001a79c3 */ /* 0x000e620000002500 */
[----:B------:R-:W-:Y:S01]  /*4770*/  UISETP.NE.AND UP2, UPT, UR40, URZ, UPT ;  /* 0x0000003f2800728c */ /* 0x000fe2000bf45270 */
[----:B0-----:R-:W-:Y:S01]  /*4780*/  VIADD R9, R22, 0xfffffffe ;  /* 0xfffffffe16097836 */ /* 0x001fe20000000000 */
[----:B------:R-:W-:-:S06]  /*4790*/  UISETP.NE.AND UP1, UPT, UR43, URZ, UPT ;  /* 0x0000003f2b00728c */ /* 0x000fcc000bf25270 */
[----:B------:R-:W-:-:S03]  /*47a0*/  PLOP3.LUT P0, PT, PT, PT, UP1, 0x40, 0x0 ;  /* 0x000000000000781c */ /* 0x000fc60003f0e818 */
[----:B------:R-:W-:Y:S01]  /*47b0*/  @UP2 ULDC UR10, c[0x0][0x44c] ;  /* 0x00011300000a2ab9 */ /* 0x000fe20000000800 */
[----:B------:R-:W-:Y:S01]  /*47c0*/  @UP2 ULDC UR7, c[0x0][0x450] ;  /* 0x0001140000072ab9 */ /* 0x000fe20000000800 */
[----:B-1----:R-:W-:-:S04]  /*47d0*/  USHF.L.U32 UR26, UR26, 0x7, URZ ;  /* 0x000000071a1a7899 */ /* 0x002fc8000800063f */
[----:B------:R-:W-:-:S03]  /*47e0*/  UIMAD.WIDE.U32 UR10, UR26, UR10, URZ ;  /* 0x0000000a1a0a72a5 */ /* 0x000fc6000f8e003f */
[----:B------:R-:W-:Y:S01]  /*47f0*/  UMOV UR19, UR26 ;  /* 0x0000001a00137c82 */ /* 0x000fe20008000000 */
[----:B------:R-:W-:Y:S02]  /*4800*/  @UP2 USHF.R.U32.HI UR19, URZ, UR7, UR11 ;  /* 0x000000073f132299 */ /* 0x000fe4000801160b */
[----:B------:R-:W-:-:S04]  /*4810*/  UIADD3 UR7, UR38, 0x22860, URZ ;  /* 0x0002286026077890 */ /* 0x000fc8000fffe03f */
[----:B------:R-:W-:Y:S01]  /*4820*/  IMAD.U32 R2, RZ, RZ, UR19 ;  /* 0x00000013ff027e24 */ /* 0x000fe2000f8e00ff */
[----:B------:R-:W-:-:S04]  /*4830*/  UPRMT UR7, UR5, 0x654, UR7 ;  /* 0x0000065405077896 */ /* 0x000fc80008000007 */
[----:B------:R-:W-:-:S04]  /*4840*/  IADD3 R2, R2, -UR15, R17 ;  /* 0x8000000f02027c10 */ /* 0x000fc8000fffe011 */
[----:B------:R-:W-:Y:S01]  /*4850*/  R2UR UR10, R2 ;  /* 0x00000000020a72ca */ /* 0x000fe200000e0000 */
[----:B------:R-:W-:-:S12]  /*4860*/  SYNCS.ARRIVE.TRANS64.RED.A1T0 RZ, [UR7], RZ ;  /* 0x000000ffffff79a7 */ /* 0x000fd80008100407 */
[----:B------:R-:W-:Y:S01]  /*4870*/  UIADD3 UR18, UR10, UR18, URZ ;  /* 0x000000120a127290 */ /* 0x000fe2000fffe03f */
[----:B------:R-:W-:Y:S11]  /*4880*/  @P0 BRA `(.L_x_1970) ;  /* 0x00000000004c0947 */ /* 0x000ff60003800000 */
[----:B------:R-:W-:Y:S01]  /*4890*/  ISETP.GT.AND P0, PT, R2, RZ, PT ;  /* 0x000000ff0200720c */ /* 0x000fe20003f04270 */
[----:B------:R-:W-:-:S12]  /*48a0*/  UIADD3 UR7, UR10, -0x1, URZ ;  /* 0xffffffff0a077890 */ /* 0x000fd8000fffe03f */
[----:B------:R-:W-:Y:S05]  /*48b0*/  @P0 BRA `(.L_x_1971) ;  /* 0x0000000000200947 */ /* 0x000fea0003800000 */
[----:B------:R-:W-:Y:S01]  /*48c0*/  ULDC UR19, c[0x0][0x9e4] ;  /* 0x0002790000137ab9 */ /* 0x000fe20000000800 */
[----:B------:R-:W-:Y:S02]  /*48d0*/  UIADD3 UR7, -UR10, URZ, URZ ;  /* 0x0000003f0a077290 */ /* 0x000fe4000fffe13f */
[----:B------:R-:W-:-:S11]  /*48e0*/  UISETP.NE.AND UP1, UPT, UR19, 0x1, UPT ;  /* 0x000000011300788c */ /* 0x000fd6000bf25270 */
[----:B------:R-:W-:Y:S02]  /*48f0*/  @UP1 ULDC.64 UR22, c[0x0][0x9e8] ;  /* 0x00027a0000161ab9 */ /* 0x000fe40000000a00 */
[----:B------:R-:W-:-:S04]  /*4900*/  UIMAD.WIDE.U32 UR10, UR7, UR22, URZ ;  /* 0x00000016070a72a5 */ /* 0x000fc8000f8e003f */
[----:B------:R-:W-:-:S04]  /*4910*/  @UP1 USHF.R.U32.HI UR7, URZ, UR23, UR11 ;  /* 0x000000173f071299 */ /* 0x000fc8000801160b */
[----:B------:R-:W-:Y:S01]  /*4920*/  ULOP3.LUT UR7, URZ, UR7, URZ, 0x33, !UPT ;  /* 0x000000073f077292 */ /* 0x000fe2000f8e333f */
[----:B------:R-:W-:Y:S11]  /*4930*/  BRA `(.L_x_1972) ;  /* 0x0000000000147947 */ /* 0x000ff60003800000 */
.L_x_1971:
[----:B------:R-:W-:Y:S02]  /*4940*/  ULDC UR19, c[0x0][0x9e4] ;  /* 0x0002790000137ab9 */ /* 0x000fe40000000800 */
[----:B------:R-:W-:-:S11]  /*4950*/  UISETP.NE.AND UP1, UPT, UR19, 0x1, UPT ;  /* 0x000000011300788c */ /* 0x000fd6000bf25270 */
[----:B------:R-:W-:Y:S02]  /*4960*/  @UP1 ULDC.64 UR22, c[0x0][0x9e8] ;  /* 0x00027a0000161ab9 */ /* 0x000fe40000000a00 */
[----:B------:R-:W-:-:S04]  /*4970*/  UIMAD.WIDE.U32 UR10, UR7, UR22, URZ ;  /* 0x00000016070a72a5 */ /* 0x000fc8000f8e003f */
[----:B------:R-:W-:-:S12]  /*4980*/  @UP1 USHF.R.U32.HI UR7, URZ, UR23, UR11 ;  /* 0x000000173f071299 */ /* 0x000fd8000801160b */
.L_x_1972:
[----:B------:R-:W-:-:S04]  /*4990*/  UIMAD UR7, UR7, UR19, UR19 ;  /* 0x00000013070772a4 */ /* 0x000fc8000f8e0213 */
[----:B------:R-:W-:-:S04]  /*49a0*/  UISETP.LT.AND UP1, UPT, UR18, UR7, UPT ;  /* 0x000000071200728c */ /* 0x000fc8000bf21270 */
[----:B------:R-:W-:-:S12]  /*49b0*/  USEL UR18, UR18, UR7, UP1 ;  /* 0x0000000712127287 */ /* 0x000fd80008800000 */
.L_x_1970:
[----:B------:R-:W-:Y:S01]  /*49c0*/  UIMAD.WIDE UR10, UR18, 0x2aaaaaab, URZ ;  /* 0x2aaaaaab120a78a5 */ /* 0x000fe2000f8e023f */
[----:B------:R-:W-:-:S03]  /*49d0*/  UMOV UR24, URZ ;  /* 0x0000003f00187c82 */ /* 0x000fc60008000000 */
[----:B------:R-:W-:-:S04]  /*49e0*/  USHF.R.U32.HI UR7, URZ, 0x1f, UR11 ;  /* 0x0000001f3f077899 */ /* 0x000fc8000801160b */
[----:B------:R-:W-:-:S04]  /*49f0*/  ULEA.HI.SX32 UR7, UR11, UR7, 0x1c ;  /* 0x000000070b077291 */ /* 0x000fc8000f8fe23f */
[----:B------:R-:W-:-:S04]  /*4a00*/  UISETP.LT.AND UP1, UPT, UR39, UR7, UPT ;  /* 0x000000072700728c */ /* 0x000fc8000bf21270 */
[----:B------:R-:W-:-:S03]  /*4a10*/  USEL UR27, UR39, UR7, !UP1 ;  /* 0x00000007271b7287 */ /* 0x000fc6000c800000 */
[----:B------:R-:W-:-:S03]  /*4a20*/  UMOV UR7, URZ ;  /* 0x0000003f00077c82 */ /* 0x000fc60008000000 */
[----:B------:R-:W-:-:S13]  /*4a30*/  ISETP.GE.AND P0, PT, R9, UR27, PT ;  /* 0x0000001b09007c0c */ /* 0x000fda000bf06270 */
[----:B------:R-:W-:Y:S05]  /*4a40*/  @!P0 BRA `(.L_x_1973) ;  /* 0x0000003400a48947 */ /* 0x000fea0003800000 */
[----:B------:R-:W-:Y:S01]  /*4a50*/  IMAD.MOV.U32 R12, RZ, RZ, R13 ;  /* 0x000000ffff0c7224 */ /* 0x000fe200078e000d */
[----:B------:R-:W-:Y:S01]  /*4a60*/  UMOV UR7, URZ ;  /* 0x0000003f00077c82 */ /* 0x000fe20008000000 */
[----:B------:R-:W-:Y:S01]  /*4a70*/  IMAD.MOV.U32 R11, RZ, RZ, R10 ;  /* 0x000000ffff0b7224 */ /* 0x000fe200078e000a */
[----:B------:R-:W-:Y:S01]  /*4a80*/  UMOV UR24, URZ ;  /* 0x0000003f00187c82 */ /* 0x000fe20008000000 */
[----:B------:R-:W-:Y:S01]  /*4a90*/  ULDC UR31, c[0x0][0x9e4] ;  /* 0x00027900001f7ab9 */ /* 0x000fe20000000800 */
[----:B------:R-:W-:Y:S01]  /*4aa0*/  ULDC UR29, c[0x0][0x288] ;  /* 0x0000a200001d7ab9 */ /* 0x000fe20000000800 */
[----:B------:R-:W-:Y:S01]  /*4ab0*/  ULDC UR32, c[0x0][0x2f0] ;  /* 0x0000bc0000207ab9 */ /* 0x000fe20000000800 */
[----:B------:R-:W-:Y:S01]  /*4ac0*/  ULDC UR33, c[0x0][0x9d8] ;  /* 0x0002760000217ab9 */ /* 0x000fe20000000800 */
[----:B------:R-:W-:Y:S01]  /*4ad0*/  ULDC UR30, c[0x0][0x988] ;  /* 0x00026200001e7ab9 */ /* 0x000fe20000000800 */
[----:B------:R-:W-:-:S05]  /*4ae0*/  ULDC UR34, c[0x0][0x9e0] ;  /* 0x0002780000227ab9 */ /* 0x000fca0000000800 */
.L_x_1992:
[----:B------:R-:W-:Y:S01]  /*4af0*/  UIADD3 UR24, UR24, 0x1, URZ ;  /* 0x0000000118187890 */ /* 0x000fe2000fffe03f */
[----:B------:R-:W-:-:S03]  /*4b00*/  PLOP3.LUT P0, PT, PT, PT, UP0, 0x40, 0x0 ;  /* 0x000000000000781c */ /* 0x000fc60003f0e808 */
[----:B------:R-:W-:-:S04]  /*4b10*/  UISETP.NE.AND UP1, UPT, UR24, 0x2, UPT ;  /* 0x000000021800788c */ /* 0x000fc8000bf25270 */
[----:B------:R-:W-:Y:S02]  /*4b20*/  USEL UR10, URZ, 0x1, UP1 ;  /* 0x000000013f0a7887 */ /* 0x000fe40008800000 */
[----:B------:R-:W-:Y:S02]  /*4b30*/  USEL UR24, UR24, URZ, UP1 ;  /* 0x0000003f18187287 */ /* 0x000fe40008800000 */
[----:B------:R-:W-:Y:S02]  /*4b40*/  ULOP3.LUT UR7, UR7, UR10, URZ, 0x3c, !UPT ;  /* 0x0000000a07077292 */ /* 0x000fe4000f8e3c3f */
[----:B------:R-:W-:Y:S10]  /*4b50*/  @P0 BRA `(.L_x_1974) ;  /* 0x0000000000040947 */ /* 0x000ff40003800000 */
[----:B------:R-:W-:Y:S01]  /*4b60*/  BPT.TRAP 0x1 ;  /* 0x000000040000795c */ /* 0x000fe20000300000 */
.L_x_1974:
[----:B------:R-:W-:Y:S01]  /*4b70*/  PLOP3.LUT P1, PT, PT, PT, UP0, 0x40, 0x0 ;  /* 0x000000000000781c */ /* 0x000fe20003f2e808 */
[----:B------:R-:W-:Y:S01]  /*4b80*/  ULEA UR28, UR24, UR38, 0x3 ;  /* 0x00000026181c7291 */ /* 0x000fe2000f8e183f */
[----:B------:R-:W-:-:S05]  /*4b90*/  IMAD.U32 R8, RZ, RZ, UR7 ;  /* 0x00000007ff087e24 */ /* 0x000fca000f8e00ff */
[----:B------:R-:W-:-:S04]  /*4ba0*/  SHF.L.U32 R8, R8, 0x1f, RZ ;  /* 0x0000001f08087819 */ /* 0x000fc800000006ff */
[----:B------:R0:W1:Y:S02]  /*4bb0*/  SYNCS.PHASECHK.TRANS64.TRYWAIT P0, [UR28+0x22830], R8 ;  /* 0x02283008ff0075a7 */ /* 0x000064000800015c */
[----:B------:R-:W-:Y:S05]  /*4bc0*/  @P1 BRA `(.L_x_1975) ;  /* 0x0000000000041947 */ /* 0x000fea0003800000 */
[----:B------:R-:W-:Y:S01]  /*4bd0*/  BPT.TRAP 0x1 ;  /* 0x000000040000795c */ /* 0x000fe20000300000 */
.L_x_1975:
[----:B-1----:R-:W-:Y:S05]  /*4be0*/  @P0 BRA `(.L_x_1976) ;  /* 0x0000000000080947 */ /* 0x002fea0003800000 */
[----:B------:R-:W1:Y:S02]  /*4bf0*/  SYNCS.PHASECHK.TRANS64.TRYWAIT P0, [UR28+0x22830], R8 ;  /* 0x02283008ff0075a7 */ /* 0x000e64000800015c */
[----:B-1----:R-:W-:Y:S05]  /*4c00*/  @!P0 BRA `(.L_x_1977) ;  /* 0x000000fc003c8947 */ /* 0x002fea0003800000 */
.L_x_1976:
[----:B------:R-:W-:Y:S01]  /*4c10*/  UIMAD UR22, UR24, 0x300, UR4 ;  /* 0x00000300181678a4 */ /* 0x000fe2000f8e0204 */
[----:B------:R-:W-:Y:S01]  /*4c20*/  WARPGROUP.ARRIVE ;  /* 0x00000000000079c5 */ /* 0x000fe20000000000 */
[----:B------:R-:W-:Y:S01]  /*4c30*/  UMOV UR23, 0x40000040 ;  /* 0x4000004000177882 */ /* 0x000fe20000000000 */
[----:B------:R-:W-:Y:S01]  /*4c40*/  UMOV UR11, 0x40000040 ;  /* 0x40000040000b7882 */ /* 0x000fe20000000000 */
[----:B------:R-:W-:Y:S01]  /*4c50*/  UIADD3 UR10, UR22, 0x2, URZ ;  /* 0x00000002160a7890 */ /* 0x000fe2000fffe03f */
[----:B------:R-:W-:Y:S01]  /*4c60*/  PLOP3.LUT P0, PT, PT, PT, UP0, 0x40, 0x0 ;  /* 0x000000000000781c */ /* 0x000fe20003f0e808 */
[----:B------:R-:W-:Y:S01]  /*4c70*/  UIADD3 UR14, UR22, 0x4, URZ ;  /* 0x00000004160e7890 */ /* 0x000fe2000fffe03f */
[----:B------:R-:W-:Y:S01]  /*4c80*/  IADD3 R0, -R16, 0xb, RZ ;  /* 0x0000000b10007810 */ /* 0x000fe20007ffe1ff */
[----:B------:R-:W-:Y:S01]  /*4c90*/  UMOV UR15, 0x40000040 ;  /* 0x40000040000f7882 */ /* 0x000fe20000000000 */
        /* <DEDUP_REMOVED lines=14> */
[----:B------:R-:W-:Y:S05]  /*4d80*/  @P0 BRA `(.L_x_1978) ;  /* 0x0000000000040947 */ /* 0x000fea0003800000 */
[----:B------:R-:W-:Y:S01]  /*4d90*/  BPT.TRAP 0x1 ;  /* 0x000000040000795c */ /* 0x000fe20000300000 */
.L_x_1978:
[----:B------:R-:W-:Y:S01]  /*4da0*/  UISETP.NE.AND UP2, UPT, UR40, URZ, UPT ;  /* 0x0000003f2800728c */ /* 0x000fe2000bf45270 */
[----:B------:R-:W-:Y:S01]  /*4db0*/  FMUL.FTZ R19, R162, UR33 ;  /* 0x00000021a2137c20 */ /* 0x000fe20008410000 */
[----:B------:R-:W-:Y:S01]  /*4dc0*/  FMUL.FTZ R162, R187, UR33 ;  /* 0x00000021bba27c20 */ /* 0x000fe20008410000 */
[----:B------:R-:W-:Y:S01]  /*4dd0*/  FMUL.FTZ R202, R157, UR33 ;  /* 0x000000219dca7c20 */ /* 0x000fe20008410000 */
[----:B------:R-:W-:Y:S02]  /*4de0*/  IMAD.MOV.U32 R187, RZ, RZ, R4 ;  /* 0x000000ffffbb7224 */ /* 0x000fe400078e0004 */
[----:B------:R-:W-:Y:S01]  /*4df0*/  FMUL.FTZ R157, R178, UR33 ;  /* 0x00000021b29d7c20 */ /* 0x000fe20008410000 */
[----:B------:R-:W-:Y:S01]  /*4e00*/  PLOP3.LUT P0, PT, PT, PT, UP2, 0x80, 0x0 ;  /* 0x000000000000781c */ /* 0x000fe20003f0f028 */
[----:B------:R-:W-:Y:S01]  /*4e10*/  FMUL.FTZ R178, R184, UR33 ;  /* 0x00000021b8b27c20 */ /* 0x000fe20008410000 */
[----:B------:R-:W-:Y:S01]  /*4e20*/  PLOP3.LUT P1, PT, PT, PT, UP2, 0x80, 0x0 ;  /* 0x000000000000781c */ /* 0x000fe20003f2f028 */
[----:B------:R-:W-:Y:S01]  /*4e30*/  FMUL.FTZ R184, R188, UR33 ;  /* 0x00000021bcb87c20 */ /* 0x000fe20008410000 */
[----:B------:R-:W-:Y:S01]  /*4e40*/  IMAD R188, R9, -0x60, RZ ;  /* 0xffffffa009bc7824 */ /* 0x000fe200078e02ff */
[----:B------:R-:W-:Y:S01]  /*4e50*/  @UP2 ULDC UR10, c[0x0][0x44c] ;  /* 0x00011300000a2ab9 */ /* 0x000fe20000000800 */
[----:B------:R-:W-:Y:S01]  /*4e60*/  FMUL.FTZ R208, R169, UR33 ;  /* 0x00000021a9d07c20 */ /* 0x000fe20008410000 */
[----:B------:R-:W-:Y:S01]  /*4e70*/  FMUL.FTZ R10, R155, UR33 ;  /* 0x000000219b0a7c20 */ /* 0x000fe20008410000 */
[----:B------:R-:W-:Y:S01]  /*4e80*/  FMUL.FTZ R203, R156, UR33 ;  /* 0x000000219ccb7c20 */ /* 0x000fe20008410000 */
[----:B------:R-:W-:Y:S01]  /*4e90*/  UISETP.NE.AND UP1, UPT, UR43, URZ, UPT ;  /* 0x0000003f2b00728c */ /* 0x000fe2000bf25270 */
[----:B------:R-:W-:Y:S01]  /*4ea0*/  FMUL.FTZ R155, R174, UR33 ;  /* 0x00000021ae9b7c20 */ /* 0x000fe20008410000 */
[----:B------:R-:W-:Y:S01]  /*4eb0*/  FMUL.FTZ R156, R175, UR33 ;  /* 0x00000021af9c7c20 */ /* 0x000fe20008410000 */
[----:B------:R-:W-:Y:S01]  /*4ec0*/  FMUL.FTZ R201, R152, UR33 ;  /* 0x0000002198c97c20 */ /* 0x000fe20008410000 */
[----:B------:R-:W-:Y:S01]  /*4ed0*/  @P0 IMAD.HI.U32 R22, R4, UR10, RZ ;  /* 0x0000000a04160c27 */ /* 0x000fe2000f8e00ff */
[----:B------:R-:W-:-:S03]  /*4ee0*/  @UP2 ULDC UR10, c[0x0][0x450] ;  /* 0x00011400000a2ab9 */ /* 0x000fc60000000800 */
[----:B------:R-:W-:Y:S01]  /*4ef0*/  FMUL.FTZ R14, R158, UR33 ;  /* 0x000000219e0e7c20 */ /* 0x000fe20008410000 */
[----:B------:R-:W-:Y:S01]  /*4f00*/  FMUL.FTZ R15, R159, UR33 ;  /* 0x000000219f0f7c20 */ /* 0x000fe20008410000 */
[----:B------:R-:W-:Y:S01]  /*4f10*/  FMUL.FTZ R205, R160, UR33 ;  /* 0x00000021a0cd7c20 */ /* 0x000fe20008410000 */
[----:B------:R-:W-:Y:S01]  /*4f20*/  @P1 SHF.R.U32.HI R187, RZ, UR10, R22 ;  /* 0x0000000affbb1c19 */ /* 0x000fe20008011616 */
[----:B------:R-:W-:Y:S02]  /*4f30*/  VIADD R22, R188, 0x1 ;  /* 0x00000001bc167836 */ /* 0x000fe40000000000 */
[----:B------:R-:W-:Y:S01]  /*4f40*/  FMUL.FTZ R174, R176, UR33 ;  /* 0x00000021b0ae7c20 */ /* 0x000fe20008410000 */
[----:B------:R-:W-:Y:S01]  /*4f50*/  FMUL.FTZ R175, R177, UR33 ;  /* 0x00000021b1af7c20 */ /* 0x000fe20008410000 */
[----:B------:R-:W-:Y:S01]  /*4f60*/  FMUL.FTZ R200, R153, UR33 ;  /* 0x0000002199c87c20 */ /* 0x000fe20008410000 */
[----:B------:R-:W3:Y:S01]  /*4f70*/  SHFL.IDX PT, R169, R187, RZ, 0x1c1f ;  /* 0x001c1fffbba97589 */ /* 0x000ee200000e0000 */
[----:B-1----:R-:W-:Y:S01]  /*4f80*/  FMUL.FTZ R13, R154, UR33 ;  /* 0x000000219a0d7c20 */ /* 0x002fe20008410000 */
        /* <DEDUP_REMOVED lines=28> */
[----:B------:R-:W-:-:S02]  /*5150*/  IMAD R23, R7, -0x2, R22 ;  /* 0xfffffffe07177824 */ /* 0x000fc400078e0216 */
[----:B------:R-:W-:Y:S01]  /*5160*/  FMUL.FTZ R168, R199, UR33 ;  /* 0x00000021c7a87c20 */ /* 0x000fe20008410000 */
[----:B------:R-:W-:Y:S01]  /*5170*/  UIADD3 UR10, UR28, 0x22840, URZ ;  /* 0x000228401c0a7890 */ /* 0x000fe2000fffe03f */
[----:B------:R-:W-:Y:S01]  /*5180*/  PLOP3.LUT P0, PT, PT, PT, UP1, 0x40, 0x0 ;  /* 0x000000000000781c */ /* 0x000fe20003f0e818 */
[----:B------:R-:W-:Y:S01]  /*5190*/  IMAD R23, R18, UR32, R23 ;  /* 0x0000002012177c24 */ /* 0x000fe2000f8e0217 */
[----:B------:R-:W1:Y:S01]  /*51a0*/  MUFU.TANH R201, R201 ;  /* 0x000000c900c97308 */ /* 0x000e620000002400 */
[----:B------:R-:W-:Y:S01]  /*51b0*/  UPRMT UR10, UR5, 0x654, UR10 ;  /* 0x00000654050a7896 */ /* 0x000fe2000800000a */
[----:B------:R-:W-:Y:S02]  /*51c0*/  UMOV UR15, UR29 ;  /* 0x0000001d000f7c82 */ /* 0x000fe40008000000 */
[----:B------:R-:W-:-:S04]  /*51d0*/  VIADD R23, R23, -UR15 ;  /* 0x8000000f17177c36 */ /* 0x000fc80008000000 */
[----:B------:R-:W4:Y:S01]  /*51e0*/  MUFU.TANH R200, R200 ;  /* 0x000000c800c87308 */ /* 0x000f220000002400 */
[C---:B------:R-:W-:Y:S01]  /*51f0*/  VIADD R189, R23.reuse, UR25 ;  /* 0x0000001917bd7c36 */ /* 0x040fe20008000000 */
[----:B------:R-:W-:Y:S01]  /*5200*/  IADD3 R186, R23, UR34, RZ ;  /* 0x0000002217ba7c10 */ /* 0x000fe2000fffe0ff */
[----:B------:R-:W-:Y:S02]  /*5210*/  SYNCS.ARRIVE.TRANS64.RED.A1T0 RZ, [UR10], RZ ;  /* 0x000000ffffff79a7 */ /* 0x000fe4000810040a */
[----:B---3--:R-:W-:Y:S02]  /*5220*/  IMAD.IADD R191, R169, 0x1, R189 ;  /* 0x00000001a9bf7824 */ /* 0x008fe400078e02bd */
[----:B------:R-:W-:Y:S01]  /*5230*/  IMAD.IADD R190, R186, 0x1, R169 ;  /* 0x00000001babe7824 */ /* 0x000fe200078e02a9 */
[----:B------:R-:W3:Y:S08]  /*5240*/  MUFU.TANH R13, R13 ;  /* 0x0000000d000d7308 */ /* 0x000ef00000002400 */
        /* <DEDUP_REMOVED lines=45> */
[----:B-1-34-:R-:W-:Y:S05]  /*5520*/  @P0 BRA `(.L_x_1979) ;  /* 0x00000000005c0947 */ /* 0x01afea0003800000 */
[----:B------:R-:W-:Y:S01]  /*5530*/  IMAD R22, R18, UR32, R169 ;  /* 0x0000002012167c24 */ /* 0x000fe2000f8e02a9 */
[----:B------:R-:W-:Y:S03]  /*5540*/  BSSY B0, `(.L_x_1980) ;  /* 0x0000011000007945 */ /* 0x000fe60003800000 */
[----:B------:R-:W-:-:S05]  /*5550*/  VIADD R169, R22, -UR15 ;  /* 0x8000000f16a97c36 */ /* 0x000fca0008000000 */
[----:B------:R-:W-:-:S13]  /*5560*/  ISETP.GT.AND P0, PT, R169, -0x1, PT ;  /* 0xffffffffa900780c */ /* 0x000fda0003f04270 */
[----:B------:R-:W-:Y:S05]  /*5570*/  @P0 BRA `(.L_x_1981) ;  /* 0x0000000000200947 */ /* 0x000fea0003800000 */
[----:B------:R-:W-:Y:S01]  /*5580*/  IMAD.U32 R171, RZ, RZ, UR31 ;  /* 0x0000001fffab7e24 */ /* 0x000fe2000f8e00ff */
[----:B------:R-:W-:-:S04]  /*5590*/  LOP3.LUT R169, RZ, R169, RZ, 0x33, !PT ;  /* 0x000000a9ffa97212 */ /* 0x000fc800078e33ff */
[----:B------:R-:W-:-:S13]  /*55a0*/  ISETP.NE.AND P0, PT, R171, 0x1, PT ;  /* 0x00000001ab00780c */ /* 0x000fda0003f05270 */
[----:B------:R-:W1:Y:S02]  /*55b0*/  @P0 LDC.64 R22, c[0x0][0x9e8] ;  /* 0x00027a00ff160b82 */ /* 0x000e640000000a00 */
[----:B-1----:R-:W-:-:S05]  /*55c0*/  @P0 IMAD.HI.U32 R22, R169, R22, RZ ;  /* 0x00000016a9160227 */ /* 0x002fca00078e00ff */
[----:B------:R-:W-:-:S04]  /*55d0*/  @P0 SHF.R.U32.HI R169, RZ, R23, R22 ;  /* 0x00000017ffa90219 */ /* 0x000fc80000011616 */
[----:B------:R-:W-:Y:S01]  /*55e0*/  LOP3.LUT R169, RZ, R169, RZ, 0x33, !PT ;  /* 0x000000a9ffa97212 */ /* 0x000fe200078e33ff */
[----:B------:R-:W-:Y:S06]  /*55f0*/  BRA `(.L_x_1982) ;  /* 0x0000000000147947 */ /* 0x000fec0003800000 */
.L_x_1981:
[----:B------:R-:W-:-:S05]  /*5600*/  IMAD.U32 R171, RZ, RZ, UR31 ;  /* 0x0000001fffab7e24 */ /* 0x000fca000f8e00ff */
[----:B------:R-:W-:-:S13]  /*5610*/  ISETP.NE.AND P0, PT, R171, 0x1, PT ;  /* 0x00000001ab00780c */ /* 0x000fda0003f05270 */
[----:B------:R-:W1:Y:S02]  /*5620*/  @P0 LDC.64 R22, c[0x0][0x9e8] ;  /* 0x00027a00ff160b82 */ /* 0x000e640000000a00 */
[----:B-1----:R-:W-:-:S05]  /*5630*/  @P0 IMAD.HI.U32 R22, R169, R22, RZ ;  /* 0x00000016a9160227 */ /* 0x002fca00078e00ff */
[----:B------:R-:W-:-:S07]  /*5640*/  @P0 SHF.R.U32.HI R169, RZ, R23, R22 ;  /* 0x00000017ffa90219 */ /* 0x000fce0000011616 */
.L_x_1982:
[----:B------:R-:W-:Y:S05]  /*5650*/  BSYNC B0 ;  /* 0x0000000000007941 */ /* 0x000fea0003800000 */
.L_x_1980:
[----:B------:R-:W-:-:S04]  /*5660*/  IMAD R22, R7, -0x2, R188 ;  /* 0xfffffffe07167824 */ /* 0x000fc800078e02bc */
[----:B------:R-:W-:-:S05]  /*5670*/  IMAD R22, R169, R171, R22 ;  /* 0x000000aba9167224 */ /* 0x000fca00078e0216 */
[----:B------:R-:W-:Y:S02]  /*5680*/  VIADDMNMX R190, R22, R171, R190, PT ;  /* 0x000000ab16be7246 */ /* 0x000fe400038001be */
[----:B------:R-:W-:-:S07]  /*5690*/  VIMNMX R191, R191, R22, !PT ;  /* 0x00000016bfbf7248 */ /* 0x000fce0007fe0100 */
.L_x_1979:
[----:B------:R-:W-:Y:S01]  /*56a0*/  ISETP.GE.AND P1, PT, R188, 0x1, PT ;  /* 0x00000001bc00780c */ /* 0x000fe20003f26270 */
[----:B------:R-:W1:Y:S01]  /*56b0*/  SHFL.IDX PT, R23, R187, 0x1, 0x1c1f ;  /* 0x003c1f00bb177f89 */ /* 0x000e6200000e0000 */
[----:B------:R-:W-:Y:S01]  /*56c0*/  LOP3.LUT R2, R2, 0xfffdffff, RZ, 0xc0, !PT ;  /* 0xfffdffff02027812 */ /* 0x000fe200078ec0ff */
[----:B------:R-:W-:Y:S01]  /*56d0*/  UISETP.NE.AND UP1, UPT, UR43, URZ, UPT ;  /* 0x0000003f2b00728c */ /* 0x000fe2000bf25270 */
[----:B------:R-:W-:Y:S02]  /*56e0*/  ISETP.GT.AND P3, PT, R191, RZ, !P1 ;  /* 0x000000ffbf00720c */ /* 0x000fe40004f64270 */
[C---:B------:R-:W-:Y:S02]  /*56f0*/  ISETP.GE.AND P5, PT, R188.reuse, 0xa, PT ;  /* 0x0000000abc00780c */ /* 0x040fe40003fa6270 */
[C---:B------:R-:W-:Y:S02]  /*5700*/  ISETP.GE.AND P0, PT, R188.reuse, 0x2, PT ;  /* 0x00000002bc00780c */ /* 0x040fe40003f06270 */
[----:B------:R-:W-:-:S02]  /*5710*/  ISETP.GE.AND P4, PT, R188, 0x11, PT ;  /* 0x00000011bc00780c */ /* 0x000fc40003f86270 */
[----:B------:R-:W-:Y:S02]  /*5720*/  ISETP.GT.AND P2, PT, R191, 0x1, !P0 ;  /* 0x00000001bf00780c */ /* 0x000fe40004744270 */
[----:B------:R-:W-:Y:S02]  /*5730*/  @P1 LOP3.LUT R2, R2, 0x20000, RZ, 0xfc, !PT ;  /* 0x0002000002021812 */ /* 0x000fe400078efcff */
[----:B------:R-:W-:Y:S02]  /*5740*/  ISETP.GE.AND P1, PT, R188, 0x9, PT ;  /* 0x00000009bc00780c */ /* 0x000fe40003f26270 */
[----:B------:R-:W-:Y:S02]  /*5750*/  LOP3.LUT R2, R2, 0xfffffffd, RZ, 0xc0, !PT ;  /* 0xfffffffd02027812 */ /* 0x000fe400078ec0ff */
[C---:B------:R-:W-:Y:S02]  /*5760*/  ISETP.LT.OR P2, PT, R190.reuse, 0x2, P2 ;  /* 0x00000002be00780c */ /* 0x040fe40001741670 */
[----:B------:R-:W-:-:S02]  /*5770*/  ISETP.LT.OR P3, PT, R190, 0x1, P3 ;  /* 0x00000001be00780c */ /* 0x000fc40001f61670 */
[----:B------:R-:W-:Y:S01]  /*5780*/  FSEL R200, R200, -INF , !P2 ;  /* 0xff800000c8c87808 */ /* 0x000fe20005000000 */
[--C-:B-1----:R-:W-:Y:S01]  /*5790*/  IMAD.IADD R186, R186, 0x1, R23.reuse ;  /* 0x00000001baba7824 */ /* 0x102fe200078e0217 */
[----:B------:R-:W-:Y:S01]  /*57a0*/  FSEL R170, R201, -INF , !P3 ;  /* 0xff800000c9aa7808 */ /* 0x000fe20005800000 */
[----:B------:R-:W-:Y:S01]  /*57b0*/  IMAD.IADD R193, R189, 0x1, R23 ;  /* 0x00000001bdc17824 */ /* 0x000fe200078e0217 */
[C---:B------:R-:W-:Y:S02]  /*57c0*/  ISETP.GT.AND P2, PT, R191.reuse, 0x9, !P5 ;  /* 0x00000009bf00780c */ /* 0x040fe40006f44270 */
[----:B------:R-:W-:Y:S02]  /*57d0*/  @P1 LOP3.LUT R2, R2, 0x2, RZ, 0xfc, !PT ;  /* 0x0000000202021812 */ /* 0x000fe400078efcff */
[----:B------:R-:W-:Y:S02]  /*57e0*/  ISETP.GT.AND P1, PT, R191, 0x8, !P1 ;  /* 0x00000008bf00780c */ /* 0x000fe40004f24270 */
[----:B------:R-:W-:-:S02]  /*57f0*/  LOP3.LUT R2, R2, 0xfffffffb, RZ, 0xc0, !PT ;  /* 0xfffffffb02027812 */ /* 0x000fc400078ec0ff */
[----:B------:R-:W-:Y:S02]  /*5800*/  ISETP.LT.OR P1, PT, R190, 0x9, P1 ;  /* 0x00000009be00780c */ /* 0x000fe40000f21670 */
[----:B------:R-:W-:Y:S02]  /*5810*/  @P5 LOP3.LUT R2, R2, 0x4, RZ, 0xfc, !PT ;  /* 0x0000000402025812 */ /* 0x000fe400078efcff */
[----:B------:R-:W-:Y:S02]  /*5820*/  ISETP.GE.AND P3, PT, R188, 0x12, PT ;  /* 0x00000012bc00780c */ /* 0x000fe40003f66270 */
[----:B------:R-:W-:Y:S02]  /*5830*/  LOP3.LUT R2, R2, 0xfffffff7, RZ, 0xc0, !PT ;  /* 0xfffffff702027812 */ /* 0x000fe400078ec0ff */
[----:B0-----:R-:W-:Y:S02]  /*5840*/  FSEL R203, R203, -INF , !P1 ;  /* 0xff800000cbcb7808 */ /* 0x001fe40004800000 */
[----:B------:R-:W-:-:S02]  /*5850*/  ISETP.GT.AND P1, PT, R191, 0x10, !P4 ;  /* 0x00000010bf00780c */ /* 0x000fc40006724270 */
[----:B------:R-:W-:Y:S02]  /*5860*/  ISETP.LT.OR P2, PT, R190, 0xa, P2 ;  /* 0x0000000abe00780c */ /* 0x000fe40001741670 */
[----:B------:R-:W-:Y:S02]  /*5870*/  @P4 LOP3.LUT R2, R2, 0x8, RZ, 0xfc, !PT ;  /* 0x0000000802024812 */ /* 0x000fe400078efcff */
[----:B------:R-:W-:Y:S02]  /*5880*/  ISETP.LT.OR P1, PT, R190, 0x11, P1 ;  /* 0x00000011be00780c */ /* 0x000fe40000f21670 */
[----:B------:R-:W-:Y:S02]  /*5890*/  FSEL R202, R202, -INF , !P2 ;  /* 0xff800000caca7808 */ /* 0x000fe40005000000 */
[----:B------:R-:W-:Y:S02]  /*58a0*/  ISETP.GE.AND P2, PT, R188, 0x19, PT ;  /* 0x00000019bc00780c */ /* 0x000fe40003f46270 */
[----:B------:R-:W-:-:S02]  /*58b0*/  LOP3.LUT R2, R2, 0xffffffef, RZ, 0xc0, !PT ;  /* 0xffffffef02027812 */ /* 0x000fc400078ec0ff */
[----:B------:R-:W-:Y:S02]  /*58c0*/  FSEL R205, R205, -INF , !P1 ;  /* 0xff800000cdcd7808 */ /* 0x000fe40004800000 */
[----:B------:R-:W-:Y:S02]  /*58d0*/  ISETP.GT.AND P1, PT, R191, 0x11, !P3 ;  /* 0x00000011bf00780c */ /* 0x000fe40005f24270 */
[----:B------:R-:W-:Y:S02]  /*58e0*/  @P3 LOP3.LUT R2, R2, 0x10, RZ, 0xfc, !PT ;  /* 0x0000001002023812 */ /* 0x000fe400078efcff */
[----:B------:R-:W-:Y:S02]  /*58f0*/  ISETP.LT.OR P1, PT, R190, 0x12, P1 ;  /* 0x00000012be00780c */ /* 0x000fe40000f21670 */
[----:B------:R-:W-:Y:S02]  /*5900*/  LOP3.LUT R2, R2, 0xffffffdf, RZ, 0xc0, !PT ;  /* 0xffffffdf02027812 */ /* 0x000fe400078ec0ff */
[----:B------:R-:W-:-:S02]  /*5910*/  FSEL R204, R204, -INF , !P1 ;  /* 0xff800000cccc7808 */ /* 0x000fc40004800000 */
[----:B------:R-:W-:Y:S02]  /*5920*/  @P2 LOP3.LUT R2, R2, 0x20, RZ, 0xfc, !PT ;  /* 0x0000002002022812 */ /* 0x000fe400078efcff */
[----:B------:R-:W-:Y:S02]  /*5930*/  ISETP.GT.AND P1, PT, R191, 0x18, !P2 ;  /* 0x00000018bf00780c */ /* 0x000fe40005724270 */
[----:B------:R-:W-:Y:S02]  /*5940*/  ISETP.GE.AND P2, PT, R188, 0x1a, PT ;  /* 0x0000001abc00780c */ /* 0x000fe40003f46270 */
[----:B------:R-:W-:Y:S02]  /*5950*/  ISETP.LT.OR P1, PT, R190, 0x19, P1 ;  /* 0x00000019be00780c */ /* 0x000fe40000f21670 */
[----:B------:R-:W-:Y:S02]  /*5960*/  LOP3.LUT R2, R2, 0xfffeffff, RZ, 0xc0, !PT ;  /* 0xfffeffff02027812 */ /* 0x000fe400078ec0ff */
[----:B------:R-:W-:-:S02]  /*5970*/  FSEL R207, R207, -INF , !P1 ;  /* 0xff800000cfcf7808 */ /* 0x000fc40004800000 */
[----:B------:R-:W-:-:S04]  /*5980*/  ISETP.GT.AND P1, PT, R191, 0x19, !P2 ;  /* 0x00000019bf00780c */ /* 0x000fc80005724270 */
[----:B------:R-:W-:Y:S02]  /*5990*/  ISETP.LT.OR P1, PT, R190, 0x1a, P1 ;  /* 0x0000001abe00780c */ /* 0x000fe40000f21670 */
[----:B------:R-:W-:Y:S02]  /*59a0*/  @P2 LOP3.LUT R2, R2, 0x10000, RZ, 0xfc, !PT ;  /* 0x0001000002022812 */ /* 0x000fe400078efcff */
[----:B------:R-:W-:Y:S02]  /*59b0*/  ISETP.GE.AND P2, PT, R188, 0x21, PT ;  /* 0x00000021bc00780c */ /* 0x000fe40003f46270 */
[----:B------:R-:W-:Y:S02]  /*59c0*/  LOP3.LUT R2, R2, 0xffff7fff, RZ, 0xc0, !PT ;  /* 0xffff7fff02027812 */ /* 0x000fe400078ec0ff */
[----:B------:R-:W-:Y:S02]  /*59d0*/  FSEL R206, R206, -INF , !P1 ;  /* 0xff800000cece7808 */ /* 0x000fe40004800000 */
[----:B------:R-:W-:-:S04]  /*59e0*/  ISETP.GT.AND P1, PT, R191, 0x20, !P2 ;  /* 0x00000020bf00780c */ /* 0x000fc80005724270 */
[----:B------:R-:W-:-:S03]  /*59f0*/  ISETP.LT.OR P1, PT, R190, 0x21, P1 ;  /* 0x00000021be00780c */ /* 0x000fc60000f21670 */
        /* <DEDUP_REMOVED lines=44> */
[----:B------:R-:W-:Y:S02]  /*5cc0*/  FSEL R177, R177, -INF , !P1 ;  /* 0xff800000b1b17808 */ /* 0x000fe40004800000 */
[----:B------:R-:W-:Y:S02]  /*5cd0*/  LOP3.LUT R2, R2, 0xffffff7f, RZ, 0xc0, !PT ;  /* 0xffffff7f02027812 */ /* 0x000fe400078ec0ff */
[----:B------:R-:W-:-:S04]  /*5ce0*/  ISETP.GT.AND P1, PT, R191, 0x40, !P2 ;  /* 0x00000040bf00780c */ /* 0x000fc80005724270 */
[----:B------:R-:W-:-:S03]  /*5cf0*/  ISETP.LT.OR P1, PT, R190, 0x41, P1 ;  /* 0x00000041be00780c */ /* 0x000fc60000f21670 */
[----:B------:R-:W-:Y:S02]  /*5d00*/  @P2 LOP3.LUT R2, R2, 0x80, RZ, 0xfc, !PT ;  /* 0x0000008002022812 */ /* 0x000fe400078efcff */
[----:B------:R-:W-:Y:S02]  /*5d10*/  ISETP.GE.AND P2, PT, R188, 0x42, PT ;  /* 0x00000042bc00780c */ /* 0x000fe40003f46270 */
[----:B------:R-:W-:Y:S02]  /*5d20*/  FSEL R178, R178, -INF , !P1 ;  /* 0xff800000b2b27808 */ /* 0x000fe40004800000 */
[----:B------:R-:W-:Y:S02]  /*5d30*/  ISETP.GT.AND P1, PT, R191, 0x41, !P2 ;  /* 0x00000041bf00780c */ /* 0x000fe40005724270 */
[----:B------:R-:W-:Y:S02]  /*5d40*/  LOP3.LUT R2, R2, 0xffffffbf, RZ, 0xc0, !PT ;  /* 0xffffffbf02027812 */ /* 0x000fe400078ec0ff */
[----:B------:R-:W-:-:S04]  /*5d50*/  ISETP.LT.OR P1, PT, R190, 0x42, P1 ;  /* 0x00000042be00780c */ /* 0x000fc80000f21670 */
[----:B------:R-:W-:Y:S02]  /*5d60*/  FSEL R185, R185, -INF , !P1 ;  /* 0xff800000b9b97808 */ /* 0x000fe40004800000 */
[----:B------:R-:W-:Y:S02]  /*5d70*/  ISETP.GE.AND P1, PT, R188, 0x49, PT ;  /* 0x00000049bc00780c */ /* 0x000fe40003f26270 */
[----:B------:R-:W-:Y:S02]  /*5d80*/  @P2 LOP3.LUT R2, R2, 0x40, RZ, 0xfc, !PT ;  /* 0x0000004002022812 */ /* 0x000fe400078efcff */
[----:B------:R-:W-:Y:S02]  /*5d90*/  ISETP.GT.AND P2, PT, R191, 0x48, !P1 ;  /* 0x00000048bf00780c */ /* 0x000fe40004f44270 */
[----:B------:R-:W-:Y:S02]  /*5da0*/  LOP3.LUT R2, R2, 0xfffffffe, RZ, 0xc0, !PT ;  /* 0xfffffffe02027812 */ /* 0x000fe400078ec0ff */
        /* <DEDUP_REMOVED lines=18> */
[----:B------:R-:W-:-:S13]  /*5ed0*/  ISETP.GE.AND P6, PT, R188, 0x5a, PT ;  /* 0x0000005abc00780c */ /* 0x000fda0003fc6270 */
[----:B------:R-:W-:Y:S02]  /*5ee0*/  @P6 LOP3.LUT R2, R2, 0x1, RZ, 0xfc, !PT ;  /* 0x0000000102026812 */ /* 0x000fe400078efcff */
[----:B------:R-:W-:-:S04]  /*5ef0*/  ISETP.GT.AND P6, PT, R191, 0x59, !P6 ;  /* 0x00000059bf00780c */ /* 0x000fc800077c4270 */
[----:B------:R-:W-:-:S04]  /*5f00*/  ISETP.LT.OR P6, PT, R190, 0x5a, P6 ;  /* 0x0000005abe00780c */ /* 0x000fc800037c1670 */
[----:B------:R-:W-:Y:S02]  /*5f10*/  FSEL R179, R179, -INF , !P6 ;  /* 0xff800000b3b37808 */ /* 0x000fe40007000000 */
[----:B------:R-:W-:-:S13]  /*5f20*/  PLOP3.LUT P6, PT, PT, PT, UP1, 0x40, 0x0 ;  /* 0x000000000000781c */ /* 0x000fda0003fce818 */
[----:B------:R-:W-:Y:S05]  /*5f30*/  @P6 BRA `(.L_x_1983) ;  /* 0x00000000005c6947 */ /* 0x000fea0003800000 */
        /* <DEDUP_REMOVED lines=8> */
[----:B------:R-:W0:Y:S02]  /*5fc0*/  @P6 LDC.64 R22, c[0x0][0x9e8] ;  /* 0x00027a00ff166b82 */ /* 0x000e240000000a00 */
[----:B0-----:R-:W-:-:S05]  /*5fd0*/  @P6 IMAD.HI.U32 R22, R187, R22, RZ ;  /* 0x00000016bb166227 */ /* 0x001fca00078e00ff */
[----:B------:R-:W-:-:S04]  /*5fe0*/  @P6 SHF.R.U32.HI R187, RZ, R23, R22 ;  /* 0x00000017ffbb6219 */ /* 0x000fc80000011616 */
[----:B------:R-:W-:Y:S01]  /*5ff0*/  LOP3.LUT R187, RZ, R187, RZ, 0x33, !PT ;  /* 0x000000bbffbb7212 */ /* 0x000fe200078e33ff */
[----:B------:R-:W-:Y:S06]  /*6000*/  BRA `(.L_x_1986) ;  /* 0x0000000000147947 */ /* 0x000fec0003800000 */
.L_x_1985:
[----:B------:R-:W-:-:S05]  /*6010*/  IMAD.U32 R190, RZ, RZ, UR31 ;  /* 0x0000001fffbe7e24 */ /* 0x000fca000f8e00ff */
[----:B------:R-:W-:-:S13]  /*6020*/  ISETP.NE.AND P6, PT, R190, 0x1, PT ;  /* 0x00000001be00780c */ /* 0x000fda0003fc5270 */
[----:B------:R-:W0:Y:S02]  /*6030*/  @P6 LDC.64 R22, c[0x0][0x9e8] ;  /* 0x00027a00ff166b82 */ /* 0x000e240000000a00 */
[----:B0-----:R-:W-:-:S05]  /*6040*/  @P6 IMAD.HI.U32 R22, R187, R22, RZ ;  /* 0x00000016bb166227 */ /* 0x001fca00078e00ff */
[----:B------:R-:W-:-:S07]  /*6050*/  @P6 SHF.R.U32.HI R187, RZ, R23, R22 ;  /* 0x00000017ffbb6219 */ /* 0x000fce0000011616 */
.L_x_1986:
[----:B------:R-:W-:Y:S05]  /*6060*/  BSYNC B0 ;  /* 0x0000000000007941 */ /* 0x000fea0003800000 */
.L_x_1984:
[----:B------:R-:W-:-:S04]  /*6070*/  IMAD R188, R7, -0x2, R188 ;  /* 0xfffffffe07bc7824 */ /* 0x000fc800078e02bc */
[----:B------:R-:W-:-:S05]  /*6080*/  IMAD R187, R187, R190, R188 ;  /* 0x000000bebbbb7224 */ /* 0x000fca00078e02bc */
[----:B------:R-:W-:Y:S02]  /*6090*/  VIADDMNMX R186, R187, R190, R186, PT ;  /* 0x000000bebbba7246 */ /* 0x000fe400038001ba */
[----:B------:R-:W-:-:S07]  /*60a0*/  VIMNMX R193, R193, R187, !PT ;  /* 0x000000bbc1c17248 */ /* 0x000fce0007fe0100 */
.L_x_1983:
[----:B------:R-:W-:Y:S01]  /*60b0*/  ISETP.GT.AND P0, PT, R193, 0x1, !P0 ;  /* 0x00000001c100780c */ /* 0x000fe20004704270 */
[----:B------:R-:W-:Y:S01]  /*60c0*/  UMOV UR14, UR30 ;  /* 0x0000001e000e7c82 */ /* 0x000fe20008000000 */
[----:B------:R-:W-:Y:S02]  /*60d0*/  LOP3.LUT P6, RZ, R2, 0x10, RZ, 0xc0, !PT ;  /* 0x0000001002ff7812 */ /* 0x000fe400078cc0ff */
[----:B------:R-:W-:Y:S02]  /*60e0*/  ISETP.LT.OR P0, PT, R186, 0x2, P0 ;  /* 0x00000002ba00780c */ /* 0x000fe40000701670 */
[----:B------:R-:W-:Y:S02]  /*60f0*/  FMNMX.FTZ R23, R170, R11, !PT ;  /* 0x0000000baa177209 */ /* 0x000fe40007810000 */
[----:B------:R-:W-:Y:S02]  /*6100*/  FSEL R22, R10, -INF , !P0 ;  /* 0xff8000000a167808 */ /* 0x000fe40004000000 */
[----:B------:R-:W-:-:S02]  /*6110*/  LOP3.LUT P0, RZ, R2, 0x2, RZ, 0xc0, !PT ;  /* 0x0000000202ff7812 */ /* 0x000fc4000780c0ff */
[----:B------:R-:W-:Y:S02]  /*6120*/  FMNMX.FTZ R10, R200, R23, !PT ;  /* 0x00000017c80a7209 */ /* 0x000fe40007810000 */
[----:B------:R-:W-:Y:S02]  /*6130*/  ISETP.GT.AND P0, PT, R193, 0x8, !P0 ;  /* 0x00000008c100780c */ /* 0x000fe40004704270 */
[----:B------:R-:W-:Y:S02]  /*6140*/  FMNMX.FTZ R23, R203, R10, !PT ;  /* 0x0000000acb177209 */ /* 0x000fe40007810000 */
[----:B------:R-:W-:Y:S02]  /*6150*/  ISETP.LT.OR P0, PT, R186, 0x9, P0 ;  /* 0x00000009ba00780c */ /* 0x000fe40000701670 */
[----:B------:R-:W-:Y:S02]  /*6160*/  FMNMX.FTZ R10, R202, R23, !PT ;  /* 0x00000017ca0a7209 */ /* 0x000fe40007810000 */
[----:B------:R-:W-:-:S02]  /*6170*/  FSEL R14, R14, -INF , !P0 ;  /* 0xff8000000e0e7808 */ /* 0x000fc40004000000 */
[----:B------:R-:W-:Y:S02]  /*6180*/  LOP3.LUT P0, RZ, R2, 0x4, RZ, 0xc0, !PT ;  /* 0x0000000402ff7812 */ /* 0x000fe4000780c0ff */
[----:B------:R-:W-:Y:S02]  /*6190*/  FMNMX.FTZ R23, R205, R10, !PT ;  /* 0x0000000acd177209 */ /* 0x000fe40007810000 */
[----:B------:R-:W-:Y:S02]  /*61a0*/  ISETP.GT.AND P0, PT, R193, 0x9, !P0 ;  /* 0x00000009c100780c */ /* 0x000fe40004704270 */
[----:B------:R-:W-:Y:S02]  /*61b0*/  FMNMX.FTZ R10, R204, R23, !PT ;  /* 0x00000017cc0a7209 */ /* 0x000fe40007810000 */
[----:B------:R-:W-:Y:S02]  /*61c0*/  ISETP.LT.OR P0, PT, R186, 0xa, P0 ;  /* 0x0000000aba00780c */ /* 0x000fe40000701670 */
[----:B------:R-:W-:-:S02]  /*61d0*/  FMNMX.FTZ R23, R207, R10, !PT ;  /* 0x0000000acf177209 */ /* 0x000fc40007810000 */
[----:B------:R-:W-:Y:S02]  /*61e0*/  FSEL R15, R15, -INF , !P0 ;  /* 0xff8000000f0f7808 */ /* 0x000fe40004000000 */
[----:B------:R-:W-:Y:S02]  /*61f0*/  LOP3.LUT P0, RZ, R2, 0x8, RZ, 0xc0, !PT ;  /* 0x0000000802ff7812 */ /* 0x000fe4000780c0ff */
[----:B------:R-:W-:Y:S02]  /*6200*/  FMNMX.FTZ R10, R206, R23, !PT ;  /* 0x00000017ce0a7209 */ /* 0x000fe40007810000 */
[----:B------:R-:W-:Y:S02]  /*6210*/  ISETP.GT.AND P0, PT, R193, 0x10, !P0 ;  /* 0x00000010c100780c */ /* 0x000fe40004704270 */
[----:B------:R-:W-:Y:S02]  /*6220*/  FMNMX.FTZ R10, R169, R10, !PT ;  /* 0x0000000aa90a7209 */ /* 0x000fe40007810000 */
[----:B------:R-:W-:-:S02]  /*6230*/  ISETP.LT.OR P0, PT, R186, 0x11, P0 ;  /* 0x00000011ba00780c */ /* 0x000fc40000701670 */
[----:B------:R-:W-:Y:S02]  /*6240*/  FMNMX.FTZ R23, R171, R10, !PT ;  /* 0x0000000aab177209 */ /* 0x000fe40007810000 */
[----:B------:R-:W-:Y:S02]  /*6250*/  FSEL R19, R19, -INF , !P0 ;  /* 0xff80000013137808 */ /* 0x000fe40004000000 */
[----:B------:R-:W-:Y:S02]  /*6260*/  ISETP.GT.AND P0, PT, R193, 0x11, !P6 ;  /* 0x00000011c100780c */ /* 0x000fe40007704270 */
[----:B------:R-:W-:Y:S02]  /*6270*/  LOP3.LUT P6, RZ, R2, 0x80, RZ, 0xc0, !PT ;  /* 0x0000008002ff7812 */ /* 0x000fe400078cc0ff */
        /* <DEDUP_REMOVED lines=10> */
[----:B------:R-:W-:Y:S02]  /*6320*/  LOP3.LUT P0, RZ, R2, 0x10000, RZ, 0xc0, !PT ;  /* 0x0001000002ff7812 */ /* 0x000fe4000780c0ff */
[----:B------:R-:W-:Y:S02]  /*6330*/  FMNMX.FTZ R10, R176, R23, !PT ;  /* 0x00000017b00a7209 */ /* 0x000fe40007810000 */
[----:B------:R-:W-:Y:S02]  /*6340*/  ISETP.GT.AND P0, PT, R193, 0x19, !P0 ;  /* 0x00000019c100780c */ /* 0x000fe40004704270 */
[----:B------:R-:W-:-:S02]  /*6350*/  FMNMX.FTZ R23, R177, R10, !PT ;  /* 0x0000000ab1177209 */ /* 0x000fc40007810000 */
[----:B------:R-:W-:Y:S02]  /*6360*/  ISETP.LT.OR P0, PT, R186, 0x1a, P0 ;  /* 0x0000001aba00780c */ /* 0x000fe40000701670 */
[----:B------:R-:W-:Y:S02]  /*6370*/  FMNMX.FTZ R10, R178, R23, !PT ;  /* 0x00000017b20a7209 */ /* 0x000fe40007810000 */
[----:B------:R-:W-:Y:S02]  /*6380*/  FSEL R152, R152, -INF , !P0 ;  /* 0xff80000098987808 */ /* 0x000fe40004000000 */
[----:B------:R-:W-:Y:S02]  /*6390*/  LOP3.LUT P0, RZ, R2, 0x8000, RZ, 0xc0, !PT ;  /* 0x0000800002ff7812 */ /* 0x000fe4000780c0ff */
[----:B------:R-:W-:Y:S02]  /*63a0*/  FMNMX.FTZ R23, R185, R10, !PT ;  /* 0x0000000ab9177209 */ /* 0x000fe40007810000 */
[----:B------:R-:W-:-:S02]  /*63b0*/  ISETP.GT.AND P0, PT, R193, 0x20, !P0 ;  /* 0x00000020c100780c */ /* 0x000fc40004704270 */
[----:B------:R-:W-:Y:S02]  /*63c0*/  FMNMX.FTZ R23, R184, R23, !PT ;  /* 0x00000017b8177209 */ /* 0x000fe40007810000 */
[----:B------:R-:W-:Y:S02]  /*63d0*/  ISETP.LT.OR P0, PT, R186, 0x21, P0 ;  /* 0x00000021ba00780c */ /* 0x000fe40000701670 */
[----:B------:R-:W-:Y:S02]  /*63e0*/  FMNMX.FTZ R23, R182, R23, !PT ;  /* 0x00000017b6177209 */ /* 0x000fe40007810000 */
[----:B------:R-:W-:Y:S02]  /*63f0*/  FSEL R153, R153, -INF , !P0 ;  /* 0xff80000099997808 */ /* 0x000fe40004000000 */
[----:B------:R-:W-:Y:S02]  /*6400*/  LOP3.LUT P0, RZ, R2, 0x4000, RZ, 0xc0, !PT ;  /* 0x0000400002ff7812 */ /* 0x000fe4000780c0ff */
[----:B------:R-:W-:-:S02]  /*6410*/  FMNMX.FTZ R10, R180, R23, !PT ;  /* 0x00000017b40a7209 */ /* 0x000fc40007810000 */
[----:B------:R-:W-:Y:S02]  /*6420*/  ISETP.GT.AND P0, PT, R193, 0x21, !P0 ;  /* 0x00000021c100780c */ /* 0x000fe40004704270 */
[----:B------:R-:W-:Y:S02]  /*6430*/  FMNMX.FTZ R10, R183, R10, !PT ;  /* 0x0000000ab70a7209 */ /* 0x000fe40007810000 */
[----:B------:R-:W-:Y:S02]  /*6440*/  ISETP.LT.OR P0, PT, R186, 0x22, P0 ;  /* 0x00000022ba00780c */ /* 0x000fe40000701670 */
[----:B------:R-:W-:Y:S02]  /*6450*/  FMNMX.FTZ R10, R181, R10, !PT ;  /* 0x0000000ab50a7209 */ /* 0x000fe40007810000 */
[----:B------:R-:W-:Y:S02]  /*6460*/  FSEL R154, R154, -INF , !P0 ;  /* 0xff8000009a9a7808 */ /* 0x000fe40004000000 */
[----:B------:R-:W-:-:S02]  /*6470*/  LOP3.LUT P0, RZ, R2, 0x2000, RZ, 0xc0, !PT ;  /* 0x0000200002ff7812 */ /* 0x000fc4000780c0ff */
[----:B------:R-:W-:Y:S02]  /*6480*/  FMNMX.FTZ R23, R179, R10, !PT ;  /* 0x0000000ab3177209 */ /* 0x000fe40007810000 */
[C---:B------:R-:W-:Y:S02]  /*6490*/  ISETP.GT.AND P0, PT, R193.reuse, 0x28, !P0 ;  /* 0x00000028c100780c */ /* 0x040fe40004704270 */
[C---:B------:R-:W-:Y:S01]  /*64a0*/  ISETP.GT.AND P1, PT, R193.reuse, 0x48, !P1 ;  /* 0x00000048c100780c */ /* 0x040fe20004f24270 */
[----:B------:R-:W0:Y:S01]  /*64b0*/  SHFL.BFLY PT, R10, R23, 0x2, 0x1f ;  /* 0x0c401f00170a7f89 */ /* 0x000e2200000e0000 */
[----:B------:R-:W-:Y:S02]  /*64c0*/  ISETP.LT.OR P0, PT, R186, 0x29, P0 ;  /* 0x00000029ba00780c */ /* 0x000fe40000701670 */
[----:B------:R-:W-:Y:S02]  /*64d0*/  ISETP.GT.AND P2, PT, R193, 0x49, !P2 ;  /* 0x00000049c100780c */ /* 0x000fe40005744270 */
[----:B------:R-:W-:-:S02]  /*64e0*/  FSEL R155, R155, -INF , !P0 ;  /* 0xff8000009b9b7808 */ /* 0x000fc40004000000 */
[----:B------:R-:W-:Y:S02]  /*64f0*/  LOP3.LUT P0, RZ, R2, 0x1000, RZ, 0xc0, !PT ;  /* 0x0000100002ff7812 */ /* 0x000fe4000780c0ff */
[C---:B------:R-:W-:Y:S02]  /*6500*/  ISETP.LT.OR P1, PT, R186.reuse, 0x49, P1 ;  /* 0x00000049ba00780c */ /* 0x040fe40000f21670 */
[C---:B------:R-:W-:Y:S02]  /*6510*/  ISETP.GT.AND P0, PT, R193.reuse, 0x29, !P0 ;  /* 0x00000029c100780c */ /* 0x040fe40004704270 */
[C---:B------:R-:W-:Y:S02]  /*6520*/  ISETP.GT.AND P3, PT, R193.reuse, 0x50, !P3 ;  /* 0x00000050c100780c */ /* 0x040fe40005f64270 */
[----:B------:R-:W-:Y:S02]  /*6530*/  ISETP.LT.OR P0, PT, R186, 0x2a, P0 ;  /* 0x0000002aba00780c */ /* 0x000fe40000701670 */
[----:B------:R-:W-:-:S02]  /*6540*/  ISETP.GT.AND P4, PT, R193, 0x51, !P4 ;  /* 0x00000051c100780c */ /* 0x000fc40006784270 */
[----:B------:R-:W-:Y:S02]  /*6550*/  FSEL R156, R156, -INF , !P0 ;  /* 0xff8000009c9c7808 */ /* 0x000fe40004000000 */
[----:B------:R-:W-:Y:S02]  /*6560*/  LOP3.LUT P0, RZ, R2, 0x800, RZ, 0xc0, !PT ;  /* 0x0000080002ff7812 */ /* 0x000fe4000780c0ff */
[C---:B------:R-:W-:Y:S02]  /*6570*/  ISETP.GT.AND P5, PT, R193.reuse, 0x58, !P5 ;  /* 0x00000058c100780c */ /* 0x040fe40006fa4270 */
[----:B------:R-:W-:Y:S02]  /*6580*/  ISETP.GT.AND P0, PT, R193, 0x30, !P0 ;  /* 0x00000030c100780c */ /* 0x000fe40004704270 */
[----:B0-----:R-:W-:Y:S02]  /*6590*/  FMNMX.FTZ R187, R23, R10, !PT ;  /* 0x0000000a17bb7209 */ /* 0x001fe40007810000 */
[----:B------:R-:W-:-:S02]  /*65a0*/  ISETP.LT.OR P0, PT, R186, 0x31, P0 ;  /* 0x00000031ba00780c */ /* 0x000fc40000701670 */
[----:B------:R-:W-:Y:S01]  /*65b0*/  ISETP.LT.OR P2, PT, R186, 0x4a, P2 ;  /* 0x0000004aba00780c */ /* 0x000fe20001741670 */
[----:B------:R-:W0:Y:S01]  /*65c0*/  SHFL.BFLY PT, R10, R187, 0x1, 0x1f ;  /* 0x0c201f00bb0a7f89 */ /* 0x000e2200000e0000 */
[----:B------:R-:W-:Y:S02]  /*65d0*/  FSEL R157, R157, -INF , !P0 ;  /* 0xff8000009d9d7808 */ /* 0x000fe40004000000 */
[----:B------:R-:W-:Y:S02]  /*65e0*/  LOP3.LUT P0, RZ, R2, 0x400, RZ, 0xc0, !PT ;  /* 0x0000040002ff7812 */ /* 0x000fe4000780c0ff */
[----:B------:R-:W-:Y:S02]  /*65f0*/  ISETP.LT.OR P3, PT, R186, 0x51, P3 ;  /* 0x00000051ba00780c */ /* 0x000fe40001f61670 */
[----:B------:R-:W-:Y:S02]  /*6600*/  ISETP.GT.AND P0, PT, R193, 0x31, !P0 ;  /* 0x00000031c100780c */ /* 0x000fe40004704270 */
[----:B------:R-:W-:-:S02]  /*6610*/  FSEL R196, R164, -INF , !P2 ;  /* 0xff800000a4c47808 */ /* 0x000fc40005000000 */
[C---:B------:R-:W-:Y:S02]  /*6620*/  ISETP.LT.OR P0, PT, R186.reuse, 0x32, P0 ;  /* 0x00000032ba00780c */ /* 0x040fe40000701670 */
[----:B------:R-:W-:Y:S02]  /*6630*/  ISETP.LT.OR P4, PT, R186, 0x52, P4 ;  /* 0x00000052ba00780c */ /* 0x000fe40002781670 */
[----:B------:R-:W-:Y:S02]  /*6640*/  FSEL R158, R158, -INF , !P0 ;  /* 0xff8000009e9e7808 */ /* 0x000fe40004000000 */
[----:B------:R-:W-:Y:S02]  /*6650*/  LOP3.LUT P0, RZ, R2, 0x200, RZ, 0xc0, !PT ;  /* 0x0000020002ff7812 */ /* 0x000fe4000780c0ff */
[----:B------:R-:W-:Y:S02]  /*6660*/  FSEL R195, R166, -INF , !P4 ;  /* 0xff800000a6c37808 */ /* 0x000fe40006000000 */
[----:B------:R-:W-:-:S02]  /*6670*/  ISETP.GT.AND P0, PT, R193, 0x38, !P0 ;  /* 0x00000038c100780c */ /* 0x000fc40004704270 */
[C---:B------:R-:W-:Y:S02]  /*6680*/  ISETP.LT.OR P5, PT, R186.reuse, 0x59, P5 ;  /* 0x00000059ba00780c */ /* 0x040fe40002fa1670 */
[----:B------:R-:W-:Y:S02]  /*6690*/  ISETP.LT.OR P0, PT, R186, 0x39, P0 ;  /* 0x00000039ba00780c */ /* 0x000fe40000701670 */
[----:B0-----:R-:W-:Y:S02]  /*66a0*/  FMNMX.FTZ R10, R187, R10, !PT ;  /* 0x0000000abb0a7209 */ /* 0x001fe40007810000 */
[----:B------:R-:W-:Y:S02]  /*66b0*/  FSEL R159, R159, -INF , !P0 ;  /* 0xff8000009f9f7808 */ /* 0x000fe40004000000 */
[----:B------:R-:W-:Y:S01]  /*66c0*/  LOP3.LUT P0, RZ, R2, 0x100, RZ, 0xc0, !PT ;  /* 0x0000010002ff7812 */ /* 0x000fe2000780c0ff */
[----:B------:R-:W-:-:S03]  /*66d0*/  FMUL.FTZ R198, R10, UR14 ;  /* 0x0000000e0ac67c20 */ /* 0x000fc60008410000 */
[----:B------:R-:W-:-:S04]  /*66e0*/  ISETP.GT.AND P0, PT, R193, 0x39, !P0 ;  /* 0x00000039c100780c */ /* 0x000fc80004704270 */
[----:B------:R-:W-:-:S04]  /*66f0*/  ISETP.LT.OR P0, PT, R186, 0x3a, P0 ;  /* 0x0000003aba00780c */ /* 0x000fc80000701670 */
[----:B------:R-:W-:Y:S02]  /*6700*/  FSEL R160, R160, -INF , !P0 ;  /* 0xff800000a0a07808 */ /* 0x000fe40004000000 */
[----:B------:R-:W-:Y:S02]  /*6710*/  ISETP.GT.AND P0, PT, R193, 0x40, !P6 ;  /* 0x00000040c100780c */ /* 0x000fe40007704270 */
[----:B------:R-:W-:Y:S02]  /*6720*/  LOP3.LUT P6, RZ, R2, 0x20000, RZ, 0xc0, !PT ;  /* 0x0002000002ff7812 */ /* 0x000fe400078cc0ff */
[----:B------:R-:W-:-:S04]  /*6730*/  ISETP.LT.OR P0, PT, R186, 0x41, P0 ;  /* 0x00000041ba00780c */ /* 0x000fc80000701670 */
[----:B------:R-:W-:Y:S02]  /*6740*/  FSEL R161, R161, -INF , !P0 ;  /* 0xff800000a1a17808 */ /* 0x000fe40004000000 */
[----:B------:R-:W-:-:S04]  /*6750*/  LOP3.LUT P0, RZ, R2, 0x40, RZ, 0xc0, !PT ;  /* 0x0000004002ff7812 */ /* 0x000fc8000780c0ff */
[----:B------:R-:W-:-:S04]  /*6760*/  ISETP.GT.AND P0, PT, R193, 0x41, !P0 ;  /* 0x00000041c100780c */ /* 0x000fc80004704270 */
[----:B------:R-:W-:-:S04]  /*6770*/  ISETP.LT.OR P0, PT, R186, 0x42, P0 ;  /* 0x00000042ba00780c */ /* 0x000fc80000701670 */
[----:B------:R-:W-:Y:S02]  /*6780*/  FSEL R162, R162, -INF , !P0 ;  /* 0xff800000a2a27808 */ /* 0x000fe40004000000 */
[C---:B------:R-:W-:Y:S02]  /*6790*/  ISETP.GT.AND P0, PT, R193.reuse, RZ, !P6 ;  /* 0x000000ffc100720c */ /* 0x040fe40007704270 */
[----:B------:R-:W-:Y:S02]  /*67a0*/  LOP3.LUT P6, RZ, R2, 0x1, RZ, 0xc0, !PT ;  /* 0x0000000102ff7812 */ /* 0x000fe400078cc0ff */
[----:B------:R-:W-:Y:S02]  /*67b0*/  ISETP.LT.OR P0, PT, R186, 0x1, P0 ;  /* 0x00000001ba00780c */ /* 0x000fe40000701670 */
[----:B------:R-:W-:Y:S02]  /*67c0*/  ISETP.GT.AND P6, PT, R193, 0x59, !P6 ;  /* 0x00000059c100780c */ /* 0x000fe400077c4270 */
[----:B------:R-:W-:-:S02]  /*67d0*/  FSEL R197, R13, -INF , !P0 ;  /* 0xff8000000dc57808 */ /* 0x000fc40004000000 */
[----:B------:R-:W-:Y:S02]  /*67e0*/  FSEL R193, R163, -INF , !P1 ;  /* 0xff800000a3c17808 */ /* 0x000fe40004800000 */
[----:B------:R-:W-:Y:S02]  /*67f0*/  FMNMX.FTZ R13, R197, R12, !PT ;  /* 0x0000000cc50d7209 */ /* 0x000fe40007810000 */
[----:B------:R-:W-:Y:S02]  /*6800*/  ISETP.LT.OR P6, PT, R186, 0x5a, P6 ;  /* 0x0000005aba00780c */ /* 0x000fe400037c1670 */
[----:B------:R-:W-:Y:S02]  /*6810*/  FMNMX.FTZ R13, R22, R13, !PT ;  /* 0x0000000d160d7209 */ /* 0x000fe40007810000 */
[----:B------:R-:W-:Y:S02]  /*6820*/  FSETP.NEU.FTZ.AND P0, PT, R10, -INF , PT ;  /* 0xff8000000a00780b */ /* 0x000fe40003f1d000 */
[----:B------:R-:W-:-:S02]  /*6830*/  FMNMX.FTZ R188, R14, R13, !PT ;  /* 0x0000000d0ebc7209 */ /* 0x000fc40007810000 */
[----:B------:R-:W-:Y:S02]  /*6840*/  FSEL R186, R167, -INF , !P5 ;  /* 0xff800000a7ba7808 */ /* 0x000fe40006800000 */
[----:B------:R-:W-:Y:S02]  /*6850*/  FMNMX.FTZ R188, R15, R188, !PT ;  /* 0x000000bc0fbc7209 */ /* 0x000fe40007810000 */
[----:B------:R-:W-:Y:S02]  /*6860*/  FSEL R199, R168, -INF , !P6 ;  /* 0xff800000a8c77808 */ /* 0x000fe40007000000 */
[----:B------:R-:W-:Y:S02]  /*6870*/  FMNMX.FTZ R13, R19, R188, !PT ;  /* 0x000000bc130d7209 */ /* 0x000fe40007810000 */
[----:B------:R-:W-:Y:S02]  /*6880*/  FSEL R198, R198, RZ, P0 ;  /* 0x000000ffc6c67208 */ /* 0x000fe40000000000 */
[----:B------:R-:W-:-:S03]  /*6890*/  FMNMX.FTZ R190, R20, R13, !PT ;  /* 0x0000000d14be7209 */ /* 0x000fc60007810000 */
        /* <DEDUP_REMOVED lines=26> */
[----:B------:R-:W-:-:S03]  /*6a40*/  FFMA.FTZ R192, R206, UR14, -R198 ;  /* 0x0000000ecec07c23 */ /* 0x000fc600080108c6 */
        /* <DEDUP_REMOVED lines=8> */
[----:B------:R-:W-:Y:S02]  /*6ad0*/  FMNMX.FTZ R13, R193, R194, !PT ;  /* 0x000000c2c10d7209 */ /* 0x000fe40007810000 */
[----:B------:R-:W-:Y:S01]  /*6ae0*/  FSEL R194, R165, -INF , !P3 ;  /* 0xff800000a5c27808 */ /* 0x000fe20005800000 */
[--C-:B------:R-:W-:Y:S01]  /*6af0*/  FFMA.FTZ R165, R174, UR14, -R198.reuse ;  /* 0x0000000eaea57c23 */ /* 0x100fe200080108c6 */
[----:B------:R-:W-:Y:S01]  /*6b00*/  FMNMX.FTZ R13, R196, R13, !PT ;  /* 0x0000000dc40d7209 */ /* 0x000fe20007810000 */
[----:B------:R-:W-:Y:S01]  /*6b10*/  MUFU.EX2 R191, R191 ;  /* 0x000000bf00bf7308 */ /* 0x000fe20000000800 */
[----:B------:R-:W-:-:S02]  /*6b20*/  FFMA.FTZ R174, R185, UR14, -R198 ;  /* 0x0000000eb9ae7c23 */ /* 0x000fc400080108c6 */
[----:B------:R-:W-:-:S04]  /*6b30*/  FMNMX.FTZ R166, R194, R13, !PT ;  /* 0x0000000dc2a67209 */ /* 0x000fc80007810000 */
[----:B------:R-:W-:Y:S01]  /*6b40*/  FMNMX.FTZ R13, R195, R166, !PT ;  /* 0x000000a6c30d7209 */ /* 0x000fe20007810000 */
[----:B------:R-:W-:Y:S03]  /*6b50*/  MUFU.EX2 R192, R192 ;  /* 0x000000c000c07308 */ /* 0x000fe60000000800 */
[----:B------:R-:W-:-:S04]  /*6b60*/  FMNMX.FTZ R168, R186, R13, !PT ;  /* 0x0000000dbaa87209 */ /* 0x000fc80007810000 */
[----:B------:R-:W-:Y:S01]  /*6b70*/  FMNMX.FTZ R13, R199, R168, !PT ;  /* 0x000000a8c70d7209 */ /* 0x000fe20007810000 */
[--C-:B------:R-:W-:Y:S01]  /*6b80*/  FFMA.FTZ R168, R175, UR14, -R198.reuse ;  /* 0x0000000eafa87c23 */ /* 0x100fe200080108c6 */
[----:B------:R-:W-:Y:S01]  /*6b90*/  FFMA.FTZ R175, R180, UR14, -R198 ;  /* 0x0000000eb4af7c23 */ /* 0x000fe200080108c6 */
[----:B------:R-:W-:Y:S01]  /*6ba0*/  FSEL R180, R10, RZ, P0 ;  /* 0x000000ff0ab47208 */ /* 0x000fe20000000000 */
[----:B------:R-:W-:Y:S01]  /*6bb0*/  MUFU.EX2 R169, R169 ;  /* 0x000000a900a97308 */ /* 0x000fe20000000800 */
[----:B------:R-:W0:Y:S03]  /*6bc0*/  SHFL.BFLY PT, R200, R13, 0x2, 0x1f ;  /* 0x0c401f000dc87f89 */ /* 0x000e2600000e0000 */
[----:B------:R-:W-:-:S04]  /*6bd0*/  FADD.FTZ R180, -R180, R11 ;  /* 0x0000000bb4b47221 */ /* 0x000fc80000010100 */
[----:B------:R-:W-:Y:S01]  /*6be0*/  FMUL.FTZ R180, R180, UR14 ;  /* 0x0000000eb4b47c20 */ /* 0x000fe20008410000 */
[----:B------:R-:W-:Y:S08]  /*6bf0*/  MUFU.EX2 R11, R181 ;  /* 0x000000b5000b7308 */ /* 0x000ff00000000800 */
[----:B------:R-:W1:Y:S01]  /*6c00*/  MUFU.EX2 R180, R180 ;  /* 0x000000b400b47308 */ /* 0x000e620000000800 */
[----:B0-----:R-:W-:-:S07]  /*6c10*/  FMNMX.FTZ R200, R13, R200, !PT ;  /* 0x000000c80dc87209 */ /* 0x001fce0007810000 */
[----:B------:R0:W3:Y:S01]  /*6c20*/  MUFU.EX2 R164, R171 ;  /* 0x000000ab00a47308 */ /* 0x0000e20000000800 */
[----:B------:R-:W4:Y:S01]  /*6c30*/  SHFL.BFLY PT, R13, R200, 0x1, 0x1f ;  /* 0x0c201f00c80d7f89 */ /* 0x000f2200000e0000 */
[----:B-1----:R-:W-:-:S06]  /*6c40*/  FFMA.FTZ R181, R180, R6, R23 ;  /* 0x00000006b4b57223 */ /* 0x002fcc0000010017 */
[----:B------:R-:W1:Y:S01]  /*6c50*/  MUFU.EX2 R163, R163 ;  /* 0x000000a300a37308 */ /* 0x000e620000000800 */
[--C-:B0-----:R-:W-:Y:S01]  /*6c60*/  FFMA.FTZ R171, R178, UR14, -R198.reuse ;  /* 0x0000000eb2ab7c23 */ /* 0x101fe200080108c6 */
[----:B------:R-:W-:Y:S01]  /*6c70*/  FFMA.FTZ R178, R183, UR14, -R198 ;  /* 0x0000000eb7b27c23 */ /* 0x000fe200080108c6 */
[----:B------:R-:W-:Y:S01]  /*6c80*/  FADD.FTZ R6, R170, R181 ;  /* 0x000000b5aa067221 */ /* 0x000fe20000010000 */
[-C--:B------:R-:W-:Y:S01]  /*6c90*/  FMUL.FTZ R24, R24, R180.reuse ;  /* 0x000000b418187220 */ /* 0x080fe20000410000 */
[-C--:B------:R-:W-:Y:S01]  /*6ca0*/  FMUL.FTZ R25, R25, R180.reuse ;  /* 0x000000b419197220 */ /* 0x080fe20000410000 */
[-C--:B------:R-:W-:Y:S01]  /*6cb0*/  FMUL.FTZ R28, R28, R180.reuse ;  /* 0x000000b41c1c7220 */ /* 0x080fe20000410000 */
[----:B------:R-:W-:Y:S01]  /*6cc0*/  FADD.FTZ R181, R187, R6 ;  /* 0x00000006bbb57221 */ /* 0x000fe20000010000 */
[----:B------:R0:W5:Y:S01]  /*6cd0*/  MUFU.EX2 R166, R173 ;  /* 0x000000ad00a67308 */ /* 0x0001620000000800 */
[-C--:B------:R-:W-:Y:S01]  /*6ce0*/  FMUL.FTZ R29, R29, R180.reuse ;  /* 0x000000b41d1d7220 */ /* 0x080fe20000410000 */
[-C--:B------:R-:W-:Y:S01]  /*6cf0*/  FMUL.FTZ R32, R32, R180.reuse ;  /* 0x000000b420207220 */ /* 0x080fe20000410000 */
[----:B------:R-:W-:Y:S01]  /*6d00*/  FADD.FTZ R6, R188, R181 ;  /* 0x000000b5bc067221 */ /* 0x000fe20000010000 */
[-C--:B------:R-:W-:Y:S01]  /*6d10*/  FMUL.FTZ R33, R33, R180.reuse ;  /* 0x000000b421217220 */ /* 0x080fe20000410000 */
[-C--:B------:R-:W-:Y:S01]  /*6d20*/  FMUL.FTZ R36, R36, R180.reuse ;  /* 0x000000b424247220 */ /* 0x080fe20000410000 */
[-C--:B------:R-:W-:Y:S01]  /*6d30*/  FMUL.FTZ R37, R37, R180.reuse ;  /* 0x000000b425257220 */ /* 0x080fe20000410000 */
[----:B------:R-:W-:Y:S01]  /*6d40*/  FADD.FTZ R181, R189, R6 ;  /* 0x00000006bdb57221 */ /* 0x000fe20000010000 */
[----:B------:R-:W2:Y:S01]  /*6d50*/  MUFU.EX2 R165, R165 ;  /* 0x000000a500a57308 */ /* 0x000ea20000000800 */
[----:B0-----:R-:W-:Y:S01]  /*6d60*/  FFMA.FTZ R173, R184, UR14, -R198 ;  /* 0x0000000eb8ad7c23 */ /* 0x001fe200080108c6 */
[-C--:B------:R-:W-:Y:S01]  /*6d70*/  FMUL.FTZ R40, R40, R180.reuse ;  /* 0x000000b428287220 */ /* 0x080fe20000410000 */
[----:B------:R-:W-:Y:S01]  /*6d80*/  FADD.FTZ R6, R190, R181 ;  /* 0x000000b5be067221 */ /* 0x000fe20000010000 */
[----:B----4-:R-:W-:Y:S01]  /*6d90*/  FMNMX.FTZ R13, R200, R13, !PT ;  /* 0x0000000dc80d7209 */ /* 0x010fe20007810000 */
[-C--:B------:R-:W-:Y:S01]  /*6da0*/  FMUL.FTZ R41, R41, R180.reuse ;  /* 0x000000b429297220 */ /* 0x080fe20000410000 */
[-C--:B------:R-:W-:Y:S01]  /*6db0*/  FMUL.FTZ R44, R44, R180.reuse ;  /* 0x000000b42c2c7220 */ /* 0x080fe20000410000 */
[----:B------:R-:W-:Y:S01]  /*6dc0*/  FADD.FTZ R181, R191, R6 ;  /* 0x00000006bfb57221 */ /* 0x000fe20000010000 */
[----:B------:R-:W0:Y:S01]  /*6dd0*/  MUFU.EX2 R168, R168 ;  /* 0x000000a800a87308 */ /* 0x000e220000000800 */
[C---:B------:R-:W-:Y:S01]  /*6de0*/  FMUL.FTZ R177, R13.reuse, UR14 ;  /* 0x0000000e0db17c20 */ /* 0x040fe20008410000 */
[----:B------:R-:W-:Y:S01]  /*6df0*/  FSETP.NEU.FTZ.AND P0, PT, R13, -INF , PT ;  /* 0xff8000000d00780b */ /* 0x000fe20003f1d000 */
[----:B------:R-:W-:Y:S01]  /*6e00*/  FADD.FTZ R6, R192, R181 ;  /* 0x000000b5c0067221 */ /* 0x000fe20000010000 */
[-C--:B------:R-:W-:Y:S01]  /*6e10*/  FMUL.FTZ R45, R45, R180.reuse ;  /* 0x000000b42d2d7220 */ /* 0x080fe20000410000 */
[-C--:B------:R-:W-:Y:S01]  /*6e20*/  FMUL.FTZ R48, R48, R180.reuse ;  /* 0x000000b430307220 */ /* 0x080fe20000410000 */
[----:B------:R-:W-:Y:S01]  /*6e30*/  FSEL R179, R177, RZ, P0 ;  /* 0x000000ffb1b37208 */ /* 0x000fe20000000000 */
[----:B------:R-:W-:Y:S01]  /*6e40*/  FADD.FTZ R181, R169, R6 ;  /* 0x00000006a9b57221 */ /* 0x000fe20000010000 */
[----:B------:R-:W4:Y:S01]  /*6e50*/  MUFU.EX2 R167, R167 ;  /* 0x000000a700a77308 */ /* 0x000f220000000800 */
[-C--:B------:R-:W-:Y:S01]  /*6e60*/  FMUL.FTZ R49, R49, R180.reuse ;  /* 0x000000b431317220 */ /* 0x080fe20000410000 */
[-C--:B------:R-:W-:Y:S01]  /*6e70*/  FMUL.FTZ R52, R52, R180.reuse ;  /* 0x000000b434347220 */ /* 0x080fe20000410000 */
[----:B---3--:R-:W-:Y:S01]  /*6e80*/  FADD.FTZ R6, R164, R181 ;  /* 0x000000b5a4067221 */ /* 0x008fe20000010000 */
[----:B------:R-:W-:Y:S01]  /*6e90*/  FSEL R181, R13, RZ, P0 ;  /* 0x000000ff0db57208 */ /* 0x000fe20000000000 */
[--C-:B------:R-:W-:Y:S01]  /*6ea0*/  FFMA.FTZ R177, R22, UR14, -R179.reuse ;  /* 0x0000000e16b17c23 */ /* 0x100fe200080108b3 */
[--C-:B------:R-:W-:Y:S01]  /*6eb0*/  FFMA.FTZ R22, R153, UR14, -R179.reuse ;  /* 0x0000000e99167c23 */ /* 0x100fe200080108b3 */
[----:B-1----:R-:W-:Y:S01]  /*6ec0*/  FADD.FTZ R183, R163, R6 ;  /* 0x00000006a3b77221 */ /* 0x002fe20000010000 */
[----:B------:R-:W1:Y:S01]  /*6ed0*/  MUFU.EX2 R172, R172 ;  /* 0x000000ac00ac7308 */ /* 0x000e620000000800 */
[----:B------:R-:W-:Y:S01]  /*6ee0*/  FADD.FTZ R6, -R181, R12 ;  /* 0x0000000cb5067221 */ /* 0x000fe20000010100 */
[----:B------:R-:W-:Y:S01]  /*6ef0*/  FFMA.FTZ R12, R152, UR14, -R179 ;  /* 0x0000000e980c7c23 */ /* 0x000fe200080108b3 */
[----:B-----5:R-:W-:Y:S01]  /*6f00*/  FADD.FTZ R198, R166, R183 ;  /* 0x000000b7a6c67221 */ /* 0x020fe20000010000 */
[--C-:B------:R-:W-:Y:S01]  /*6f10*/  FFMA.FTZ R185, R154, UR14, -R179.reuse ;  /* 0x0000000e9ab97c23 */ /* 0x100fe200080108b3 */
[--C-:B------:R-:W-:Y:S01]  /*6f20*/  FFMA.FTZ R181, R157, UR14, -R179.reuse ;  /* 0x0000000e9db57c23 */ /* 0x100fe200080108b3 */
[--C-:B------:R-:W-:Y:S01]  /*6f30*/  FFMA.FTZ R157, R161, UR14, -R179.reuse ;  /* 0x0000000ea19d7c23 */ /* 0x100fe200080108b3 */
[----:B--2---:R-:W-:Y:S01]  /*6f40*/  FADD.FTZ R153, R165, R198 ;  /* 0x000000c6a5997221 */ /* 0x004fe20000010000 */
[----:B------:R-:W2:Y:S01]  /*6f50*/  MUFU.EX2 R171, R171 ;  /* 0x000000ab00ab7308 */ /* 0x000ea20000000800 */
[--C-:B------:R-:W-:Y:S01]  /*6f60*/  FFMA.FTZ R184, R197, UR14, -R179.reuse ;  /* 0x0000000ec5b87c23 */ /* 0x100fe200080108b3 */
[----:B------:R-:W-:Y:S01]  /*6f70*/  FFMA.FTZ R197, R155, UR14, -R179 ;  /* 0x0000000e9bc57c23 */ /* 0x000fe200080108b3 */
[----:B0-----:R-:W-:Y:S01]  /*6f80*/  FADD.FTZ R152, R168, R153 ;  /* 0x00000099a8987221 */ /* 0x001fe20000010000 */
[--C-:B------:R-:W-:Y:S01]  /*6f90*/  FFMA.FTZ R14, R14, UR14, -R179.reuse ;  /* 0x0000000e0e0e7c23 */ /* 0x100fe200080108b3 */
[--C-:B------:R-:W-:Y:S01]  /*6fa0*/  FFMA.FTZ R15, R15, UR14, -R179.reuse ;  /* 0x0000000e0f0f7c23 */ /* 0x100fe200080108b3 */
[--C-:B------:R-:W-:Y:S01]  /*6fb0*/  FFMA.FTZ R19, R19, UR14, -R179.reuse ;  /* 0x0000000e13137c23 */ /* 0x100fe200080108b3 */
[----:B----4-:R-:W-:Y:S01]  /*6fc0*/  FADD.FTZ R153, R167, R152 ;  /* 0x00000098a7997221 */ /* 0x010fe20000010000 */
[----:B------:R-:W0:Y:S01]  /*6fd0*/  MUFU.EX2 R174, R174 ;  /* 0x000000ae00ae7308 */ /* 0x000e220000000800 */
[--C-:B------:R-:W-:Y:S01]  /*6fe0*/  FFMA.FTZ R20, R20, UR14, -R179.reuse ;  /* 0x0000000e14147c23 */ /* 0x100fe200080108b3 */
[----:B------:R-:W-:Y:S01]  /*6ff0*/  FFMA.FTZ R21, R21, UR14, -R179 ;  /* 0x0000000e15157c23 */ /* 0x000fe200080108b3 */
[----:B-1----:R-:W-:Y:S01]  /*7000*/  FADD.FTZ R152, R172, R153 ;  /* 0x00000099ac987221 */ /* 0x002fe20000010000 */
[--C-:B------:R-:W-:Y:S01]  /*7010*/  FFMA.FTZ R198, R156, UR14, -R179.reuse ;  /* 0x0000000e9cc67c23 */ /* 0x100fe200080108b3 */
[--C-:B------:R-:W-:Y:S01]  /*7020*/  FFMA.FTZ R183, R158, UR14, -R179.reuse ;  /* 0x0000000e9eb77c23 */ /* 0x100fe200080108b3 */
[--C-:B------:R-:W-:Y:S01]  /*7030*/  FFMA.FTZ R159, R159, UR14, -R179.reuse ;  /* 0x0000000e9f9f7c23 */ /* 0x100fe200080108b3 */
[--C-:B------:R-:W-:Y:S01]  /*7040*/  FFMA.FTZ R155, R160, UR14, -R179.reuse ;  /* 0x0000000ea09b7c23 */ /* 0x100fe200080108b3 */
[----:B------:R-:W1:Y:S01]  /*7050*/  MUFU.EX2 R173, R173 ;  /* 0x000000ad00ad7308 */ /* 0x000e620000000800 */
[----:B--2---:R-:W-:Y:S01]  /*7060*/  FADD.FTZ R201, R171, R152 ;  /* 0x00000098abc97221 */ /* 0x004fe20000010000 */
[--C-:B------:R-:W-:Y:S01]  /*7070*/  FFMA.FTZ R153, R162, UR14, -R179.reuse ;  /* 0x0000000ea2997c23 */ /* 0x100fe200080108b3 */
[--C-:B------:R-:W-:Y:S01]  /*7080*/  FFMA.FTZ R193, R193, UR14, -R179.reuse ;  /* 0x0000000ec1c17c23 */ /* 0x100fe200080108b3 */
[--C-:B------:R-:W-:Y:S01]  /*7090*/  FFMA.FTZ R196, R196, UR14, -R179.reuse ;  /* 0x0000000ec4c47c23 */ /* 0x100fe200080108b3 */
[--C-:B------:R-:W-:Y:S01]  /*70a0*/  FFMA.FTZ R194, R194, UR14, -R179.reuse ;  /* 0x0000000ec2c27c23 */ /* 0x100fe200080108b3 */
[--C-:B------:R-:W-:Y:S01]  /*70b0*/  FFMA.FTZ R195, R195, UR14, -R179.reuse ;  /* 0x0000000ec3c37c23 */ /* 0x100fe200080108b3 */
[----:B------:R-:W-:Y:S01]  /*70c0*/  FFMA.FTZ R186, R186, UR14, -R179 ;  /* 0x0000000ebaba7c23 */ /* 0x000fe200080108b3 */
[----:B------:R-:W2:Y:S01]  /*70d0*/  MUFU.EX2 R176, R176 ;  /* 0x000000b000b07308 */ /* 0x000ea20000000800 */
[----:B0-----:R-:W-:Y:S01]  /*70e0*/  FADD.FTZ R152, R174, R201 ;  /* 0x000000c9ae987221 */ /* 0x001fe20000010000 */
[----:B------:R-:W-:Y:S01]  /*70f0*/  FFMA.FTZ R179, R199, UR14, -R179 ;  /* 0x0000000ec7b37c23 */ /* 0x000fe200080108b3 */
[----:B------:R-:W-:Y:S01]  /*7100*/  F2FP.BF16.F32.PACK_AB R160, R164, R169 ;  /* 0x000000a9a4a0723e */ /* 0x000fe200000010ff */
[-C--:B------:R-:W-:Y:S01]  /*7110*/  FMUL.FTZ R53, R53, R180.reuse ;  /* 0x000000b435357220 */ /* 0x080fe20000410000 */
[----:B------:R-:W-:Y:S01]  /*7120*/  F2FP.BF16.F32.PACK_AB R164, R168, R165 ;  /* 0x000000a5a8a4723e */ /* 0x000fe200000010ff */
[-C--:B------:R-:W-:Y:S01]  /*7130*/  FMUL.FTZ R56, R56, R180.reuse ;  /* 0x000000b438387220 */ /* 0x080fe20000410000 */
[----:B------:R-:W-:Y:S01]  /*7140*/  F2FP.BF16.F32.PACK_AB R168, R174, R171 ;  /* 0x000000abaea8723e */ /* 0x000fe200000010ff */
[----:B------:R0:W-:Y:S01]  /*7150*/  MUFU.EX2 R161, R185 ;  /* 0x000000b900a17308 */ /* 0x0001e20000000800 */
[----:B-1----:R-:W-:Y:S01]  /*7160*/  FADD.FTZ R199, R173, R152 ;  /* 0x00000098adc77221 */ /* 0x002fe20000010000 */
[----:B------:R-:W-:Y:S01]  /*7170*/  F2FP.BF16.F32.PACK_AB R152, R170, R23 ;  /* 0x00000017aa98723e */ /* 0x000fe200000010ff */
[-C--:B------:R-:W-:Y:S01]  /*7180*/  FMUL.FTZ R57, R57, R180.reuse ;  /* 0x000000b439397220 */ /* 0x080fe20000410000 */
[----:B------:R-:W-:Y:S01]  /*7190*/  F2FP.BF16.F32.PACK_AB R154, R188, R187 ;  /* 0x000000bbbc9a723e */ /* 0x000fe200000010ff */
[-C--:B------:R-:W-:Y:S01]  /*71a0*/  FMUL.FTZ R60, R60, R180.reuse ;  /* 0x000000b43c3c7220 */ /* 0x080fe20000410000 */
[----:B------:R-:W-:Y:S01]  /*71b0*/  F2FP.BF16.F32.PACK_AB R156, R190, R189 ;  /* 0x000000bdbe9c723e */ /* 0x000fe200000010ff */
[-C--:B------:R-:W-:Y:S01]  /*71c0*/  FMUL.FTZ R61, R61, R180.reuse ;  /* 0x000000b43d3d7220 */ /* 0x080fe20000410000 */
[----:B------:R-:W1:Y:S01]  /*71d0*/  MUFU.EX2 R175, R175 ;  /* 0x000000af00af7308 */ /* 0x000e620000000800 */
[----:B0-----:R-:W-:Y:S01]  /*71e0*/  FMUL.FTZ R185, R6, UR14 ;  /* 0x0000000e06b97c20 */ /* 0x001fe20008410000 */
[----:B--2---:R-:W-:Y:S01]  /*71f0*/  FADD.FTZ R162, R176, R199 ;  /* 0x000000c7b0a27221 */ /* 0x004fe20000010000 */
[----:B------:R-:W-:Y:S01]  /*7200*/  F2FP.BF16.F32.PACK_AB R158, R192, R191 ;  /* 0x000000bfc09e723e */ /* 0x000fe200000010ff */
[-C--:B------:R-:W-:Y:S01]  /*7210*/  FMUL.FTZ R64, R64, R180.reuse ;  /* 0x000000b440407220 */ /* 0x080fe20000410000 */
[----:B------:R-:W-:Y:S01]  /*7220*/  PLOP3.LUT P0, PT, PT, PT, UP0, 0x40, 0x0 ;  /* 0x000000000000781c */ /* 0x000fe20003f0e808 */
        /* <DEDUP_REMOVED lines=11> */
[----:B-1----:R-:W-:Y:S01]  /*72e0*/  FADD.FTZ R169, R175, R162 ;  /* 0x000000a2afa97221 */ /* 0x002fe20000010000 */
[----:B------:R-:W-:Y:S01]  /*72f0*/  F2FP.BF16.F32.PACK_AB R162, R166, R163 ;  /* 0x000000a3a6a2723e */ /* 0x000fe200000010ff */
[-C--:B------:R-:W-:Y:S01]  /*7300*/  FMUL.FTZ R84, R84, R180.reuse ;  /* 0x000000b454547220 */ /* 0x080fe20000410000 */
[----:B------:R-:W-:Y:S01]  /*7310*/  F2FP.BF16.F32.PACK_AB R166, R172, R167 ;  /* 0x000000a7aca6723e */ /* 0x000fe200000010ff */
[-C--:B------:R-:W-:Y:S01]  /*7320*/  FMUL.FTZ R85, R85, R180.reuse ;  /* 0x000000b455557220 */ /* 0x080fe20000410000 */
[-C--:B------:R-:W-:Y:S01]  /*7330*/  FMUL.FTZ R88, R88, R180.reuse ;  /* 0x000000b458587220 */ /* 0x080fe20000410000 */
[-C--:B------:R-:W-:Y:S01]  /*7340*/  FMUL.FTZ R89, R89, R180.reuse ;  /* 0x000000b459597220 */ /* 0x080fe20000410000 */
[----:B------:R-:W1:Y:S01]  /*7350*/  MUFU.EX2 R185, R185 ;  /* 0x000000b900b97308 */ /* 0x000e620000000800 */
[C---:B0-----:R-:W-:Y:S01]  /*7360*/  FADD.FTZ R170, R178.reuse, R169 ;  /* 0x000000a9b2aa7221 */ /* 0x041fe20000010000 */
[----:B------:R-:W-:Y:S01]  /*7370*/  F2FP.BF16.F32.PACK_AB R172, R178, R175 ;  /* 0x000000afb2ac723e */ /* 0x000fe200000010ff */
[-C--:B------:R-:W-:Y:S01]  /*7380*/  FMUL.FTZ R92, R92, R180.reuse ;  /* 0x000000b45c5c7220 */ /* 0x080fe20000410000 */
[-C--:B------:R-:W-:Y:S01]  /*7390*/  FMUL.FTZ R93, R93, R180.reuse ;  /* 0x000000b45d5d7220 */ /* 0x080fe20000410000 */
[----:B------:R-:W-:Y:S01]  /*73a0*/  FADD.FTZ R163, R11, R170 ;  /* 0x000000aa0ba37221 */ /* 0x000fe20000010000 */
[----:B------:R-:W-:Y:S01]  /*73b0*/  F2FP.BF16.F32.PACK_AB R170, R176, R173 ;  /* 0x000000adb0aa723e */ /* 0x000fe200000010ff */
        /* <DEDUP_REMOVED lines=26> */
[C---:B--2---:R-:W-:Y:S01]  /*7560*/  FADD.FTZ R6, R182.reuse, R163 ;  /* 0x000000a3b6067221 */ /* 0x044fe20000010000 */
[----:B------:R-:W-:Y:S01]  /*7570*/  F2FP.BF16.F32.PACK_AB R174, R182, R11 ;  /* 0x0000000bb6ae723e */ /* 0x000fe200000010ff */
[-C--:B------:R-:W-:Y:S01]  /*7580*/  FMUL.FTZ R136, R136, R180.reuse ;  /* 0x000000b488887220 */ /* 0x080fe20000410000 */
[-C--:B------:R-:W-:Y:S01]  /*7590*/  FMUL.FTZ R137, R137, R180.reuse ;  /* 0x000000b489897220 */ /* 0x080fe20000410000 */
[-C--:B------:R-:W-:Y:S01]  /*75a0*/  FMUL.FTZ R140, R140, R180.reuse ;  /* 0x000000b48c8c7220 */ /* 0x080fe20000410000 */
[-C--:B------:R-:W-:Y:S01]  /*75b0*/  FMUL.FTZ R141, R141, R180.reuse ;  /* 0x000000b48d8d7220 */ /* 0x080fe20000410000 */
[-C--:B------:R-:W-:Y:S01]  /*75c0*/  FMUL.FTZ R144, R144, R180.reuse ;  /* 0x000000b490907220 */ /* 0x080fe20000410000 */
[----:B------:R-:W2:Y:S01]  /*75d0*/  MUFU.EX2 R19, R19 ;  /* 0x0000001300137308 */ /* 0x000ea20000000800 */
[----:B-1----:R-:W-:Y:S01]  /*75e0*/  FADD.FTZ R182, R14, R5 ;  /* 0x000000050eb67221 */ /* 0x002fe20000010000 */
[-C--:B------:R-:W-:Y:S01]  /*75f0*/  FMUL.FTZ R145, R145, R180.reuse ;  /* 0x000000b491917220 */ /* 0x080fe20000410000 */
[-C--:B------:R-:W-:Y:S01]  /*7600*/  FMUL.FTZ R148, R148, R180.reuse ;  /* 0x000000b494947220 */ /* 0x080fe20000410000 */
[----:B------:R-:W-:Y:S01]  /*7610*/  FMUL.FTZ R149, R149, R180 ;  /* 0x000000b495957220 */ /* 0x000fe20000410000 */
        /* <DEDUP_REMOVED lines=48> */
[C---:B------:R-:W-:Y:S01]  /*7920*/  FADD.FTZ R190, R161.reuse, R190 ;  /* 0x000000bea1be7221 */ /* 0x040fe20000010000 */
[----:B------:R-:W-:Y:S01]  /*7930*/  F2FP.BF16.F32.PACK_AB R161, R161, R22 ;  /* 0x00000016a1a1723e */ /* 0x000fe200000010ff */
        /* <DEDUP_REMOVED lines=17> */
[----:B------:R2:W3:Y:S01]  /*7a50*/  MUFU.EX2 R167, R159 ;  /* 0x0000009f00a77308 */ /* 0x0004e20000000800 */
[----:B-1----:R-:W-:Y:S01]  /*7a60*/  FADD.FTZ R5, R165, R190 ;  /* 0x000000bea5057221 */ /* 0x002fe20000010000 */
[-C--:B------:R-:W-:Y:S01]  /*7a70*/  FMUL.FTZ R122, R122, R185.reuse ;  /* 0x000000b97a7a7220 */ /* 0x080fe20000410000 */
[-C--:B------:R-:W-:Y:S01]  /*7a80*/  FMUL.FTZ R123, R123, R185.reuse ;  /* 0x000000b97b7b7220 */ /* 0x080fe20000410000 */
[-C--:B------:R-:W-:Y:S01]  /*7a90*/  FMUL.FTZ R126, R126, R185.reuse ;  /* 0x000000b97e7e7220 */ /* 0x080fe20000410000 */
[-C--:B------:R-:W-:Y:S01]  /*7aa0*/  FMUL.FTZ R127, R127, R185.reuse ;  /* 0x000000b97f7f7220 */ /* 0x080fe20000410000 */
[-C--:B------:R-:W-:Y:S01]  /*7ab0*/  FMUL.FTZ R130, R130, R185.reuse ;  /* 0x000000b982827220 */ /* 0x080fe20000410000 */
[----:B------:R-:W-:Y:S01]  /*7ac0*/  FMUL.FTZ R131, R131, R185 ;  /* 0x000000b983837220 */ /* 0x000fe20000410000 */
[----:B------:R1:W4:Y:S01]  /*7ad0*/  MUFU.EX2 R178, R155 ;  /* 0x0000009b00b27308 */ /* 0x0003220000000800 */
[----:B0-----:R-:W-:Y:S01]  /*7ae0*/  FADD.FTZ R190, R176, R5 ;  /* 0x00000005b0be7221 */ /* 0x001fe20000010000 */
[----:B--2---:R-:W-:Y:S01]  /*7af0*/  F2FP.BF16.F32.PACK_AB R159, R12, R21 ;  /* 0x000000150c9f723e */ /* 0x004fe200000010ff */
[----:B------:R-:W-:Y:S01]  /*7b00*/  FMUL.FTZ R134, R134, R185 ;  /* 0x000000b986867220 */ /* 0x000fe20000410000 */
[----:B------:R-:W-:Y:S01]  /*7b10*/  F2FP.BF16.F32.PACK_AB R165, R176, R165 ;  /* 0x000000a5b0a5723e */ /* 0x000fe200000010ff */
[-C--:B------:R-:W-:Y:S01]  /*7b20*/  FMUL.FTZ R135, R135, R185.reuse ;  /* 0x000000b987877220 */ /* 0x080fe20000410000 */
[-C--:B------:R-:W-:Y:S01]  /*7b30*/  FMUL.FTZ R138, R138, R185.reuse ;  /* 0x000000b98a8a7220 */ /* 0x080fe20000410000 */
[-C--:B------:R-:W-:Y:S01]  /*7b40*/  FMUL.FTZ R139, R139, R185.reuse ;  /* 0x000000b98b8b7220 */ /* 0x080fe20000410000 */
[----:B------:R0:W2:Y:S01]  /*7b50*/  MUFU.EX2 R169, R157 ;  /* 0x0000009d00a97308 */ /* 0x0000a20000000800 */
[----:B---3--:R-:W-:Y:S01]  /*7b60*/  FADD.FTZ R5, R167, R190 ;  /* 0x000000bea7057221 */ /* 0x008fe20000010000 */
[----:B-1----:R-:W-:Y:S01]  /*7b70*/  F2FP.BF16.F32.PACK_AB R155, R15, R14 ;  /* 0x0000000e0f9b723e */ /* 0x002fe200000010ff */
[-C--:B------:R-:W-:Y:S01]  /*7b80*/  FMUL.FTZ R142, R142, R185.reuse ;  /* 0x000000b98e8e7220 */ /* 0x080fe20000410000 */
[-C--:B------:R-:W-:Y:S01]  /*7b90*/  FMUL.FTZ R143, R143, R185.reuse ;  /* 0x000000b98f8f7220 */ /* 0x080fe20000410000 */
[-C--:B------:R-:W-:Y:S01]  /*7ba0*/  FMUL.FTZ R146, R146, R185.reuse ;  /* 0x000000b992927220 */ /* 0x080fe20000410000 */
[-C--:B------:R-:W-:Y:S01]  /*7bb0*/  FMUL.FTZ R147, R147, R185.reuse ;  /* 0x000000b993937220 */ /* 0x080fe20000410000 */
[----:B------:R-:W-:Y:S01]  /*7bc0*/  FMUL.FTZ R150, R150, R185 ;  /* 0x000000b996967220 */ /* 0x000fe20000410000 */
[----:B------:R1:W3:Y:S01]  /*7bd0*/  MUFU.EX2 R182, R153 ;  /* 0x0000009900b67308 */ /* 0x0002e20000000800 */
[----:B----4-:R-:W-:Y:S01]  /*7be0*/  FADD.FTZ R192, R178, R5 ;  /* 0x00000005b2c07221 */ /* 0x010fe20000010000 */
[----:B0-----:R-:W-:Y:S01]  /*7bf0*/  F2FP.BF16.F32.PACK_AB R157, R20, R19 ;  /* 0x00000013149d723e */ /* 0x001fe200000010ff */
[----:B------:R-:W-:Y:S01]  /*7c00*/  FMUL.FTZ R151, R151, R185 ;  /* 0x000000b997977220 */ /* 0x000fe20000410000 */
[----:B------:R-:W-:-:S04]  /*7c10*/  F2FP.BF16.F32.PACK_AB R167, R178, R167 ;  /* 0x000000a7b2a7723e */ /* 0x000fc800000010ff */
[----:B------:R-:W0:Y:S01]  /*7c20*/  MUFU.EX2 R171, R193 ;  /* 0x000000c100ab7308 */ /* 0x000e220000000800 */
[----:B--2---:R-:W-:Y:S01]  /*7c30*/  FADD.FTZ R5, R169, R192 ;  /* 0x000000c0a9057221 */ /* 0x004fe20000010000 */
[----:B-1----:R-:W-:-:S06]  /*7c40*/  F2FP.BF16.F32.PACK_AB R153, R177, R184 ;  /* 0x000000b8b199723e */ /* 0x002fcc00000010ff */
[----:B------:R-:W1:Y:S01]  /*7c50*/  MUFU.EX2 R196, R196 ;  /* 0x000000c400c47308 */ /* 0x000e620000000800 */
[C---:B---3--:R-:W-:Y:S01]  /*7c60*/  FADD.FTZ R192, R182.reuse, R5 ;  /* 0x00000005b6c07221 */ /* 0x048fe20000010000 */
[----:B------:R-:W-:-:S06]  /*7c70*/  F2FP.BF16.F32.PACK_AB R169, R182, R169 ;  /* 0x000000a9b6a9723e */ /* 0x000fcc00000010ff */
[----:B------:R1:W2:Y:S01]  /*7c80*/  MUFU.EX2 R173, R194 ;  /* 0x000000c200ad7308 */ /* 0x0002a20000000800 */
        /* <DEDUP_REMOVED lines=14> */
.L_x_1987:
[----:B------:R-:W-:Y:S01]  /*7d70*/  PLOP3.LUT P1, PT, PT, PT, UP0, 0x40, 0x0 ;  /* 0x000000000000781c */ /* 0x000fe20003f2e808 */
[----:B------:R0:W1:-:S12]  /*7d80*/  SYNCS.PHASECHK.TRANS64.TRYWAIT P0, [UR28+0x22850], R8 ;  /* 0x02285008ff0075a7 */ /* 0x000058000800015c */
[----:B0-----:R-:W-:Y:S05]  /*7d90*/  @P1 BRA `(.L_x_1988) ;  /* 0x0000000000041947 */ /* 0x001fea0003800000 */
[----:B------:R-:W-:Y:S01]  /*7da0*/  BPT.TRAP 0x1 ;  /* 0x000000040000795c */ /* 0x000fe20000300000 */
.L_x_1988:
[----:B-1----:R-:W-:Y:S05]  /*7db0*/  @P0 BRA `(.L_x_1989) ;  /* 0x0000000000080947 */ /* 0x002fea0003800000 */
[----:B------:R-:W0:Y:S02]  /*7dc0*/  SYNCS.PHASECHK.TRANS64.TRYWAIT P0, [UR28+0x22850], R8 ;  /* 0x02285008ff0075a7 */ /* 0x000e24000800015c */
[----:B0-----:R-:W-:Y:S05]  /*7dd0*/  @!P0 BRA `(.L_x_1990) ;  /* 0x000000c800e08947 */ /* 0x001fea0003800000 */
.L_x_1989:
[----:B------:R1:W-:Y:S01]  /*7de0*/  BAR.SYNC.DEFER_BLOCKING R3, 0x100 ;  /* 0x000400030000751d */ /* 0x0003e20000010000 */
[----:B------:R-:W-:Y:S01]  /*7df0*/  UIMAD UR18, UR24, 0xc00, UR6 ;  /* 0x00000c00181278a4 */ /* 0x000fe2000f8e0206 */
[----:B------:R-:W-:-:S04]  /*7e00*/  PLOP3.LUT P0, PT, PT, PT, UP0, 0x40, 0x0 ;  /* 0x000000000000781c */ /* 0x000fc80003f0e808 */
        /* <DEDUP_REMOVED lines=37> */
.L_x_1991:
[----:B------:R-:W-:Y:S01]  /*8060*/  UIADD3 UR28, UR28, 0x22860, URZ ;  /* 0x000228601c1c7890 */ /* 0x000fe2000fffe03f */
[C---:B------:R-:W-:Y:S01]  /*8070*/  ISETP.GT.AND P0, PT, R9.reuse, UR27, PT ;  /* 0x0000001b09007c0c */ /* 0x040fe2000bf04270 */
[----:B------:R-:W-:Y:S01]  /*8080*/  IMAD.MOV.U32 R12, RZ, RZ, R13 ;  /* 0x000000ffff0c7224 */ /* 0x000fe200078e000d */
[----:B------:R-:W-:Y:S01]  /*8090*/  IADD3 R9, R9, -0x1, RZ ;  /* 0xffffffff09097810 */ /* 0x000fe20007ffe0ff */
[----:B------:R-:W-:Y:S01]  /*80a0*/  UPRMT UR28, UR5, 0x654, UR28 ;  /* 0x00000654051c7896 */ /* 0x000fe2000800001c */
[----:B0-----:R-:W-:-:S08]  /*80b0*/  IMAD.MOV.U32 R11, RZ, RZ, R10 ;  /* 0x000000ffff0b7224 */ /* 0x001fd000078e000a */
[----:B------:R-:W-:Y:S01]  /*80c0*/  SYNCS.ARRIVE.TRANS64.RED.A1T0 RZ, [UR28], RZ ;  /* 0x000000ffffff79a7 */ /* 0x000fe2000810041c */
[----:B------:R-:W-:Y:S05]  /*80d0*/  @P0 BRA `(.L_x_1992) ;  /* 0xffffffc800840947 */ /* 0x000fea000383ffff */
.L_x_1973:
[----:B------:R-:W-:Y:S01]  /*80e0*/  UISETP.NE.AND UP2, UPT, UR40, URZ, UPT ;  /* 0x0000003f2800728c */ /* 0x000fe2000bf45270 */
[----:B------:R-:W-:Y:S01]  /*80f0*/  R2UR UR22, R18 ;  /* 0x00000000121672ca */ /* 0x000fe200000e0000 */
[----:B------:R-:W-:Y:S02]  /*8100*/  UISETP.NE.AND UP1, UPT, UR43, URZ, UPT ;  /* 0x0000003f2b00728c */ /* 0x000fe4000bf25270 */
[----:B------:R-:W-:Y:S02]  /*8110*/  UIADD3 UR26, UR26, 0x7f, URZ ;  /* 0x0000007f1a1a7890 */ /* 0x000fe4000fffe03f */
[----:B------:R-:W-:Y:S02]  /*8120*/  UIADD3 UR18, -UR15, 0x1, URZ ;  /* 0x000000010f127890 */ /* 0x000fe4000fffe13f */
[----:B------:R-:W-:Y:S01]  /*8130*/  PLOP3.LUT P0, PT, PT, PT, UP1, 0x40, 0x0 ;  /* 0x000000000000781c */ /* 0x000fe20003f0e818 */
[----:B------:R-:W-:Y:S02]  /*8140*/  ULDC UR19, c[0x0][0x2f0] ;  /* 0x0000bc0000137ab9 */ /* 0x000fe40000000800 */
[----:B------:R-:W-:Y:S01]  /*8150*/  @UP2 ULDC UR10, c[0x0][0x44c] ;  /* 0x00011300000a2ab9 */ /* 0x000fe20000000800 */
[----:B------:R-:W-:Y:S01]  /*8160*/  @UP2 ULDC UR23, c[0x0][0x450] ;  /* 0x0001140000172ab9 */ /* 0x000fe20000000800 */
[----:B------:R-:W-:-:S02]  /*8170*/  UIMAD.WIDE.U32 UR10, UR26, UR10, URZ ;  /* 0x0000000a1a0a72a5 */ /* 0x000fc4000f8e003f */
[----:B------:R-:W-:Y:S01]  /*8180*/  UMOV UR15, UR26 ;  /* 0x0000001a000f7c82 */ /* 0x000fe20008000000 */
[----:B------:R-:W-:Y:S02]  /*8190*/  UIMAD UR18, UR22, UR19, UR18 ;  /* 0x00000013161272a4 */ /* 0x000fe4000f8e0212 */
[----:B------:R-:W-:-:S04]  /*81a0*/  @UP2 USHF.R.U32.HI UR15, URZ, UR23, UR11 ;  /* 0x000000173f0f2299 */ /* 0x000fc8000801160b */
[----:B------:R-:W-:-:S03]  /*81b0*/  UIADD3 UR15, UR18, UR15, URZ ;  /* 0x0000000f120f7290 */ /* 0x000fc6000fffe03f */
[----:B------:R-:W-:Y:S02]  /*81c0*/  ULDC UR18, c[0x0][0x9dc] ;  /* 0x0002770000127ab9 */ /* 0x000fe40000000800 */
[----:B------:R-:W-:Y:S01]  /*81d0*/  UIADD3 UR18, UR15, -UR18, URZ ;  /* 0x800000120f127290 */ /* 0x000fe2000fffe03f */
[----:B------:R-:W-:Y:S11]  /*81e0*/  @P0 BRA `(.L_x_1993) ;  /* 0x00000000004c0947 */ /* 0x000ff60003800000 */
[----:B------:R-:W-:-:S06]  /*81f0*/  UISETP.GT.AND UP1, UPT, UR15, -0x1, UPT ;  /* 0xffffffff0f00788c */ /* 0x000fcc000bf24270 */
[----:B------:R-:W-:-:S13]  /*8200*/  PLOP3.LUT P0, PT, PT, PT, UP1, 0x80, 0x0 ;  /* 0x000000000000781c */ /* 0x000fda0003f0f018 */
[----:B------:R-:W-:Y:S05]  /*8210*/  @P0 BRA `(.L_x_1994) ;  /* 0x0000000000200947 */ /* 0x000fea0003800000 */
[----:B------:R-:W-:Y:S01]  /*8220*/  ULDC UR19, c[0x0][0x9e4] ;  /* 0x0002790000137ab9 */ /* 0x000fe20000000800 */
[----:B------:R-:W-:Y:S02]  /*8230*/  ULOP3.LUT UR15, URZ, UR15, URZ, 0x33, !UPT ;  /* 0x0000000f3f0f7292 */ /* 0x000fe4000f8e333f */
[----:B------:R-:W-:-:S11]  /*8240*/  UISETP.NE.AND UP1, UPT, UR19, 0x1, UPT ;  /* 0x000000011300788c */ /* 0x000fd6000bf25270 */
[----:B------:R-:W-:Y:S02]  /*8250*/  @UP1 ULDC.64 UR22, c[0x0][0x9e8] ;  /* 0x00027a0000161ab9 */ /* 0x000fe40000000a00 */
[----:B------:R-:W-:-:S04]  /*8260*/  UIMAD.WIDE.U32 UR10, UR15, UR22, URZ ;  /* 0x000000160f0a72a5 */ /* 0x000fc8000f8e003f */
[----:B------:R-:W-:-:S04]  /*8270*/  @UP1 USHF.R.U32.HI UR15, URZ, UR23, UR11 ;  /* 0x000000173f0f1299 */ /* 0x000fc8000801160b */
[----:B------:R-:W-:Y:S01]  /*8280*/  ULOP3.LUT UR15, URZ, UR15, URZ, 0x33, !UPT ;  /* 0x0000000f3f0f7292 */ /* 0x000fe2000f8e333f */
[----:B------:R-:W-:Y:S11]  /*8290*/  BRA `(.L_x_1995) ;  /* 0x0000000000147947 */ /* 0x000ff60003800000 */
.L_x_1994:
[----:B------:R-:W-:Y:S02]  /*82a0*/  ULDC UR19, c[0x0][0x9e4] ;  /* 0x0002790000137ab9 */ /* 0x000fe40000000800 */
[----:B------:R-:W-:-:S11]  /*82b0*/  UISETP.NE.AND UP1, UPT, UR19, 0x1, UPT ;  /* 0x000000011300788c */ /* 0x000fd6000bf25270 */
[----:B------:R-:W-:Y:S02]  /*82c0*/  @UP1 ULDC.64 UR22, c[0x0][0x9e8] ;  /* 0x00027a0000161ab9 */ /* 0x000fe40000000a00 */
[----:B------:R-:W-:-:S04]  /*82d0*/  UIMAD.WIDE.U32 UR10, UR15, UR22, URZ ;  /* 0x000000160f0a72a5 */ /* 0x000fc8000f8e003f */
[----:B------:R-:W-:-:S12]  /*82e0*/  @UP1 USHF.R.U32.HI UR15, URZ, UR23, UR11 ;  /* 0x000000173f0f1299 */ /* 0x000fd8000801160b */
.L_x_1995:
[----:B------:R-:W-:-:S04]  /*82f0*/  UIMAD UR15, UR15, UR19, URZ ;  /* 0x000000130f0f72a4 */ /* 0x000fc8000f8e023f */
[----:B------:R-:W-:-:S04]  /*8300*/  UISETP.LT.AND UP1, UPT, UR18, UR15, UPT ;  /* 0x0000000f1200728c */ /* 0x000fc8000bf21270 */
[----:B------:R-:W-:-:S12]  /*8310*/  USEL UR18, UR18, UR15, !UP1 ;  /* 0x0000000f12127287 */ /* 0x000fd8000c800000 */
.L_x_1993:
[----:B------:R-:W-:-:S04]  /*8320*/  UIADD3 UR10, UR18, 0x5f, URZ ;  /* 0x0000005f120a7890 */ /* 0x000fc8000fffe03f */
[----:B------:R-:W-:-:S04]  /*8330*/  UIMAD.WIDE UR10, UR10, 0x2aaaaaab, URZ ;  /* 0x2aaaaaab0a0a78a5 */ /* 0x000fc8000f8e023f */
[----:B------:R-:W-:-:S04]  /*8340*/  USHF.R.U32.HI UR10, URZ, 0x1f, UR11 ;  /* 0x0000001f3f0a7899 */ /* 0x000fc8000801160b */
[----:B------:R-:W-:-:S04]  /*8350*/  ULEA.HI.SX32 UR10, UR11, UR10, 0x1c ;  /* 0x0000000a0b0a7291 */ /* 0x000fc8000f8fe23f */
[----:B------:R-:W-:-:S04]  /*8360*/  UISETP.LT.AND UP1, UPT, UR39, UR10, UPT ;  /* 0x0000000a2700728c */ /* 0x000fc8000bf21270 */
[----:B------:R-:W-:-:S06]  /*8370*/  USEL UR26, UR39, UR10, !UP1 ;  /* 0x0000000a271a7287 */ /* 0x000fcc000c800000 */
[----:B------:R-:W-:-:S13]  /*8380*/  ISETP.GE.AND P0, PT, R9, UR26, PT ;  /* 0x0000001a09007c0c */ /* 0x000fda000bf06270 */
[----:B------:R-:W-:Y:S05]  /*8390*/  @!P0 BRA `(.L_x_1996) ;  /* 0x0000002000d48947 */ /* 0x000fea0003800000 */
[----:B------:R-:W-:Y:S01]  /*83a0*/  IMAD.MOV.U32 R12, RZ, RZ, R13 ;  /* 0x000000ffff0c7224 */ /* 0x000fe200078e000d */
[----:B------:R-:W-:Y:S01]  /*83b0*/  ULDC UR29, c[0x0][0x9d8] ;  /* 0x00027600001d7ab9 */ /* 0x000fe20000000800 */
[----:B------:R-:W-:Y:S01]  /*83c0*/  IMAD.MOV.U32 R11, RZ, RZ, R10 ;  /* 0x000000ffff0b7224 */ /* 0x000fe200078e000a */
[----:B------:R-:W-:-:S06]  /*83d0*/  ULDC UR27, c[0x0][0x988] ;  /* 0x00026200001b7ab9 */ /* 0x000fcc0000000800 */
.L_x_2007:
[----:B------:R-:W-:Y:S01]  /*83e0*/  UIADD3 UR24, UR24, 0x1, URZ ;  /* 0x0000000118187890 */ /* 0x000fe2000fffe03f */
[----:B------:R-:W-:Y:S02]  /*83f0*/  PLOP3.LUT P1, PT, PT, PT, UP0, 0x40, 0x0 ;  /* 0x000000000000781c */ /* 0x000fe40003f2e808 */
[C---:B------:R-:W-:Y:S01]  /*8400*/  ISETP.GT.AND P0, PT, R9.reuse, UR26, PT ;  /* 0x0000001a09007c0c */ /* 0x040fe2000bf04270 */
[----:B------:R-:W-:Y:S01]  /*8410*/  UISETP.NE.AND UP1, UPT, UR24, 0x2, UPT ;  /* 0x000000021800788c */ /* 0x000fe2000bf25270 */
[----:B------:R-:W-:-:S03]  /*8420*/  VIADD R9, R9, 0xffffffff ;  /* 0xffffffff09097836 */ /* 0x000fc60000000000 */
[----:B------:R-:W-:Y:S02]  /*8430*/  USEL UR10, URZ, 0x1, UP1 ;  /* 0x000000013f0a7887 */ /* 0x000fe40008800000 */
[----:B------:R-:W-:Y:S02]  /*8440*/  USEL UR24, UR24, URZ, UP1 ;  /* 0x0000003f18187287 */ /* 0x000fe40008800000 */
[----:B------:R-:W-:Y:S02]  /*8450*/  ULOP3.LUT UR7, UR7, UR10, URZ, 0x3c, !UPT ;  /* 0x0000000a07077292 */ /* 0x000fe4000f8e3c3f */
[----:B------:R-:W-:Y:S10]  /*8460*/  @P1 BRA `(.L_x_1997) ;  /* 0x0000000000041947 */ /* 0x000ff40003800000 */
[----:B------:R-:W-:Y:S01]  /*8470*/  BPT.TRAP 0x1 ;  /* 0x000000040000795c */ /* 0x000fe20000300000 */
.L_x_1997:
[----:B------:R-:W-:Y:S01]  /*8480*/  PLOP3.LUT P2, PT, PT, PT, UP0, 0x40, 0x0 ;  /* 0x000000000000781c */ /* 0x000fe20003f4e808 */
[----:B------:R-:W-:Y:S01]  /*8490*/  ULEA UR28, UR24, UR38, 0x3 ;  /* 0x00000026181c7291 */ /* 0x000fe2000f8e183f */
[----:B------:R-:W-:-:S05]  /*84a0*/  IMAD.U32 R8, RZ, RZ, UR7 ;  /* 0x00000007ff087e24 */ /* 0x000fca000f8e00ff */
[----:B------:R-:W-:-:S04]  /*84b0*/  SHF.L.U32 R8, R8, 0x1f, RZ ;  /* 0x0000001f08087819 */ /* 0x000fc800000006ff */
[----:B------:R0:W1:Y:S02]  /*84c0*/  SYNCS.PHASECHK.TRANS64.TRYWAIT P1, [UR28+0x22830], R8 ;  /* 0x02283008ff0075a7 */ /* 0x000064000802015c */
[----:B------:R-:W-:Y:S05]  /*84d0*/  @P2 BRA `(.L_x_1998) ;  /* 0x0000000000042947 */ /* 0x000fea0003800000 */
[----:B------:R-:W-:Y:S01]  /*84e0*/  BPT.TRAP 0x1 ;  /* 0x000000040000795c */ /* 0x000fe20000300000 */
.L_x_1998:
[----:B-1----:R-:W-:Y:S05]  /*84f0*/  @P1 BRA `(.L_x_1999) ;  /* 0x0000000000081947 */ /* 0x002fea0003800000 */
[----:B------:R-:W1:Y:S02]  /*8500*/  SYNCS.PHASECHK.TRANS64.TRYWAIT P1, [UR28+0x22830], R8 ;  /* 0x02283008ff0075a7 */ /* 0x000e64000802015c */
[----:B-1----:R-:W-:Y:S05]  /*8510*/  @!P1 BRA `(.L_x_2000) ;  /* 0x000000c400289947 */ /* 0x002fea0003800000 */
.L_x_1999:
        /* <DEDUP_REMOVED lines=25> */
.L_x_2001:
[----:B------:R-:W-:Y:S01]  /*86b0*/  FMUL.FTZ R14, R152, UR29 ;  /* 0x0000001d980e7c20 */ /* 0x000fe20008410000 */
[----:B-1----:R-:W-:Y:S01]  /*86c0*/  FMUL.FTZ R13, R153, UR29 ;  /* 0x0000001d990d7c20 */ /* 0x002fe20008410000 */
        /* <DEDUP_REMOVED lines=43> */
[----:B------:R-:W-:Y:S01]  /*8980*/  UMOV UR14, UR27 ;  /* 0x0000001b000e7c82 */ /* 0x000fe20008000000 */
[----:B------:R-:W4:Y:S01]  /*8990*/  MUFU.TANH R153, R153 ;  /* 0x0000009900997308 */ /* 0x000f220000002400 */
[----:B-1----:R-:W-:Y:S01]  /*89a0*/  FMNMX.FTZ R169, R21, R10, !PT ;  /* 0x0000000a15a97209 */ /* 0x002fe20007810000 */
[----:B------:R-:W-:Y:S01]  /*89b0*/  FMUL.FTZ R188, R198, UR29 ;  /* 0x0000001dc6bc7c20 */ /* 0x000fe20008410000 */
[----:B------:R-:W-:Y:S01]  /*89c0*/  FMUL.FTZ R189, R199, UR29 ;  /* 0x0000001dc7bd7c20 */ /* 0x000fe20008410000 */
[----:B------:R-:W-:Y:S01]  /*89d0*/  UIADD3 UR10, UR28, 0x22840, URZ ;  /* 0x000228401c0a7890 */ /* 0x000fe2000fffe03f */
[----:B------:R-:W-:-:S03]  /*89e0*/  PLOP3.LUT P1, PT, PT, PT, UP0, 0x40, 0x0 ;  /* 0x000000000000781c */ /* 0x000fc60003f2e808 */
[----:B------:R-:W1:Y:S01]  /*89f0*/  MUFU.TANH R162, R162 ;  /* 0x000000a200a27308 */ /* 0x000e620000002400 */
[----:B---3--:R-:W-:Y:S01]  /*8a00*/  FMNMX.FTZ R10, R152, R169, !PT ;  /* 0x000000a9980a7209 */ /* 0x008fe20007810000 */
[----:B------:R-:W-:-:S06]  /*8a10*/  UPRMT UR10, UR5, 0x654, UR10 ;  /* 0x00000654050a7896 */ /* 0x000fcc000800000a */
[----:B------:R-:W3:Y:S01]  /*8a20*/  MUFU.TANH R161, R161 ;  /* 0x000000a100a17308 */ /* 0x000ee20000002400 */
[----:B----4-:R-:W-:Y:S02]  /*8a30*/  FMNMX.FTZ R169, R153, R10, !PT ;  /* 0x0000000a99a97209 */ /* 0x010fe40007810000 */
[----:B------:R-:W-:Y:S05]  /*8a40*/  SYNCS.ARRIVE.TRANS64.RED.A1T0 RZ, [UR10], RZ ;  /* 0x000000ffffff79a7 */ /* 0x000fea000810040a */
[----:B------:R-:W4:Y:S01]  /*8a50*/  MUFU.TANH R164, R164 ;  /* 0x000000a400a47308 */ /* 0x000f220000002400 */
[----:B-1----:R-:W-:-:S07]  /*8a60*/  FMNMX.FTZ R10, R162, R169, !PT ;  /* 0x000000a9a20a7209 */ /* 0x002fce0007810000 */
[----:B------:R-:W1:Y:S01]  /*8a70*/  MUFU.TANH R163, R163 ;  /* 0x000000a300a37308 */ /* 0x000e620000002400 */
[----:B---3--:R-:W-:-:S07]  /*8a80*/  FMNMX.FTZ R169, R161, R10, !PT ;  /* 0x0000000aa1a97209 */ /* 0x008fce0007810000 */
[----:B------:R-:W3:Y:S01]  /*8a90*/  MUFU.TANH R167, R167 ;  /* 0x000000a700a77308 */ /* 0x000ee20000002400 */
[----:B----4-:R-:W-:-:S07]  /*8aa0*/  FMNMX.FTZ R10, R164, R169, !PT ;  /* 0x000000a9a40a7209 */ /* 0x010fce0007810000 */
        /* <DEDUP_REMOVED lines=23> */
[----:B----4-:R-:W-:Y:S01]  /*8c20*/  FMNMX.FTZ R175, R174, R169, !PT ;  /* 0x000000a9aeaf7209 */ /* 0x010fe20007810000 */
[----:B------:R-:W-:Y:S01]  /*8c30*/  FMUL.FTZ R169, R178, UR29 ;  /* 0x0000001db2a97c20 */ /* 0x000fe20008410000 */
[----:B------:R-:W-:Y:S01]  /*8c40*/  FMUL.FTZ R178, R182, UR29 ;  /* 0x0000001db6b27c20 */ /* 0x000fe20008410000 */
[----:B------:R-:W-:Y:S01]  /*8c50*/  FMUL.FTZ R182, R186, UR29 ;  /* 0x0000001dbab67c20 */ /* 0x000fe20008410000 */
[----:B------:R-:W-:-:S03]  /*8c60*/  FMUL.FTZ R186, R194, UR29 ;  /* 0x0000001dc2ba7c20 */ /* 0x000fc60008410000 */
[----:B------:R-:W4:Y:S01]  /*8c70*/  MUFU.TANH R168, R168 ;  /* 0x000000a800a87308 */ /* 0x000f220000002400 */
[----:B-1----:R-:W-:-:S07]  /*8c80*/  FMNMX.FTZ R175, R180, R175, !PT ;  /* 0x000000afb4af7209 */ /* 0x002fce0007810000 */
[----:B------:R-:W1:Y:S01]  /*8c90*/  MUFU.TANH R15, R15 ;  /* 0x0000000f000f7308 */ /* 0x000e620000002400 */
[----:B---3--:R-:W-:Y:S01]  /*8ca0*/  FMNMX.FTZ R185, R176, R175, !PT ;  /* 0x000000afb0b97209 */ /* 0x008fe20007810000 */
[----:B------:R-:W-:Y:S01]  /*8cb0*/  FMUL.FTZ R175, R179, UR29 ;  /* 0x0000001db3af7c20 */ /* 0x000fe20008410000 */
[----:B------:R-:W-:Y:S01]  /*8cc0*/  FMUL.FTZ R179, R183, UR29 ;  /* 0x0000001db7b37c20 */ /* 0x000fe20008410000 */
[----:B------:R-:W-:Y:S01]  /*8cd0*/  FMUL.FTZ R183, R187, UR29 ;  /* 0x0000001dbbb77c20 */ /* 0x000fe20008410000 */
[----:B------:R-:W-:-:S03]  /*8ce0*/  FMUL.FTZ R187, R195, UR29 ;  /* 0x0000001dc3bb7c20 */ /* 0x000fc60008410000 */
[----:B------:R-:W3:Y:S01]  /*8cf0*/  MUFU.TANH R19, R19 ;  /* 0x0000001300137308 */ /* 0x000ee20000002400 */
[----:B----4-:R-:W-:-:S05]  /*8d00*/  FMNMX.FTZ R185, R168, R185, !PT ;  /* 0x000000b9a8b97209 */ /* 0x010fca0007810000 */
[----:B------:R-:W4:Y:S02]  /*8d10*/  SHFL.BFLY PT, R10, R185, 0x2, 0x1f ;  /* 0x0c401f00b90a7f89 */ /* 0x000f2400000e0000 */
[----:B------:R-:W5:Y:S01]  /*8d20*/  MUFU.TANH R22, R22 ;  /* 0x0000001600167308 */ /* 0x000f620000002400 */
[----:B-1----:R-:W-:-:S07]  /*8d30*/  FMNMX.FTZ R190, R15, R12, !PT ;  /* 0x0000000c0fbe7209 */ /* 0x002fce0007810000 */
[----:B------:R-:W1:Y:S08]  /*8d40*/  MUFU.TANH R23, R23 ;  /* 0x0000001700177308 */ /* 0x000e700000002400 */
[----:B------:R-:W0:Y:S01]  /*8d50*/  MUFU.TANH R154, R154 ;  /* 0x0000009a009a7308 */ /* 0x000e220000002400 */
[----:B----4-:R-:W-:Y:S01]  /*8d60*/  FMNMX.FTZ R192, R185, R10, !PT ;  /* 0x0000000ab9c07209 */ /* 0x010fe20007810000 */
[----:B------:R-:W-:-:S06]  /*8d70*/  FMUL.FTZ R185, R191, UR29 ;  /* 0x0000001dbfb97c20 */ /* 0x000fcc0008410000 */
[----:B------:R-:W4:Y:S01]  /*8d80*/  MUFU.TANH R155, R155 ;  /* 0x0000009b009b7308 */ /* 0x000f220000002400 */
[----:B---3--:R-:W-:Y:S01]  /*8d90*/  FMNMX.FTZ R191, R19, R190, !PT ;  /* 0x000000be13bf7209 */ /* 0x008fe20007810000 */
[----:B------:R-:W3:Y:S06]  /*8da0*/  SHFL.BFLY PT, R193, R192, 0x1, 0x1f ;  /* 0x0c201f00c0c17f89 */ /* 0x000eec00000e0000 */
[----:B------:R-:W2:Y:S08]  /*8db0*/  MUFU.TANH R156, R156 ;  /* 0x0000009c009c7308 */ /* 0x000eb00000002400 */
[----:B------:R-:W2:Y:S08]  /*8dc0*/  MUFU.TANH R157, R157 ;  /* 0x0000009d009d7308 */ /* 0x000eb00000002400 */
[----:B------:R-:W2:Y:S01]  /*8dd0*/  MUFU.TANH R158, R158 ;  /* 0x0000009e009e7308 */ /* 0x000ea20000002400 */
[----:B---3--:R-:W-:-:S05]  /*8de0*/  FMNMX.FTZ R10, R192, R193, !PT ;  /* 0x000000c1c00a7209 */ /* 0x008fca0007810000 */
[C---:B------:R-:W-:Y:S02]  /*8df0*/  FMUL.FTZ R197, R10.reuse, UR14 ;  /* 0x0000000e0ac57c20 */ /* 0x040fe40008410000 */
[----:B------:R-:W3:Y:S01]  /*8e00*/  MUFU.TANH R159, R159 ;  /* 0x0000009f009f7308 */ /* 0x000ee20000002400 */
[----:B------:R-:W-:Y:S01]  /*8e10*/  FADD.FTZ R11, -R10, R11 ;  /* 0x0000000b0a0b7221 */ /* 0x000fe20000010100 */
[--C-:B------:R-:W-:Y:S01]  /*8e20*/  FFMA.FTZ R192, R14, UR14, -R197.reuse ;  /* 0x0000000e0ec07c23 */ /* 0x100fe200080108c5 */
[----:B-----5:R-:W-:Y:S01]  /*8e30*/  FMNMX.FTZ R14, R22, R191, !PT ;  /* 0x000000bf160e7209 */ /* 0x020fe20007810000 */
[--C-:B------:R-:W-:Y:S01]  /*8e40*/  FFMA.FTZ R193, R13, UR14, -R197.reuse ;  /* 0x0000000e0dc17c23 */ /* 0x100fe200080108c5 */
[--C-:B------:R-:W-:Y:S01]  /*8e50*/  FFMA.FTZ R191, R152, UR14, -R197.reuse ;  /* 0x0000000e98bf7c23 */ /* 0x100fe200080108c5 */
[--C-:B------:R-:W-:Y:S01]  /*8e60*/  FFMA.FTZ R198, R21, UR14, -R197.reuse ;  /* 0x0000000e15c67c23 */ /* 0x100fe200080108c5 */
[----:B-1----:R-:W-:Y:S01]  /*8e70*/  FMNMX.FTZ R13, R23, R14, !PT ;  /* 0x0000000e170d7209 */ /* 0x002fe20007810000 */
[----:B------:R-:W1:Y:S01]  /*8e80*/  MUFU.TANH R160, R160 ;  /* 0x000000a000a07308 */ /* 0x000e620000002400 */
[----:B------:R-:W-:Y:S01]  /*8e90*/  FMUL.FTZ R11, R11, UR14 ;  /* 0x0000000e0b0b7c20 */ /* 0x000fe20008410000 */
[--C-:B------:R-:W-:Y:S01]  /*8ea0*/  FFMA.FTZ R194, R153, UR14, -R197.reuse ;  /* 0x0000000e99c27c23 */ /* 0x100fe200080108c5 */
[----:B0-----:R-:W-:Y:S01]  /*8eb0*/  FMNMX.FTZ R14, R154, R13, !PT ;  /* 0x0000000d9a0e7209 */ /* 0x001fe20007810000 */
[--C-:B------:R-:W-:Y:S01]  /*8ec0*/  FFMA.FTZ R21, R164, UR14, -R197.reuse ;  /* 0x0000000ea4157c23 */ /* 0x100fe200080108c5 */
[--C-:B------:R-:W-:Y:S01]  /*8ed0*/  FFMA.FTZ R164, R171, UR14, -R197.reuse ;  /* 0x0000000eaba47c23 */ /* 0x100fe200080108c5 */
[--C-:B------:R-:W-:Y:S01]  /*8ee0*/  FFMA.FTZ R171, R173, UR14, -R197.reuse ;  /* 0x0000000eadab7c23 */ /* 0x100fe200080108c5 */
[----:B----4-:R-:W-:Y:S01]  /*8ef0*/  FMNMX.FTZ R13, R155, R14, !PT ;  /* 0x0000000e9b0d7209 */ /* 0x010fe20007810000 */
[----:B------:R-:W0:Y:S01]  /*8f00*/  MUFU.TANH R166, R166 ;  /* 0x000000a600a67308 */ /* 0x000e220000002400 */
[--C-:B------:R-:W-:Y:S01]  /*8f10*/  FFMA.FTZ R173, R181, UR14, -R197.reuse ;  /* 0x0000000eb5ad7c23 */ /* 0x100fe200080108c5 */
[--C-:B------:R-:W-:Y:S01]  /*8f20*/  FFMA.FTZ R181, R168, UR14, -R197.reuse ;  /* 0x0000000ea8b57c23 */ /* 0x100fe200080108c5 */
[----:B--2---:R-:W-:Y:S01]  /*8f30*/  FMNMX.FTZ R14, R156, R13, !PT ;  /* 0x0000000d9c0e7209 */ /* 0x004fe20007810000 */
[--C-:B------:R-:W-:Y:S01]  /*8f40*/  FFMA.FTZ R195, R20, UR14, -R197.reuse ;  /* 0x0000000e14c37c23 */ /* 0x100fe200080108c5 */
[--C-:B------:R-:W-:Y:S01]  /*8f50*/  FFMA.FTZ R190, R162, UR14, -R197.reuse ;  /* 0x0000000ea2be7c23 */ /* 0x100fe200080108c5 */
[--C-:B------:R-:W-:Y:S01]  /*8f60*/  FFMA.FTZ R20, R177, UR14, -R197.reuse ;  /* 0x0000000eb1147c23 */ /* 0x100fe200080108c5 */
[----:B------:R-:W-:Y:S01]  /*8f70*/  FMNMX.FTZ R13, R157, R14, !PT ;  /* 0x0000000e9d0d7209 */ /* 0x000fe20007810000 */
[----:B------:R-:W2:Y:S01]  /*8f80*/  MUFU.TANH R169, R169 ;  /* 0x000000a900a97308 */ /* 0x000ea20000002400 */
[--C-:B------:R-:W-:Y:S01]  /*8f90*/  FFMA.FTZ R161, R161, UR14, -R197.reuse ;  /* 0x0000000ea1a17c23 */ /* 0x100fe200080108c5 */
[--C-:B------:R-:W-:Y:S01]  /*8fa0*/  FFMA.FTZ R177, R180, UR14, -R197.reuse ;  /* 0x0000000eb4b17c23 */ /* 0x100fe200080108c5 */
[----:B------:R-:W-:Y:S01]  /*8fb0*/  FMNMX.FTZ R14, R158, R13, !PT ;  /* 0x0000000d9e0e7209 */ /* 0x000fe20007810000 */
[--C-:B------:R-:W-:Y:S01]  /*8fc0*/  FFMA.FTZ R196, R163, UR14, -R197.reuse ;  /* 0x0000000ea3c47c23 */ /* 0x100fe200080108c5 */
[--C-:B------:R-:W-:Y:S01]  /*8fd0*/  FFMA.FTZ R162, R167, UR14, -R197.reuse ;  /* 0x0000000ea7a27c23 */ /* 0x100fe200080108c5 */
[--C-:B------:R-:W-:Y:S01]  /*8fe0*/  FFMA.FTZ R163, R165, UR14, -R197.reuse ;  /* 0x0000000ea5a37c23 */ /* 0x100fe200080108c5 */
[----:B---3--:R-:W-:Y:S01]  /*8ff0*/  FMNMX.FTZ R13, R159, R14, !PT ;  /* 0x0000000e9f0d7209 */ /* 0x008fe20007810000 */
[----:B------:R-:W3:Y:S01]  /*9000*/  MUFU.TANH R175, R175 ;  /* 0x000000af00af7308 */ /* 0x000ee20000002400 */
[--C-:B------:R-:W-:Y:S01]  /*9010*/  FFMA.FTZ R165, R201, UR14, -R197.reuse ;  /* 0x0000000ec9a57c23 */ /* 0x100fe200080108c5 */
[--C-:B------:R-:W-:Y:S01]  /*9020*/  FFMA.FTZ R167, R200, UR14, -R197.reuse ;  /* 0x0000000ec8a77c23 */ /* 0x100fe200080108c5 */
[----:B-1----:R-:W-:Y:S01]  /*9030*/  FMNMX.FTZ R13, R160, R13, !PT ;  /* 0x0000000da00d7209 */ /* 0x002fe20007810000 */
[----:B------:R-:W-:-:S03]  /*9040*/  FFMA.FTZ R170, R170, UR14, -R197 ;  /* 0x0000000eaaaa7c23 */ /* 0x000fc600080108c5 */
[----:B0-----:R-:W-:Y:S01]  /*9050*/  FMNMX.FTZ R14, R166, R13, !PT ;  /* 0x0000000da60e7209 */ /* 0x001fe20007810000 */
[----:B------:R-:W0:Y:S03]  /*9060*/  MUFU.TANH R178, R178 ;  /* 0x000000b200b27308 */ /* 0x000e260000002400 */
[----:B--2---:R-:W-:-:S05]  /*9070*/  FMNMX.FTZ R14, R169, R14, !PT ;  /* 0x0000000ea90e7209 */ /* 0x004fca0007810000 */
[----:B------:R-:W1:Y:S01]  /*9080*/  MUFU.TANH R179, R179 ;  /* 0x000000b300b37308 */ /* 0x000e620000002400 */
[----:B---3--:R-:W-:-:S07]  /*9090*/  FMNMX.FTZ R13, R175, R14, !PT ;  /* 0x0000000eaf0d7209 */ /* 0x008fce0007810000 */
[----:B------:R-:W2:Y:S01]  /*90a0*/  MUFU.TANH R182, R182 ;  /* 0x000000b600b67308 */ /* 0x000ea20000002400 */
[----:B0-----:R-:W-:-:S07]  /*90b0*/  FMNMX.FTZ R14, R178, R13, !PT ;  /* 0x0000000db20e7209 */ /* 0x001fce0007810000 */
[----:B------:R-:W0:Y:S01]  /*90c0*/  MUFU.TANH R183, R183 ;  /* 0x000000b700b77308 */ /* 0x000e220000002400 */
[----:B-1----:R-:W-:-:S07]  /*90d0*/  FMNMX.FTZ R13, R179, R14, !PT ;  /* 0x0000000eb30d7209 */ /* 0x002fce0007810000 */
[----:B------:R-:W1:Y:S01]  /*90e0*/  MUFU.TANH R184, R184 ;  /* 0x000000b800b87308 */ /* 0x000e620000002400 */
[----:B--2---:R-:W-:-:S07]  /*90f0*/  FMNMX.FTZ R14, R182, R13, !PT ;  /* 0x0000000db60e7209 */ /* 0x004fce0007810000 */
        /* <DEDUP_REMOVED lines=10> */
[----:B------:R-:W1:Y:S01]  /*91a0*/  MUFU.EX2 R11, R11 ;  /* 0x0000000b000b7308 */ /* 0x000e620000000800 */
[----:B--2---:R-:W-:-:S07]  /*91b0*/  FMNMX.FTZ R14, R188, R13, !PT ;  /* 0x0000000dbc0e7209 */ /* 0x004fce0007810000 */
[----:B------:R-:W2:Y:S01]  /*91c0*/  MUFU.EX2 R192, R192 ;  /* 0x000000c000c07308 */ /* 0x000ea20000000800 */
[----:B0-----:R-:W-:Y:S01]  /*91d0*/  FMNMX.FTZ R13, R189, R14, !PT ;  /* 0x0000000ebd0d7209 */ /* 0x001fe20007810000 */
[--C-:B------:R-:W-:Y:S01]  /*91e0*/  FFMA.FTZ R14, R172, UR14, -R197.reuse ;  /* 0x0000000eac0e7c23 */ /* 0x100fe200080108c5 */
[--C-:B------:R-:W-:Y:S01]  /*91f0*/  FFMA.FTZ R172, R174, UR14, -R197.reuse ;  /* 0x0000000eaeac7c23 */ /* 0x100fe200080108c5 */
[----:B------:R-:W-:Y:S02]  /*9200*/  FFMA.FTZ R174, R176, UR14, -R197 ;  /* 0x0000000eb0ae7c23 */ /* 0x000fe400080108c5 */
[----:B------:R-:W0:Y:S02]  /*9210*/  SHFL.BFLY PT, R152, R13, 0x2, 0x1f ;  /* 0x0c401f000d987f89 */ /* 0x000e2400000e0000 */
[----:B------:R-:W3:Y:S01]  /*9220*/  MUFU.EX2 R193, R193 ;  /* 0x000000c100c17308 */ /* 0x000ee20000000800 */
[-C--:B-1----:R-:W-:Y:S01]  /*9230*/  FMUL.FTZ R24, R24, R11.reuse ;  /* 0x0000000b18187220 */ /* 0x082fe20000410000 */
        /* <DEDUP_REMOVED lines=15> */
[----:B---3--:R-:W-:Y:S01]  /*9330*/  FADD.FTZ R6, R193, R6 ;  /* 0x00000006c1067221 */ /* 0x008fe20000010000 */
[-C--:B------:R-:W-:Y:S01]  /*9340*/  FMUL.FTZ R49, R49, R11.reuse ;  /* 0x0000000b31317220 */ /* 0x080fe20000410000 */
[-C--:B------:R-:W-:Y:S01]  /*9350*/  FMUL.FTZ R52, R52, R11.reuse ;  /* 0x0000000b34347220 */ /* 0x080fe20000410000 */
[-C--:B------:R-:W-:Y:S01]  /*9360*/  FMUL.FTZ R53, R53, R11.reuse ;  /* 0x0000000b35357220 */ /* 0x080fe20000410000 */
[-C--:B------:R-:W-:Y:S01]  /*9370*/  FMUL.FTZ R56, R56, R11.reuse ;  /* 0x0000000b38387220 */ /* 0x080fe20000410000 */
[----:B0-----:R-:W-:Y:S01]  /*9380*/  FMNMX.FTZ R152, R13, R152, !PT ;  /* 0x000000980d987209 */ /* 0x001fe20007810000 */
[-C--:B------:R-:W-:Y:S01]  /*9390*/  FMUL.FTZ R57, R57, R11.reuse ;  /* 0x0000000b39397220 */ /* 0x080fe20000410000 */
[----:B------:R-:W-:Y:S01]  /*93a0*/  MUFU.EX2 R191, R191 ;  /* 0x000000bf00bf7308 */ /* 0x000fe20000000800 */
[-C--:B------:R-:W-:Y:S01]  /*93b0*/  FMUL.FTZ R60, R60, R11.reuse ;  /* 0x0000000b3c3c7220 */ /* 0x080fe20000410000 */
[-C--:B------:R-:W-:Y:S01]  /*93c0*/  FMUL.FTZ R61, R61, R11.reuse ;  /* 0x0000000b3d3d7220 */ /* 0x080fe20000410000 */
[----:B------:R-:W0:Y:S01]  /*93d0*/  SHFL.BFLY PT, R13, R152, 0x1, 0x1f ;  /* 0x0c201f00980d7f89 */ /* 0x000e2200000e0000 */
        /* <DEDUP_REMOVED lines=23> */
[----:B0-----:R-:W-:Y:S01]  /*9550*/  FMNMX.FTZ R13, R152, R13, !PT ;  /* 0x0000000d980d7209 */ /* 0x001fe20007810000 */
[-C--:B------:R-:W-:Y:S01]  /*9560*/  FMUL.FTZ R104, R104, R11.reuse ;  /* 0x0000000b68687220 */ /* 0x080fe20000410000 */
[-C--:B------:R-:W-:Y:S01]  /*9570*/  FMUL.FTZ R105, R105, R11.reuse ;  /* 0x0000000b69697220 */ /* 0x080fe20000410000 */
[-C--:B------:R-:W-:Y:S01]  /*9580*/  FMUL.FTZ R108, R108, R11.reuse ;  /* 0x0000000b6c6c7220 */ /* 0x080fe20000410000 */
[-C--:B------:R-:W-:Y:S01]  /*9590*/  FMUL.FTZ R109, R109, R11.reuse ;  /* 0x0000000b6d6d7220 */ /* 0x080fe20000410000 */
[C---:B------:R-:W-:Y:S01]  /*95a0*/  FADD.FTZ R12, -R13.reuse, R12 ;  /* 0x0000000c0d0c7221 */ /* 0x040fe20000010100 */
[----:B------:R-:W-:Y:S01]  /*95b0*/  FMUL.FTZ R152, R13, UR14 ;  /* 0x0000000e0d987c20 */ /* 0x000fe20008410000 */
[----:B------:R-:W-:Y:S01]  /*95c0*/  MUFU.EX2 R21, R21 ;  /* 0x0000001500157308 */ /* 0x000fe20000000800 */
[-C--:B------:R-:W-:Y:S01]  /*95d0*/  FMUL.FTZ R112, R112, R11.reuse ;  /* 0x0000000b70707220 */ /* 0x080fe20000410000 */
        /* <DEDUP_REMOVED lines=14> */
[----:B------:R-:W0:Y:S01]  /*96c0*/  MUFU.EX2 R153, R153 ;  /* 0x0000009900997308 */ /* 0x000e220000000800 */
        /* <DEDUP_REMOVED lines=10> */
[----:B------:R-:W-:Y:S01]  /*9770*/  FFMA.FTZ R189, R189, UR14, -R152 ;  /* 0x0000000ebdbd7c23 */ /* 0x000fe20008010898 */
[-C--:B------:R-:W-:Y:S01]  /*9780*/  FMUL.FTZ R113, R113, R11.reuse ;  /* 0x0000000b71717220 */ /* 0x080fe20000410000 */
[-C--:B------:R-:W-:Y:S01]  /*9790*/  FMUL.FTZ R116, R116, R11.reuse ;  /* 0x0000000b74747220 */ /* 0x080fe20000410000 */
[-C--:B------:R-:W-:Y:S01]  /*97a0*/  FMUL.FTZ R117, R117, R11.reuse ;  /* 0x0000000b75757220 */ /* 0x080fe20000410000 */
[----:B------:R-:W-:Y:S01]  /*97b0*/  FMUL.FTZ R120, R120, R11 ;  /* 0x0000000b78787220 */ /* 0x000fe20000410000 */
[----:B------:R-:W2:Y:S01]  /*97c0*/  MUFU.EX2 R15, R15 ;  /* 0x0000000f000f7308 */ /* 0x000ea20000000800 */
[----:B0-----:R-:W-:Y:S01]  /*97d0*/  FFMA.FTZ R155, R12, R5, R153 ;  /* 0x000000050c9b7223 */ /* 0x001fe20000010099 */
[-C--:B------:R-:W-:Y:S01]  /*97e0*/  FMUL.FTZ R121, R121, R11.reuse ;  /* 0x0000000b79797220 */ /* 0x080fe20000410000 */
[-C--:B------:R-:W-:Y:S01]  /*97f0*/  FMUL.FTZ R124, R124, R11.reuse ;  /* 0x0000000b7c7c7220 */ /* 0x080fe20000410000 */
[-C--:B------:R-:W-:Y:S01]  /*9800*/  FMUL.FTZ R125, R125, R11.reuse ;  /* 0x0000000b7d7d7220 */ /* 0x080fe20000410000 */
[-C--:B------:R-:W-:Y:S01]  /*9810*/  FMUL.FTZ R128, R128, R11.reuse ;  /* 0x0000000b80807220 */ /* 0x080fe20000410000 */
[-C--:B------:R-:W-:Y:S01]  /*9820*/  FMUL.FTZ R129, R129, R11.reuse ;  /* 0x0000000b81817220 */ /* 0x080fe20000410000 */
[----:B------:R-:W-:Y:S01]  /*9830*/  FMUL.FTZ R132, R132, R11 ;  /* 0x0000000b84847220 */ /* 0x000fe20000410000 */
[----:B------:R-:W0:Y:S01]  /*9840*/  MUFU.EX2 R22, R22 ;  /* 0x0000001600167308 */ /* 0x000e220000000800 */
[C---:B-1----:R-:W-:Y:S01]  /*9850*/  FADD.FTZ R154, R168.reuse, R155 ;  /* 0x0000009ba89a7221 */ /* 0x042fe20000010000 */
[----:B------:R-:W-:Y:S01]  /*9860*/  FADD.FTZ R155, R195, R6 ;  /* 0x00000006c39b7221 */ /* 0x000fe20000010000 */
[--C-:B------:R-:W-:Y:S01]  /*9870*/  FFMA.FTZ R6, R179, UR14, -R152.reuse ;  /* 0x0000000eb3067c23 */ /* 0x100fe20008010898 */
[----:B------:R-:W-:Y:S01]  /*9880*/  F2FP.BF16.F32.PACK_AB R153, R168, R153 ;  /* 0x00000099a899723e */ /* 0x000fe200000010ff */
[----:B------:R-:W-:Y:S01]  /*9890*/  FFMA.FTZ R179, R184, UR14, -R152 ;  /* 0x0000000eb8b37c23 */ /* 0x000fe20008010898 */
[----:B------:R-:W-:Y:S01]  /*98a0*/  F2FP.BF16.F32.PACK_AB R152, R193, R192 ;  /* 0x000000c0c198723e */ /* 0x000fe200000010ff */
[-C--:B------:R-:W-:Y:S01]  /*98b0*/  FMUL.FTZ R133, R133, R11.reuse ;  /* 0x0000000b85857220 */ /* 0x080fe20000410000 */
[----:B------:R-:W1:Y:S01]  /*98c0*/  MUFU.EX2 R19, R19 ;  /* 0x0000001300137308 */ /* 0x000e620000000800 */
[----:B--2---:R-:W-:Y:S01]  /*98d0*/  FADD.FTZ R157, R15, R154 ;  /* 0x0000009a0f9d7221 */ /* 0x004fe20000010000 */
[----:B------:R-:W-:Y:S01]  /*98e0*/  FADD.FTZ R154, R198, R155 ;  /* 0x0000009bc69a7221 */ /* 0x000fe20000010000 */
[-C--:B------:R-:W-:Y:S01]  /*98f0*/  FMUL.FTZ R136, R136, R11.reuse ;  /* 0x0000000b88887220 */ /* 0x080fe20000410000 */
[-C--:B------:R-:W-:Y:S01]  /*9900*/  FMUL.FTZ R137, R137, R11.reuse ;  /* 0x0000000b89897220 */ /* 0x080fe20000410000 */
[-C--:B------:R-:W-:Y:S01]  /*9910*/  FMUL.FTZ R140, R140, R11.reuse ;  /* 0x0000000b8c8c7220 */ /* 0x080fe20000410000 */
[----:B------:R-:W-:Y:S01]  /*9920*/  FADD.FTZ R155, R191, R154 ;  /* 0x0000009abf9b7221 */ /* 0x000fe20000010000 */
[-C--:B------:R-:W-:Y:S01]  /*9930*/  FMUL.FTZ R141, R141, R11.reuse ;  /* 0x0000000b8d8d7220 */ /* 0x080fe20000410000 */
[----:B------:R-:W2:Y:S01]  /*9940*/  MUFU.EX2 R176, R176 ;  /* 0x000000b000b07308 */ /* 0x000ea20000000800 */
[----:B0-----:R-:W-:Y:S01]  /*9950*/  FADD.FTZ R156, R22, R157 ;  /* 0x0000009d169c7221 */ /* 0x001fe20000010000 */
[----:B------:R-:W-:Y:S01]  /*9960*/  FADD.FTZ R155, R194, R155 ;  /* 0x0000009bc29b7221 */ /* 0x000fe20000010000 */
[-C--:B------:R-:W-:Y:S01]  /*9970*/  FMUL.FTZ R144, R144, R11.reuse ;  /* 0x0000000b90907220 */ /* 0x080fe20000410000 */
[-C--:B------:R-:W-:Y:S01]  /*9980*/  FMUL.FTZ R145, R145, R11.reuse ;  /* 0x0000000b91917220 */ /* 0x080fe20000410000 */
[-C--:B------:R-:W-:Y:S01]  /*9990*/  FMUL.FTZ R148, R148, R11.reuse ;  /* 0x0000000b94947220 */ /* 0x080fe20000410000 */
[----:B------:R-:W-:Y:S01]  /*99a0*/  FMUL.FTZ R149, R149, R11 ;  /* 0x0000000b95957220 */ /* 0x000fe20000410000 */
[-C--:B------:R-:W-:Y:S01]  /*99b0*/  FMUL.FTZ R26, R26, R12.reuse ;  /* 0x0000000c1a1a7220 */ /* 0x080fe20000410000 */
[----:B------:R-:W0:Y:S01]  /*99c0*/  MUFU.EX2 R23, R23 ;  /* 0x0000001700177308 */ /* 0x000e220000000800 */
[----:B-1----:R-:W-:Y:S01]  /*99d0*/  FADD.FTZ R157, R19, R156 ;  /* 0x0000009c139d7221 */ /* 0x002fe20000010000 */
[----:B------:R-:W-:Y:S01]  /*99e0*/  FADD.FTZ R156, R190, R155 ;  /* 0x0000009bbe9c7221 */ /* 0x000fe20000010000 */
[-C--:B------:R-:W-:Y:S01]  /*99f0*/  FMUL.FTZ R27, R27, R12.reuse ;  /* 0x0000000c1b1b7220 */ /* 0x080fe20000410000 */
[-C--:B------:R-:W-:Y:S01]  /*9a00*/  FMUL.FTZ R30, R30, R12.reuse ;  /* 0x0000000c1e1e7220 */ /* 0x080fe20000410000 */
[-C--:B------:R-:W-:Y:S01]  /*9a10*/  FMUL.FTZ R31, R31, R12.reuse ;  /* 0x0000000c1f1f7220 */ /* 0x080fe20000410000 */
[----:B------:R-:W-:Y:S01]  /*9a20*/  FADD.FTZ R156, R161, R156 ;  /* 0x0000009ca19c7221 */ /* 0x000fe20000010000 */
        /* <DEDUP_REMOVED lines=19> */
[----:B------:R-:W-:Y:S01]  /*9b60*/  FADD.FTZ R155, R21, R156 ;  /* 0x0000009c159b7221 */ /* 0x000fe20000010000 */
[-C--:B------:R-:W-:Y:S01]  /*9b70*/  FMUL.FTZ R59, R59, R12.reuse ;  /* 0x0000000c3b3b7220 */ /* 0x080fe20000410000 */
[-C--:B------:R-:W-:Y:S01]  /*9b80*/  FMUL.FTZ R62, R62, R12.reuse ;  /* 0x0000000c3e3e7220 */ /* 0x080fe20000410000 */
[-C--:B------:R-:W-:Y:S01]  /*9b90*/  FMUL.FTZ R63, R63, R12.reuse ;  /* 0x0000000c3f3f7220 */ /* 0x080fe20000410000 */
[-C--:B------:R-:W-:Y:S01]  /*9ba0*/  FMUL.FTZ R66, R66, R12.reuse ;  /* 0x0000000c42427220 */ /* 0x080fe20000410000 */
[-C--:B------:R-:W-:Y:S01]  /*9bb0*/  FMUL.FTZ R67, R67, R12.reuse ;  /* 0x0000000c43437220 */ /* 0x080fe20000410000 */
        /* <DEDUP_REMOVED lines=37> */
[-C--:B------:R-:W-:Y:S01]  /*9e10*/  FMUL.FTZ R118, R118, R12.reuse ;  /* 0x0000000c76767220 */ /* 0x080fe20000410000 */
[-C--:B------:R-:W-:Y:S01]  /*9e20*/  FMUL.FTZ R119, R119, R12.reuse ;  /* 0x0000000c77777220 */ /* 0x080fe20000410000 */
[----:B------:R-:W-:Y:S01]  /*9e30*/  FMUL.FTZ R122, R122, R12 ;  /* 0x0000000c7a7a7220 */ /* 0x000fe20000410000 */
[----:B------:R-:W0:Y:S01]  /*9e40*/  MUFU.EX2 R164, R164 ;  /* 0x000000a400a47308 */ /* 0x000e220000000800 */
[----:B-1----:R-:W-:Y:S01]  /*9e50*/  FADD.FTZ R15, R163, R158 ;  /* 0x0000009ea30f7221 */ /* 0x002fe20000010000 */
[----:B------:R-:W-:Y:S01]  /*9e60*/  F2FP.BF16.F32.PACK_AB R158, R161, R190 ;  /* 0x000000bea19e723e */ /* 0x000fe200000010ff */
[----:B------:R-:W-:Y:S01]  /*9e70*/  FMUL.FTZ R123, R123, R12 ;  /* 0x0000000c7b7b7220 */ /* 0x000fe20000410000 */
[----:B------:R-:W-:Y:S01]  /*9e80*/  F2FP.BF16.F32.PACK_AB R162, R163, R162 ;  /* 0x000000a2a3a2723e */ /* 0x000fe200000010ff */
[-C--:B------:R-:W-:Y:S01]  /*9e90*/  FMUL.FTZ R126, R126, R12.reuse ;  /* 0x0000000c7e7e7220 */ /* 0x080fe20000410000 */
[----:B------:R-:W-:Y:S01]  /*9ea0*/  F2FP.BF16.F32.PACK_AB R161, R200, R197 ;  /* 0x000000c5c8a1723e */ /* 0x000fe200000010ff */
[-C--:B------:R-:W-:Y:S01]  /*9eb0*/  FMUL.FTZ R127, R127, R12.reuse ;  /* 0x0000000c7f7f7220 */ /* 0x080fe20000410000 */
[----:B------:R-:W1:Y:S01]  /*9ec0*/  MUFU.EX2 R166, R166 ;  /* 0x000000a600a67308 */ /* 0x000e620000000800 */
[----:B--2---:R-:W-:Y:S01]  /*9ed0*/  FADD.FTZ R159, R202, R157 ;  /* 0x0000009dca9f7221 */ /* 0x004fe20000010000 */
[----:B------:R-:W-:Y:S01]  /*9ee0*/  F2FP.BF16.F32.PACK_AB R157, R176, R19 ;  /* 0x00000013b09d723e */ /* 0x000fe200000010ff */
[-C--:B------:R-:W-:Y:S01]  /*9ef0*/  FMUL.FTZ R130, R130, R12.reuse ;  /* 0x0000000c82827220 */ /* 0x080fe20000410000 */
[----:B------:R-:W-:Y:S01]  /*9f00*/  F2FP.BF16.F32.PACK_AB R163, R202, R199 ;  /* 0x000000c7caa3723e */ /* 0x000fe200000010ff */
        /* <DEDUP_REMOVED lines=15> */
[----:B------:R-:W-:-:S04]  /*a000*/  FMUL.FTZ R151, R151, R12 ;  /* 0x0000000c97977220 */ /* 0x000fc80000410000 */
[----:B------:R-:W1:Y:S01]  /*a010*/  MUFU.EX2 R20, R20 ;  /* 0x0000001400147308 */ /* 0x000e620000000800 */
[C---:B--2---:R-:W-:Y:S01]  /*a020*/  FADD.FTZ R15, R165.reuse, R160 ;  /* 0x000000a0a50f7221 */ /* 0x044fe20000010000 */
[----:B------:R-:W-:Y:S02]  /*a030*/  F2FP.BF16.F32.PACK_AB R164, R165, R164 ;  /* 0x000000a4a5a4723e */ /* 0x000fe400000010ff */
[----:B------:R-:W-:-:S04]  /*a040*/  F2FP.BF16.F32.PACK_AB R160, R196, R21 ;  /* 0x00000015c4a0723e */ /* 0x000fc800000010ff */
[----:B------:R-:W2:Y:S01]  /*a050*/  MUFU.EX2 R5, R178 ;  /* 0x000000b200057308 */ /* 0x000ea20000000800 */
[C---:B0-----:R-:W-:Y:S01]  /*a060*/  FADD.FTZ R168, R169.reuse, R168 ;  /* 0x000000a8a9a87221 */ /* 0x041fe20000010000 */
[----:B------:R-:W-:-:S06]  /*a070*/  F2FP.BF16.F32.PACK_AB R165, R169, R166 ;  /* 0x000000a6a9a5723e */ /* 0x000fcc00000010ff */
[----:B------:R-:W0:Y:S01]  /*a080*/  MUFU.EX2 R167, R167 ;  /* 0x000000a700a77308 */ /* 0x000e220000000800 */
[----:B-1----:R-:W-:-:S07]  /*a090*/  FADD.FTZ R176, R20, R15 ;  /* 0x0000000f14b07221 */ /* 0x002fce0000010000 */
        /* <DEDUP_REMOVED lines=20> */
[----:B-1----:R-:W-:Y:S01]  /*a1e0*/  FADD.FTZ R15, R179, R168 ;  /* 0x000000a8b30f7221 */ /* 0x002fe20000010000 */
[----:B------:R-:W-:-:S06]  /*a1f0*/  F2FP.BF16.F32.PACK_AB R168, R171, R14 ;  /* 0x0000000eaba8723e */ /* 0x000fcc00000010ff */
        /* <DEDUP_REMOVED lines=19> */
[----:B0-----:R-:W-:Y:S01]  /*a330*/  FADD.FTZ R14, R188, R15 ;  /* 0x0000000fbc0e7221 */ /* 0x001fe20000010000 */
[C---:B-1----:R-:W-:Y:S01]  /*a340*/  FADD.FTZ R6, R181.reuse, R6 ;  /* 0x00000006b5067221 */ /* 0x042fe20000010000 */
[----:B------:R-:W-:Y:S02]  /*a350*/  F2FP.BF16.F32.PACK_AB R174, R181, R174 ;  /* 0x000000aeb5ae723e */ /* 0x000fe400000010ff */
[C---:B--2---:R-:W-:Y:S01]  /*a360*/  FADD.FTZ R5, R189.reuse, R14 ;  /* 0x0000000ebd057221 */ /* 0x044fe20000010000 */
[----:B------:R-:W-:Y:S01]  /*a370*/  F2FP.BF16.F32.PACK_AB R175, R189, R188 ;  /* 0x000000bcbdaf723e */ /* 0x000fe200000010ff */
[----:B------:R-:W-:Y:S06]  /*a380*/  @P1 BRA `(.L_x_2002) ;  /* 0x0000000000041947 */ /* 0x000fec0003800000 */
[----:B------:R-:W-:Y:S01]  /*a390*/  BPT.TRAP 0x1 ;  /* 0x000000040000795c */ /* 0x000fe20000300000 */
.L_x_2002:
[----:B------:R-:W-:Y:S01]  /*a3a0*/  PLOP3.LUT P2, PT, PT, PT, UP0, 0x40, 0x0 ;  /* 0x000000000000781c */ /* 0x000fe20003f4e808 */
[----:B------:R0:W1:-:S12]  /*a3b0*/  SYNCS.PHASECHK.TRANS64.TRYWAIT P1, [UR28+0x22850], R8 ;  /* 0x02285008ff0075a7 */ /* 0x000058000802015c */
[----:B0-----:R-:W-:Y:S05]  /*a3c0*/  @P2 BRA `(.L_x_2003) ;  /* 0x0000000000042947 */ /* 0x001fea0003800000 */
[----:B------:R-:W-:Y:S01]  /*a3d0*/  BPT.TRAP 0x1 ;  /* 0x000000040000795c */ /* 0x000fe20000300000 */
.L_x_2003:
[----:B-1----:R-:W-:Y:S05]  /*a3e0*/  @P1 BRA `(.L_x_2004) ;  /* 0x0000000000081947 */ /* 0x002fea0003800000 */
[----:B------:R-:W0:Y:S02]  /*a3f0*/  SYNCS.PHASECHK.TRANS64.TRYWAIT P1, [UR28+0x22850], R8 ;  /* 0x02285008ff0075a7 */ /* 0x000e24000802015c */
[----:B0-----:R-:W-:Y:S05]  /*a400*/  @!P1 BRA `(.L_x_2005) ;  /* 0x000000a400849947 */ /* 0x001fea0003800000 */
.L_x_2004:
        /* <DEDUP_REMOVED lines=40> */
.L_x_2006:
[----:B------:R-:W-:Y:S01]  /*a690*/  UIADD3 UR28, UR28, 0x22860, URZ ;  /* 0x000228601c1c7890 */ /* 0x000fe2000fffe03f */
[----:B------:R-:W-:Y:S02]  /*a6a0*/  IMAD.MOV.U32 R12, RZ, RZ, R13 ;  /* 0x000000ffff0c7224 */ /* 0x000fe400078e000d */
[----:B0-----:R-:W-:Y:S01]  /*a6b0*/  IMAD.MOV.U32 R11, RZ, RZ, R10 ;  /* 0x000000ffff0b7224 */ /* 0x001fe200078e000a */
[----:B------:R-:W-:-:S09]  /*a6c0*/  UPRMT UR28, UR5, 0x654, UR28 ;  /* 0x00000654051c7896 */ /* 0x000fd2000800001c */
[----:B------:R-:W-:Y:S01]  /*a6d0*/  SYNCS.ARRIVE.TRANS64.RED.A1T0 RZ, [UR28], RZ ;  /* 0x000000ffffff79a7 */ /* 0x000fe2000810041c */
[----:B------:R-:W-:Y:S05]  /*a6e0*/  @P0 BRA `(.L_x_2007) ;  /* 0xffffffdc003c0947 */ /* 0x000fea000383ffff */
.L_x_1996:
[----:B------:R-:W-:-:S13]  /*a6f0*/  ISETP.GE.AND P0, PT, R9, UR39, PT ;  /* 0x0000002709007c0c */ /* 0x000fda000bf06270 */
[----:B------:R-:W-:Y:S05]  /*a700*/  @!P0 BRA `(.L_x_2008) ;  /* 0x00000034008c8947 */ /* 0x000fea0003800000 */
[----:B------:R-:W-:Y:S01]  /*a710*/  IMAD.MOV.U32 R12, RZ, RZ, R13 ;  /* 0x000000ffff0c7224 */ /* 0x000fe200078e000d */
[----:B------:R-:W-:Y:S01]  /*a720*/  ULDC UR28, c[0x0][0x9e4] ;  /* 0x00027900001c7ab9 */ /* 0x000fe20000000800 */
[----:B------:R-:W-:Y:S01]  /*a730*/  IMAD.MOV.U32 R11, RZ, RZ, R10 ;  /* 0x000000ffff0b7224 */ /* 0x000fe200078e000a */
[----:B------:R-:W-:Y:S01]  /*a740*/  ULDC UR29, c[0x0][0x288] ;  /* 0x0000a200001d7ab9 */ /* 0x000fe20000000800 */
[----:B------:R-:W-:Y:S01]  /*a750*/  ULDC UR30, c[0x0][0x2f0] ;  /* 0x0000bc00001e7ab9 */ /* 0x000fe20000000800 */
[----:B------:R-:W-:Y:S01]  /*a760*/  ULDC UR31, c[0x0][0x9d8] ;  /* 0x00027600001f7ab9 */ /* 0x000fe20000000800 */
[----:B------:R-:W-:Y:S01]  /*a770*/  ULDC UR27, c[0x0][0x988] ;  /* 0x00026200001b7ab9 */ /* 0x000fe20000000800 */
[----:B------:R-:W-:-:S05]  /*a780*/  ULDC UR32, c[0x0][0x9e0] ;  /* 0x0002780000207ab9 */ /* 0x000fca0000000800 */
.L_x_2027:
        /* <DEDUP_REMOVED lines=8> */
.L_x_2009:
[----:B------:R-:W-:Y:S01]  /*a810*/  PLOP3.LUT P1, PT, PT, PT, UP0, 0x40, 0x0 ;  /* 0x000000000000781c */ /* 0x000fe20003f2e808 */
[----:B------:R-:W-:Y:S01]  /*a820*/  ULEA UR26, UR24, UR38, 0x3 ;  /* 0x00000026181a7291 */ /* 0x000fe2000f8e183f */
[----:B------:R-:W-:-:S05]  /*a830*/  IMAD.U32 R8, RZ, RZ, UR7 ;  /* 0x00000007ff087e24 */ /* 0x000fca000f8e00ff */
[----:B------:R-:W-:-:S04]  /*a840*/  SHF.L.U32 R8, R8, 0x1f, RZ ;  /* 0x0000001f08087819 */ /* 0x000fc800000006ff */
[----:B------:R0:W1:Y:S02]  /*a850*/  SYNCS.PHASECHK.TRANS64.TRYWAIT P0, [UR26+0x22830], R8 ;  /* 0x02283008ff0075a7 */ /* 0x000064000800015a */
[----:B------:R-:W-:Y:S05]  /*a860*/  @P1 BRA `(.L_x_2010) ;  /* 0x0000000000041947 */ /* 0x000fea0003800000 */
[----:B------:R-:W-:Y:S01]  /*a870*/  BPT.TRAP 0x1 ;  /* 0x000000040000795c */ /* 0x000fe20000300000 */
.L_x_2010:
[----:B-1----:R-:W-:Y:S05]  /*a880*/  @P0 BRA `(.L_x_2011) ;  /* 0x0000000000080947 */ /* 0x002fea0003800000 */
[----:B------:R-:W1:Y:S02]  /*a890*/  SYNCS.PHASECHK.TRANS64.TRYWAIT P0, [UR26+0x22830], R8 ;  /* 0x02283008ff0075a7 */ /* 0x000e64000800015a */
[----:B-1----:R-:W-:Y:S05]  /*a8a0*/  @!P0 BRA `(.L_x_2012) ;  /* 0x000000a000748947 */ /* 0x002fea0003800000 */
.L_x_2011:
[----:B------:R-:W-:Y:S01]  /*a8b0*/  UIMAD UR22, UR24, 0x300, UR4 ;  /* 0x00000300181678a4 */ /* 0x000fe2000f8e0204 */
[----:B------:R-:W-:Y:S01]  /*a8c0*/  WARPGROUP.ARRIVE ;  /* 0x00000000000079c5 */ /* 0x000fe20000000000 */
[----:B------:R-:W-:Y:S01]  /*a8d0*/  UMOV UR23, 0x40000040 ;  /* 0x4000004000177882 */ /* 0x000fe20000000000 */
[----:B------:R-:W-:Y:S01]  /*a8e0*/  UMOV UR11, 0x40000040 ;  /* 0x40000040000b7882 */ /* 0x000fe20000000000 */
[----:B------:R-:W-:Y:S01]  /*a8f0*/  UIADD3 UR10, UR22, 0x2, URZ ;  /* 0x00000002160a7890 */ /* 0x000fe2000fffe03f */
[----:B------:R-:W-:Y:S01]  /*a900*/  PLOP3.LUT P0, PT, PT, PT, UP0, 0x40, 0x0 ;  /* 0x000000000000781c */ /* 0x000fe20003f0e808 */
        /* <DEDUP_REMOVED lines=18> */
.L_x_2013:
[----:B------:R-:W-:Y:S01]  /*aa30*/  UISETP.NE.AND UP2, UPT, UR40, URZ, UPT ;  /* 0x0000003f2800728c */ /* 0x000fe2000bf45270 */
[----:B------:R-:W-:Y:S01]  /*aa40*/  FMUL.FTZ R19, R162, UR31 ;  /* 0x0000001fa2137c20 */ /* 0x000fe20008410000 */
[----:B------:R-:W-:Y:S01]  /*aa50*/  FMUL.FTZ R162, R187, UR31 ;  /* 0x0000001fbba27c20 */ /* 0x000fe20008410000 */
[----:B------:R-:W-:Y:S01]  /*aa60*/  MOV R187, R4 ;  /* 0x0000000400bb7202 */ /* 0x000fe20000000f00 */
[----:B------:R-:W-:Y:S01]  /*aa70*/  FMUL.FTZ R202, R157, UR31 ;  /* 0x0000001f9dca7c20 */ /* 0x000fe20008410000 */
[----:B------:R-:W-:Y:S01]  /*aa80*/  FMUL.FTZ R157, R178, UR31 ;  /* 0x0000001fb29d7c20 */ /* 0x000fe20008410000 */
[----:B------:R-:W-:Y:S01]  /*aa90*/  PLOP3.LUT P0, PT, PT, PT, UP2, 0x80, 0x0 ;  /* 0x000000000000781c */ /* 0x000fe20003f0f028 */
[----:B-1----:R-:W-:Y:S01]  /*aaa0*/  FMUL.FTZ R13, R154, UR31 ;  /* 0x0000001f9a0d7c20 */ /* 0x002fe20008410000 */
[----:B------:R-:W-:Y:S01]  /*aab0*/  PLOP3.LUT P1, PT, PT, PT, UP2, 0x80, 0x0 ;  /* 0x000000000000781c */ /* 0x000fe20003f2f028 */
[----:B------:R-:W-:Y:S01]  /*aac0*/  FMUL.FTZ R178, R185, UR31 ;  /* 0x0000001fb9b27c20 */ /* 0x000fe20008410000 */
[----:B------:R-:W-:Y:S01]  /*aad0*/  FMUL.FTZ R154, R171, UR31 ;  /* 0x0000001fab9a7c20 */ /* 0x000fe20008410000 */
[----:B------:R-:W-:Y:S01]  /*aae0*/  @UP2 ULDC UR10, c[0x0][0x44c] ;  /* 0x00011300000a2ab9 */ /* 0x000fe20000000800 */
[----:B------:R-:W-:-:S02]  /*aaf0*/  IMAD R185, R9, -0x60, RZ ;  /* 0xffffffa009b97824 */ /* 0x000fc400078e02ff */
        /* <DEDUP_REMOVED lines=12> */
[----:B------:R-:W-:Y:S01]  /*abc0*/  FMUL.FTZ R205, R160, UR31 ;  /* 0x0000001fa0cd7c20 */ /* 0x000fe20008410000 */
[----:B------:R-:W-:Y:S01]  /*abd0*/  FMUL.FTZ R156, R175, UR31 ;  /* 0x0000001faf9c7c20 */ /* 0x000fe20008410000 */
[----:B------:R-:W-:Y:S01]  /*abe0*/  FMUL.FTZ R173, R176, UR31 ;  /* 0x0000001fb0ad7c20 */ /* 0x000fe20008410000 */
[----:B------:R-:W-:Y:S01]  /*abf0*/  FMUL.FTZ R174, R177, UR31 ;  /* 0x0000001fb1ae7c20 */ /* 0x000fe20008410000 */
[----:B------:R-:W1:Y:S01]  /*ac00*/  SHFL.IDX PT, R23, R187, RZ, 0x1c1f ;  /* 0x001c1fffbb177589 */ /* 0x000e6200000e0000 */
        /* <DEDUP_REMOVED lines=14> */
[----:B------:R-:W-:-:S02]  /*acf0*/  VIADD R22, R185, 0x1 ;  /* 0x00000001b9167836 */ /* 0x000fc40000000000 */
        /* <DEDUP_REMOVED lines=15> */
[----:B------:R-:W-:Y:S01]  /*adf0*/  UIADD3 UR10, UR26, 0x22840, URZ ;  /* 0x000228401a0a7890 */ /* 0x000fe2000fffe03f */
[----:B------:R-:W-:Y:S01]  /*ae00*/  IMAD R22, R7, -0x2, R22 ;  /* 0xfffffffe07167824 */ /* 0x000fe200078e0216 */
[----:B------:R-:W-:Y:S01]  /*ae10*/  PLOP3.LUT P0, PT, PT, PT, UP1, 0x40, 0x0 ;  /* 0x000000000000781c */ /* 0x000fe20003f0e818 */
[----:B------:R-:W3:Y:S01]  /*ae20*/  MUFU.TANH R201, R201 ;  /* 0x000000c900c97308 */ /* 0x000ee20000002400 */
[----:B------:R-:W-:Y:S01]  /*ae30*/  UPRMT UR10, UR5, 0x654, UR10 ;  /* 0x00000654050a7896 */ /* 0x000fe2000800000a */
[C---:B------:R-:W-:Y:S01]  /*ae40*/  VIADD R186, R22.reuse, 0xffffffff ;  /* 0xffffffff16ba7836 */ /* 0x040fe20000000000 */
[----:B------:R-:W-:-:S05]  /*ae50*/  IADD3 R189, R22, -UR29, R17 ;  /* 0x8000001d16bd7c10 */ /* 0x000fca000fffe011 */
[----:B------:R-:W4:Y:S01]  /*ae60*/  MUFU.TANH R200, R200 ;  /* 0x000000c800c87308 */ /* 0x000f220000002400 */
[C---:B------:R-:W-:Y:S01]  /*ae70*/  VIADD R188, R189.reuse, UR32 ;  /* 0x00000020bdbc7c36 */ /* 0x040fe20008000000 */
[----:B------:R-:W-:Y:S01]  /*ae80*/  SYNCS.ARRIVE.TRANS64.RED.A1T0 RZ, [UR10], RZ ;  /* 0x000000ffffff79a7 */ /* 0x000fe2000810040a */
[----:B------:R-:W-:Y:S02]  /*ae90*/  VIADD R189, R189, UR25 ;  /* 0x00000019bdbd7c36 */ /* 0x000fe40008000000 */
[--C-:B-1----:R-:W-:Y:S02]  /*aea0*/  IMAD.IADD R190, R188, 0x1, R23.reuse ;  /* 0x00000001bcbe7824 */ /* 0x102fe400078e0217 */
[----:B------:R-:W-:Y:S01]  /*aeb0*/  IMAD.IADD R191, R189, 0x1, R23 ;  /* 0x00000001bdbf7824 */ /* 0x000fe200078e0217 */
[----:B------:R-:W1:Y:S08]  /*aec0*/  MUFU.TANH R13, R13 ;  /* 0x0000000d000d7308 */ /* 0x000e700000002400 */
        /* <DEDUP_REMOVED lines=59> */
.L_x_2016:
[----:B------:R-:W-:-:S05]  /*b280*/  IMAD.U32 R170, RZ, RZ, UR28 ;  /* 0x0000001cffaa7e24 */ /* 0x000fca000f8e00ff */
[----:B------:R-:W-:-:S13]  /*b290*/  ISETP.NE.AND P0, PT, R170, 0x1, PT ;  /* 0x00000001aa00780c */ /* 0x000fda0003f05270 */
[----:B------:R-:W1:Y:S02]  /*b2a0*/  @P0 LDC.64 R22, c[0x0][0x9e8] ;  /* 0x00027a00ff160b82 */ /* 0x000e640000000a00 */
[----:B-1----:R-:W-:-:S05]  /*b2b0*/  @P0 IMAD.HI.U32 R22, R193, R22, RZ ;  /* 0x00000016c1160227 */ /* 0x002fca00078e00ff */
[----:B------:R-:W-:-:S07]  /*b2c0*/  @P0 SHF.R.U32.HI R193, RZ, R23, R22 ;  /* 0x00000017ffc10219 */ /* 0x000fce0000011616 */
.L_x_2017:
[----:B------:R-:W-:Y:S05]  /*b2d0*/  BSYNC B0 ;  /* 0x0000000000007941 */ /* 0x000fea0003800000 */
.L_x_2015:
[----:B------:R-:W-:-:S05]  /*b2e0*/  IMAD R193, R193, R170, R186 ;  /* 0x000000aac1c17224 */ /* 0x000fca00078e02ba */
[----:B------:R-:W-:Y:S02]  /*b2f0*/  VIADDMNMX R190, R193, R170, R190, PT ;  /* 0x000000aac1be7246 */ /* 0x000fe400038001be */
[----:B------:R-:W-:-:S07]  /*b300*/  VIMNMX R191, R191, R193, !PT ;  /* 0x000000c1bfbf7248 */ /* 0x000fce0007fe0100 */
.L_x_2014:
        /* <DEDUP_REMOVED lines=15> */
[----:B-1----:R-:W-:Y:S01]  /*b400*/  IMAD.IADD R192, R189, 0x1, R23 ;  /* 0x00000001bdc07824 */ /* 0x002fe200078e0217 */
[----:B------:R-:W-:Y:S02]  /*b410*/  FSEL R170, R201, -INF , !P3 ;  /* 0xff800000c9aa7808 */ /* 0x000fe40005800000 */
        /* <DEDUP_REMOVED lines=113> */
[----:B------:R-:W-:Y:S01]  /*bb30*/  ISETP.GE.AND P6, PT, R185, 0x5a, PT ;  /* 0x0000005ab900780c */ /* 0x000fe20003fc6270 */
[----:B------:R-:W-:-:S12]  /*bb40*/  IMAD.IADD R185, R188, 0x1, R23 ;  /* 0x00000001bcb97824 */ /* 0x000fd800078e0217 */
[----:B------:R-:W-:Y:S02]  /*bb50*/  @P6 LOP3.LUT R2, R2, 0x1, RZ, 0xfc, !PT ;  /* 0x0000000102026812 */ /* 0x000fe400078efcff */
[----:B------:R-:W-:-:S04]  /*bb60*/  ISETP.GT.AND P6, PT, R191, 0x59, !P6 ;  /* 0x00000059bf00780c */ /* 0x000fc800077c4270 */
[----:B------:R-:W-:-:S04]  /*bb70*/  ISETP.LT.OR P6, PT, R190, 0x5a, P6 ;  /* 0x0000005abe00780c */ /* 0x000fc800037c1670 */
[----:B------:R-:W-:Y:S02]  /*bb80*/  FSEL R179, R179, -INF , !P6 ;  /* 0xff800000b3b37808 */ /* 0x000fe40007000000 */
[----:B------:R-:W-:-:S13]  /*bb90*/  PLOP3.LUT P6, PT, PT, PT, UP1, 0x40, 0x0 ;  /* 0x000000000000781c */ /* 0x000fda0003fce818 */
[----:B------:R-:W-:Y:S05]  /*bba0*/  @P6 BRA `(.L_x_2018) ;  /* 0x0000000000586947 */ /* 0x000fea0003800000 */
[----:B------:R-:W-:Y:S01]  /*bbb0*/  IMAD R22, R18, UR30, R23 ;  /* 0x0000001e12167c24 */ /* 0x000fe2000f8e0217 */
[----:B------:R-:W-:Y:S04]  /*bbc0*/  BSSY B0, `(.L_x_2019) ;  /* 0x0000011000007945 */ /* 0x000fe80003800000 */
[----:B------:R-:W-:-:S04]  /*bbd0*/  IADD3 R187, R22, -UR29, RZ ;  /* 0x8000001d16bb7c10 */ /* 0x000fc8000fffe0ff */
        /* <DEDUP_REMOVED lines=10> */
.L_x_2020:
[----:B------:R-:W-:-:S05]  /*bc80*/  IMAD.U32 R188, RZ, RZ, UR28 ;  /* 0x0000001cffbc7e24 */ /* 0x000fca000f8e00ff */
[----:B------:R-:W-:-:S13]  /*bc90*/  ISETP.NE.AND P6, PT, R188, 0x1, PT ;  /* 0x00000001bc00780c */ /* 0x000fda0003fc5270 */
[----:B------:R-:W0:Y:S02]  /*bca0*/  @P6 LDC.64 R22, c[0x0][0x9e8] ;  /* 0x00027a00ff166b82 */ /* 0x000e240000000a00 */
[----:B0-----:R-:W-:-:S05]  /*bcb0*/  @P6 IMAD.HI.U32 R22, R187, R22, RZ ;  /* 0x00000016bb166227 */ /* 0x001fca00078e00ff */
[----:B------:R-:W-:-:S07]  /*bcc0*/  @P6 SHF.R.U32.HI R187, RZ, R23, R22 ;  /* 0x00000017ffbb6219 */ /* 0x000fce0000011616 */
.L_x_2021:
[----:B------:R-:W-:Y:S05]  /*bcd0*/  BSYNC B0 ;  /* 0x0000000000007941 */ /* 0x000fea0003800000 */
.L_x_2019:
[----:B------:R-:W-:-:S05]  /*bce0*/  IMAD R186, R187, R188, R186 ;  /* 0x000000bcbbba7224 */ /* 0x000fca00078e02ba */
[----:B------:R-:W-:Y:S02]  /*bcf0*/  VIADDMNMX R185, R186, R188, R185, PT ;  /* 0x000000bcbab97246 */ /* 0x000fe400038001b9 */
[----:B------:R-:W-:-:S07]  /*bd00*/  VIMNMX R192, R192, R186, !PT ;  /* 0x000000bac0c07248 */ /* 0x000fce0007fe0100 */
.L_x_2018:
        /* <DEDUP_REMOVED lines=60> */
[C---:B------:R-:W-:Y:S01]  /*c0d0*/  LOP3.LUT P0, RZ, R2.reuse, 0x2000, RZ, 0xc0, !PT ;  /* 0x0000200002ff7812 */ /* 0x040fe2000780c0ff */
[----:B------:R-:W0:Y:S01]  /*c0e0*/  SHFL.BFLY PT, R10, R23, 0x2, 0x1f ;  /* 0x0c401f00170a7f89 */ /* 0x000e2200000e0000 */
[----:B------:R-:W-:-:S02]  /*c0f0*/  LOP3.LUT P6, RZ, R2, 0x80, RZ, 0xc0, !PT ;  /* 0x0000008002ff7812 */ /* 0x000fc400078cc0ff */
[C---:B------:R-:W-:Y:S02]  /*c100*/  ISETP.GT.AND P0, PT, R192.reuse, 0x28, !P0 ;  /* 0x00000028c000780c */ /* 0x040fe40004704270 */
[C---:B------:R-:W-:Y:S02]  /*c110*/  ISETP.GT.AND P1, PT, R192.reuse, 0x48, !P1 ;  /* 0x00000048c000780c */ /* 0x040fe40004f24270 */
[----:B------:R-:W-:Y:S02]  /*c120*/  ISETP.LT.OR P0, PT, R185, 0x29, P0 ;  /* 0x00000029b900780c */ /* 0x000fe40000701670 */
[----:B------:R-:W-:Y:S02]  /*c130*/  ISETP.GT.AND P2, PT, R192, 0x49, !P2 ;  /* 0x00000049c000780c */ /* 0x000fe40005744270 */
[----:B------:R-:W-:Y:S02]  /*c140*/  FSEL R155, R155, -INF , !P0 ;  /* 0xff8000009b9b7808 */ /* 0x000fe40004000000 */
[----:B------:R-:W-:-:S02]  /*c150*/  LOP3.LUT P0, RZ, R2, 0x1000, RZ, 0xc0, !PT ;  /* 0x0000100002ff7812 */ /* 0x000fc4000780c0ff */
[C---:B------:R-:W-:Y:S02]  /*c160*/  ISETP.LT.OR P1, PT, R185.reuse, 0x49, P1 ;  /* 0x00000049b900780c */ /* 0x040fe40000f21670 */
[C---:B------:R-:W-:Y:S02]  /*c170*/  ISETP.GT.AND P0, PT, R192.reuse, 0x29, !P0 ;  /* 0x00000029c000780c */ /* 0x040fe40004704270 */
[----:B------:R-:W-:Y:S02]  /*c180*/  ISETP.GT.AND P3, PT, R192, 0x50, !P3 ;  /* 0x00000050c000780c */ /* 0x000fe40005f64270 */
[C---:B------:R-:W-:Y:S02]  /*c190*/  ISETP.LT.OR P0, PT, R185.reuse, 0x2a, P0 ;  /* 0x0000002ab900780c */ /* 0x040fe40000701670 */
[----:B------:R-:W-:Y:S02]  /*c1a0*/  ISETP.LT.OR P2, PT, R185, 0x4a, P2 ;  /* 0x0000004ab900780c */ /* 0x000fe40001741670 */
[----:B------:R-:W-:-:S02]  /*c1b0*/  FSEL R156, R156, -INF , !P0 ;  /* 0xff8000009c9c7808 */ /* 0x000fc40004000000 */
[----:B------:R-:W-:Y:S02]  /*c1c0*/  LOP3.LUT P0, RZ, R2, 0x800, RZ, 0xc0, !PT ;  /* 0x0000080002ff7812 */ /* 0x000fe4000780c0ff */
[----:B0-----:R-:W-:Y:S02]  /*c1d0*/  FMNMX.FTZ R186, R23, R10, !PT ;  /* 0x0000000a17ba7209 */ /* 0x001fe40007810000 */
[C---:B------:R-:W-:Y:S02]  /*c1e0*/  ISETP.GT.AND P0, PT, R192.reuse, 0x30, !P0 ;  /* 0x00000030c000780c */ /* 0x040fe40004704270 */
[----:B------:R-:W-:Y:S01]  /*c1f0*/  FSEL R193, R163, -INF , !P1 ;  /* 0xff800000a3c17808 */ /* 0x000fe20004800000 */
[----:B------:R-:W0:Y:S01]  /*c200*/  SHFL.BFLY PT, R187, R186, 0x1, 0x1f ;  /* 0x0c201f00babb7f89 */ /* 0x000e2200000e0000 */
[----:B------:R-:W-:Y:S02]  /*c210*/  ISETP.LT.OR P0, PT, R185, 0x31, P0 ;  /* 0x00000031b900780c */ /* 0x000fe40000701670 */
[----:B------:R-:W-:-:S02]  /*c220*/  ISETP.GT.AND P4, PT, R192, 0x51, !P4 ;  /* 0x00000051c000780c */ /* 0x000fc40006784270 */
[----:B------:R-:W-:Y:S02]  /*c230*/  FSEL R157, R157, -INF , !P0 ;  /* 0xff8000009d9d7808 */ /* 0x000fe40004000000 */
[----:B------:R-:W-:Y:S02]  /*c240*/  LOP3.LUT P0, RZ, R2, 0x400, RZ, 0xc0, !PT ;  /* 0x0000040002ff7812 */ /* 0x000fe4000780c0ff */
[C---:B------:R-:W-:Y:S02]  /*c250*/  ISETP.LT.OR P3, PT, R185.reuse, 0x51, P3 ;  /* 0x00000051b900780c */ /* 0x040fe40001f61670 */
[----:B------:R-:W-:Y:S02]  /*c260*/  ISETP.GT.AND P0, PT, R192, 0x31, !P0 ;  /* 0x00000031c000780c */ /* 0x000fe40004704270 */
[----:B------:R-:W-:Y:S02]  /*c270*/  FSEL R164, R164, -INF , !P2 ;  /* 0xff800000a4a47808 */ /* 0x000fe40005000000 */
[----:B------:R-:W-:-:S02]  /*c280*/  ISETP.LT.OR P0, PT, R185, 0x32, P0 ;  /* 0x00000032b900780c */ /* 0x000fc40000701670 */
[----:B------:R-:W-:Y:S02]  /*c290*/  ISETP.GT.AND P5, PT, R192, 0x58, !P5 ;  /* 0x00000058c000780c */ /* 0x000fe40006fa4270 */
[----:B------:R-:W-:Y:S02]  /*c2a0*/  FSEL R158, R158, -INF , !P0 ;  /* 0xff8000009e9e7808 */ /* 0x000fe40004000000 */
[----:B------:R-:W-:Y:S02]  /*c2b0*/  LOP3.LUT P0, RZ, R2, 0x200, RZ, 0xc0, !PT ;  /* 0x0000020002ff7812 */ /* 0x000fe4000780c0ff */
[----:B------:R-:W-:Y:S02]  /*c2c0*/  ISETP.LT.OR P4, PT, R185, 0x52, P4 ;  /* 0x00000052b900780c */ /* 0x000fe40002781670 */
[----:B------:R-:W-:Y:S02]  /*c2d0*/  ISETP.GT.AND P0, PT, R192, 0x38, !P0 ;  /* 0x00000038c000780c */ /* 0x000fe40004704270 */
[----:B0-----:R-:W-:-:S02]  /*c2e0*/  FMNMX.FTZ R10, R186, R187, !PT ;  /* 0x000000bbba0a7209 */ /* 0x001fc40007810000 */
[----:B------:R-:W-:Y:S02]  /*c2f0*/  ISETP.LT.OR P0, PT, R185, 0x39, P0 ;  /* 0x00000039b900780c */ /* 0x000fe40000701670 */
[----:B------:R-:W-:Y:S01]  /*c300*/  FSEL R195, R165, -INF , !P3 ;  /* 0xff800000a5c37808 */ /* 0x000fe20005800000 */
[----:B------:R-:W-:Y:S01]  /*c310*/  FMUL.FTZ R199, R10, UR14 ;  /* 0x0000000e0ac77c20 */ /* 0x000fe20008410000 */
[----:B------:R-:W-:Y:S02]  /*c320*/  FSEL R159, R159, -INF , !P0 ;  /* 0xff8000009f9f7808 */ /* 0x000fe40004000000 */
[----:B------:R-:W-:Y:S02]  /*c330*/  LOP3.LUT P0, RZ, R2, 0x100, RZ, 0xc0, !PT ;  /* 0x0000010002ff7812 */ /* 0x000fe4000780c0ff */
[----:B------:R-:W-:Y:S02]  /*c340*/  ISETP.LT.OR P5, PT, R185, 0x59, P5 ;  /* 0x00000059b900780c */ /* 0x000fe40002fa1670 */
[----:B------:R-:W-:-:S02]  /*c350*/  ISETP.GT.AND P0, PT, R192, 0x39, !P0 ;  /* 0x00000039c000780c */ /* 0x000fc40004704270 */
[----:B------:R-:W-:Y:S02]  /*c360*/  FSEL R196, R166, -INF , !P4 ;  /* 0xff800000a6c47808 */ /* 0x000fe40006000000 */
        /* <DEDUP_REMOVED lines=10> */
[----:B------:R-:W-:Y:S02]  /*c410*/  ISETP.GT.AND P0, PT, R192, RZ, !P6 ;  /* 0x000000ffc000720c */ /* 0x000fe40007704270 */
[----:B------:R-:W-:Y:S02]  /*c420*/  LOP3.LUT P6, RZ, R2, 0x1, RZ, 0xc0, !PT ;  /* 0x0000000102ff7812 */ /* 0x000fe400078cc0ff */
[----:B------:R-:W-:Y:S02]  /*c430*/  ISETP.LT.OR P0, PT, R185, 0x1, P0 ;  /* 0x00000001b900780c */ /* 0x000fe40000701670 */
[----:B------:R-:W-:Y:S02]  /*c440*/  ISETP.GT.AND P6, PT, R192, 0x59, !P6 ;  /* 0x00000059c000780c */ /* 0x000fe400077c4270 */
[----:B------:R-:W-:-:S02]  /*c450*/  FSEL R197, R13, -INF , !P0 ;  /* 0xff8000000dc57808 */ /* 0x000fc40004000000 */
[----:B------:R-:W-:Y:S02]  /*c460*/  FSETP.NEU.FTZ.AND P0, PT, R10, -INF , PT ;  /* 0xff8000000a00780b */ /* 0x000fe40003f1d000 */
[----:B------:R-:W-:Y:S02]  /*c470*/  FMNMX.FTZ R13, R197, R12, !PT ;  /* 0x0000000cc50d7209 */ /* 0x000fe40007810000 */
[----:B------:R-:W-:Y:S02]  /*c480*/  FSEL R199, R199, RZ, P0 ;  /* 0x000000ffc7c77208 */ /* 0x000fe40000000000 */
[----:B------:R-:W-:Y:S02]  /*c490*/  FMNMX.FTZ R13, R22, R13, !PT ;  /* 0x0000000d160d7209 */ /* 0x000fe40007810000 */
[----:B------:R-:W-:Y:S01]  /*c4a0*/  ISETP.LT.OR P6, PT, R185, 0x5a, P6 ;  /* 0x0000005ab900780c */ /* 0x000fe200037c1670 */
[--C-:B------:R-:W-:Y:S01]  /*c4b0*/  FFMA.FTZ R165, R172, UR14, -R199.reuse ;  /* 0x0000000eaca57c23 */ /* 0x100fe200080108c7 */
[----:B------:R-:W-:Y:S01]  /*c4c0*/  FMNMX.FTZ R186, R14, R13, !PT ;  /* 0x0000000d0eba7209 */ /* 0x000fe20007810000 */
[--C-:B------:R-:W-:Y:S01]  /*c4d0*/  FFMA.FTZ R23, R170, UR14, -R199.reuse ;  /* 0x0000000eaa177c23 */ /* 0x100fe200080108c7 */
[----:B------:R-:W-:Y:S01]  /*c4e0*/  FSEL R185, R167, -INF , !P5 ;  /* 0xff800000a7b97808 */ /* 0x000fe20006800000 */
[--C-:B------:R-:W-:Y:S01]  /*c4f0*/  FFMA.FTZ R163, R169, UR14, -R199.reuse ;  /* 0x0000000ea9a37c23 */ /* 0x100fe200080108c7 */
[----:B------:R-:W-:Y:S01]  /*c500*/  FMNMX.FTZ R188, R15, R186, !PT ;  /* 0x000000ba0fbc7209 */ /* 0x000fe20007810000 */
[--C-:B------:R-:W-:Y:S01]  /*c510*/  FFMA.FTZ R169, R175, UR14, -R199.reuse ;  /* 0x0000000eafa97c23 */ /* 0x100fe200080108c7 */
[----:B------:R-:W-:Y:S01]  /*c520*/  FSEL R168, R168, -INF , !P6 ;  /* 0xff800000a8a87808 */ /* 0x000fe20007000000 */
[--C-:B------:R-:W-:Y:S01]  /*c530*/  FFMA.FTZ R170, R200, UR14, -R199.reuse ;  /* 0x0000000ec8aa7c23 */ /* 0x100fe200080108c7 */
[----:B------:R-:W-:Y:S01]  /*c540*/  FMNMX.FTZ R13, R19, R188, !PT ;  /* 0x000000bc130d7209 */ /* 0x000fe20007810000 */
[--C-:B------:R-:W-:Y:S01]  /*c550*/  FFMA.FTZ R175, R182, UR14, -R199.reuse ;  /* 0x0000000eb6af7c23 */ /* 0x100fe200080108c7 */
[--C-:B------:R-:W-:Y:S01]  /*c560*/  FFMA.FTZ R182, R184, UR14, -R199.reuse ;  /* 0x0000000eb8b67c23 */ /* 0x100fe200080108c7 */
[----:B------:R-:W-:Y:S01]  /*c570*/  MUFU.EX2 R23, R23 ;  /* 0x0000001700177308 */ /* 0x000fe20000000800 */
[----:B------:R-:W-:Y:S01]  /*c580*/  FMNMX.FTZ R188, R20, R13, !PT ;  /* 0x0000000d14bc7209 */ /* 0x000fe20007810000 */
[--C-:B------:R-:W-:Y:S01]  /*c590*/  FFMA.FTZ R203, R203, UR14, -R199.reuse ;  /* 0x0000000ecbcb7c23 */ /* 0x100fe200080108c7 */
[--C-:B------:R-:W-:Y:S01]  /*c5a0*/  FFMA.FTZ R187, R202, UR14, -R199.reuse ;  /* 0x0000000ecabb7c23 */ /* 0x100fe200080108c7 */
        /* <DEDUP_REMOVED lines=19> */
[----:B------:R-:W-:Y:S01]  /*c6e0*/  FFMA.FTZ R180, R183, UR14, -R199 ;  /* 0x0000000eb7b47c23 */ /* 0x000fe200080108c7 */
[----:B------:R-:W-:Y:S01]  /*c6f0*/  MUFU.EX2 R187, R187 ;  /* 0x000000bb00bb7308 */ /* 0x000fe20000000800 */
[----:B------:R-:W-:-:S04]  /*c700*/  FMNMX.FTZ R194, R156, R13, !PT ;  /* 0x0000000d9cc27209 */ /* 0x000fc80007810000 */
[----:B------:R-:W-:-:S03]  /*c710*/  FMNMX.FTZ R13, R157, R194, !PT ;  /* 0x000000c29d0d7209 */ /* 0x000fc60007810000 */
        /* <DEDUP_REMOVED lines=11> */
[----:B------:R-:W-:Y:S01]  /*c7d0*/  FMNMX.FTZ R13, R195, R194, !PT ;  /* 0x000000c2c30d7209 */ /* 0x000fe20007810000 */
[----:B------:R-:W-:Y:S01]  /*c7e0*/  FFMA.FTZ R194, R174, UR14, -R199 ;  /* 0x0000000eaec27c23 */ /* 0x000fe200080108c7 */
[----:B------:R-:W-:Y:S01]  /*c7f0*/  FSEL R174, R10, RZ, P0 ;  /* 0x000000ff0aae7208 */ /* 0x000fe20000000000 */
[----:B------:R-:W-:Y:S01]  /*c800*/  MUFU.EX2 R192, R208 ;  /* 0x000000d000c07308 */ /* 0x000fe20000000800 */
[----:B------:R-:W-:-:S03]  /*c810*/  FMNMX.FTZ R172, R196, R13, !PT ;  /* 0x0000000dc4ac7209 */ /* 0x000fc60007810000 */
[----:B------:R-:W-:Y:S01]  /*c820*/  FADD.FTZ R174, -R174, R11 ;  /* 0x0000000baeae7221 */ /* 0x000fe20000010100 */
[----:B------:R-:W-:-:S03]  /*c830*/  FMNMX.FTZ R13, R185, R172, !PT ;  /* 0x000000acb90d7209 */ /* 0x000fc60007810000 */
[----:B------:R-:W-:Y:S01]  /*c840*/  FMUL.FTZ R174, R174, UR14 ;  /* 0x0000000eaeae7c20 */ /* 0x000fe20008410000 */
[----:B------:R-:W-:Y:S01]  /*c850*/  FMNMX.FTZ R13, R168, R13, !PT ;  /* 0x0000000da80d7209 */ /* 0x000fe20007810000 */
[----:B------:R-:W-:Y:S04]  /*c860*/  MUFU.EX2 R163, R163 ;  /* 0x000000a300a37308 */ /* 0x000fe80000000800 */
[----:B------:R-:W0:Y:S04]  /*c870*/  SHFL.BFLY PT, R172, R13, 0x2, 0x1f ;  /* 0x0c401f000dac7f89 */ /* 0x000e2800000e0000 */
[----:B------:R-:W1:Y:S08]  /*c880*/  MUFU.EX2 R184, R174 ;  /* 0x000000ae00b87308 */ /* 0x000e700000000800 */
[----:B------:R3:W4:Y:S08]  /*c890*/  MUFU.EX2 R166, R171 ;  /* 0x000000ab00a67308 */ /* 0x0007300000000800 */
[----:B------:R-:W5:Y:S01]  /*c8a0*/  MUFU.EX2 R165, R165 ;  /* 0x000000a500a57308 */ /* 0x000f620000000800 */
[----:B-1----:R-:W-:Y:S01]  /*c8b0*/  FFMA.FTZ R179, R184, R6, R23 ;  /* 0x00000006b8b37223 */ /* 0x002fe20000010017 */
[----:B---3--:R-:W-:Y:S01]  /*c8c0*/  FFMA.FTZ R171, R177, UR14, -R199 ;  /* 0x0000000eb1ab7c23 */ /* 0x008fe200080108c7 */
[----:B------:R-:W-:Y:S01]  /*c8d0*/  FMUL.FTZ R24, R24, R184 ;  /* 0x000000b818187220 */ /* 0x000fe20000410000 */
[----:B0-----:R-:W-:Y:S01]  /*c8e0*/  FMNMX.FTZ R172, R13, R172, !PT ;  /* 0x000000ac0dac7209 */ /* 0x001fe20007810000 */
[----:B------:R-:W-:Y:S01]  /*c8f0*/  FADD.FTZ R179, R170, R179 ;  /* 0x000000b3aab37221 */ /* 0x000fe20000010000 */
[-C--:B------:R-:W-:Y:S01]  /*c900*/  FMUL.FTZ R25, R25, R184.reuse ;  /* 0x000000b819197220 */ /* 0x080fe20000410000 */
[-C--:B------:R-:W-:Y:S01]  /*c910*/  FMUL.FTZ R28, R28, R184.reuse ;  /* 0x000000b81c1c7220 */ /* 0x080fe20000410000 */
[----:B------:R-:W0:Y:S01]  /*c920*/  MUFU.EX2 R167, R167 ;  /* 0x000000a700a77308 */ /* 0x000e220000000800 */
[----:B------:R-:W-:Y:S01]  /*c930*/  FADD.FTZ R6, R186, R179 ;  /* 0x000000b3ba067221 */ /* 0x000fe20000010000 */
[----:B------:R-:W1:Y:S01]  /*c940*/  SHFL.BFLY PT, R13, R172, 0x1, 0x1f ;  /* 0x0c201f00ac0d7f89 */ /* 0x000e6200000e0000 */
[-C--:B------:R-:W-:Y:S01]  /*c950*/  FMUL.FTZ R29, R29, R184.reuse ;  /* 0x000000b81d1d7220 */ /* 0x080fe20000410000 */
[-C--:B------:R-:W-:Y:S01]  /*c960*/  FMUL.FTZ R32, R32, R184.reuse ;  /* 0x000000b820207220 */ /* 0x080fe20000410000 */
[----:B------:R-:W-:Y:S01]  /*c970*/  FADD.FTZ R179, R187, R6 ;  /* 0x00000006bbb37221 */ /* 0x000fe20000010000 */
[-C--:B------:R-:W-:Y:S01]  /*c980*/  FMUL.FTZ R33, R33, R184.reuse ;  /* 0x000000b821217220 */ /* 0x080fe20000410000 */
[-C--:B------:R-:W-:Y:S01]  /*c990*/  FMUL.FTZ R36, R36, R184.reuse ;  /* 0x000000b824247220 */ /* 0x080fe20000410000 */
[----:B------:R-:W3:Y:S01]  /*c9a0*/  MUFU.EX2 R194, R194 ;  /* 0x000000c200c27308 */ /* 0x000ee20000000800 */
[----:B------:R-:W-:Y:S01]  /*c9b0*/  FADD.FTZ R6, R188, R179 ;  /* 0x000000b3bc067221 */ /* 0x000fe20000010000 */
[-C--:B------:R-:W-:Y:S01]  /*c9c0*/  FMUL.FTZ R37, R37, R184.reuse ;  /* 0x000000b825257220 */ /* 0x080fe20000410000 */
[-C--:B------:R-:W-:Y:S01]  /*c9d0*/  FMUL.FTZ R40, R40, R184.reuse ;  /* 0x000000b828287220 */ /* 0x080fe20000410000 */
[-C--:B------:R-:W-:Y:S01]  /*c9e0*/  FMUL.FTZ R41, R41, R184.reuse ;  /* 0x000000b829297220 */ /* 0x080fe20000410000 */
[----:B------:R-:W-:Y:S01]  /*c9f0*/  FADD.FTZ R179, R189, R6 ;  /* 0x00000006bdb37221 */ /* 0x000fe20000010000 */
[-C--:B------:R-:W-:Y:S01]  /*ca00*/  FMUL.FTZ R44, R44, R184.reuse ;  /* 0x000000b82c2c7220 */ /* 0x080fe20000410000 */
[-C--:B------:R-:W-:Y:S01]  /*ca10*/  FMUL.FTZ R45, R45, R184.reuse ;  /* 0x000000b82d2d7220 */ /* 0x080fe20000410000 */
[----:B------:R2:W-:Y:S01]  /*ca20*/  MUFU.EX2 R11, R181 ;  /* 0x000000b5000b7308 */ /* 0x0005e20000000800 */
[----:B------:R-:W-:Y:S01]  /*ca30*/  FADD.FTZ R6, R190, R179 ;  /* 0x000000b3be067221 */ /* 0x000fe20000010000 */
[-C--:B------:R-:W-:Y:S01]  /*ca40*/  FMUL.FTZ R48, R48, R184.reuse ;  /* 0x000000b830307220 */ /* 0x080fe20000410000 */
[-C--:B------:R-:W-:Y:S01]  /*ca50*/  FMUL.FTZ R49, R49, R184.reuse ;  /* 0x000000b831317220 */ /* 0x080fe20000410000 */
[-C--:B------:R-:W-:Y:S01]  /*ca60*/  FMUL.FTZ R52, R52, R184.reuse ;  /* 0x000000b834347220 */ /* 0x080fe20000410000 */
[----:B------:R-:W-:Y:S01]  /*ca70*/  FADD.FTZ R179, R191, R6 ;  /* 0x00000006bfb37221 */ /* 0x000fe20000010000 */
[-C--:B------:R-:W-:Y:S01]  /*ca80*/  FMUL.FTZ R53, R53, R184.reuse ;  /* 0x000000b835357220 */ /* 0x080fe20000410000 */
[-C--:B------:R-:W-:Y:S01]  /*ca90*/  FMUL.FTZ R56, R56, R184.reuse ;  /* 0x000000b838387220 */ /* 0x080fe20000410000 */
[----:B------:R-:W3:Y:S01]  /*caa0*/  MUFU.EX2 R169, R169 ;  /* 0x000000a900a97308 */ /* 0x000ee20000000800 */
[----:B------:R-:W-:Y:S01]  /*cab0*/  FADD.FTZ R6, R192, R179 ;  /* 0x000000b3c0067221 */ /* 0x000fe20000010000 */
[----:B-1----:R-:W-:Y:S01]  /*cac0*/  FMNMX.FTZ R13, R172, R13, !PT ;  /* 0x0000000dac0d7209 */ /* 0x002fe20007810000 */
[-C--:B------:R-:W-:Y:S01]  /*cad0*/  FMUL.FTZ R57, R57, R184.reuse ;  /* 0x000000b839397220 */ /* 0x080fe20000410000 */
[-C--:B------:R-:W-:Y:S01]  /*cae0*/  FMUL.FTZ R60, R60, R184.reuse ;  /* 0x000000b83c3c7220 */ /* 0x080fe20000410000 */
[----:B--2---:R-:W-:Y:S01]  /*caf0*/  FADD.FTZ R181, R163, R6 ;  /* 0x00000006a3b57221 */ /* 0x004fe20000010000 */
[C---:B------:R-:W-:Y:S01]  /*cb00*/  FSETP.NEU.FTZ.AND P0, PT, R13.reuse, -INF , PT ;  /* 0xff8000000d00780b */ /* 0x040fe20003f1d000 */
[C---:B------:R-:W-:Y:S01]  /*cb10*/  FMUL.FTZ R172, R13.reuse, UR14 ;  /* 0x0000000e0dac7c20 */ /* 0x040fe20008410000 */
[----:B------:R-:W1:Y:S01]  /*cb20*/  MUFU.EX2 R176, R176 ;  /* 0x000000b000b07308 */ /* 0x000e620000000800 */
[----:B----4-:R-:W-:Y:S01]  /*cb30*/  FADD.FTZ R6, R166, R181 ;  /* 0x000000b5a6067221 */ /* 0x010fe20000010000 */
[----:B------:R-:W-:Y:S01]  /*cb40*/  FSEL R179, R13, RZ, P0 ;  /* 0x000000ff0db37208 */ /* 0x000fe20000000000 */
[----:B------:R-:W-:Y:S01]  /*cb50*/  FMUL.FTZ R61, R61, R184 ;  /* 0x000000b83d3d7220 */ /* 0x000fe20000410000 */
[----:B------:R-:W-:Y:S01]  /*cb60*/  FSEL R172, R172, RZ, P0 ;  /* 0x000000ffacac7208 */ /* 0x000fe20000000000 */
[----:B-----5:R-:W-:Y:S01]  /*cb70*/  FADD.FTZ R174, R165, R6 ;  /* 0x00000006a5ae7221 */ /* 0x020fe20000010000 */
[----:B------:R-:W-:Y:S01]  /*cb80*/  PLOP3.LUT P0, PT, PT, PT, UP0, 0x40, 0x0 ;  /* 0x000000000000781c */ /* 0x000fe20003f0e808 */
[----:B------:R-:W-:Y:S01]  /*cb90*/  FADD.FTZ R6, -R179, R12 ;  /* 0x0000000cb3067221 */ /* 0x000fe20000010100 */
[----:B------:R-:W2:Y:S01]  /*cba0*/  MUFU.EX2 R171, R171 ;  /* 0x000000ab00ab7308 */ /* 0x000ea20000000800 */
[----:B0-----:R-:W-:Y:S01]  /*cbb0*/  FADD.FTZ R179, R167, R174 ;  /* 0x000000aea7b37221 */ /* 0x001fe20000010000 */
[--C-:B------:R-:W-:Y:S01]  /*cbc0*/  FFMA.FTZ R177, R22, UR14, -R172.reuse ;  /* 0x0000000e16b17c23 */ /* 0x100fe200080108ac */
[--C-:B------:R-:W-:Y:S01]  /*cbd0*/  FFMA.FTZ R22, R153, UR14, -R172.reuse ;  /* 0x0000000e99167c23 */ /* 0x100fe200080108ac */
[----:B------:R-:W-:Y:S01]  /*cbe0*/  F2FP.BF16.F32.PACK_AB R174, R187, R186 ;  /* 0x000000babbae723e */ /* 0x000fe200000010ff */
[--C-:B------:R-:W-:Y:S01]  /*cbf0*/  FFMA.FTZ R200, R197, UR14, -R172.reuse ;  /* 0x0000000ec5c87c23 */ /* 0x100fe200080108ac */
[--C-:B------:R-:W-:Y:S01]  /*cc00*/  FFMA.FTZ R153, R154, UR14, -R172.reuse ;  /* 0x0000000e9a997c23 */ /* 0x100fe200080108ac */
[----:B------:R-:W-:Y:S01]  /*cc10*/  FMUL.FTZ R187, R6, UR14 ;  /* 0x0000000e06bb7c20 */ /* 0x000fe20008410000 */
[----:B------:R-:W0:Y:S01]  /*cc20*/  MUFU.EX2 R178, R178 ;  /* 0x000000b200b27308 */ /* 0x000e220000000800 */
[----:B---3--:R-:W-:Y:S01]  /*cc30*/  FADD.FTZ R154, R194, R179 ;  /* 0x000000b3c29a7221 */ /* 0x008fe20000010000 */
[--C-:B------:R-:W-:Y:S01]  /*cc40*/  FFMA.FTZ R12, R152, UR14, -R172.reuse ;  /* 0x0000000e980c7c23 */ /* 0x100fe200080108ac */
[--C-:B------:R-:W-:Y:S01]  /*cc50*/  FFMA.FTZ R152, R155, UR14, -R172.reuse ;  /* 0x0000000e9b987c23 */ /* 0x100fe200080108ac */
[----:B------:R-:W-:Y:S01]  /*cc60*/  FFMA.FTZ R14, R14, UR14, -R172 ;  /* 0x0000000e0e0e7c23 */ /* 0x000fe200080108ac */
[----:B------:R-:W-:Y:S01]  /*cc70*/  FADD.FTZ R155, R169, R154 ;  /* 0x0000009aa99b7221 */ /* 0x000fe20000010000 */
[--C-:B------:R-:W-:Y:S01]  /*cc80*/  FFMA.FTZ R15, R15, UR14, -R172.reuse ;  /* 0x0000000e0f0f7c23 */ /* 0x100fe200080108ac */
[--C-:B------:R-:W-:Y:S01]  /*cc90*/  FFMA.FTZ R181, R157, UR14, -R172.reuse ;  /* 0x0000000e9db57c23 */ /* 0x100fe200080108ac */
[----:B------:R-:W3:Y:S01]  /*cca0*/  MUFU.EX2 R173, R173 ;  /* 0x000000ad00ad7308 */ /* 0x000ee20000000800 */
[----:B-1----:R-:W-:Y:S01]  /*ccb0*/  FADD.FTZ R154, R176, R155 ;  /* 0x0000009bb09a7221 */ /* 0x002fe20000010000 */
[--C-:B------:R-:W-:Y:S01]  /*ccc0*/  FFMA.FTZ R19, R19, UR14, -R172.reuse ;  /* 0x0000000e13137c23 */ /* 0x100fe200080108ac */
[--C-:B------:R-:W-:Y:S01]  /*ccd0*/  FFMA.FTZ R20, R20, UR14, -R172.reuse ;  /* 0x0000000e14147c23 */ /* 0x100fe200080108ac */
[----:B------:R-:W-:Y:S01]  /*cce0*/  FFMA.FTZ R199, R156, UR14, -R172 ;  /* 0x0000000e9cc77c23 */ /* 0x000fe200080108ac */
[----:B--2---:R-:W-:Y:S01]  /*ccf0*/  FADD.FTZ R157, R171, R154 ;  /* 0x0000009aab9d7221 */ /* 0x004fe20000010000 */
[--C-:B------:R-:W-:Y:S01]  /*cd00*/  FFMA.FTZ R21, R21, UR14, -R172.reuse ;  /* 0x0000000e15157c23 */ /* 0x100fe200080108ac */
[--C-:B------:R-:W-:Y:S01]  /*cd10*/  FFMA.FTZ R155, R164, UR14, -R172.reuse ;  /* 0x0000000ea49b7c23 */ /* 0x100fe200080108ac */
[----:B------:R-:W-:Y:S01]  /*cd20*/  MUFU.EX2 R200, R200 ;  /* 0x000000c800c87308 */ /* 0x000fe20000000800 */
[C---:B0-----:R-:W-:Y:S01]  /*cd30*/  FADD.FTZ R154, R178.reuse, R157 ;  /* 0x0000009db29a7221 */ /* 0x041fe20000010000 */
[----:B------:R-:W-:Y:S01]  /*cd40*/  F2FP.BF16.F32.PACK_AB R156, R178, R171 ;  /* 0x000000abb29c723e */ /* 0x000fe200000010ff */
[--C-:B------:R-:W-:Y:S01]  /*cd50*/  FFMA.FTZ R183, R158, UR14, -R172.reuse ;  /* 0x0000000e9eb77c23 */ /* 0x100fe200080108ac */
[----:B------:R-:W-:Y:S01]  /*cd60*/  F2FP.BF16.F32.PACK_AB R164, R163, R192 ;  /* 0x000000c0a3a4723e */ /* 0x000fe200000010ff */
[--C-:B------:R-:W-:Y:S01]  /*cd70*/  FFMA.FTZ R197, R159, UR14, -R172.reuse ;  /* 0x0000000e9fc57c23 */ /* 0x100fe200080108ac */
[--C-:B------:R-:W-:Y:S01]  /*cd80*/  FFMA.FTZ R179, R160, UR14, -R172.reuse ;  /* 0x0000000ea0b37c23 */ /* 0x100fe200080108ac */
[----:B------:R-:W-:Y:S01]  /*cd90*/  FFMA.FTZ R161, R161, UR14, -R172 ;  /* 0x0000000ea1a17c23 */ /* 0x000fe200080108ac */
[----:B------:R-:W0:Y:S01]  /*cda0*/  MUFU.EX2 R187, R187 ;  /* 0x000000bb00bb7308 */ /* 0x000e220000000800 */
[----:B---3--:R-:W-:Y:S01]  /*cdb0*/  FADD.FTZ R201, R173, R154 ;  /* 0x0000009aadc97221 */ /* 0x008fe20000010000 */
[--C-:B------:R-:W-:Y:S01]  /*cdc0*/  FFMA.FTZ R159, R162, UR14, -R172.reuse ;  /* 0x0000000ea29f7c23 */ /* 0x100fe200080108ac */
[--C-:B------:R-:W-:Y:S01]  /*cdd0*/  FFMA.FTZ R193, R193, UR14, -R172.reuse ;  /* 0x0000000ec1c17c23 */ /* 0x100fe200080108ac */
[--C-:B------:R-:W-:Y:S01]  /*cde0*/  FFMA.FTZ R195, R195, UR14, -R172.reuse ;  /* 0x0000000ec3c37c23 */ /* 0x100fe200080108ac */
[--C-:B------:R-:W-:Y:S01]  /*cdf0*/  FFMA.FTZ R196, R196, UR14, -R172.reuse ;  /* 0x0000000ec4c47c23 */ /* 0x100fe200080108ac */
[--C-:B------:R-:W-:Y:S01]  /*ce00*/  FFMA.FTZ R185, R185, UR14, -R172.reuse ;  /* 0x0000000eb9b97c23 */ /* 0x100fe200080108ac */
[----:B------:R-:W-:Y:S01]  /*ce10*/  FFMA.FTZ R157, R168, UR14, -R172 ;  /* 0x0000000ea89d7c23 */ /* 0x000fe200080108ac */
[----:B------:R-:W1:Y:S01]  /*ce20*/  MUFU.EX2 R180, R180 ;  /* 0x000000b400b47308 */ /* 0x000e620000000800 */
[----:B------:R-:W-:Y:S01]  /*ce30*/  F2FP.BF16.F32.PACK_AB R172, R170, R23 ;  /* 0x00000017aaac723e */ /* 0x000fe200000010ff */
[-C--:B------:R-:W-:Y:S01]  /*ce40*/  FMUL.FTZ R64, R64, R184.reuse ;  /* 0x000000b840407220 */ /* 0x080fe20000410000 */
[----:B------:R-:W-:Y:S01]  /*ce50*/  F2FP.BF16.F32.PACK_AB R162, R176, R169 ;  /* 0x000000a9b0a2723e */ /* 0x000fe200000010ff */
[----:B------:R-:W-:Y:S01]  /*ce60*/  FMUL.FTZ R65, R65, R184 ;  /* 0x000000b841417220 */ /* 0x000fe20000410000 */
[----:B------:R-:W-:Y:S01]  /*ce70*/  F2FP.BF16.F32.PACK_AB R168, R189, R188 ;  /* 0x000000bcbda8723e */ /* 0x000fe200000010ff */
[----:B------:R-:W-:Y:S01]  /*ce80*/  FMUL.FTZ R68, R68, R184 ;  /* 0x000000b844447220 */ /* 0x000fe20000410000 */
[----:B------:R-:W-:Y:S01]  /*ce90*/  F2FP.BF16.F32.PACK_AB R170, R191, R190 ;  /* 0x000000bebfaa723e */ /* 0x000fe200000010ff */
[----:B------:R-:W2:Y:S01]  /*cea0*/  MUFU.EX2 R177, R177 ;  /* 0x000000b100b17308 */ /* 0x000ea20000000800 */
[----:B0-----:R-:W-:Y:S01]  /*ceb0*/  FFMA.FTZ R178, R187, R5, R200 ;  /* 0x00000005bbb27223 */ /* 0x001fe200000100c8 */
[----:B------:R-:W-:Y:S01]  /*cec0*/  F2FP.BF16.F32.PACK_AB R166, R165, R166 ;  /* 0x000000a6a5a6723e */ /* 0x000fe200000010ff */
[-C--:B------:R-:W-:Y:S01]  /*ced0*/  FMUL.FTZ R69, R69, R184.reuse ;  /* 0x000000b845457220 */ /* 0x080fe20000410000 */
[----:B------:R-:W-:Y:S01]  /*cee0*/  F2FP.BF16.F32.PACK_AB R160, R194, R167 ;  /* 0x000000a7c2a0723e */ /* 0x000fe200000010ff */
[-C--:B------:R-:W-:Y:S01]  /*cef0*/  FMUL.FTZ R72, R72, R184.reuse ;  /* 0x000000b848487220 */ /* 0x080fe20000410000 */
[-C--:B------:R-:W-:Y:S01]  /*cf00*/  FMUL.FTZ R73, R73, R184.reuse ;  /* 0x000000b849497220 */ /* 0x080fe20000410000 */
[-C--:B------:R-:W-:Y:S01]  /*cf10*/  FMUL.FTZ R76, R76, R184.reuse ;  /* 0x000000b84c4c7220 */ /* 0x080fe20000410000 */
[----:B------:R-:W0:Y:S01]  /*cf20*/  MUFU.EX2 R175, R175 ;  /* 0x000000af00af7308 */ /* 0x000e220000000800 */
[C---:B-1----:R-:W-:Y:S01]  /*cf30*/  FADD.FTZ R154, R180.reuse, R201 ;  /* 0x000000c9b49a7221 */ /* 0x042fe20000010000 */
[----:B------:R-:W-:Y:S01]  /*cf40*/  F2FP.BF16.F32.PACK_AB R158, R180, R173 ;  /* 0x000000adb49e723e */ /* 0x000fe200000010ff */
        /* <DEDUP_REMOVED lines=34> */
[----:B------:R-:W-:Y:S01]  /*d170*/  FADD.FTZ R163, R11, R154 ;  /* 0x0000009a0ba37221 */ /* 0x000fe20000010000 */
        /* <DEDUP_REMOVED lines=11> */
[C---:B-1----:R-:W-:Y:S01]  /*d230*/  F2FP.BF16.F32.PACK_AB R154, R198.reuse, R11 ;  /* 0x0000000bc69a723e */ /* 0x042fe200000010ff */
[----:B------:R-:W-:Y:S01]  /*d240*/  FADD.FTZ R6, R198, R163 ;  /* 0x000000a3c6067221 */ /* 0x000fe20000010000 */
[-C--:B------:R-:W-:Y:S01]  /*d250*/  FMUL.FTZ R145, R145, R184.reuse ;  /* 0x000000b891917220 */ /* 0x080fe20000410000 */
[-C--:B------:R-:W-:Y:S01]  /*d260*/  FMUL.FTZ R148, R148, R184.reuse ;  /* 0x000000b894947220 */ /* 0x080fe20000410000 */
[----:B------:R-:W-:Y:S01]  /*d270*/  FMUL.FTZ R149, R149, R184 ;  /* 0x000000b895957220 */ /* 0x000fe20000410000 */
[----:B------:R-:W-:Y:S01]  /*d280*/  F2FP.BF16.F32.PACK_AB R173, R177, R200 ;  /* 0x000000c8b1ad723e */ /* 0x000fe200000010ff */
        /* <DEDUP_REMOVED lines=8> */
[----:B------:R-:W-:Y:S01]  /*d310*/  FMUL.FTZ R38, R38, R187 ;  /* 0x000000bb26267220 */ /* 0x000fe20000410000 */
[----:B------:R-:W2:Y:S01]  /*d320*/  MUFU.EX2 R12, R12 ;  /* 0x0000000c000c7308 */ /* 0x000ea20000000800 */
[C---:B0-----:R-:W-:Y:S01]  /*d330*/  FADD.FTZ R180, R20.reuse, R11 ;  /* 0x0000000b14b47221 */ /* 0x041fe20000010000 */
[----:B------:R-:W-:Y:S01]  /*d340*/  F2FP.BF16.F32.PACK_AB R169, R20, R19 ;  /* 0x0000001314a9723e */ /* 0x000fe200000010ff */
        /* <DEDUP_REMOVED lines=22> */
[-C--:B------:R-:W-:Y:S01]  /*d4b0*/  FMUL.FTZ R71, R71, R187.reuse ;  /* 0x000000bb47477220 */ /* 0x080fe20000410000 */
[-C--:B------:R-:W-:Y:S01]  /*d4c0*/  FMUL.FTZ R74, R74, R187.reuse ;  /* 0x000000bb4a4a7220 */ /* 0x080fe20000410000 */
[-C--:B------:R-:W-:Y:S01]  /*d4d0*/  FMUL.FTZ R75, R75, R187.reuse ;  /* 0x000000bb4b4b7220 */ /* 0x080fe20000410000 */
[-C--:B------:R-:W-:Y:S01]  /*d4e0*/  FMUL.FTZ R78, R78, R187.reuse ;  /* 0x000000bb4e4e7220 */ /* 0x080fe20000410000 */
[-C--:B------:R-:W-:Y:S01]  /*d4f0*/  FMUL.FTZ R79, R79, R187.reuse ;  /* 0x000000bb4f4f7220 */ /* 0x080fe20000410000 */
[-C--:B------:R-:W-:Y:S01]  /*d500*/  FMUL.FTZ R82, R82, R187.reuse ;  /* 0x000000bb52527220 */ /* 0x080fe20000410000 */
[----:B------:R-:W-:Y:S01]  /*d510*/  FMUL.FTZ R83, R83, R187 ;  /* 0x000000bb53537220 */ /* 0x000fe20000410000 */
[----:B------:R-:W4:Y:S01]  /*d520*/  MUFU.EX2 R186, R199 ;  /* 0x000000c700ba7308 */ /* 0x000f220000000800 */
[----:B--2---:R-:W-:Y:S01]  /*d530*/  F2FP.BF16.F32.PACK_AB R152, R182, R175 ;  /* 0x000000afb698723e */ /* 0x004fe200000010ff */
[----:B0-----:R-:W-:Y:S01]  /*d540*/  FADD.FTZ R182, R22, R11 ;  /* 0x0000000b16b67221 */ /* 0x001fe20000010000 */
[----:B-1----:R-:W-:Y:S01]  /*d550*/  F2FP.BF16.F32.PACK_AB R165, R153, R22 ;  /* 0x0000001699a5723e */ /* 0x002fe200000010ff */
[-C--:B------:R-:W-:Y:S01]  /*d560*/  FMUL.FTZ R86, R86, R187.reuse ;  /* 0x000000bb56567220 */ /* 0x080fe20000410000 */
[----:B------:R-:W-:Y:S01]  /*d570*/  F2FP.BF16.F32.PACK_AB R175, R15, R14 ;  /* 0x0000000e0faf723e */ /* 0x000fe200000010ff */
[----:B------:R-:W-:Y:S01]  /*d580*/  FADD.FTZ R182, R153, R182 ;  /* 0x000000b699b67221 */ /* 0x000fe20000010000 */
[-C--:B------:R-:W-:Y:S01]  /*d590*/  FMUL.FTZ R87, R87, R187.reuse ;  /* 0x000000bb57577220 */ /* 0x080fe20000410000 */
[----:B------:R-:W0:Y:S01]  /*d5a0*/  MUFU.EX2 R181, R181 ;  /* 0x000000b500b57308 */ /* 0x000e220000000800 */
[-C--:B------:R-:W-:Y:S01]  /*d5b0*/  FMUL.FTZ R90, R90, R187.reuse ;  /* 0x000000bb5a5a7220 */ /* 0x080fe20000410000 */
[----:B---3--:R-:W-:Y:S01]  /*d5c0*/  FADD.FTZ R11, R23, R182 ;  /* 0x000000b6170b7221 */ /* 0x008fe20000010000 */
[-C--:B------:R-:W-:Y:S01]  /*d5d0*/  FMUL.FTZ R91, R91, R187.reuse ;  /* 0x000000bb5b5b7220 */ /* 0x080fe20000410000 */
[-C--:B------:R-:W-:Y:S01]  /*d5e0*/  FMUL.FTZ R94, R94, R187.reuse ;  /* 0x000000bb5e5e7220 */ /* 0x080fe20000410000 */
[-C--:B------:R-:W-:Y:S01]  /*d5f0*/  FMUL.FTZ R95, R95, R187.reuse ;  /* 0x000000bb5f5f7220 */ /* 0x080fe20000410000 */
[-C--:B------:R-:W-:Y:S01]  /*d600*/  FMUL.FTZ R98, R98, R187.reuse ;  /* 0x000000bb62627220 */ /* 0x080fe20000410000 */
[----:B------:R-:W-:Y:S01]  /*d610*/  FMUL.FTZ R99, R99, R187 ;  /* 0x000000bb63637220 */ /* 0x000fe20000410000 */
[----:B------:R-:W1:Y:S01]  /*d620*/  MUFU.EX2 R176, R183 ;  /* 0x000000b700b07308 */ /* 0x000e620000000800 */
[C---:B----4-:R-:W-:Y:S01]  /*d630*/  FADD.FTZ R188, R186.reuse, R11 ;  /* 0x0000000bbabc7221 */ /* 0x050fe20000010000 */
        /* <DEDUP_REMOVED lines=22> */
[----:B------:R1:W3:Y:S01]  /*d7a0*/  MUFU.EX2 R5, R161 ;  /* 0x000000a100057308 */ /* 0x0002e20000000800 */
        /* <DEDUP_REMOVED lines=8> */
[----:B0-----:R-:W-:Y:S01]  /*d830*/  FADD.FTZ R188, R178, R11 ;  /* 0x0000000bb2bc7221 */ /* 0x001fe20000010000 */
[----:B-1----:R-:W-:Y:S01]  /*d840*/  F2FP.BF16.F32.PACK_AB R161, R176, R181 ;  /* 0x000000b5b0a1723e */ /* 0x002fe200000010ff */
[----:B------:R-:W-:Y:S01]  /*d850*/  FMUL.FTZ R147, R147, R187 ;  /* 0x000000bb93937220 */ /* 0x000fe20000410000 */
[----:B------:R-:W-:Y:S01]  /*d860*/  F2FP.BF16.F32.PACK_AB R163, R178, R163 ;  /* 0x000000a3b2a3723e */ /* 0x000fe200000010ff */
[-C--:B------:R-:W-:Y:S01]  /*d870*/  FMUL.FTZ R150, R150, R187.reuse ;  /* 0x000000bb96967220 */ /* 0x080fe20000410000 */
[----:B------:R-:W-:-:S02]  /*d880*/  FMUL.FTZ R151, R151, R187 ;  /* 0x000000bb97977220 */ /* 0x000fc40000410000 */
[----:B------:R-:W0:Y:S01]  /*d890*/  MUFU.EX2 R193, R193 ;  /* 0x000000c100c17308 */ /* 0x000e220000000800 */
[----:B---3--:R-:W-:-:S07]  /*d8a0*/  FADD.FTZ R11, R5, R188 ;  /* 0x000000bc050b7221 */ /* 0x008fce0000010000 */
        /* <DEDUP_REMOVED lines=8> */
[----:B--2---:R-:W-:-:S07]  /*d930*/  FADD.FTZ R11, R195, R190 ;  /* 0x000000bec30b7221 */ /* 0x004fce0000010000 */
[----:B------:R2:W3:Y:S01]  /*d940*/  MUFU.EX2 R188, R157 ;  /* 0x0000009d00bc7308 */ /* 0x0004e20000000800 */
[C---:B0-----:R-:W-:Y:S01]  /*d950*/  FADD.FTZ R12, R196.reuse, R11 ;  /* 0x0000000bc40c7221 */ /* 0x041fe20000010000 */
[----:B------:R-:W-:-:S03]  /*d960*/  F2FP.BF16.F32.PACK_AB R153, R196, R195 ;  /* 0x000000c3c499723e */ /* 0x000fc600000010ff */
[----:B-1----:R-:W-:Y:S01]  /*d970*/  FADD.FTZ R11, R155, R12 ;  /* 0x0000000c9b0b7221 */ /* 0x002fe20000010000 */
[----:B--2---:R-:W-:-:S03]  /*d980*/  F2FP.BF16.F32.PACK_AB R157, R180, R5 ;  /* 0x00000005b49d723e */ /* 0x004fc600000010ff */
[C---:B---3--:R-:W-:Y:S01]  /*d990*/  FADD.FTZ R5, R188.reuse, R11 ;  /* 0x0000000bbc057221 */ /* 0x048fe20000010000 */
[----:B------:R-:W-:Y:S01]  /*d9a0*/  F2FP.BF16.F32.PACK_AB R155, R188, R155 ;  /* 0x0000009bbc9b723e */ /* 0x000fe200000010ff */
[----:B------:R-:W-:Y:S06]  /*d9b0*/  @P0 BRA `(.L_x_2022) ;  /* 0x0000000000040947 */ /* 0x000fec0003800000 */
[----:B------:R-:W-:Y:S01]  /*d9c0*/  BPT.TRAP 0x1 ;  /* 0x000000040000795c */ /* 0x000fe20000300000 */
.L_x_2022:
[----:B------:R-:W-:Y:S01]  /*d9d0*/  PLOP3.LUT P1, PT, PT, PT, UP0, 0x40, 0x0 ;  /* 0x000000000000781c */ /* 0x000fe20003f2e808 */
[----:B------:R0:W1:-:S12]  /*d9e0*/  SYNCS.PHASECHK.TRANS64.TRYWAIT P0, [UR26+0x22850], R8 ;  /* 0x02285008ff0075a7 */ /* 0x000058000800015a */
[----:B0-----:R-:W-:Y:S05]  /*d9f0*/  @P1 BRA `(.L_x_2023) ;  /* 0x0000000000041947 */ /* 0x001fea0003800000 */
[----:B------:R-:W-:Y:S01]  /*da00*/  BPT.TRAP 0x1 ;  /* 0x000000040000795c */ /* 0x000fe20000300000 */
.L_x_2023:
[----:B-1----:R-:W-:Y:S05]  /*da10*/  @P0 BRA `(.L_x_2024) ;  /* 0x0000000000080947 */ /* 0x002fea0003800000 */
[----:B------:R-:W0:Y:S02]  /*da20*/  SYNCS.PHASECHK.TRANS64.TRYWAIT P0, [UR26+0x22850], R8 ;  /* 0x02285008ff0075a7 */ /* 0x000e24000800015a */
[----:B0-----:R-:W-:Y:S05]  /*da30*/  @!P0 BRA `(.L_x_2025) ;  /* 0x0000007000288947 */ /* 0x001fea0003800000 */
.L_x_2024:
        /* <DEDUP_REMOVED lines=40> */
.L_x_2026:
[----:B------:R-:W-:Y:S01]  /*dcc0*/  UIADD3 UR26, UR26, 0x22860, URZ ;  /* 0x000228601a1a7890 */ /* 0x000fe2000fffe03f */
[C---:B------:R-:W-:Y:S01]  /*dcd0*/  ISETP.GT.AND P0, PT, R9.reuse, UR39, PT ;  /* 0x0000002709007c0c */ /* 0x040fe2000bf04270 */
[----:B------:R-:W-:Y:S02]  /*dce0*/  VIADD R9, R9, 0xffffffff ;  /* 0xffffffff09097836 */ /* 0x000fe40000000000 */
[----:B------:R-:W-:Y:S01]  /*dcf0*/  UPRMT UR26, UR5, 0x654, UR26 ;  /* 0x00000654051a7896 */ /* 0x000fe2000800001a */
[----:B------:R-:W-:Y:S02]  /*dd00*/  IMAD.MOV.U32 R12, RZ, RZ, R13 ;  /* 0x000000ffff0c7224 */ /* 0x000fe400078e000d */
[----:B0-----:R-:W-:-:S06]  /*dd10*/  IMAD.MOV.U32 R11, RZ, RZ, R10 ;  /* 0x000000ffff0b7224 */ /* 0x001fcc00078e000a */
[----:B------:R-:W-:Y:S01]  /*dd20*/  SYNCS.ARRIVE.TRANS64.RED.A1T0 RZ, [UR26], RZ ;  /* 0x000000ffffff79a7 */ /* 0x000fe2000810041a */
[----:B------:R-:W-:Y:S05]  /*dd30*/  @P0 BRA `(.L_x_2027) ;  /* 0xffffffc800940947 */ /* 0x000fea000383ffff */
.L_x_2008:
[----:B------:R-:W0:Y:S01]  /*dd40*/  SHFL.BFLY PT, R3, R6, 0x2, 0x1f ;  /* 0x0c401f0006037f89 */ /* 0x000e2200000e0000 */
[----:B------:R-:W-:Y:S01]  /*dd50*/  IMAD.MOV.U32 R4, RZ, RZ, RZ ;  /* 0x000000ffff047224 */ /* 0x000fe200078e00ff */
[----:B------:R-:W-:Y:S02]  /*dd60*/  IADD3 R16, -R16, 0xb, RZ ;  /* 0x0000000b10107810 */ /* 0x000fe40007ffe1ff */
[----:B------:R-:W1:Y:S03]  /*dd70*/  SHFL.BFLY PT, R2, R5, 0x2, 0x1f ;  /* 0x0c401f0005027f89 */ /* 0x000e6600000e0000 */
[----:B------:R2:W-:Y:S08]  /*dd80*/  BAR.ARV R16, 0x100 ;  /* 0x000400100000751d */ /* 0x0005f00000002000 */
[----:B------:R-:W-:Y:S06]  /*dd90*/  BAR.ARV 0x8, 0x180 ;  /* 0x0206000000007b1d */ /* 0x000fec0000002000 */
[----:B------:R-:W-:Y:S01]  /*dda0*/  PLOP3.LUT P0, PT, PT, PT, PT, 0x8, 0x0 ;  /* 0x000000000000781c */ /* 0x000fe20003f0e170 */
[----:B0-----:R-:W-:Y:S01]  /*ddb0*/  FADD.FTZ R3, R3, R6 ;  /* 0x0000000603037221 */ /* 0x001fe20000010000 */
[----:B-1----:R-:W-:-:S04]  /*ddc0*/  FADD.FTZ R2, R2, R5 ;  /* 0x0000000502027221 */ /* 0x002fc80000010000 */
[----:B------:R-:W0:Y:S01]  /*ddd0*/  SHFL.BFLY PT, R0, R3, 0x1, 0x1f ;  /* 0x0c201f0003007f89 */ /* 0x000e2200000e0000 */
[----:B------:R-:W-:-:S03]  /*dde0*/  IMAD.U32 R5, RZ, RZ, UR14 ;  /* 0x0000000eff057e24 */ /* 0x000fc6000f8e00ff */
[----:B------:R-:W1:Y:S01]  /*ddf0*/  SHFL.BFLY PT, R7, R2, 0x1, 0x1f ;  /* 0x0c201f0002077f89 */ /* 0x000e6200000e0000 */
[----:B0-----:R-:W-:Y:S01]  /*de00*/  FADD.FTZ R8, R3, R0 ;  /* 0x0000000003087221 */ /* 0x001fe20000010000 */
[----:B------:R-:W-:Y:S02]  /*de10*/  IMAD.MOV.U32 R0, RZ, RZ, RZ ;  /* 0x000000ffff007224 */ /* 0x000fe400078e00ff */
[----:B------:R-:W-:Y:S02]  /*de20*/  IMAD.MOV.U32 R3, RZ, RZ, -0x800000 ;  /* 0xff800000ff037424 */ /* 0x000fe400078e00ff */
[----:B-1----:R-:W-:Y:S01]  /*de30*/  FADD.FTZ R9, R2, R7 ;  /* 0x0000000702097221 */ /* 0x002fe20000010000 */
[----:B------:R-:W-:Y:S01]  /*de40*/  FSETP.NE.FTZ.AND P1, PT, R8, RZ, PT ;  /* 0x000000ff0800720b */ /* 0x000fe20003f35000 */
[----:B------:R-:W-:-:S03]  /*de50*/  IMAD.MOV.U32 R2, RZ, RZ, -0x800000 ;  /* 0xff800000ff027424 */ /* 0x000fc600078e00ff */
[----:B------:R-:W-:-:S09]  /*de60*/  FSETP.NE.FTZ.AND P2, PT, R9, RZ, PT ;  /* 0x000000ff0900720b */ /* 0x000fd20003f55000 */
[----:B------:R-:W0:Y:S01]  /*de70*/  @P1 MUFU.RCP R4, R8 ;  /* 0x0000000800041308 */ /* 0x000e220000001000 */
[----:B------:R-:W-:-:S07]  /*de80*/  @P1 FMUL.FTZ R5, R5, 0.69314718246459960938 ;  /* 0x3f31721805051820 */ /* 0x000fce0000410000 */
[----:B------:R-:W1:Y:S08]  /*de90*/  @P1 MUFU.LG2 R6, R8 ;  /* 0x0000000800061308 */ /* 0x000e700000000c00 */
        /* <DEDUP_REMOVED lines=8> */
[----:B------:R0:W4:Y:S01]  /*df20*/  @P2 MUFU.RCP R0, R9 ;  /* 0x0000000900002308 */ /* 0x0001220000001000 */
        /* <DEDUP_REMOVED lines=8> */
[----:B0-----:R-:W-:-:S02]  /*dfb0*/  IMAD.U32 R9, RZ, RZ, UR14 ;  /* 0x0000000eff097e24 */ /* 0x001fc4000f8e00ff */
        /* <DEDUP_REMOVED lines=49> */
[----:B------:R-:W-:Y:S01]  /*e2d0*/  @P2 FMUL.FTZ R9, R9, 0.69314718246459960938 ;  /* 0x3f31721809092820 */ /* 0x000fe20000410000 */
[----:B-1----:R-:W-:Y:S01]  /*e2e0*/  @P1 FMUL.FTZ R6, R6, 0.69314718246459960938 ;  /* 0x3f31721806061820 */ /* 0x002fe20000410000 */
[----:B---3--:R-:W-:Y:S01]  /*e2f0*/  @P2 FMUL.FTZ R4, R7, 0.69314718246459960938 ;  /* 0x3f31721807042820 */ /* 0x008fe20000410000 */
[-C--:B----4-:R-:W-:Y:S01]  /*e300*/  FMUL.FTZ R26, R26, R0.reuse ;  /* 0x000000001a1a7220 */ /* 0x090fe20000410000 */
        /* <DEDUP_REMOVED lines=64> */
[----:B--2---:R-:W-:-:S07]  /*e710*/  @P2 FFMA.FTZ R2, R9, R13, R4 ;  /* 0x0000000d09022223 */ /* 0x004fce0000010004 */
.L_x_1949:
[----:B------:R-:W-:Y:S05]  /*e720*/  @P0 BRA `(.L_x_2028) ;  /* 0x00000020004c0947 */ /* 0x000fea0003800000 */
[----:B------:R-:W0:Y:S01]  /*e730*/  S2R R0, SR_TID.X ;  /* 0x0000000000007919 */ /* 0x000e220000002100 */
        /* <DEDUP_REMOVED lines=22> */
[----:B------:R-:W0:Y:S01]  /*e8a0*/  @P0 LDC R14, c[0x0][0xbec] ;  /* 0x0002fb00ff0e0b82 */ /* 0x000e220000000800 */
[----:B------:R-:W-:Y:S02]  /*e8b0*/  LOP3.LUT R0, R6, 0xffffff80, RZ, 0xc0, !PT ;  /* 0xffffff8006007812 */ /* 0x000fe400078ec0ff */
[----:B------:R-:W-:-:S03]  /*e8c0*/  SHF.R.S32.HI R7, RZ, 0x7, R6 ;  /* 0x00000007ff077819 */ /* 0x000fc60000011406 */
[----:B------:R-:W-:Y:S01]  /*e8d0*/  IMAD.IADD R0, R5, 0x1, -R0 ;  /* 0x0000000105007824 */ /* 0x000fe200078e0a00 */
[----:B------:R-:W-:Y:S01]  /*e8e0*/  LEA.HI R4, R6, R7, RZ, 0x1 ;  /* 0x0000000706047211 */ /* 0x000fe200078f08ff */
[----:B------:R-:W3:Y:S01]  /*e8f0*/  LDC.64 R20, c[0x0][0xb40] ;  /* 0x0002d000ff147b82 */ /* 0x000ee20000000a00 */
[----:B------:R-:W-:Y:S02]  /*e900*/  LOP3.LUT R6, R13, 0xfffffffc, RZ, 0xc0, !PT ;  /* 0xfffffffc0d067812 */ /* 0x000fe400078ec0ff */
[----:B------:R-:W-:Y:S02]  /*e910*/  SHF.R.S32.HI R9, RZ, 0x1f, R0 ;  /* 0x0000001fff097819 */ /* 0x000fe40000011400 */
[----:B------:R-:W-:Y:S01]  /*e920*/  LOP3.LUT R4, R4, 0x3fffffe, RZ, 0xc0, !PT ;  /* 0x03fffffe04047812 */ /* 0x000fe200078ec0ff */
[----:B------:R-:W-:Y:S01]  /*e930*/  IMAD.IADD R5, R5, 0x1, -R6 ;  /* 0x0000000105057824 */ /* 0x000fe200078e0a06 */
[CC--:B------:R-:W-:Y:S01]  /*e940*/  LEA.HI R10, R9.reuse, R0.reuse, RZ, 0x2 ;  /* 0x00000000090a7211 */ /* 0x0c0fe200078f10ff */
[----:B------:R-:W5:Y:S01]  /*e950*/  @P0 LDC R152, c[0x0][0xbec] ;  /* 0x0002fb00ff980b82 */ /* 0x000f620000000800 */
[----:B------:R-:W-:Y:S01]  /*e960*/  LEA.HI R9, R9, R0, RZ, 0x5 ;  /* 0x0000000009097211 */ /* 0x000fe200078f28ff */
[----:B------:R-:W-:Y:S01]  /*e970*/  IMAD.IADD R6, R7, 0x1, -R4 ;  /* 0x0000000107067824 */ /* 0x000fe200078e0a04 */
[----:B------:R-:W-:-:S02]  /*e980*/  SHF.R.S32.HI R11, RZ, 0x2, R10 ;  /* 0x00000002ff0b7819 */ /* 0x000fc4000001140a */
[----:B------:R-:W-:Y:S02]  /*e990*/  SHF.R.S32.HI R12, RZ, 0x1f, R10 ;  /* 0x0000001fff0c7819 */ /* 0x000fe4000001140a */
[----:B------:R-:W-:Y:S01]  /*e9a0*/  LEA.HI R7, R5, R5, RZ, 0x1 ;  /* 0x0000000505077211 */ /* 0x000fe200078f08ff */
[----:B------:R-:W5:Y:S01]  /*e9b0*/  @P0 LDC R17, c[0x0][0xbf0] ;  /* 0x0002fc00ff110b82 */ /* 0x000f620000000800 */
[----:B------:R-:W-:-:S04]  /*e9c0*/  LEA.HI R12, R12, R11, RZ, 0x3 ;  /* 0x0000000b0c0c7211 */ /* 0x000fc800078f18ff */
[----:B------:R-:W-:-:S03]  /*e9d0*/  LOP3.LUT R12, R12, 0xfffffff8, RZ, 0xc0, !PT ;  /* 0xfffffff80c0c7812 */ /* 0x000fc600078ec0ff */
[----:B------:R-:W5:Y:S02]  /*e9e0*/  @P0 LDC R153, c[0x0][0xbf0] ;  /* 0x0002fc00ff990b82 */ /* 0x000f640000000800 */
[----:B------:R-:W-:Y:S01]  /*e9f0*/  IMAD.IADD R4, R11, 0x1, -R12 ;  /* 0x000000010b047824 */ /* 0x000fe200078e0a0c */
[----:B------:R-:W-:Y:S02]  /*ea00*/  LOP3.LUT R12, R7, 0x1ffffffe, RZ, 0xc0, !PT ;  /* 0x1ffffffe070c7812 */ /* 0x000fe400078ec0ff */
[----:B------:R-:W-:-:S03]  /*ea10*/  SHF.R.S32.HI R7, RZ, 0x5, R9 ;  /* 0x00000005ff077819 */ /* 0x000fc60000011409 */
[----:B------:R-:W-:Y:S02]  /*ea20*/  IMAD.IADD R16, R5, 0x1, -R12 ;  /* 0x0000000105107824 */ /* 0x000fe400078e0a0c */
[----:B------:R-:W-:Y:S02]  /*ea30*/  IMAD R7, R7, 0x10, R4 ;  /* 0x0000001007077824 */ /* 0x000fe400078e0204 */
[----:B------:R-:W-:Y:S02]  /*ea40*/  IMAD.U32 R5, RZ, RZ, UR5 ;  /* 0x00000005ff057e24 */ /* 0x000fe4000f8e00ff */
[----:B------:R-:W-:Y:S02]  /*ea50*/  IMAD R9, R6, 0x40, R7 ;  /* 0x0000004006097824 */ /* 0x000fe400078e0207 */
[----:B------:R-:W-:Y:S01]  /*ea60*/  IMAD.U32 R4, RZ, RZ, UR4 ;  /* 0x00000004ff047e24 */ /* 0x000fe2000f8e00ff */
[----:B------:R-:W-:Y:S01]  /*ea70*/  UIMAD.WIDE.U32 UR4, UR41, UR8, URZ ;  /* 0x00000008290472a5 */ /* 0x000fe2000f8e003f */
[----:B------:R-:W-:Y:S01]  /*ea80*/  IMAD.U32 R5, RZ, RZ, UR6 ;  /* 0x00000006ff057e24 */ /* 0x000fe2000f8e00ff */
[----:B------:R-:W-:Y:S01]  /*ea90*/  LEA R6, R16, R9, 0x3 ;  /* 0x0000000910067211 */ /* 0x000fe200078e18ff */
[----:B------:R-:W-:-:S02]  /*eaa0*/  UIMAD UR6, UR41, UR9, UR7 ;  /* 0x00000009290672a4 */ /* 0x000fc4000f8e0207 */
[----:B------:R-:W-:Y:S02]  /*eab0*/  IMAD R16, RZ, RZ, -UR41 ;  /* 0x80000029ff107e24 */ /* 0x000fe4000f8e02ff */
[----:B----4-:R-:W-:Y:S01]  /*eac0*/  IMAD R12, R18, UR10, RZ ;  /* 0x0000000a120c7c24 */ /* 0x010fe2000f8e02ff */
[----:B------:R-:W-:Y:S01]  /*ead0*/  UIADD3 UR6, UR5, UR6, URZ ;  /* 0x0000000605067290 */ /* 0x000fe2000fffe03f */
[----:B--2---:R-:W-:Y:S01]  /*eae0*/  IMAD R11, R22, 0x80, R6 ;  /* 0x00000080160b7824 */ /* 0x004fe200078e0206 */
[----:B------:R-:W-:Y:S01]  /*eaf0*/  ULDC.64 UR8, c[0x0][0xb28] ;  /* 0x0002ca0000087ab9 */ /* 0x000fe20000000a00 */
[----:B-1----:R-:W-:Y:S02]  /*eb00*/  IMAD R23, R23, R16, UR11 ;  /* 0x0000000b17177e24 */ /* 0x002fe4000f8e0210 */
[----:B------:R-:W-:Y:S02]  /*eb10*/  IMAD R15, R19, UR12, R12 ;  /* 0x0000000c130f7c24 */ /* 0x000fe4000f8e020c */
[----:B------:R-:W-:Y:S01]  /*eb20*/  IMAD.WIDE.U32 R4, R18, UR12, R4 ;  /* 0x0000000c12047c25 */ /* 0x000fe2000f8e0004 */
[----:B------:R-:W-:-:S03]  /*eb30*/  SHF.R.S32.HI R16, RZ, 0x1f, R23 ;  /* 0x0000001fff107819 */ /* 0x000fc60000011417 */
[----:B0-----:R-:W-:-:S04]  /*eb40*/  @P0 IMAD.HI.U32 R12, R11, R14, RZ ;  /* 0x0000000e0b0c0227 */ /* 0x001fc800078e00ff */
[----:B------:R-:W-:Y:S02]  /*eb50*/  IMAD.U32 R7, RZ, RZ, UR5 ;  /* 0x00000005ff077e24 */ /* 0x000fe4000f8e00ff */
[----:B------:R-:W-:Y:S01]  /*eb60*/  IMAD.U32 R6, RZ, RZ, UR4 ;  /* 0x00000004ff067e24 */ /* 0x000fe2000f8e00ff */
[----:B------:R-:W-:Y:S01]  /*eb70*/  ULDC.64 UR4, c[0x0][0xbe0] ;  /* 0x0002f80000047ab9 */ /* 0x000fe20000000a00 */
[----:B------:R-:W-:Y:S01]  /*eb80*/  IMAD.U32 R7, RZ, RZ, UR6 ;  /* 0x00000006ff077e24 */ /* 0x000fe2000f8e00ff */
[----:B------:R-:W-:Y:S01]  /*eb90*/  ULDC.64 UR6, c[0x0][0xb48] ;  /* 0x0002d20000067ab9 */ /* 0x000fe20000000a00 */
[----:B------:R-:W-:Y:S02]  /*eba0*/  IMAD.IADD R5, R5, 0x1, R15 ;  /* 0x0000000105057824 */ /* 0x000fe400078e020f */
[----:B---3--:R-:W-:Y:S02]  /*ebb0*/  IMAD R14, R20, UR10, RZ ;  /* 0x0000000a140e7c24 */ /* 0x008fe4000f8e02ff */
[----:B-----5:R-:W-:-:S04]  /*ebc0*/  @P0 IMAD.HI.U32 R152, R11, R152, RZ ;  /* 0x000000980b980227 */ /* 0x020fc800078e00ff */
[----:B------:R-:W-:Y:S01]  /*ebd0*/  IMAD.MOV.U32 R13, RZ, RZ, R11 ;  /* 0x000000ffff0d7224 */ /* 0x000fe200078e000b */
[----:B------:R-:W-:Y:S01]  /*ebe0*/  @P0 SHF.R.U32.HI R13, RZ, R17, R12 ;  /* 0x00000011ff0d0219 */ /* 0x000fe2000001160c */
[----:B------:R-:W-:Y:S02]  /*ebf0*/  IMAD R17, R21, UR12, R14 ;  /* 0x0000000c15117c24 */ /* 0x000fe4000f8e020e */
[----:B------:R-:W-:-:S04]  /*ec00*/  IMAD.WIDE.U32 R6, R20, UR12, R6 ;  /* 0x0000000c14067c25 */ /* 0x000fc8000f8e0006 */
[----:B------:R-:W-:Y:S01]  /*ec10*/  IMAD.MOV.U32 R15, RZ, RZ, R11 ;  /* 0x000000ffff0f7224 */ /* 0x000fe200078e000b */
[----:B------:R-:W-:Y:S01]  /*ec20*/  @P0 SHF.R.U32.HI R15, RZ, R153, R152 ;  /* 0x00000099ff0f0219 */ /* 0x000fe20000011698 */
        /* <DEDUP_REMOVED lines=34> */
[----:B------:R-:W-:Y:S01]  /*ee50*/  ULDC.64 UR8, c[0x0][0xb00] ;  /* 0x0002c00000087ab9 */ /* 0x000fe20000000a00 */
[----:B------:R-:W-:-:S02]  /*ee60*/  ULDC UR6, c[0x0][0xa88] ;  /* 0x0002a20000067ab9 */ /* 0x000fc40000000800 */
[----:B------:R-:W-:Y:S01]  /*ee70*/  IMAD.IADD R5, R5, 0x1, R15 ;  /* 0x0000000105057824 */ /* 0x000fe200078e020f */
[----:B------:R-:W-:Y:S01]  /*ee80*/  LEA R6, P1, R12, UR8, 0x2 ;  /* 0x000000080c067c11 */ /* 0x000fe2000f8210ff */
[----:B------:R-:W-:Y:S01]  /*ee90*/  IMAD.IADD R7, R13, 0x1, R17 ;  /* 0x000000010d077824 */ /* 0x000fe200078e0211 */
[----:B------:R-:W-:Y:S01]  /*eea0*/  SHFL.IDX PT, R14, R16, 0x1, 0x1c1f ;  /* 0x003c1f00100e7f89 */ /* 0x000fe200000e0000 */
[----:B------:R-:W-:Y:S01]  /*eeb0*/  IMAD R11, R22, 0x80, R9 ;  /* 0x00000080160b7824 */ /* 0x000fe200078e0209 */
[----:B------:R-:W-:Y:S01]  /*eec0*/  LEA.HI.X R17, R4, UR7, R5, 0x2, P0 ;  /* 0x0000000704117c11 */ /* 0x000fe200080f1405 */
[----:B0-----:R-:W-:Y:S01]  /*eed0*/  ULEA UR4, UR5, UR4, 0x18 ;  /* 0x0000000405047291 */ /* 0x001fe2000f8ec03f */
[----:B------:R-:W-:Y:S01]  /*eee0*/  LEA.HI.X R7, R12, UR9, R7, 0x2, P1 ;  /* 0x000000090c077c11 */ /* 0x000fe200088f1407 */
[----:B------:R-:W-:Y:S01]  /*eef0*/  IMAD R8, R8, UR6, RZ ;  /* 0x0000000608087c24 */ /* 0x000fe2000f8e02ff */
[----:B------:R-:W-:Y:S01]  /*ef00*/  SHFL.IDX PT, R12, R16, RZ, 0x1c1f ;  /* 0x001c1fff100c7589 */ /* 0x000fe200000e0000 */
[----:B------:R-:W-:Y:S01]  /*ef10*/  LOP3.LUT P0, RZ, R0, 0x3, RZ, 0xc0, !PT ;  /* 0x0000000300ff7812 */ /* 0x000fe2000780c0ff */
[C---:B------:R-:W-:Y:S01]  /*ef20*/  VIADD R9, R11.reuse, 0x8 ;  /* 0x000000080b097836 */ /* 0x040fe20000000000 */
[----:B------:R-:W-:Y:S01]  /*ef30*/  UIADD3 UR4, UR4, 0x22820, URZ ;  /* 0x0002282004047890 */ /* 0x000fe2000fffe03f */
[----:B------:R-:W0:Y:S01]  /*ef40*/  SHFL.IDX PT, R13, R17, RZ, 0x1c1f ;  /* 0x001c1fff110d7589 */ /* 0x000e2200000e0000 */
[----:B------:R-:W-:-:S02]  /*ef50*/  ISETP.GE.OR P1, PT, R11, R8, P0 ;  /* 0x000000080b00720c */ /* 0x000fc40000726670 */
[-C--:B------:R-:W-:Y:S01]  /*ef60*/  ISETP.GE.OR P0, PT, R9, R8.reuse, P0 ;  /* 0x000000080900720c */ /* 0x080fe20000706670 */
[----:B------:R1:W2:Y:S01]  /*ef70*/  SHFL.IDX PT, R15, R17, 0x1, 0x1c1f ;  /* 0x003c1f00110f7f89 */ /* 0x0002a200000e0000 */
[----:B------:R-:W-:Y:S01]  /*ef80*/  UPRMT UR4, URZ, 0x654, UR4 ;  /* 0x000006543f047896 */ /* 0x000fe20008000004 */
[----:B------:R-:W-:Y:S02]  /*ef90*/  ISETP.GE.AND P2, PT, R11, R8, PT ;  /* 0x000000080b00720c */ /* 0x000fe40003f46270 */
[----:B------:R3:W4:Y:S01]  /*efa0*/  SHFL.IDX PT, R4, R6, RZ, 0x1c1f ;  /* 0x001c1fff06047589 */ /* 0x00072200000e0000 */
[----:B-1----:R-:W-:-:S03]  /*efb0*/  LOP3.LUT R17, R10, 0x7ffffffc, RZ, 0xc0, !PT ;  /* 0x7ffffffc0a117812 */ /* 0x002fc600078ec0ff */
[----:B------:R3:W1:Y:S02]  /*efc0*/  SHFL.IDX PT, R5, R7, RZ, 0x1c1f ;  /* 0x001c1fff07057589 */ /* 0x00066400000e0000 */
[----:B------:R-:W-:Y:S01]  /*efd0*/  SYNCS.ARRIVE.TRANS64.RED.A1T0 RZ, [UR4], RZ ;  /* 0x000000ffffff79a7 */ /* 0x000fe20008100404 */
[----:B------:R-:W-:-:S04]  /*efe0*/  IMAD.IADD R0, R0, 0x1, -R17 ;  /* 0x0000000100007824 */ /* 0x000fc800078e0a11 */
[----:B------:R-:W-:Y:S01]  /*eff0*/  IMAD.SHL.U32 R0, R0, 0x2, RZ ;  /* 0x0000000200007824 */ /* 0x000fe200078e00ff */
[----:B0-----:R3:W-:Y:S04]  /*f000*/  @!P1 ST.E desc[UR36][R12.64], R3 ;  /* 0x000000030c009985 */ /* 0x0017e8000c101924 */
[----:B--2---:R3:W-:Y:S01]  /*f010*/  @!P0 ST.E desc[UR36][R14.64], R2 ;  /* 0x000000020e008985 */ /* 0x0047e2000c101924 */
[----:B------:R-:W-:Y:S05]  /*f020*/  @P2 BRA `(.L_x_2030) ;  /* 0x0000000800f82947 */ /* 0x000fea0003800000 */
[C---:B---3--:R-:W-:Y:S01]  /*f030*/  VIADD R2, R0.reuse, 0x8 ;  /* 0x0000000800027836 */ /* 0x048fe20000000000 */
[----:B------:R-:W-:Y:S01]  /*f040*/  ULDC UR4, c[0x0][0xac8] ;  /* 0x0002b20000047ab9 */ /* 0x000fe20000000800 */
[C---:B------:R-:W-:Y:S01]  /*f050*/  VIADD R3, R0.reuse, 0x10 ;  /* 0x0000001000037836 */ /* 0x040fe20000000000 */
[C---:B------:R-:W-:Y:S01]  /*f060*/  IADD3 R10, R0.reuse, 0x18, RZ ;  /* 0x00000018000a7810 */ /* 0x040fe20007ffe0ff */
[----:B------:R-:W-:Y:S01]  /*f070*/  VIADD R16, R0, 0x20 ;  /* 0x0000002000107836 */ /* 0x000fe20000000000 */
[----:B------:R-:W-:Y:S01]  /*f080*/  ISETP.GE.AND P3, PT, R2, UR4, PT ;  /* 0x0000000402007c0c */ /* 0x000fe2000bf66270 */
[C---:B------:R-:W-:Y:S01]  /*f090*/  VIADD R17, R0.reuse, 0x28 ;  /* 0x0000002800117836 */ /* 0x040fe20000000000 */
[----:B------:R-:W-:Y:S01]  /*f0a0*/  ISETP.GE.AND P4, PT, R3, UR4, PT ;  /* 0x0000000403007c0c */ /* 0x000fe2000bf86270 */
[----:B------:R-:W-:Y:S01]  /*f0b0*/  VIADD R18, R0, 0x30 ;  /* 0x0000003000127836 */ /* 0x000fe20000000000 */
[----:B------:R-:W-:Y:S01]  /*f0c0*/  ISETP.GE.AND P5, PT, R10, UR4, PT ;  /* 0x000000040a007c0c */ /* 0x000fe2000bfa6270 */
[C---:B------:R-:W-:Y:S01]  /*f0d0*/  VIADD R19, R0.reuse, 0x38 ;  /* 0x0000003800137836 */ /* 0x040fe20000000000 */
[C---:B------:R-:W-:Y:S01]  /*f0e0*/  ISETP.GE.AND P2, PT, R0.reuse, UR4, PT ;  /* 0x0000000400007c0c */ /* 0x040fe2000bf46270 */
[----:B------:R-:W-:Y:S01]  /*f0f0*/  VIADD R20, R0, 0x40 ;  /* 0x0000004000147836 */ /* 0x000fe20000000000 */
[----:B------:R-:W-:Y:S01]  /*f100*/  ISETP.GE.AND P0, PT, R16, UR4, PT ;  /* 0x0000000410007c0c */ /* 0x000fe2000bf06270 */
[C---:B------:R-:W-:Y:S01]  /*f110*/  VIADD R21, R0.reuse, 0x48 ;  /* 0x0000004800157836 */ /* 0x040fe20000000000 */
[----:B------:R-:W-:Y:S01]  /*f120*/  ISETP.GE.AND P1, PT, R17, UR4, PT ;  /* 0x0000000411007c0c */ /* 0x000fe2000bf26270 */
[----:B------:R-:W-:-:S02]  /*f130*/  VIADD R22, R0, 0x50 ;  /* 0x0000005000167836 */ /* 0x000fc40000000000 */
[----:B------:R-:W-:Y:S01]  /*f140*/  @!P3 LEA.HI R2, R2, R2, RZ, 0x1 ;  /* 0x000000020202b211 */ /* 0x000fe200078f08ff */
[----:B------:R-:W-:Y:S01]  /*f150*/  VIADD R23, R0, 0x58 ;  /* 0x0000005800177836 */ /* 0x000fe20000000000 */
[----:B------:R-:W-:Y:S02]  /*f160*/  @!P4 LEA.HI R3, R3, R3, RZ, 0x1 ;  /* 0x000000030303c211 */ /* 0x000fe400078f08ff */
[----:B------:R-:W-:Y:S02]  /*f170*/  @!P5 LEA.HI R10, R10, R10, RZ, 0x1 ;  /* 0x0000000a0a0ad211 */ /* 0x000fe400078f08ff */
[----:B------:R-:W-:Y:S02]  /*f180*/  @!P3 LOP3.LUT R11, R2, 0xfffffffe, RZ, 0xc0, !PT ;  /* 0xfffffffe020bb812 */ /* 0x000fe400078ec0ff */
[----:B------:R-:W-:Y:S01]  /*f190*/  @!P4 LOP3.LUT R13, R3, 0xfffffffe, RZ, 0xc0, !PT ;  /* 0xfffffffe030dc812 */ /* 0x000fe200078ec0ff */
[----:B-1--4-:R-:W-:Y:S01]  /*f1a0*/  @!P2 IMAD.WIDE R2, R0, 0x4, R4 ;  /* 0x000000040002a825 */ /* 0x012fe200078e0204 */
[----:B------:R-:W-:-:S02]  /*f1b0*/  @!P5 LOP3.LUT R15, R10, 0xfffffffe, RZ, 0xc0, !PT ;  /* 0xfffffffe0a0fd812 */ /* 0x000fc400078ec0ff */
[----:B------:R-:W-:Y:S01]  /*f1c0*/  ISETP.GE.AND P6, PT, R22, UR4, PT ;  /* 0x0000000416007c0c */ /* 0x000fe2000bfc6270 */
[--C-:B------:R-:W-:Y:S01]  /*f1d0*/  @!P3 IMAD.WIDE R10, R11, 0x4, R4.reuse ;  /* 0x000000040b0ab825 */ /* 0x100fe200078e0204 */
[----:B------:R0:W-:Y:S01]  /*f1e0*/  @!P2 ST.E.64 desc[UR36][R2.64], R24 ;  /* 0x000000180200a985 */ /* 0x0001e2000c101b24 */
[----:B------:R-:W-:Y:S02]  /*f1f0*/  ISETP.GE.AND P2, PT, R18, UR4, PT ;  /* 0x0000000412007c0c */ /* 0x000fe4000bf46270 */
[--C-:B------:R-:W-:Y:S01]  /*f200*/  @!P4 IMAD.WIDE R12, R13, 0x4, R4.reuse ;  /* 0x000000040d0cc825 */ /* 0x100fe200078e0204 */
[----:B------:R1:W-:Y:S01]  /*f210*/  @!P3 ST.E.64 desc[UR36][R10.64], R28 ;  /* 0x0000001c0a00b985 */ /* 0x0003e2000c101b24 */
[----:B------:R-:W-:Y:S02]  /*f220*/  ISETP.GE.AND P3, PT, R19, UR4, PT ;  /* 0x0000000413007c0c */ /* 0x000fe4000bf66270 */
[----:B------:R-:W-:Y:S01]  /*f230*/  @!P5 IMAD.WIDE R14, R15, 0x4, R4 ;  /* 0x000000040f0ed825 */ /* 0x000fe200078e0204 */
[----:B------:R2:W-:Y:S01]  /*f240*/  @!P4 ST.E.64 desc[UR36][R12.64], R32 ;  /* 0x000000200c00c985 */ /* 0x0005e2000c101b24 */
[----:B------:R-:W-:-:S02]  /*f250*/  ISETP.GE.AND P4, PT, R20, UR4, PT ;  /* 0x0000000414007c0c */ /* 0x000fc4000bf86270 */
[----:B------:R-:W-:Y:S01]  /*f260*/  @!P0 LEA.HI R16, R16, R16, RZ, 0x1 ;  /* 0x0000001010108211 */ /* 0x000fe200078f08ff */
[----:B------:R3:W-:Y:S01]  /*f270*/  @!P5 ST.E.64 desc[UR36][R14.64], R36 ;  /* 0x000000240e00d985 */ /* 0x0007e2000c101b24 */
[----:B------:R-:W-:Y:S01]  /*f280*/  ISETP.GE.AND P5, PT, R21, UR4, PT ;  /* 0x0000000415007c0c */ /* 0x000fe2000bfa6270 */
[----:B0-----:R-:W-:Y:S01]  /*f290*/  VIADD R24, R0, 0x60 ;  /* 0x0000006000187836 */ /* 0x001fe20000000000 */
[----:B------:R-:W-:Y:S02]  /*f2a0*/  @!P1 LEA.HI R17, R17, R17, RZ, 0x1 ;  /* 0x0000001111119211 */ /* 0x000fe400078f08ff */
[----:B------:R-:W-:Y:S02]  /*f2b0*/  @!P0 LOP3.LUT R3, R16, 0xfffffffe, RZ, 0xc0, !PT ;  /* 0xfffffffe10038812 */ /* 0x000fe400078ec0ff */
        /* <DEDUP_REMOVED lines=11> */
[----:B------:R-:W-:Y:S01]  /*f370*/  @!P3 LOP3.LUT R19, R19, 0xfffffffe, RZ, 0xc0, !PT ;  /* 0xfffffffe1313b812 */ /* 0x000fe200078ec0ff */
[----:B------:R-:W-:Y:S01]  /*f380*/  VIADD R18, R0, 0x68 ;  /* 0x0000006800127836 */ /* 0x000fe20000000000 */
[----:B---3--:R-:W-:Y:S01]  /*f390*/  @!P4 LOP3.LUT R15, R20, 0xfffffffe, RZ, 0xc0, !PT ;  /* 0xfffffffe140fc812 */ /* 0x008fe200078ec0ff */
[----:B------:R-:W-:Y:S01]  /*f3a0*/  VIADD R20, R0, 0x78 ;  /* 0x0000007800147836 */ /* 0x000fe20000000000 */
[----:B------:R-:W-:-:S02]  /*f3b0*/  @!P5 LOP3.LUT R21, R21, 0xfffffffe, RZ, 0xc0, !PT ;  /* 0xfffffffe1515d812 */ /* 0x000fc400078ec0ff */
[----:B------:R-:W-:Y:S01]  /*f3c0*/  @!P6 LOP3.LUT R17, R22, 0xfffffffe, RZ, 0xc0, !PT ;  /* 0xfffffffe1611e812 */ /* 0x000fe200078ec0ff */
[----:B------:R-:W-:Y:S01]  /*f3d0*/  VIADD R22, R0, 0x88 ;  /* 0x0000008800167836 */ /* 0x000fe20000000000 */
[----:B------:R-:W-:Y:S01]  /*f3e0*/  ISETP.GE.AND P1, PT, R23, UR4, PT ;  /* 0x0000000417007c0c */ /* 0x000fe2000bf26270 */
[----:B0-----:R-:W-:Y:S01]  /*f3f0*/  @!P2 IMAD.WIDE R2, R13, 0x4, R4 ;  /* 0x000000040d02a825 */ /* 0x001fe200078e0204 */
[----:B------:R-:W-:-:S03]  /*f400*/  ISETP.GE.AND P0, PT, R24, UR4, PT ;  /* 0x0000000418007c0c */ /* 0x000fc6000bf06270 */
        /* <DEDUP_REMOVED lines=8> */
[----:B------:R-:W-:-:S02]  /*f490*/  ISETP.GE.AND P3, PT, R22, UR4, PT ;  /* 0x0000000416007c0c */ /* 0x000fc4000bf66270 */
        /* <DEDUP_REMOVED lines=26> */
[----:B------:R-:W-:Y:S01]  /*f640*/  VIADD R20, R0, 0xb0 ;  /* 0x000000b000147836 */ /* 0x000fe20000000000 */
[----:B------:R-:W-:Y:S02]  /*f650*/  @!P4 LOP3.LUT R21, R21, 0xfffffffe, RZ, 0xc0, !PT ;  /* 0xfffffffe1515c812 */ /* 0x000fe400078ec0ff */
[----:B----4-:R-:W-:Y:S01]  /*f660*/  @!P3 LOP3.LUT R17, R22, 0xfffffffe, RZ, 0xc0, !PT ;  /* 0xfffffffe1611b812 */ /* 0x010fe200078ec0ff */
[----:B------:R-:W-:Y:S01]  /*f670*/  VIADD R22, R0, 0xc0 ;  /* 0x000000c000167836 */ /* 0x000fe20000000000 */
[----:B------:R-:W-:Y:S01]  /*f680*/  ISETP.GE.AND P0, PT, R23, UR4, PT ;  /* 0x0000000417007c0c */ /* 0x000fe2000bf06270 */
[----:B0-----:R-:W-:Y:S01]  /*f690*/  @!P2 IMAD.WIDE R2, R13, 0x4, R4 ;  /* 0x000000040d02a825 */ /* 0x001fe200078e0204 */
[----:B------:R-:W-:-:S03]  /*f6a0*/  ISETP.GE.AND P1, PT, R24, UR4, PT ;  /* 0x0000000418007c0c */ /* 0x000fc6000bf26270 */
        /* <DEDUP_REMOVED lines=15> */
[----:B------:R-:W-:Y:S02]  /*f7a0*/  @!P1 LEA.HI R24, R24, R24, RZ, 0x1 ;  /* 0x0000001818189211 */ /* 0x000fe400078f08ff */
[----:B------:R-:W-:Y:S02]  /*f7b0*/  ISETP.GE.AND P3, PT, R19, UR4, PT ;  /* 0x0000000413007c0c */ /* 0x000fe4000bf66270 */
[----:B------:R-:W-:-:S02]  /*f7c0*/  ISETP.GE.AND P5, PT, R21, UR4, PT ;  /* 0x0000000415007c0c */ /* 0x000fc4000bfa6270 */
[----:B0-----:R-:W-:Y:S02]  /*f7d0*/  @!P0 LOP3.LUT R3, R23, 0xfffffffe, RZ, 0xc0, !PT ;  /* 0xfffffffe17038812 */ /* 0x001fe400078ec0ff */
[----:B------:R-:W-:Y:S02]  /*f7e0*/  @!P2 LEA.HI R18, R18, R18, RZ, 0x1 ;  /* 0x000000121212a211 */ /* 0x000fe400078f08ff */
[----:B-1----:R-:W-:Y:S01]  /*f7f0*/  @!P1 LOP3.LUT R11, R24, 0xfffffffe, RZ, 0xc0, !PT ;  /* 0xfffffffe180b9812 */ /* 0x002fe200078ec0ff */
[--C-:B------:R-:W-:Y:S01]  /*f800*/  @!P0 IMAD.WIDE R2, R3, 0x4, R4.reuse ;  /* 0x0000000403028825 */ /* 0x100fe200078e0204 */
[----:B------:R-:W-:Y:S02]  /*f810*/  @!P4 LEA.HI R20, R20, R20, RZ, 0x1 ;  /* 0x000000141414c211 */ /* 0x000fe400078f08ff */
[----:B--2---:R-:W-:Y:S01]  /*f820*/  @!P2 LOP3.LUT R13, R18, 0xfffffffe, RZ, 0xc0, !PT ;  /* 0xfffffffe120da812 */ /* 0x004fe200078ec0ff */
[--C-:B------:R-:W-:Y:S01]  /*f830*/  @!P1 IMAD.WIDE R10, R11, 0x4, R4.reuse ;  /* 0x000000040b0a9825 */ /* 0x100fe200078e0204 */
[----:B------:R-:W-:Y:S01]  /*f840*/  @!P3 LEA.HI R19, R19, R19, RZ, 0x1 ;  /* 0x000000131313b211 */ /* 0x000fe200078f08ff */
[----:B------:R0:W-:Y:S01]  /*f850*/  @!P0 ST.E.64 desc[UR36][R2.64], R96 ;  /* 0x0000006002008985 */ /* 0x0001e2000c101b24 */
[----:B------:R-:W-:Y:S01]  /*f860*/  @!P5 LEA.HI R21, R21, R21, RZ, 0x1 ;  /* 0x000000151515d211 */ /* 0x000fe200078f08ff */
[----:B------:R-:W-:Y:S01]  /*f870*/  @!P2 IMAD.WIDE R12, R13, 0x4, R4 ;  /* 0x000000040d0ca825 */ /* 0x000fe200078e0204 */
[----:B------:R-:W-:Y:S01]  /*f880*/  @!P3 LOP3.LUT R19, R19, 0xfffffffe, RZ, 0xc0, !PT ;  /* 0xfffffffe1313b812 */ /* 0x000fe200078ec0ff */
[----:B------:R1:W-:Y:S01]  /*f890*/  @!P1 ST.E.64 desc[UR36][R10.64], R100 ;  /* 0x000000640a009985 */ /* 0x0003e2000c101b24 */
[----:B------:R-:W-:-:S02]  /*f8a0*/  @!P6 LEA.HI R22, R22, R22, RZ, 0x1 ;  /* 0x000000161616e211 */ /* 0x000fc400078f08ff */
[----:B---3--:R-:W-:Y:S01]  /*f8b0*/  @!P4 LOP3.LUT R15, R20, 0xfffffffe, RZ, 0xc0, !PT ;  /* 0xfffffffe140fc812 */ /* 0x008fe200078ec0ff */
[----:B------:R-:W-:Y:S01]  /*f8c0*/  @!P2 ST.E.64 desc[UR36][R12.64], R104 ;  /* 0x000000680c00a985 */ /* 0x000fe2000c101b24 */
[----:B------:R-:W-:Y:S01]  /*f8d0*/  @!P5 LOP3.LUT R21, R21, 0xfffffffe, RZ, 0xc0, !PT ;  /* 0xfffffffe1515d812 */ /* 0x000fe200078ec0ff */
[----:B------:R-:W-:Y:S01]  /*f8e0*/  VIADD R20, R0, 0xd8 ;  /* 0x000000d800147836 */ /* 0x000fe20000000000 */
[----:B----4-:R-:W-:Y:S02]  /*f8f0*/  @!P6 LOP3.LUT R17, R22, 0xfffffffe, RZ, 0xc0, !PT ;  /* 0xfffffffe1611e812 */ /* 0x010fe400078ec0ff */
[----:B------:R-:W-:Y:S01]  /*f900*/  IADD3 R18, R0, 0xc8, RZ ;  /* 0x000000c800127810 */ /* 0x000fe20007ffe0ff */
[--C-:B0-----:R-:W-:Y:S01]  /*f910*/  @!P3 IMAD.WIDE R2, R19, 0x4, R4.reuse ;  /* 0x000000041302b825 */ /* 0x101fe200078e0204 */
[----:B------:R-:W-:Y:S02]  /*f920*/  ISETP.GE.AND P2, PT, R20, UR4, PT ;  /* 0x0000000414007c0c */ /* 0x000fe4000bf46270 */
[----:B------:R-:W-:Y:S01]  /*f930*/  ISETP.GE.AND P0, PT, R18, UR4, PT ;  /* 0x0000000412007c0c */ /* 0x000fe2000bf06270 */
[--C-:B-1----:R-:W-:Y:S01]  /*f940*/  @!P4 IMAD.WIDE R10, R15, 0x4, R4.reuse ;  /* 0x000000040f0ac825 */ /* 0x102fe200078e0204 */
[----:B------:R0:W-:Y:S03]  /*f950*/  @!P3 ST.E.64 desc[UR36][R2.64], R108 ;  /* 0x0000006c0200b985 */ /* 0x0001e6000c101b24 */
[--C-:B------:R-:W-:Y:S01]  /*f960*/  @!P5 IMAD.WIDE R14, R21, 0x4, R4.reuse ;  /* 0x00000004150ed825 */ /* 0x100fe200078e0204 */
[----:B------:R1:W-:Y:S03]  /*f970*/  @!P4 ST.E.64 desc[UR36][R10.64], R112 ;  /* 0x000000700a00c985 */ /* 0x0003e6000c101b24 */
[----:B------:R-:W-:Y:S01]  /*f980*/  VIADD R19, R0, 0xd0 ;  /* 0x000000d000137836 */ /* 0x000fe20000000000 */
[----:B------:R2:W-:Y:S01]  /*f990*/  @!P5 ST.E.64 desc[UR36][R14.64], R116 ;  /* 0x000000740e00d985 */ /* 0x0005e2000c101b24 */
[----:B------:R-:W-:Y:S01]  /*f9a0*/  @!P6 IMAD.WIDE R16, R17, 0x4, R4 ;  /* 0x000000041110e825 */ /* 0x000fe200078e0204 */
[----:B------:R-:W-:-:S02]  /*f9b0*/  @!P2 LEA.HI R20, R20, R20, RZ, 0x1 ;  /* 0x000000141414a211 */ /* 0x000fc400078f08ff */
[----:B------:R-:W-:Y:S01]  /*f9c0*/  ISETP.GE.AND P1, PT, R19, UR4, PT ;  /* 0x0000000413007c0c */ /* 0x000fe2000bf26270 */
[C---:B------:R-:W-:Y:S01]  /*f9d0*/  VIADD R21, R0.reuse, 0xe0 ;  /* 0x000000e000157836 */ /* 0x040fe20000000000 */
[----:B------:R3:W-:Y:S01]  /*f9e0*/  @!P6 ST.E.64 desc[UR36][R16.64], R120 ;  /* 0x000000781000e985 */ /* 0x0007e2000c101b24 */
[----:B0-----:R-:W-:Y:S01]  /*f9f0*/  VIADD R3, R0, 0xf8 ;  /* 0x000000f800037836 */ /* 0x001fe20000000000 */
[----:B------:R-:W-:Y:S01]  /*fa00*/  @!P0 LEA.HI R18, R18, R18, RZ, 0x1 ;  /* 0x0000001212128211 */ /* 0x000fe200078f08ff */
[C---:B------:R-:W-:Y:S01]  /*fa10*/  VIADD R12, R0.reuse, 0xe8 ;  /* 0x000000e8000c7836 */ /* 0x040fe20000000000 */
[----:B------:R-:W-:Y:S01]  /*fa20*/  ISETP.GE.AND P3, PT, R21, UR4, PT ;  /* 0x0000000415007c0c */ /* 0x000fe2000bf66270 */
[----:B------:R-:W-:Y:S01]  /*fa30*/  VIADD R13, R0, 0xf0 ;  /* 0x000000f0000d7836 */ /* 0x000fe20000000000 */
[----:B------:R-:W-:Y:S02]  /*fa40*/  ISETP.GE.AND P6, PT, R3, UR4, PT ;  /* 0x0000000403007c0c */ /* 0x000fe4000bfc6270 */
[----:B------:R-:W-:-:S02]  /*fa50*/  ISETP.GE.AND P4, PT, R12, UR4, PT ;  /* 0x000000040c007c0c */ /* 0x000fc4000bf86270 */
[----:B------:R-:W-:Y:S02]  /*fa60*/  ISETP.GE.AND P5, PT, R13, UR4, PT ;  /* 0x000000040d007c0c */ /* 0x000fe4000bfa6270 */
[----:B------:R-:W-:-:S04]  /*fa70*/  @!P1 LEA.HI R19, R19, R19, RZ, 0x1 ;  /* 0x0000001313139211 */ /* 0x000fc800078f08ff */
[----:B-1----:R-:W-:Y:S02]  /*fa80*/  @!P1 LOP3.LUT R11, R19, 0xfffffffe, RZ, 0xc0, !PT ;  /* 0xfffffffe130b9812 */ /* 0x002fe400078ec0ff */
[----:B------:R-:W-:Y:S02]  /*fa90*/  @!P3 LEA.HI R21, R21, R21, RZ, 0x1 ;  /* 0x000000151515b211 */ /* 0x000fe400078f08ff */
[----:B------:R-:W-:Y:S02]  /*faa0*/  @!P6 LEA.HI R10, R3, R3, RZ, 0x1 ;  /* 0x00000003030ae211 */ /* 0x000fe400078f08ff */
[----:B------:R-:W-:Y:S02]  /*fab0*/  @!P4 LEA.HI R12, R12, R12, RZ, 0x1 ;  /* 0x0000000c0c0cc211 */ /* 0x000fe400078f08ff */
[----:B------:R-:W-:Y:S02]  /*fac0*/  @!P5 LEA.HI R2, R13, R13, RZ, 0x1 ;  /* 0x0000000d0d02d211 */ /* 0x000fe400078f08ff */
[----:B------:R-:W-:-:S02]  /*fad0*/  @!P0 LOP3.LUT R3, R18, 0xfffffffe, RZ, 0xc0, !PT ;  /* 0xfffffffe12038812 */ /* 0x000fc400078ec0ff */
[----:B------:R-:W-:Y:S02]  /*fae0*/  @!P2 LOP3.LUT R13, R20, 0xfffffffe, RZ, 0xc0, !PT ;  /* 0xfffffffe140da812 */ /* 0x000fe400078ec0ff */
[----:B--2---:R-:W-:Y:S02]  /*faf0*/  @!P3 LOP3.LUT R15, R21, 0xfffffffe, RZ, 0xc0, !PT ;  /* 0xfffffffe150fb812 */ /* 0x004fe400078ec0ff */
[----:B---3--:R-:W-:Y:S01]  /*fb00*/  @!P4 LOP3.LUT R17, R12, 0xfffffffe, RZ, 0xc0, !PT ;  /* 0xfffffffe0c11c812 */ /* 0x008fe200078ec0ff */
        /* <DEDUP_REMOVED lines=15> */
[----:B------:R0:W-:Y:S02]  /*fc00*/  @!P6 ST.E.64 desc[UR36][R4.64], R148 ;  /* 0x000000940400e985 */ /* 0x0001e4000c101b24 */
.L_x_2030:
[----:B------:R-:W-:Y:S05]  /*fc10*/  BSYNC B0 ;  /* 0x0000000000007941 */ /* 0x000fea0003800000 */
.L_x_2029:
[----:B------:R-:W-:Y:S01]  /*fc20*/  ISETP.GE.AND P0, PT, R9, R8, PT ;  /* 0x000000080900720c */ /* 0x000fe20003f06270 */
[----:B0--3--:R0:W2:Y:S04]  /*fc30*/  SHFL.IDX PT, R3, R7, 0x1, 0x1c1f ;  /* 0x003c1f0007037f89 */ /* 0x0090a800000e0000 */
[----:B------:R0:W3:Y:S08]  /*fc40*/  SHFL.IDX PT, R2, R6, 0x1, 0x1c1f ;  /* 0x003c1f0006027f89 */ /* 0x0000f000000e0000 */
[----:B0-----:R-:W-:Y:S05]  /*fc50*/  @P0 BRA `(.L_x_1941) ;  /* 0x0000004800d80947 */ /* 0x001fea0003800000 */
[C---:B----4-:R-:W-:Y:S01]  /*fc60*/  VIADD R4, R0.reuse, 0x8 ;  /* 0x0000000800047836 */ /* 0x050fe20000000000 */
[----:B------:R-:W-:Y:S01]  /*fc70*/  ULDC UR4, c[0x0][0xac8] ;  /* 0x0002b20000047ab9 */ /* 0x000fe20000000800 */
[C---:B-1----:R-:W-:Y:S01]  /*fc80*/  VIADD R5, R0.reuse, 0x10 ;  /* 0x0000001000057836 */ /* 0x042fe20000000000 */
[C---:B------:R-:W-:Y:S01]  /*fc90*/  ISETP.GE.AND P0, PT, R0.reuse, UR4, PT ;  /* 0x0000000400007c0c */ /* 0x040fe2000bf06270 */
[----:B------:R-:W-:Y:S01]  /*fca0*/  VIADD R10, R0, 0x18 ;  /* 0x00000018000a7836 */ /* 0x000fe20000000000 */
[----:B------:R-:W-:Y:S01]  /*fcb0*/  ISETP.GE.AND P1, PT, R4, UR4, PT ;  /* 0x0000000404007c0c */ /* 0x000fe2000bf26270 */
[C---:B------:R-:W-:Y:S01]  /*fcc0*/  VIADD R11, R0.reuse, 0x20 ;  /* 0x00000020000b7836 */ /* 0x040fe20000000000 */
[----:B------:R-:W-:Y:S01]  /*fcd0*/  ISETP.GE.AND P2, PT, R5, UR4, PT ;  /* 0x0000000405007c0c */ /* 0x000fe2000bf46270 */
[----:B------:R-:W-:Y:S01]  /*fce0*/  VIADD R13, R0, 0x30 ;  /* 0x00000030000d7836 */ /* 0x000fe20000000000 */
[----:B------:R-:W-:Y:S01]  /*fcf0*/  ISETP.GE.AND P5, PT, R10, UR4, PT ;  /* 0x000000040a007c0c */ /* 0x000fe2000bfa6270 */
[C---:B------:R-:W-:Y:S01]  /*fd00*/  VIADD R14, R0.reuse, 0x38 ;  /* 0x00000038000e7836 */ /* 0x040fe20000000000 */
[----:B------:R-:W-:Y:S01]  /*fd10*/  ISETP.GE.AND P6, PT, R11, UR4, PT ;  /* 0x000000040b007c0c */ /* 0x000fe2000bfc6270 */
[C---:B------:R-:W-:Y:S01]  /*fd20*/  VIADD R15, R0.reuse, 0x40 ;  /* 0x00000040000f7836 */ /* 0x040fe20000000000 */
[C---:B------:R-:W-:Y:S01]  /*fd30*/  IADD3 R12, R0.reuse, 0x28, RZ ;  /* 0x00000028000c7810 */ /* 0x040fe20007ffe0ff */
[C---:B------:R-:W-:Y:S01]  /*fd40*/  VIADD R16, R0.reuse, 0x48 ;  /* 0x0000004800107836 */ /* 0x040fe20000000000 */
[C---:B------:R-:W-:Y:S01]  /*fd50*/  IADD3 R20, R0.reuse, 0x80, RZ ;  /* 0x0000008000147810 */ /* 0x040fe20007ffe0ff */
[C---:B------:R-:W-:Y:S01]  /*fd60*/  VIADD R18, R0.reuse, 0x50 ;  /* 0x0000005000127836 */ /* 0x040fe20000000000 */
[----:B------:R-:W-:Y:S01]  /*fd70*/  ISETP.GE.AND P3, PT, R15, UR4, PT ;  /* 0x000000040f007c0c */ /* 0x000fe2000bf66270 */
[----:B------:R-:W-:Y:S01]  /*fd80*/  VIADD R19, R0, 0x58 ;  /* 0x0000005800137836 */ /* 0x000fe20000000000 */
[----:B------:R-:W-:-:S02]  /*fd90*/  @!P1 LEA.HI R4, R4, R4, RZ, 0x1 ;  /* 0x0000000404049211 */ /* 0x000fc400078f08ff */
[----:B------:R-:W-:Y:S02]  /*fda0*/  @!P2 LEA.HI R5, R5, R5, RZ, 0x1 ;  /* 0x000000050505a211 */ /* 0x000fe400078f08ff */
[----:B------:R-:W-:Y:S02]  /*fdb0*/  @!P1 LOP3.LUT R7, R4, 0xfffffffe, RZ, 0xc0, !PT ;  /* 0xfffffffe04079812 */ /* 0x000fe400078ec0ff */
[----:B------:R-:W-:Y:S01]  /*fdc0*/  @!P2 LOP3.LUT R9, R5, 0xfffffffe, RZ, 0xc0, !PT ;  /* 0xfffffffe0509a812 */ /* 0x000fe200078ec0ff */
[--C-:B--23--:R-:W-:Y:S01]  /*fdd0*/  @!P0 IMAD.WIDE R4, R0, 0x4, R2.reuse ;  /* 0x0000000400048825 */ /* 0x10cfe200078e0202 */
[----:B------:R-:W-:Y:S02]  /*fde0*/  ISETP.GE.AND P4, PT, R16, UR4, PT ;  /* 0x0000000410007c0c */ /* 0x000fe4000bf86270 */
[----:B------:R-:W-:Y:S01]  /*fdf0*/  @!P5 LEA.HI R10, R10, R10, RZ, 0x1 ;  /* 0x0000000a0a0ad211 */ /* 0x000fe200078f08ff */
[----:B------:R-:W-:Y:S01]  /*fe00*/  @!P1 IMAD.WIDE R6, R7, 0x4, R2 ;  /* 0x0000000407069825 */ /* 0x000fe200078e0202 */
        /* <DEDUP_REMOVED lines=24> */
[----:B------:R-:W-:Y:S01]  /*ff90*/  @!P4 LOP3.LUT R17, R16, 0xfffffffe, RZ, 0xc0, !PT ;  /* 0xfffffffe1011c812 */ /* 0x000fe200078ec0ff */
[----:B------:R-:W-:Y:S01]  /*ffa0*/  VIADD R16, R0, 0x70 ;  /* 0x0000007000107836 */ /* 0x000fe20000000000 */
[----:B------:R-:W-:Y:S02]  /*ffb0*/  ISETP.GE.AND P5, PT, R18, UR4, PT ;  /* 0x0000000412007c0c */ /* 0x000fe4000bfa6270 */
[----:B------:R-:W-:Y:S01]  /*ffc0*/  ISETP.GE.AND P6, PT, R19, UR4, PT ;  /* 0x0000000413007c0c */ /* 0x000fe2000bfc6270 */
        /* <DEDUP_REMOVED lines=101> */
[----:B------:R-:W-:Y:S02]  /*10620*/  @!P5 LEA.HI R18, R18, R18, RZ, 0x1 ;  /* 0x000000121212d211 */ /* 0x000fe400078f08ff */
[----:B------:R-:W-:-:S02]  /*10630*/  ISETP.GE.AND P3, PT, R17, UR4, PT ;  /* 0x0000000411007c0c */ /* 0x000fc4000bf66270 */
[----:B------:R-:W-:Y:S02]  /*10640*/  @!P6 LEA.HI R19, R19, R19, RZ, 0x1 ;  /* 0x000000131313e211 */ /* 0x000fe400078f08ff */
[----:B0-----:R-:W-:Y:S02]  /*10650*/  @!P5 LOP3.LUT R5, R18, 0xfffffffe, RZ, 0xc0, !PT ;  /* 0xfffffffe1205d812 */ /* 0x001fe400078ec0ff */
        /* <DEDUP_REMOVED lines=12> */
[----:B---3--:R-:W-:Y:S02]  /*10720*/  @!P2 LOP3.LUT R11, R16, 0xfffffffe, RZ, 0xc0, !PT ;  /* 0xfffffffe100ba812 */ /* 0x008fe400078ec0ff */
        /* <DEDUP_REMOVED lines=19> */
.L_x_2028:
        /* <DEDUP_REMOVED lines=8> */
[----:B-1----:R-:W-:Y:S02]  /*108e0*/  IMAD R3, R6, UR4, RZ ;  /* 0x0000000406037c24 */ /* 0x002fe4000f8e02ff */
        /* <DEDUP_REMOVED lines=12> */
[----:B------:R-:W-:Y:S02]  /*109b0*/  UIADD3 UR6, UR5, UR6, URZ ;  /* 0x0000000605067290 */ /* 0x000fe4000fffe03f */
[----:B------:R-:W-:Y:S01]  /*109c0*/  IMAD.U32 R3, RZ, RZ, UR5 ;  /* 0x00000005ff037e24 */ /* 0x000fe2000f8e00ff */
[----:B------:R-:W2:Y:S01]  /*109d0*/  @P0 LDC R7, c[0x0][0xbec] ;  /* 0x0002fb00ff070b82 */ /* 0x000ea20000000800 */
[----:B------:R-:W-:Y:S01]  /*109e0*/  IMAD.U32 R2, RZ, RZ, UR4 ;  /* 0x00000004ff027e24 */ /* 0x000fe2000f8e00ff */
[----:B------:R-:W-:Y:S01]  /*109f0*/  ULDC.64 UR4, c[0x0][0xbe0] ;  /* 0x0002f80000047ab9 */ /* 0x000fe20000000a00 */
[----:B------:R-:W-:-:S05]  /*10a00*/  MOV R3, UR6 ;  /* 0x0000000600037c02 */ /* 0x000fca0008000f00 */
[----:B------:R-:W3:Y:S01]  /*10a10*/  @P0 LDC R9, c[0x0][0xbf0] ;  /* 0x0002fc00ff090b82 */ /* 0x000ee20000000800 */
[----:B0-----:R-:W-:-:S07]  /*10a20*/  USHF.R.S32.HI UR8, URZ, 0x1f, UR7 ;  /* 0x0000001f3f087899 */ /* 0x001fce0008011407 */
[----:B------:R-:W0:Y:S01]  /*10a30*/  S2UR UR10, SR_CTAID.Y ;  /* 0x00000000000a79c3 */ /* 0x000e220000002600 */
[C---:B-1----:R-:W-:Y:S02]  /*10a40*/  IMAD R12, R10.reuse, UR8, RZ ;  /* 0x000000080a0c7c24 */ /* 0x042fe4000f8e02ff */
[----:B------:R-:W-:-:S04]  /*10a50*/  IMAD.WIDE.U32 R2, R10, UR7, R2 ;  /* 0x000000070a027c25 */ /* 0x000fc8000f8e0002 */
[----:B------:R-:W-:Y:S01]  /*10a60*/  IMAD R11, R11, UR7, R12 ;  /* 0x000000070b0b7c24 */ /* 0x000fe2000f8e020c */
[----:B------:R-:W0:Y:S01]  /*10a70*/  LDC R8, c[0x0][0xc50] ;  /* 0x00031400ff087b82 */ /* 0x000e220000000800 */
[----:B--2---:R-:W-:-:S04]  /*10a80*/  @P0 IMAD.HI.U32 R4, R0, R7, RZ ;  /* 0x0000000700040227 */ /* 0x004fc800078e00ff */
[----:B------:R-:W-:Y:S02]  /*10a90*/  IMAD R7, RZ, RZ, -UR41 ;  /* 0x80000029ff077e24 */ /* 0x000fe4000f8e02ff */
        /* <DEDUP_REMOVED lines=17> */
[----:B------:R-:W-:-:S03]  /*10bb0*/  ULDC.64 UR4, c[0x0][0xba8] ;  /* 0x0002ea0000047ab9 */ /* 0x000fc60000000a00 */
[----:B------:R-:W-:Y:S01]  /*10bc0*/  IMAD.IADD R3, R3, 0x1, R5 ;  /* 0x0000000103037824 */ /* 0x000fe200078e0205 */
[----:B------:R-:W-:-:S04]  /*10bd0*/  LEA R4, P0, R2, UR4, 0x2 ;  /* 0x0000000402047c11 */ /* 0x000fc8000f8010ff */
[----:B------:R-:W-:Y:S01]  /*10be0*/  LEA.HI.X R5, R2, UR5, R3, 0x2, P0 ;  /* 0x0000000502057c11 */ /* 0x000fe200080f1403 */
[----:B------:R-:W-:-:S05]  /*10bf0*/  IMAD.MOV.U32 R3, RZ, RZ, -0x800000 ;  /* 0xff800000ff037424 */ /* 0x000fca00078e00ff */
[----:B------:R0:W-:Y:S01]  /*10c00*/  STG.E desc[UR36][R4.64], R3 ;  /* 0x0000000304007986 */ /* 0x0001e2000c101924 */
[----:B------:R-:W-:Y:S05]  /*10c10*/  BRA `(.L_x_1941) ;  /* 0x0000003800e87947 */ /* 0x000fea0003800000 */
.L_x_1939:
        /* <DEDUP_REMOVED lines=18> */
.L_x_2031:
[----:B------:R-:W-:Y:S01]  /*10d40*/  ULDC UR7, c[0x0][0xc50] ;  /* 0x0003140000077ab9 */ /* 0x000fe20000000800 */
[----:B------:R-:W-:Y:S01]  /*10d50*/  UMOV UR39, UR6 ;  /* 0x0000000600277c82 */ /* 0x000fe20008000000 */
[----:B------:R-:W-:-:S11]  /*10d60*/  UISETP.NE.AND UP0, UPT, UR7, 0x1, UPT ;  /* 0x000000010700788c */ /* 0x000fd6000bf05270 */
[----:B------:R-:W-:Y:S01]  /*10d70*/  @UP0 ULDC UR4, c[0x0][0xc54] ;  /* 0x0003150000040ab9 */ /* 0x000fe20000000800 */
[----:B------:R-:W-:Y:S01]  /*10d80*/  @UP0 ULDC UR8, c[0x0][0xc58] ;  /* 0x0003160000080ab9 */ /* 0x000fe20000000800 */
[----:B------:R-:W-:-:S04]  /*10d90*/  UIMAD.WIDE.U32 UR4, UR6, UR4, URZ ;  /* 0x00000004060472a5 */ /* 0x000fc8000f8e003f */
[----:B------:R-:W-:-:S12]  /*10da0*/  @UP0 USHF.R.U32.HI UR39, URZ, UR8, UR5 ;  /* 0x000000083f270299 */ /* 0x000fd80008011605 */
.L_x_2032:
[----:B------:R-:W-:Y:S01]  /*10db0*/  ISETP.GE.AND P0, PT, R33, RZ, PT ;  /* 0x000000ff2100720c */ /* 0x000fe20003f06270 */
[----:B------:R-:W-:Y:S01]  /*10dc0*/  UIADD3 UR46, -UR39, URZ, URZ ;  /* 0x0000003f272e7290 */ /* 0x000fe2000fffe13f */
[----:B------:R-:W-:Y:S02]  /*10dd0*/  IMAD.MOV.U32 R20, RZ, RZ, 0x1 ;  /* 0x00000001ff147424 */ /* 0x000fe400078e00ff */
[----:B------:R-:W-:Y:S01]  /*10de0*/  IMAD.MOV.U32 R21, RZ, RZ, RZ ;  /* 0x000000ffff157224 */ /* 0x000fe200078e00ff */
[----:B------:R-:W-:Y:S01]  /*10df0*/  UIMAD UR46, UR7, UR46, UR6 ;  /* 0x0000002e072e72a4 */ /* 0x000fe2000f8e0206 */
[----:B------:R-:W-:-:S07]  /*10e00*/  IMAD.MOV.U32 R8, RZ, RZ, 0x1 ;  /* 0x00000001ff087424 */ /* 0x000fce00078e00ff */
[----:B------:R-:W-:Y:S05]  /*10e10*/  @!P0 BRA `(.L_x_2033) ;  /* 0x0000003400ac8947 */ /* 0x000fea0003800000 */
[----:B------:R-:W0:Y:S01]  /*10e20*/  LDC.64 R2, c[0x0][0xa28] ;  /* 0x00028a00ff027b82 */ /* 0x000e220000000a00 */
[----:B------:R-:W-:Y:S01]  /*10e30*/  IMAD.MOV.U32 R32, RZ, RZ, RZ ;  /* 0x000000ffff207224 */ /* 0x000fe200078e00ff */
[----:B------:R-:W-:Y:S01]  /*10e40*/  ULDC UR4, c[0x0][0x448] ;  /* 0x0001120000047ab9 */ /* 0x000fe20000000800 */
[----:B------:R-:W-:Y:S01]  /*10e50*/  ULDC UR6, c[0x0][0x2f0] ;  /* 0x0000bc0000067ab9 */ /* 0x000fe20000000800 */
[----:B------:R-:W-:Y:S01]  /*10e60*/  ULDC UR10, c[0x0][0x288] ;  /* 0x0000a200000a7ab9 */ /* 0x000fe20000000800 */
[----:B0-----:R-:W-:-:S04]  /*10e70*/  ISETP.NE.U32.AND P0, PT, R2, RZ, PT ;  /* 0x000000ff0200720c */ /* 0x001fc80003f05070 */
[----:B------:R-:W-:-:S13]  /*10e80*/  ISETP.NE.AND.EX P0, PT, R3, RZ, PT, P0 ;  /* 0x000000ff0300720c */ /* 0x000fda0003f05300 */
[----:B------:R-:W0:Y:S02]  /*10e90*/  @P0 LDC.64 R2, c[0x0][0xa28] ;  /* 0x00028a00ff020b82 */ /* 0x000e240000000a00 */
[----:B0-----:R-:W-:-:S05]  /*10ea0*/  @P0 IMAD.WIDE R2, R33, 0x4, R2 ;  /* 0x0000000421020825 */ /* 0x001fca00078e0202 */
[----:B------:R0:W5:Y:S01]  /*10eb0*/  @P0 LDG.E R32, desc[UR36][R2.64] ;  /* 0x0000002402200981 */ /* 0x000162000c1e1900 */
[----:B------:R-:W1:Y:S01]  /*10ec0*/  S2UR UR40, SR_CTAID.X ;  /* 0x00000000002879c3 */ /* 0x000e620000002500 */
[----:B------:R-:W-:-:S03]  /*10ed0*/  UISETP.NE.AND UP1, UPT, UR4, 0x1, UPT ;  /* 0x000000010400788c */ /* 0x000fc6000bf25270 */
[----:B------:R-:W-:Y:S01]  /*10ee0*/  ULDC.64 UR4, c[0x0][0x418] ;  /* 0x0001060000047ab9 */ /* 0x000fe20000000a00 */
[----:B------:R-:W-:Y:S02]  /*10ef0*/  UP2UR UR48, UPR, URZ, 0x2 ;  /* 0x000000023f307883 */ /* 0x000fe40008000000 */
[----:B------:R-:W-:-:S03]  /*10f00*/  UISETP.NE.U32.AND UP0, UPT, UR4, URZ, UPT ;  /* 0x0000003f0400728c */ /* 0x000fc6000bf05070 */
[----:B------:R-:W-:Y:S01]  /*10f10*/  ULDC UR4, c[0x0][0x424] ;  /* 0x0001090000047ab9 */ /* 0x000fe20000000800 */
[----:B------:R-:W-:Y:S01]  /*10f20*/  UISETP.NE.AND.EX UP0, UPT, UR5, URZ, UPT, UP0 ;  /* 0x0000003f0500728c */ /* 0x000fe2000bf05300 */
[----:B------:R-:W-:Y:S02]  /*10f30*/  @UP1 ULDC UR9, c[0x0][0x450] ;  /* 0x0001140000091ab9 */ /* 0x000fe40000000800 */
[----:B------:R-:W-:Y:S01]  /*10f40*/  @UP1 ULDC UR5, c[0x0][0x44c] ;  /* 0x0001130000051ab9 */ /* 0x000fe20000000800 */
[----:B------:R-:W-:-:S04]  /*10f50*/  USEL UR41, UR4, 0x1, UP0 ;  /* 0x0000000104297887 */ /* 0x000fc80008000000 */
[----:B------:R-:W-:Y:S02]  /*10f60*/  UIMAD UR7, UR41, UR6, 0x5f ;  /* 0x0000005f290774a4 */ /* 0x000fe4000f8e0206 */
[----:B------:R-:W-:Y:S02]  /*10f70*/  UIMAD UR41, UR41, UR6, URZ ;  /* 0x00000006292972a4 */ /* 0x000fe4000f8e023f */
[----:B------:R-:W-:Y:S02]  /*10f80*/  UIMAD.WIDE UR6, UR7, 0x2aaaaaab, URZ ;  /* 0x2aaaaaab070678a5 */ /* 0x000fe4000f8e023f */
[----:B-1----:R-:W-:Y:S02]  /*10f90*/  USHF.L.U32 UR40, UR40, 0x7, URZ ;  /* 0x0000000728287899 */ /* 0x002fe4000800063f */
[----:B------:R-:W-:Y:S02]  /*10fa0*/  USHF.R.U32.HI UR43, URZ, 0x1f, UR7 ;  /* 0x0000001f3f2b7899 */ /* 0x000fe40008011607 */
[----:B------:R-:W-:-:S02]  /*10fb0*/  UIADD3 UR8, UR40, 0x7f, URZ ;  /* 0x0000007f28087890 */ /* 0x000fc4000fffe03f */
[----:B------:R-:W-:Y:S02]  /*10fc0*/  ULEA.HI.SX32 UR43, UR7, UR43, 0x1c ;  /* 0x0000002b072b7291 */ /* 0x000fe4000f8fe23f */
[----:B------:R-:W-:-:S04]  /*10fd0*/  UIMAD.WIDE.U32 UR4, UR8, UR5, URZ ;  /* 0x00000005080472a5 */ /* 0x000fc8000f8e003f */
[----:B------:R-:W-:Y:S02]  /*10fe0*/  @UP1 USHF.R.U32.HI UR8, URZ, UR9, UR5 ;  /* 0x000000093f081299 */ /* 0x000fe40008011605 */
[----:B------:R-:W-:Y:S01]  /*10ff0*/  UIADD3 UR9, UR41, 0x1, -UR10 ;  /* 0x0000000129097890 */ /* 0x000fe2000fffe80a */
[----:B------:R-:W-:Y:S02]  /*11000*/  ULDC.64 UR4, c[0x0][0x9e0] ;  /* 0x0002780000047ab9 */ /* 0x000fe40000000a00 */
[----:B------:R-:W-:Y:S02]  /*11010*/  UISETP.GE.AND UP0, UPT, UR5, 0x1, UPT ;  /* 0x000000010500788c */ /* 0x000fe4000bf06270 */
[----:B------:R-:W-:-:S04]  /*11020*/  UIADD3 UR9, UR9, UR8, URZ ;  /* 0x0000000809097290 */ /* 0x000fc8000fffe03f */
[----:B------:R-:W-:Y:S01]  /*11030*/  PLOP3.LUT P1, PT, PT, PT, UP0, 0x80, 0x0 ;  /* 0x000000000000781c */ /* 0x000fe20003f2f008 */
[----:B------:R-:W-:-:S12]  /*11040*/  UIADD3 UR4, UR9, UR4, URZ ;  /* 0x0000000409047290 */ /* 0x000fd8000fffe03f */
[----:B0-----:R-:W-:Y:S05]  /*11050*/  @!P1 BRA `(.L_x_2034) ;  /* 0x0000000000449947 */ /* 0x001fea0003800000 */
        /* <DEDUP_REMOVED lines=10> */
.L_x_2035:
[----:B------:R-:W-:-:S11]  /*11100*/  UISETP.NE.AND UP0, UPT, UR5, 0x1, UPT ;  /* 0x000000010500788c */ /* 0x000fd6000bf05270 */
[----:B------:R-:W-:Y:S02]  /*11110*/  @UP0 ULDC.64 UR12, c[0x0][0x9e8] ;  /* 0x00027a00000c0ab9 */ /* 0x000fe40000000a00 */
[----:B------:R-:W-:-:S04]  /*11120*/  UIMAD.WIDE.U32 UR6, UR8, UR12, URZ ;  /* 0x0000000c080672a5 */ /* 0x000fc8000f8e003f */
[----:B------:R-:W-:-:S12]  /*11130*/  @UP0 USHF.R.U32.HI UR8, URZ, UR13, UR7 ;  /* 0x0000000d3f080299 */ /* 0x000fd80008011607 */
.L_x_2036:
[----:B------:R-:W-:-:S04]  /*11140*/  UIMAD UR8, UR8, UR5, UR5 ;  /* 0x00000005080872a4 */ /* 0x000fc8000f8e0205 */
[----:B------:R-:W-:-:S04]  /*11150*/  UISETP.LT.AND UP0, UPT, UR4, UR8, UPT ;  /* 0x000000080400728c */ /* 0x000fc8000bf01270 */
[----:B------:R-:W-:-:S12]  /*11160*/  USEL UR4, UR4, UR8, UP0 ;  /* 0x0000000804047287 */ /* 0x000fd80008000000 */
.L_x_2034:
[----:B------:R-:W-:Y:S02]  /*11170*/  UISETP.NE.AND UP0, UPT, UR48, URZ, UPT ;  /* 0x0000003f3000728c */ /* 0x000fe4000bf05270 */
[----:B------:R-:W-:-:S03]  /*11180*/  UIADD3 UR6, UR4, 0x5f, URZ ;  /* 0x0000005f04067890 */ /* 0x000fc6000fffe03f */
[----:B------:R-:W-:Y:S01]  /*11190*/  UMOV UR4, UR40 ;  /* 0x0000002800047c82 */ /* 0x000fe20008000000 */
[----:B------:R-:W-:-:S04]  /*111a0*/  UIMAD.WIDE UR6, UR6, 0x2aaaaaab, URZ ;  /* 0x2aaaaaab060678a5 */ /* 0x000fc8000f8e023f */
[----:B------:R-:W-:Y:S01]  /*111b0*/  USHF.R.U32.HI UR44, URZ, 0x1f, UR7 ;  /* 0x0000001f3f2c7899 */ /* 0x000fe20008011607 */
[----:B------:R-:W-:Y:S02]  /*111c0*/  @UP0 ULDC UR8, c[0x0][0x44c] ;  /* 0x0001130000080ab9 */ /* 0x000fe40000000800 */
[----:B------:R-:W-:Y:S01]  /*111d0*/  @UP0 ULDC UR6, c[0x0][0x450] ;  /* 0x0001140000060ab9 */ /* 0x000fe20000000800 */
[----:B------:R-:W-:Y:S02]  /*111e0*/  UIMAD.WIDE.U32 UR8, UR40, UR8, URZ ;  /* 0x00000008280872a5 */ /* 0x000fe4000f8e003f */
[----:B------:R-:W-:Y:S02]  /*111f0*/  ULEA.HI.SX32 UR44, UR7, UR44, 0x1c ;  /* 0x0000002c072c7291 */ /* 0x000fe4000f8fe23f */
[----:B------:R-:W-:Y:S02]  /*11200*/  @UP0 USHF.R.U32.HI UR4, URZ, UR6, UR9 ;  /* 0x000000063f040299 */ /* 0x000fe40008011609 */
[----:B------:R-:W-:-:S02]  /*11210*/  UISETP.LT.AND UP0, UPT, UR43, UR44, UPT ;  /* 0x0000002c2b00728c */ /* 0x000fc4000bf01270 */
[----:B------:R-:W-:Y:S01]  /*11220*/  UIADD3 UR4, UR4, -UR10, UR41 ;  /* 0x8000000a04047290 */ /* 0x000fe2000fffe029 */
[----:B------:R-:W-:Y:S01]  /*11230*/  ULDC UR8, c[0x0][0x9dc] ;  /* 0x0002770000087ab9 */ /* 0x000fe20000000800 */
[----:B------:R-:W-:Y:S02]  /*11240*/  USEL UR12, UR43, UR44, UP0 ;  /* 0x0000002c2b0c7287 */ /* 0x000fe40008000000 */
[----:B------:R-:W-:Y:S01]  /*11250*/  UIADD3 UR8, UR4, -UR8, URZ ;  /* 0x8000000804087290 */ /* 0x000fe2000fffe03f */
[----:B------:R-:W-:Y:S11]  /*11260*/  @!P1 BRA `(.L_x_2037) ;  /* 0x0000000000449947 */ /* 0x000ff60003800000 */
        /* <DEDUP_REMOVED lines=10> */
.L_x_2038:
[----:B------:R-:W-:-:S11]  /*11310*/  UISETP.NE.AND UP0, UPT, UR5, 0x1, UPT ;  /* 0x000000010500788c */ /* 0x000fd6000bf05270 */
[----:B------:R-:W-:Y:S02]  /*11320*/  @UP0 ULDC.64 UR10, c[0x0][0x9e8] ;  /* 0x00027a00000a0ab9 */ /* 0x000fe40000000a00 */
[----:B------:R-:W-:-:S04]  /*11330*/  UIMAD.WIDE.U32 UR6, UR4, UR10, URZ ;  /* 0x0000000a040672a5 */ /* 0x000fc8000f8e003f */
[----:B------:R-:W-:-:S12]  /*11340*/  @UP0 USHF.R.U32.HI UR4, URZ, UR11, UR7 ;  /* 0x0000000b3f040299 */ /* 0x000fd80008011607 */
.L_x_2039:
[----:B------:R-:W-:-:S04]  /*11350*/  UIMAD UR4, UR4, UR5, URZ ;  /* 0x00000005040472a4 */ /* 0x000fc8000f8e023f */
[----:B------:R-:W-:-:S04]  /*11360*/  UISETP.LT.AND UP0, UPT, UR8, UR4, UPT ;  /* 0x000000040800728c */ /* 0x000fc8000bf01270 */
[----:B------:R-:W-:-:S12]  /*11370*/  USEL UR8, UR8, UR4, !UP0 ;  /* 0x0000000408087287 */ /* 0x000fd8000c000000 */
.L_x_2037:
[----:B------:R-:W-:Y:S02]  /*11380*/  UIMAD.WIDE UR4, UR8, 0x2aaaaaab, URZ ;  /* 0x2aaaaaab080478a5 */ /* 0x000fe4000f8e023f */
[----:B------:R-:W-:Y:S02]  /*11390*/  USHF.R.U32.HI UR9, URZ, 0x10, UR46 ;  /* 0x000000103f097899 */ /* 0x000fe4000801162e */
[----:B------:R-:W-:Y:S02]  /*113a0*/  USHF.R.U32.HI UR4, URZ, 0x1f, UR5 ;  /* 0x0000001f3f047899 */ /* 0x000fe40008011605 */
[----:B------:R-:W-:Y:S02]  /*113b0*/  ULOP3.LUT UR46, UR46, 0xffff, URZ, 0xc0, !UPT ;  /* 0x0000ffff2e2e7892 */ /* 0x000fe4000f8ec03f */
[----:B------:R-:W-:Y:S01]  /*113c0*/  ULEA.HI.SX32 UR4, UR5, UR4, 0x1c ;  /* 0x0000000405047291 */ /* 0x000fe2000f8fe23f */
[----:B------:R-:W-:-:S03]  /*113d0*/  UMOV UR38, URZ ;  /* 0x0000003f00267c82 */ /* 0x000fc60008000000 */
[----:B------:R-:W-:-:S04]  /*113e0*/  UISETP.LT.AND UP0, UPT, URZ, UR4, UPT ;  /* 0x000000043f00728c */ /* 0x000fc8000bf01270 */
[----:B------:R-:W-:Y:S02]  /*113f0*/  USEL UR45, URZ, UR4, !UP0 ;  /* 0x000000043f2d7287 */ /* 0x000fe4000c000000 */
[----:B------:R-:W-:Y:S02]  /*11400*/  UISETP.NE.AND UP0, UPT, UR9, URZ, UPT ;  /* 0x0000003f0900728c */ /* 0x000fe4000bf05270 */
[----:B------:R-:W-:-:S06]  /*11410*/  UISETP.GT.AND UP1, UPT, UR12, UR45, UPT ;  /* 0x0000002d0c00728c */ /* 0x000fcc000bf24270 */
[----:B------:R-:W-:-:S03]  /*11420*/  PLOP3.LUT P0, PT, PT, PT, UP1, 0x80, 0x0 ;  /* 0x000000000000781c */ /* 0x000fc60003f0f018 */
[----:B------:R-:W-:-:S10]  /*11430*/  @!UP0 ULDC UR9, c[0x0][0x9f0] ;  /* 0x00027c0000098ab9 */ /* 0x000fd40000000800 */
[----:B------:R-:W-:Y:S05]  /*11440*/  @!P0 BRA `(.L_x_2040) ;  /* 0x00000000007c8947 */ /* 0x000fea0003800000 */
[----:B------:R-:W-:Y:S01]  /*11450*/  IABS R0, UR9 ;  /* 0x0000000900007c13 */ /* 0x000fe20008000000 */
[----:B------:R-:W-:Y:S02]  /*11460*/  UIADD3 UR4, UR9, -0x1, UR12 ;  /* 0xffffffff09047890 */ /* 0x000fe4000fffe00c */
[----:B------:R-:W-:Y:S02]  /*11470*/  IABS R4, UR9 ;  /* 0x0000000900047c13 */ /* 0x000fe40008000000 */
[----:B------:R-:W-:Y:S01]  /*11480*/  R2UR UR10, R0 ;  /* 0x00000000000a72ca */ /* 0x000fe200000e0000 */
[----:B------:R-:W-:-:S03]  /*11490*/  UIADD3 UR6, -UR45, UR4, URZ ;  /* 0x000000042d067290 */ /* 0x000fc6000fffe13f */
[----:B------:R-:W-:-:S03]  /*114a0*/  UMOV UR4, URZ ;  /* 0x0000003f00047c82 */ /* 0x000fc60008000000 */
[----:B------:R-:W-:Y:S01]  /*114b0*/  IABS R3, UR6 ;  /* 0x0000000600037c13 */ /* 0x000fe20008000000 */
[----:B------:R-:W-:-:S03]  /*114c0*/  ULOP3.LUT UR6, UR6, UR9, URZ, 0x3c, !UPT ;  /* 0x0000000906067292 */ /* 0x000fc6000f8e3c3f */
[----:B------:R-:W-:Y:S02]  /*114d0*/  R2UR UR8, R3 ;  /* 0x00000000030872ca */ /* 0x000fe400000e0000 */
[----:B------:R-:W0:Y:S08]  /*114e0*/  I2F.RP R0, UR10 ;  /* 0x0000000a00007d06 */ /* 0x000e300008209400 */
[----:B0-----:R-:W0:Y:S02]  /*114f0*/  MUFU.RCP R0, R0 ;  /* 0x0000000000007308 */ /* 0x001e240000001000 */
[----:B0-----:R-:W-:Y:S01]  /*11500*/  VIADD R2, R0, 0xffffffe ;  /* 0x0ffffffe00027836 */ /* 0x001fe20000000000 */
[----:B------:R-:W-:-:S05]  /*11510*/  IADD3 R0, RZ, -R4, RZ ;  /* 0x80000004ff007210 */ /* 0x000fca0007ffe0ff */
        /* <DEDUP_REMOVED lines=18> */
.L_x_2040:
[----:B------:R-:W-:Y:S02]  /*11640*/  UIMAD UR49, UR46, UR38, UR45 ;  /* 0x000000262e3172a4 */ /* 0x000fe4000f8e022d */
[----:B------:R-:W-:Y:S02]  /*11650*/  IMAD.U32 R0, RZ, RZ, UR38 ;  /* 0x00000026ff007e24 */ /* 0x000fe4000f8e00ff */
[----:B------:R-:W-:Y:S02]  /*11660*/  IMAD.MOV.U32 R21, RZ, RZ, RZ ;  /* 0x000000ffff157224 */ /* 0x000fe400078e00ff */
[----:B------:R-:W-:Y:S02]  /*11670*/  IMAD.MOV.U32 R20, RZ, RZ, 0x1 ;  /* 0x00000001ff147424 */ /* 0x000fe400078e00ff */
[----:B------:R-:W-:Y:S02]  /*11680*/  IMAD.U32 R31, RZ, RZ, UR49 ;  /* 0x00000031ff1f7e24 */ /* 0x000fe4000f8e00ff */
[----:B------:R-:W-:-:S03]  /*11690*/  IMAD.MOV.U32 R8, RZ, RZ, 0x1 ;  /* 0x00000001ff087424 */ /* 0x000fc600078e00ff */
[----:B------:R-:W-:-:S04]  /*116a0*/  VIADDMNMX R31, R31, R0, UR12, PT ;  /* 0x0000000c1f1f7e46 */ /* 0x000fc8000b800100 */
[----:B------:R-:W-:-:S13]  /*116b0*/  ISETP.GT.AND P0, PT, R31, UR49, PT ;  /* 0x000000311f007c0c */ /* 0x000fda000bf04270 */
        /* <DEDUP_REMOVED lines=15> */
[----:B------:R-:W-:Y:S01]  /*117b0*/  IMAD.U32 R6, RZ, RZ, UR6 ;  /* 0x00000006ff067e24 */ /* 0x000fe2000f8e00ff */
[----:B------:R-:W-:Y:S01]  /*117c0*/  MOV R11, UR5 ;  /* 0x00000005000b7c02 */ /* 0x000fe20008000f00 */
[----:B------:R-:W-:-:S02]  /*117d0*/  IMAD.U32 R7, RZ, RZ, UR7 ;  /* 0x00000007ff077e24 */ /* 0x000fc4000f8e00ff */
[----:B------:R-:W-:Y:S02]  /*117e0*/  IMAD.U32 R10, RZ, RZ, UR4 ;  /* 0x00000004ff0a7e24 */ /* 0x000fe4000f8e00ff */
[----:B------:R-:W-:Y:S02]  /*117f0*/  IMAD.MOV.U32 R8, RZ, RZ, 0x70 ;  /* 0x00000070ff087424 */ /* 0x000fe400078e00ff */
[----:B------:R-:W-:Y:S02]  /*11800*/  IMAD.MOV.U32 R12, RZ, RZ, 0x1 ;  /* 0x00000001ff0c7424 */ /* 0x000fe400078e00ff */
[----:B------:R-:W-:-:S07]  /*11810*/  IMAD.MOV.U32 R13, RZ, RZ, RZ ;  /* 0x000000ffff0d7224 */ /* 0x000fce00078e00ff */
[----:B------:R-:W-:-:S07]  /*11820*/  LEPC R20, `(.L_x_2041) ;  /* 0x000000001014794e */ /* 0x000fce0000000000 */
[----:B0----5:R-:W-:Y:S05]  /*11830*/  CALL.ABS.NOINC R2 ;  /* 0x0000000002007343 */ /* 0x021fea0003c00000 */
.L_x_2041:
        /* <DEDUP_REMOVED lines=12> */
[----:B------:R-:W-:Y:S01]  /*11900*/  MOV R12, 0x1 ;  /* 0x00000001000c7802 */ /* 0x000fe20000000f00 */
[----:B------:R-:W-:Y:S02]  /*11910*/  IMAD.U32 R7, RZ, RZ, UR7 ;  /* 0x00000007ff077e24 */ /* 0x000fe4000f8e00ff */
[----:B------:R-:W-:-:S02]  /*11920*/  IMAD.U32 R10, RZ, RZ, UR4 ;  /* 0x00000004ff0a7e24 */ /* 0x000fc4000f8e00ff */
[----:B------:R-:W-:Y:S02]  /*11930*/  IMAD.U32 R11, RZ, RZ, UR5 ;  /* 0x00000005ff0b7e24 */ /* 0x000fe4000f8e00ff */
[----:B------:R-:W-:Y:S02]  /*11940*/  IMAD.MOV.U32 R8, RZ, RZ, 0x70 ;  /* 0x00000070ff087424 */ /* 0x000fe400078e00ff */
[----:B0-----:R-:W-:-:S07]  /*11950*/  IMAD.MOV.U32 R13, RZ, RZ, RZ ;  /* 0x000000ffff0d7224 */ /* 0x001fce00078e00ff */
[----:B------:R-:W-:-:S07]  /*11960*/  LEPC R20, `(.L_x_2043) ;  /* 0x000000001014794e */ /* 0x000fce0000000000 */
[----:B-1---5:R-:W-:Y:S05]  /*11970*/  CALL.ABS.NOINC R2 ;  /* 0x0000000002007343 */ /* 0x022fea0003c00000 */
.L_x_2043:
[----:B------:R0:W1:Y:S01]  /*11980*/  LDC.64 R2, c[0x4][R18] ;  /* 0x0100000012027b82 */ /* 0x0000620000000a00 */
[----:B------:R-:W-:Y:S01]  /*11990*/  ULDC.64 UR4, c[0x4][0x98] ;  /* 0x0100260000047ab9 */ /* 0x000fe20000000a00 */
[----:B------:R-:W-:Y:S01]  /*119a0*/  ULDC.64 UR6, c[0x4][0xa0] ;  /* 0x0100280000067ab9 */ /* 0x000fe20000000a00 */
[----:B------:R-:W-:Y:S02]  /*119b0*/  IMAD.U32 R4, RZ, RZ, UR4 ;  /* 0x00000004ff047e24 */ /* 0x000fe4000f8e00ff */
        /* <DEDUP_REMOVED lines=11> */
.L_x_2042:
[----:B------:R-:W0:Y:S01]  /*11a70*/  LDC.64 R4, c[0x0][0x9f8] ;  /* 0x00027e00ff047b82 */ /* 0x000e220000000a00 */
[----:B------:R-:W-:-:S07]  /*11a80*/  MOV R30, R33 ;  /* 0x00000021001e7202 */ /* 0x000fce0000000f00 */
[----:B------:R-:W1:Y:S01]  /*11a90*/  LDC R29, c[0x0][0x430] ;  /* 0x00010c00ff1d7b82 */ /* 0x000e620000000800 */
[C---:B------:R-:W-:Y:S01]  /*11aa0*/  IMAD.SHL.U32 R28, R17.reuse, 0x10, RZ ;  /* 0x00000010111c7824 */ /* 0x040fe200078e00ff */
[----:B------:R-:W-:Y:S01]  /*11ab0*/  LOP3.LUT R7, R17, 0x7f, RZ, 0xc0, !PT ;  /* 0x0000007f11077812 */ /* 0x000fe200078ec0ff */
[----:B------:R-:W-:Y:S01]  /*11ac0*/  VIADD R9, R31, 0xffffffff ;  /* 0xffffffff1f097836 */ /* 0x000fe20000000000 */
        /* <DEDUP_REMOVED lines=10> */
[----:B-1----:R-:W-:Y:S02]  /*11b70*/  ISETP.NE.AND P1, PT, R29, 0x1, PT ;  /* 0x000000011d00780c */ /* 0x002fe40003f25270 */
[----:B------:R-:W-:-:S05]  /*11b80*/  LOP3.LUT R26, R28, R27, RZ, 0xfc, !PT ;  /* 0x0000001b1c1a7212 */ /* 0x000fca00078efcff */
[----:B------:R-:W-:-:S04]  /*11b90*/  IMAD R13, R9, 0x60, R26 ;  /* 0x00000060090d7824 */ /* 0x000fc800078e021a */
[C---:B-----5:R-:W-:Y:S01]  /*11ba0*/  IMAD.IADD R0, R13.reuse, 0x1, R32 ;  /* 0x000000010d007824 */ /* 0x060fe200078e0220 */
[----:B------:R-:W-:Y:S01]  /*11bb0*/  ISETP.GE.AND P0, PT, R13, UR41, PT ;  /* 0x000000290d007c0c */ /* 0x000fe2000bf06270 */
[----:B------:R-:W1:Y:S01]  /*11bc0*/  @P1 LDC R3, c[0x0][0x434] ;  /* 0x00010d00ff031b82 */ /* 0x000e620000000800 */
[----:B------:R-:W-:Y:S02]  /*11bd0*/  @P1 LOP3.LUT R2, R2, 0x40, RZ, 0xfc, !PT ;  /* 0x0000004002021812 */ /* 0x000fe400078efcff */
[----:B------:R-:W-:-:S05]  /*11be0*/  ISETP.GT.U32.OR P0, PT, R26, 0x5f, P0 ;  /* 0x0000005f1a00780c */ /* 0x000fca0000704470 */
[----:B0-----:R-:W0:Y:S08]  /*11bf0*/  @P1 LDC R5, c[0x0][0x438] ;  /* 0x00010e00ff051b82 */ /* 0x001e300000000800 */
[----:B------:R-:W3:Y:S08]  /*11c00*/  @!P0 LDC.64 R10, c[0x0][0x428] ;  /* 0x00010a00ff0a8b82 */ /* 0x000ef00000000a00 */
[----:B------:R-:W4:Y:S01]  /*11c10*/  @!P0 LDC.64 R12, c[0x0][0x418] ;  /* 0x00010600ff0c8b82 */ /* 0x000f220000000a00 */
[----:B-1----:R-:W-:-:S04]  /*11c20*/  @P1 IMAD.HI.U32 R4, R0, R3, RZ ;  /* 0x0000000300041227 */ /* 0x002fc800078e00ff */
[----:B------:R-:W-:Y:S01]  /*11c30*/  IMAD.MOV.U32 R3, RZ, RZ, R0 ;  /* 0x000000ffff037224 */ /* 0x000fe200078e0000 */
[----:B0-----:R-:W-:-:S04]  /*11c40*/  @P1 SHF.R.U32.HI R3, RZ, R5, R4 ;  /* 0x00000005ff031219 */ /* 0x001fc80000011604 */
[----:B------:R-:W-:Y:S02]  /*11c50*/  @!P0 SHF.R.S32.HI R5, RZ, 0x1f, R3 ;  /* 0x0000001fff058819 */ /* 0x000fe40000011403 */
[----:B--2---:R-:W-:-:S05]  /*11c60*/  SHF.R.S32.HI R25, RZ, 0x1f, R30 ;  /* 0x0000001fff197819 */ /* 0x004fca000001141e */
[----:B---3--:R-:W-:-:S04]  /*11c70*/  @!P0 IMAD R4, R25, R10, RZ ;  /* 0x0000000a19048224 */ /* 0x008fc800078e02ff */
[----:B------:R-:W-:Y:S02]  /*11c80*/  @!P0 IMAD R15, R30, R11, R4 ;  /* 0x0000000b1e0f8224 */ /* 0x000fe400078e0204 */
[----:B------:R-:W-:-:S04]  /*11c90*/  @!P0 IMAD.MOV.U32 R4, RZ, RZ, R3 ;  /* 0x000000ffff048224 */ /* 0x000fc800078e0003 */
        /* <DEDUP_REMOVED lines=23> */
.L_x_2085:
[----:B------:R-:W-:Y:S01]  /*11e10*/  ULOP3.LUT UR4, UR42, 0x2, URZ, 0xfc, !UPT ;  /* 0x000000022a047892 */ /* 0x000fe2000f8efc3f */
[--C-:B-----5:R-:W-:Y:S02]  /*11e20*/  @!P0 SHF.R.S32.HI R5, RZ, 0x1f, R4.reuse ;  /* 0x0000001fff058819 */ /* 0x120fe40000011404 */
[----:B------:R-:W-:Y:S02]  /*11e30*/  CS2R R36, SRZ ;  /* 0x0000000000247805 */ /* 0x000fe4000001ff00 */
[----:B------:R-:W-:Y:S01]  /*11e40*/  LOP3.LUT R2, R2, 0xffffffdf, RZ, 0xc0, !PT ;  /* 0xffffffdf02027812 */ /* 0x000fe200078ec0ff */
[----:B------:R-:W-:Y:S01]  /*11e50*/  @!P0 IMAD.MOV.U32 R36, RZ, RZ, R4 ;  /* 0x000000ffff248224 */ /* 0x000fe200078e0004 */
[----:B------:R-:W-:Y:S01]  /*11e60*/  IADD3 R23, -R3, RZ, RZ ;  /* 0x000000ff03177210 */ /* 0x000fe20007ffe1ff */
[----:B------:R-:W-:Y:S01]  /*11e70*/  IMAD.U32 R34, RZ, RZ, UR4 ;  /* 0x00000004ff227e24 */ /* 0x000fe2000f8e00ff */
[----:B------:R-:W-:Y:S01]  /*11e80*/  LOP3.LUT R2, R2, 0xffffff7f, RZ, 0xc0, !PT ;  /* 0xffffff7f02027812 */ /* 0x000fe200078ec0ff */
[----:B------:R-:W-:Y:S01]  /*11e90*/  @!P0 IMAD.MOV.U32 R37, RZ, RZ, R5 ;  /* 0x000000ffff258224 */ /* 0x000fe200078e0005 */
[----:B------:R-:W-:Y:S01]  /*11ea0*/  ISETP.GT.U32.AND P0, PT, R26, 0x5f, PT ;  /* 0x0000005f1a00780c */ /* 0x000fe20003f04070 */
[----:B------:R-:W-:Y:S01]  /*11eb0*/  IMAD.U32 R22, RZ, RZ, UR39 ;  /* 0x00000027ff167e24 */ /* 0x000fe2000f8e00ff */
[----:B------:R-:W-:Y:S01]  /*11ec0*/  ISETP.NE.AND P1, PT, R34, 0x3, PT ;  /* 0x000000032200780c */ /* 0x000fe20003f25270 */
[----:B------:R-:W-:Y:S01]  /*11ed0*/  IMAD R23, R29, R23, R0 ;  /* 0x000000171d177224 */ /* 0x000fe200078e0200 */
[----:B------:R-:W-:-:S02]  /*11ee0*/  SEL R19, RZ, 0x1, P2 ;  /* 0x00000001ff137807 */ /* 0x000fc40001000000 */
[----:B------:R-:W-:-:S07]  /*11ef0*/  SHF.R.S32.HI R22, RZ, 0x1f, R22 ;  /* 0x0000001fff167819 */ /* 0x000fce0000011416 */
[----:B------:R-:W-:-:S04]  /*11f00*/  @P0 LOP3.LUT R2, R2, 0x80, RZ, 0xfc, !PT ;  /* 0x0000008002020812 */ /* 0x000fc800078efcff */
[----:B------:R-:W-:Y:S01]  /*11f10*/  @P1 LOP3.LUT R2, R2, 0x20, RZ, 0xfc, !PT ;  /* 0x0000002002021812 */ /* 0x000fe200078efcff */
[----:B------:R-:W-:Y:S06]  /*11f20*/  @!P1 BRA `(.L_x_2045) ;  /* 0x0000000000049947 */ /* 0x000fec0003800000 */
[----:B------:R-:W-:Y:S01]  /*11f30*/  BPT.TRAP 0x1 ;  /* 0x000000040000795c */ /* 0x000fe20000300000 */
.L_x_2045:
[----:B------:R-:W-:-:S05]  /*11f40*/  IMAD.MOV.U32 R0, RZ, RZ, 0x1 ;  /* 0x00000001ff007424 */ /* 0x000fca00078e00ff */
[----:B------:R-:W-:-:S04]  /*11f50*/  SHF.L.U32 R0, R0, 0x1f, RZ ;  /* 0x0000001f00007819 */ /* 0x000fc800000006ff */
[----:B------:R-:W0:Y:S02]  /*11f60*/  SYNCS.PHASECHK.TRANS64.TRYWAIT P0, [UR47+0x22840], R0 ;  /* 0x02284000ff0075a7 */ /* 0x000e24000800016f */
[----:B0-----:R-:W-:Y:S05]  /*11f70*/  @!P0 BRA `(.L_x_2046) ;  /* 0x0000002c00108947 */ /* 0x001fea0003800000 */
.L_x_2086:
[----:B------:R-:W-:Y:S01]  /*11f80*/  SHF.R.S32.HI R18, RZ, 0x1f, R23 ;  /* 0x0000001fff127819 */ /* 0x000fe20000011417 */
[----:B------:R-:W-:Y:S01]  /*11f90*/  ULDC.64 UR4, c[0x0][0x300] ;  /* 0x0000c00000047ab9 */ /* 0x000fe20000000a00 */
[----:B------:R-:W-:Y:S01]  /*11fa0*/  R2UR UR6, R22 ;  /* 0x00000000160672ca */ /* 0x000fe200000e0000 */
[----:B------:R-:W-:Y:S01]  /*11fb0*/  IMAD.WIDE.U32 R4, R23, UR4, RZ ;  /* 0x0000000417047c25 */ /* 0x000fe2000f8e00ff */
[----:B------:R-:W-:-:S03]  /*11fc0*/  LOP3.LUT R2, R2, 0xfffffffd, RZ, 0xc0, !PT ;  /* 0xfffffffd02027812 */ /* 0x000fc600078ec0ff */
[----:B0-----:R-:W-:-:S04]  /*11fd0*/  IMAD R0, R18, UR4, RZ ;  /* 0x0000000412007c24 */ /* 0x001fc8000f8e02ff */
[----:B------:R-:W-:Y:S01]  /*11fe0*/  IMAD R3, R23, UR5, R0 ;  /* 0x0000000517037c24 */ /* 0x000fe2000f8e0200 */
[----:B------:R-:W-:-:S03]  /*11ff0*/  ULDC.64 UR4, c[0x0][0x310] ;  /* 0x0000c40000047ab9 */ /* 0x000fc60000000a00 */
[----:B------:R-:W-:Y:S02]  /*12000*/  IMAD.IADD R5, R5, 0x1, R3 ;  /* 0x0000000105057824 */ /* 0x000fe400078e0203 */
[----:B------:R-:W-:Y:S02]  /*12010*/  IMAD R3, R37, UR4, RZ ;  /* 0x0000000425037c24 */ /* 0x000fe4000f8e02ff */
[----:B------:R-:W-:-:S04]  /*12020*/  IMAD.WIDE.U32 R4, R36, UR4, R4 ;  /* 0x0000000424047c25 */ /* 0x000fc8000f8e0004 */
[----:B------:R-:W-:Y:S01]  /*12030*/  IMAD R3, R36, UR5, R3 ;  /* 0x0000000524037c24 */ /* 0x000fe2000f8e0203 */
        /* <DEDUP_REMOVED lines=9> */
[----:B------:R-:W-:Y:S01]  /*120d0*/  VIADD R5, R5, UR4 ;  /* 0x0000000405057c36 */ /* 0x000fe20008000000 */
[----:B------:R-:W-:Y:S02]  /*120e0*/  ULDC UR4, c[0x0][0x2f4] ;  /* 0x0000bd0000047ab9 */ /* 0x000fe40000000800 */
[----:B------:R-:W-:-:S02]  /*120f0*/  ISETP.GE.AND P2, PT, R24, UR4, PT ;  /* 0x0000000418007c0c */ /* 0x000fc4000bf46270 */
[----:B------:R-:W-:Y:S01]  /*12100*/  LEA.HI.X R0, R4, UR7, R5, 0x1, P0 ;  /* 0x0000000704007c11 */ /* 0x000fe200080f0c05 */
[----:B------:R-:W-:Y:S01]  /*12110*/  IMAD.MOV.U32 R4, RZ, RZ, -0x60 ;  /* 0xffffffa0ff047424 */ /* 0x000fe200078e00ff */
[----:B------:R-:W-:-:S03]  /*12120*/  LOP3.LUT R5, R6, 0x1c0, RZ, 0xc0, !PT ;  /* 0x000001c006057812 */ /* 0x000fc600078ec0ff */
[----:B------:R-:W-:Y:S01]  /*12130*/  IMAD R4, R9, R4, UR41 ;  /* 0x0000002909047e24 */ /* 0x000fe2000f8e0204 */
[----:B------:R-:W-:-:S03]  /*12140*/  LOP3.LUT R6, R5, 0x38, R6, 0xf8, !PT ;  /* 0x0000003805067812 */ /* 0x000fc600078ef806 */
[----:B------:R-:W-:Y:S01]  /*12150*/  IMAD.IADD R35, R4, 0x1, -R27 ;  /* 0x0000000104237824 */ /* 0x000fe200078e0a1b */
[----:B------:R-:W-:Y:S01]  /*12160*/  LOP3.LUT R6, R6, 0x38, R17, 0x78, !PT ;  /* 0x0000003806067812 */ /* 0x000fe200078e7811 */
[----:B------:R-:W-:Y:S01]  /*12170*/  IMAD.SHL.U32 R17, R7, 0x8, RZ ;  /* 0x0000000807117824 */ /* 0x000fe200078e00ff */
[----:B------:R-:W-:Y:S02]  /*12180*/  @P2 LOP3.LUT R2, R2, 0x2, RZ, 0xfc, !PT ;  /* 0x0000000202022812 */ /* 0x000fe400078efcff */
[----:B------:R-:W-:Y:S02]  /*12190*/  ISETP.GE.AND P0, PT, R35, 0x1, PT ;  /* 0x000000012300780c */ /* 0x000fe40003f06270 */
[----:B------:R-:W-:Y:S01]  /*121a0*/  LOP3.LUT R17, R6, 0x200, R17, 0xf8, !PT ;  /* 0x0000020006117812 */ /* 0x000fe200078ef811 */
[----:B------:R-:W-:Y:S10]  /*121b0*/  BRA.DIV UR5, `(.L_x_2047) ;  /* 0x0000002a05987947 */ /* 0x000ff4000b800000 */
[----:B------:R-:W0:Y:S01]  /*121c0*/  SHFL.IDX PT, R14, R3, RZ, 0x181f ;  /* 0x00181fff030e7589 */ /* 0x000e2200000e0000 */
[----:B------:R-:W-:-:S03]  /*121d0*/  @P0 LEA R7, R17, UR47, 0x1 ;  /* 0x0000002f11070c11 */ /* 0x000fc6000f8e08ff */
[----:B------:R-:W1:Y:S04]  /*121e0*/  SHFL.IDX PT, R4, R0, RZ, 0x181f ;  /* 0x00181fff00047589 */ /* 0x000e6800000e0000 */
[----:B------:R-:W-:Y:S01]  /*121f0*/  SHFL.IDX PT, R6, R0, 0x1, 0x181f ;  /* 0x00381f0000067f89 */ /* 0x000fe200000e0000 */
[----:B0-----:R-:W-:-:S05]  /*12200*/  @P0 LEA R14, P1, R24, R14, 0x1 ;  /* 0x0000000e180e0211 */ /* 0x001fca00078208ff */
[----:B-1----:R-:W-:Y:S01]  /*12210*/  @P0 IMAD.X R5, RZ, RZ, R4, P1 ;  /* 0x000000ffff050224 */ /* 0x002fe200008e0604 */
[----:B------:R-:W-:Y:S02]  /*12220*/  @P0 MOV R4, R14 ;  /* 0x0000000e00040202 */ /* 0x000fe40000000f00 */
[----:B------:R-:W0:Y:S04]  /*12230*/  SHFL.IDX PT, R14, R3, 0x1, 0x181f ;  /* 0x00381f00030e7f89 */ /* 0x000e2800000e0000 */
[----:B------:R0:W-:Y:S01]  /*12240*/  @P0 LDGSTS.E.BYPASS.LTC128B.128 [R7+0x1c400], desc[UR36][R4.64], !P2 ;  /* 0x1c40000004070fae */ /* 0x0001e2000d101d64 */
[----:B------:R-:W-:-:S13]  /*12250*/  ISETP.GE.AND P0, PT, R35, 0x11, PT ;  /* 0x000000112300780c */ /* 0x000fda0003f06270 */
[----:B------:R-:W-:Y:S02]  /*12260*/  @P0 LEA R9, R17, UR47, 0x1 ;  /* 0x0000002f11090c11 */ /* 0x000fe4000f8e08ff */
[----:B0-----:R-:W-:Y:S02]  /*12270*/  @P0 LEA R4, P1, R24, R14, 0x1 ;  /* 0x0000000e18040211 */ /* 0x001fe400078208ff */
[----:B------:R-:W0:Y:S03]  /*12280*/  SHFL.IDX PT, R14, R3, 0x2, 0x181f ;  /* 0x00581f00030e7f89 */ /* 0x000e2600000e0000 */
[----:B------:R-:W-:Y:S02]  /*12290*/  @P0 IMAD.X R5, RZ, RZ, R6, P1 ;  /* 0x000000ffff050224 */ /* 0x000fe400008e0606 */
        /* <DEDUP_REMOVED lines=23> */
.L_x_2100:
        /* <DEDUP_REMOVED lines=15> */
.L_x_2048:
        /* <DEDUP_REMOVED lines=23> */
.L_x_2049:
[----:B------:R-:W-:Y:S01]  /*12670*/  UISETP.NE.AND UP0, UPT, UR48, URZ, UPT ;  /* 0x0000003f3000728c */ /* 0x000fe2000bf05270 */
[----:B------:R-:W-:Y:S01]  /*12680*/  VIADD R0, R26, UR40 ;  /* 0x000000281a007c36 */ /* 0x000fe20008000000 */
[----:B------:R-:W-:Y:S01]  /*12690*/  R2UR UR6, R22 ;  /* 0x00000000160672ca */ /* 0x000fe200000e0000 */
[----:B------:R-:W-:Y:S01]  /*126a0*/  ULDC.64 UR8, c[0x0][0x2d8] ;  /* 0x0000b60000087ab9 */ /* 0x000fe20000000a00 */
[----:B------:R-:W-:Y:S01]  /*126b0*/  SHF.R.S32.HI R8, RZ, 0x1f, R33 ;  /* 0x0000001fff087819 */ /* 0x000fe20000011421 */
[----:B------:R-:W-:Y:S01]  /*126c0*/  IMAD.MOV.U32 R9, RZ, RZ, R0 ;  /* 0x000000ffff097224 */ /* 0x000fe200078e0000 */
[----:B------:R-:W-:-:S05]  /*126d0*/  PLOP3.LUT P0, PT, PT, PT, UP0, 0x80, 0x0 ;  /* 0x000000000000781c */ /* 0x000fca0003f0f008 */
[----:B------:R-:W-:-:S04]  /*126e0*/  @UP0 ULDC UR4, c[0x0][0x44c] ;  /* 0x0001130000040ab9 */ /* 0x000fc80000000800 */
[----:B------:R-:W-:-:S04]  /*126f0*/  UIMAD UR6, UR6, UR8, URZ ;  /* 0x00000008060672a4 */ /* 0x000fc8000f8e023f */
[----:B------:R-:W-:Y:S01]  /*12700*/  @P0 IMAD.HI.U32 R3, R0, UR4, RZ ;  /* 0x0000000400030c27 */ /* 0x000fe2000f8e00ff */
[----:B------:R-:W-:Y:S01]  /*12710*/  PLOP3.LUT P0, PT, PT, PT, UP0, 0x80, 0x0 ;  /* 0x000000000000781c */ /* 0x000fe20003f0f008 */
[----:B------:R-:W-:Y:S01]  /*12720*/  @UP0 ULDC UR4, c[0x0][0x450] ;  /* 0x0001140000040ab9 */ /* 0x000fe20000000800 */
[----:B------:R-:W-:-:S11]  /*12730*/  UIMAD UR6, UR39, UR9, UR6 ;  /* 0x00000009270672a4 */ /* 0x000fd6000f8e0206 */
[----:B------:R-:W-:Y:S01]  /*12740*/  @P0 SHF.R.U32.HI R9, RZ, UR4, R3 ;  /* 0x00000004ff090c19 */ /* 0x000fe20008011603 */
[----:B------:R-:W-:Y:S01]  /*12750*/  UIMAD.WIDE.U32 UR4, UR39, UR8, URZ ;  /* 0x00000008270472a5 */ /* 0x000fe2000f8e003f */
[----:B------:R-:W0:Y:S02]  /*12760*/  LDC R3, c[0x0][0x448] ;  /* 0x00011200ff037b82 */ /* 0x000e240000000800 */
[----:B------:R-:W-:Y:S01]  /*12770*/  ULDC.64 UR8, c[0x0][0x2e0] ;  /* 0x0000b80000087ab9 */ /* 0x000fe20000000a00 */
[----:B------:R-:W-:Y:S01]  /*12780*/  UIADD3 UR6, UR5, UR6, URZ ;  /* 0x0000000605067290 */ /* 0x000fe2000fffe03f */
[----:B------:R-:W-:Y:S02]  /*12790*/  IMAD R8, R8, UR8, RZ ;  /* 0x0000000808087c24 */ /* 0x000fe4000f8e02ff */
[----:B------:R-:W-:Y:S02]  /*127a0*/  IMAD.U32 R4, RZ, RZ, UR4 ;  /* 0x00000004ff047e24 */ /* 0x000fe4000f8e00ff */
[----:B------:R-:W-:Y:S01]  /*127b0*/  IMAD.U32 R5, RZ, RZ, UR5 ;  /* 0x00000005ff057e24 */ /* 0x000fe2000f8e00ff */
[----:B------:R-:W-:Y:S01]  /*127c0*/  ULDC.64 UR4, c[0x0][0x2d0] ;  /* 0x0000b40000047ab9 */ /* 0x000fe20000000a00 */
[----:B------:R-:W-:-:S02]  /*127d0*/  IMAD.U32 R7, RZ, RZ, UR6 ;  /* 0x00000006ff077e24 */ /* 0x000fc4000f8e00ff */
[----:B------:R-:W-:Y:S02]  /*127e0*/  IMAD.MOV.U32 R6, RZ, RZ, R4 ;  /* 0x000000ffff067224 */ /* 0x000fe400078e0004 */
[C---:B------:R-:W-:Y:S02]  /*127f0*/  IMAD R11, R33.reuse, UR9, R8 ;  /* 0x00000009210b7c24 */ /* 0x040fe4000f8e0208 */
[----:B------:R-:W-:Y:S01]  /*12800*/  IMAD.WIDE.U32 R4, R33, UR8, R6 ;  /* 0x0000000821047c25 */ /* 0x000fe2000f8e0006 */
[----:B------:R-:W-:-:S03]  /*12810*/  SHF.R.S32.HI R6, RZ, 0x1f, R9 ;  /* 0x0000001fff067819 */ /* 0x000fc60000011409 */
[----:B------:R-:W-:Y:S01]  /*12820*/  IMAD.IADD R5, R5, 0x1, R11 ;  /* 0x0000000105057824 */ /* 0x000fe200078e020b */
[----:B------:R-:W-:Y:S01]  /*12830*/  IADD3 R11, -R9, RZ, RZ ;  /* 0x000000ff090b7210 */ /* 0x000fe20007ffe1ff */
[----:B------:R-:W-:-:S04]  /*12840*/  IMAD R6, R6, UR4, RZ ;  /* 0x0000000406067c24 */ /* 0x000fc8000f8e02ff */
[----:B0-----:R-:W-:Y:S02]  /*12850*/  IMAD R11, R3, R11, R0 ;  /* 0x0000000b030b7224 */ /* 0x001fe400078e0200 */
[C---:B------:R-:W-:Y:S02]  /*12860*/  IMAD R13, R9.reuse, UR5, R6 ;  /* 0x00000005090d7c24 */ /* 0x040fe4000f8e0206 */
[----:B------:R-:W-:Y:S01]  /*12870*/  IMAD.WIDE.U32 R6, R9, UR4, R4 ;  /* 0x0000000409067c25 */ /* 0x000fe2000f8e0004 */
[----:B------:R-:W-:Y:S01]  /*12880*/  SHF.R.S32.HI R0, RZ, 0x1f, R11 ;  /* 0x0000001fff007819 */ /* 0x000fe2000001140b */
[----:B------:R-:W-:Y:S02]  /*12890*/  ULDC.64 UR4, c[0x0][0x2c8] ;  /* 0x0000b20000047ab9 */ /* 0x000fe40000000a00 */
[----:B------:R-:W-:Y:S02]  /*128a0*/  IMAD.IADD R7, R7, 0x1, R13 ;  /* 0x0000000107077824 */ /* 0x000fe400078e020d */
[----:B------:R-:W-:-:S02]  /*128b0*/  IMAD R0, R0, UR4, RZ ;  /* 0x0000000400007c24 */ /* 0x000fc4000f8e02ff */
[----:B------:R-:W-:-:S04]  /*128c0*/  IMAD.WIDE.U32 R6, R11, UR4, R6 ;  /* 0x000000040b067c25 */ /* 0x000fc8000f8e0006 */
[----:B------:R-:W-:Y:S01]  /*128d0*/  IMAD R5, R11, UR5, R0 ;  /* 0x000000050b057c24 */ /* 0x000fe2000f8e0200 */
        /* <DEDUP_REMOVED lines=10> */
[----:B------:R-:W-:Y:S02]  /*12980*/  VIADD R0, R27, UR40 ;  /* 0x000000281b007c36 */ /* 0x000fe40008000000 */
[----:B------:R-:W1:Y:S01]  /*12990*/  SHFL.IDX PT, R4, R6, RZ, 0x181f ;  /* 0x00181fff06047589 */ /* 0x000e6200000e0000 */
[----:B------:R-:W-:Y:S02]  /*129a0*/  IMAD R3, R3, UR4, RZ ;  /* 0x0000000403037c24 */ /* 0x000fe4000f8e02ff */
[C---:B------:R-:W-:Y:S01]  /*129b0*/  VIADD R10, R0.reuse, 0x10 ;  /* 0x00000010000a7836 */ /* 0x040fe20000000000 */
[----:B------:R-:W-:Y:S02]  /*129c0*/  SHFL.IDX PT, R8, R6, 0x1, 0x181f ;  /* 0x00381f0006087f89 */ /* 0x000fe400000e0000 */
[----:B------:R-:W-:-:S13]  /*129d0*/  ISETP.GE.AND P0, PT, R0, R3, PT ;  /* 0x000000030000720c */ /* 0x000fda0003f06270 */
        /* <DEDUP_REMOVED lines=53> */
.L_x_2117:
[----:B------:R-:W-:-:S05]  /*12d30*/  VIADD R0, R0, 0x70 ;  /* 0x0000007000007836 */ /* 0x000fca0000000000 */
[----:B------:R-:W-:Y:S01]  /*12d40*/  ISETP.GE.AND P0, PT, R0, R3, PT ;  /* 0x000000030000720c */ /* 0x000fe20003f06270 */
[----:B------:R-:W-:-:S05]  /*12d50*/  IMAD.MOV.U32 R0, RZ, RZ, 0x1 ;  /* 0x00000001ff007424 */ /* 0x000fca00078e00ff */
[----:B------:R-:W-:-:S07]  /*12d60*/  SHF.L.U32 R0, R0, 0x1f, RZ ;  /* 0x0000001f00007819 */ /* 0x000fce00000006ff */
[----:B0-2---:R-:W-:Y:S02]  /*12d70*/  @!P0 LEA R4, P2, R24, R14, 0x1 ;  /* 0x0000000e18048211 */ /* 0x005fe400078408ff */
        /* <DEDUP_REMOVED lines=13> */
.L_x_2118:
[----:B------:R-:W-:-:S13]  /*12e50*/  ISETP.NE.AND P0, PT, R34, 0x3, PT ;  /* 0x000000032200780c */ /* 0x000fda0003f05270 */
[----:B------:R-:W-:Y:S05]  /*12e60*/  @!P0 BRA `(.L_x_2052) ;  /* 0x0000000000048947 */ /* 0x000fea0003800000 */
[----:B------:R-:W-:Y:S01]  /*12e70*/  BPT.TRAP 0x1 ;  /* 0x000000040000795c */ /* 0x000fe20000300000 */
.L_x_2052:
[----:B------:R-:W1:Y:S02]  /*12e80*/  SYNCS.PHASECHK.TRANS64.TRYWAIT P0, [UR47+0x22860], R0 ;  /* 0x02286000ff0075a7 */ /* 0x000e64000800016f */
[----:B-1----:R-:W-:Y:S05]  /*12e90*/  @!P0 BRA `(.L_x_2053) ;  /* 0x0000002c007c8947 */ /* 0x002fea0003800000 */
.L_x_2119:
        /* <DEDUP_REMOVED lines=8> */
[C---:B------:R-:W-:Y:S01]  /*12f20*/  LOP3.LUT P1, RZ, R2.reuse, 0x4, RZ, 0xc0, !PT ;  /* 0x0000000402ff7812 */ /* 0x040fe2000782c0ff */
[----:B0-----:R-:W-:Y:S01]  /*12f30*/  IMAD R3, R37, UR6, RZ ;  /* 0x0000000625037c24 */ /* 0x001fe2000f8e02ff */
[----:B------:R-:W-:Y:S01]  /*12f40*/  SEL R0, RZ, 0x2, P3 ;  /* 0x00000002ff007807 */ /* 0x000fe20001800000 */
[----:B------:R-:W-:Y:S01]  /*12f50*/  IMAD.IADD R5, R5, 0x1, R23 ;  /* 0x0000000105057824 */ /* 0x000fe200078e0217 */
[----:B------:R-:W-:Y:S01]  /*12f60*/  LOP3.LUT P4, RZ, R2, 0x1, RZ, 0xc0, !PT ;  /* 0x0000000102ff7812 */ /* 0x000fe2000788c0ff */
[----:B------:R-:W-:-:S02]  /*12f70*/  IMAD R3, R36, UR7, R3 ;  /* 0x0000000724037c24 */ /* 0x000fc4000f8e0203 */
[----:B------:R-:W-:Y:S01]  /*12f80*/  IMAD.WIDE.U32 R10, R36, UR6, R4 ;  /* 0x00000006240a7c25 */ /* 0x000fe2000f8e0004 */
[----:B------:R-:W-:Y:S01]  /*12f90*/  ULDC.64 UR6, c[0x0][0x330] ;  /* 0x0000cc0000067ab9 */ /* 0x000fe20000000a00 */
[----:B------:R-:W-:Y:S01]  /*12fa0*/  SEL R4, RZ, 0x4, P2 ;  /* 0x00000004ff047807 */ /* 0x000fe20001000000 */
[----:B------:R-:W-:Y:S02]  /*12fb0*/  UIMAD UR4, UR4, UR6, URZ ;  /* 0x00000006040472a4 */ /* 0x000fe4000f8e023f */
[----:B------:R-:W-:Y:S01]  /*12fc0*/  IADD3 R11, R11, R3, RZ ;  /* 0x000000030b0b7210 */ /* 0x000fe20007ffe0ff */
[----:B------:R-:W-:Y:S01]  /*12fd0*/  IMAD.U32 R3, RZ, RZ, UR6 ;  /* 0x00000006ff037e24 */ /* 0x000fe2000f8e00ff */
[----:B------:R-:W-:Y:S01]  /*12fe0*/  UIMAD UR4, UR39, UR7, UR4 ;  /* 0x00000007270472a4 */ /* 0x000fe2000f8e0204 */
[----:B------:R-:W-:Y:S02]  /*12ff0*/  IADD3 R0, R4, R0, R19 ;  /* 0x0000000004007210 */ /* 0x000fe40007ffe013 */
[----:B------:R-:W-:Y:S01]  /*13000*/  IMAD.WIDE.U32 R10, R3, UR39, R10 ;  /* 0x00000027030a7c25 */ /* 0x000fe2000f8e000a */
[----:B------:R-:W-:-:S03]  /*13010*/  ULDC.64 UR6, c[0x0][0x318] ;  /* 0x0000c60000067ab9 */ /* 0x000fc60000000a00 */
[----:B------:R-:W-:Y:S01]  /*13020*/  VIADD R5, R11, UR4 ;  /* 0x000000040b057c36 */ /* 0x000fe20008000000 */
[----:B------:R-:W-:Y:S01]  /*13030*/  LEA R3, P0, R10, UR6, 0x1 ;  /* 0x000000060a037c11 */ /* 0x000fe2000f8008ff */
[----:B------:R-:W-:-:S03]  /*13040*/  UMOV UR4, 0xffffffff ;  /* 0xffffffff00047882 */ /* 0x000fc60000000000 */
[----:B------:R-:W-:Y:S02]  /*13050*/  LEA.HI.X R10, R10, UR7, R5, 0x1, P0 ;  /* 0x000000070a0a7c11 */ /* 0x000fe400080f0c05 */
[----:B------:R-:W-:-:S05]  /*13060*/  SEL R5, RZ, 0x8, P1 ;  /* 0x00000008ff057807 */ /* 0x000fca0000800000 */
        /* <DEDUP_REMOVED lines=9> */
[----:B------:R-:W0:Y:S03]  /*13100*/  SHFL.IDX PT, R14, R3, 0x1, 0x181f ;  /* 0x00381f00030e7f89 */ /* 0x000e2600000e0000 */
[----:B-1----:R-:W-:-:S02]  /*13110*/  IMAD.X R7, RZ, RZ, R0, P0 ;  /* 0x000000ffff077224 */ /* 0x002fc400000e0600 */
        /* <DEDUP_REMOVED lines=15> */
[----:B------:R-:W2:Y:S02]  /*13210*/  SHFL.IDX PT, R14, R3, 0x3, 0x181f ;  /* 0x00781f00030e7f89 */ /* 0x000ea400000e0000 */
[----:B-1----:R-:W-:Y:S01]  /*13220*/  IMAD.X R9, RZ, RZ, R0, P3 ;  /* 0x000000ffff097224 */ /* 0x002fe200018e0600 */
        /* <DEDUP_REMOVED lines=10> */
[----:B------:R-:W1:Y:S02]  /*132d0*/  SHFL.IDX PT, R14, R3, 0x4, 0x181f ;  /* 0x00981f00030e7f89 */ /* 0x000e6400000e0000 */
[----:B0-----:R-:W-:Y:S01]  /*132e0*/  IMAD.X R7, RZ, RZ, R0, P3 ;  /* 0x000000ffff077224 */ /* 0x001fe200018e0600 */
[C---:B------:R-:W-:Y:S01]  /*132f0*/  ISETP.LT.OR P3, PT, R35.reuse, 0x21, P4 ;  /* 0x000000212300780c */ /* 0x040fe20002761670 */
[----:B------:R-:W0:Y:S04]  /*13300*/  SHFL.IDX PT, R0, R10, 0x4, 0x181f ;  /* 0x00981f000a007f89 */ /* 0x000e2800000e0000 */
[----:B------:R-:W2:Y:S08]  /*13310*/  SHFL.IDX PT, R10, R10, 0x5, 0x181f ;  /* 0x00b81f000a0a7f89 */ /* 0x000eb000000e0000 */
        /* <DEDUP_REMOVED lines=8> */
[----:B------:R1:W4:Y:S02]  /*133a0*/  SHFL.IDX PT, R14, R3, 0x5, 0x181f ;  /* 0x00b81f00030e7f89 */ /* 0x00032400000e0000 */
[----:B0-----:R-:W-:Y:S01]  /*133b0*/  IMAD.X R5, RZ, RZ, R0, P3 ;  /* 0x000000ffff057224 */ /* 0x001fe200018e0600 */
[----:B------:R-:W-:Y:S02]  /*133c0*/  ISETP.LT.OR P3, PT, R35, 0x31, P4 ;  /* 0x000000312300780c */ /* 0x000fe40002761670 */
[----:B------:R-:W-:Y:S01]  /*133d0*/  IADD3 R0, R19, 0x400, RZ ;  /* 0x0000040013007810 */ /* 0x000fe20007ffe0ff */
[----:B---3--:R-:W-:-:S10]  /*133e0*/  IMAD.MOV.U32 R8, RZ, RZ, RZ ;  /* 0x000000ffff087224 */ /* 0x008fd400078e00ff */
        /* <DEDUP_REMOVED lines=14> */
[----:B--2-4-:R1:W-:Y:S02]  /*134d0*/  LDGSTS.E.BYPASS.LTC128B.128 [R19+0xb400], desc[UR36][R4.64+0x180], !P3 ;  /* 0x0b40018004137fae */ /* 0x0143e4000d901d64 */
.L_x_2133:
        /* <DEDUP_REMOVED lines=20> */
.L_x_2055:
[----:B------:R-:W-:Y:S01]  /*13620*/  VIADD R31, R31, 0xfffffffe ;  /* 0xfffffffe1f1f7836 */ /* 0x000fe20000000000 */
[----:B------:R-:W-:Y:S01]  /*13630*/  SYNCS.ARRIVE.TRANS64.A1T0 RZ, [UR47+0x22850], RZ ;  /* 0x022850ffffff79a7 */ /* 0x000fe2000810002f */
[----:B------:R-:W-:Y:S01]  /*13640*/  BSSY B0, `(.L_x_2033) ;  /* 0x00000e8000007945 */ /* 0x000fe20003800000 */
[----:B------:R-:W-:Y:S02]  /*13650*/  IMAD.MOV.U32 R20, RZ, RZ, 0x1 ;  /* 0x00000001ff147424 */ /* 0x000fe400078e00ff */
[----:B------:R-:W-:Y:S01]  /*13660*/  ISETP.GE.AND P0, PT, R31, UR49, PT ;  /* 0x000000311f007c0c */ /* 0x000fe2000bf06270 */
[----:B------:R-:W-:-:S12]  /*13670*/  IMAD.MOV.U32 R21, RZ, RZ, 0x1 ;  /* 0x00000001ff157424 */ /* 0x000fd800078e00ff */
[----:B------:R-:W-:Y:S05]  /*13680*/  @!P0 BRA `(.L_x_2056) ;  /* 0x0000000c008c8947 */ /* 0x000fea0003800000 */
[----:B------:R-:W-:Y:S01]  /*13690*/  UIADD3 UR4, UR46, 0x1, URZ ;  /* 0x000000012e047890 */ /* 0x000fe2000fffe03f */
[----:B------:R-:W-:Y:S01]  /*136a0*/  LOP3.LUT R4, RZ, UR44, RZ, 0x33, !PT ;  /* 0x0000002cff047c12 */ /* 0x000fe2000f8e33ff */
[----:B------:R-:W-:Y:S01]  /*136b0*/  IMAD.MOV.U32 R21, RZ, RZ, 0x1 ;  /* 0x00000001ff157424 */ /* 0x000fe200078e00ff */
[----:B------:R-:W-:Y:S01]  /*136c0*/  IADD3 R27, R28, R32, R27 ;  /* 0x000000201c1b7210 */ /* 0x000fe20007ffe01b */
[----:B------:R-:W-:Y:S01]  /*136d0*/  UIMAD UR4, UR4, UR38, URZ ;  /* 0x00000026040472a4 */ /* 0x000fe2000f8e023f */
[----:B------:R-:W-:Y:S01]  /*136e0*/  LOP3.LUT R6, RZ, UR43, RZ, 0x33, !PT ;  /* 0x0000002bff067c12 */ /* 0x000fe2000f8e33ff */
[----:B------:R-:W-:Y:S02]  /*136f0*/  IMAD.MOV.U32 R20, RZ, RZ, 0x1 ;  /* 0x00000001ff147424 */ /* 0x000fe400078e00ff */
[----:B------:R-:W-:Y:S02]  /*13700*/  VIADD R36, R27, 0xfffffee0 ;  /* 0xfffffee01b247836 */ /* 0x000fe40000000000 */
[----:B------:R-:W-:-:S04]  /*13710*/  LOP3.LUT R3, RZ, UR4, RZ, 0x33, !PT ;  /* 0x00000004ff037c12 */ /* 0x000fc8000f8e33ff */
[----:B------:R-:W-:-:S04]  /*13720*/  VIADDMNMX R3, R3, -UR45, R4, !PT ;  /* 0x8000002d03037c46 */ /* 0x000fc8000f800104 */
[----:B------:R-:W-:-:S04]  /*13730*/  VIMNMX R3, R3, R6, !PT ;  /* 0x0000000603037248 */ /* 0x000fc80007fe0100 */
[C---:B------:R-:W-:Y:S01]  /*13740*/  IADD3 R35, -R3.reuse, -0x2, RZ ;  /* 0xfffffffe03237810 */ /* 0x040fe20007ffe1ff */
[----:B------:R-:W-:-:S07]  /*13750*/  IMAD R36, R3, -0x60, R36 ;  /* 0xffffffa003247824 */ /* 0x000fce00078e0224 */
.L_x_2071:
[----:B------:R-:W-:Y:S01]  /*13760*/  ISETP.NE.AND P1, PT, R29, 0x1, PT ;  /* 0x000000011d00780c */ /* 0x000fe20003f25270 */
[----:B------:R-:W-:Y:S01]  /*13770*/  BSSY B1, `(.L_x_2057) ;  /* 0x0000014000017945 */ /* 0x000fe20003800000 */
[----:B------:R-:W-:Y:S01]  /*13780*/  ISETP.GT.U32.AND P0, PT, R26, 0x5f, PT ;  /* 0x0000005f1a00780c */ /* 0x000fe20003f04070 */
[----:B------:R-:W-:-:S10]  /*13790*/  IMAD.MOV.U32 R33, RZ, RZ, RZ ;  /* 0x000000ffff217224 */ /* 0x000fd400078e00ff */
[----:B0-----:R-:W0:Y:S08]  /*137a0*/  @P1 LDC R3, c[0x0][0x434] ;  /* 0x00010d00ff031b82 */ /* 0x001e300000000800 */
[----:B-1----:R-:W1:Y:S01]  /*137b0*/  @P1 LDC R5, c[0x0][0x438] ;  /* 0x00010e00ff051b82 */ /* 0x002e620000000800 */
[----:B0-----:R-:W-:-:S04]  /*137c0*/  @P1 IMAD.HI.U32 R4, R36, R3, RZ ;  /* 0x0000000324041227 */ /* 0x001fc800078e00ff */
[----:B------:R-:W-:Y:S01]  /*137d0*/  IMAD.MOV.U32 R3, RZ, RZ, R36 ;  /* 0x000000ffff037224 */ /* 0x000fe200078e0024 */
[----:B-1----:R-:W-:Y:S01]  /*137e0*/  @P1 SHF.R.U32.HI R3, RZ, R5, R4 ;  /* 0x00000005ff031219 */ /* 0x002fe20000011604 */
[----:B--23--:R-:W-:Y:S06]  /*137f0*/  @P0 BRA `(.L_x_2058) ;  /* 0x00000000002c0947 */ /* 0x00cfec0003800000 */
[--C-:B------:R-:W-:Y:S01]  /*13800*/  SHF.R.S32.HI R5, RZ, 0x1f, R3.reuse ;  /* 0x0000001fff057819 */ /* 0x100fe20000011403 */
[----:B------:R-:W-:Y:S01]  /*13810*/  ULDC.64 UR4, c[0x0][0x428] ;  /* 0x00010a0000047ab9 */ /* 0x000fe20000000a00 */
[----:B------:R-:W-:Y:S02]  /*13820*/  IMAD.MOV.U32 R4, RZ, RZ, R3 ;  /* 0x000000ffff047224 */ /* 0x000fe400078e0003 */
[----:B------:R-:W-:Y:S02]  /*13830*/  IMAD R9, R25, UR4, RZ ;  /* 0x0000000419097c24 */ /* 0x000fe4000f8e02ff */
[----:B------:R-:W-:-:S04]  /*13840*/  IMAD.WIDE.U32 R6, R30, UR4, R4 ;  /* 0x000000041e067c25 */ /* 0x000fc8000f8e0004 */
[----:B------:R-:W-:Y:S01]  /*13850*/  IMAD R5, R30, UR5, R9 ;  /* 0x000000051e057c24 */ /* 0x000fe2000f8e0209 */
[----:B------:R-:W-:Y:S02]  /*13860*/  ULDC.64 UR4, c[0x0][0x418] ;  /* 0x0001060000047ab9 */ /* 0x000fe40000000a00 */
[----:B------:R-:W-:Y:S02]  /*13870*/  LEA R4, P0, R6, UR4, 0x2 ;  /* 0x0000000406047c11 */ /* 0x000fe4000f8010ff */
[----:B------:R-:W-:-:S04]  /*13880*/  IADD3 R5, R5, R7, RZ ;  /* 0x0000000705057210 */ /* 0x000fc80007ffe0ff */
[----:B------:R-:W-:-:S05]  /*13890*/  LEA.HI.X R5, R6, UR5, R5, 0x2, P0 ;  /* 0x0000000506057c11 */ /* 0x000fca00080f1405 */
[----:B------:R0:W5:Y:S02]  /*138a0*/  LDG.E R33, desc[UR36][R4.64] ;  /* 0x0000002404217981 */ /* 0x000164000c1e1900 */
.L_x_2058:
[----:B------:R-:W-:Y:S05]  /*138b0*/  BSYNC B1 ;  /* 0x0000000000017941 */ /* 0x000fea0003800000 */
.L_x_2057:
[----:B------:R-:W-:-:S13]  /*138c0*/  ISETP.NE.AND P0, PT, R34, 0x3, PT ;  /* 0x000000032200780c */ /* 0x000fda0003f05270 */
[----:B------:R-:W-:Y:S05]  /*138d0*/  @!P0 BRA `(.L_x_2059) ;  /* 0x0000000000048947 */ /* 0x000fea0003800000 */
[----:B------:R-:W-:Y:S01]  /*138e0*/  BPT.TRAP 0x1 ;  /* 0x000000040000795c */ /* 0x000fe20000300000 */
.L_x_2059:
[----:B------:R-:W-:Y:S01]  /*138f0*/  LEA R32, R21, UR47, 0x3 ;  /* 0x0000002f15207c11 */ /* 0x000fe2000f8e18ff */
[----:B------:R-:W-:Y:S01]  /*13900*/  BSSY B1, `(.L_x_2060) ;  /* 0x0000004000017945 */ /* 0x000fe20003800000 */
[----:B------:R-:W-:-:S04]  /*13910*/  SHF.L.U32 R31, R20, 0x1f, RZ ;  /* 0x0000001f141f7819 */ /* 0x000fc800000006ff */
[----:B------:R-:W1:Y:S02]  /*13920*/  SYNCS.PHASECHK.TRANS64.TRYWAIT P0, [R32+URZ+0x22840], R31 ;  /* 0x0228401f200075a7 */ /* 0x000e64000800017f */
[----:B-1----:R-:W-:Y:S05]  /*13930*/  @!P0 BRA `(.L_x_2061) ;  /* 0x0000002c00588947 */ /* 0x002fea0003800000 */
.L_x_2134:
[----:B------:R-:W-:Y:S05]  /*13940*/  BSYNC B1 ;  /* 0x0000000000017941 */ /* 0x000fea0003800000 */
.L_x_2060:
        /* <DEDUP_REMOVED lines=53> */
[----:B0-----:R-:W-:-:S05]  /*13ca0*/  IADD3 R14, P0, R14, R24, RZ ;  /* 0x000000180e0e7210 */ /* 0x001fca0007f1e0ff */
[----:B------:R-:W-:Y:S02]  /*13cb0*/  IMAD.X R15, RZ, RZ, R18, P0 ;  /* 0x000000ffff0f7224 */ /* 0x000fe400000e0612 */
[----:B------:R2:W0:Y:S04]  /*13cc0*/  SHFL.IDX PT, R18, R3, 0x5, 0x181f ;  /* 0x00b81f0003127f89 */ /* 0x00042800000e0000 */
[----:B------:R2:W-:Y:S02]  /*13cd0*/  LDGSTS.E.BYPASS.LTC128B.128 [R19+0x1e400], desc[UR36][R14.64], !P1 ;  /* 0x1e4000000e137fae */ /* 0x0005e4000c901d64 */
.L_x_2148:
        /* <DEDUP_REMOVED lines=8> */
.L_x_2063:
        /* <DEDUP_REMOVED lines=10> */
.L_x_2064:
[----:B------:R2:W-:Y:S01]  /*13e00*/  SYNCS.ARRIVE.TRANS64.A1T0 RZ, [R32+URZ+0x22830], RZ ;  /* 0x022830ff20ff79a7 */ /* 0x0005e2000810003f */
[----:B------:R-:W-:Y:S05]  /*13e10*/  @!P2 BRA `(.L_x_2065) ;  /* 0x000000000004a947 */ /* 0x000fea0003800000 */
[----:B------:R-:W-:Y:S01]  /*13e20*/  BPT.TRAP 0x1 ;  /* 0x000000040000795c */ /* 0x000fe20000300000 */
.L_x_2065:
[----:B------:R-:W3:Y:S01]  /*13e30*/  SYNCS.PHASECHK.TRANS64.TRYWAIT P0, [R32+URZ+0x22860], R31 ;  /* 0x0228601f200075a7 */ /* 0x000ee2000800017f */
[----:B------:R-:W-:Y:S04]  /*13e40*/  BSSY B1, `(.L_x_2066) ;  /* 0x0000002000017945 */ /* 0x000fe80003800000 */
[----:B---3--:R-:W-:Y:S05]  /*13e50*/  @!P0 BRA `(.L_x_2067) ;  /* 0x0000002c00b48947 */ /* 0x008fea0003800000 */
.L_x_2149:
[----:B------:R-:W-:Y:S05]  /*13e60*/  BSYNC B1 ;  /* 0x0000000000017941 */ /* 0x000fea0003800000 */
.L_x_2066:
[----:B------:R-:W-:Y:S01]  /*13e70*/  ULDC.64 UR4, c[0x0][0x328] ;  /* 0x0000ca0000047ab9 */ /* 0x000fe20000000a00 */
[----:B------:R-:W-:Y:S01]  /*13e80*/  ULDC.64 UR6, c[0x0][0x338] ;  /* 0x0000ce0000067ab9 */ /* 0x000fe20000000a00 */
[----:B------:R-:W-:Y:S01]  /*13e90*/  IMAD R27, R27, UR4, RZ ;  /* 0x000000041b1b7c24 */ /* 0x000fe2000f8e02ff */
[----:B------:R-:W-:Y:S01]  /*13ea0*/  LOP3.LUT P4, RZ, R2, 0x1, RZ, 0xc0, !PT ;  /* 0x0000000102ff7812 */ /* 0x000fe2000788c0ff */
[----:B0-----:R-:W-:Y:S01]  /*13eb0*/  IMAD.WIDE.U32 R4, R28, UR4, RZ ;  /* 0x000000041c047c25 */ /* 0x001fe2000f8e00ff */
[----:B------:R-:W-:Y:S02]  /*13ec0*/  R2UR UR4, R22 ;  /* 0x00000000160472ca */ /* 0x000fe400000e0000 */
[----:B------:R-:W-:Y:S01]  /*13ed0*/  LOP3.LUT P3, RZ, R2, 0x10, RZ, 0xc0, !PT ;  /* 0x0000001002ff7812 */ /* 0x000fe2000786c0ff */
        /* <DEDUP_REMOVED lines=43> */
[----:B----4-:R-:W-:-:S05]  /*14190*/  IMAD.X R9, RZ, RZ, R6, P0 ;  /* 0x000000ffff097224 */ /* 0x010fca00000e0606 */
[----:B------:R-:W-:Y:S04]  /*141a0*/  LDGSTS.E.BYPASS.LTC128B.128 [R23+0x1000], desc[UR36][R8.64], !P4 ;  /* 0x0100000008177fae */ /* 0x000fe8000e101d64 */
[----:B------:R-:W-:Y:S04]  /*141b0*/  LDGSTS.E.BYPASS.LTC128B.128 [R23+0x4000], desc[UR36][R8.64+0x80], !P3 ;  /* 0x0400008008177fae */ /* 0x000fe8000d901d64 */
[----:B------:R-:W-:Y:S04]  /*141c0*/  LDGSTS.E.BYPASS.LTC128B.128 [R23+0x7000], desc[UR36][R8.64+0x100], !P2 ;  /* 0x0700010008177fae */ /* 0x000fe8000d101d64 */
[----:B------:R4:W-:Y:S01]  /*141d0*/  LDGSTS.E.BYPASS.LTC128B.128 [R23+0xa000], desc[UR36][R8.64+0x180], !P1 ;  /* 0x0a00018008177fae */ /* 0x0009e2000c901d64 */
[----:B0-----:R-:W-:-:S03]  /*141e0*/  IADD3 R6, P0, R14, R24, RZ ;  /* 0x000000180e067210 */ /* 0x001fc60007f1e0ff */
[----:B------:R-:W0:Y:S02]  /*141f0*/  SHFL.IDX PT, R14, R3, 0x4, 0x181f ;  /* 0x00981f00030e7f89 */ /* 0x000e2400000e0000 */
[----:B------:R-:W-:Y:S02]  /*14200*/  IMAD.X R7, RZ, RZ, R7, P0 ;  /* 0x000000ffff077224 */ /* 0x000fe400000e0607 */
[----:B----4-:R-:W-:-:S03]  /*14210*/  IMAD.MOV.U32 R8, RZ, RZ, RZ ;  /* 0x000000ffff087224 */ /* 0x010fc600078e00ff */
        /* <DEDUP_REMOVED lines=11> */
.L_x_2163:
[----:B0---4-:R-:W-:-:S05]  /*142d0*/  IADD3 R4, P0, R14, R24, RZ ;  /* 0x000000180e047210 */ /* 0x011fca0007f1e0ff */
        /* <DEDUP_REMOVED lines=10> */
.L_x_2069:
        /* <DEDUP_REMOVED lines=10> */
.L_x_2070:
[----:B------:R-:W-:Y:S01]  /*14420*/  IADD3 R21, R21, 0x1, RZ ;  /* 0x0000000115157810 */ /* 0x000fe20007ffe0ff */
[----:B------:R-:W-:Y:S01]  /*14430*/  VIADD R35, R35, 0xffffffff ;  /* 0xffffffff23237836 */ /* 0x000fe20000000000 */
[----:B------:R4:W-:Y:S01]  /*14440*/  SYNCS.ARRIVE.TRANS64.A1T0 RZ, [R32+URZ+0x22850], RZ ;  /* 0x022850ff20ff79a7 */ /* 0x0009e2000810003f */
[----:B------:R-:W-:Y:S01]  /*14450*/  VIADD R36, R36, 0xffffffa0 ;  /* 0xffffffa024247836 */ /* 0x000fe20000000000 */
[----:B------:R-:W-:-:S04]  /*14460*/  ISETP.NE.AND P0, PT, R21, 0x2, PT ;  /* 0x000000021500780c */ /* 0x000fc80003f05270 */
[----:B------:R-:W-:Y:S02]  /*14470*/  SEL R21, R21, RZ, P0 ;  /* 0x000000ff15157207 */ /* 0x000fe40000000000 */
[----:B------:R-:W-:Y:S02]  /*14480*/  SEL R3, RZ, 0x1, P0 ;  /* 0x00000001ff037807 */ /* 0x000fe40000000000 */
[----:B------:R-:W-:Y:S02]  /*14490*/  ISETP.GT.AND P0, PT, R35, UR49, PT ;  /* 0x0000003123007c0c */ /* 0x000fe4000bf04270 */
[----:B------:R-:W-:-:S11]  /*144a0*/  LOP3.LUT R20, R20, R3, RZ, 0x3c, !PT ;  /* 0x0000000314147212 */ /* 0x000fd600078e3cff */
[----:B----4-:R-:W-:Y:S05]  /*144b0*/  @P0 BRA `(.L_x_2071) ;  /* 0xfffffff000a80947 */ /* 0x010fea000383ffff */
.L_x_2056:
[----:B------:R-:W-:Y:S05]  /*144c0*/  BSYNC B0 ;  /* 0x0000000000007941 */ /* 0x000fea0003800000 */
.L_x_2033:
[----:B------:R-:W0:Y:S01]  /*144d0*/  S2R R3, SR_CgaCtaId ;  /* 0x0000000000037919 */ /* 0x000e220000008800 */
[----:B------:R-:W-:Y:S01]  /*144e0*/  MOV R0, 0x400 ;  /* 0x0000040000007802 */ /* 0x000fe20000000f00 */
[----:B------:R-:W-:Y:S01]  /*144f0*/  BSSY B0, `(.L_x_2072) ;  /* 0x0000005000007945 */ /* 0x000fe20003800000 */
[----:B------:R-:W-:Y:S02]  /*14500*/  SHF.L.U32 R8, R8, 0x1f, RZ ;  /* 0x0000001f08087819 */ /* 0x000fe400000006ff */
[----:B0-----:R-:W-:-:S04]  /*14510*/  LEA R4, R3, R0, 0x18 ;  /* 0x0000000003047211 */ /* 0x001fc800078ec0ff */
[----:B------:R-:W0:Y:S02]  /*14520*/  SYNCS.PHASECHK.TRANS64.TRYWAIT P0, [R4+URZ+0x22820], R8 ;  /* 0x02282008040075a7 */ /* 0x000e24000800017f */
[----:B0-----:R-:W-:Y:S05]  /*14530*/  @!P0 BRA `(.L_x_2073) ;  /* 0x0000002c00dc8947 */ /* 0x001fea0003800000 */
.L_x_2164:
[----:B------:R-:W-:Y:S05]  /*14540*/  BSYNC B0 ;  /* 0x0000000000007941 */ /* 0x000fea0003800000 */
.L_x_2072:
[----:B------:R-:W-:-:S03]  /*14550*/  UMOV UR4, 0xffffffff ;  /* 0xffffffff00047882 */ /* 0x000fc60000000000 */
[----:B------:R-:W-:Y:S05]  /*14560*/  BRA.DIV UR4, `(.L_x_2074) ;  /* 0x0000002e04e47947 */ /* 0x000fea000b800000 */
[----:B------:R4:W0:Y:S02]  /*14570*/  SHFL.IDX PT, R14, R16, RZ, 0x1f ;  /* 0x00001fff100e7589 */ /* 0x00082400000e0000 */
.L_x_2167:
[----:B0-----:R-:W-:-:S13]  /*14580*/  ISETP.NE.AND P0, PT, R14, RZ, PT ;  /* 0x000000ff0e00720c */ /* 0x001fda0003f05270 */
[----:B------:R-:W-:Y:S05]  /*14590*/  @P0 BRA `(.L_x_1941) ;  /* 0x0000000000880947 */ /* 0x000fea0003800000 */
[----:B------:R-:W-:-:S03]  /*145a0*/  UMOV UR4, 0xffffffff ;  /* 0xffffffff00047882 */ /* 0x000fc60000000000 */
[----:B------:R-:W-:Y:S05]  /*145b0*/  BRA.DIV UR4, `(.L_x_2075) ;  /* 0x0000002e04f87947 */ /* 0x000fea000b800000 */
[----:B------:R-:W-:-:S13]  /*145c0*/  ELECT P6, URZ, PT ;  /* 0x00000000003f782f */ /* 0x000fda00038c0000 */
.L_x_2170:
[----:B------:R-:W-:Y:S05]  /*145d0*/  @!P6 BRA `(.L_x_1941) ;  /* 0x000000000078e947 */ /* 0x000fea0003800000 */
[----:B------:R-:W-:-:S06]  /*145e0*/  ULOP3.LUT UR4, UR42, 0x2, URZ, 0xfc, !UPT ;  /* 0x000000022a047892 */ /* 0x000fcc000f8efc3f */
[----:B------:R-:W-:-:S05]  /*145f0*/  IMAD.U32 R0, RZ, RZ, UR4 ;  /* 0x00000004ff007e24 */ /* 0x000fca000f8e00ff */
[----:B------:R-:W-:-:S13]  /*14600*/  ISETP.NE.AND P0, PT, R0, 0x3, PT ;  /* 0x000000030000780c */ /* 0x000fda0003f05270 */
[----:B------:R-:W-:Y:S05]  /*14610*/  @!P0 BRA `(.L_x_2076) ;  /* 0x0000000000048947 */ /* 0x000fea0003800000 */
[----:B------:R-:W-:Y:S01]  /*14620*/  BPT.TRAP 0x1 ;  /* 0x000000040000795c */ /* 0x000fe20000300000 */
.L_x_2076:
[C---:B------:R-:W-:Y:S01]  /*14630*/  IMAD R5, R21.reuse, 0x8, R4 ;  /* 0x0000000815057824 */ /* 0x040fe200078e0204 */
[----:B------:R-:W-:Y:S01]  /*14640*/  SHF.L.U32 R0, R20, 0x1f, RZ ;  /* 0x0000001f14007819 */ /* 0x000fe200000006ff */
[----:B------:R-:W-:-:S03]  /*14650*/  VIADD R21, R21, 0x1 ;  /* 0x0000000115157836 */ /* 0x000fc60000000000 */
[----:B------:R-:W0:Y:S02]  /*14660*/  SYNCS.PHASECHK.TRANS64.TRYWAIT P1, [R5+URZ+0x22840], R0 ;  /* 0x02284000050075a7 */ /* 0x000e24000802017f */
[----:B------:R-:W-:-:S04]  /*14670*/  ISETP.NE.AND P2, PT, R21, 0x2, PT ;  /* 0x000000021500780c */ /* 0x000fc80003f45270 */
[----:B------:R-:W-:Y:S01]  /*14680*/  SEL R3, RZ, 0x1, P2 ;  /* 0x00000001ff037807 */ /* 0x000fe20001000000 */
[----:B0-----:R-:W-:Y:S08]  /*14690*/  @!P1 BRA `(.L_x_2077) ;  /* 0x0000002c00e09947 */ /* 0x001ff00003800000 */
.L_x_2171:
[----:B------:R-:W-:Y:S02]  /*146a0*/  SEL R21, R21, RZ, P2 ;  /* 0x000000ff15157207 */ /* 0x000fe40001000000 */
[----:B------:R-:W-:Y:S01]  /*146b0*/  LOP3.LUT R2, R20, R3, RZ, 0x3c, !PT ;  /* 0x0000000314027212 */ /* 0x000fe200078e3cff */
[----:B------:R-:W-:Y:S06]  /*146c0*/  @!P0 BRA `(.L_x_2078) ;  /* 0x0000000000048947 */ /* 0x000fec0003800000 */
[----:B------:R-:W-:Y:S01]  /*146d0*/  BPT.TRAP 0x1 ;  /* 0x000000040000795c */ /* 0x000fe20000300000 */
.L_x_2078:
[----:B------:R-:W-:Y:S01]  /*146e0*/  IMAD R21, R21, 0x8, R4 ;  /* 0x0000000815157824 */ /* 0x000fe200078e0204 */
[----:B------:R-:W-:-:S04]  /*146f0*/  SHF.L.U32 R2, R2, 0x1f, RZ ;  /* 0x0000001f02027819 */ /* 0x000fc800000006ff */
[----:B------:R-:W0:Y:S02]  /*14700*/  SYNCS.PHASECHK.TRANS64.TRYWAIT P1, [R21+URZ+0x22840], R2 ;  /* 0x02284002150075a7 */ /* 0x000e24000802017f */
[----:B0-----:R-:W-:Y:S05]  /*14710*/  @!P1 BRA `(.L_x_2079) ;  /* 0x0000002c00d49947 */ /* 0x001fea0003800000 */
.L_x_2172:
[----:B------:R-:W-:Y:S05]  /*14720*/  @!P0 BRA `(.L_x_2080) ;  /* 0x0000000000048947 */ /* 0x000fea0003800000 */
[----:B------:R-:W-:Y:S01]  /*14730*/  BPT.TRAP 0x1 ;  /* 0x000000040000795c */ /* 0x000fe20000300000 */
.L_x_2080:
[----:B------:R-:W0:Y:S02]  /*14740*/  SYNCS.PHASECHK.TRANS64.TRYWAIT P1, [R5+URZ+0x22860], R0 ;  /* 0x02286000050075a7 */ /* 0x000e24000802017f */
[----:B0-----:R-:W-:Y:S05]  /*14750*/  @!P1 BRA `(.L_x_2081) ;  /* 0x0000002c00d89947 */ /* 0x001fea0003800000 */
.L_x_2173:
[----:B------:R-:W-:Y:S05]  /*14760*/  @!P0 BRA `(.L_x_2082) ;  /* 0x0000000000048947 */ /* 0x000fea0003800000 */
[----:B------:R-:W-:Y:S01]  /*14770*/  BPT.TRAP 0x1 ;  /* 0x000000040000795c */ /* 0x000fe20000300000 */
.L_x_2082:
[----:B------:R0:W0:Y:S02]  /*14780*/  SYNCS.PHASECHK.TRANS64.TRYWAIT P0, [R21+URZ+0x22860], R2 ;  /* 0x02286002150075a7 */ /* 0x000024000800017f */
[----:B0-----:R-:W-:Y:S05]  /*14790*/  @!P0 NANOSLEEP.SYNCS 0x989680 ;  /* 0x009896800000895d */ /* 0x001fea0003900000 */
[----:B------:R-:W0:Y:S02]  /*147a0*/  @!P0 SYNCS.PHASECHK.TRANS64 P0, [R21+URZ+0x22860], R2 ;  /* 0x02286002150085a7 */ /* 0x000e24000800007f */
[----:B0-----:R-:W-:Y:S05]  /*147b0*/  @!P0 BRA `(.L_x_2082) ;  /* 0xfffffffc00f08947 */ /* 0x001fea000383ffff */
.L_x_1941:
[----:B------:R-:W-:Y:S05]  /*147c0*/  BSYNC B6 ;  /* 0x0000000000067941 */ /* 0x000fea0003800000 */
.L_x_1938:
[----:B------:R-:W-:Y:S05]  /*147d0*/  EXIT ;  /* 0x000000000000794d */ /* 0x000fea0003800000 */
.L_x_1951:
[----:B0-----:R-:W-:-:S04]  /*147e0*/  IMAD.U32 R5, RZ, RZ, UR38 ;  /* 0x00000026ff057e24 */ /* 0x001fc8000f8e00ff */
[----:B------:R0:W1:Y:S03]  /*147f0*/  SYNCS.PHASECHK.TRANS64.TRYWAIT P0, [R5+URZ+0x22800], R2 ;  /* 0x02280002050075a7 */ /* 0x000066000800017f */
[----:B-1----:R-:W-:Y:S05]  /*14800*/  @!P0 NANOSLEEP.SYNCS 0x989680 ;  /* 0x009896800000895d */ /* 0x002fea0003900000 */
[----:B------:R-:W1:Y:S02]  /*14810*/  @!P0 SYNCS.PHASECHK.TRANS64 P0, [R5+URZ+0x22800], R2 ;  /* 0x02280002050085a7 */ /* 0x000e64000800007f */
[----:B-1----:R-:W-:Y:S05]  /*14820*/  @!P0 BRA `(.L_x_1951) ;  /* 0xfffffffc00ec8947 */ /* 0x002fea000383ffff */
[----:B------:R-:W-:Y:S05]  /*14830*/  BRA `(.L_x_2083) ;  /* 0xfffffed000307947 */ /* 0x000fea000383ffff */
.L_x_1955:
[----:B0-----:R-:W-:-:S04]  /*14840*/  IMAD.U32 R5, RZ, RZ, UR38 ;  /* 0x00000026ff057e24 */ /* 0x001fc8000f8e00ff */
[----:B------:R0:W1:Y:S03]  /*14850*/  SYNCS.PHASECHK.TRANS64.TRYWAIT P0, [R5+URZ+0x22830], R2 ;  /* 0x02283002050075a7 */ /* 0x000066000800017f */
[----:B-1----:R-:W-:Y:S05]  /*14860*/  @!P0 NANOSLEEP.SYNCS 0x989680 ;  /* 0x009896800000895d */ /* 0x002fea0003900000 */
[----:B------:R-:W1:Y:S02]  /*14870*/  @!P0 SYNCS.PHASECHK.TRANS64 P0, [R5+URZ+0x22830], R2 ;  /* 0x02283002050085a7 */ /* 0x000e64000800007f */
[----:B-1----:R-:W-:Y:S05]  /*14880*/  @!P0 BRA `(.L_x_1955) ;  /* 0xfffffffc00ec8947 */ /* 0x002fea000383ffff */
[----:B------:R-:W-:Y:S05]  /*14890*/  BRA `(.L_x_1954) ;  /* 0xfffffed000507947 */ /* 0x000fea000383ffff */
.L_x_1968:
[----:B0-----:R-:W-:-:S04]  /*148a0*/  IMAD.U32 R9, RZ, RZ, UR38 ;  /* 0x00000026ff097e24 */ /* 0x001fc8000f8e00ff */
[----:B------:R0:W1:Y:S03]  /*148b0*/  SYNCS.PHASECHK.TRANS64.TRYWAIT P0, [R9+URZ+0x22850], R2 ;  /* 0x02285002090075a7 */ /* 0x000066000800017f */
[----:B-1----:R-:W-:Y:S05]  /*148c0*/  @!P0 NANOSLEEP.SYNCS 0x989680 ;  /* 0x009896800000895d */ /* 0x002fea0003900000 */
[----:B------:R-:W1:Y:S02]  /*148d0*/  @!P0 SYNCS.PHASECHK.TRANS64 P0, [R9+URZ+0x22850], R2 ;  /* 0x02285002090085a7 */ /* 0x000e64000800007f */
[----:B-1----:R-:W-:Y:S05]  /*148e0*/  @!P0 BRA `(.L_x_1968) ;  /* 0xfffffffc00ec8947 */ /* 0x002fea000383ffff */
[----:B------:R-:W-:Y:S05]  /*148f0*/  BRA `(.L_x_1967) ;  /* 0xfffffef800f07947 */ /* 0x000fea000383ffff */
.L_x_1977:
[----:B-1----:R-:W-:-:S04]  /*14900*/  IMAD.U32 R13, RZ, RZ, UR28 ;  /* 0x0000001cff0d7e24 */ /* 0x002fc8000f8e00ff */
[----:B------:R1:W2:Y:S03]  /*14910*/  SYNCS.PHASECHK.TRANS64.TRYWAIT P0, [R13+URZ+0x22830], R8 ;  /* 0x022830080d0075a7 */ /* 0x0002a6000800017f */
[----:B--2---:R-:W-:Y:S05]  /*14920*/  @!P0 NANOSLEEP.SYNCS 0x989680 ;  /* 0x009896800000895d */ /* 0x004fea0003900000 */
[----:B------:R-:W2:Y:S02]  /*14930*/  @!P0 SYNCS.PHASECHK.TRANS64 P0, [R13+URZ+0x22830], R8 ;  /* 0x022830080d0085a7 */ /* 0x000ea4000800007f */
[----:B--2---:R-:W-:Y:S05]  /*14940*/  @!P0 BRA `(.L_x_1977) ;  /* 0xfffffffc00ec8947 */ /* 0x004fea000383ffff */
[----:B------:R-:W-:Y:S05]  /*14950*/  BRA `(.L_x_1976) ;  /* 0xffffff0000ac7947 */ /* 0x000fea000383ffff */
.L_x_1990:
[----:B0-----:R-:W-:-:S04]  /*14960*/  MOV R11, UR28 ;  /* 0x0000001c000b7c02 */ /* 0x001fc80008000f00 */
[----:B------:R0:W1:Y:S03]  /*14970*/  SYNCS.PHASECHK.TRANS64.TRYWAIT P0, [R11+URZ+0x22850], R8 ;  /* 0x022850080b0075a7 */ /* 0x000066000800017f */
[----:B-1----:R-:W-:Y:S05]  /*14980*/  @!P0 NANOSLEEP.SYNCS 0x989680 ;  /* 0x009896800000895d */ /* 0x002fea0003900000 */
[----:B------:R-:W1:Y:S02]  /*14990*/  @!P0 SYNCS.PHASECHK.TRANS64 P0, [R11+URZ+0x22850], R8 ;  /* 0x022850080b0085a7 */ /* 0x000e64000800007f */
[----:B-1----:R-:W-:Y:S05]  /*149a0*/  @!P0 BRA `(.L_x_1990) ;  /* 0xfffffffc00ec8947 */ /* 0x002fea000383ffff */
[----:B------:R-:W-:Y:S05]  /*149b0*/  BRA `(.L_x_1989) ;  /* 0xffffff3400087947 */ /* 0x000fea000383ffff */
.L_x_2000:
[----:B-1----:R-:W-:-:S04]  /*149c0*/  IMAD.U32 R13, RZ, RZ, UR28 ;  /* 0x0000001cff0d7e24 */ /* 0x002fc8000f8e00ff */
[----:B------:R1:W2:Y:S03]  /*149d0*/  SYNCS.PHASECHK.TRANS64.TRYWAIT P1, [R13+URZ+0x22830], R8 ;  /* 0x022830080d0075a7 */ /* 0x0002a6000802017f */
[----:B--2---:R-:W-:Y:S05]  /*149e0*/  @!P1 NANOSLEEP.SYNCS 0x989680 ;  /* 0x009896800000995d */ /* 0x004fea0003900000 */
[----:B------:R-:W2:Y:S02]  /*149f0*/  @!P1 SYNCS.PHASECHK.TRANS64 P1, [R13+URZ+0x22830], R8 ;  /* 0x022830080d0095a7 */ /* 0x000ea4000802007f */
[----:B--2---:R-:W-:Y:S05]  /*14a00*/  @!P1 BRA `(.L_x_2000) ;  /* 0xfffffffc00ec9947 */ /* 0x004fea000383ffff */
[----:B------:R-:W-:Y:S05]  /*14a10*/  BRA `(.L_x_1999) ;  /* 0xffffff3800c07947 */ /* 0x000fea000383ffff */
.L_x_2005:
[----:B0-----:R-:W-:-:S04]  /*14a20*/  IMAD.U32 R11, RZ, RZ, UR28 ;  /* 0x0000001cff0b7e24 */ /* 0x001fc8000f8e00ff */
[----:B------:R0:W1:Y:S03]  /*14a30*/  SYNCS.PHASECHK.TRANS64.TRYWAIT P1, [R11+URZ+0x22850], R8 ;  /* 0x022850080b0075a7 */ /* 0x000066000802017f */
[----:B-1----:R-:W-:Y:S05]  /*14a40*/  @!P1 NANOSLEEP.SYNCS 0x989680 ;  /* 0x009896800000995d */ /* 0x002fea0003900000 */
[----:B------:R-:W1:Y:S02]  /*14a50*/  @!P1 SYNCS.PHASECHK.TRANS64 P1, [R11+URZ+0x22850], R8 ;  /* 0x022850080b0095a7 */ /* 0x000e64000802007f */
[----:B-1----:R-:W-:Y:S05]  /*14a60*/  @!P1 BRA `(.L_x_2005) ;  /* 0xfffffffc00ec9947 */ /* 0x002fea000383ffff */
[----:B------:R-:W-:Y:S05]  /*14a70*/  BRA `(.L_x_2004) ;  /* 0xffffff5800647947 */ /* 0x000fea000383ffff */
.L_x_2012:
[----:B-1----:R-:W-:-:S04]  /*14a80*/  IMAD.U32 R13, RZ, RZ, UR26 ;  /* 0x0000001aff0d7e24 */ /* 0x002fc8000f8e00ff */
[----:B------:R1:W2:Y:S03]  /*14a90*/  SYNCS.PHASECHK.TRANS64.TRYWAIT P0, [R13+URZ+0x22830], R8 ;  /* 0x022830080d0075a7 */ /* 0x0002a6000800017f */
[----:B--2---:R-:W-:Y:S05]  /*14aa0*/  @!P0 NANOSLEEP.SYNCS 0x989680 ;  /* 0x009896800000895d */ /* 0x004fea0003900000 */
[----:B------:R-:W2:Y:S02]  /*14ab0*/  @!P0 SYNCS.PHASECHK.TRANS64 P0, [R13+URZ+0x22830], R8 ;  /* 0x022830080d0085a7 */ /* 0x000ea4000800007f */
[----:B--2---:R-:W-:Y:S05]  /*14ac0*/  @!P0 BRA `(.L_x_2012) ;  /* 0xfffffffc00ec8947 */ /* 0x004fea000383ffff */
[----:B------:R-:W-:Y:S05]  /*14ad0*/  BRA `(.L_x_2011) ;  /* 0xffffff5c00747947 */ /* 0x000fea000383ffff */
.L_x_2025:
[----:B0-----:R-:W-:-:S04]  /*14ae0*/  IMAD.U32 R11, RZ, RZ, UR26 ;  /* 0x0000001aff0b7e24 */ /* 0x001fc8000f8e00ff */
[----:B------:R0:W1:Y:S03]  /*14af0*/  SYNCS.PHASECHK.TRANS64.TRYWAIT P0, [R11+URZ+0x22850], R8 ;  /* 0x022850080b0075a7 */ /* 0x000066000800017f */
[----:B-1----:R-:W-:Y:S05]  /*14b00*/  @!P0 NANOSLEEP.SYNCS 0x989680 ;  /* 0x009896800000895d */ /* 0x002fea0003900000 */
[----:B------:R-:W1:Y:S02]  /*14b10*/  @!P0 SYNCS.PHASECHK.TRANS64 P0, [R11+URZ+0x22850], R8 ;  /* 0x022850080b0085a7 */ /* 0x000e64000800007f */
[----:B-1----:R-:W-:Y:S05]  /*14b20*/  @!P0 BRA `(.L_x_2025) ;  /* 0xfffffffc00ec8947 */ /* 0x002fea000383ffff */
[----:B------:R-:W-:Y:S05]  /*14b30*/  BRA `(.L_x_2024) ;  /* 0xffffff8c00c07947 */ /* 0x000fea000383ffff */
.L_x_2044:
[----:B------:R-:W-:Y:S02]  /*14b40*/  IMAD.MOV.U32 R13, RZ, RZ, R16 ;  /* 0x000000ffff0d7224 */ /* 0x000fe400078e0010 */
[----:B------:R-:W-:Y:S02]  /*14b50*/  IMAD.MOV.U32 R12, RZ, RZ, RZ ;  /* 0x000000ffff0c7224 */ /* 0x000fe400078e00ff */
[----:B------:R-:W-:Y:S02]  /*14b60*/  IMAD.MOV.U32 R11, RZ, RZ, 0x1f ;  /* 0x0000001fff0b7424 */ /* 0x000fe400078e00ff */
[----:B------:R-:W-:-:S07]  /*14b70*/  IMAD.MOV.U32 R15, RZ, RZ, -0x1 ;  /* 0xffffffffff0f7424 */ /* 0x000fce00078e00ff */
[----:B-----5:R-:W-:Y:S05]  /*14b80*/  WARPSYNC.COLLECTIVE R15, `(.L_x_2084) ;  /* 0x000000000f087348 */ /* 0x020fea0003c00000 */
[----:B------:R0:W1:Y:S02]  /*14b90*/  SHFL.IDX P6, R14, R13, R12, R11 ;  /* 0x0000000c0d0e7389 */ /* 0x00006400000c000b */
[----:B01---5:R-:W-:Y:S01]  /*14ba0*/  ENDCOLLECTIVE ;  /* 0x000000000000791b */ /* 0x023fe20003800000 */
.L_x_2084:
[----:B------:R-:W-:Y:S05]  /*14bb0*/  BRA `(.L_x_2085) ;  /* 0xffffffd000947947 */ /* 0x000fea000383ffff */
.L_x_2046:
[----:B0-----:R-:W-:-:S04]  /*14bc0*/  IMAD.U32 R3, RZ, RZ, UR47 ;  /* 0x0000002fff037e24 */ /* 0x001fc8000f8e00ff */
[----:B------:R0:W1:Y:S03]  /*14bd0*/  SYNCS.PHASECHK.TRANS64.TRYWAIT P0, [R3+URZ+0x22840], R0 ;  /* 0x02284000030075a7 */ /* 0x000066000800017f */
[----:B-1----:R-:W-:Y:S05]  /*14be0*/  @!P0 NANOSLEEP.SYNCS 0x989680 ;  /* 0x009896800000895d */ /* 0x002fea0003900000 */
[----:B------:R-:W1:Y:S02]  /*14bf0*/  @!P0 SYNCS.PHASECHK.TRANS64 P0, [R3+URZ+0x22840], R0 ;  /* 0x02284000030085a7 */ /* 0x000e64000800007f */
[----:B-1----:R-:W-:Y:S05]  /*14c00*/  @!P0 BRA `(.L_x_2046) ;  /* 0xfffffffc00ec8947 */ /* 0x002fea000383ffff */
[----:B------:R-:W-:Y:S05]  /*14c10*/  BRA `(.L_x_2086) ;  /* 0xffffffd000d87947 */ /* 0x000fea000383ffff */
.L_x_2047:
        /* <DEDUP_REMOVED lines=8> */
.L_x_2088:
[----:B------:R-:W-:Y:S05]  /*14ca0*/  BSYNC B0 ;  /* 0x0000000000007941 */ /* 0x000fea0003800000 */
.L_x_2087:
[----:B------:R-:W-:Y:S01]  /*14cb0*/  IMAD.MOV.U32 R13, RZ, RZ, R3 ;  /* 0x000000ffff0d7224 */ /* 0x000fe200078e0003 */
[----:B------:R-:W-:Y:S01]  /*14cc0*/  @P0 LEA R7, R17, UR47, 0x1 ;  /* 0x0000002f11070c11 */ /* 0x000fe2000f8e08ff */
[----:B------:R-:W-:Y:S02]  /*14cd0*/  IMAD.MOV.U32 R12, RZ, RZ, RZ ;  /* 0x000000ffff0c7224 */ /* 0x000fe400078e00ff */
[----:B------:R-:W-:Y:S02]  /*14ce0*/  IMAD.MOV.U32 R11, RZ, RZ, 0x181f ;  /* 0x0000181fff0b7424 */ /* 0x000fe400078e00ff */
[----:B------:R-:W-:Y:S02]  /*14cf0*/  IMAD.MOV.U32 R15, RZ, RZ, -0x1 ;  /* 0xffffffffff0f7424 */ /* 0x000fe400078e00ff */
[----:B------:R-:W-:-:S07]  /*14d00*/  IMAD.MOV.U32 R4, RZ, RZ, R14 ;  /* 0x000000ffff047224 */ /* 0x000fce00078e000e */
[----:B------:R-:W-:Y:S05]  /*14d10*/  WARPSYNC.COLLECTIVE R15, `(.L_x_2089) ;  /* 0x000000000f087348 */ /* 0x000fea0003c00000 */
[----:B------:R0:W1:Y:S02]  /*14d20*/  SHFL.IDX P6, R14, R13, R12, R11 ;  /* 0x0000000c0d0e7389 */ /* 0x00006400000c000b */
[----:B01----:R-:W-:Y:S01]  /*14d30*/  ENDCOLLECTIVE ;  /* 0x000000000000791b */ /* 0x003fe20003800000 */
.L_x_2089:
[----:B------:R-:W-:Y:S01]  /*14d40*/  IMAD.MOV.U32 R13, RZ, RZ, R0 ;  /* 0x000000ffff0d7224 */ /* 0x000fe200078e0000 */
[----:B------:R-:W-:Y:S02]  /*14d50*/  MOV R12, 0x1 ;  /* 0x00000001000c7802 */ /* 0x000fe40000000f00 */
[----:B------:R-:W-:-:S05]  /*14d60*/  @P0 LEA R14, P1, R24, R14, 0x1 ;  /* 0x0000000e180e0211 */ /* 0x000fca00078208ff */
[----:B------:R-:W-:Y:S02]  /*14d70*/  @P0 IMAD.X R5, RZ, RZ, R4, P1 ;  /* 0x000000ffff050224 */ /* 0x000fe400008e0604 */
[----:B------:R-:W-:-:S07]  /*14d80*/  @P0 IMAD.MOV.U32 R4, RZ, RZ, R14 ;  /* 0x000000ffff040224 */ /* 0x000fce00078e000e */
[----:B------:R-:W-:Y:S05]  /*14d90*/  WARPSYNC.COLLECTIVE R15, `(.L_x_2090) ;  /* 0x000000000f087348 */ /* 0x000fea0003c00000 */
[----:B------:R0:W1:Y:S02]  /*14da0*/  SHFL.IDX P6, R14, R13, R12, R11 ;  /* 0x0000000c0d0e7389 */ /* 0x00006400000c000b */
[----:B01----:R-:W-:Y:S01]  /*14db0*/  ENDCOLLECTIVE ;  /* 0x000000000000791b */ /* 0x003fe20003800000 */
.L_x_2090:
        /* <DEDUP_REMOVED lines=11> */
.L_x_2091:
[----:B------:R-:W-:Y:S02]  /*14e70*/  IMAD.MOV.U32 R13, RZ, RZ, R0 ;  /* 0x000000ffff0d7224 */ /* 0x000fe400078e0000 */
[----:B------:R-:W-:Y:S01]  /*14e80*/  IMAD.MOV.U32 R12, RZ, RZ, 0x2 ;  /* 0x00000002ff0c7424 */ /* 0x000fe200078e00ff */
[----:B------:R-:W-:-:S13]  /*14e90*/  @P0 LEA R4, P1, R24, R14, 0x1 ;  /* 0x0000000e18040211 */ /* 0x000fda00078208ff */
[----:B------:R-:W-:Y:S05]  /*14ea0*/  WARPSYNC.COLLECTIVE R15, `(.L_x_2092) ;  /* 0x000000000f087348 */ /* 0x000fea0003c00000 */
[----:B------:R0:W1:Y:S02]  /*14eb0*/  SHFL.IDX P6, R14, R13, R12, R11 ;  /* 0x0000000c0d0e7389 */ /* 0x00006400000c000b */
[----:B01----:R-:W-:Y:S01]  /*14ec0*/  ENDCOLLECTIVE ;  /* 0x000000000000791b */ /* 0x003fe20003800000 */
.L_x_2092:
        /* <DEDUP_REMOVED lines=12> */
.L_x_2093:
[----:B------:R-:W-:Y:S02]  /*14f90*/  IMAD.MOV.U32 R13, RZ, RZ, R0 ;  /* 0x000000ffff0d7224 */ /* 0x000fe400078e0000 */
[----:B------:R-:W-:Y:S01]  /*14fa0*/  IMAD.MOV.U32 R12, RZ, RZ, 0x3 ;  /* 0x00000003ff0c7424 */ /* 0x000fe200078e00ff */
[----:B------:R-:W-:-:S13]  /*14fb0*/  @P0 LEA R4, P1, R24, R14, 0x1 ;  /* 0x0000000e18040211 */ /* 0x000fda00078208ff */
[----:B------:R-:W-:Y:S05]  /*14fc0*/  WARPSYNC.COLLECTIVE R15, `(.L_x_2094) ;  /* 0x000000000f087348 */ /* 0x000fea0003c00000 */
[----:B------:R0:W1:Y:S02]  /*14fd0*/  SHFL.IDX P6, R14, R13, R12, R11 ;  /* 0x0000000c0d0e7389 */ /* 0x00006400000c000b */
[----:B01----:R-:W-:Y:S01]  /*14fe0*/  ENDCOLLECTIVE ;  /* 0x000000000000791b */ /* 0x003fe20003800000 */
.L_x_2094:
        /* <DEDUP_REMOVED lines=12> */
.L_x_2095:
[----:B------:R-:W-:Y:S02]  /*150b0*/  IMAD.MOV.U32 R13, RZ, RZ, R0 ;  /* 0x000000ffff0d7224 */ /* 0x000fe400078e0000 */
[----:B------:R-:W-:Y:S01]  /*150c0*/  IMAD.MOV.U32 R12, RZ, RZ, 0x4 ;  /* 0x00000004ff0c7424 */ /* 0x000fe200078e00ff */
[----:B------:R-:W-:-:S13]  /*150d0*/  @P0 LEA R4, P1, R24, R14, 0x1 ;  /* 0x0000000e18040211 */ /* 0x000fda00078208ff */
[----:B------:R-:W-:Y:S05]  /*150e0*/  WARPSYNC.COLLECTIVE R15, `(.L_x_2096) ;  /* 0x000000000f087348 */ /* 0x000fea0003c00000 */
[----:B------:R0:W1:Y:S02]  /*150f0*/  SHFL.IDX P6, R14, R13, R12, R11 ;  /* 0x0000000c0d0e7389 */ /* 0x00006400000c000b */
[----:B01----:R-:W-:Y:S01]  /*15100*/  ENDCOLLECTIVE ;  /* 0x000000000000791b */ /* 0x003fe20003800000 */
.L_x_2096:
        /* <DEDUP_REMOVED lines=12> */
.L_x_2097:
[----:B------:R-:W-:Y:S02]  /*151d0*/  IMAD.MOV.U32 R13, RZ, RZ, R0 ;  /* 0x000000ffff0d7224 */ /* 0x000fe400078e0000 */
[----:B------:R-:W-:Y:S01]  /*151e0*/  IMAD.MOV.U32 R12, RZ, RZ, 0x5 ;  /* 0x00000005ff0c7424 */ /* 0x000fe200078e00ff */
[----:B------:R-:W-:-:S13]  /*151f0*/  @P0 LEA R4, P1, R24, R14, 0x1 ;  /* 0x0000000e18040211 */ /* 0x000fda00078208ff */
[----:B------:R-:W-:Y:S05]  /*15200*/  WARPSYNC.COLLECTIVE R15, `(.L_x_2098) ;  /* 0x000000000f087348 */ /* 0x000fea0003c00000 */
[----:B------:R0:W1:Y:S02]  /*15210*/  SHFL.IDX P6, R14, R13, R12, R11 ;  /* 0x0000000c0d0e7389 */ /* 0x00006400000c000b */
[----:B01----:R-:W-:Y:S01]  /*15220*/  ENDCOLLECTIVE ;  /* 0x000000000000791b */ /* 0x003fe20003800000 */
.L_x_2098:
[----:B------:R-:W-:-:S05]  /*15230*/  @P0 IMAD.X R5, RZ, RZ, R6, P1 ;  /* 0x000000ffff050224 */ /* 0x000fca00008e0606 */
[----:B------:R-:W-:Y:S01]  /*15240*/  @!PT LDS RZ, [RZ] ;  /* 0x00000000fffff984 */ /* 0x000fe20000000800 */
[----:B------:R-:W-:Y:S01]  /*15250*/  @!PT LDS RZ, [RZ] ;  /* 0x00000000fffff984 */ /* 0x000fe20000000800 */
[----:B------:R-:W-:Y:S01]  /*15260*/  @!PT LDS RZ, [RZ] ;  /* 0x00000000fffff984 */ /* 0x000fe20000000800 */
[----:B------:R0:W-:Y:S01]  /*15270*/  @P0 LDGSTS.E.BYPASS.LTC128B.128 [R7+0x1e400], desc[UR36][R4.64], !P2 ;  /* 0x1e40000004070fae */ /* 0x0001e2000d101d64 */
[----:B------:R-:W-:Y:S01]  /*15280*/  MOV R13, R3 ;  /* 0x00000003000d7202 */ /* 0x000fe20000000f00 */
[----:B------:R-:W-:-:S07]  /*15290*/  IMAD.MOV.U32 R6, RZ, RZ, R14 ;  /* 0x000000ffff067224 */ /* 0x000fce00078e000e */
[----:B0-----:R-:W-:Y:S05]  /*152a0*/  WARPSYNC.COLLECTIVE R15, `(.L_x_2099) ;  /* 0x000000000f087348 */ /* 0x001fea0003c00000 */
[----:B------:R1:W2:Y:S02]  /*152b0*/  SHFL.IDX P6, R14, R13, R12, R11 ;  /* 0x0000000c0d0e7389 */ /* 0x0002a400000c000b */
[----:B012---:R-:W-:Y:S01]  /*152c0*/  ENDCOLLECTIVE ;  /* 0x000000000000791b */ /* 0x007fe20003800000 */
.L_x_2099:
[----:B------:R-:W-:Y:S05]  /*152d0*/  BRA `(.L_x_2100) ;  /* 0xffffffd0004c7947 */ /* 0x000fea000383ffff */
.L_x_2050:
[----:B------:R-:W-:Y:S02]  /*152e0*/  IMAD.MOV.U32 R13, RZ, RZ, R6 ;  /* 0x000000ffff0d7224 */ /* 0x000fe400078e0006 */
[----:B------:R-:W-:Y:S02]  /*152f0*/  IMAD.MOV.U32 R12, RZ, RZ, RZ ;  /* 0x000000ffff0c7224 */ /* 0x000fe400078e00ff */
[----:B------:R-:W-:Y:S02]  /*15300*/  IMAD.MOV.U32 R11, RZ, RZ, 0x181f ;  /* 0x0000181fff0b7424 */ /* 0x000fe400078e00ff */
[----:B------:R-:W-:Y:S02]  /*15310*/  IMAD.MOV.U32 R15, RZ, RZ, -0x1 ;  /* 0xffffffffff0f7424 */ /* 0x000fe400078e00ff */
[----:B------:R-:W-:-:S07]  /*15320*/  VIADD R0, R27, UR40 ;  /* 0x000000281b007c36 */ /* 0x000fce0008000000 */
[----:B------:R-:W-:Y:S05]  /*15330*/  WARPSYNC.COLLECTIVE R15, `(.L_x_2101) ;  /* 0x000000000f087348 */ /* 0x000fea0003c00000 */
[----:B------:R0:W1:Y:S02]  /*15340*/  SHFL.IDX P6, R14, R13, R12, R11 ;  /* 0x0000000c0d0e7389 */ /* 0x00006400000c000b */
[----:B01----:R-:W-:Y:S01]  /*15350*/  ENDCOLLECTIVE ;  /* 0x000000000000791b */ /* 0x003fe20003800000 */
.L_x_2101:
[----:B------:R-:W-:Y:S02]  /*15360*/  VIADD R8, R0, 0x10 ;  /* 0x0000001000087836 */ /* 0x000fe40000000000 */
[----:B------:R-:W-:Y:S02]  /*15370*/  IMAD.MOV.U32 R13, RZ, RZ, R7 ;  /* 0x000000ffff0d7224 */ /* 0x000fe400078e0007 */
[----:B------:R-:W-:-:S07]  /*15380*/  IMAD.MOV.U32 R4, RZ, RZ, R14 ;  /* 0x000000ffff047224 */ /* 0x000fce00078e000e */
[----:B------:R-:W-:Y:S05]  /*15390*/  WARPSYNC.COLLECTIVE R15, `(.L_x_2102) ;  /* 0x000000000f087348 */ /* 0x000fea0003c00000 */
[----:B------:R0:W1:Y:S02]  /*153a0*/  SHFL.IDX P6, R14, R13, R12, R11 ;  /* 0x0000000c0d0e7389 */ /* 0x00006400000c000b */
[----:B01----:R-:W-:Y:S01]  /*153b0*/  ENDCOLLECTIVE ;  /* 0x000000000000791b */ /* 0x003fe20003800000 */
.L_x_2102:
[----:B------:R-:W-:Y:S02]  /*153c0*/  ULDC UR4, c[0x0][0x288] ;  /* 0x0000a20000047ab9 */ /* 0x000fe40000000800 */
[----:B------:R-:W-:-:S05]  /*153d0*/  IMAD R3, R3, UR4, RZ ;  /* 0x0000000403037c24 */ /* 0x000fca000f8e02ff */
[----:B------:R-:W-:Y:S02]  /*153e0*/  ISETP.GE.AND P0, PT, R0, R3, PT ;  /* 0x000000030000720c */ /* 0x000fe40003f06270 */
[----:B------:R-:W-:Y:S01]  /*153f0*/  MOV R13, R6 ;  /* 0x00000006000d7202 */ /* 0x000fe20000000f00 */
[----:B------:R-:W-:-:S10]  /*15400*/  IMAD.MOV.U32 R12, RZ, RZ, 0x1 ;  /* 0x00000001ff0c7424 */ /* 0x000fd400078e00ff */
[----:B------:R-:W-:Y:S02]  /*15410*/  @!P0 LEA R9, R17, UR47, 0x1 ;  /* 0x0000002f11098c11 */ /* 0x000fe4000f8e08ff */
[----:B------:R-:W-:-:S05]  /*15420*/  @!P0 LEA R14, P2, R24, R14, 0x1 ;  /* 0x0000000e180e8211 */ /* 0x000fca00078408ff */
[----:B------:R-:W-:Y:S02]  /*15430*/  @!P0 IMAD.X R5, RZ, RZ, R4, P2 ;  /* 0x000000ffff058224 */ /* 0x000fe400010e0604 */
[----:B------:R-:W-:-:S07]  /*15440*/  @!P0 IMAD.MOV.U32 R4, RZ, RZ, R14 ;  /* 0x000000ffff048224 */ /* 0x000fce00078e000e */
[----:B------:R-:W-:Y:S05]  /*15450*/  WARPSYNC.COLLECTIVE R15, `(.L_x_2103) ;  /* 0x000000000f087348 */ /* 0x000fea0003c00000 */
[----:B------:R0:W1:Y:S02]  /*15460*/  SHFL.IDX P6, R14, R13, R12, R11 ;  /* 0x0000000c0d0e7389 */ /* 0x00006400000c000b */
[----:B01----:R-:W-:Y:S01]  /*15470*/  ENDCOLLECTIVE ;  /* 0x000000000000791b */ /* 0x003fe20003800000 */
.L_x_2103:
[----:B------:R-:W-:Y:S01]  /*15480*/  @!PT LDS RZ, [RZ] ;  /* 0x00000000fffff984 */ /* 0x000fe20000000800 */
[----:B------:R-:W-:Y:S01]  /*15490*/  @!PT LDS RZ, [RZ] ;  /* 0x00000000fffff984 */ /* 0x000fe20000000800 */
[----:B------:R-:W-:Y:S01]  /*154a0*/  @!PT LDS RZ, [RZ] ;  /* 0x00000000fffff984 */ /* 0x000fe20000000800 */
[----:B------:R0:W-:Y:S01]  /*154b0*/  @!P0 LDGSTS.E.BYPASS.LTC128B.128 [R9+0x18400], desc[UR36][R4.64], !P1 ;  /* 0x1840000004098fae */ /* 0x0001e2000c901d64 */
[----:B------:R-:W-:Y:S01]  /*154c0*/  ISETP.GE.AND P0, PT, R8, R3, PT ;  /* 0x000000030800720c */ /* 0x000fe20003f06270 */
[----:B------:R-:W-:-:S12]  /*154d0*/  IMAD.MOV.U32 R13, RZ, RZ, R7 ;  /* 0x000000ffff0d7224 */ /* 0x000fd800078e0007 */
[----:B------:R-:W-:Y:S01]  /*154e0*/  @!P0 LEA R21, R17, UR47, 0x1 ;  /* 0x0000002f11158c11 */ /* 0x000fe2000f8e08ff */
[----:B0-----:R-:W-:-:S07]  /*154f0*/  IMAD.MOV.U32 R8, RZ, RZ, R14 ;  /* 0x000000ffff087224 */ /* 0x001fce00078e000e */
[----:B------:R-:W-:Y:S05]  /*15500*/  WARPSYNC.COLLECTIVE R15, `(.L_x_2104) ;  /* 0x000000000f087348 */ /* 0x000fea0003c00000 */
[----:B------:R0:W1:Y:S02]  /*15510*/  SHFL.IDX P6, R14, R13, R12, R11 ;  /* 0x0000000c0d0e7389 */ /* 0x00006400000c000b */
[----:B01----:R-:W-:Y:S01]  /*15520*/  ENDCOLLECTIVE ;  /* 0x000000000000791b */ /* 0x003fe20003800000 */
.L_x_2104:
[----:B------:R-:W-:Y:S02]  /*15530*/  IMAD.MOV.U32 R13, RZ, RZ, R6 ;  /* 0x000000ffff0d7224 */ /* 0x000fe400078e0006 */
[----:B------:R-:W-:Y:S01]  /*15540*/  IMAD.MOV.U32 R12, RZ, RZ, 0x2 ;  /* 0x00000002ff0c7424 */ /* 0x000fe200078e00ff */
[----:B------:R-:W-:-:S13]  /*15550*/  @!P0 LEA R4, P2, R24, R14, 0x1 ;  /* 0x0000000e18048211 */ /* 0x000fda00078408ff */
[----:B------:R-:W-:Y:S05]  /*15560*/  WARPSYNC.COLLECTIVE R15, `(.L_x_2105) ;  /* 0x000000000f087348 */ /* 0x000fea0003c00000 */
[----:B------:R0:W1:Y:S02]  /*15570*/  SHFL.IDX P6, R14, R13, R12, R11 ;  /* 0x0000000c0d0e7389 */ /* 0x00006400000c000b */
[----:B01----:R-:W-:Y:S01]  /*15580*/  ENDCOLLECTIVE ;  /* 0x000000000000791b */ /* 0x003fe20003800000 */
.L_x_2105:
[----:B------:R-:W-:Y:S02]  /*15590*/  @!P0 IMAD.X R5, RZ, RZ, R8, P2 ;  /* 0x000000ffff058224 */ /* 0x000fe400010e0608 */
[----:B------:R-:W-:-:S03]  /*155a0*/  VIADD R8, R0, 0x20 ;  /* 0x0000002000087836 */ /* 0x000fc60000000000 */
[----:B------:R-:W-:Y:S01]  /*155b0*/  @!PT LDS RZ, [RZ] ;  /* 0x00000000fffff984 */ /* 0x000fe20000000800 */
[----:B------:R-:W-:Y:S01]  /*155c0*/  @!PT LDS RZ, [RZ] ;  /* 0x00000000fffff984 */ /* 0x000fe20000000800 */
[----:B------:R-:W-:Y:S01]  /*155d0*/  @!PT LDS RZ, [RZ] ;  /* 0x00000000fffff984 */ /* 0x000fe20000000800 */
[----:B------:R0:W-:Y:S02]  /*155e0*/  @!P0 LDGSTS.E.BYPASS.LTC128B.128 [R21+0x18c00], desc[UR36][R4.64], !P1 ;  /* 0x18c0000004158fae */ /* 0x0001e4000c901d64 */
[----:B------:R-:W-:Y:S01]  /*155f0*/  ISETP.GE.AND P0, PT, R8, R3, PT ;  /* 0x000000030800720c */ /* 0x000fe20003f06270 */
[----:B------:R-:W-:-:S12]  /*15600*/  IMAD.MOV.U32 R13, RZ, RZ, R7 ;  /* 0x000000ffff0d7224 */ /* 0x000fd800078e0007 */
[----:B------:R-:W-:Y:S01]  /*15610*/  @!P0 LEA R9, R17, UR47, 0x1 ;  /* 0x0000002f11098c11 */ /* 0x000fe2000f8e08ff */
[----:B0-----:R-:W-:-:S07]  /*15620*/  IMAD.MOV.U32 R8, RZ, RZ, R14 ;  /* 0x000000ffff087224 */ /* 0x001fce00078e000e */
[----:B------:R-:W-:Y:S05]  /*15630*/  WARPSYNC.COLLECTIVE R15, `(.L_x_2106) ;  /* 0x000000000f087348 */ /* 0x000fea0003c00000 */
[----:B------:R0:W1:Y:S02]  /*15640*/  SHFL.IDX P6, R14, R13, R12, R11 ;  /* 0x0000000c0d0e7389 */ /* 0x00006400000c000b */
[----:B01----:R-:W-:Y:S01]  /*15650*/  ENDCOLLECTIVE ;  /* 0x000000000000791b */ /* 0x003fe20003800000 */
.L_x_2106:
[----:B------:R-:W-:Y:S02]  /*15660*/  IMAD.MOV.U32 R13, RZ, RZ, R6 ;  /* 0x000000ffff0d7224 */ /* 0x000fe400078e0006 */
[----:B------:R-:W-:Y:S01]  /*15670*/  IMAD.MOV.U32 R12, RZ, RZ, 0x3 ;  /* 0x00000003ff0c7424 */ /* 0x000fe200078e00ff */
[----:B------:R-:W-:-:S13]  /*15680*/  @!P0 LEA R4, P2, R24, R14, 0x1 ;  /* 0x0000000e18048211 */ /* 0x000fda00078408ff */
[----:B------:R-:W-:Y:S05]  /*15690*/  WARPSYNC.COLLECTIVE R15, `(.L_x_2107) ;  /* 0x000000000f087348 */ /* 0x000fea0003c00000 */
[----:B------:R0:W1:Y:S02]  /*156a0*/  SHFL.IDX P6, R14, R13, R12, R11 ;  /* 0x0000000c0d0e7389 */ /* 0x00006400000c000b */
[----:B01----:R-:W-:Y:S01]  /*156b0*/  ENDCOLLECTIVE ;  /* 0x000000000000791b */ /* 0x003fe20003800000 */
.L_x_2107:
[----:B------:R-:W-:Y:S01]  /*156c0*/  @!P0 IMAD.X R5, RZ, RZ, R8, P2 ;  /* 0x000000ffff058224 */ /* 0x000fe200010e0608 */
[----:B------:R-:W-:-:S04]  /*156d0*/  IADD3 R8, R0, 0x30, RZ ;  /* 0x0000003000087810 */ /* 0x000fc80007ffe0ff */
        /* <DEDUP_REMOVED lines=11> */
.L_x_2108:
[----:B------:R-:W-:Y:S02]  /*15790*/  IMAD.MOV.U32 R13, RZ, RZ, R6 ;  /* 0x000000ffff0d7224 */ /* 0x000fe400078e0006 */
[----:B------:R-:W-:Y:S01]  /*157a0*/  IMAD.MOV.U32 R12, RZ, RZ, 0x4 ;  /* 0x00000004ff0c7424 */ /* 0x000fe200078e00ff */
[----:B------:R-:W-:-:S13]  /*157b0*/  @!P0 LEA R4, P2, R24, R14, 0x1 ;  /* 0x0000000e18048211 */ /* 0x000fda00078408ff */
[----:B------:R-:W-:Y:S05]  /*157c0*/  WARPSYNC.COLLECTIVE R15, `(.L_x_2109) ;  /* 0x000000000f087348 */ /* 0x000fea0003c00000 */
[----:B------:R0:W1:Y:S02]  /*157d0*/  SHFL.IDX P6, R14, R13, R12, R11 ;  /* 0x0000000c0d0e7389 */ /* 0x00006400000c000b */
[----:B01----:R-:W-:Y:S01]  /*157e0*/  ENDCOLLECTIVE ;  /* 0x000000000000791b */ /* 0x003fe20003800000 */
.L_x_2109:
        /* <DEDUP_REMOVED lines=13> */
.L_x_2110:
[----:B------:R-:W-:Y:S02]  /*158c0*/  IMAD.MOV.U32 R13, RZ, RZ, R6 ;  /* 0x000000ffff0d7224 */ /* 0x000fe400078e0006 */
[----:B------:R-:W-:Y:S01]  /*158d0*/  IMAD.MOV.U32 R12, RZ, RZ, 0x5 ;  /* 0x00000005ff0c7424 */ /* 0x000fe200078e00ff */
[----:B------:R-:W-:-:S13]  /*158e0*/  @!P0 LEA R4, P2, R24, R14, 0x1 ;  /* 0x0000000e18048211 */ /* 0x000fda00078408ff */
[----:B------:R-:W-:Y:S05]  /*158f0*/  WARPSYNC.COLLECTIVE R15, `(.L_x_2111) ;  /* 0x000000000f087348 */ /* 0x000fea0003c00000 */
[----:B------:R0:W1:Y:S02]  /*15900*/  SHFL.IDX P6, R14, R13, R12, R11 ;  /* 0x0000000c0d0e7389 */ /* 0x00006400000c000b */
[----:B01----:R-:W-:Y:S01]  /*15910*/  ENDCOLLECTIVE ;  /* 0x000000000000791b */ /* 0x003fe20003800000 */
.L_x_2111:
[----:B------:R-:W-:Y:S01]  /*15920*/  @!P0 IADD3.X R5, RZ, R8, RZ, P2, !PT ;  /* 0x00000008ff058210 */ /* 0x000fe200017fe4ff */
[----:B------:R-:W-:-:S04]  /*15930*/  VIADD R8, R0, 0x50 ;  /* 0x0000005000087836 */ /* 0x000fc80000000000 */
        /* <DEDUP_REMOVED lines=11> */
.L_x_2112:
[----:B------:R-:W-:Y:S02]  /*159f0*/  IMAD.MOV.U32 R13, RZ, RZ, R6 ;  /* 0x000000ffff0d7224 */ /* 0x000fe400078e0006 */
[----:B------:R-:W-:Y:S01]  /*15a00*/  IMAD.MOV.U32 R12, RZ, RZ, 0x6 ;  /* 0x00000006ff0c7424 */ /* 0x000fe200078e00ff */
[----:B------:R-:W-:-:S13]  /*15a10*/  @!P0 LEA R4, P2, R24, R14, 0x1 ;  /* 0x0000000e18048211 */ /* 0x000fda00078408ff */
[----:B------:R-:W-:Y:S05]  /*15a20*/  WARPSYNC.COLLECTIVE R15, `(.L_x_2113) ;  /* 0x000000000f087348 */ /* 0x000fea0003c00000 */
[----:B------:R0:W1:Y:S02]  /*15a30*/  SHFL.IDX P6, R14, R13, R12, R11 ;  /* 0x0000000c0d0e7389 */ /* 0x00006400000c000b */
[----:B01----:R-:W-:Y:S01]  /*15a40*/  ENDCOLLECTIVE ;  /* 0x000000000000791b */ /* 0x003fe20003800000 */
.L_x_2113:
        /* <DEDUP_REMOVED lines=12> */
.L_x_2114:
[----:B------:R-:W-:Y:S01]  /*15b10*/  @!P0 LEA R9, R17, UR47, 0x1 ;  /* 0x0000002f11098c11 */ /* 0x000fe2000f8e08ff */
[----:B------:R-:W-:Y:S02]  /*15b20*/  IMAD.MOV.U32 R13, RZ, RZ, R6 ;  /* 0x000000ffff0d7224 */ /* 0x000fe400078e0006 */
[----:B------:R-:W-:Y:S01]  /*15b30*/  IMAD.MOV.U32 R12, RZ, RZ, 0x7 ;  /* 0x00000007ff0c7424 */ /* 0x000fe200078e00ff */
[----:B------:R-:W-:-:S13]  /*15b40*/  @!P0 LEA R4, P2, R24, R14, 0x1 ;  /* 0x0000000e18048211 */ /* 0x000fda00078408ff */
[----:B------:R-:W-:Y:S05]  /*15b50*/  WARPSYNC.COLLECTIVE R15, `(.L_x_2115) ;  /* 0x000000000f087348 */ /* 0x000fea0003c00000 */
[----:B------:R0:W1:Y:S02]  /*15b60*/  SHFL.IDX P6, R14, R13, R12, R11 ;  /* 0x0000000c0d0e7389 */ /* 0x00006400000c000b */
[----:B01----:R-:W-:Y:S01]  /*15b70*/  ENDCOLLECTIVE ;  /* 0x000000000000791b */ /* 0x003fe20003800000 */
.L_x_2115:
        /* <DEDUP_REMOVED lines=10> */
.L_x_2116:
[----:B------:R-:W-:Y:S05]  /*15c20*/  BRA `(.L_x_2117) ;  /* 0xffffffd000407947 */ /* 0x000fea000383ffff */
.L_x_2051:
[----:B0-----:R-:W-:-:S04]  /*15c30*/  IMAD.U32 R3, RZ, RZ, UR47 ;  /* 0x0000002fff037e24 */ /* 0x001fc8000f8e00ff */
[----:B------:R0:W1:Y:S03]  /*15c40*/  SYNCS.PHASECHK.TRANS64.TRYWAIT P0, [R3+URZ+0x22820], R0 ;  /* 0x02282000030075a7 */ /* 0x000066000800017f */
[----:B-1----:R-:W-:Y:S05]  /*15c50*/  @!P0 NANOSLEEP.SYNCS 0x989680 ;  /* 0x009896800000895d */ /* 0x002fea0003900000 */
[----:B------:R-:W1:Y:S02]  /*15c60*/  @!P0 SYNCS.PHASECHK.TRANS64 P0, [R3+URZ+0x22820], R0 ;  /* 0x02282000030085a7 */ /* 0x000e64000800007f */
[----:B-1----:R-:W-:Y:S05]  /*15c70*/  @!P0 BRA `(.L_x_2051) ;  /* 0xfffffffc00ec8947 */ /* 0x002fea000383ffff */
[----:B------:R-:W-:Y:S05]  /*15c80*/  BRA `(.L_x_2118) ;  /* 0xffffffd000707947 */ /* 0x000fea000383ffff */
.L_x_2053:
[----:B0-----:R-:W-:-:S04]  /*15c90*/  IMAD.U32 R3, RZ, RZ, UR47 ;  /* 0x0000002fff037e24 */ /* 0x001fc8000f8e00ff */
[----:B------:R0:W1:Y:S03]  /*15ca0*/  SYNCS.PHASECHK.TRANS64.TRYWAIT P0, [R3+URZ+0x22860], R0 ;  /* 0x02286000030075a7 */ /* 0x000066000800017f */
[----:B-1----:R-:W-:Y:S05]  /*15cb0*/  @!P0 NANOSLEEP.SYNCS 0x989680 ;  /* 0x009896800000895d */ /* 0x002fea0003900000 */
[----:B------:R-:W1:Y:S02]  /*15cc0*/  @!P0 SYNCS.PHASECHK.TRANS64 P0, [R3+URZ+0x22860], R0 ;  /* 0x02286000030085a7 */ /* 0x000e64000800007f */
[----:B-1----:R-:W-:Y:S05]  /*15cd0*/  @!P0 BRA `(.L_x_2053) ;  /* 0xfffffffc00ec8947 */ /* 0x002fea000383ffff */
[----:B------:R-:W-:Y:S05]  /*15ce0*/  BRA `(.L_x_2119) ;  /* 0xffffffd0006c7947 */ /* 0x000fea000383ffff */
.L_x_2054:
        /* <DEDUP_REMOVED lines=8> */
.L_x_2121:
[----:B------:R-:W-:Y:S05]  /*15d70*/  BSYNC B0 ;  /* 0x0000000000007941 */ /* 0x000fea0003800000 */
.L_x_2120:
[----:B------:R-:W-:Y:S01]  /*15d80*/  IMAD.MOV.U32 R13, RZ, RZ, R3 ;  /* 0x000000ffff0d7224 */ /* 0x000fe200078e0003 */
[----:B------:R-:W-:Y:S01]  /*15d90*/  LEA R19, R17, UR47, 0x1 ;  /* 0x0000002f11137c11 */ /* 0x000fe2000f8e08ff */
[----:B------:R-:W-:Y:S01]  /*15da0*/  IMAD.MOV.U32 R12, RZ, RZ, RZ ;  /* 0x000000ffff0c7224 */ /* 0x000fe200078e00ff */
[C---:B------:R-:W-:Y:S01]  /*15db0*/  LOP3.LUT P2, RZ, R8.reuse, 0x2, RZ, 0xc0, !PT ;  /* 0x0000000208ff7812 */ /* 0x040fe2000784c0ff */
[----:B------:R-:W-:Y:S01]  /*15dc0*/  IMAD.MOV.U32 R11, RZ, RZ, 0x181f ;  /* 0x0000181fff0b7424 */ /* 0x000fe200078e00ff */
[----:B------:R-:W-:Y:S01]  /*15dd0*/  LOP3.LUT P1, RZ, R8, 0x4, RZ, 0xc0, !PT ;  /* 0x0000000408ff7812 */ /* 0x000fe2000782c0ff */
[----:B------:R-:W-:Y:S02]  /*15de0*/  IMAD.MOV.U32 R15, RZ, RZ, -0x1 ;  /* 0xffffffffff0f7424 */ /* 0x000fe400078e00ff */
[----:B------:R-:W-:Y:S01]  /*15df0*/  IMAD.MOV.U32 R0, RZ, RZ, R14 ;  /* 0x000000ffff007224 */ /* 0x000fe200078e000e */
[----:B------:R-:W-:Y:S01]  /*15e00*/  ISETP.LT.OR P3, PT, R35, 0x1, !P1 ;  /* 0x000000012300780c */ /* 0x000fe20004f61670 */
[----:B------:R-:W-:-:S12]  /*15e10*/  IMAD.SHL.U32 R24, R24, 0x2, RZ ;  /* 0x0000000218187824 */ /* 0x000fd800078e00ff */
[----:B------:R-:W-:Y:S05]  /*15e20*/  WARPSYNC.COLLECTIVE R15, `(.L_x_2122) ;  /* 0x000000000f087348 */ /* 0x000fea0003c00000 */
[----:B------:R0:W1:Y:S02]  /*15e30*/  SHFL.IDX P6, R14, R13, R12, R11 ;  /* 0x0000000c0d0e7389 */ /* 0x00006400000c000b */
[----:B01----:R-:W-:Y:S01]  /*15e40*/  ENDCOLLECTIVE ;  /* 0x000000000000791b */ /* 0x003fe20003800000 */
.L_x_2122:
[----:B------:R-:W-:Y:S02]  /*15e50*/  IMAD.MOV.U32 R13, RZ, RZ, R10 ;  /* 0x000000ffff0d7224 */ /* 0x000fe400078e000a */
[----:B------:R-:W-:Y:S01]  /*15e60*/  IMAD.MOV.U32 R12, RZ, RZ, 0x1 ;  /* 0x00000001ff0c7424 */ /* 0x000fe200078e00ff */
[----:B------:R-:W-:-:S13]  /*15e70*/  IADD3 R4, P0, R14, R24, RZ ;  /* 0x000000180e047210 */ /* 0x000fda0007f1e0ff */
[----:B------:R-:W-:Y:S05]  /*15e80*/  WARPSYNC.COLLECTIVE R15, `(.L_x_2123) ;  /* 0x000000000f087348 */ /* 0x000fea0003c00000 */
[----:B------:R0:W1:Y:S02]  /*15e90*/  SHFL.IDX P6, R14, R13, R12, R11 ;  /* 0x0000000c0d0e7389 */ /* 0x00006400000c000b */
[----:B01----:R-:W-:Y:S01]  /*15ea0*/  ENDCOLLECTIVE ;  /* 0x000000000000791b */ /* 0x003fe20003800000 */
.L_x_2123:
        /* <DEDUP_REMOVED lines=12> */
.L_x_2124:
[----:B------:R-:W-:Y:S01]  /*15f70*/  @!PT LDS RZ, [RZ] ;  /* 0x00000000fffff984 */ /* 0x000fe20000000800 */
[----:B------:R-:W-:Y:S01]  /*15f80*/  @!PT LDS RZ, [RZ] ;  /* 0x00000000fffff984 */ /* 0x000fe20000000800 */
[----:B------:R-:W-:Y:S01]  /*15f90*/  @!PT LDS RZ, [RZ] ;  /* 0x00000000fffff984 */ /* 0x000fe20000000800 */
[----:B------:R-:W-:Y:S01]  /*15fa0*/  LDGSTS.E.BYPASS.LTC128B.128 [R19+0x3400], desc[UR36][R4.64+0x80], !P0 ;  /* 0x0340008004137fae */ /* 0x000fe2000c101d64 */
[----:B------:R-:W-:Y:S01]  /*15fb0*/  LOP3.LUT P0, RZ, R8, 0x8, RZ, 0xc0, !PT ;  /* 0x0000000808ff7812 */ /* 0x000fe2000780c0ff */
[----:B------:R-:W-:Y:S02]  /*15fc0*/  IMAD.MOV.U32 R8, RZ, RZ, RZ ;  /* 0x000000ffff087224 */ /* 0x000fe400078e00ff */
[----:B------:R-:W-:Y:S01]  /*15fd0*/  LDGSTS.E.BYPASS.LTC128B.128 [R19+0x6400], desc[UR36][R4.64+0x100], !P3 ;  /* 0x0640010004137fae */ /* 0x000fe2000d901d64 */
[----:B------:R-:W-:Y:S01]  /*15fe0*/  ISETP.LT.OR P3, PT, R35, 0x1, !P0 ;  /* 0x000000012300780c */ /* 0x000fe20004761670 */
[----:B------:R-:W-:Y:S02]  /*15ff0*/  IMAD.MOV.U32 R13, RZ, RZ, R10 ;  /* 0x000000ffff0d7224 */ /* 0x000fe400078e000a */
[----:B------:R-:W-:-:S10]  /*16000*/  IMAD.MOV.U32 R12, RZ, RZ, 0x2 ;  /* 0x00000002ff0c7424 */ /* 0x000fd400078e00ff */
[----:B------:R0:W-:Y:S02]  /*16010*/  LDGSTS.E.BYPASS.LTC128B.128 [R19+0x9400], desc[UR36][R4.64+0x180], !P3 ;  /* 0x0940018004137fae */ /* 0x0001e4000d901d64 */
[----:B0-----:R-:W-:-:S13]  /*16020*/  IADD3 R4, P3, R14, R24, RZ ;  /* 0x000000180e047210 */ /* 0x001fda0007f7e0ff */
[----:B------:R-:W-:Y:S05]  /*16030*/  WARPSYNC.COLLECTIVE R15, `(.L_x_2125) ;  /* 0x000000000f087348 */ /* 0x000fea0003c00000 */
[----:B------:R0:W1:Y:S02]  /*16040*/  SHFL.IDX P6, R14, R13, R12, R11 ;  /* 0x0000000c0d0e7389 */ /* 0x00006400000c000b */
[----:B01----:R-:W-:Y:S01]  /*16050*/  ENDCOLLECTIVE ;  /* 0x000000000000791b */ /* 0x003fe20003800000 */
.L_x_2125:
        /* <DEDUP_REMOVED lines=12> */
.L_x_2126:
        /* <DEDUP_REMOVED lines=14> */
.L_x_2127:
        /* <DEDUP_REMOVED lines=12> */
.L_x_2128:
        /* <DEDUP_REMOVED lines=14> */
.L_x_2129:
[----:B------:R-:W-:Y:S02]  /*163a0*/  IADD3.X R5, RZ, R0, RZ, P3, !PT ;  /* 0x00000000ff057210 */ /* 0x000fe40001ffe4ff */
        /* <DEDUP_REMOVED lines=11> */
.L_x_2130:
        /* <DEDUP_REMOVED lines=14> */
.L_x_2131:
[----:B------:R-:W-:Y:S01]  /*16540*/  IMAD.X R5, RZ, RZ, R0, P3 ;  /* 0x000000ffff057224 */ /* 0x000fe200018e0600 */
[----:B------:R-:W-:Y:S02]  /*16550*/  ISETP.LT.OR P3, PT, R35, 0x41, P4 ;  /* 0x000000412300780c */ /* 0x000fe40002761670 */
[----:B------:R-:W-:Y:S01]  /*16560*/  IADD3 R0, R19, 0x400, RZ ;  /* 0x0000040013007810 */ /* 0x000fe20007ffe0ff */
[----:B------:R-:W-:-:S10]  /*16570*/  IMAD.MOV.U32 R13, RZ, RZ, R3 ;  /* 0x000000ffff0d7224 */ /* 0x000fd400078e0003 */
        /* <DEDUP_REMOVED lines=9> */
.L_x_2132:
        /* <DEDUP_REMOVED lines=9> */
.L_x_2061:
[----:B-1----:R1:W2:Y:S02]  /*166a0*/  SYNCS.PHASECHK.TRANS64.TRYWAIT P0, [R32+URZ+0x22840], R31 ;  /* 0x0228401f200075a7 */ /* 0x0022a4000800017f */
[----:B--2---:R-:W-:Y:S05]  /*166b0*/  @!P0 NANOSLEEP.SYNCS 0x989680 ;  /* 0x009896800000895d */ /* 0x004fea0003900000 */
[----:B------:R-:W2:Y:S02]  /*166c0*/  @!P0 SYNCS.PHASECHK.TRANS64 P0, [R32+URZ+0x22840], R31 ;  /* 0x0228401f200085a7 */ /* 0x000ea4000800007f */
[----:B--2---:R-:W-:Y:S05]  /*166d0*/  @!P0 BRA `(.L_x_2061) ;  /* 0xfffffffc00f08947 */ /* 0x004fea000383ffff */
[----:B------:R-:W-:Y:S05]  /*166e0*/  BRA `(.L_x_2134) ;  /* 0xffffffd000947947 */ /* 0x000fea000383ffff */
.L_x_2062:
        /* <DEDUP_REMOVED lines=8> */
.L_x_2136:
[----:B------:R-:W-:Y:S05]  /*16770*/  BSYNC B1 ;  /* 0x0000000000017941 */ /* 0x000fea0003800000 */
.L_x_2135:
[----:B------:R-:W-:Y:S01]  /*16780*/  IMAD.MOV.U32 R13, RZ, RZ, R10 ;  /* 0x000000ffff0d7224 */ /* 0x000fe200078e000a */
[----:B------:R-:W-:Y:S01]  /*16790*/  LEA R19, R19, UR47, 0x1 ;  /* 0x0000002f13137c11 */ /* 0x000fe2000f8e08ff */
[----:B------:R-:W-:Y:S02]  /*167a0*/  IMAD.MOV.U32 R12, RZ, RZ, RZ ;  /* 0x000000ffff0c7224 */ /* 0x000fe400078e00ff */
[----:B------:R-:W-:Y:S02]  /*167b0*/  IMAD.MOV.U32 R11, RZ, RZ, 0x181f ;  /* 0x0000181fff0b7424 */ /* 0x000fe400078e00ff */
[----:B------:R-:W-:Y:S02]  /*167c0*/  IMAD.MOV.U32 R15, RZ, RZ, -0x1 ;  /* 0xffffffffff0f7424 */ /* 0x000fe400078e00ff */
[----:B------:R-:W-:-:S07]  /*167d0*/  IMAD.MOV.U32 R5, RZ, RZ, R14 ;  /* 0x000000ffff057224 */ /* 0x000fce00078e000e */
[----:B------:R-:W-:Y:S05]  /*167e0*/  WARPSYNC.COLLECTIVE R15, `(.L_x_2137) ;  /* 0x000000000f087348 */ /* 0x000fea0003c00000 */
[----:B------:R0:W1:Y:S02]  /*167f0*/  SHFL.IDX P6, R14, R13, R12, R11 ;  /* 0x0000000c0d0e7389 */ /* 0x00006400000c000b */
[----:B01----:R-:W-:Y:S01]  /*16800*/  ENDCOLLECTIVE ;  /* 0x000000000000791b */ /* 0x003fe20003800000 */
.L_x_2137:
[----:B------:R-:W-:Y:S01]  /*16810*/  MOV R13, R3 ;  /* 0x00000003000d7202 */ /* 0x000fe20000000f00 */
[----:B------:R-:W-:Y:S01]  /*16820*/  IMAD.MOV.U32 R12, RZ, RZ, 0x1 ;  /* 0x00000001ff0c7424 */ /* 0x000fe200078e00ff */
[----:B------:R-:W-:-:S13]  /*16830*/  IADD3 R4, P0, R14, R24, RZ ;  /* 0x000000180e047210 */ /* 0x000fda0007f1e0ff */
[----:B------:R-:W-:Y:S05]  /*16840*/  WARPSYNC.COLLECTIVE R15, `(.L_x_2138) ;  /* 0x000000000f087348 */ /* 0x000fea0003c00000 */
[----:B------:R0:W1:Y:S02]  /*16850*/  SHFL.IDX P6, R14, R13, R12, R11 ;  /* 0x0000000c0d0e7389 */ /* 0x00006400000c000b */
[----:B01----:R-:W-:Y:S01]  /*16860*/  ENDCOLLECTIVE ;  /* 0x000000000000791b */ /* 0x003fe20003800000 */
.L_x_2138:
        /* <DEDUP_REMOVED lines=10> */
.L_x_2139:
[----:B------:R-:W-:Y:S02]  /*16910*/  IMAD.MOV.U32 R13, RZ, RZ, R3 ;  /* 0x000000ffff0d7224 */ /* 0x000fe400078e0003 */
[----:B------:R-:W-:Y:S01]  /*16920*/  IMAD.MOV.U32 R12, RZ, RZ, 0x2 ;  /* 0x00000002ff0c7424 */ /* 0x000fe200078e00ff */
[----:B------:R-:W-:-:S13]  /*16930*/  IADD3 R6, P0, R14, R24, RZ ;  /* 0x000000180e067210 */ /* 0x000fda0007f1e0ff */
[----:B------:R-:W-:Y:S05]  /*16940*/  WARPSYNC.COLLECTIVE R15, `(.L_x_2140) ;  /* 0x000000000f087348 */ /* 0x000fea0003c00000 */
[----:B------:R0:W1:Y:S02]  /*16950*/  SHFL.IDX P6, R14, R13, R12, R11 ;  /* 0x0000000c0d0e7389 */ /* 0x00006400000c000b */
[----:B01----:R-:W-:Y:S01]  /*16960*/  ENDCOLLECTIVE ;  /* 0x000000000000791b */ /* 0x003fe20003800000 */
.L_x_2140:
        /* <DEDUP_REMOVED lines=10> */
.L_x_2141:
[----:B------:R-:W-:Y:S01]  /*16a10*/  IMAD.MOV.U32 R13, RZ, RZ, R3 ;  /* 0x000000ffff0d7224 */ /* 0x000fe200078e0003 */
[----:B------:R-:W-:Y:S02]  /*16a20*/  MOV R12, 0x3 ;  /* 0x00000003000c7802 */ /* 0x000fe40000000f00 */
[----:B------:R-:W-:-:S13]  /*16a30*/  IADD3 R6, P0, R14, R24, RZ ;  /* 0x000000180e067210 */ /* 0x000fda0007f1e0ff */
[----:B------:R-:W-:Y:S05]  /*16a40*/  WARPSYNC.COLLECTIVE R15, `(.L_x_2142) ;  /* 0x000000000f087348 */ /* 0x000fea0003c00000 */
[----:B------:R0:W1:Y:S02]  /*16a50*/  SHFL.IDX P6, R14, R13, R12, R11 ;  /* 0x0000000c0d0e7389 */ /* 0x00006400000c000b */
[----:B01----:R-:W-:Y:S01]  /*16a60*/  ENDCOLLECTIVE ;  /* 0x000000000000791b */ /* 0x003fe20003800000 */
.L_x_2142:
        /* <DEDUP_REMOVED lines=10> */
.L_x_2143:
[----:B------:R-:W-:Y:S02]  /*16b10*/  IMAD.MOV.U32 R13, RZ, RZ, R3 ;  /* 0x000000ffff0d7224 */ /* 0x000fe400078e0003 */
[----:B------:R-:W-:Y:S01]  /*16b20*/  IMAD.MOV.U32 R12, RZ, RZ, 0x4 ;  /* 0x00000004ff0c7424 */ /* 0x000fe200078e00ff */
[----:B------:R-:W-:-:S13]  /*16b30*/  IADD3 R4, P0, R14, R24, RZ ;  /* 0x000000180e047210 */ /* 0x000fda0007f1e0ff */
[----:B------:R-:W-:Y:S05]  /*16b40*/  WARPSYNC.COLLECTIVE R15, `(.L_x_2144) ;  /* 0x000000000f087348 */ /* 0x000fea0003c00000 */
[----:B------:R0:W1:Y:S02]  /*16b50*/  SHFL.IDX P6, R14, R13, R12, R11 ;  /* 0x0000000c0d0e7389 */ /* 0x00006400000c000b */
[----:B01----:R-:W-:Y:S01]  /*16b60*/  ENDCOLLECTIVE ;  /* 0x000000000000791b */ /* 0x003fe20003800000 */
.L_x_2144:
        /* <DEDUP_REMOVED lines=10> */
.L_x_2145:
[----:B------:R-:W-:Y:S02]  /*16c10*/  IMAD.MOV.U32 R13, RZ, RZ, R3 ;  /* 0x000000ffff0d7224 */ /* 0x000fe400078e0003 */
[----:B------:R-:W-:Y:S01]  /*16c20*/  IMAD.MOV.U32 R12, RZ, RZ, 0x5 ;  /* 0x00000005ff0c7424 */ /* 0x000fe200078e00ff */
[----:B------:R-:W-:-:S13]  /*16c30*/  IADD3 R4, P0, R14, R24, RZ ;  /* 0x000000180e047210 */ /* 0x000fda0007f1e0ff */
[----:B------:R-:W-:Y:S05]  /*16c40*/  WARPSYNC.COLLECTIVE R15, `(.L_x_2146) ;  /* 0x000000000f087348 */ /* 0x000fea0003c00000 */
[----:B------:R0:W1:Y:S02]  /*16c50*/  SHFL.IDX P6, R14, R13, R12, R11 ;  /* 0x0000000c0d0e7389 */ /* 0x00006400000c000b */
[----:B01----:R-:W-:Y:S01]  /*16c60*/  ENDCOLLECTIVE ;  /* 0x000000000000791b */ /* 0x003fe20003800000 */
.L_x_2146:
[----:B------:R-:W-:-:S05]  /*16c70*/  IMAD.X R5, RZ, RZ, R18, P0 ;  /* 0x000000ffff057224 */ /* 0x000fca00000e0612 */
        /* <DEDUP_REMOVED lines=9> */
.L_x_2147:
[----:B------:R-:W-:Y:S01]  /*16d10*/  IMAD.MOV.U32 R37, RZ, RZ, R14 ;  /* 0x000000ffff257224 */ /* 0x000fe200078e000e */
[----:B------:R-:W-:Y:S06]  /*16d20*/  BRA `(.L_x_2148) ;  /* 0xffffffcc00ec7947 */ /* 0x000fec000383ffff */
.L_x_2067:
[----:B---3--:R3:W4:Y:S02]  /*16d30*/  SYNCS.PHASECHK.TRANS64.TRYWAIT P0, [R32+URZ+0x22860], R31 ;  /* 0x0228601f200075a7 */ /* 0x008724000800017f */
[----:B----4-:R-:W-:Y:S05]  /*16d40*/  @!P0 NANOSLEEP.SYNCS 0x989680 ;  /* 0x009896800000895d */ /* 0x010fea0003900000 */
[----:B------:R-:W4:Y:S02]  /*16d50*/  @!P0 SYNCS.PHASECHK.TRANS64 P0, [R32+URZ+0x22860], R31 ;  /* 0x0228601f200085a7 */ /* 0x000f24000800007f */
[----:B----4-:R-:W-:Y:S05]  /*16d60*/  @!P0 BRA `(.L_x_2067) ;  /* 0xfffffffc00f08947 */ /* 0x010fea000383ffff */
[----:B------:R-:W-:Y:S05]  /*16d70*/  BRA `(.L_x_2149) ;  /* 0xffffffd000387947 */ /* 0x000fea000383ffff */
.L_x_2068:
[----:B------:R-:W-:Y:S01]  /*16d80*/  BSSY B1, `(.L_x_2150) ;  /* 0x0000008000017945 */ /* 0x000fe20003800000 */
[----:B------:R-:W-:Y:S02]  /*16d90*/  IMAD.MOV.U32 R13, RZ, RZ, R27 ;  /* 0x000000ffff0d7224 */ /* 0x000fe400078e001b */
[----:B------:R-:W-:Y:S02]  /*16da0*/  IMAD.MOV.U32 R12, RZ, RZ, RZ ;  /* 0x000000ffff0c7224 */ /* 0x000fe400078e00ff */
[----:B------:R-:W-:Y:S02]  /*16db0*/  IMAD.MOV.U32 R11, RZ, RZ, 0x181f ;  /* 0x0000181fff0b7424 */ /* 0x000fe400078e00ff */
[----:B------:R-:W-:-:S07]  /*16dc0*/  IMAD.MOV.U32 R15, RZ, RZ, -0x1 ;  /* 0xffffffffff0f7424 */ /* 0x000fce00078e00ff */
[----:B-123--:R-:W-:Y:S05]  /*16dd0*/  WARPSYNC.COLLECTIVE R15, `(.L_x_2151) ;  /* 0x000000000f087348 */ /* 0x00efea0003c00000 */
[----:B------:R0:W4:Y:S02]  /*16de0*/  SHFL.IDX P6, R14, R13, R12, R11 ;  /* 0x0000000c0d0e7389 */ /* 0x00012400000c000b */
[----:B01234-:R-:W-:Y:S01]  /*16df0*/  ENDCOLLECTIVE ;  /* 0x000000000000791b */ /* 0x01ffe20003800000 */
.L_x_2151:
[----:B------:R-:W-:Y:S05]  /*16e00*/  BSYNC B1 ;  /* 0x0000000000017941 */ /* 0x000fea0003800000 */
.L_x_2150:
[----:B------:R-:W-:Y:S01]  /*16e10*/  IMAD.MOV.U32 R13, RZ, RZ, R3 ;  /* 0x000000ffff0d7224 */ /* 0x000fe200078e0003 */
[----:B------:R-:W-:Y:S01]  /*16e20*/  MOV R15, 0xffffffff ;  /* 0xffffffff000f7802 */ /* 0x000fe20000000f00 */
[----:B------:R-:W-:Y:S02]  /*16e30*/  IMAD.MOV.U32 R12, RZ, RZ, RZ ;  /* 0x000000ffff0c7224 */ /* 0x000fe400078e00ff */
[----:B------:R-:W-:Y:S02]  /*16e40*/  IMAD.MOV.U32 R11, RZ, RZ, 0x181f ;  /* 0x0000181fff0b7424 */ /* 0x000fe400078e00ff */
[----:B------:R-:W-:Y:S02]  /*16e50*/  IMAD.MOV.U32 R5, RZ, RZ, R14 ;  /* 0x000000ffff057224 */ /* 0x000fe400078e000e */
[----:B------:R-:W-:-:S07]  /*16e60*/  IMAD R23, R21, 0xc000, R0 ;  /* 0x0000c00015177824 */ /* 0x000fce00078e0200 */
[----:B------:R-:W-:Y:S05]  /*16e70*/  WARPSYNC.COLLECTIVE R15, `(.L_x_2152) ;  /* 0x000000000f087348 */ /* 0x000fea0003c00000 */
[----:B------:R0:W1:Y:S02]  /*16e80*/  SHFL.IDX P6, R14, R13, R12, R11 ;  /* 0x0000000c0d0e7389 */ /* 0x00006400000c000b */
[----:B01----:R-:W-:Y:S01]  /*16e90*/  ENDCOLLECTIVE ;  /* 0x000000000000791b */ /* 0x003fe20003800000 */
.L_x_2152:
[----:B------:R-:W-:Y:S02]  /*16ea0*/  IMAD.MOV.U32 R8, RZ, RZ, RZ ;  /* 0x000000ffff087224 */ /* 0x000fe400078e00ff */
[----:B------:R-:W-:Y:S02]  /*16eb0*/  IMAD.MOV.U32 R13, RZ, RZ, R27 ;  /* 0x000000ffff0d7224 */ /* 0x000fe400078e001b */
[----:B------:R-:W-:Y:S01]  /*16ec0*/  IMAD.MOV.U32 R12, RZ, RZ, 0x1 ;  /* 0x00000001ff0c7424 */ /* 0x000fe200078e00ff */
[----:B------:R-:W-:-:S13]  /*16ed0*/  IADD3 R4, P0, R14, R24, RZ ;  /* 0x000000180e047210 */ /* 0x000fda0007f1e0ff */
[----:B------:R-:W-:Y:S05]  /*16ee0*/  WARPSYNC.COLLECTIVE R15, `(.L_x_2153) ;  /* 0x000000000f087348 */ /* 0x000fea0003c00000 */
[----:B------:R0:W1:Y:S02]  /*16ef0*/  SHFL.IDX P6, R14, R13, R12, R11 ;  /* 0x0000000c0d0e7389 */ /* 0x00006400000c000b */
[----:B01----:R-:W-:Y:S01]  /*16f00*/  ENDCOLLECTIVE ;  /* 0x000000000000791b */ /* 0x003fe20003800000 */
.L_x_2153:
[----:B------:R-:W-:-:S05]  /*16f10*/  IMAD.X R5, RZ, RZ, R5, P0 ;  /* 0x000000ffff057224 */ /* 0x000fca00000e0605 */
[----:B------:R-:W-:Y:S01]  /*16f20*/  @!PT LDS RZ, [RZ] ;  /* 0x00000000fffff984 */ /* 0x000fe20000000800 */
[----:B------:R-:W-:Y:S01]  /*16f30*/  @!PT LDS RZ, [RZ] ;  /* 0x00000000fffff984 */ /* 0x000fe20000000800 */
[----:B------:R-:W-:Y:S01]  /*16f40*/  @!PT LDS RZ, [RZ] ;  /* 0x00000000fffff984 */ /* 0x000fe20000000800 */
[----:B------:R0:W-:Y:S04]  /*16f50*/  LDGSTS.E.BYPASS.LTC128B.128 [R23], desc[UR36][R4.64], !P4 ;  /* 0x0000000004177fae */ /* 0x0001e8000e101d64 */
        /* <DEDUP_REMOVED lines=8> */
.L_x_2154:
[----:B------:R-:W-:Y:S02]  /*16fe0*/  IMAD.MOV.U32 R13, RZ, RZ, R27 ;  /* 0x000000ffff0d7224 */ /* 0x000fe400078e001b */
[----:B------:R-:W-:Y:S01]  /*16ff0*/  IMAD.MOV.U32 R12, RZ, RZ, 0x2 ;  /* 0x00000002ff0c7424 */ /* 0x000fe200078e00ff */
[----:B------:R-:W-:-:S13]  /*17000*/  IADD3 R4, P0, R14, R24, RZ ;  /* 0x000000180e047210 */ /* 0x000fda0007f1e0ff */
[----:B------:R-:W-:Y:S05]  /*17010*/  WARPSYNC.COLLECTIVE R15, `(.L_x_2155) ;  /* 0x000000000f087348 */ /* 0x000fea0003c00000 */
[----:B------:R0:W1:Y:S02]  /*17020*/  SHFL.IDX P6, R14, R13, R12, R11 ;  /* 0x0000000c0d0e7389 */ /* 0x00006400000c000b */
[----:B01----:R-:W-:Y:S01]  /*17030*/  ENDCOLLECTIVE ;  /* 0x000000000000791b */ /* 0x003fe20003800000 */
.L_x_2155:
        /* <DEDUP_REMOVED lines=13> */
.L_x_2156:
[----:B------:R-:W-:Y:S02]  /*17110*/  IMAD.MOV.U32 R13, RZ, RZ, R27 ;  /* 0x000000ffff0d7224 */ /* 0x000fe400078e001b */
[----:B------:R-:W-:Y:S01]  /*17120*/  IMAD.MOV.U32 R12, RZ, RZ, 0x3 ;  /* 0x00000003ff0c7424 */ /* 0x000fe200078e00ff */
[----:B------:R-:W-:-:S13]  /*17130*/  IADD3 R4, P0, R14, R24, RZ ;  /* 0x000000180e047210 */ /* 0x000fda0007f1e0ff */
[----:B------:R-:W-:Y:S05]  /*17140*/  WARPSYNC.COLLECTIVE R15, `(.L_x_2157) ;  /* 0x000000000f087348 */ /* 0x000fea0003c00000 */
[----:B------:R0:W1:Y:S02]  /*17150*/  SHFL.IDX P6, R14, R13, R12, R11 ;  /* 0x0000000c0d0e7389 */ /* 0x00006400000c000b */
[----:B01----:R-:W-:Y:S01]  /*17160*/  ENDCOLLECTIVE ;  /* 0x000000000000791b */ /* 0x003fe20003800000 */
.L_x_2157:
[----:B------:R-:W-:-:S05]  /*17170*/  IADD3.X R5, RZ, R6, RZ, P0, !PT ;  /* 0x00000006ff057210 */ /* 0x000fca00007fe4ff */
        /* <DEDUP_REMOVED lines=12> */
.L_x_2158:
[----:B------:R-:W-:Y:S02]  /*17240*/  IMAD.MOV.U32 R13, RZ, RZ, R27 ;  /* 0x000000ffff0d7224 */ /* 0x000fe400078e001b */
[----:B------:R-:W-:Y:S01]  /*17250*/  IMAD.MOV.U32 R12, RZ, RZ, 0x4 ;  /* 0x00000004ff0c7424 */ /* 0x000fe200078e00ff */
[----:B------:R-:W-:-:S13]  /*17260*/  IADD3 R4, P0, R14, R24, RZ ;  /* 0x000000180e047210 */ /* 0x000fda0007f1e0ff */
[----:B------:R-:W-:Y:S05]  /*17270*/  WARPSYNC.COLLECTIVE R15, `(.L_x_2159) ;  /* 0x000000000f087348 */ /* 0x000fea0003c00000 */
[----:B------:R0:W1:Y:S02]  /*17280*/  SHFL.IDX P6, R14, R13, R12, R11 ;  /* 0x0000000c0d0e7389 */ /* 0x00006400000c000b */
[----:B01----:R-:W-:Y:S01]  /*17290*/  ENDCOLLECTIVE ;  /* 0x000000000000791b */ /* 0x003fe20003800000 */
.L_x_2159:
        /* <DEDUP_REMOVED lines=13> */
.L_x_2160:
[----:B------:R-:W-:Y:S01]  /*17370*/  MOV R13, R27 ;  /* 0x0000001b000d7202 */ /* 0x000fe20000000f00 */
[----:B------:R-:W-:Y:S01]  /*17380*/  IMAD.MOV.U32 R12, RZ, RZ, 0x5 ;  /* 0x00000005ff0c7424 */ /* 0x000fe200078e00ff */
[----:B------:R-:W-:-:S13]  /*17390*/  IADD3 R4, P0, R14, R24, RZ ;  /* 0x000000180e047210 */ /* 0x000fda0007f1e0ff */
[----:B------:R-:W-:Y:S05]  /*173a0*/  WARPSYNC.COLLECTIVE R15, `(.L_x_2161) ;  /* 0x000000000f087348 */ /* 0x000fea0003c00000 */
[----:B------:R0:W1:Y:S02]  /*173b0*/  SHFL.IDX P6, R14, R13, R12, R11 ;  /* 0x0000000c0d0e7389 */ /* 0x00006400000c000b */
[----:B01----:R-:W-:Y:S01]  /*173c0*/  ENDCOLLECTIVE ;  /* 0x000000000000791b */ /* 0x003fe20003800000 */
.L_x_2161:
        /* <DEDUP_REMOVED lines=13> */
.L_x_2162:
[----:B------:R-:W-:Y:S05]  /*174a0*/  BRA `(.L_x_2163) ;  /* 0xffffffcc00887947 */ /* 0x000fea000383ffff */
.L_x_2073:
[----:B0-----:R0:W4:Y:S02]  /*174b0*/  SYNCS.PHASECHK.TRANS64.TRYWAIT P0, [R4+URZ+0x22820], R8 ;  /* 0x02282008040075a7 */ /* 0x001124000800017f */
[----:B----4-:R-:W-:Y:S05]  /*174c0*/  @!P0 NANOSLEEP.SYNCS 0x989680 ;  /* 0x009896800000895d */ /* 0x010fea0003900000 */
[----:B------:R-:W4:Y:S02]  /*174d0*/  @!P0 SYNCS.PHASECHK.TRANS64 P0, [R4+URZ+0x22820], R8 ;  /* 0x02282008040085a7 */ /* 0x000f24000800007f */
[----:B----4-:R-:W-:Y:S05]  /*174e0*/  @!P0 BRA `(.L_x_2073) ;  /* 0xfffffffc00f08947 */ /* 0x010fea000383ffff */
[----:B------:R-:W-:Y:S05]  /*174f0*/  BRA `(.L_x_2164) ;  /* 0xffffffd000107947 */ /* 0x000fea000383ffff */
.L_x_2074:
[----:B------:R-:W-:Y:S01]  /*17500*/  BSSY B0, `(.L_x_2165) ;  /* 0x0000008000007945 */ /* 0x000fe20003800000 */
[----:B------:R-:W-:Y:S02]  /*17510*/  IMAD.MOV.U32 R13, RZ, RZ, R16 ;  /* 0x000000ffff0d7224 */ /* 0x000fe400078e0010 */
[----:B------:R-:W-:Y:S02]  /*17520*/  IMAD.MOV.U32 R12, RZ, RZ, RZ ;  /* 0x000000ffff0c7224 */ /* 0x000fe400078e00ff */
[----:B------:R-:W-:Y:S02]  /*17530*/  IMAD.MOV.U32 R11, RZ, RZ, 0x1f ;  /* 0x0000001fff0b7424 */ /* 0x000fe400078e00ff */
[----:B------:R-:W-:-:S07]  /*17540*/  IMAD.MOV.U32 R15, RZ, RZ, -0x1 ;  /* 0xffffffffff0f7424 */ /* 0x000fce00078e00ff */
[----:B0123-5:R-:W-:Y:S05]  /*17550*/  WARPSYNC.COLLECTIVE R15, `(.L_x_2166) ;  /* 0x000000000f087348 */ /* 0x02ffea0003c00000 */
[----:B------:R4:W0:Y:S02]  /*17560*/  SHFL.IDX P6, R14, R13, R12, R11 ;  /* 0x0000000c0d0e7389 */ /* 0x00082400000c000b */
[----:B012345:R-:W-:Y:S01]  /*17570*/  ENDCOLLECTIVE ;  /* 0x000000000000791b */ /* 0x03ffe20003800000 */
.L_x_2166:
[----:B------:R-:W-:Y:S05]  /*17580*/  BSYNC B0 ;  /* 0x0000000000007941 */ /* 0x000fea0003800000 */
.L_x_2165:
[----:B------:R-:W-:Y:S05]  /*17590*/  BRA `(.L_x_2167) ;  /* 0xffffffcc00f87947 */ /* 0x000fea000383ffff */
.L_x_2075:
[----:B------:R-:W-:Y:S01]  /*175a0*/  BSSY B0, `(.L_x_2168) ;  /* 0x0000006000007945 */ /* 0x000fe20003800000 */
[----:B------:R-:W-:-:S07]  /*175b0*/  IMAD.MOV.U32 R15, RZ, RZ, -0x1 ;  /* 0xffffffffff0f7424 */ /* 0x000fce00078e00ff */
[----:B-12345:R-:W-:Y:S05]  /*175c0*/  WARPSYNC.COLLECTIVE R15, `(.L_x_2169) ;  /* 0x000000000f0c7348 */ /* 0x03efea0003c00000 */
[----:B------:R-:W-:Y:S02]  /*175d0*/  ELECT P6, UR62, PT ;  /* 0x00000000003e782f */ /* 0x000fe400038c0000 */
[----:B------:R-:W-:Y:S01]  /*175e0*/  MOV R14, UR62 ;  /* 0x0000003e000e7c02 */ /* 0x000fe20008000f00 */
[----:B-12345:R-:W-:Y:S10]  /*175f0*/  ENDCOLLECTIVE ;  /* 0x000000000000791b */ /* 0x03eff40003800000 */
.L_x_2169:
[----:B------:R-:W-:Y:S05]  /*17600*/  BSYNC B0 ;  /* 0x0000000000007941 */ /* 0x000fea0003800000 */
.L_x_2168:
[----:B------:R-:W-:Y:S05]  /*17610*/  BRA `(.L_x_2170) ;  /* 0xffffffcc00ec7947 */ /* 0x000fea000383ffff */
.L_x_2077:
[----:B------:R0:W0:Y:S02]  /*17620*/  SYNCS.PHASECHK.TRANS64.TRYWAIT P1, [R5+URZ+0x22840], R0 ;  /* 0x02284000050075a7 */ /* 0x000024000802017f */
[----:B0-----:R-:W-:Y:S05]  /*17630*/  @!P1 NANOSLEEP.SYNCS 0x989680 ;  /* 0x009896800000995d */ /* 0x001fea0003900000 */
[----:B------:R-:W0:Y:S02]  /*17640*/  @!P1 SYNCS.PHASECHK.TRANS64 P1, [R5+URZ+0x22840], R0 ;  /* 0x02284000050095a7 */ /* 0x000e24000802007f */
[----:B0-----:R-:W-:Y:S05]  /*17650*/  @!P1 BRA `(.L_x_2077) ;  /* 0xfffffffc00f09947 */ /* 0x001fea000383ffff */
[----:B------:R-:W-:Y:S05]  /*17660*/  BRA `(.L_x_2171) ;  /* 0xffffffd0000c7947 */ /* 0x000fea000383ffff */
.L_x_2079:
[----:B------:R0:W0:Y:S02]  /*17670*/  SYNCS.PHASECHK.TRANS64.TRYWAIT P1, [R21+URZ+0x22840], R2 ;  /* 0x02284002150075a7 */ /* 0x000024000802017f */
[----:B0-----:R-:W-:Y:S05]  /*17680*/  @!P1 NANOSLEEP.SYNCS 0x989680 ;  /* 0x009896800000995d */ /* 0x001fea0003900000 */
[----:B------:R-:W0:Y:S02]  /*17690*/  @!P1 SYNCS.PHASECHK.TRANS64 P1, [R21+URZ+0x22840], R2 ;  /* 0x02284002150095a7 */ /* 0x000e24000802007f */
[----:B0-----:R-:W-:Y:S05]  /*176a0*/  @!P1 BRA `(.L_x_2079) ;  /* 0xfffffffc00f09947 */ /* 0x001fea000383ffff */
[----:B------:R-:W-:Y:S05]  /*176b0*/  BRA `(.L_x_2172) ;  /* 0xffffffd000187947 */ /* 0x000fea000383ffff */
.L_x_2081:
[----:B------:R0:W0:Y:S02]  /*176c0*/  SYNCS.PHASECHK.TRANS64.TRYWAIT P1, [R5+URZ+0x22860], R0 ;  /* 0x02286000050075a7 */ /* 0x000024000802017f */
[----:B0-----:R-:W-:Y:S05]  /*176d0*/  @!P1 NANOSLEEP.SYNCS 0x989680 ;  /* 0x009896800000995d */ /* 0x001fea0003900000 */
[----:B------:R-:W0:Y:S02]  /*176e0*/  @!P1 SYNCS.PHASECHK.TRANS64 P1, [R5+URZ+0x22860], R0 ;  /* 0x02286000050095a7 */ /* 0x000e24000802007f */
[----:B0-----:R-:W-:Y:S05]  /*176f0*/  @!P1 BRA `(.L_x_2081) ;  /* 0xfffffffc00f09947 */ /* 0x001fea000383ffff */
[----:B------:R-:W-:Y:S05]  /*17700*/  BRA `(.L_x_2173) ;  /* 0xffffffd000147947 */ /* 0x000fea000383ffff */
.L_x_2174:
        /* <DEDUP_REMOVED lines=15> */
.L_x_6562:


//--------------------- .text._ZN7cutlass13device_kernelIN5flash11enable_sm90INS1_16FlashAttnFwdSm90INS1_25CollectiveMainloopFwdSm90ILi2EN4cute5tupleIJNS5_1CILi1EEES8_S8_EEENS6_IJNS7_ILi128EEENS7_ILi96EEENS7_ILi64EEEEEELi256ENS_10bfloat16_tEfNS_4arch4Sm90ELb0ELb1ELb1ELb0ELb1ELb0ELb1ELb1ELb0ELb1ELb1ELb0EEENS1_21CollectiveEpilogueFwdINS6_IJSA_NS7_ILi256EEESB_EEES9_SE_SG_Li256ELb0ELb1ELb1ELb0EEENS1_19SingleTileSchedulerILb0ELb1ELb1ELi128EEEEEEEEEvNT_6ParamsE --------------------------
	.section	.text._ZN7cutlass13device_kernelIN5flash11enable_sm90INS1_16FlashAttnFwdSm90INS1_25CollectiveMainloopFwdSm90ILi2EN4cute5tupleIJNS5_1CILi1EEES8_S8_EEENS6_IJNS7_ILi128EEENS7_ILi96EEENS7_ILi64EEEEEELi256ENS_10bfloat16_tEfNS_4arch4Sm90ELb0ELb1ELb1ELb0ELb1ELb0ELb1ELb1ELb0ELb1ELb1ELb0EEENS1_21CollectiveEpilogueFwdINS6_IJSA_NS7_ILi256EEESB_EEES9_SE_SG_Li256ELb0ELb1ELb1ELb0EEENS1_19SingleTileSchedulerILb0ELb1ELb1ELi128EEEEEEEEEvNT_6ParamsE,"ax",@progbits
	.align	128
.text._ZN7cutlass13device_kernelIN5flash11enable_sm90INS1_16FlashAttnFwdSm90INS1_25CollectiveMainloopFwdSm90ILi2EN4cute5tupleIJNS5_1CILi1EEES8_S8_EEENS6_IJNS7_ILi128EEENS7_ILi96EEENS7_ILi64EEEEEELi256ENS_10bfloat16_tEfNS_4arch4Sm90ELb0ELb1ELb1ELb0ELb1ELb0ELb1ELb1ELb0ELb1ELb1ELb0EEENS1_21CollectiveEpilogueFwdINS6_IJSA_NS7_ILi256EEESB_EEES9_SE_SG_Li256ELb0ELb1ELb1ELb0EEENS1_19SingleTileSchedulerILb0ELb1ELb1ELi128EEEEEEEEEvNT_6ParamsE:
        .type           _ZN7cutlass13device_kernelIN5flash11enable_sm90INS1_16FlashAttnFwdSm90INS1_25CollectiveMainloopFwdSm90ILi2EN4cute5tupleIJNS5_1CILi1EEES8_S8_EEENS6_IJNS7_ILi128EEENS7_ILi96EEENS7_ILi64EEEEEELi256ENS_10bfloat16_tEfNS_4arch4Sm90ELb0ELb1ELb1ELb0ELb1ELb0ELb1ELb1ELb0ELb1ELb1ELb0EEENS1_21CollectiveEpilogueFwdINS6_IJSA_NS7_ILi256EEESB_EEES9_SE_SG_Li256ELb0ELb1ELb1ELb0EEENS1_19SingleTileSchedulerILb0ELb1ELb1ELi128EEEEEEEEEvNT_6ParamsE,@function
        .size           _ZN7cutlass13device_kernelIN5flash11enable_sm90INS1_16FlashAttnFwdSm90INS1_25CollectiveMainloopFwdSm90ILi2EN4cute5tupleIJNS5_1CILi1EEES8_S8_EEENS6_IJNS7_ILi128EEENS7_ILi96EEENS7_ILi64EEEEEELi256ENS_10bfloat16_tEfNS_4arch4Sm90ELb0ELb1ELb1ELb0ELb1ELb0ELb1ELb1ELb0ELb1ELb1ELb0EEENS1_21CollectiveEpilogueFwdINS6_IJSA_NS7_ILi256EEESB_EEES9_SE_SG_Li256ELb0ELb1ELb1ELb0EEENS1_19SingleTileSchedulerILb0ELb1ELb1ELi128EEEEEEEEEvNT_6ParamsE,(.L_x_6563 - _ZN7cutlass13device_kernelIN5flash11enable_sm90INS1_16FlashAttnFwdSm90INS1_25CollectiveMainloopFwdSm90ILi2EN4cute5tupleIJNS5_1CILi1EEES8_S8_EEENS6_IJNS7_ILi128EEENS7_ILi96EEENS7_ILi64EEEEEELi256ENS_10bfloat16_tEfNS_4arch4Sm90ELb0ELb1ELb1ELb0ELb1ELb0ELb1ELb1ELb0ELb1ELb1ELb0EEENS1_21CollectiveEpilogueFwdINS6_IJSA_NS7_ILi256EEESB_EEES9_SE_SG_Li256ELb0ELb1ELb1ELb0EEENS1_19SingleTileSchedulerILb0ELb1ELb1ELi128EEEEEEEEEvNT_6ParamsE)
        .other          _ZN7cutlass13device_kernelIN5flash11enable_sm90INS1_16FlashAttnFwdSm90INS1_25CollectiveMainloopFwdSm90ILi2EN4cute5tupleIJNS5_1CILi1EEES8_S8_EEENS6_IJNS7_ILi128EEENS7_ILi96EEENS7_ILi64EEEEEELi256ENS_10bfloat16_tEfNS_4arch4Sm90ELb0ELb1ELb1ELb0ELb1ELb0ELb1ELb1ELb0ELb1ELb1ELb0EEENS1_21CollectiveEpilogueFwdINS6_IJSA_NS7_ILi256EEESB_EEES9_SE_SG_Li256ELb0ELb1ELb1ELb0EEENS1_19SingleTileSchedulerILb0ELb1ELb1ELi128EEEEEEEEEvNT_6ParamsE,@"STO_CUDA_ENTRY STV_DEFAULT"
_ZN7cutlass13device_kernelIN5flash11enable_sm90INS1_16FlashAttnFwdSm90INS1_25CollectiveMainloopFwdSm90ILi2EN4cute5tupleIJNS5_1CILi1EEES8_S8_EEENS6_IJNS7_ILi128EEENS7_ILi96EEENS7_ILi64EEEEEELi256ENS_10bfloat16_tEfNS_4arch4Sm90ELb0ELb1ELb1ELb0ELb1ELb0ELb1ELb1ELb0ELb1ELb1ELb0EEENS1_21CollectiveEpilogueFwdINS6_IJSA_NS7_ILi256EEESB_EEES9_SE_SG_Li256ELb0ELb1ELb1ELb0EEENS1_19SingleTileSchedulerILb0ELb1ELb1ELi128EEEEEEEEEvNT_6ParamsE:
        /* <DEDUP_REMOVED lines=9> */
[----:B------:R1:W2:Y:S01]  /*0090*/  SHFL.IDX PT, R3, R74, RZ, 0x1f ;  /* 0x00001fff4a037589 */ /* 0x0002a200000e0000 */
        /* <DEDUP_REMOVED lines=15> */
[----:B------:R1:W0:Y:S01]  /*0190*/  @!UP0 SYNCS.EXCH.64 URZ, [UR8+0x32400], UR4 ;  /* 0x03240004083f85b2 */ /* 0x0002220008000100 */
[----:B------:R1:W3:Y:S05]  /*01a0*/  @!UP1 SYNCS.EXCH.64 URZ, [UR8+0x32410], UR4 ;  /* 0x03241004083f95b2 */ /* 0x0002ea0008000100 */
[----:B------:R1:W4:Y:S02]  /*01b0*/  @!UP2 SYNCS.EXCH.64 URZ, [UR8+0x32420], UR6 ;  /* 0x03242006083fa5b2 */ /* 0x0003240008000100 */
[----:B-12---:R-:W-:Y:S05]  /*01c0*/  @P1 BRA `(.L_x_2175) ;  /* 0x0000000000481947 */ /* 0x006fea0003800000 */
[----:B------:R-:W1:Y:S01]  /*01d0*/  S2UR UR5, SR_CgaCtaId ;  /* 0x00000000000579c3 */ /* 0x000e620000008800 */
[----:B------:R-:W-:Y:S01]  /*01e0*/  UMOV UR4, 0x400 ;  /* 0x0000040000047882 */ /* 0x000fe20000000000 */
[----:B------:R-:W-:Y:S01]  /*01f0*/  UMOV UR6, 0x80 ;  /* 0x0000008000067882 */ /* 0x000fe20000000000 */
[----:B------:R-:W-:Y:S01]  /*0200*/  UMOV UR7, 0x100 ;  /* 0x0000010000077882 */ /* 0x000fe20000000000 */
[----:B------:R-:W-:Y:S01]  /*0210*/  ELECT P0, URZ, PT ;  /* 0x00000000003f782f */ /* 0x000fe20003800000 */
[----:B-1----:R-:W-:Y:S02]  /*0220*/  ULEA UR8, UR5, UR4, 0x18 ;  /* 0x0000000405087291 */ /* 0x002fe4000f8ec03f */
[----:B------:R-:W-:-:S04]  /*0230*/  UIADD3 UR4, -UR6, 0x100000, URZ ;  /* 0x0010000006047890 */ /* 0x000fc8000fffe13f */
[----:B------:R-:W-:Y:S02]  /*0240*/  USHF.L.U32 UR5, UR4, 0xb, URZ ;  /* 0x0000000b04057899 */ /* 0x000fe4000800063f */
[----:B------:R-:W-:Y:S02]  /*0250*/  USHF.L.U32 UR4, UR4, 0x1, URZ ;  /* 0x0000000104047899 */ /* 0x000fe4000800063f */
[----:B------:R-:W-:-:S04]  /*0260*/  UIADD3 UR6, -UR7, 0x100000, URZ ;  /* 0x0010000007067890 */ /* 0x000fc8000fffe13f */
[----:B------:R-:W-:Y:S02]  /*0270*/  USHF.L.U32 UR7, UR6, 0xb, URZ ;  /* 0x0000000b06077899 */ /* 0x000fe4000800063f */
[----:B------:R-:W-:Y:S01]  /*0280*/  USHF.L.U32 UR6, UR6, 0x1, URZ ;  /* 0x0000000106067899 */ /* 0x000fe2000800063f */
[----:B------:R-:W1:Y:S03]  /*0290*/  FENCE.VIEW.ASYNC.S ;  /* 0x00000000000073c6 */ /* 0x000e660000000000 */
[----:B-1----:R1:W2:Y:S08]  /*02a0*/  SYNCS.EXCH.64 URZ, [UR8+0x32430], UR4 ;  /* 0x03243004083f75b2 */ /* 0x0022b00008000100 */
[----:B------:R1:W0:Y:S01]  /*02b0*/  SYNCS.EXCH.64 URZ, [UR8+0x32440], UR6 ;  /* 0x03244006083f75b2 */ /* 0x0002220008000100 */
[----:B------:R1:W0:Y:S01]  /*02c0*/  SYNCS.EXCH.64 URZ, [UR8+0x32438], UR4 ;  /* 0x03243804083f75b2 */ /* 0x0002220008000100 */
[----:B------:R1:W0:Y:S01]  /*02d0*/  SYNCS.EXCH.64 URZ, [UR8+0x32448], UR6 ;  /* 0x03244806083f75b2 */ /* 0x0002220008000100 */
[----:B------:R-:W-:Y:S01]  /*02e0*/  NOP ;  /* 0x0000000000007918 */ /* 0x000fe20000000000 */
.L_x_2175:
[----:B------:R-:W5:Y:S01]  /*02f0*/  SHFL.IDX PT, R2, R0, RZ, 0x1f ;  /* 0x00001fff00027589 */ /* 0x000f6200000e0000 */
[----:B------:R-:W-:Y:S01]  /*0300*/  NOP ;  /* 0x0000000000007918 */ /* 0x000fe20000000000 */
[----:B-----5:R-:W-:-:S13]  /*0310*/  ISETP.NE.AND P0, PT, R2, RZ, PT ;  /* 0x000000ff0200720c */ /* 0x020fda0003f05270 */
[----:B------:R-:W-:Y:S05]  /*0320*/  @P0 BRA `(.L_x_2176) ;  /* 0x0000000000480947 */ /* 0x000fea0003800000 */
[----:B-1----:R-:W1:Y:S01]  /*0330*/  S2UR UR5, SR_CgaCtaId ;  /* 0x00000000000579c3 */ /* 0x002e620000008800 */
        /* <DEDUP_REMOVED lines=12> */
[----:B-1----:R1:W0:Y:S08]  /*0400*/  SYNCS.EXCH.64 URZ, [UR8+0x32450], UR4 ;  /* 0x03245004083f75b2 */ /* 0x0022300008000100 */
[----:B------:R1:W0:Y:S01]  /*0410*/  SYNCS.EXCH.64 URZ, [UR8+0x32460], UR6 ;  /* 0x03246006083f75b2 */ /* 0x0002220008000100 */
[----:B------:R1:W0:Y:S01]  /*0420*/  SYNCS.EXCH.64 URZ, [UR8+0x32458], UR4 ;  /* 0x03245804083f75b2 */ /* 0x0002220008000100 */
[----:B------:R1:W0:Y:S01]  /*0430*/  SYNCS.EXCH.64 URZ, [UR8+0x32468], UR6 ;  /* 0x03246806083f75b2 */ /* 0x0002220008000100 */
[----:B------:R-:W-:Y:S01]  /*0440*/  NOP ;  /* 0x0000000000007918 */ /* 0x000fe20000000000 */
.L_x_2176:
[----:B------:R-:W5:Y:S01]  /*0450*/  SHFL.IDX PT, R2, R0, RZ, 0x1f ;  /* 0x00001fff00027589 */ /* 0x000f6200000e0000 */
[----:B------:R-:W-:Y:S01]  /*0460*/  NOP ;  /* 0x0000000000007918 */ /* 0x000fe20000000000 */
[----:B-----5:R-:W-:-:S13]  /*0470*/  ISETP.NE.AND P0, PT, R2, RZ, PT ;  /* 0x000000ff0200720c */ /* 0x020fda0003f05270 */
[----:B------:R-:W-:Y:S05]  /*0480*/  @P0 BRA `(.L_x_2177) ;  /* 0x0000000000380947 */ /* 0x000fea0003800000 */
[----:B-1----:R-:W1:Y:S01]  /*0490*/  S2UR UR5, SR_CgaCtaId ;  /* 0x00000000000579c3 */ /* 0x002e620000008800 */
[----:B------:R-:W-:Y:S01]  /*04a0*/  UMOV UR4, 0x400 ;  /* 0x0000040000047882 */ /* 0x000fe20000000000 */
[----:B------:R-:W-:Y:S01]  /*04b0*/  UMOV UR7, 0x80 ;  /* 0x0000008000077882 */ /* 0x000fe20000000000 */
[----:B------:R-:W-:Y:S01]  /*04c0*/  ELECT P0, URZ, PT ;  /* 0x00000000003f782f */ /* 0x000fe20003800000 */
[----:B-1----:R-:W-:Y:S02]  /*04d0*/  ULEA UR6, UR5, UR4, 0x18 ;  /* 0x0000000405067291 */ /* 0x002fe4000f8ec03f */
[----:B------:R-:W-:-:S04]  /*04e0*/  UIADD3 UR4, -UR7, 0x100000, URZ ;  /* 0x0010000007047890 */ /* 0x000fc8000fffe13f */
[----:B------:R-:W-:Y:S02]  /*04f0*/  USHF.L.U32 UR5, UR4, 0xb, URZ ;  /* 0x0000000b04057899 */ /* 0x000fe4000800063f */
[----:B------:R-:W-:Y:S01]  /*0500*/  USHF.L.U32 UR4, UR4, 0x1, URZ ;  /* 0x0000000104047899 */ /* 0x000fe2000800063f */
[----:B------:R-:W1:Y:S11]  /*0510*/  FENCE.VIEW.ASYNC.S ;  /* 0x00000000000073c6 */ /* 0x000e760000000000 */
[----:B-1----:R1:W0:Y:S01]  /*0520*/  SYNCS.EXCH.64 URZ, [UR6+0x32470], UR4 ;  /* 0x03247004063f75b2 */ /* 0x0022220008000100 */
[----:B------:R1:W0:Y:S01]  /*0530*/  SYNCS.EXCH.64 URZ, [UR6+0x32480], UR4 ;  /* 0x03248004063f75b2 */ /* 0x0002220008000100 */
[----:B------:R1:W0:Y:S01]  /*0540*/  SYNCS.EXCH.64 URZ, [UR6+0x32478], UR4 ;  /* 0x03247804063f75b2 */ /* 0x0002220008000100 */
[----:B------:R1:W0:Y:S01]  /*0550*/  SYNCS.EXCH.64 URZ, [UR6+0x32488], UR4 ;  /* 0x03248804063f75b2 */ /* 0x0002220008000100 */
[----:B------:R-:W-:Y:S01]  /*0560*/  NOP ;  /* 0x0000000000007918 */ /* 0x000fe20000000000 */
.L_x_2177:
        /* <DEDUP_REMOVED lines=22> */
.L_x_2178:
[----:B------:R-:W5:Y:S01]  /*06d0*/  SHFL.IDX PT, R2, R0, RZ, 0x1f ;  /* 0x00001fff00027589 */ /* 0x000f6200000e0000 */
[----:B------:R-:W-:Y:S01]  /*06e0*/  R2UR UR9, R3 ;  /* 0x00000000030972ca */ /* 0x000fe200000e0000 */
        /* <DEDUP_REMOVED lines=21> */
.L_x_2179:
[----:B-1----:R-:W-:Y:S01]  /*0840*/  ULDC UR4, c[0x0][0x20] ;  /* 0x0000080000047ab9 */ /* 0x002fe20000000800 */
[----:B------:R-:W-:Y:S01]  /*0850*/  ULDC UR5, c[0x0][0x24] ;  /* 0x0000090000057ab9 */ /* 0x000fe20000000800 */
[----:B------:R-:W-:Y:S01]  /*0860*/  IADD3 R16, P0, R1, UR4, RZ ;  /* 0x0000000401107c10 */ /* 0x000fe2000ff1e0ff */
[----:B------:R-:W-:Y:S01]  /*0870*/  UISETP.NE.AND UP0, UPT, UR9, URZ, UPT ;  /* 0x0000003f0900728c */ /* 0x000fe2000bf05270 */
[----:B------:R-:W-:Y:S01]  /*0880*/  NOP ;  /* 0x0000000000007918 */ /* 0x000fe20000000000 */
[----:B------:R-:W-:Y:S01]  /*0890*/  UMOV UR60, 0x1 ;  /* 0x00000001003c7882 */ /* 0x000fe20000000000 */
[----:B0-234-:R-:W-:Y:S01]  /*08a0*/  BAR.SYNC.DEFER_BLOCKING 0x0 ;  /* 0x0000000000007b1d */ /* 0x01dfe20000010000 */
[----:B------:R-:W-:Y:S01]  /*08b0*/  IMAD.X R17, RZ, RZ, UR5, P0 ;  /* 0x00000005ff117e24 */ /* 0x000fe200080e06ff */
[----:B------:R-:W-:Y:S01]  /*08c0*/  IADD3 R2, P0, R16, 0x50, RZ ;  /* 0x0000005010027810 */ /* 0x000fe20007f1e0ff */
[----:B------:R-:W-:Y:S01]  /*08d0*/  USEL UR60, UR60, 0x2, !UP0 ;  /* 0x000000023c3c7887 */ /* 0x000fe2000c000000 */
[----:B------:R-:W-:-:S02]  /*08e0*/  PLOP3.LUT P3, PT, PT, PT, UP0, 0x80, 0x0 ;  /* 0x000000000000781c */ /* 0x000fc40003f6f008 */
[C---:B------:R-:W-:Y:S01]  /*08f0*/  IADD3 R41, P1, R16.reuse, 0x204, RZ ;  /* 0x0000020410297810 */ /* 0x040fe20007f3e0ff */
[----:B------:R-:W-:Y:S01]  /*0900*/  ULDC.64 UR36, c[0x0][0x208] ;  /* 0x0000820000247ab9 */ /* 0x000fe20000000a00 */
[----:B------:R0:W-:Y:S01]  /*0910*/  STL [R1+0x454], R2 ;  /* 0x0004540201007387 */ /* 0x0001e20000100800 */
[----:B------:R-:W-:Y:S01]  /*0920*/  IADD3 R39, P2, R16, 0x240, RZ ;  /* 0x0000024010277810 */ /* 0x000fe20007f5e0ff */
[----:B------:R-:W-:Y:S01]  /*0930*/  BSSY B6, `(.L_x_2180) ;  /* 0x000372c000067945 */ /* 0x000fe20003800000 */
[----:B------:R-:W-:-:S03]  /*0940*/  IMAD.X R50, RZ, RZ, R17, P1 ;  /* 0x000000ffff327224 */ /* 0x000fc600008e0611 */
[--C-:B------:R-:W-:Y:S02]  /*0950*/  IMAD.X R48, RZ, RZ, R17.reuse, P2 ;  /* 0x000000ffff307224 */ /* 0x100fe400010e0611 */
[----:B0-----:R-:W-:-:S05]  /*0960*/  IMAD.X R2, RZ, RZ, R17, P0 ;  /* 0x000000ffff027224 */ /* 0x001fca00000e0611 */
[----:B------:R0:W-:Y:S01]  /*0970*/  STL [R1+0x450], R2 ;  /* 0x0004500201007387 */ /* 0x0001e20000100800 */
[----:B------:R-:W-:Y:S05]  /*0980*/  @!P3 BRA `(.L_x_2181) ;  /* 0x000003280034b947 */ /* 0x000fea0003800000 */
.L_x_2182:
[----:B------:R-:W-:-:S08]  /*0990*/  NOP ;  /* 0x0000000000007918 */ /* 0x000fd00000000000 */
[----:B------:R-:W1:Y:S02]  /*09a0*/  USETMAXREG.TRY_ALLOC.CTAPOOL UP0, 0xe8 ;  /* 0x000000e8000079c8 */ /* 0x000e640008000600 */
[----:B-1----:R-:W-:-:S13]  /*09b0*/  PLOP3.LUT P0, PT, PT, PT, UP0, 0x80, 0x0 ;  /* 0x000000000000781c */ /* 0x002fda0003f0f008 */
[----:B------:R-:W-:Y:S05]  /*09c0*/  @!P0 BRA `(.L_x_2182) ;  /* 0xfffffffc00f08947 */ /* 0x000fea000383ffff */
[----:B------:R-:W1:Y:S01]  /*09d0*/  S2UR UR6, SR_CTAID.Y ;  /* 0x00000000000679c3 */ /* 0x000e620000002600 */
[----:B------:R-:W-:Y:S01]  /*09e0*/  ULDC UR59, c[0x0][0xd50] ;  /* 0x00035400003b7ab9 */ /* 0x000fe20000000800 */
[----:B------:R-:W-:Y:S01]  /*09f0*/  ISETP.NE.AND P0, PT, R74, 0x1, PT ;  /* 0x000000014a00780c */ /* 0x000fe20003f05270 */
[----:B------:R-:W-:Y:S01]  /*0a00*/  UISETP.NE.AND UP0, UPT, UR59, 0x1, UPT ;  /* 0x000000013b00788c */ /* 0x000fe2000bf05270 */
[----:B------:R2:W-:Y:S04]  /*0a10*/  STL.64 [R1+0x1f8], RZ ;  /* 0x0001f8ff01007387 */ /* 0x0005e80000100a00 */
[----:B------:R-:W-:Y:S08]  /*0a20*/  BAR.ARV 0x8, 0x180 ;  /* 0x0206000000007b1d */ /* 0x000ff00000002000 */
[----:B------:R-:W3:Y:S01]  /*0a30*/  S2UR UR61, SR_CTAID.Z ;  /* 0x00000000003d79c3 */ /* 0x000ee20000002700 */
[----:B------:R-:W-:Y:S01]  /*0a40*/  @UP0 ULDC UR4, c[0x0][0xd54] ;  /* 0x0003550000040ab9 */ /* 0x000fe20000000800 */
[----:B------:R2:W-:Y:S01]  /*0a50*/  STL [R1+0x200], RZ ;  /* 0x000200ff01007387 */ /* 0x0005e20000100800 */
[----:B------:R-:W-:-:S05]  /*0a60*/  @UP0 ULDC UR7, c[0x0][0xd58] ;  /* 0x0003560000070ab9 */ /* 0x000fca0000000800 */
[----:B------:R-:W-:Y:S06]  /*0a70*/  @!P0 BAR.ARV 0x9, 0x100 ;  /* 0x0244000000008b1d */ /* 0x000fec0000002000 */
[----:B-1----:R-:W-:Y:S01]  /*0a80*/  UIMAD.WIDE.U32 UR4, UR6, UR4, URZ ;  /* 0x00000004060472a5 */ /* 0x002fe2000f8e003f */
[----:B------:R-:W-:Y:S01]  /*0a90*/  IADD3 R24, P1, R16, 0x1f8, RZ ;  /* 0x000001f810187810 */ /* 0x000fe20007f3e0ff */
[----:B------:R2:W-:Y:S01]  /*0aa0*/  STL [R1+0x204], RZ ;  /* 0x000204ff01007387 */ /* 0x0005e20000100800 */
[----:B------:R-:W-:Y:S01]  /*0ab0*/  UMOV UR58, UR6 ;  /* 0x00000006003a7c82 */ /* 0x000fe20008000000 */
[----:B------:R-:W-:-:S02]  /*0ac0*/  @UP0 USHF.R.U32.HI UR58, URZ, UR7, UR5 ;  /* 0x000000073f3a0299 */ /* 0x000fc40008011605 */
[----:B------:R-:W-:Y:S02]  /*0ad0*/  IMAD.X R25, RZ, RZ, R17, P1 ;  /* 0x000000ffff197224 */ /* 0x000fe400008e0611 */
[----:B------:R-:W-:Y:S01]  /*0ae0*/  UIADD3 UR4, -UR58, URZ, URZ ;  /* 0x0000003f3a047290 */ /* 0x000fe2000fffe13f */
[----:B---3--:R-:W-:-:S03]  /*0af0*/  ISETP.LE.AND P0, PT, RZ, UR61, PT ;  /* 0x0000003dff007c0c */ /* 0x008fc6000bf03270 */
[----:B------:R-:W-:-:S10]  /*0b00*/  UIMAD UR59, UR59, UR4, UR6 ;  /* 0x000000043b3b72a4 */ /* 0x000fd4000f8e0206 */
[----:B--2---:R-:W-:Y:S05]  /*0b10*/  @!P0 BRA `(.L_x_2183) ;  /* 0x0000037000348947 */ /* 0x004fea0003800000 */
[----:B------:R-:W1:Y:S01]  /*0b20*/  S2R R11, SR_CgaCtaId ;  /* 0x00000000000b7919 */ /* 0x000e620000008800 */
[----:B------:R-:W-:Y:S01]  /*0b30*/  MOV R18, 0x400 ;  /* 0x0000040000127802 */ /* 0x000fe20000000f00 */
[----:B------:R-:W2:Y:S01]  /*0b40*/  S2UR UR6, SR_CTAID.X ;  /* 0x00000000000679c3 */ /* 0x000ea20000002500 */
[----:B------:R-:W-:Y:S01]  /*0b50*/  IMAD.U32 R0, RZ, RZ, UR60 ;  /* 0x0000003cff007e24 */ /* 0x000fe2000f8e00ff */
[----:B------:R-:W3:Y:S01]  /*0b60*/  S2R R3, SR_SWINHI ;  /* 0x0000000000037919 */ /* 0x000ee20000002f00 */
[----:B------:R-:W-:Y:S01]  /*0b70*/  ULDC.64 UR4, c[0x0][0x418] ;  /* 0x0001060000047ab9 */ /* 0x000fe20000000a00 */
[----:B------:R-:W-:Y:S01]  /*0b80*/  IMAD.MOV.U32 R10, RZ, RZ, 0x100 ;  /* 0x00000100ff0a7424 */ /* 0x000fe200078e00ff */
[----:B------:R-:W-:Y:S01]  /*0b90*/  UISETP.NE.U32.AND UP0, UPT, UR4, URZ, UPT ;  /* 0x0000003f0400728c */ /* 0x000fe2000bf05070 */
[----:B------:R-:W4:Y:S01]  /*0ba0*/  S2R R4, SR_CTAID.X ;  /* 0x0000000000047919 */ /* 0x000f220000002500 */
[----:B------:R-:W-:Y:S01]  /*0bb0*/  IMAD.MOV.U32 R9, RZ, RZ, 0x80 ;  /* 0x00000080ff097424 */ /* 0x000fe200078e00ff */
[----:B------:R-:W5:Y:S01]  /*0bc0*/  LDC R12, c[0x0][0xa80] ;  /* 0x0002a000ff0c7b82 */ /* 0x000f620000000800 */
[----:B------:R-:W-:Y:S01]  /*0bd0*/  IMAD.MOV.U32 R8, RZ, RZ, R0 ;  /* 0x000000ffff087224 */ /* 0x000fe200078e0000 */
[----:B------:R-:W-:Y:S01]  /*0be0*/  USHF.R.S32.HI UR4, URZ, 0x1f, UR61 ;  /* 0x0000001f3f047899 */ /* 0x000fe2000801143d */
[----:B------:R-:W-:Y:S01]  /*0bf0*/  IMAD.U32 R6, RZ, RZ, UR60 ;  /* 0x0000003cff067e24 */ /* 0x000fe2000f8e00ff */
[C---:B------:R-:W-:Y:S01]  /*0c00*/  IADD3 R40, P5, R16.reuse, 0x68, RZ ;  /* 0x0000006810287810 */ /* 0x040fe20007fbe0ff */
[----:B------:R-:W-:Y:S01]  /*0c10*/  IMAD.MOV.U32 R7, RZ, RZ, 0x80 ;  /* 0x00000080ff077424 */ /* 0x000fe200078e00ff */
[----:B------:R-:W-:Y:S01]  /*0c20*/  UISETP.NE.AND.EX UP0, UPT, UR5, URZ, UPT, UP0 ;  /* 0x0000003f0500728c */ /* 0x000fe2000bf05300 */
[----:B------:R-:W-:Y:S01]  /*0c30*/  STL.128 [R1+0x210], RZ ;  /* 0x000210ff01007387 */ /* 0x000fe20000100c00 */
[----:B------:R-:W-:Y:S01]  /*0c40*/  ULDC UR42, c[0x0][0x424] ;  /* 0x00010900002a7ab9 */ /* 0x000fe20000000800 */
[--C-:B------:R-:W-:Y:S01]  /*0c50*/  IMAD.X R65, RZ, RZ, R17.reuse, P5 ;  /* 0x000000ffff417224 */ /* 0x100fe200028e0611 */
[----:B------:R-:W-:Y:S01]  /*0c60*/  USEL UR42, UR42, 0x1, UP0 ;  /* 0x000000012a2a7887 */ /* 0x000fe20008000000 */
[----:B------:R0:W-:Y:S01]  /*0c70*/  STL.64 [R1+0x28], R6 ;  /* 0x0000280601007387 */ /* 0x0001e20000100a00 */
[C---:B------:R-:W-:Y:S01]  /*0c80*/  IADD3 R49, P5, R16.reuse, 0xf8, RZ ;  /* 0x000000f810317810 */ /* 0x040fe20007fbe0ff */
[----:B------:R-:W-:Y:S01]  /*0c90*/  ULDC UR10, c[0x0][0x2f0] ;  /* 0x0000bc00000a7ab9 */ /* 0x000fe20000000800 */
[C---:B------:R-:W-:Y:S01]  /*0ca0*/  IADD3 R34, P3, R16.reuse, 0x58, RZ ;  /* 0x0000005810227810 */ /* 0x040fe20007f7e0ff */
[----:B------:R-:W-:Y:S01]  /*0cb0*/  STL.128 [R1+0x220], RZ ;  /* 0x000220ff01007387 */ /* 0x000fe20000100c00 */
[----:B--2---:R-:W-:Y:S01]  /*0cc0*/  USHF.L.U32 UR6, UR6, 0x7, URZ ;  /* 0x0000000706067899 */ /* 0x004fe2000800063f */
[----:B------:R-:W-:Y:S01]  /*0cd0*/  IADD3 R42, P4, R16, 0x60, RZ ;  /* 0x00000060102a7810 */ /* 0x000fe20007f9e0ff */
[--C-:B------:R-:W-:Y:S01]  /*0ce0*/  IMAD.X R60, RZ, RZ, R17.reuse, P5 ;  /* 0x000000ffff3c7224 */ /* 0x100fe200028e0611 */
[----:B------:R-:W-:Y:S01]  /*0cf0*/  STL.128 [R1+0x240], RZ ;  /* 0x000240ff01007387 */ /* 0x000fe20000100c00 */
[----:B------:R-:W-:Y:S01]  /*0d00*/  UIMAD UR42, UR42, UR10, URZ ;  /* 0x0000000a2a2a72a4 */ /* 0x000fe2000f8e023f */
[--C-:B------:R-:W-:Y:S01]  /*0d10*/  IMAD.X R35, RZ, RZ, R17.reuse, P3 ;  /* 0x000000ffff237224 */ /* 0x100fe200018e0611 */
[----:B-1----:R-:W-:Y:S01]  /*0d20*/  LEA R18, R11, R18, 0x18 ;  /* 0x000000120b127211 */ /* 0x002fe200078ec0ff */
[----:B------:R-:W-:Y:S01]  /*0d30*/  STL.64 [R1+0x30], R10 ;  /* 0x0000300a01007387 */ /* 0x000fe20000100a00 */
[----:B------:R-:W-:Y:S01]  /*0d40*/  ULDC UR43, c[0x0][0x288] ;  /* 0x0000a200002b7ab9 */ /* 0x000fe20000000800 */
[----:B------:R-:W-:Y:S01]  /*0d50*/  IMAD.X R67, RZ, RZ, R17, P4 ;  /* 0x000000ffff437224 */ /* 0x000fe200020e0611 */
[----:B------:R-:W-:-:S02]  /*0d60*/  MOV R30, R18 ;  /* 0x00000012001e7202 */ /* 0x000fc40000000f00 */
[----:B---3--:R-:W-:Y:S01]  /*0d70*/  MOV R31, R3 ;  /* 0x00000003001f7202 */ /* 0x008fe20000000f00 */
[----:B------:R-:W-:Y:S01]  /*0d80*/  STL.128 [R1], R8 ;  /* 0x0000000801007387 */ /* 0x000fe20000100c00 */
[----:B------:R-:W-:Y:S01]  /*0d90*/  UIADD3 UR7, UR6, 0x7f, URZ ;  /* 0x0000007f06077890 */ /* 0x000fe2000fffe03f */
[----:B------:R-:W-:Y:S01]  /*0da0*/  IADD3 R38, P6, R16, 0x70, RZ ;  /* 0x0000007010267810 */ /* 0x000fe20007fde0ff */
[----:B------:R-:W-:Y:S01]  /*0db0*/  UIADD3 UR38, UR42, 0x1, -UR43 ;  /* 0x000000012a267890 */ /* 0x000fe2000fffe82b */
[C---:B------:R-:W-:Y:S01]  /*0dc0*/  IADD3 R0, P2, R30.reuse, 0x32460, RZ ;  /* 0x000324601e007810 */ /* 0x040fe20007f5e0ff */
[----:B----4-:R1:W-:Y:S01]  /*0dd0*/  STL [R1+0x50], R4 ;  /* 0x0000500401007387 */ /* 0x0103e20000100800 */
[C---:B0-----:R-:W-:Y:S01]  /*0de0*/  IADD3 R2, P1, R30.reuse, 0x32450, RZ ;  /* 0x000324501e027810 */ /* 0x041fe20007f3e0ff */
[----:B------:R-:W-:Y:S01]  /*0df0*/  IMAD.X R63, RZ, RZ, R17, P6 ;  /* 0x000000ffff3f7224 */ /* 0x000fe200030e0611 */
[----:B------:R-:W-:Y:S01]  /*0e00*/  IADD3 R6, P0, R30, 0x32430, RZ ;  /* 0x000324301e067810 */ /* 0x000fe20007f1e0ff */
[--C-:B------:R-:W-:Y:S01]  /*0e10*/  IMAD.X R3, RZ, RZ, R31.reuse, P2 ;  /* 0x000000ffff037224 */ /* 0x100fe200010e061f */
[----:B-----5:R0:W-:Y:S01]  /*0e20*/  STL [R1+0x230], R12 ;  /* 0x0002300c01007387 */ /* 0x0201e20000100800 */
[--C-:B------:R-:W-:Y:S01]  /*0e30*/  IMAD.X R5, RZ, RZ, R31.reuse, P1 ;  /* 0x000000ffff057224 */ /* 0x100fe200008e061f */
[----:B------:R-:W-:Y:S01]  /*0e40*/  IADD3 R44, P2, R16, 0x28, RZ ;  /* 0x00000028102c7810 */ /* 0x000fe20007f5e0ff */
[----:B------:R-:W-:Y:S01]  /*0e50*/  IMAD.X R7, RZ, RZ, R31, P0 ;  /* 0x000000ffff077224 */ /* 0x000fe200000e061f */
[----:B------:R0:W-:Y:S01]  /*0e60*/  STL.128 [R1+0x250], RZ ;  /* 0x000250ff01007387 */ /* 0x0001e20000100c00 */
[----:B-1----:R-:W-:Y:S01]  /*0e70*/  IADD3 R4, P1, R30, 0x32440, RZ ;  /* 0x000324401e047810 */ /* 0x002fe20007f3e0ff */
[----:B------:R-:W-:Y:S01]  /*0e80*/  IMAD.MOV.U32 R10, RZ, RZ, R0 ;  /* 0x000000ffff0a7224 */ /* 0x000fe200078e0000 */
[C---:B------:R-:W-:Y:S01]  /*0e90*/  IADD3 R26, P0, R16.reuse, 0x78, RZ ;  /* 0x00000078101a7810 */ /* 0x040fe20007f1e0ff */
[----:B------:R-:W-:Y:S01]  /*0ea0*/  IMAD.U32 R0, RZ, RZ, UR4 ;  /* 0x00000004ff007e24 */ /* 0x000fe2000f8e00ff */
[----:B------:R-:W-:Y:S01]  /*0eb0*/  ULDC UR4, c[0x0][0x448] ;  /* 0x0001120000047ab9 */ /* 0x000fe20000000800 */
[----:B------:R-:W-:Y:S01]  /*0ec0*/  IMAD.MOV.U32 R9, RZ, RZ, R5 ;  /* 0x000000ffff097224 */ /* 0x000fe200078e0005 */
[----:B------:R-:W-:Y:S01]  /*0ed0*/  UISETP.NE.AND UP1, UPT, UR4, 0x1, UPT ;  /* 0x000000010400788c */ /* 0x000fe2000bf25270 */
[----:B------:R-:W-:Y:S01]  /*0ee0*/  IMAD.MOV.U32 R8, RZ, RZ, R2 ;  /* 0x000000ffff087224 */ /* 0x000fe200078e0002 */
[----:B------:R0:W-:Y:S01]  /*0ef0*/  STL.64 [R1+0x18], R6 ;  /* 0x0000180601007387 */ /* 0x0001e20000100a00 */
[----:B------:R-:W-:Y:S01]  /*0f00*/  IMAD.MOV.U32 R11, RZ, RZ, R3 ;  /* 0x000000ffff0b7224 */ /* 0x000fe200078e0003 */
[----:B------:R-:W-:Y:S01]  /*0f10*/  ULDC.64 UR4, c[0x0][0xad8] ;  /* 0x0002b60000047ab9 */ /* 0x000fe20000000a00 */
[----:B------:R-:W-:Y:S01]  /*0f20*/  IMAD.X R5, RZ, RZ, R31, P1 ;  /* 0x000000ffff057224 */ /* 0x000fe200008e061f */
[----:B------:R-:W-:Y:S01]  /*0f30*/  UISETP.GE.AND UP0, UPT, UR5, 0x1, UPT ;  /* 0x000000010500788c */ /* 0x000fe2000bf06270 */
[----:B------:R0:W-:Y:S01]  /*0f40*/  STL.128 [R1+0x260], RZ ;  /* 0x000260ff01007387 */ /* 0x0001e20000100c00 */
[C---:B------:R-:W-:Y:S01]  /*0f50*/  IADD3 R226, P1, R16.reuse, 0x210, RZ ;  /* 0x0000021010e27810 */ /* 0x040fe20007f3e0ff */
[--C-:B------:R-:W-:Y:S01]  /*0f60*/  IMAD.X R69, RZ, RZ, R17.reuse, P2 ;  /* 0x000000ffff457224 */ /* 0x100fe200010e0611 */
[C---:B------:R-:W-:Y:S01]  /*0f70*/  IADD3 R32, P2, R16.reuse, 0x88, RZ ;  /* 0x0000008810207810 */ /* 0x040fe20007f5e0ff */
[----:B------:R0:W-:Y:S01]  /*0f80*/  STL.128 [R1+0x40], R8 ;  /* 0x0000400801007387 */ /* 0x0001e20000100c00 */
[----:B------:R-:W-:Y:S01]  /*0f90*/  @UP1 UIADD3 UR8, UR6, 0x7f, URZ ;  /* 0x0000007f06081890 */ /* 0x000fe2000fffe03f */
[----:B------:R-:W-:Y:S01]  /*0fa0*/  PLOP3.LUT P5, PT, PT, PT, UP0, 0x40, 0x0 ;  /* 0x000000000000781c */ /* 0x000fe20003fae808 */
[----:B------:R-:W-:Y:S01]  /*0fb0*/  @UP1 ULDC UR9, c[0x0][0x44c] ;  /* 0x0001130000091ab9 */ /* 0x000fe20000000800 */
[----:B------:R0:W-:Y:S01]  /*0fc0*/  STL.64 [R1+0x20], R4 ;  /* 0x0000200401007387 */ /* 0x0001e20000100a00 */
[----:B------:R-:W-:Y:S01]  /*0fd0*/  UIMAD.WIDE.U32 UR8, UR8, UR9, URZ ;  /* 0x00000009080872a5 */ /* 0x000fe2000f8e003f */
[--C-:B------:R-:W-:Y:S01]  /*0fe0*/  IMAD.X R181, RZ, RZ, R17.reuse, P1 ;  /* 0x000000ffffb57224 */ /* 0x100fe200008e0611 */
[----:B------:R-:W-:Y:S01]  /*0ff0*/  @UP1 ULDC UR11, c[0x0][0x450] ;  /* 0x00011400000b1ab9 */ /* 0x000fe20000000800 */
[----:B------:R0:W-:Y:S01]  /*1000*/  STL.128 [R1+0x270], RZ ;  /* 0x000270ff01007387 */ /* 0x0001e20000100c00 */
[C---:B------:R-:W-:Y:S01]  /*1010*/  IADD3 R59, P1, R16.reuse, 0x80, RZ ;  /* 0x00000080103b7810 */ /* 0x040fe20007f3e0ff */
[----:B------:R-:W-:Y:S01]  /*1020*/  @UP1 USHF.R.U32.HI UR7, URZ, UR11, UR9 ;  /* 0x0000000b3f071299 */ /* 0x000fe20008011609 */
[C---:B------:R-:W-:Y:S01]  /*1030*/  IADD3 R57, P3, R16.reuse, 0x90, RZ ;  /* 0x0000009010397810 */ /* 0x040fe20007f7e0ff */
[----:B------:R0:W-:Y:S01]  /*1040*/  STL.128 [R1+0x280], RZ ;  /* 0x000280ff01007387 */ /* 0x0001e20000100c00 */
[C---:B------:R-:W-:Y:S01]  /*1050*/  IADD3 R51, P4, R16.reuse, 0xf0, RZ ;  /* 0x000000f010337810 */ /* 0x040fe20007f9e0ff */
[----:B------:R-:W-:Y:S01]  /*1060*/  UIADD3 UR8, UR38, UR7, URZ ;  /* 0x0000000726087290 */ /* 0x000fe2000fffe03f */
[--C-:B------:R-:W-:Y:S01]  /*1070*/  IMAD.X R61, RZ, RZ, R17.reuse, P0 ;  /* 0x000000ffff3d7224 */ /* 0x100fe200000e0611 */
[----:B------:R0:W-:Y:S01]  /*1080*/  STL.128 [R1+0x290], RZ ;  /* 0x000290ff01007387 */ /* 0x0001e20000100c00 */
[--C-:B------:R-:W-:Y:S01]  /*1090*/  IMAD.X R66, RZ, RZ, R17.reuse, P1 ;  /* 0x000000ffff427224 */ /* 0x100fe200008e0611 */
[C---:B------:R-:W-:Y:S01]  /*10a0*/  IADD3 R36, P6, R16.reuse, 0x100, RZ ;  /* 0x0000010010247810 */ /* 0x040fe20007fde0ff */
[--C-:B------:R-:W-:Y:S01]  /*10b0*/  IMAD.X R33, RZ, RZ, R17.reuse, P2 ;  /* 0x000000ffff217224 */ /* 0x100fe200010e0611 */
[----:B------:R0:W-:Y:S01]  /*10c0*/  STL.128 [R1+0x2a0], RZ ;  /* 0x0002a0ff01007387 */ /* 0x0001e20000100c00 */
[--C-:B------:R-:W-:Y:S01]  /*10d0*/  IMAD.X R64, RZ, RZ, R17.reuse, P3 ;  /* 0x000000ffff407224 */ /* 0x100fe200018e0611 */
[C---:B------:R-:W-:Y:S01]  /*10e0*/  IADD3 R47, P0, R16.reuse, 0x108, RZ ;  /* 0x00000108102f7810 */ /* 0x040fe20007f1e0ff */
[----:B------:R-:W-:Y:S01]  /*10f0*/  IMAD.X R62, RZ, RZ, R17, P4 ;  /* 0x000000ffff3e7224 */ /* 0x000fe200020e0611 */
[----:B------:R0:W-:Y:S01]  /*1100*/  STL.128 [R1+0x2b0], RZ ;  /* 0x0002b0ff01007387 */ /* 0x0001e20000100c00 */
[C---:B------:R-:W-:Y:S01]  /*1110*/  IADD3 R45, P1, R16.reuse, 0x118, RZ ;  /* 0x00000118102d7810 */ /* 0x040fe20007f3e0ff */
[----:B------:R-:W-:Y:S01]  /*1120*/  UP2UR UR39, UPR, URZ, 0x2 ;  /* 0x000000023f277883 */ /* 0x000fe20008000000 */
[C---:B------:R-:W-:Y:S01]  /*1130*/  IADD3 R23, P2, R16.reuse, 0x11c, RZ ;  /* 0x0000011c10177810 */ /* 0x040fe20007f5e0ff */
[----:B------:R0:W-:Y:S01]  /*1140*/  STL.128 [R1+0x2c0], RZ ;  /* 0x0002c0ff01007387 */ /* 0x0001e20000100c00 */
[C---:B------:R-:W-:Y:S01]  /*1150*/  IADD3 R28, P3, R16.reuse, 0x14c, RZ ;  /* 0x0000014c101c7810 */ /* 0x040fe20007f7e0ff */
[----:B------:R-:W-:Y:S01]  /*1160*/  UP2UR UR41, UPR, URZ, 0x1 ;  /* 0x000000013f297883 */ /* 0x000fe20008000000 */
[C---:B------:R-:W-:Y:S01]  /*1170*/  IADD3 R224, P4, R16.reuse, 0x150, RZ ;  /* 0x0000015010e07810 */ /* 0x040fe20007f9e0ff */
[----:B------:R0:W-:Y:S01]  /*1180*/  STL.128 [R1+0x2d0], RZ ;  /* 0x0002d0ff01007387 */ /* 0x0001e20000100c00 */
[----:B------:R-:W-:Y:S01]  /*1190*/  UIADD3 UR4, UR8, UR4, URZ ;  /* 0x0000000408047290 */ /* 0x000fe2000fffe03f */
[----:B------:R-:W-:-:S02]  /*11a0*/  VIADD R157, R16, 0x158 ;  /* 0x00000158109d7836 */ /* 0x000fc40000000000 */
[----:B------:R0:W-:Y:S01]  /*11b0*/  STL.128 [R1+0x2e0], RZ ;  /* 0x0002e0ff01007387 */ /* 0x0001e20000100c00 */
[----:B------:R-:W-:Y:S02]  /*11c0*/  VIADD R19, R27, 0xffffff80 ;  /* 0xffffff801b137836 */ /* 0x000fe40000000000 */
[--C-:B------:R-:W-:Y:S01]  /*11d0*/  IMAD.X R37, RZ, RZ, R17.reuse, P6 ;  /* 0x000000ffff257224 */ /* 0x100fe200030e0611 */
[----:B------:R0:W-:Y:S01]  /*11e0*/  STL.128 [R1+0x2f0], RZ ;  /* 0x0002f0ff01007387 */ /* 0x0001e20000100c00 */
[--C-:B------:R-:W-:Y:S02]  /*11f0*/  IMAD.X R58, RZ, RZ, R17.reuse, P0 ;  /* 0x000000ffff3a7224 */ /* 0x100fe400000e0611 */
[--C-:B------:R-:W-:Y:S01]  /*1200*/  IMAD.X R56, RZ, RZ, R17.reuse, P1 ;  /* 0x000000ffff387224 */ /* 0x100fe200008e0611 */
[----:B------:R0:W-:Y:S01]  /*1210*/  STL.128 [R1+0x300], RZ ;  /* 0x000300ff01007387 */ /* 0x0001e20000100c00 */
[--C-:B------:R-:W-:Y:S02]  /*1220*/  IMAD.X R22, RZ, RZ, R17.reuse, P2 ;  /* 0x000000ffff167224 */ /* 0x100fe400010e0611 */
[--C-:B------:R-:W-:Y:S01]  /*1230*/  IMAD.X R29, RZ, RZ, R17.reuse, P3 ;  /* 0x000000ffff1d7224 */ /* 0x100fe200018e0611 */
[----:B------:R0:W-:Y:S01]  /*1240*/  STL.128 [R1+0x310], RZ ;  /* 0x000310ff01007387 */ /* 0x0001e20000100c00 */
[----:B------:R-:W-:-:S03]  /*1250*/  IMAD.X R225, RZ, RZ, R17, P4 ;  /* 0x000000ffffe17224 */ /* 0x000fc600020e0611 */
[----:B------:R0:W-:Y:S04]  /*1260*/  STL.128 [R1+0x320], RZ ;  /* 0x000320ff01007387 */ /* 0x0001e80000100c00 */
        /* <DEDUP_REMOVED lines=17> */
[----:B------:R0:W-:Y:S04]  /*1380*/  STL [R1+0x10], RZ ;  /* 0x000010ff01007387 */ /* 0x0001e80000100800 */
[----:B------:R0:W-:Y:S01]  /*1390*/  STL [R1+0x38], RZ ;  /* 0x000038ff01007387 */ /* 0x0001e20000100800 */
[----:B------:R-:W-:Y:S05]  /*13a0*/  @P5 BRA `(.L_x_2184) ;  /* 0x0000000000445947 */ /* 0x000fea0003800000 */
        /* <DEDUP_REMOVED lines=10> */
.L_x_2185:
[----:B------:R-:W-:-:S11]  /*1450*/  UISETP.NE.AND UP0, UPT, UR5, 0x1, UPT ;  /* 0x000000010500788c */ /* 0x000fd6000bf05270 */
[----:B------:R-:W-:Y:S02]  /*1460*/  @UP0 ULDC.64 UR10, c[0x0][0xae0] ;  /* 0x0002b800000a0ab9 */ /* 0x000fe40000000a00 */
[----:B------:R-:W-:-:S04]  /*1470*/  UIMAD.WIDE.U32 UR8, UR7, UR10, URZ ;  /* 0x0000000a070872a5 */ /* 0x000fc8000f8e003f */
[----:B------:R-:W-:-:S12]  /*1480*/  @UP0 USHF.R.U32.HI UR7, URZ, UR11, UR9 ;  /* 0x0000000b3f070299 */ /* 0x000fd80008011609 */
.L_x_2186:
[----:B------:R-:W-:-:S04]  /*1490*/  UIMAD UR7, UR7, UR5, UR5 ;  /* 0x00000005070772a4 */ /* 0x000fc8000f8e0205 */
[----:B------:R-:W-:-:S04]  /*14a0*/  UISETP.LT.AND UP0, UPT, UR4, UR7, UPT ;  /* 0x000000070400728c */ /* 0x000fc8000bf01270 */
[----:B------:R-:W-:-:S12]  /*14b0*/  USEL UR4, UR4, UR7, UP0 ;  /* 0x0000000704047287 */ /* 0x000fd80008000000 */
.L_x_2184:
[----:B------:R-:W-:Y:S02]  /*14c0*/  UISETP.NE.AND UP0, UPT, UR39, URZ, UPT ;  /* 0x0000003f2700728c */ /* 0x000fe4000bf05270 */
[----:B------:R-:W-:Y:S02]  /*14d0*/  UIADD3 UR8, UR42, 0x5f, URZ ;  /* 0x0000005f2a087890 */ /* 0x000fe4000fffe03f */
[----:B------:R-:W-:Y:S02]  /*14e0*/  UIADD3 UR10, UR4, 0x5f, URZ ;  /* 0x0000005f040a7890 */ /* 0x000fe4000fffe03f */
[----:B------:R-:W-:Y:S02]  /*14f0*/  UISETP.GE.AND UP1, UPT, UR5, 0x1, UPT ;  /* 0x000000010500788c */ /* 0x000fe4000bf26270 */
[----:B------:R-:W-:Y:S02]  /*1500*/  UIMAD.WIDE UR8, UR8, 0x2aaaaaab, URZ ;  /* 0x2aaaaaab080878a5 */ /* 0x000fe4000f8e023f */
[----:B------:R-:W-:Y:S01]  /*1510*/  UIMAD.WIDE UR10, UR10, 0x2aaaaaab, URZ ;  /* 0x2aaaaaab0a0a78a5 */ /* 0x000fe2000f8e023f */
[----:B------:R-:W-:Y:S01]  /*1520*/  @UP0 ULDC UR12, c[0x0][0x44c] ;  /* 0x00011300000c0ab9 */ /* 0x000fe20000000800 */
[----:B------:R-:W-:Y:S01]  /*1530*/  USHF.R.U32.HI UR4, URZ, 0x1f, UR9 ;  /* 0x0000001f3f047899 */ /* 0x000fe20008011609 */
[----:B------:R-:W-:Y:S01]  /*1540*/  PLOP3.LUT P0, PT, PT, PT, UP1, 0x40, 0x0 ;  /* 0x000000000000781c */ /* 0x000fe20003f0e818 */
[----:B------:R-:W-:-:S02]  /*1550*/  UIMAD.WIDE.U32 UR12, UR6, UR12, URZ ;  /* 0x0000000c060c72a5 */ /* 0x000fc4000f8e003f */
[----:B------:R-:W-:Y:S01]  /*1560*/  USHF.R.U32.HI UR7, URZ, 0x1f, UR11 ;  /* 0x0000001f3f077899 */ /* 0x000fe2000801160b */
[----:B------:R-:W-:Y:S01]  /*1570*/  @UP0 ULDC UR15, c[0x0][0x450] ;  /* 0x00011400000f0ab9 */ /* 0x000fe20000000800 */
[----:B------:R-:W-:Y:S02]  /*1580*/  UIADD3 UR43, UR42, -UR43, URZ ;  /* 0x8000002b2a2b7290 */ /* 0x000fe4000fffe03f */
[----:B------:R-:W-:Y:S02]  /*1590*/  @UP0 USHF.R.U32.HI UR6, URZ, UR15, UR13 ;  /* 0x0000000f3f060299 */ /* 0x000fe4000801160d */
[----:B------:R-:W-:Y:S02]  /*15a0*/  ULEA.HI.SX32 UR4, UR9, UR4, 0x1c ;  /* 0x0000000409047291 */ /* 0x000fe4000f8fe23f */
[----:B------:R-:W-:Y:S02]  /*15b0*/  ULEA.HI.SX32 UR7, UR11, UR7, 0x1c ;  /* 0x000000070b077291 */ /* 0x000fe4000f8fe23f */
[----:B------:R-:W-:-:S02]  /*15c0*/  UIADD3 UR6, UR43, UR6, URZ ;  /* 0x000000062b067290 */ /* 0x000fc4000fffe03f */
[----:B------:R-:W-:Y:S01]  /*15d0*/  UISETP.LT.AND UP0, UPT, UR4, UR7, UPT ;  /* 0x000000070400728c */ /* 0x000fe2000bf01270 */
[----:B------:R-:W-:Y:S02]  /*15e0*/  ULDC UR14, c[0x0][0xad4] ;  /* 0x0002b500000e7ab9 */ /* 0x000fe40000000800 */
[----:B------:R-:W-:Y:S02]  /*15f0*/  UIADD3 UR8, UR6, -UR14, URZ ;  /* 0x8000000e06087290 */ /* 0x000fe4000fffe03f */
[----:B------:R-:W-:Y:S01]  /*1600*/  USEL UR9, UR4, UR7, UP0 ;  /* 0x0000000704097287 */ /* 0x000fe20008000000 */
[----:B------:R-:W-:Y:S11]  /*1610*/  @P0 BRA `(.L_x_2187) ;  /* 0x0000000000480947 */ /* 0x000ff60003800000 */
[----:B------:R-:W-:Y:S02]  /*1620*/  UMOV UR4, UR6 ;  /* 0x0000000600047c82 */ /* 0x000fe40008000000 */
        /* <DEDUP_REMOVED lines=10> */
.L_x_2188:
[----:B------:R-:W-:-:S11]  /*16d0*/  UISETP.NE.AND UP0, UPT, UR5, 0x1, UPT ;  /* 0x000000010500788c */ /* 0x000fd6000bf05270 */
[----:B------:R-:W-:Y:S02]  /*16e0*/  @UP0 ULDC.64 UR10, c[0x0][0xae0] ;  /* 0x0002b800000a0ab9 */ /* 0x000fe40000000a00 */
[----:B------:R-:W-:-:S04]  /*16f0*/  UIMAD.WIDE.U32 UR6, UR4, UR10, URZ ;  /* 0x0000000a040672a5 */ /* 0x000fc8000f8e003f */
[----:B------:R-:W-:-:S12]  /*1700*/  @UP0 USHF.R.U32.HI UR4, URZ, UR11, UR7 ;  /* 0x0000000b3f040299 */ /* 0x000fd80008011607 */
.L_x_2189:
[----:B------:R-:W-:-:S04]  /*1710*/  UIMAD UR4, UR4, UR5, URZ ;  /* 0x00000005040472a4 */ /* 0x000fc8000f8e023f */
[----:B------:R-:W-:-:S04]  /*1720*/  UISETP.LT.AND UP0, UPT, UR8, UR4, UPT ;  /* 0x000000040800728c */ /* 0x000fc8000bf01270 */
[----:B------:R-:W-:-:S12]  /*1730*/  USEL UR8, UR8, UR4, !UP0 ;  /* 0x0000000408087287 */ /* 0x000fd8000c000000 */
.L_x_2187:
[----:B------:R-:W-:Y:S02]  /*1740*/  UIMAD.WIDE UR4, UR8, 0x2aaaaaab, URZ ;  /* 0x2aaaaaab080478a5 */ /* 0x000fe4000f8e023f */
[----:B------:R-:W-:Y:S02]  /*1750*/  ULOP3.LUT UR40, UR59, 0xffff, URZ, 0xc0, !UPT ;  /* 0x0000ffff3b287892 */ /* 0x000fe4000f8ec03f */
[----:B------:R-:W-:-:S04]  /*1760*/  USHF.R.U32.HI UR4, URZ, 0x1f, UR5 ;  /* 0x0000001f3f047899 */ /* 0x000fc80008011605 */
[----:B------:R-:W-:-:S04]  /*1770*/  ULEA.HI.SX32 UR4, UR5, UR4, 0x1c ;  /* 0x0000000405047291 */ /* 0x000fc8000f8fe23f */
[----:B------:R-:W-:-:S04]  /*1780*/  UISETP.LT.AND UP0, UPT, URZ, UR4, UPT ;  /* 0x000000043f00728c */ /* 0x000fc8000bf01270 */
[----:B------:R-:W-:-:S03]  /*1790*/  USEL UR10, URZ, UR4, !UP0 ;  /* 0x000000043f0a7287 */ /* 0x000fc6000c000000 */
[----:B------:R-:W-:Y:S01]  /*17a0*/  UMOV UR4, URZ ;  /* 0x0000003f00047c82 */ /* 0x000fe20008000000 */
[----:B------:R-:W-:-:S06]  /*17b0*/  UISETP.GT.AND UP0, UPT, UR9, UR10, UPT ;  /* 0x0000000a0900728c */ /* 0x000fcc000bf04270 */
[----:B------:R-:W-:-:S13]  /*17c0*/  PLOP3.LUT P0, PT, PT, PT, UP0, 0x80, 0x0 ;  /* 0x000000000000781c */ /* 0x000fda0003f0f008 */
[----:B------:R-:W-:Y:S05]  /*17d0*/  @!P0 BRA `(.L_x_2190) ;  /* 0x0000000000948947 */ /* 0x000fea0003800000 */
[----:B------:R-:W-:-:S04]  /*17e0*/  USHF.R.U32.HI UR11, URZ, 0x10, UR59 ;  /* 0x000000103f0b7899 */ /* 0x000fc8000801163b */
[----:B------:R-:W-:-:S11]  /*17f0*/  UISETP.NE.AND UP0, UPT, UR11, URZ, UPT ;  /* 0x0000003f0b00728c */ /* 0x000fd6000bf05270 */
[----:B------:R-:W-:Y:S02]  /*1800*/  @!UP0 ULDC UR11, c[0x0][0xae8] ;  /* 0x0002ba00000b8ab9 */ /* 0x000fe40000000800 */
[----:B------:R-:W-:Y:S01]  /*1810*/  IMAD.U32 R3, RZ, RZ, UR11 ;  /* 0x0000000bff037e24 */ /* 0x000fe2000f8e00ff */
[----:B------:R-:W-:-:S04]  /*1820*/  UIADD3 UR4, UR11, -0x1, UR9 ;  /* 0xffffffff0b047890 */ /* 0x000fc8000fffe009 */
[-C--:B------:R-:W-:Y:S01]  /*1830*/  IABS R0, R3.reuse ;  /* 0x0000000300007213 */ /* 0x080fe20000000000 */
[----:B------:R-:W-:Y:S01]  /*1840*/  UIADD3 UR6, -UR10, UR4, URZ ;  /* 0x000000040a067290 */ /* 0x000fe2000fffe13f */
[----:B0-----:R-:W-:Y:S02]  /*1850*/  IABS R5, R3 ;  /* 0x0000000300057213 */ /* 0x001fe40000000000 */
[----:B------:R-:W-:Y:S01]  /*1860*/  R2UR UR12, R0 ;  /* 0x00000000000c72ca */ /* 0x000fe200000e0000 */
[----:B------:R-:W-:Y:S02]  /*1870*/  UMOV UR4, URZ ;  /* 0x0000003f00047c82 */ /* 0x000fe40008000000 */
[----:B------:R-:W-:Y:S01]  /*1880*/  IMAD.U32 R4, RZ, RZ, UR6 ;  /* 0x00000006ff047e24 */ /* 0x000fe2000f8e00ff */
[----:B------:R-:W-:-:S04]  /*1890*/  ULOP3.LUT UR6, UR6, UR11, URZ, 0x3c, !UPT ;  /* 0x0000000b06067292 */ /* 0x000fc8000f8e3c3f */
[----:B------:R-:W-:-:S05]  /*18a0*/  IABS R4, R4 ;  /* 0x0000000400047213 */ /* 0x000fca0000000000 */
[----:B------:R-:W0:Y:S01]  /*18b0*/  I2F.RP R0, UR12 ;  /* 0x0000000c00007d06 */ /* 0x000e220008209400 */
[----:B------:R-:W-:-:S05]  /*18c0*/  IMAD.MOV.U32 R3, RZ, RZ, R4 ;  /* 0x000000ffff037224 */ /* 0x000fca00078e0004 */
[----:B------:R-:W-:Y:S02]  /*18d0*/  R2UR UR8, R3 ;  /* 0x00000000030872ca */ /* 0x000fe400000e0000 */
[----:B0-----:R-:W0:Y:S02]  /*18e0*/  MUFU.RCP R0, R0 ;  /* 0x0000000000007308 */ /* 0x001e240000001000 */
[----:B0-----:R-:W-:Y:S02]  /*18f0*/  VIADD R2, R0, 0xffffffe ;  /* 0x0ffffffe00027836 */ /* 0x001fe40000000000 */
        /* <DEDUP_REMOVED lines=19> */
.L_x_2190:
[----:B------:R-:W-:Y:S01]  /*1a30*/  UIMAD UR40, UR40, UR4, UR10 ;  /* 0x00000004282872a4 */ /* 0x000fe2000f8e020a */
[----:B------:R-:W-:Y:S01]  /*1a40*/  IMAD.U32 R0, RZ, RZ, UR9 ;  /* 0x00000009ff007e24 */ /* 0x000fe2000f8e00ff */
[----:B------:R-:W-:Y:S01]  /*1a50*/  PLOP3.LUT P0, PT, PT, PT, PT, 0x80, 0x0 ;  /* 0x000000000000781c */ /* 0x000fe20003f0f070 */
[----:B------:R-:W-:-:S05]  /*1a60*/  IMAD.U32 R3, RZ, RZ, UR4 ;  /* 0x00000004ff037e24 */ /* 0x000fca000f8e00ff */
[----:B------:R-:W-:-:S04]  /*1a70*/  VIADDMNMX R0, R3, UR40, R0, PT ;  /* 0x0000002803007c46 */ /* 0x000fc8000b800100 */
[----:B------:R-:W-:-:S13]  /*1a80*/  R2UR UR44, R0 ;  /* 0x00000000002c72ca */ /* 0x000fda00000e0000 */
[----:B------:R-:W-:-:S06]  /*1a90*/  UISETP.GT.AND UP0, UPT, UR44, UR40, UPT ;  /* 0x000000282c00728c */ /* 0x000fcc000bf04270 */
[----:B------:R-:W-:-:S13]  /*1aa0*/  PLOP3.LUT P1, PT, PT, PT, UP0, 0x80, 0x0 ;  /* 0x000000000000781c */ /* 0x000fda0003f2f008 */
[----:B------:R-:W-:Y:S05]  /*1ab0*/  @!P1 BRA `(.L_x_2191) ;  /* 0x000002ec00d09947 */ /* 0x000fea0003800000 */
[----:B------:R-:W-:Y:S01]  /*1ac0*/  SHF.R.S32.HI R0, RZ, 0x1f, R19 ;  /* 0x0000001fff007819 */ /* 0x000fe20000011413 */
[----:B0-----:R-:W-:Y:S01]  /*1ad0*/  VIADD R7, R18, 0x18400 ;  /* 0x0001840012077836 */ /* 0x001fe20000000000 */
[----:B------:R-:W-:Y:S01]  /*1ae0*/  STL.64 [R1+0x58], RZ ;  /* 0x000058ff01007387 */ /* 0x000fe20000100a00 */
[----:B------:R-:W-:Y:S01]  /*1af0*/  IMAD.MOV.U32 R12, RZ, RZ, 0x1 ;  /* 0x00000001ff0c7424 */ /* 0x000fe200078e00ff */
[----:B------:R-:W-:Y:S01]  /*1b00*/  LEA.HI R43, R0, R19, RZ, 0x7 ;  /* 0x00000013002b7211 */ /* 0x000fe200078f38ff */
[----:B------:R-:W-:Y:S01]  /*1b10*/  IMAD.MOV.U32 R13, RZ, RZ, RZ ;  /* 0x000000ffff0d7224 */ /* 0x000fe200078e00ff */
[----:B------:R-:W-:Y:S01]  /*1b20*/  STL.128 [R1+0x90], RZ ;  /* 0x000090ff01007387 */ /* 0x000fe20000100c00 */
[----:B------:R-:W-:Y:S01]  /*1b30*/  IMAD.MOV.U32 R14, RZ, RZ, 0x1 ;  /* 0x00000001ff0e7424 */ /* 0x000fe200078e00ff */
[----:B------:R-:W-:Y:S01]  /*1b40*/  SHF.R.S32.HI R52, RZ, 0x7, R43 ;  /* 0x00000007ff347819 */ /* 0x000fe2000001142b */
[----:B------:R-:W-:Y:S01]  /*1b50*/  IMAD.MOV.U32 R15, RZ, RZ, RZ ;  /* 0x000000ffff0f7224 */ /* 0x000fe200078e00ff */
[----:B------:R-:W-:Y:S01]  /*1b60*/  STL.128 [R1+0xa0], RZ ;  /* 0x0000a0ff01007387 */ /* 0x000fe20000100c00 */
[----:B------:R-:W-:Y:S01]  /*1b70*/  IMAD.MOV.U32 R10, RZ, RZ, 0x1 ;  /* 0x00000001ff0a7424 */ /* 0x000fe200078e00ff */
[----:B------:R-:W-:Y:S01]  /*1b80*/  LOP3.LUT P0, RZ, R7, 0x1bf, RZ, 0xc0, !PT ;  /* 0x000001bf07ff7812 */ /* 0x000fe2000780c0ff */
[----:B------:R-:W-:Y:S01]  /*1b90*/  IMAD.MOV.U32 R11, RZ, RZ, RZ ;  /* 0x000000ffff0b7224 */ /* 0x000fe200078e00ff */
[----:B------:R-:W0:Y:S01]  /*1ba0*/  SHFL.IDX PT, R0, R52, RZ, 0x1f ;  /* 0x00001fff34007589 */ /* 0x000e2200000e0000 */
[----:B------:R-:W-:-:S02]  /*1bb0*/  IMAD.MOV.U32 R9, RZ, RZ, 0x40000040 ;  /* 0x40000040ff097424 */ /* 0x000fc400078e00ff */
[----:B------:R-:W-:Y:S01]  /*1bc0*/  IMAD.MOV.U32 R5, RZ, RZ, 0x40000040 ;  /* 0x40000040ff057424 */ /* 0x000fe200078e00ff */
[----:B------:R-:W-:Y:S04]  /*1bd0*/  STL.128 [R1+0x60], R12 ;  /* 0x0000600c01007387 */ /* 0x000fe80000100c00 */
[----:B------:R1:W-:Y:S04]  /*1be0*/  STL.64 [R1+0x70], R10 ;  /* 0x0000700a01007387 */ /* 0x0003e80000100a00 */
[----:B------:R2:W-:Y:S04]  /*1bf0*/  STL.128 [R1+0xb0], RZ ;  /* 0x0000b0ff01007387 */ /* 0x0005e80000100c00 */
[----:B------:R2:W-:Y:S01]  /*1c00*/  STL.128 [R1+0xc0], RZ ;  /* 0x0000c0ff01007387 */ /* 0x0005e20000100c00 */
[----:B-1----:R-:W-:-:S03]  /*1c10*/  IMAD.MOV.U32 R11, RZ, RZ, 0x40000040 ;  /* 0x40000040ff0b7424 */ /* 0x002fc600078e00ff */
[----:B------:R2:W-:Y:S01]  /*1c20*/  STL.128 [R1+0xd0], RZ ;  /* 0x0000d0ff01007387 */ /* 0x0005e20000100c00 */
[----:B------:R-:W-:Y:S01]  /*1c30*/  IMAD.MOV.U32 R15, RZ, RZ, 0x40000040 ;  /* 0x40000040ff0f7424 */ /* 0x000fe200078e00ff */
[----:B0-----:R-:W-:Y:S01]  /*1c40*/  LEA.HI R2, R0, R0, RZ, 0x1 ;  /* 0x0000000000027211 */ /* 0x001fe200078f08ff */
[----:B------:R-:W-:Y:S01]  /*1c50*/  IMAD.MOV.U32 R13, RZ, RZ, 0x40000040 ;  /* 0x40000040ff0d7424 */ /* 0x000fe200078e00ff */
[----:B------:R2:W-:Y:S02]  /*1c60*/  STL.128 [R1+0xe0], RZ ;  /* 0x0000e0ff01007387 */ /* 0x0005e40000100c00 */
[----:B------:R-:W-:Y:S01]  /*1c70*/  LOP3.LUT R3, R2, 0x7fffe, RZ, 0xc0, !PT ;  /* 0x0007fffe02037812 */ /* 0x000fe200078ec0ff */
[----:B------:R-:W-:-:S04]  /*1c80*/  VIADD R2, R18, 0x1c400 ;  /* 0x0001c40012027836 */ /* 0x000fc80000000000 */
[----:B------:R-:W-:Y:S01]  /*1c90*/  IMAD.IADD R0, R0, 0x1, -R3 ;  /* 0x0000000100007824 */ /* 0x000fe200078e0a03 */
[----:B------:R-:W-:Y:S01]  /*1ca0*/  SHF.R.U32.HI R2, RZ, 0x4, R2 ;  /* 0x00000004ff027819 */ /* 0x000fe20000011602 */
[----:B------:R-:W-:Y:S02]  /*1cb0*/  VIADD R3, R18, 0x400 ;  /* 0x0000040012037836 */ /* 0x000fe40000000000 */
[----:B------:R-:W-:Y:S01]  /*1cc0*/  IMAD R0, R0, 0x2000, R7 ;  /* 0x0000200000007824 */ /* 0x000fe200078e0207 */
[----:B------:R-:W-:Y:S02]  /*1cd0*/  LOP3.LUT R2, R2, 0x3fff, RZ, 0xc0, !PT ;  /* 0x00003fff02027812 */ /* 0x000fe400078ec0ff */
[----:B------:R-:W-:Y:S01]  /*1ce0*/  SHF.R.U32.HI R3, RZ, 0x4, R3 ;  /* 0x00000004ff037819 */ /* 0x000fe20000011603 */
[----:B------:R-:W-:Y:S01]  /*1cf0*/  VIADD R4, R0, 0xa000 ;  /* 0x0000a00000047836 */ /* 0x000fe20000000000 */
[----:B------:R-:W-:Y:S02]  /*1d00*/  SHF.R.U32.HI R0, RZ, 0x4, R0 ;  /* 0x00000004ff007819 */ /* 0x000fe40000011600 */
[----:B------:R-:W-:-:S02]  /*1d10*/  LOP3.LUT R3, R3, 0x3fff, RZ, 0xc0, !PT ;  /* 0x00003fff03037812 */ /* 0x000fc400078ec0ff */
[----:B------:R-:W-:Y:S02]  /*1d20*/  SHF.R.U32.HI R4, RZ, 0x4, R4 ;  /* 0x00000004ff047819 */ /* 0x000fe40000011604 */
[----:B------:R-:W-:Y:S02]  /*1d30*/  LOP3.LUT R8, R2, 0x10000, RZ, 0xfc, !PT ;  /* 0x0001000002087812 */ /* 0x000fe400078efcff */
[C---:B------:R-:W-:Y:S02]  /*1d40*/  LOP3.LUT R6, R3.reuse, 0x3000000, RZ, 0xfc, !PT ;  /* 0x0300000003067812 */ /* 0x040fe400078efcff */
[----:B------:R-:W-:Y:S02]  /*1d50*/  LOP3.LUT R2, R3, 0x10000, RZ, 0xfc, !PT ;  /* 0x0001000003027812 */ /* 0x000fe400078efcff */
[----:B------:R-:W-:Y:S01]  /*1d60*/  LOP3.LUT R0, R0, 0x3fff, RZ, 0xc0, !PT ;  /* 0x00003fff00007812 */ /* 0x000fe200078ec0ff */
[----:B------:R-:W-:Y:S01]  /*1d70*/  IMAD.MOV.U32 R10, RZ, RZ, R6 ;  /* 0x000000ffff0a7224 */ /* 0x000fe200078e0006 */
[----:B------:R-:W-:Y:S01]  /*1d80*/  LOP3.LUT R3, R4, 0x3fff, RZ, 0xc0, !PT ;  /* 0x00003fff04037812 */ /* 0x000fe200078ec0ff */
[----:B------:R-:W-:Y:S01]  /*1d90*/  IMAD.MOV.U32 R14, RZ, RZ, R2 ;  /* 0x000000ffff0e7224 */ /* 0x000fe200078e0002 */
[----:B------:R-:W-:-:S02]  /*1da0*/  LOP3.LUT R4, R0, 0x10000, RZ, 0xfc, !PT ;  /* 0x0001000000047812 */ /* 0x000fc400078efcff */
[----:B------:R-:W-:Y:S01]  /*1db0*/  LOP3.LUT R12, R3, 0x10000, RZ, 0xfc, !PT ;  /* 0x00010000030c7812 */ /* 0x000fe200078efcff */
[----:B------:R2:W-:Y:S04]  /*1dc0*/  STL.128 [R1+0x80], R8 ;  /* 0x0000800801007387 */ /* 0x0005e80000100c00 */
[----:B------:R2:W-:Y:S04]  /*1dd0*/  STL.64 [R1+0x78], R4 ;  /* 0x0000780401007387 */ /* 0x0005e80000100a00 */
[----:B------:R2:W-:Y:S01]  /*1de0*/  STL.128 [R1+0xf0], R12 ;  /* 0x0000f00c01007387 */ /* 0x0005e20000100c00 */
[----:B------:R-:W-:Y:S05]  /*1df0*/  @!P0 BRA `(.L_x_2192) ;  /* 0x0000000000408947 */ /* 0x000fea0003800000 */
[----:B------:R-:W-:Y:S01]  /*1e00*/  MOV R0, 0x0 ;  /* 0x0000000000007802 */ /* 0x000fe20000000f00 */
[----:B------:R-:W-:Y:S01]  /*1e10*/  ULDC.64 UR4, c[0x4][0x98] ;  /* 0x0100260000047ab9 */ /* 0x000fe20000000a00 */
[----:B------:R-:W-:Y:S01]  /*1e20*/  ULDC.64 UR6, c[0x4][0x38] ;  /* 0x01000e0000067ab9 */ /* 0x000fe20000000a00 */
[----:B--2---:R-:W-:Y:S01]  /*1e30*/  IMAD.U32 R4, RZ, RZ, UR4 ;  /* 0x00000004ff047e24 */ /* 0x004fe2000f8e00ff */
        /* <DEDUP_REMOVED lines=12> */
.L_x_2192:
[----:B--2---:R-:W2:Y:S01]  /*1f00*/  LDL R15, [R1+0x204] ;  /* 0x00020400010f7983 */ /* 0x004ea20000100800 */
[----:B------:R-:W-:Y:S01]  /*1f10*/  LOP3.LUT R0, R43, 0xffffff80, RZ, 0xc0, !PT ;  /* 0xffffff802b007812 */ /* 0x000fe200078ec0ff */
[----:B------:R-:W0:Y:S01]  /*1f20*/  LDC.64 R20, c[0x0][0xad0] ;  /* 0x0002b400ff147b82 */ /* 0x000e220000000a00 */
[----:B------:R-:W-:Y:S01]  /*1f30*/  VIADD R46, R27, 0xffffff80 ;  /* 0xffffff801b2e7836 */ /* 0x000fe20000000000 */
[----:B------:R1:W-:Y:S01]  /*1f40*/  STL.64 [R1+0x108], R36 ;  /* 0x0001082401007387 */ /* 0x0003e20000100a00 */
[----:B------:R-:W-:Y:S01]  /*1f50*/  BSSY B0, `(.L_x_2193) ;  /* 0x000002e000007945 */ /* 0x000fe20003800000 */
[----:B------:R-:W-:Y:S02]  /*1f60*/  IMAD.IADD R0, R19, 0x1, -R0 ;  /* 0x0000000113007824 */ /* 0x000fe400078e0a00 */
[----:B------:R1:W-:Y:S02]  /*1f70*/  STL.64 [R1+0x110], R34 ;  /* 0x0001102201007387 */ /* 0x0003e40000100a00 */
[----:B------:R-:W3:Y:S01]  /*1f80*/  LDC R12, c[0x0][0x288] ;  /* 0x0000a200ff0c7b82 */ /* 0x000ee20000000800 */
[----:B------:R-:W-:Y:S01]  /*1f90*/  SHF.R.S32.HI R5, RZ, 0x1f, R0 ;  /* 0x0000001fff057819 */ /* 0x000fe20000011400 */
[----:B------:R1:W-:Y:S03]  /*1fa0*/  STL.64 [R1+0x150], R28 ;  /* 0x0001501c01007387 */ /* 0x0003e60000100a00 */
[CC--:B------:R-:W-:Y:S01]  /*1fb0*/  LEA.HI R7, R5.reuse, R0.reuse, RZ, 0x2 ;  /* 0x0000000005077211 */ /* 0x0c0fe200078f10ff */
[----:B------:R1:W-:Y:S01]  /*1fc0*/  STL [R1+0x11c], R46 ;  /* 0x00011c2e01007387 */ /* 0x0003e20000100800 */
[----:B------:R-:W-:Y:S01]  /*1fd0*/  LEA.HI R10, R5, R0, RZ, 0x5 ;  /* 0x00000000050a7211 */ /* 0x000fe200078f28ff */
[----:B------:R-:W4:Y:S01]  /*1fe0*/  LDC R6, c[0x0][0x450] ;  /* 0x00011400ff067b82 */ /* 0x000f220000000800 */
[--C-:B------:R-:W-:Y:S01]  /*1ff0*/  SHF.R.S32.HI R4, RZ, 0x2, R7.reuse ;  /* 0x00000002ff047819 */ /* 0x100fe20000011407 */
[----:B------:R1:W-:Y:S01]  /*2000*/  STL.U8 [R1+0x118], RZ ;  /* 0x000118ff01007387 */ /* 0x0003e20000100000 */
[----:B------:R-:W-:-:S02]  /*2010*/  SHF.R.S32.HI R3, RZ, 0x1f, R7 ;  /* 0x0000001fff037819 */ /* 0x000fc40000011407 */
[----:B------:R-:W-:Y:S02]  /*2020*/  SHF.R.S32.HI R10, RZ, 0x5, R10 ;  /* 0x00000005ff0a7819 */ /* 0x000fe4000001140a */
[----:B------:R-:W-:Y:S02]  /*2030*/  LEA.HI R3, R3, R4, RZ, 0x3 ;  /* 0x0000000403037211 */ /* 0x000fe400078f18ff */
[----:B------:R-:W-:Y:S02]  /*2040*/  LOP3.LUT R7, R7, 0x7ffffffc, RZ, 0xc0, !PT ;  /* 0x7ffffffc07077812 */ /* 0x000fe400078ec0ff */
[----:B------:R-:W-:Y:S02]  /*2050*/  LOP3.LUT R9, R3, 0xfffffff8, RZ, 0xc0, !PT ;  /* 0xfffffff803097812 */ /* 0x000fe400078ec0ff */
[----:B------:R-:W5:Y:S01]  /*2060*/  LDC.64 R2, c[0x0][0xad8] ;  /* 0x0002b600ff027b82 */ /* 0x000f620000000a00 */
[----:B------:R-:W-:Y:S02]  /*2070*/  IMAD.IADD R0, R0, 0x1, -R7 ;  /* 0x0000000100007824 */ /* 0x000fe400078e0a07 */
[----:B------:R-:W-:Y:S01]  /*2080*/  IMAD.IADD R11, R4, 0x1, -R9 ;  /* 0x00000001040b7824 */ /* 0x000fe200078e0a09 */
[----:B------:R-:W-:Y:S01]  /*2090*/  LEA.HI R4, R52, R52, RZ, 0x1 ;  /* 0x0000003434047211 */ /* 0x000fe200078f08ff */
[----:B0-----:R-:W-:-:S02]  /*20a0*/  IMAD.MOV.U32 R7, RZ, RZ, R20 ;  /* 0x000000ffff077224 */ /* 0x001fc400078e0014 */
[----:B------:R-:W-:Y:S01]  /*20b0*/  IMAD R10, R10, 0x10, R11 ;  /* 0x000000100a0a7824 */ /* 0x000fe200078e020b */
[----:B------:R-:W0:Y:S01]  /*20c0*/  LDC.64 R8, c[0x0][0xae0] ;  /* 0x0002b800ff087b82 */ /* 0x000e220000000a00 */
[----:B------:R-:W-:Y:S01]  /*20d0*/  LOP3.LUT R13, R4, 0x3fffffe, RZ, 0xc0, !PT ;  /* 0x03fffffe040d7812 */ /* 0x000fe200078ec0ff */
[----:B------:R-:W-:-:S04]  /*20e0*/  IMAD.SHL.U32 R11, R0, 0x2, RZ ;  /* 0x00000002000b7824 */ /* 0x000fc800078e00ff */
[----:B------:R-:W-:Y:S02]  /*20f0*/  IMAD.IADD R13, R52, 0x1, -R13 ;  /* 0x00000001340d7824 */ /* 0x000fe400078e0a0d */
[----:B------:R-:W4:Y:S01]  /*2100*/  LDC.64 R4, c[0x0][0x448] ;  /* 0x00011200ff047b82 */ /* 0x000f220000000a00 */
[----:B------:R-:W-:Y:S02]  /*2110*/  IMAD.MOV.U32 R52, RZ, RZ, RZ ;  /* 0x000000ffff347224 */ /* 0x000fe400078e00ff */
[----:B------:R-:W-:Y:S02]  /*2120*/  IMAD R10, R13, 0x40, R10 ;  /* 0x000000400d0a7824 */ /* 0x000fe400078e020a */
[----:B------:R-:W-:Y:S02]  /*2130*/  IMAD.U32 R13, RZ, RZ, UR42 ;  /* 0x0000002aff0d7e24 */ /* 0x000fe4000f8e00ff */
[----:B-----5:R-:W-:Y:S01]  /*2140*/  IMAD.MOV.U32 R53, RZ, RZ, R3 ;  /* 0x000000ffff357224 */ /* 0x020fe200078e0003 */
[----:B------:R1:W-:Y:S01]  /*2150*/  STL.64 [R1+0x100], R10 ;  /* 0x0001000a01007387 */ /* 0x0003e20000100a00 */
[----:B0-----:R-:W-:-:S02]  /*2160*/  IMAD.MOV.U32 R54, RZ, RZ, R8 ;  /* 0x000000ffff367224 */ /* 0x001fc400078e0008 */
[----:B------:R-:W-:-:S05]  /*2170*/  IMAD.MOV.U32 R55, RZ, RZ, R9 ;  /* 0x000000ffff377224 */ /* 0x000fca00078e0009 */
[----:B------:R1:W-:Y:S04]  /*2180*/  STL.128 [R1+0x130], R52 ;  /* 0x0001303401007387 */ /* 0x0003e80000100c00 */
[----:B----4-:R1:W-:Y:S01]  /*2190*/  STL.128 [R1+0x140], R4 ;  /* 0x0001400401007387 */ /* 0x0103e20000100c00 */
[----:B--2---:R-:W-:-:S04]  /*21a0*/  LEA.HI R14, R15, R15, RZ, 0x1 ;  /* 0x0000000f0f0e7211 */ /* 0x004fc800078f08ff */
[----:B------:R-:W-:-:S05]  /*21b0*/  LOP3.LUT R14, R14, 0xfffffffe, RZ, 0xc0, !PT ;  /* 0xfffffffe0e0e7812 */ /* 0x000fca00078ec0ff */
[----:B------:R-:W-:Y:S02]  /*21c0*/  IMAD.IADD R19, R15, 0x1, -R14 ;  /* 0x000000010f137824 */ /* 0x000fe400078e0a0e */
[----:B------:R-:W-:Y:S02]  /*21d0*/  IMAD.MOV.U32 R14, RZ, RZ, R21 ;  /* 0x000000ffff0e7224 */ /* 0x000fe400078e0015 */
[----:B------:R-:W-:Y:S01]  /*21e0*/  IMAD.MOV.U32 R15, RZ, RZ, R2 ;  /* 0x000000ffff0f7224 */ /* 0x000fe200078e0002 */
[----:B------:R-:W-:-:S04]  /*21f0*/  SHF.L.U32 R19, R19, 0x1f, RZ ;  /* 0x0000001f13137819 */ /* 0x000fc800000006ff */
[----:B---3--:R1:W-:Y:S01]  /*2200*/  STL.128 [R1+0x120], R12 ;  /* 0x0001200c01007387 */ /* 0x0083e20000100c00 */
[----:B------:R-:W0:Y:S02]  /*2210*/  SYNCS.PHASECHK.TRANS64.TRYWAIT P0, [R18+URZ+0x32400], R19 ;  /* 0x03240013120075a7 */ /* 0x000e24000800017f */
[----:B01----:R-:W-:Y:S05]  /*2220*/  @!P0 BRA `(.L_x_2194) ;  /* 0x0000035800788947 */ /* 0x003fea0003800000 */
.L_x_2348:
[----:B------:R-:W-:Y:S05]  /*2230*/  BSYNC B0 ;  /* 0x0000000000007941 */ /* 0x000fea0003800000 */
.L_x_2193:
[----:B------:R-:W2:Y:S04]  /*2240*/  LDL R4, [R1] ;  /* 0x0000000001047983 */ /* 0x000ea80000100800 */
[----:B------:R1:W5:Y:S01]  /*2250*/  LDL.64 R10, [R1+0x1f8] ;  /* 0x0001f800010a7983 */ /* 0x0003620000100a00 */
[----:B------:R-:W-:Y:S01]  /*2260*/  IMAD.MOV.U32 R12, RZ, RZ, R42 ;  /* 0x000000ffff0c7224 */ /* 0x000fe200078e002a */
[----:B------:R-:W-:Y:S01]  /*2270*/  IADD3 R0, P0, R16, 0x440, RZ ;  /* 0x0000044010007810 */ /* 0x000fe20007f1e0ff */
[----:B------:R-:W-:Y:S01]  /*2280*/  IMAD.MOV.U32 R13, RZ, RZ, R67 ;  /* 0x000000ffff0d7224 */ /* 0x000fe200078e0043 */
[----:B------:R-:W-:Y:S01]  /*2290*/  STL.64 [R1+0x158], R24 ;  /* 0x0001581801007387 */ /* 0x000fe20000100a00 */
[----:B------:R-:W-:Y:S01]  /*22a0*/  IMAD.MOV.U32 R14, RZ, RZ, R45 ;  /* 0x000000ffff0e7224 */ /* 0x000fe200078e002d */
[----:B------:R-:W-:Y:S05]  /*22b0*/  WARPSYNC.ALL ;  /* 0x0000000000007948 */ /* 0x000fea0003800000 */
[----:B------:R-:W-:Y:S01]  /*22c0*/  IMAD.MOV.U32 R15, RZ, RZ, R56 ;  /* 0x000000ffff0f7224 */ /* 0x000fe200078e0038 */
[----:B------:R-:W-:Y:S01]  /*22d0*/  STL.64 [R1+0x1f0], R32 ;  /* 0x0001f02001007387 */ /* 0x000fe20000100a00 */
[----:B------:R-:W-:Y:S01]  /*22e0*/  IMAD.X R7, RZ, RZ, R17, P0 ;  /* 0x000000ffff077224 */ /* 0x000fe200000e0611 */
[----:B------:R-:W-:Y:S01]  /*22f0*/  BSSY B0, `(.L_x_2195) ;  /* 0x000002a000007945 */ /* 0x000fe20003800000 */
[----:B------:R-:W-:Y:S01]  /*2300*/  IMAD.MOV.U32 R28, RZ, RZ, R59 ;  /* 0x000000ffff1c7224 */ /* 0x000fe200078e003b */
[----:B------:R3:W-:Y:S01]  /*2310*/  STL.128 [R1+0x160], R12 ;  /* 0x0001600c01007387 */ /* 0x0007e20000100c00 */
[----:B------:R-:W-:-:S02]  /*2320*/  IMAD.MOV.U32 R29, RZ, RZ, R66 ;  /* 0x000000ffff1d7224 */ /* 0x000fc400078e0042 */
[----:B------:R-:W-:Y:S02]  /*2330*/  IMAD.MOV.U32 R227, RZ, RZ, R181 ;  /* 0x000000ffffe37224 */ /* 0x000fe400078e00b5 */
[----:B------:R-:W-:Y:S01]  /*2340*/  IMAD.MOV.U32 R42, RZ, RZ, R57 ;  /* 0x000000ffff2a7224 */ /* 0x000fe200078e0039 */
[----:B------:R-:W-:Y:S01]  /*2350*/  STL.128 [R1+0x180], R28 ;  /* 0x0001801c01007387 */ /* 0x000fe20000100c00 */
[----:B------:R-:W-:Y:S02]  /*2360*/  IMAD.MOV.U32 R43, RZ, RZ, R64 ;  /* 0x000000ffff2b7224 */ /* 0x000fe400078e0040 */
[----:B------:R-:W-:Y:S01]  /*2370*/  VIADD R229, R74, 0x8 ;  /* 0x000000084ae57836 */ /* 0x000fe20000000000 */
[----:B------:R-:W-:Y:S01]  /*2380*/  STL.128 [R1+0x1c0], R224 ;  /* 0x0001c0e001007387 */ /* 0x000fe20000100c00 */
[----:B---3--:R-:W-:Y:S02]  /*2390*/  IMAD.MOV.U32 R14, RZ, RZ, R26 ;  /* 0x000000ffff0e7224 */ /* 0x008fe400078e001a */
[----:B------:R-:W-:-:S02]  /*23a0*/  IMAD.MOV.U32 R15, RZ, RZ, R61 ;  /* 0x000000ffff0f7224 */ /* 0x000fc400078e003d */
[----:B------:R-:W-:Y:S02]  /*23b0*/  IMAD.MOV.U32 R12, RZ, RZ, R16 ;  /* 0x000000ffff0c7224 */ /* 0x000fe400078e0010 */
[----:B------:R-:W-:-:S05]  /*23c0*/  IMAD.MOV.U32 R13, RZ, RZ, R17 ;  /* 0x000000ffff0d7224 */ /* 0x000fca00078e0011 */
[----:B------:R3:W-:Y:S02]  /*23d0*/  STL.128 [R1+0x170], R12 ;  /* 0x0001700c01007387 */ /* 0x0007e40000100c00 */
[----:B---3--:R-:W-:Y:S02]  /*23e0*/  IMAD.MOV.U32 R12, RZ, RZ, R41 ;  /* 0x000000ffff0c7224 */ /* 0x008fe400078e0029 */
[----:B------:R-:W-:Y:S02]  /*23f0*/  IMAD.MOV.U32 R13, RZ, RZ, R50 ;  /* 0x000000ffff0d7224 */ /* 0x000fe400078e0032 */
[----:B------:R-:W-:Y:S02]  /*2400*/  IMAD.MOV.U32 R14, RZ, RZ, R44 ;  /* 0x000000ffff0e7224 */ /* 0x000fe400078e002c */
[----:B------:R-:W-:Y:S02]  /*2410*/  IMAD.MOV.U32 R15, RZ, RZ, R69 ;  /* 0x000000ffff0f7224 */ /* 0x000fe400078e0045 */
[----:B------:R-:W-:-:S03]  /*2420*/  IMAD.MOV.U32 R41, RZ, RZ, R65 ;  /* 0x000000ffff297224 */ /* 0x000fc600078e0041 */
[----:B------:R3:W-:Y:S04]  /*2430*/  STL.128 [R1+0x190], R12 ;  /* 0x0001900c01007387 */ /* 0x0007e80000100c00 */
[----:B------:R-:W-:Y:S01]  /*2440*/  STL.128 [R1+0x1e0], R40 ;  /* 0x0001e02801007387 */ /* 0x000fe20000100c00 */
[----:B---3--:R-:W-:Y:S02]  /*2450*/  IMAD.MOV.U32 R12, RZ, RZ, R38 ;  /* 0x000000ffff0c7224 */ /* 0x008fe400078e0026 */
[----:B------:R-:W-:Y:S02]  /*2460*/  IMAD.MOV.U32 R13, RZ, RZ, R63 ;  /* 0x000000ffff0d7224 */ /* 0x000fe400078e003f */
[----:B------:R-:W-:Y:S02]  /*2470*/  IMAD.MOV.U32 R14, RZ, RZ, R51 ;  /* 0x000000ffff0e7224 */ /* 0x000fe400078e0033 */
[----:B------:R-:W-:-:S05]  /*2480*/  IMAD.MOV.U32 R15, RZ, RZ, R62 ;  /* 0x000000ffff0f7224 */ /* 0x000fca00078e003e */
[----:B------:R3:W-:Y:S02]  /*2490*/  STL.128 [R1+0x1a0], R12 ;  /* 0x0001a00c01007387 */ /* 0x0007e40000100c00 */
        /* <DEDUP_REMOVED lines=9> */
[----:B------:R1:W-:Y:S01]  /*2530*/  STL.128 [R1+0x1d0], R12 ;  /* 0x0001d00c01007387 */ /* 0x0003e20000100c00 */
[----:B--2---:R-:W-:Y:S01]  /*2540*/  LOP3.LUT R0, R4, 0x1, RZ, 0xfc, !PT ;  /* 0x0000000104007812 */ /* 0x004fe200078efcff */
[----:B------:R1:W-:Y:S03]  /*2550*/  BAR.SYNC.DEFER_BLOCKING R229, 0x100 ;  /* 0x000400e50000751d */ /* 0x0003e60000010000 */
[----:B------:R-:W-:-:S13]  /*2560*/  ISETP.NE.AND P1, PT, R0, 0x3, PT ;  /* 0x000000030000780c */ /* 0x000fda0003f25270 */
[----:B-1----:R-:W-:Y:S05]  /*2570*/  @!P1 BRA `(.L_x_2196) ;  /* 0x0000000000049947 */ /* 0x002fea0003800000 */
[----:B------:R-:W-:Y:S01]  /*2580*/  BPT.TRAP 0x1 ;  /* 0x000000040000795c */ /* 0x000fe20000300000 */
.L_x_2196:
[----:B------:R-:W-:Y:S05]  /*2590*/  BSYNC B0 ;  /* 0x0000000000007941 */ /* 0x000fea0003800000 */
.L_x_2195:
[----:B------:R-:W2:Y:S01]  /*25a0*/  LDL.64 R12, [R1+0x18] ;  /* 0x00001800010c7983 */ /* 0x000ea20000100a00 */
[----:B-----5:R-:W-:Y:S01]  /*25b0*/  SHF.L.U32 R11, R11, 0x1f, RZ ;  /* 0x0000001f0b0b7819 */ /* 0x020fe200000006ff */
[----:B------:R-:W-:Y:S01]  /*25c0*/  BSSY B0, `(.L_x_2197) ;  /* 0x0000006000007945 */ /* 0x000fe20003800000 */
[----:B--2---:R-:W-:-:S05]  /*25d0*/  MOV R7, R12 ;  /* 0x0000000c00077202 */ /* 0x004fca0000000f00 */
[----:B------:R-:W-:-:S04]  /*25e0*/  IMAD R10, R10, 0x8, R7 ;  /* 0x000000080a0a7824 */ /* 0x000fc800078e0207 */
[----:B------:R1:W2:Y:S01]  /*25f0*/  SYNCS.PHASECHK.TRANS64.TRYWAIT P0, [R10+URZ], R11 ;  /* 0x0000000b0a0075a7 */ /* 0x0002a2000800017f */
[----:B------:R-:W-:Y:S05]  /*2600*/  @!P1 BRA `(.L_x_2198) ;  /* 0x0000000000049947 */ /* 0x000fea0003800000 */
[----:B------:R-:W-:Y:S01]  /*2610*/  BPT.TRAP 0x1 ;  /* 0x000000040000795c */ /* 0x000fe20000300000 */
.L_x_2198:
[----:B------:R-:W-:Y:S05]  /*2620*/  BSYNC B0 ;  /* 0x0000000000007941 */ /* 0x000fea0003800000 */
.L_x_2197:
[----:B------:R-:W-:Y:S04]  /*2630*/  BSSY B0, `(.L_x_2199) ;  /* 0x0000004000007945 */ /* 0x000fe80003800000 */
[----:B--2---:R-:W-:Y:S05]  /*2640*/  @P0 BRA `(.L_x_2200) ;  /* 0x0000000000080947 */ /* 0x004fea0003800000 */
[----:B------:R-:W2:Y:S02]  /*2650*/  SYNCS.PHASECHK.TRANS64.TRYWAIT P0, [R10+URZ], R11 ;  /* 0x0000000b0a0075a7 */ /* 0x000ea4000800017f */
[----:B--2---:R-:W-:Y:S05]  /*2660*/  @!P0 BRA `(.L_x_2201) ;  /* 0x00000354007c8947 */ /* 0x004fea0003800000 */
.L_x_2200:
[----:B------:R-:W-:Y:S05]  /*2670*/  BSYNC B0 ;  /* 0x0000000000007941 */ /* 0x000fea0003800000 */
.L_x_2199:
[----:B------:R-:W3:Y:S04]  /*2680*/  LDL R7, [R1+0x1f8] ;  /* 0x0001f80001077983 */ /* 0x000ee80000100800 */
[----:B-12---:R-:W3:Y:S01]  /*2690*/  LDL.64 R10, [R1+0x80] ;  /* 0x00008000010a7983 */ /* 0x006ee20000100a00 */
[----:B------:R-:W-:Y:S05]  /*26a0*/  WARPSYNC.ALL ;  /* 0x0000000000007948 */ /* 0x000fea0003800000 */
[----:B------:R-:W2:Y:S04]  /*26b0*/  LDL.64 R14, [R1+0x78] ;  /* 0x00007800010e7983 */ /* 0x000ea80000100a00 */
[----:B------:R-:W4:Y:S04]  /*26c0*/  LDL.64 R12, [R1+0x78] ;  /* 0x00007800010c7983 */ /* 0x000f280000100a00 */
[----:B------:R-:W5:Y:S01]  /*26d0*/  LDL.64 R20, [R1+0x78] ;  /* 0x0000780001147983 */ /* 0x000f620000100a00 */
[----:B---3--:R-:W-:-:S03]  /*26e0*/  IMAD R10, R7, 0x300, R10 ;  /* 0x00000300070a7824 */ /* 0x008fc600078e020a */
[----:B------:R-:W3:Y:S01]  /*26f0*/  LDL.64 R72, [R1+0x78] ;  /* 0x0000780001487983 */ /* 0x000ee20000100a00 */
[----:B------:R-:W-:Y:S02]  /*2700*/  R2UR UR7, R11 ;  /* 0x000000000b0772ca */ /* 0x000fe400000e0000 */
[----:B------:R-:W-:Y:S01]  /*2710*/  R2UR UR6, R10 ;  /* 0x000000000a0672ca */ /* 0x000fe200000e0000 */
[----:B------:R-:W-:Y:S01]  /*2720*/  WARPGROUP.ARRIVE ;  /* 0x00000000000079c5 */ /* 0x000fe20000000000 */
[----:B------:R-:W3:Y:S01]  /*2730*/  LDL R0, [R1+0x204] ;  /* 0x0002040001007983 */ /* 0x000ee20000100800 */
[----:B------:R-:W-:Y:S01]  /*2740*/  IMAD.MOV.U32 R227, RZ, RZ, 0x1 ;  /* 0x00000001ffe37424 */ /* 0x000fe200078e00ff */
[----:B------:R-:W-:Y:S02]  /*2750*/  BSSY B0, `(.L_x_2202) ;  /* 0x000002d000007945 */ /* 0x000fe40003800000 */
[----:B------:R1:W-:Y:S04]  /*2760*/  STL [R1+0x60], RZ ;  /* 0x000060ff01007387 */ /* 0x0003e80000100800 */
[----:B------:R1:W-:Y:S04]  /*2770*/  STL [R1+0x60], R227 ;  /* 0x000060e301007387 */ /* 0x0003e80000100800 */
[----:B------:R1:W-:Y:S04]  /*2780*/  STL [R1+0x60], R227 ;  /* 0x000060e301007387 */ /* 0x0003e80000100800 */
[----:B------:R1:W-:Y:S04]  /*2790*/  STL [R1+0x60], R227 ;  /* 0x000060e301007387 */ /* 0x0003e80000100800 */
[----:B------:R1:W-:Y:S01]  /*27a0*/  STL [R1+0x60], R227 ;  /* 0x000060e301007387 */ /* 0x0003e20000100800 */
[----:B--2---:R-:W-:Y:S01]  /*27b0*/  R2UR UR4, R14 ;  /* 0x000000000e0472ca */ /* 0x004fe200000e0000 */
[----:B------:R-:W-:Y:S01]  /*27c0*/  VIADD R14, R10, 0x2 ;  /* 0x000000020a0e7836 */ /* 0x000fe20000000000 */
[----:B------:R-:W-:Y:S01]  /*27d0*/  R2UR UR5, R15 ;  /* 0x000000000f0572ca */ /* 0x000fe200000e0000 */
[----:B------:R-:W-:-:S02]  /*27e0*/  IMAD.MOV.U32 R15, RZ, RZ, R11 ;  /* 0x000000ffff0f7224 */ /* 0x000fc400078e000b */
[----:B----4-:R-:W-:Y:S02]  /*27f0*/  VIADD R12, R12, 0x2 ;  /* 0x000000020c0c7836 */ /* 0x010fe40000000000 */
[----:B-----5:R-:W-:Y:S02]  /*2800*/  VIADD R20, R20, 0x4 ;  /* 0x0000000414147836 */ /* 0x020fe40000000000 */
[----:B---3--:R-:W-:-:S06]  /*2810*/  VIADD R72, R72, 0x6 ;  /* 0x0000000648487836 */ /* 0x008fcc0000000000 */
[----:B------:R-:W-:Y:S01]  /*2820*/  HGMMA.64x96x16.F32.BF16 R24, gdesc[UR4], RZ, !UPT, gsb0 ;  /* 0x01600000041879f0 */ /* 0x000fe2000c0018ff */
[----:B------:R-:W-:Y:S02]  /*2830*/  R2UR UR6, R14 ;  /* 0x000000000e0672ca */ /* 0x000fe400000e0000 */
[----:B------:R-:W-:Y:S02]  /*2840*/  R2UR UR7, R15 ;  /* 0x000000000f0772ca */ /* 0x000fe400000e0000 */
[----:B------:R-:W-:Y:S01]  /*2850*/  R2UR UR4, R12 ;  /* 0x000000000c0472ca */ /* 0x000fe200000e0000 */
[----:B------:R-:W-:Y:S01]  /*2860*/  VIADD R12, R10, 0x4 ;  /* 0x000000040a0c7836 */ /* 0x000fe20000000000 */
[----:B------:R-:W-:Y:S01]  /*2870*/  R2UR UR5, R13 ;  /* 0x000000000d0572ca */ /* 0x000fe200000e0000 */
[----:B------:R-:W-:Y:S01]  /*2880*/  IMAD.MOV.U32 R13, RZ, RZ, R11 ;  /* 0x000000ffff0d7224 */ /* 0x000fe200078e000b */
[----:B------:R-:W-:Y:S01]  /*2890*/  LEA.HI R4, R0, R0, RZ, 0x1 ;  /* 0x0000000000047211 */ /* 0x000fe200078f08ff */
[----:B------:R-:W-:-:S03]  /*28a0*/  VIADD R10, R10, 0x6 ;  /* 0x000000060a0a7836 */ /* 0x000fc60000000000 */
[----:B------:R-:W-:-:S05]  /*28b0*/  LOP3.LUT R7, R4, 0xfffffffe, RZ, 0xc0, !PT ;  /* 0xfffffffe04077812 */ /* 0x000fca00078ec0ff */
[----:B------:R-:W-:-:S05]  /*28c0*/  IMAD.IADD R7, R0, 0x1, -R7 ;  /* 0x0000000100077824 */ /* 0x000fca00078e0a07 */
[----:B------:R-:W-:Y:S01]  /*28d0*/  SHF.L.U32 R7, R7, 0x1f, RZ ;  /* 0x0000001f07077819 */ /* 0x000fe200000006ff */
[----:B------:R-:W-:Y:S02]  /*28e0*/  WARPGROUP.DEPBAR.LE gsb0, 0x0 ;  /* 0x00008000000079c5 */ /* 0x000fe40000010000 */
[----:B------:R-:W-:-:S06]  /*28f0*/  WARPGROUP.ARRIVE ;  /* 0x00000000000079c5 */ /* 0x000fcc0000000000 */
        /* <DEDUP_REMOVED lines=16> */
[----:B------:R-:W2:Y:S02]  /*2a00*/  SYNCS.PHASECHK.TRANS64.TRYWAIT P0, [R18+URZ+0x32410], R7 ;  /* 0x03241007120075a7 */ /* 0x000ea4000800017f */
[----:B-12---:R-:W-:Y:S05]  /*2a10*/  @!P0 BRA `(.L_x_2203) ;  /* 0x0000035000a48947 */ /* 0x006fea0003800000 */
.L_x_2349:
[----:B------:R-:W-:Y:S05]  /*2a20*/  BSYNC B0 ;  /* 0x0000000000007941 */ /* 0x000fea0003800000 */
.L_x_2202:
[----:B------:R-:W2:Y:S04]  /*2a30*/  LDL R0, [R1+0x28] ;  /* 0x0000280001007983 */ /* 0x000ea80000100800 */
[----:B------:R3:W5:Y:S01]  /*2a40*/  LDL.64 R10, [R1+0x1f8] ;  /* 0x0001f800010a7983 */ /* 0x0007620000100a00 */
[----:B------:R-:W-:Y:S01]  /*2a50*/  BSSY B0, `(.L_x_2204) ;  /* 0x0000005000007945 */ /* 0x000fe20003800000 */
[----:B--2---:R-:W-:-:S04]  /*2a60*/  LOP3.LUT R0, R0, 0x1, RZ, 0xfc, !PT ;  /* 0x0000000100007812 */ /* 0x004fc800078efcff */
[----:B------:R-:W-:-:S13]  /*2a70*/  ISETP.NE.AND P1, PT, R0, 0x3, PT ;  /* 0x000000030000780c */ /* 0x000fda0003f25270 */
[----:B---3--:R-:W-:Y:S05]  /*2a80*/  @!P1 BRA `(.L_x_2205) ;  /* 0x0000000000049947 */ /* 0x008fea0003800000 */
[----:B------:R-:W-:Y:S01]  /*2a90*/  BPT.TRAP 0x1 ;  /* 0x000000040000795c */ /* 0x000fe20000300000 */
.L_x_2205:
[----:B------:R-:W-:Y:S05]  /*2aa0*/  BSYNC B0 ;  /* 0x0000000000007941 */ /* 0x000fea0003800000 */
.L_x_2204:
[----:B------:R-:W1:Y:S01]  /*2ab0*/  LDL.64 R12, [R1+0x40] ;  /* 0x00004000010c7983 */ /* 0x000e620000100a00 */
[----:B-----5:R-:W-:Y:S01]  /*2ac0*/  SHF.L.U32 R11, R11, 0x1f, RZ ;  /* 0x0000001f0b0b7819 */ /* 0x020fe200000006ff */
[----:B------:R-:W-:Y:S01]  /*2ad0*/  BSSY B0, `(.L_x_2206) ;  /* 0x0000006000007945 */ /* 0x000fe20003800000 */
[----:B-1----:R-:W-:-:S05]  /*2ae0*/  MOV R7, R12 ;  /* 0x0000000c00077202 */ /* 0x002fca0000000f00 */
[----:B------:R-:W-:-:S04]  /*2af0*/  IMAD R10, R10, 0x8, R7 ;  /* 0x000000080a0a7824 */ /* 0x000fc800078e0207 */
[----:B------:R1:W2:Y:S01]  /*2b00*/  SYNCS.PHASECHK.TRANS64.TRYWAIT P0, [R10+URZ], R11 ;  /* 0x0000000b0a0075a7 */ /* 0x0002a2000800017f */
[----:B------:R-:W-:Y:S05]  /*2b10*/  @!P1 BRA `(.L_x_2207) ;  /* 0x0000000000049947 */ /* 0x000fea0003800000 */
[----:B------:R-:W-:Y:S01]  /*2b20*/  BPT.TRAP 0x1 ;  /* 0x000000040000795c */ /* 0x000fe20000300000 */
.L_x_2207:
[----:B------:R-:W-:Y:S05]  /*2b30*/  BSYNC B0 ;  /* 0x0000000000007941 */ /* 0x000fea0003800000 */
.L_x_2206:
[----:B------:R-:W-:Y:S04]  /*2b40*/  BSSY B0, `(.L_x_2208) ;  /* 0x0000004000007945 */ /* 0x000fe80003800000 */
[----:B--2---:R-:W-:Y:S05]  /*2b50*/  @P0 BRA `(.L_x_2209) ;  /* 0x0000000000080947 */ /* 0x004fea0003800000 */
[----:B------:R-:W2:Y:S02]  /*2b60*/  SYNCS.PHASECHK.TRANS64.TRYWAIT P0, [R10+URZ], R11 ;  /* 0x0000000b0a0075a7 */ /* 0x000ea4000800017f */
[----:B--2---:R-:W-:Y:S05]  /*2b70*/  @!P0 BRA `(.L_x_2210) ;  /* 0x0000035000608947 */ /* 0x004fea0003800000 */
.L_x_2209:
[----:B------:R-:W-:Y:S05]  /*2b80*/  BSYNC B0 ;  /* 0x0000000000007941 */ /* 0x000fea0003800000 */
.L_x_2208:
[----:B------:R-:W3:Y:S04]  /*2b90*/  LDL R7, [R1+0x1f8] ;  /* 0x0001f80001077983 */ /* 0x000ee80000100800 */
[----:B-12---:R-:W3:Y:S04]  /*2ba0*/  LDL.64 R10, [R1+0xf8] ;  /* 0x0000f800010a7983 */ /* 0x006ee80000100a00 */
[----:B------:R-:W2:Y:S04]  /*2bb0*/  LDL R0, [R1+0x70] ;  /* 0x0000700001007983 */ /* 0x000ea80000100800 */
[----:B------:R-:W4:Y:S04]  /*2bc0*/  LDL.64 R12, [R1+0xf0] ;  /* 0x0000f000010c7983 */ /* 0x000f280000100a00 */
[----:B------:R-:W4:Y:S04]  /*2bd0*/  LDL.64 R14, [R1+0xf0] ;  /* 0x0000f000010e7983 */ /* 0x000f280000100a00 */
[----:B0-----:R-:W4:Y:S04]  /*2be0*/  LDL.64 R18, [R1+0xf0] ;  /* 0x0000f00001127983 */ /* 0x001f280000100a00 */
[----:B------:R-:W4:Y:S01]  /*2bf0*/  LDL.64 R20, [R1+0xf0] ;  /* 0x0000f00001147983 */ /* 0x000f220000100a00 */
[----:B------:R-:W-:Y:S05]  /*2c00*/  WARPSYNC.ALL ;  /* 0x0000000000007948 */ /* 0x000fea0003800000 */
[----:B------:R-:W-:Y:S01]  /*2c10*/  WARPGROUP.ARRIVE ;  /* 0x00000000000079c5 */ /* 0x000fe20000000000 */
[----:B------:R-:W4:Y:S04]  /*2c20*/  LDL.64 R72, [R1+0xf0] ;  /* 0x0000f00001487983 */ /* 0x000f280000100a00 */
[----:B------:R-:W4:Y:S01]  /*2c30*/  LDL R4, [R1] ;  /* 0x0000000001047983 */ /* 0x000f220000100800 */
[----:B---3--:R-:W-:Y:S01]  /*2c40*/  IMAD R10, R7, 0xc00, R10 ;  /* 0x00000c00070a7824 */ /* 0x008fe200078e020a */
[----:B------:R-:W-:-:S02]  /*2c50*/  R2UR UR7, R11 ;  /* 0x000000000b0772ca */ /* 0x000fc400000e0000 */
[----:B--2---:R-:W-:Y:S02]  /*2c60*/  ISETP.NE.U32.AND P0, PT, R0, RZ, PT ;  /* 0x000000ff0000720c */ /* 0x004fe40003f05070 */
[----:B------:R-:W-:Y:S01]  /*2c70*/  R2UR UR6, R10 ;  /* 0x000000000a0672ca */ /* 0x000fe200000e0000 */
[----:B------:R0:W5:Y:S01]  /*2c80*/  LDL R0, [R1+0x1f8] ;  /* 0x0001f80001007983 */ /* 0x0001620000100800 */
[----:B----4-:R-:W-:Y:S02]  /*2c90*/  R2UR UR4, R12 ;  /* 0x000000000c0472ca */ /* 0x010fe400000e0000 */
[----:B------:R-:W-:-:S07]  /*2ca0*/  R2UR UR5, R13 ;  /* 0x000000000d0572ca */ /* 0x000fce00000e0000 */
[----:B------:R-:W-:-:S06]  /*2cb0*/  VOTEU.ANY UP0, P0 ;  /* 0x00000000003f7886 */ /* 0x000fcc0000000100 */
[----:B------:R-:W-:Y:S01]  /*2cc0*/  HGMMA.64x96x16.F32.BF16 R24, gdesc[UR4], R24, UP0, gsb0 ;  /* 0x01600000041879f0 */ /* 0x000fe2000b801818 */
[----:B------:R-:W-:Y:S02]  /*2cd0*/  VIADD R14, R14, 0x2 ;  /* 0x000000020e0e7836 */ /* 0x000fe40000000000 */
[----:B------:R-:W-:Y:S02]  /*2ce0*/  VIADD R12, R10, 0x2 ;  /* 0x000000020a0c7836 */ /* 0x000fe40000000000 */
[----:B------:R-:W-:Y:S01]  /*2cf0*/  IMAD.MOV.U32 R13, RZ, RZ, R11 ;  /* 0x000000ffff0d7224 */ /* 0x000fe200078e000b */
[----:B------:R-:W-:Y:S02]  /*2d00*/  R2UR UR4, R14 ;  /* 0x000000000e0472ca */ /* 0x000fe400000e0000 */
[----:B------:R-:W-:Y:S02]  /*2d10*/  R2UR UR6, R12 ;  /* 0x000000000c0672ca */ /* 0x000fe400000e0000 */
[----:B------:R-:W-:-:S02]  /*2d20*/  R2UR UR7, R13 ;  /* 0x000000000d0772ca */ /* 0x000fc400000e0000 */
[----:B------:R-:W-:Y:S02]  /*2d30*/  R2UR UR5, R15 ;  /* 0x000000000f0572ca */ /* 0x000fe400000e0000 */
[----:B------:R-:W2:Y:S01]  /*2d40*/  LDL.64 R14, [R1+0xf0] ;  /* 0x0000f000010e7983 */ /* 0x000ea20000100a00 */
[----:B------:R-:W-:Y:S02]  /*2d50*/  WARPGROUP.DEPBAR.LE gsb0, 0x0 ;  /* 0x00008000000079c5 */ /* 0x000fe40000010000 */
[----:B------:R-:W-:-:S08]  /*2d60*/  WARPGROUP.ARRIVE ;  /* 0x00000000000079c5 */ /* 0x000fd00000000000 */
[----:B------:R-:W-:Y:S01]  /*2d70*/  HGMMA.64x96x16.F32.BF16 R24, gdesc[UR4], R24, gsb0 ;  /* 0x01600000041879f0 */ /* 0x000fe20008001818 */
[----:B------:R-:W-:Y:S02]  /*2d80*/  VIADD R18, R18, 0x4 ;  /* 0x0000000412127836 */ /* 0x000fe40000000000 */
[----:B------:R-:W-:Y:S02]  /*2d90*/  VIADD R12, R10, 0x4 ;  /* 0x000000040a0c7836 */ /* 0x000fe40000000000 */
[----:B------:R-:W-:Y:S01]  /*2da0*/  IMAD.MOV.U32 R13, RZ, RZ, R11 ;  /* 0x000000ffff0d7224 */ /* 0x000fe200078e000b */
[----:B------:R-:W-:Y:S02]  /*2db0*/  R2UR UR4, R18 ;  /* 0x00000000120472ca */ /* 0x000fe400000e0000 */
[----:B------:R-:W-:Y:S02]  /*2dc0*/  R2UR UR6, R12 ;  /* 0x000000000c0672ca */ /* 0x000fe400000e0000 */
[----:B------:R-:W-:-:S02]  /*2dd0*/  R2UR UR7, R13 ;  /* 0x000000000d0772ca */ /* 0x000fc400000e0000 */
[----:B------:R-:W-:Y:S02]  /*2de0*/  R2UR UR5, R19 ;  /* 0x00000000130572ca */ /* 0x000fe400000e0000 */
[----:B------:R-:W3:Y:S01]  /*2df0*/  LDL.64 R18, [R1+0xf0] ;  /* 0x0000f00001127983 */ /* 0x000ee20000100a00 */
        /* <DEDUP_REMOVED lines=10> */
[----:B------:R-:W4:Y:S01]  /*2ea0*/  LDL.64 R20, [R1+0xf0] ;  /* 0x0000f00001147983 */ /* 0x000f220000100a00 */
        /* <DEDUP_REMOVED lines=14> */
[----:B--2---:R-:W-:Y:S02]  /*2f90*/  VIADD R14, R14, 0x402 ;  /* 0x000004020e0e7836 */ /* 0x004fe40000000000 */
        /* <DEDUP_REMOVED lines=10> */
[----:B---3--:R-:W-:Y:S02]  /*3040*/  VIADD R18, R18, 0x404 ;  /* 0x0000040412127836 */ /* 0x008fe40000000000 */
        /* <DEDUP_REMOVED lines=10> */
[----:B----4-:R-:W-:Y:S02]  /*30f0*/  VIADD R20, R20, 0x406 ;  /* 0x0000040614147836 */ /* 0x010fe40000000000 */
        /* <DEDUP_REMOVED lines=60> */
[----:B------:R-:W-:Y:S01]  /*34c0*/  R2UR UR5, R73 ;  /* 0x00000000490572ca */ /* 0x000fe200000e0000 */
[----:B--2---:R-:W-:Y:S01]  /*34d0*/  VIADD R14, R14, 0xc02 ;  /* 0x00000c020e0e7836 */ /* 0x004fe20000000000 */
[----:B------:R0:W5:Y:S01]  /*34e0*/  LDL R73, [R1+0xc] ;  /* 0x00000c0001497983 */ /* 0x0001620000100800 */
[----:B------:R-:W-:Y:S02]  /*34f0*/  WARPGROUP.DEPBAR.LE gsb0, 0x0 ;  /* 0x00008000000079c5 */ /* 0x000fe40000010000 */
[----:B------:R-:W-:-:S08]  /*3500*/  WARPGROUP.ARRIVE ;  /* 0x00000000000079c5 */ /* 0x000fd00000000000 */
[----:B------:R-:W-:Y:S01]  /*3510*/  HGMMA.64x96x16.F32.BF16 R24, gdesc[UR4], R24, gsb0 ;  /* 0x01600000041879f0 */ /* 0x000fe20008001818 */
[----:B------:R-:W-:Y:S02]  /*3520*/  VIADD R12, R10, 0x902 ;  /* 0x000009020a0c7836 */ /* 0x000fe40000000000 */
[----:B------:R-:W-:Y:S01]  /*3530*/  IMAD.MOV.U32 R13, RZ, RZ, R11 ;  /* 0x000000ffff0d7224 */ /* 0x000fe200078e000b */
[----:B------:R-:W-:Y:S02]  /*3540*/  R2UR UR4, R14 ;  /* 0x000000000e0472ca */ /* 0x000fe400000e0000 */
[----:B------:R-:W-:Y:S02]  /*3550*/  R2UR UR6, R12 ;  /* 0x000000000c0672ca */ /* 0x000fe400000e0000 */
[----:B------:R-:W-:Y:S02]  /*3560*/  R2UR UR7, R13 ;  /* 0x000000000d0772ca */ /* 0x000fe400000e0000 */
[----:B------:R-:W-:Y:S01]  /*3570*/  R2UR UR5, R15 ;  /* 0x000000000f0572ca */ /* 0x000fe200000e0000 */
[----:B---3--:R-:W-:-:S02]  /*3580*/  VIADD R18, R18, 0xc04 ;  /* 0x00000c0412127836 */ /* 0x008fc40000000000 */
[----:B------:R-:W-:Y:S01]  /*3590*/  VIADD R12, R10, 0x904 ;  /* 0x000009040a0c7836 */ /* 0x000fe20000000000 */
[----:B------:R-:W-:Y:S02]  /*35a0*/  WARPGROUP.DEPBAR.LE gsb0, 0x0 ;  /* 0x00008000000079c5 */ /* 0x000fe40000010000 */
[----:B------:R-:W-:-:S07]  /*35b0*/  WARPGROUP.ARRIVE ;  /* 0x00000000000079c5 */ /* 0x000fce0000000000 */
[----:B------:R-:W-:Y:S01]  /*35c0*/  HGMMA.64x96x16.F32.BF16 R24, gdesc[UR4], R24, gsb0 ;  /* 0x01600000041879f0 */ /* 0x000fe20008001818 */
[----:B------:R-:W-:Y:S01]  /*35d0*/  IMAD.MOV.U32 R13, RZ, RZ, R11 ;  /* 0x000000ffff0d7224 */ /* 0x000fe200078e000b */
[----:B------:R-:W-:Y:S02]  /*35e0*/  R2UR UR6, R12 ;  /* 0x000000000c0672ca */ /* 0x000fe400000e0000 */
[----:B------:R-:W-:Y:S02]  /*35f0*/  R2UR UR4, R18 ;  /* 0x00000000120472ca */ /* 0x000fe400000e0000 */
[----:B------:R-:W-:Y:S02]  /*3600*/  R2UR UR7, R13 ;  /* 0x000000000d0772ca */ /* 0x000fe400000e0000 */
[----:B------:R-:W-:Y:S01]  /*3610*/  R2UR UR5, R19 ;  /* 0x00000000130572ca */ /* 0x000fe200000e0000 */
[----:B------:R-:W-:Y:S02]  /*3620*/  VIADD R10, R10, 0x906 ;  /* 0x000009060a0a7836 */ /* 0x000fe40000000000 */
[----:B----4-:R-:W-:Y:S01]  /*3630*/  VIADD R20, R20, 0xc06 ;  /* 0x00000c0614147836 */ /* 0x010fe20000000000 */
[----:B------:R-:W-:-:S02]  /*3640*/  WARPGROUP.DEPBAR.LE gsb0, 0x0 ;  /* 0x00008000000079c5 */ /* 0x000fc40000010000 */
[----:B------:R-:W-:-:S07]  /*3650*/  WARPGROUP.ARRIVE ;  /* 0x00000000000079c5 */ /* 0x000fce0000000000 */
[----:B------:R-:W-:Y:S01]  /*3660*/  HGMMA.64x96x16.F32.BF16 R24, gdesc[UR4], R24, gsb0 ;  /* 0x01600000041879f0 */ /* 0x000fe20008001818 */
[----:B------:R-:W-:Y:S02]  /*3670*/  R2UR UR6, R10 ;  /* 0x000000000a0672ca */ /* 0x000fe400000e0000 */
[----:B------:R-:W-:Y:S02]  /*3680*/  R2UR UR7, R11 ;  /* 0x000000000b0772ca */ /* 0x000fe400000e0000 */
[----:B------:R-:W-:Y:S02]  /*3690*/  R2UR UR4, R20 ;  /* 0x00000000140472ca */ /* 0x000fe400000e0000 */
[----:B------:R-:W-:Y:S01]  /*36a0*/  R2UR UR5, R21 ;  /* 0x00000000150572ca */ /* 0x000fe200000e0000 */
[----:B------:R0:W-:Y:S04]  /*36b0*/  STL [R1+0x70], R227 ;  /* 0x000070e301007387 */ /* 0x0001e80000100800 */
[----:B------:R0:W-:Y:S04]  /*36c0*/  STL [R1+0x70], R227 ;  /* 0x000070e301007387 */ /* 0x0001e80000100800 */
[----:B------:R0:W-:Y:S04]  /*36d0*/  STL [R1+0x70], R227 ;  /* 0x000070e301007387 */ /* 0x0001e80000100800 */
[----:B------:R0:W-:Y:S04]  /*36e0*/  STL [R1+0x70], R227 ;  /* 0x000070e301007387 */ /* 0x0001e80000100800 */
[----:B------:R0:W-:Y:S04]  /*36f0*/  STL [R1+0x70], R227 ;  /* 0x000070e301007387 */ /* 0x0001e80000100800 */
[----:B------:R0:W-:Y:S01]  /*3700*/  STL [R1+0x70], R227 ;  /* 0x000070e301007387 */ /* 0x0001e20000100800 */
[----:B------:R-:W-:-:S02]  /*3710*/  WARPGROUP.DEPBAR.LE gsb0, 0x0 ;  /* 0x00008000000079c5 */ /* 0x000fc40000010000 */
[----:B------:R-:W-:-:S06]  /*3720*/  WARPGROUP.ARRIVE ;  /* 0x00000000000079c5 */ /* 0x000fcc0000000000 */
[----:B------:R-:W-:Y:S01]  /*3730*/  HGMMA.64x96x16.F32.BF16 R24, gdesc[UR4], R24, gsb0 ;  /* 0x01600000041879f0 */ /* 0x000fe20008001818 */
[----:B------:R0:W-:Y:S04]  /*3740*/  STL [R1+0x70], R227 ;  /* 0x000070e301007387 */ /* 0x0001e80000100800 */
[----:B------:R0:W-:Y:S04]  /*3750*/  STL [R1+0x70], R227 ;  /* 0x000070e301007387 */ /* 0x0001e80000100800 */
[----:B------:R0:W-:Y:S04]  /*3760*/  STL [R1+0x70], R227 ;  /* 0x000070e301007387 */ /* 0x0001e80000100800 */
[----:B------:R0:W-:Y:S04]  /*3770*/  STL [R1+0x70], R227 ;  /* 0x000070e301007387 */ /* 0x0001e80000100800 */
[----:B------:R0:W-:Y:S04]  /*3780*/  STL [R1+0x70], R227 ;  /* 0x000070e301007387 */ /* 0x0001e80000100800 */
[----:B------:R0:W-:Y:S04]  /*3790*/  STL [R1+0x70], R227 ;  /* 0x000070e301007387 */ /* 0x0001e80000100800 */
[----:B------:R0:W-:Y:S01]  /*37a0*/  STL [R1+0x70], R227 ;  /* 0x000070e301007387 */ /* 0x0001e20000100800 */
[----:B------:R-:W-:-:S03]  /*37b0*/  LOP3.LUT R4, R4, 0x1, RZ, 0xfc, !PT ;  /* 0x0000000104047812 */ /* 0x000fc600078efcff */
[----:B------:R0:W-:Y:S04]  /*37c0*/  STL [R1+0x70], R227 ;  /* 0x000070e301007387 */ /* 0x0001e80000100800 */
[----:B------:R0:W-:Y:S04]  /*37d0*/  STL [R1+0x70], R227 ;  /* 0x000070e301007387 */ /* 0x0001e80000100800 */
[----:B------:R0:W-:Y:S01]  /*37e0*/  STL [R1+0x70], R227 ;  /* 0x000070e301007387 */ /* 0x0001e20000100800 */
[----:B------:R-:W-:Y:S02]  /*37f0*/  ISETP.NE.AND P0, PT, R4, 0x3, PT ;  /* 0x000000030400780c */ /* 0x000fe40003f05270 */
[----:B------:R-:W-:Y:S01]  /*3800*/  IADD3 R228, -R74, 0xb, RZ ;  /* 0x0000000b4ae47810 */ /* 0x000fe20007ffe1ff */
[----:B------:R-:W-:Y:S01]  /*3810*/  BSSY B0, `(.L_x_2211) ;  /* 0x0000005000007945 */ /* 0x000fe20003800000 */
[----:B------:R-:W-:-:S03]  /*3820*/  WARPGROUP.DEPBAR.LE gsb0, 0x0 ;  /* 0x00008000000079c5 */ /* 0x000fc60000010000 */
[----:B------:R0:W-:Y:S06]  /*3830*/  BAR.ARV R228, 0x100 ;  /* 0x000400e40000751d */ /* 0x0001ec0000002000 */
[----:B------:R-:W-:Y:S05]  /*3840*/  @!P0 BRA `(.L_x_2212) ;  /* 0x0000000000048947 */ /* 0x000fea0003800000 */
[----:B------:R-:W-:Y:S01]  /*3850*/  BPT.TRAP 0x1 ;  /* 0x000000040000795c */ /* 0x000fe20000300000 */
.L_x_2212:
[----:B------:R-:W-:Y:S05]  /*3860*/  BSYNC B0 ;  /* 0x0000000000007941 */ /* 0x000fea0003800000 */
.L_x_2211:
[----:B------:R-:W2:Y:S02]  /*3870*/  LDL.64 R10, [R1+0x20] ;  /* 0x00002000010a7983 */ /* 0x000ea40000100a00 */
[----:B--2---:R-:W-:-:S05]  /*3880*/  MOV R7, R10 ;  /* 0x0000000a00077202 */ /* 0x004fca0000000f00 */
[----:B-----5:R-:W-:-:S05]  /*3890*/  IMAD R0, R0, 0x8, R7 ;  /* 0x0000000800007824 */ /* 0x020fca00078e0207 */
[----:B------:R-:W-:-:S04]  /*38a0*/  PRMT R0, R73, 0x654, R0 ;  /* 0x0000065449007816 */ /* 0x000fc80000000000 */
[----:B------:R1:W-:Y:S01]  /*38b0*/  SYNCS.ARRIVE.TRANS64.RED.A1T0 RZ, [R0+URZ], RZ ;  /* 0x000000ff00ff79a7 */ /* 0x0003e2000810043f */
[----:B------:R-:W2:Y:S04]  /*38c0*/  LDL.64 R18, [R1+0x150] ;  /* 0x0001500001127983 */ /* 0x000ea80000100a00 */
[----:B------:R-:W3:Y:S04]  /*38d0*/  LDL R20, [R1+0x11c] ;  /* 0x00011c0001147983 */ /* 0x000ee80000100800 */
[----:B------:R-:W4:Y:S04]  /*38e0*/  LDL R21, [R1+0x50] ;  /* 0x0000500001157983 */ /* 0x000f280000100800 */
[----:B------:R-:W4:Y:S04]  /*38f0*/  LDL.64 R10, [R1+0x140] ;  /* 0x00014000010a7983 */ /* 0x000f280000100a00 */
[----:B------:R-:W4:Y:S04]  /*3900*/  LDL R76, [R1+0x148] ;  /* 0x00014800014c7983 */ /* 0x000f280000100800 */
[----:B------:R-:W4:Y:S04]  /*3910*/  LDL.128 R12, [R1+0x120] ;  /* 0x00012000010c7983 */ /* 0x000f280000100c00 */
[----:B------:R-:W4:Y:S04]  /*3920*/  LDL.128 R72, [R1+0x130] ;  /* 0x0001300001487983 */ /* 0x000f280000100c00 */
[----:B--2---:R3:W2:Y:S02]  /*3930*/  LD.E R18, desc[UR36][R18.64] ;  /* 0x0000002412127980 */ /* 0x0046a4000c101900 */
[----:B---3--:R-:W-:-:S02]  /*3940*/  SHF.R.S32.HI R19, RZ, 0x1f, R20 ;  /* 0x0000001fff137819 */ /* 0x008fc40000011414 */
[----:B----4-:R-:W-:Y:S01]  /*3950*/  ISETP.NE.AND P0, PT, R10, 0x1, PT ;  /* 0x000000010a00780c */ /* 0x010fe20003f05270 */
[----:B------:R-:W-:Y:S02]  /*3960*/  UMOV UR4, 0xffffffa0 ;  /* 0xffffffa000047882 */ /* 0x000fe40000000000 */
[----:B------:R-:W-:Y:S01]  /*3970*/  UIMAD UR4, UR44, UR4, 0x60 ;  /* 0x000000602c0474a4 */ /* 0x000fe2000f8e0204 */
[----:B------:R-:W-:-:S05]  /*3980*/  ISETP.GE.AND P1, PT, R73, 0x1, PT ;  /* 0x000000014900780c */ /* 0x000fca0003f26270 */
[----:B------:R-:W-:Y:S01]  /*3990*/  VIADD R72, R72, UR4 ;  /* 0x0000000448487c36 */ /* 0x000fe20008000000 */
[----:B------:R-:W-:Y:S01]  /*39a0*/  BSSY B0, `(.L_x_2213) ;  /* 0x00000a0000007945 */ /* 0x000fe20003800000 */
[----:B--2---:R-:W-:Y:S01]  /*39b0*/  FMUL.FTZ R7, R24, R18 ;  /* 0x0000001218077220 */ /* 0x004fe20000410000 */
[----:B------:R-:W-:Y:S01]  /*39c0*/  LEA.HI R24, R19, R20, RZ, 0x7 ;  /* 0x0000001413187211 */ /* 0x000fe200078f38ff */
[----:B------:R-:W-:-:S03]  /*39d0*/  FMUL.FTZ R4, R27, R18 ;  /* 0x000000121b047220 */ /* 0x000fc60000410000 */
[----:B------:R-:W-:Y:S01]  /*39e0*/  LOP3.LUT R27, R24, 0xffffff80, RZ, 0xc0, !PT ;  /* 0xffffff80181b7812 */ /* 0x000fe200078ec0ff */
[----:B-1----:R-:W-:-:S04]  /*39f0*/  FMUL.FTZ R0, R26, R18 ;  /* 0x000000121a007220 */ /* 0x002fc80000410000 */
[----:B------:R-:W-:Y:S02]  /*3a00*/  IMAD.IADD R27, R20, 0x1, -R27 ;  /* 0x00000001141b7824 */ /* 0x000fe400078e0a1b */
[----:B------:R-:W-:-:S03]  /*3a10*/  FMUL.FTZ R29, R29, R18 ;  /* 0x000000121d1d7220 */ /* 0x000fc60000410000 */
[----:B------:R-:W-:Y:S01]  /*3a20*/  SHF.R.S32.HI R26, RZ, 0x1f, R27 ;  /* 0x0000001fff1a7819 */ /* 0x000fe2000001141b */
[----:B------:R1:W2:Y:S01]  /*3a30*/  MUFU.TANH R91, R29 ;  /* 0x0000001d005b7308 */ /* 0x0002a20000002400 */
[-C--:B------:R-:W-:Y:S01]  /*3a40*/  FMUL.FTZ R89, R31, R18.reuse ;  /* 0x000000121f597220 */ /* 0x080fe20000410000 */
[-C--:B------:R-:W-:Y:S01]  /*3a50*/  FMUL.FTZ R33, R33, R18.reuse ;  /* 0x0000001221217220 */ /* 0x080fe20000410000 */
[----:B------:R-:W-:Y:S01]  /*3a60*/  FMUL.FTZ R93, R30, R18 ;  /* 0x000000121e5d7220 */ /* 0x000fe20000410000 */
[----:B------:R-:W-:Y:S02]  /*3a70*/  LEA.HI R31, R19, R20, RZ, 0x2 ;  /* 0x00000014131f7211 */ /* 0x000fe400078f10ff */
[----:B-1----:R-:W-:Y:S02]  /*3a80*/  LEA.HI R29, R26, R27, RZ, 0x2 ;  /* 0x0000001b1a1d7211 */ /* 0x002fe400078f10ff */
[----:B------:R1:W3:Y:S02]  /*3a90*/  MUFU.TANH R161, R33 ;  /* 0x0000002100a17308 */ /* 0x0002e40000002400 */
[----:B------:R-:W-:-:S02]  /*3aa0*/  SHF.R.S32.HI R30, RZ, 0x2, R29 ;  /* 0x00000002ff1e7819 */ /* 0x000fc4000001141d */
[----:B------:R-:W-:Y:S02]  /*3ab0*/  SHF.R.S32.HI R19, RZ, 0x1f, R29 ;  /* 0x0000001fff137819 */ /* 0x000fe4000001141d */
[----:B------:R-:W-:Y:S02]  /*3ac0*/  LEA.HI R26, R26, R27, RZ, 0x5 ;  /* 0x0000001b1a1a7211 */ /* 0x000fe400078f28ff */
[----:B-1----:R-:W-:Y:S02]  /*3ad0*/  LOP3.LUT R33, R31, 0xfffffffc, RZ, 0xc0, !PT ;  /* 0xfffffffc1f217812 */ /* 0x002fe400078ec0ff */
[----:B------:R-:W-:Y:S02]  /*3ae0*/  LEA.HI R31, R19, R30, RZ, 0x3 ;  /* 0x0000001e131f7211 */ /* 0x000fe400078f18ff */
[----:B------:R-:W-:Y:S01]  /*3af0*/  SHF.R.S32.HI R19, RZ, 0x7, R24 ;  /* 0x00000007ff137819 */ /* 0x000fe20000011418 */
[----:B------:R-:W-:Y:S01]  /*3b00*/  IMAD.IADD R33, R20, 0x1, -R33 ;  /* 0x0000000114217824 */ /* 0x000fe200078e0a21 */
[----:B------:R-:W-:-:S02]  /*3b10*/  LOP3.LUT R31, R31, 0xfffffff8, RZ, 0xc0, !PT ;  /* 0xfffffff81f1f7812 */ /* 0x000fc400078ec0ff */
[----:B------:R-:W-:Y:S02]  /*3b20*/  LEA.HI R24, R24, R19, RZ, 0x1 ;  /* 0x0000001318187211 */ /* 0x000fe400078f08ff */
[----:B------:R-:W-:Y:S01]  /*3b30*/  SHF.R.S32.HI R26, RZ, 0x5, R26 ;  /* 0x00000005ff1a7819 */ /* 0x000fe2000001141a */
[----:B------:R-:W-:Y:S01]  /*3b40*/  IMAD.IADD R31, R30, 0x1, -R31 ;  /* 0x000000011e1f7824 */ /* 0x000fe200078e0a1f */
[----:B------:R-:W-:Y:S02]  /*3b50*/  LOP3.LUT R24, R24, 0x3fffffe, RZ, 0xc0, !PT ;  /* 0x03fffffe18187812 */ /* 0x000fe400078ec0ff */
[----:B------:R-:W-:Y:S01]  /*3b60*/  LEA.HI R20, R33, R33, RZ, 0x1 ;  /* 0x0000002121147211 */ /* 0x000fe200078f08ff */
[----:B------:R-:W-:Y:S02]  /*3b70*/  IMAD R26, R21, 0x8, R26 ;  /* 0x00000008151a7824 */ /* 0x000fe400078e021a */
[----:B------:R-:W-:Y:S01]  /*3b80*/  IMAD.IADD R24, R19, 0x1, -R24 ;  /* 0x0000000113187824 */ /* 0x000fe200078e0a18 */
[----:B------:R-:W-:Y:S01]  /*3b90*/  LOP3.LUT R20, R20, 0x1ffffffe, RZ, 0xc0, !PT ;  /* 0x1ffffffe14147812 */ /* 0x000fe200078ec0ff */
[----:B------:R-:W-:-:S04]  /*3ba0*/  IMAD.U32 R31, R26, 0x10, R31 ;  /* 0x000000101a1f7824 */ /* 0x000fc800078e001f */
[----:B------:R-:W-:Y:S02]  /*3bb0*/  IMAD.IADD R20, R33, 0x1, -R20 ;  /* 0x0000000121147824 */ /* 0x000fe400078e0a14 */
[----:B------:R-:W-:-:S04]  /*3bc0*/  IMAD R31, R24, 0x40, R31 ;  /* 0x00000040181f7824 */ /* 0x000fc800078e021f */
[----:B------:R-:W-:-:S04]  /*3bd0*/  IMAD R20, R20, 0x8, R31 ;  /* 0x0000000814147824 */ /* 0x000fc800078e021f */
[----:B------:R-:W-:-:S05]  /*3be0*/  @P0 IMAD.HI.U32 R11, R20, R11, RZ ;  /* 0x0000000b140b0227 */ /* 0x000fca00078e00ff */
[----:B------:R-:W-:Y:S01]  /*3bf0*/  @P0 SHF.R.U32.HI R20, RZ, R76, R11 ;  /* 0x0000004cff140219 */ /* 0x000fe2000001160b */
[----:B------:R-:W-:Y:S01]  /*3c00*/  IMAD.U32 R24, RZ, RZ, UR44 ;  /* 0x0000002cff187e24 */ /* 0x000fe2000f8e00ff */
[----:B------:R-:W-:-:S03]  /*3c10*/  LOP3.LUT R10, R29, 0x7ffffffc, RZ, 0xc0, !PT ;  /* 0x7ffffffc1d0a7812 */ /* 0x000fc600078ec0ff */
[----:B------:R-:W1:Y:S01]  /*3c20*/  SHFL.IDX PT, R30, R20, RZ, 0x1c1f ;  /* 0x001c1fff141e7589 */ /* 0x000e6200000e0000 */
[----:B------:R-:W-:Y:S02]  /*3c30*/  IMAD R11, R24, -0x60, R13 ;  /* 0xffffffa0180b7824 */ /* 0x000fe400078e020d */
        /* <DEDUP_REMOVED lines=39> */
[----:B------:R-:W-:-:S02]  /*3eb0*/  IMAD.IADD R10, R27, 0x1, -R10 ;  /* 0x000000011b0a7824 */ /* 0x000fc400078e0a0a */
[-C--:B------:R-:W-:Y:S01]  /*3ec0*/  FMUL.FTZ R70, R70, R18.reuse ;  /* 0x0000001246467220 */ /* 0x080fe20000410000 */
[----:B------:R-:W-:Y:S02]  /*3ed0*/  VIADD R19, R11, 0x61 ;  /* 0x000000610b137836 */ /* 0x000fe40000000000 */
[----:B------:R-:W-:Y:S01]  /*3ee0*/  FMUL.FTZ R18, R71, R18 ;  /* 0x0000001247127220 */ /* 0x000fe20000410000 */
[----:B------:R-:W4:Y:S01]  /*3ef0*/  MUFU.TANH R7, R7 ;  /* 0x0000000700077308 */ /* 0x000f220000002400 */
[----:B------:R-:W-:Y:S02]  /*3f00*/  IMAD R19, R10, -0x2, R19 ;  /* 0xfffffffe0a137824 */ /* 0x000fe400078e0213 */
[----:B------:R-:W-:Y:S02]  /*3f10*/  VIADD R11, R11, 0x60 ;  /* 0x000000600b0b7836 */ /* 0x000fe40000000000 */
[----:B------:R-:W-:-:S03]  /*3f20*/  IMAD.IADD R24, R19, 0x1, -R12 ;  /* 0x0000000113187824 */ /* 0x000fc600078e0a0c */
[----:B------:R-:W0:Y:S01]  /*3f30*/  MUFU.TANH R25, R25 ;  /* 0x0000001900197308 */ /* 0x000e220000002400 */
[----:B------:R-:W-:-:S07]  /*3f40*/  LOP3.LUT R19, RZ, R14, RZ, 0x33, !PT ;  /* 0x0000000eff137212 */ /* 0x000fce00078e33ff */
[----:B------:R-:W0:Y:S01]  /*3f50*/  MUFU.TANH R0, R0 ;  /* 0x0000000000007308 */ /* 0x000e220000002400 */
[----:B------:R-:W-:-:S07]  /*3f60*/  IMAD.U32 R27, RZ, RZ, UR4 ;  /* 0x00000004ff1b7e24 */ /* 0x000fce000f8e00ff */
[----:B------:R-:W0:Y:S01]  /*3f70*/  MUFU.TANH R4, R4 ;  /* 0x0000000400047308 */ /* 0x000e220000002400 */
[----:B------:R-:W-:-:S07]  /*3f80*/  IMAD R21, R10, -0x2, R11 ;  /* 0xfffffffe0a157824 */ /* 0x000fce00078e020b */
        /* <DEDUP_REMOVED lines=42> */
[----:B------:R0:W0:Y:S01]  /*4230*/  MUFU.TANH R190, R18 ;  /* 0x0000001200be7308 */ /* 0x0000220000002400 */
[----:B------:R-:W-:-:S02]  /*4240*/  IMAD.IADD R19, R24, 0x1, R19 ;  /* 0x0000000118137824 */ /* 0x000fc400078e0213 */
[----:B------:R-:W-:Y:S01]  /*4250*/  IMAD R24, R10, -0x2, R27 ;  /* 0xfffffffe0a187824 */ /* 0x000fe200078e021b */
[----:B-1----:R-:W-:Y:S01]  /*4260*/  VIADDMNMX R10, R30, R26, R21, PT ;  /* 0x0000001a1e0a7246 */ /* 0x002fe20003800115 */
[----:B------:R-:W-:Y:S01]  /*4270*/  IMAD.IADD R11, R19, 0x1, R30 ;  /* 0x00000001130b7824 */ /* 0x000fe200078e021e */
[----:B--234-:R-:W-:Y:S06]  /*4280*/  @!P1 BRA `(.L_x_2214) ;  /* 0x0000000000449947 */ /* 0x01cfec0003800000 */
[----:B------:R-:W-:Y:S01]  /*4290*/  IADD3 R14, -R12, R13, R30 ;  /* 0x0000000d0c0e7210 */ /* 0x000fe20007ffe11e */
[----:B------:R-:W-:Y:S03]  /*42a0*/  BSSY B1, `(.L_x_2215) ;  /* 0x000000c000017945 */ /* 0x000fe60003800000 */
[----:B------:R-:W-:-:S13]  /*42b0*/  ISETP.GT.AND P0, PT, R14, -0x1, PT ;  /* 0xffffffff0e00780c */ /* 0x000fda0003f04270 */
[----:B------:R-:W-:Y:S05]  /*42c0*/  @P0 BRA `(.L_x_2216) ;  /* 0x0000000000180947 */ /* 0x000fea0003800000 */
[----:B------:R-:W-:Y:S02]  /*42d0*/  ISETP.NE.AND P0, PT, R73, 0x1, PT ;  /* 0x000000014900780c */ /* 0x000fe40003f05270 */
[----:B------:R-:W-:-:S11]  /*42e0*/  LOP3.LUT R15, RZ, R14, RZ, 0x33, !PT ;  /* 0x0000000eff0f7212 */ /* 0x000fd600078e33ff */
[----:B------:R-:W-:-:S05]  /*42f0*/  @P0 IMAD.HI.U32 R14, R15, R74, RZ ;  /* 0x0000004a0f0e0227 */ /* 0x000fca00078e00ff */
[----:B------:R-:W-:-:S04]  /*4300*/  @P0 SHF.R.U32.HI R15, RZ, R75, R14 ;  /* 0x0000004bff0f0219 */ /* 0x000fc8000001160e */
[----:B------:R-:W-:Y:S01]  /*4310*/  LOP3.LUT R14, RZ, R15, RZ, 0x33, !PT ;  /* 0x0000000fff0e7212 */ /* 0x000fe200078e33ff */
[----:B------:R-:W-:Y:S06]  /*4320*/  BRA `(.L_x_2217) ;  /* 0x00000000000c7947 */ /* 0x000fec0003800000 */
.L_x_2216:
[----:B------:R-:W-:-:S13]  /*4330*/  ISETP.NE.AND P0, PT, R73, 0x1, PT ;  /* 0x000000014900780c */ /* 0x000fda0003f05270 */
[----:B0-----:R-:W-:-:S05]  /*4340*/  @P0 IMAD.HI.U32 R18, R14, R74, RZ ;  /* 0x0000004a0e120227 */ /* 0x001fca00078e00ff */
[----:B------:R-:W-:-:S07]  /*4350*/  @P0 SHF.R.U32.HI R14, RZ, R75, R18 ;  /* 0x0000004bff0e0219 */ /* 0x000fce0000011612 */
.L_x_2217:
[----:B------:R-:W-:Y:S05]  /*4360*/  BSYNC B1 ;  /* 0x0000000000017941 */ /* 0x000fea0003800000 */
.L_x_2215:
[----:B------:R-:W-:-:S05]  /*4370*/  IMAD R14, R14, R73, R24 ;  /* 0x000000490e0e7224 */ /* 0x000fca00078e0218 */
[----:B------:R-:W-:Y:S02]  /*4380*/  VIMNMX R11, R11, R14, !PT ;  /* 0x0000000e0b0b7248 */ /* 0x000fe40007fe0100 */
[----:B------:R-:W-:-:S07]  /*4390*/  VIADDMNMX R10, R14, R73, R10, PT ;  /* 0x000000490e0a7246 */ /* 0x000fce000380010a */
.L_x_2214:
[----:B------:R-:W-:Y:S05]  /*43a0*/  BSYNC B0 ;  /* 0x0000000000007941 */ /* 0x000fea0003800000 */
.L_x_2213:
[C---:B------:R-:W-:Y:S01]  /*43b0*/  ISETP.GE.AND P1, PT, R72.reuse, 0x9, PT ;  /* 0x000000094800780c */ /* 0x040fe20003f26270 */
[----:B------:R-:W1:Y:S01]  /*43c0*/  SHFL.IDX PT, R20, R20, 0x1, 0x1c1f ;  /* 0x003c1f0014147f89 */ /* 0x000e6200000e0000 */
[----:B------:R-:W-:Y:S01]  /*43d0*/  ISETP.GE.AND P0, PT, R72, 0x2, PT ;  /* 0x000000024800780c */ /* 0x000fe20003f06270 */
[----:B------:R-:W-:Y:S01]  /*43e0*/  BSSY B0, `(.L_x_2218) ;  /* 0x0000086000007945 */ /* 0x000fe20003800000 */
[C---:B------:R-:W-:Y:S02]  /*43f0*/  ISETP.GT.AND P2, PT, R11.reuse, 0x8, !P1 ;  /* 0x000000080b00780c */ /* 0x040fe40004f44270 */
[----:B------:R-:W-:Y:S02]  /*4400*/  ISETP.GT.AND P3, PT, R11, 0x1, !P0 ;  /* 0x000000010b00780c */ /* 0x000fe40004764270 */
[----:B------:R-:W-:Y:S02]  /*4410*/  ISETP.LT.OR P2, PT, R10, 0x9, P2 ;  /* 0x000000090a00780c */ /* 0x000fe40001741670 */
[----:B------:R-:W-:-:S02]  /*4420*/  ISETP.GE.AND P4, PT, R72, 0x11, PT ;  /* 0x000000114800780c */ /* 0x000fc40003f86270 */
[----:B0-----:R-:W-:Y:S02]  /*4430*/  FSEL R97, R28, -INF , !P2 ;  /* 0xff8000001c617808 */ /* 0x001fe40005000000 */
[----:B------:R-:W-:Y:S02]  /*4440*/  ISETP.LT.OR P3, PT, R10, 0x2, P3 ;  /* 0x000000020a00780c */ /* 0x000fe40001f61670 */
[----:B------:R-:W-:Y:S02]  /*4450*/  ISETP.GT.AND P2, PT, R11, 0x10, !P4 ;  /* 0x000000100b00780c */ /* 0x000fe40006744270 */
[----:B------:R-:W-:Y:S02]  /*4460*/  ISETP.GE.AND P5, PT, R72, 0xa, PT ;  /* 0x0000000a4800780c */ /* 0x000fe40003fa6270 */
[----:B------:R-:W-:Y:S02]  /*4470*/  FSEL R99, R25, -INF , !P3 ;  /* 0xff80000019637808 */ /* 0x000fe40005800000 */
[----:B------:R-:W-:-:S02]  /*4480*/  P2R R18, PR, RZ, 0x10 ;  /* 0x00000010ff127803 */ /* 0x000fc40000000000 */
[----:B------:R-:W-:Y:S02]  /*4490*/  ISETP.LT.OR P2, PT, R10, 0x11, P2 ;  /* 0x000000110a00780c */ /* 0x000fe40001741670 */
[C---:B------:R-:W-:Y:S02]  /*44a0*/  ISETP.GT.AND P3, PT, R11.reuse, 0x9, !P5 ;  /* 0x000000090b00780c */ /* 0x040fe40006f64270 */
[----:B------:R-:W-:Y:S02]  /*44b0*/  ISETP.GE.AND P4, PT, R72, 0x12, PT ;  /* 0x000000124800780c */ /* 0x000fe40003f86270 */
[----:B------:R-:W-:Y:S02]  /*44c0*/  FSEL R160, R32, -INF , !P2 ;  /* 0xff80000020a07808 */ /* 0x000fe40005000000 */
[----:B------:R-:W-:Y:S02]  /*44d0*/  ISETP.LT.OR P3, PT, R10, 0xa, P3 ;  /* 0x0000000a0a00780c */ /* 0x000fe40001f61670 */
[----:B------:R-:W-:-:S02]  /*44e0*/  ISETP.GT.AND P2, PT, R11, 0x11, !P4 ;  /* 0x000000110b00780c */ /* 0x000fc40006744270 */
[----:B------:R-:W-:Y:S02]  /*44f0*/  FSEL R91, R91, -INF , !P3 ;  /* 0xff8000005b5b7808 */ /* 0x000fe40005800000 */
        /* <DEDUP_REMOVED lines=23> */
[C---:B------:R-:W-:Y:S02]  /*4670*/  ISETP.GT.AND P2, PT, R11.reuse, 0x28, !P3 ;  /* 0x000000280b00780c */ /* 0x040fe40005f44270 */
        /* <DEDUP_REMOVED lines=63> */
[----:B------:R-:W-:-:S04]  /*4a70*/  ISETP.GT.AND P6, PT, R11, RZ, !P6 ;  /* 0x000000ff0b00720c */ /* 0x000fc800077c4270 */
[----:B------:R-:W-:-:S04]  /*4a80*/  ISETP.LT.OR P6, PT, R10, 0x1, P6 ;  /* 0x000000010a00780c */ /* 0x000fc800037c1670 */
[----:B------:R-:W-:Y:S01]  /*4a90*/  FSEL R101, R7, -INF , !P6 ;  /* 0xff80000007657808 */ /* 0x000fe20007000000 */
[----:B-1----:R-:W-:Y:S01]  /*4aa0*/  IMAD.IADD R7, R19, 0x1, R20 ;  /* 0x0000000113077824 */ /* 0x002fe200078e0214 */
[----:B------:R-:W-:-:S04]  /*4ab0*/  ISETP.GE.AND P6, PT, R72, 0x5a, PT ;  /* 0x0000005a4800780c */ /* 0x000fc80003fc6270 */
[----:B------:R-:W-:Y:S02]  /*4ac0*/  P2R R40, PR, RZ, 0x40 ;  /* 0x00000040ff287803 */ /* 0x000fe40000000000 */
[----:B------:R-:W-:-:S04]  /*4ad0*/  ISETP.GT.AND P6, PT, R11, 0x59, !P6 ;  /* 0x000000590b00780c */ /* 0x000fc800077c4270 */
[----:B------:R-:W-:Y:S02]  /*4ae0*/  ISETP.LT.OR P6, PT, R10, 0x5a, P6 ;  /* 0x0000005a0a00780c */ /* 0x000fe400037c1670 */
[----:B------:R-:W-:Y:S02]  /*4af0*/  VIADDMNMX R10, R20, R26, R21, PT ;  /* 0x0000001a140a7246 */ /* 0x000fe40003800115 */
[----:B------:R-:W-:Y:S02]  /*4b00*/  FSEL R186, R69, -INF , !P6 ;  /* 0xff80000045ba7808 */ /* 0x000fe40007000000 */
[----:B------:R-:W-:-:S13]  /*4b10*/  ISETP.GE.AND P6, PT, R73, 0x1, PT ;  /* 0x000000014900780c */ /* 0x000fda0003fc6270 */
[----:B------:R-:W-:Y:S05]  /*4b20*/  @!P6 BRA `(.L_x_2219) ;  /* 0x000000000044e947 */ /* 0x000fea0003800000 */
        /* <DEDUP_REMOVED lines=10> */
.L_x_2221:
[----:B------:R-:W-:-:S13]  /*4bd0*/  ISETP.NE.AND P6, PT, R73, 0x1, PT ;  /* 0x000000014900780c */ /* 0x000fda0003fc5270 */
[----:B------:R-:W-:-:S05]  /*4be0*/  @P6 IMAD.HI.U32 R74, R12, R74, RZ ;  /* 0x0000004a0c4a6227 */ /* 0x000fca00078e00ff */
[----:B------:R-:W-:-:S07]  /*4bf0*/  @P6 SHF.R.U32.HI R12, RZ, R75, R74 ;  /* 0x0000004bff0c6219 */ /* 0x000fce000001164a */
.L_x_2222:
[----:B------:R-:W-:Y:S05]  /*4c00*/  BSYNC B1 ;  /* 0x0000000000017941 */ /* 0x000fea0003800000 */
.L_x_2220:
[----:B------:R-:W-:-:S05]  /*4c10*/  IMAD R12, R12, R73, R24 ;  /* 0x000000490c0c7224 */ /* 0x000fca00078e0218 */
[----:B------:R-:W-:Y:S02]  /*4c20*/  VIADDMNMX R10, R12, R73, R10, PT ;  /* 0x000000490c0a7246 */ /* 0x000fe4000380010a */
[----:B------:R-:W-:-:S07]  /*4c30*/  VIMNMX R7, R7, R12, !PT ;  /* 0x0000000c07077248 */ /* 0x000fce0007fe0100 */
.L_x_2219:
[----:B------:R-:W-:Y:S05]  /*4c40*/  BSYNC B0 ;  /* 0x0000000000007941 */ /* 0x000fea0003800000 */
.L_x_2218:
[C---:B------:R-:W-:Y:S01]  /*4c50*/  ISETP.GT.AND P0, PT, R7.reuse, 0x1, !P0 ;  /* 0x000000010700780c */ /* 0x040fe20004704270 */
[----:B------:R-:W2:Y:S01]  /*4c60*/  LDL R156, [R1+0x230] ;  /* 0x00023000019c7983 */ /* 0x000ea20000100800 */
[----:B------:R-:W-:Y:S02]  /*4c70*/  ISETP.GT.AND P1, PT, R7, 0x8, !P1 ;  /* 0x000000080700780c */ /* 0x000fe40004f24270 */
[C---:B------:R-:W-:Y:S01]  /*4c80*/  ISETP.LT.OR P0, PT, R10.reuse, 0x2, P0 ;  /* 0x000000020a00780c */ /* 0x040fe20000701670 */
[----:B------:R-:W3:Y:S01]  /*4c90*/  LDL R20, [R1+0x260] ;  /* 0x0002600001147983 */ /* 0x000ee20000100800 */
[----:B------:R-:W-:Y:S02]  /*4ca0*/  ISETP.LT.OR P1, PT, R10, 0x9, P1 ;  /* 0x000000090a00780c */ /* 0x000fe40000f21670 */
[----:B------:R-:W-:Y:S01]  /*4cb0*/  FSEL R95, R4, -INF , !P0 ;  /* 0xff800000045f7808 */ /* 0x000fe20004000000 */
[----:B------:R-:W4:Y:S01]  /*4cc0*/  LDL R152, [R1+0x324] ;  /* 0x0003240001987983 */ /* 0x000f220000100800 */
[----:B------:R-:W-:-:S02]  /*4cd0*/  ISETP.NE.AND P0, PT, R15, RZ, PT ;  /* 0x000000ff0f00720c */ /* 0x000fc40003f05270 */
[----:B------:R-:W-:Y:S01]  /*4ce0*/  FSEL R93, R93, -INF , !P1 ;  /* 0xff8000005d5d7808 */ /* 0x000fe20004800000 */
[----:B------:R-:W2:Y:S01]  /*4cf0*/  LDL R15, [R1+0x1f8] ;  /* 0x0001f800010f7983 */ /* 0x000ea20000100800 */
[----:B------:R-:W-:Y:S02]  /*4d00*/  ISETP.GT.AND P0, PT, R7, 0x9, !P0 ;  /* 0x000000090700780c */ /* 0x000fe40004704270 */
[----:B------:R-:W-:Y:S01]  /*4d10*/  ISETP.NE.AND P1, PT, R27, RZ, PT ;  /* 0x000000ff1b00720c */ /* 0x000fe20003f25270 */
[----:B------:R-:W4:Y:S01]  /*4d20*/  LDL R154, [R1+0x328] ;  /* 0x00032800019a7983 */ /* 0x000f220000100800 */
[----:B------:R-:W-:Y:S02]  /*4d30*/  ISETP.LT.OR P0, PT, R10, 0xa, P0 ;  /* 0x0000000a0a00780c */ /* 0x000fe40000701670 */
[----:B------:R-:W-:Y:S01]  /*4d40*/  ISETP.NE.AND P6, PT, R28, RZ, PT ;  /* 0x000000ff1c00720c */ /* 0x000fe20003fc5270 */
[----:B------:R-:W4:Y:S01]  /*4d50*/  LDL R68, [R1+0x244] ;  /* 0x0002440001447983 */ /* 0x000f220000100800 */
[----:B------:R-:W-:-:S02]  /*4d60*/  FSEL R89, R89, -INF , !P0 ;  /* 0xff80000059597808 */ /* 0x000fc40004000000 */
[----:B------:R-:W-:Y:S01]  /*4d70*/  ISETP.NE.AND P0, PT, R18, RZ, PT ;  /* 0x000000ff1200720c */ /* 0x000fe20003f05270 */
[----:B------:R-:W4:Y:S01]  /*4d80*/  LDL R72, [R1+0x24c] ;  /* 0x00024c0001487983 */ /* 0x000f220000100800 */
[----:B------:R-:W-:Y:S02]  /*4d90*/  FMNMX.FTZ R4, R101, R99, !PT ;  /* 0x0000006365047209 */ /* 0x000fe40007810000 */
[----:B------:R-:W-:Y:S01]  /*4da0*/  ISETP.GT.AND P0, PT, R7, 0x10, !P0 ;  /* 0x000000100700780c */ /* 0x000fe20004704270 */
[----:B------:R-:W3:Y:S01]  /*4db0*/  LDL R18, [R1+0x250] ;  /* 0x0002500001127983 */ /* 0x000ee20000100800 */
[----:B------:R-:W-:Y:S02]  /*4dc0*/  FMNMX.FTZ R4, R97, R4, !PT ;  /* 0x0000000461047209 */ /* 0x000fe40007810000 */
[----:B------:R-:W-:Y:S01]  /*4dd0*/  ISETP.LT.OR P0, PT, R10, 0x11, P0 ;  /* 0x000000110a00780c */ /* 0x000fe20000701670 */
[----:B------:R-:W4:Y:S01]  /*4de0*/  LDL R74, [R1+0x254] ;  /* 0x00025400014a7983 */ /* 0x000f220000100800 */
[----:B------:R-:W-:-:S02]  /*4df0*/  FMNMX.FTZ R11, R91, R4, !PT ;  /* 0x000000045b0b7209 */ /* 0x000fc40007810000 */
[----:B------:R-:W-:Y:S01]  /*4e00*/  FSEL R225, R225, -INF , !P0 ;  /* 0xff800000e1e17808 */ /* 0x000fe20004000000 */
[----:B------:R-:W4:Y:S01]  /*4e10*/  LDL R76, [R1+0x258] ;  /* 0x00025800014c7983 */ /* 0x000f220000100800 */
[----:B------:R-:W-:Y:S02]  /*4e20*/  ISETP.NE.AND P0, PT, R25, RZ, PT ;  /* 0x000000ff1900720c */ /* 0x000fe40003f05270 */
[----:B------:R-:W-:Y:S01]  /*4e30*/  FMNMX.FTZ R4, R160, R11, !PT ;  /* 0x0000000ba0047209 */ /* 0x000fe20007810000 */
[----:B------:R-:W4:Y:S01]  /*4e40*/  LDL R78, [R1+0x25c] ;  /* 0x00025c00014e7983 */ /* 0x000f220000100800 */
[----:B------:R-:W-:Y:S02]  /*4e50*/  ISETP.GT.AND P0, PT, R7, 0x11, !P0 ;  /* 0x000000110700780c */ /* 0x000fe40004704270 */
[----:B------:R-:W-:Y:S01]  /*4e60*/  FMNMX.FTZ R4, R161, R4, !PT ;  /* 0x00000004a1047209 */ /* 0x000fe20007810000 */
[----:B------:R-:W4:Y:S01]  /*4e70*/  LDL R80, [R1+0x264] ;  /* 0x0002640001507983 */ /* 0x000f220000100800 */
[----:B------:R-:W-:-:S02]  /*4e80*/  ISETP.LT.OR P0, PT, R10, 0x12, P0 ;  /* 0x000000120a00780c */ /* 0x000fc40000701670 */
[C---:B------:R-:W-:Y:S01]  /*4e90*/  ISETP.GT.AND P2, PT, R7.reuse, 0x49, !P2 ;  /* 0x000000490700780c */ /* 0x040fe20005744270 */
[----:B------:R-:W4:Y:S01]  /*4ea0*/  LDL R82, [R1+0x268] ;  /* 0x0002680001527983 */ /* 0x000f220000100800 */
[----:B------:R-:W-:Y:S02]  /*4eb0*/  FSEL R224, R224, -INF , !P0 ;  /* 0xff800000e0e07808 */ /* 0x000fe40004000000 */
[----:B------:R-:W-:Y:S01]  /*4ec0*/  ISETP.GT.AND P0, PT, R7, 0x18, !P1 ;  /* 0x000000180700780c */ /* 0x000fe20004f04270 */
[----:B------:R-:W4:Y:S01]  /*4ed0*/  LDL R84, [R1+0x26c] ;  /* 0x00026c0001547983 */ /* 0x000f220000100800 */
[----:B------:R-:W-:Y:S02]  /*4ee0*/  ISETP.NE.AND P1, PT, R37, RZ, PT ;  /* 0x000000ff2500720c */ /* 0x000fe40003f25270 */
[----:B------:R-:W-:Y:S01]  /*4ef0*/  ISETP.LT.OR P0, PT, R10, 0x19, P0 ;  /* 0x000000190a00780c */ /* 0x000fe20000701670 */
[----:B------:R-:W4:Y:S01]  /*4f00*/  LDL R86, [R1+0x274] ;  /* 0x0002740001567983 */ /* 0x000f220000100800 */
[----:B------:R-:W-:-:S02]  /*4f10*/  ISETP.GT.AND P3, PT, R7, 0x50, !P3 ;  /* 0x000000500700780c */ /* 0x000fc40005f64270 */
[----:B------:R-:W-:Y:S01]  /*4f20*/  FSEL R223, R223, -INF , !P0 ;  /* 0xff800000dfdf7808 */ /* 0x000fe20004000000 */
[----:B------:R-:W4:Y:S01]  /*4f30*/  LDL R88, [R1+0x278] ;  /* 0x0002780001587983 */ /* 0x000f220000100800 */
[C---:B------:R-:W-:Y:S02]  /*4f40*/  ISETP.GT.AND P0, PT, R7.reuse, 0x19, !P6 ;  /* 0x000000190700780c */ /* 0x040fe40007704270 */
[----:B------:R-:W-:Y:S01]  /*4f50*/  ISETP.NE.AND P6, PT, R14, RZ, PT ;  /* 0x000000ff0e00720c */ /* 0x000fe20003fc5270 */
[----:B------:R-:W4:Y:S01]  /*4f60*/  LDL R90, [R1+0x27c] ;  /* 0x00027c00015a7983 */ /* 0x000f220000100800 */
[----:B------:R-:W-:Y:S02]  /*4f70*/  ISETP.LT.OR P0, PT, R10, 0x1a, P0 ;  /* 0x0000001a0a00780c */ /* 0x000fe40000701670 */
[----:B------:R-:W-:Y:S01]  /*4f80*/  ISETP.GT.AND P4, PT, R7, 0x51, !P4 ;  /* 0x000000510700780c */ /* 0x000fe20006784270 */
[----:B------:R-:W3:Y:S01]  /*4f90*/  LDL R14, [R1+0x240] ;  /* 0x00024000010e7983 */ /* 0x000ee20000100800 */
[----:B------:R-:W-:-:S02]  /*4fa0*/  FSEL R222, R222, -INF , !P0 ;  /* 0xff800000dede7808 */ /* 0x000fc40004000000 */
[----:B------:R-:W-:Y:S01]  /*4fb0*/  ISETP.NE.AND P0, PT, R29, RZ, PT ;  /* 0x000000ff1d00720c */ /* 0x000fe20003f05270 */
[----:B------:R-:W4:Y:S01]  /*4fc0*/  LDL R24, [R1+0x280] ;  /* 0x0002800001187983 */ /* 0x000f220000100800 */
[C---:B------:R-:W-:Y:S02]  /*4fd0*/  ISETP.GT.AND P5, PT, R7.reuse, 0x58, !P5 ;  /* 0x000000580700780c */ /* 0x040fe40006fa4270 */
[----:B------:R-:W-:Y:S01]  /*4fe0*/  ISETP.GT.AND P0, PT, R7, 0x20, !P0 ;  /* 0x000000200700780c */ /* 0x000fe20004704270 */
[----:B------:R-:W4:Y:S01]  /*4ff0*/  LDL R92, [R1+0x284] ;  /* 0x00028400015c7983 */ /* 0x000f220000100800 */
[C---:B------:R-:W-:Y:S02]  /*5000*/  ISETP.LT.OR P2, PT, R10.reuse, 0x4a, P2 ;  /* 0x0000004a0a00780c */ /* 0x040fe40001741670 */
[C---:B------:R-:W-:Y:S01]  /*5010*/  ISETP.LT.OR P0, PT, R10.reuse, 0x21, P0 ;  /* 0x000000210a00780c */ /* 0x040fe20000701670 */
[----:B------:R-:W4:Y:S01]  /*5020*/  LDL R94, [R1+0x288] ;  /* 0x00028800015e7983 */ /* 0x000f220000100800 */
[----:B------:R-:W-:-:S02]  /*5030*/  ISETP.LT.OR P3, PT, R10, 0x51, P3 ;  /* 0x000000510a00780c */ /* 0x000fc40001f61670 */
[----:B------:R-:W-:Y:S01]  /*5040*/  FSEL R215, R215, -INF , !P0 ;  /* 0xff800000d7d77808 */ /* 0x000fe20004000000 */
[----:B------:R-:W4:Y:S01]  /*5050*/  LDL R96, [R1+0x28c] ;  /* 0x00028c0001607983 */ /* 0x000f220000100800 */
[----:B------:R-:W-:Y:S02]  /*5060*/  ISETP.NE.AND P0, PT, R30, RZ, PT ;  /* 0x000000ff1e00720c */ /* 0x000fe40003f05270 */
[----:B------:R-:W-:Y:S01]  /*5070*/  FSEL R200, R200, -INF , !P2 ;  /* 0xff800000c8c87808 */ /* 0x000fe20005000000 */
[----:B------:R-:W4:Y:S01]  /*5080*/  LDL R26, [R1+0x290] ;  /* 0x00029000011a7983 */ /* 0x000f220000100800 */
[----:B------:R-:W-:Y:S02]  /*5090*/  ISETP.GT.AND P0, PT, R7, 0x21, !P0 ;  /* 0x000000210700780c */ /* 0x000fe40004704270 */
[----:B------:R-:W-:Y:S01]  /*50a0*/  FSEL R187, R66, -INF , !P3 ;  /* 0xff80000042bb7808 */ /* 0x000fe20005800000 */
[----:B------:R-:W4:Y:S01]  /*50b0*/  LDL R98, [R1+0x294] ;  /* 0x0002940001627983 */ /* 0x000f220000100800 */
[----:B------:R-:W-:-:S02]  /*50c0*/  ISETP.LT.OR P0, PT, R10, 0x22, P0 ;  /* 0x000000220a00780c */ /* 0x000fc40000701670 */
[----:B------:R-:W-:Y:S01]  /*50d0*/  ISETP.LT.OR P4, PT, R10, 0x52, P4 ;  /* 0x000000520a00780c */ /* 0x000fe20002781670 */
[----:B------:R-:W4:Y:S01]  /*50e0*/  LDL R100, [R1+0x298] ;  /* 0x0002980001647983 */ /* 0x000f220000100800 */
[----:B------:R-:W-:Y:S02]  /*50f0*/  FSEL R210, R210, -INF , !P0 ;  /* 0xff800000d2d27808 */ /* 0x000fe40004000000 */
[----:B------:R-:W-:Y:S01]  /*5100*/  ISETP.NE.AND P0, PT, R31, RZ, PT ;  /* 0x000000ff1f00720c */ /* 0x000fe20003f05270 */
[----:B------:R-:W4:Y:S01]  /*5110*/  LDL R102, [R1+0x29c] ;  /* 0x00029c0001667983 */ /* 0x000f220000100800 */
[----:B------:R-:W-:Y:S02]  /*5120*/  ISETP.LT.OR P5, PT, R10, 0x59, P5 ;  /* 0x000000590a00780c */ /* 0x000fe40002fa1670 */
[----:B------:R-:W-:Y:S01]  /*5130*/  ISETP.GT.AND P0, PT, R7, 0x28, !P0 ;  /* 0x000000280700780c */ /* 0x000fe20004704270 */
[----:B------:R-:W4:Y:S01]  /*5140*/  LDL R28, [R1+0x2a0] ;  /* 0x0002a000011c7983 */ /* 0x000f220000100800 */
[----:B------:R-:W-:-:S02]  /*5150*/  FSEL R188, R67, -INF , !P4 ;  /* 0xff80000043bc7808 */ /* 0x000fc40006000000 */
[----:B------:R-:W-:Y:S01]  /*5160*/  ISETP.LT.OR P0, PT, R10, 0x29, P0 ;  /* 0x000000290a00780c */ /* 0x000fe20000701670 */
[----:B------:R-:W4:Y:S01]  /*5170*/  LDL R104, [R1+0x2a4] ;  /* 0x0002a40001687983 */ /* 0x000f220000100800 */
[----:B------:R-:W-:Y:S02]  /*5180*/  FSEL R189, R70, -INF , !P5 ;  /* 0xff80000046bd7808 */ /* 0x000fe40006800000 */
[----:B------:R-:W-:Y:S01]  /*5190*/  FSEL R212, R212, -INF , !P0 ;  /* 0xff800000d4d47808 */ /* 0x000fe20004000000 */
[----:B------:R-:W4:Y:S01]  /*51a0*/  LDL R70, [R1+0x248] ;  /* 0x0002480001467983 */ /* 0x000f220000100800 */
[----:B------:R-:W-:-:S03]  /*51b0*/  ISETP.NE.AND P0, PT, R32, RZ, PT ;  /* 0x000000ff2000720c */ /* 0x000fc60003f05270 */
[----:B------:R-:W4:Y:S01]  /*51c0*/  LDL R106, [R1+0x2a8] ;  /* 0x0002a800016a7983 */ /* 0x000f220000100800 */
[----:B------:R-:W-:-:S03]  /*51d0*/  ISETP.GT.AND P0, PT, R7, 0x29, !P0 ;  /* 0x000000290700780c */ /* 0x000fc60004704270 */
[----:B------:R-:W4:Y:S01]  /*51e0*/  LDL R108, [R1+0x2ac] ;  /* 0x0002ac00016c7983 */ /* 0x000f220000100800 */
[----:B------:R-:W-:-:S03]  /*51f0*/  ISETP.LT.OR P0, PT, R10, 0x2a, P0 ;  /* 0x0000002a0a00780c */ /* 0x000fc60000701670 */
[----:B------:R-:W4:Y:S01]  /*5200*/  LDL R30, [R1+0x2b0] ;  /* 0x0002b000011e7983 */ /* 0x000f220000100800 */
[----:B------:R-:W-:Y:S02]  /*5210*/  FSEL R214, R214, -INF , !P0 ;  /* 0xff800000d6d67808 */ /* 0x000fe40004000000 */
[----:B------:R-:W-:Y:S01]  /*5220*/  ISETP.NE.AND P0, PT, R33, RZ, PT ;  /* 0x000000ff2100720c */ /* 0x000fe20003f05270 */
[----:B------:R-:W4:Y:S03]  /*5230*/  LDL R110, [R1+0x2b4] ;  /* 0x0002b400016e7983 */ /* 0x000f260000100800 */
[----:B------:R-:W-:Y:S01]  /*5240*/  ISETP.GT.AND P0, PT, R7, 0x30, !P0 ;  /* 0x000000300700780c */ /* 0x000fe20004704270 */
[----:B------:R-:W4:Y:S03]  /*5250*/  LDL R112, [R1+0x2b8] ;  /* 0x0002b80001707983 */ /* 0x000f260000100800 */
[----:B------:R-:W-:Y:S01]  /*5260*/  ISETP.LT.OR P0, PT, R10, 0x31, P0 ;  /* 0x000000310a00780c */ /* 0x000fe20000701670 */
[----:B------:R-:W4:Y:S03]  /*5270*/  LDL R114, [R1+0x2bc] ;  /* 0x0002bc0001727983 */ /* 0x000f260000100800 */
        /* <DEDUP_REMOVED lines=24> */
[----:B------:R-:W-:Y:S01]  /*5400*/  ISETP.GT.AND P0, PT, R7, 0x40, !P1 ;  /* 0x000000400700780c */ /* 0x000fe20004f04270 */
[----:B------:R-:W4:Y:S01]  /*5410*/  LDL R132, [R1+0x2ec] ;  /* 0x0002ec0001847983 */ /* 0x000f220000100800 */
[----:B------:R-:W-:Y:S02]  /*5420*/  ISETP.NE.AND P1, PT, R39, RZ, PT ;  /* 0x000000ff2700720c */ /* 0x000fe40003f25270 */
[----:B------:R-:W-:Y:S01]  /*5430*/  ISETP.LT.OR P0, PT, R10, 0x41, P0 ;  /* 0x000000410a00780c */ /* 0x000fe20000701670 */
[----:B------:R-:W4:Y:S01]  /*5440*/  LDL R134, [R1+0x2f4] ;  /* 0x0002f40001867983 */ /* 0x000f220000100800 */
[C---:B------:R-:W-:Y:S02]  /*5450*/  ISETP.GT.AND P1, PT, R7.reuse, 0x48, !P1 ;  /* 0x000000480700780c */ /* 0x040fe40004f24270 */
[----:B------:R-:W-:Y:S01]  /*5460*/  FSEL R197, R58, -INF , !P0 ;  /* 0xff8000003ac57808 */ /* 0x000fe20004000000 */
[----:B------:R-:W4:Y:S01]  /*5470*/  LDL R136, [R1+0x2f8] ;  /* 0x0002f80001887983 */ /* 0x000f220000100800 */
[----:B------:R-:W-:-:S02]  /*5480*/  ISETP.GT.AND P0, PT, R7, RZ, !P6 ;  /* 0x000000ff0700720c */ /* 0x000fc40007704270 */
[----:B------:R-:W-:Y:S01]  /*5490*/  ISETP.NE.AND P6, PT, R40, RZ, PT ;  /* 0x000000ff2800720c */ /* 0x000fe20003fc5270 */
[----:B------:R-:W4:Y:S01]  /*54a0*/  LDL R138, [R1+0x2fc] ;  /* 0x0002fc00018a7983 */ /* 0x000f220000100800 */
[----:B------:R-:W-:Y:S02]  /*54b0*/  ISETP.LT.OR P0, PT, R10, 0x1, P0 ;  /* 0x000000010a00780c */ /* 0x000fe40000701670 */
[----:B------:R-:W-:Y:S01]  /*54c0*/  ISETP.GT.AND P6, PT, R7, 0x59, !P6 ;  /* 0x000000590700780c */ /* 0x000fe200077c4270 */
[----:B------:R-:W4:Y:S01]  /*54d0*/  LDL R40, [R1+0x300] ;  /* 0x0003000001287983 */ /* 0x000f220000100800 */
[----:B------:R-:W-:Y:S02]  /*54e0*/  FSEL R103, R0, -INF , !P0 ;  /* 0xff80000000677808 */ /* 0x000fe40004000000 */
[----:B------:R-:W-:Y:S01]  /*54f0*/  ISETP.NE.AND P0, PT, R38, RZ, PT ;  /* 0x000000ff2600720c */ /* 0x000fe20003f05270 */
[----:B------:R-:W4:Y:S01]  /*5500*/  LDL R140, [R1+0x304] ;  /* 0x00030400018c7983 */ /* 0x000f220000100800 */
[----:B------:R-:W-:-:S02]  /*5510*/  FMNMX.FTZ R0, R103, R95, !PT ;  /* 0x0000005f67007209 */ /* 0x000fc40007810000 */
[----:B------:R-:W-:Y:S01]  /*5520*/  ISETP.GT.AND P0, PT, R7, 0x41, !P0 ;  /* 0x000000410700780c */ /* 0x000fe20004704270 */
[----:B------:R-:W4:Y:S01]  /*5530*/  LDL R38, [R1+0x2f0] ;  /* 0x0002f00001267983 */ /* 0x000f220000100800 */
[----:B------:R-:W-:Y:S02]  /*5540*/  FMNMX.FTZ R0, R93, R0, !PT ;  /* 0x000000005d007209 */ /* 0x000fe40007810000 */
[C---:B------:R-:W-:Y:S01]  /*5550*/  ISETP.LT.OR P0, PT, R10.reuse, 0x42, P0 ;  /* 0x000000420a00780c */ /* 0x040fe20000701670 */
[----:B------:R-:W4:Y:S01]  /*5560*/  LDL R142, [R1+0x308] ;  /* 0x00030800018e7983 */ /* 0x000f220000100800 */
[----:B------:R-:W-:Y:S02]  /*5570*/  FMNMX.FTZ R0, R89, R0, !PT ;  /* 0x0000000059007209 */ /* 0x000fe40007810000 */
[----:B------:R-:W-:Y:S01]  /*5580*/  ISETP.LT.OR P1, PT, R10, 0x49, P1 ;  /* 0x000000490a00780c */ /* 0x000fe20000f21670 */
[----:B------:R-:W4:Y:S01]  /*5590*/  LDL R144, [R1+0x30c] ;  /* 0x00030c0001907983 */ /* 0x000f220000100800 */
[----:B------:R-:W-:-:S02]  /*55a0*/  FMNMX.FTZ R11, R225, R0, !PT ;  /* 0x00000000e10b7209 */ /* 0x000fc40007810000 */
[----:B------:R-:W-:Y:S01]  /*55b0*/  FSEL R198, R198, -INF , !P0 ;  /* 0xff800000c6c67808 */ /* 0x000fe20004000000 */
[----:B------:R-:W4:Y:S01]  /*55c0*/  LDL R42, [R1+0x310] ;  /* 0x00031000012a7983 */ /* 0x000f220000100800 */
[----:B------:R-:W-:Y:S02]  /*55d0*/  FMNMX.FTZ R0, R224, R11, !PT ;  /* 0x0000000be0007209 */ /* 0x000fe40007810000 */
[----:B------:R-:W-:Y:S01]  /*55e0*/  FMNMX.FTZ R11, R191, R4, !PT ;  /* 0x00000004bf0b7209 */ /* 0x000fe20007810000 */
[----:B------:R-:W4:Y:S01]  /*55f0*/  LDL R146, [R1+0x314] ;  /* 0x0003140001927983 */ /* 0x000f220000100800 */
[----:B------:R-:W-:Y:S02]  /*5600*/  FMNMX.FTZ R13, R223, R0, !PT ;  /* 0x00000000df0d7209 */ /* 0x000fe40007810000 */
[----:B------:R-:W-:Y:S01]  /*5610*/  FMNMX.FTZ R11, R192, R11, !PT ;  /* 0x0000000bc00b7209 */ /* 0x000fe20007810000 */
[----:B------:R-:W4:Y:S01]  /*5620*/  LDL R148, [R1+0x318] ;  /* 0x0003180001947983 */ /* 0x000f220000100800 */
[----:B------:R-:W-:-:S02]  /*5630*/  FMNMX.FTZ R0, R222, R13, !PT ;  /* 0x0000000dde007209 */ /* 0x000fc40007810000 */
[----:B------:R-:W-:Y:S01]  /*5640*/  FMNMX.FTZ R4, R216, R11, !PT ;  /* 0x0000000bd8047209 */ /* 0x000fe20007810000 */
        /* <DEDUP_REMOVED lines=28> */
[----:B------:R-:W-:Y:S02]  /*5810*/  FSEL R199, R199, -INF , !P1 ;  /* 0xff800000c7c77808 */ /* 0x000fe40004800000 */
        /* <DEDUP_REMOVED lines=12> */
[----:B------:R-:W-:Y:S01]  /*58e0*/  ISETP.LT.OR P6, PT, R10, 0x5a, P6 ;  /* 0x0000005a0a00780c */ /* 0x000fe200037c1670 */
[----:B------:R-:W4:Y:S01]  /*58f0*/  LDL R43, [R1+0x35c] ;  /* 0x00035c00012b7983 */ /* 0x000f220000100800 */
[----:B------:R-:W-:-:S02]  /*5900*/  FMNMX.FTZ R7, R185, R0, !PT ;  /* 0x00000000b9077209 */ /* 0x000fc40007810000 */
[----:B------:R-:W-:Y:S01]  /*5910*/  FMNMX.FTZ R4, R188, R11, !PT ;  /* 0x0000000bbc047209 */ /* 0x000fe20007810000 */
[----:B------:R-:W4:Y:S01]  /*5920*/  LDL R52, [R1+0x360] ;  /* 0x0003600001347983 */ /* 0x000f220000100800 */
[----:B------:R-:W-:Y:S02]  /*5930*/  FMNMX.FTZ R12, R186, R7, !PT ;  /* 0x00000007ba0c7209 */ /* 0x000fe40007810000 */
[----:B------:R-:W-:Y:S01]  /*5940*/  FSEL R190, R190, -INF , !P6 ;  /* 0xff800000bebe7808 */ /* 0x000fe20007000000 */
[----:B------:R-:W2:Y:S01]  /*5950*/  LDL.64 R10, [R1+0x88] ;  /* 0x00008800010a7983 */ /* 0x000ea20000100a00 */
[----:B------:R-:W-:-:S03]  /*5960*/  FMNMX.FTZ R13, R189, R4, !PT ;  /* 0x00000004bd0d7209 */ /* 0x000fc60007810000 */
[----:B------:R-:W0:Y:S01]  /*5970*/  SHFL.BFLY PT, R7, R12, 0x2, 0x1f ;  /* 0x0c401f000c077f89 */ /* 0x000e2200000e0000 */
[----:B------:R-:W-:-:S03]  /*5980*/  FMNMX.FTZ R13, R190, R13, !PT ;  /* 0x0000000dbe0d7209 */ /* 0x000fc60007810000 */
[----:B------:R-:W4:Y:S04]  /*5990*/  LDL R45, [R1+0x364] ;  /* 0x00036400012d7983 */ /* 0x000f280000100800 */
[----:B------:R-:W-:Y:S04]  /*59a0*/  STL.64 [R1+0x210], R12 ;  /* 0x0002100c01007387 */ /* 0x000fe80000100a00 */
[----:B------:R-:W3:Y:S04]  /*59b0*/  LDL R19, [R1+0x214] ;  /* 0x0002140001137983 */ /* 0x000ee80000100800 */
[----:B------:R-:W4:Y:S04]  /*59c0*/  LDL R47, [R1+0x368] ;  /* 0x00036800012f7983 */ /* 0x000f280000100800 */
[----:B------:R-:W4:Y:S01]  /*59d0*/  LDL R49, [R1+0x36c] ;  /* 0x00036c0001317983 */ /* 0x000f220000100800 */
[----:B0-----:R-:W-:-:S03]  /*59e0*/  FMNMX.FTZ R0, R12, R7, !PT ;  /* 0x000000070c007209 */ /* 0x001fc60007810000 */
[----:B------:R-:W4:Y:S04]  /*59f0*/  LDL R54, [R1+0x370] ;  /* 0x0003700001367983 */ /* 0x000f280000100800 */
[----:B------:R-:W0:Y:S04]  /*5a00*/  SHFL.BFLY PT, R7, R0, 0x1, 0x1f ;  /* 0x0c201f0000077f89 */ /* 0x000e2800000e0000 */
[----:B------:R-:W4:Y:S04]  /*5a10*/  LDL R51, [R1+0x374] ;  /* 0x0003740001337983 */ /* 0x000f280000100800 */
[----:B------:R-:W4:Y:S04]  /*5a20*/  LDL R53, [R1+0x378] ;  /* 0x0003780001357983 */ /* 0x000f280000100800 */
[----:B------:R-:W4:Y:S04]  /*5a30*/  LDL R55, [R1+0x37c] ;  /* 0x00037c0001377983 */ /* 0x000f280000100800 */
[----:B------:R-:W4:Y:S04]  /*5a40*/  LDL R56, [R1+0x380] ;  /* 0x0003800001387983 */ /* 0x000f280000100800 */
[----:B------:R-:W4:Y:S01]  /*5a50*/  LDL R57, [R1+0x384] ;  /* 0x0003840001397983 */ /* 0x000f220000100800 */
[----:B0-----:R-:W-:-:S03]  /*5a60*/  FMNMX.FTZ R4, R0, R7, !PT ;  /* 0x0000000700047209 */ /* 0x001fc60007810000 */
[----:B------:R-:W4:Y:S04]  /*5a70*/  LDL R59, [R1+0x388] ;  /* 0x00038800013b7983 */ /* 0x000f280000100800 */
[----:B------:R0:W-:Y:S04]  /*5a80*/  STL [R1+0x210], R4 ;  /* 0x0002100401007387 */ /* 0x0001e80000100800 */
[----:B------:R-:W4:Y:S04]  /*5a90*/  LDL R21, [R1+0x210] ;  /* 0x0002100001157983 */ /* 0x000f280000100800 */
[----:B------:R-:W4:Y:S04]  /*5aa0*/  LDL R61, [R1+0x38c] ;  /* 0x00038c00013d7983 */ /* 0x000f280000100800 */
[----:B0-----:R-:W4:Y:S04]  /*5ab0*/  LDL R4, [R1+0x270] ;  /* 0x0002700001047983 */ /* 0x001f280000100800 */
[----:B------:R-:W4:Y:S04]  /*5ac0*/  LDL R58, [R1+0x390] ;  /* 0x00039000013a7983 */ /* 0x000f280000100800 */
        /* <DEDUP_REMOVED lines=43> */
[----:B---3--:R-:W0:Y:S02]  /*5d80*/  SHFL.BFLY PT, R0, R19, 0x2, 0x1f ;  /* 0x0c401f0013007f89 */ /* 0x008e2400000e0000 */
[----:B0-----:R-:W-:-:S05]  /*5d90*/  FMNMX.FTZ R0, R0, R19, !PT ;  /* 0x0000001300007209 */ /* 0x001fca0007810000 */
[----:B------:R-:W0:Y:S01]  /*5da0*/  SHFL.BFLY PT, R7, R0, 0x1, 0x1f ;  /* 0x0c201f0000077f89 */ /* 0x000e2200000e0000 */
[----:B--2---:R-:W-:-:S03]  /*5db0*/  IMAD R10, R15, 0xc00, R10 ;  /* 0x00000c000f0a7824 */ /* 0x004fc600078e020a */
[----:B------:R1:W-:Y:S01]  /*5dc0*/  STL [R1+0x240], R14 ;  /* 0x0002400e01007387 */ /* 0x0003e20000100800 */
[----:B----4-:R-:W-:Y:S01]  /*5dd0*/  FMUL.FTZ R158, R156, R21 ;  /* 0x000000159c9e7220 */ /* 0x010fe20000410000 */
[----:B------:R-:W-:Y:S02]  /*5de0*/  FSETP.NEU.FTZ.AND P0, PT, R21, -INF , PT ;  /* 0xff8000001500780b */ /* 0x000fe40003f1d000 */
[----:B0-----:R-:W-:Y:S02]  /*5df0*/  FMNMX.FTZ R0, R0, R7, !PT ;  /* 0x0000000700007209 */ /* 0x001fe40007810000 */
[----:B------:R-:W-:Y:S02]  /*5e00*/  FSEL R158, R158, RZ, P0 ;  /* 0x000000ff9e9e7208 */ /* 0x000fe40000000000 */
[C---:B------:R-:W-:Y:S01]  /*5e10*/  FSETP.NEU.FTZ.AND P0, PT, R0.reuse, -INF , PT ;  /* 0xff8000000000780b */ /* 0x040fe20003f1d000 */
[-C--:B------:R-:W-:Y:S01]  /*5e20*/  FMUL.FTZ R159, R0, R156.reuse ;  /* 0x0000009c009f7220 */ /* 0x080fe20000410000 */
[----:B------:R0:W-:Y:S04]  /*5e30*/  STL [R1+0x250], R18 ;  /* 0x0002501201007387 */ /* 0x0001e80000100800 */
[----:B------:R-:W-:Y:S01]  /*5e40*/  FSEL R159, R159, RZ, P0 ;  /* 0x000000ff9f9f7208 */ /* 0x000fe20000000000 */
[----:B------:R2:W-:Y:S01]  /*5e50*/  STL [R1+0x260], R20 ;  /* 0x0002601401007387 */ /* 0x0005e20000100800 */
[-CC-:B------:R-:W-:Y:S01]  /*5e60*/  FFMA.FTZ R7, R99, R156.reuse, -R158.reuse ;  /* 0x0000009c63077223 */ /* 0x180fe2000001089e */
[-CC-:B-1----:R-:W-:Y:S01]  /*5e70*/  FFMA.FTZ R14, R97, R156.reuse, -R158.reuse ;  /* 0x0000009c610e7223 */ /* 0x182fe2000001089e */
[-CC-:B------:R-:W-:Y:S01]  /*5e80*/  FFMA.FTZ R15, R91, R156.reuse, -R158.reuse ;  /* 0x0000009c5b0f7223 */ /* 0x180fe2000001089e */
[----:B------:R1:W-:Y:S01]  /*5e90*/  STL [R1+0x270], R4 ;  /* 0x0002700401007387 */ /* 0x0003e20000100800 */
[-CC-:B0-----:R-:W-:Y:S01]  /*5ea0*/  FFMA.FTZ R18, R103, R156.reuse, -R159.reuse ;  /* 0x0000009c67127223 */ /* 0x181fe2000001089f */
[-CC-:B------:R-:W-:Y:S01]  /*5eb0*/  FFMA.FTZ R19, R95, R156.reuse, -R159.reuse ;  /* 0x0000009c5f137223 */ /* 0x180fe2000001089f */
[-CC-:B------:R-:W-:Y:S01]  /*5ec0*/  FFMA.FTZ R21, R89, R156.reuse, -R159.reuse ;  /* 0x0000009c59157223 */ /* 0x180fe2000001089f */
[-C--:B--2---:R-:W-:Y:S01]  /*5ed0*/  FFMA.FTZ R20, R93, R156.reuse, -R159 ;  /* 0x0000009c5d147223 */ /* 0x084fe2000001089f */
[----:B-1----:R-:W-:Y:S01]  /*5ee0*/  FFMA.FTZ R4, R101, R156, -R158 ;  /* 0x0000009c65047223 */ /* 0x002fe2000001089e */
[----:B------:R-:W-:Y:S08]  /*5ef0*/  MUFU.EX2 R7, R7 ;  /* 0x0000000700077308 */ /* 0x000ff00000000800 */
[----:B------:R-:W-:Y:S08]  /*5f00*/  MUFU.EX2 R4, R4 ;  /* 0x0000000400047308 */ /* 0x000ff00000000800 */
[----:B------:R-:W-:Y:S08]  /*5f10*/  MUFU.EX2 R14, R14 ;  /* 0x0000000e000e7308 */ /* 0x000ff00000000800 */
[----:B------:R-:W-:Y:S08]  /*5f20*/  MUFU.EX2 R15, R15 ;  /* 0x0000000f000f7308 */ /* 0x000ff00000000800 */
[----:B------:R-:W-:Y:S08]  /*5f30*/  MUFU.EX2 R18, R18 ;  /* 0x0000001200127308 */ /* 0x000ff00000000800 */
[----:B------:R-:W0:Y:S08]  /*5f40*/  MUFU.EX2 R19, R19 ;  /* 0x0000001300137308 */ /* 0x000e300000000800 */
[----:B------:R-:W-:Y:S08]  /*5f50*/  MUFU.EX2 R20, R20 ;  /* 0x0000001400147308 */ /* 0x000ff00000000800 */
[----:B------:R-:W1:Y:S01]  /*5f60*/  MUFU.EX2 R21, R21 ;  /* 0x0000001500157308 */ /* 0x000e620000000800 */
[----:B------:R-:W-:-:S02]  /*5f70*/  R2UR UR6, R10 ;  /* 0x000000000a0672ca */ /* 0x000fc400000e0000 */
[----:B------:R-:W-:Y:S01]  /*5f80*/  R2UR UR7, R11 ;  /* 0x000000000b0772ca */ /* 0x000fe200000e0000 */
[----:B------:R2:W-:Y:S01]  /*5f90*/  STL [R1+0x324], R152 ;  /* 0x0003249801007387 */ /* 0x0005e20000100800 */
[----:B0-----:R-:W-:-:S03]  /*5fa0*/  F2FP.BF16.F32.PACK_AB R153, R19, R18 ;  /* 0x000000121399723e */ /* 0x001fc600000010ff */
[----:B------:R0:W-:Y:S01]  /*5fb0*/  STL [R1+0x328], R154 ;  /* 0x0003289a01007387 */ /* 0x0001e20000100800 */
[----:B--2---:R-:W-:Y:S02]  /*5fc0*/  F2FP.BF16.F32.PACK_AB R152, R7, R4 ;  /* 0x000000040798723e */ /* 0x004fe400000010ff */
[----:B-1----:R-:W-:Y:S02]  /*5fd0*/  F2FP.BF16.F32.PACK_AB R155, R21, R20 ;  /* 0x00000014159b723e */ /* 0x002fe400000010ff */
[----:B0-----:R-:W-:Y:S01]  /*5fe0*/  F2FP.BF16.F32.PACK_AB R154, R15, R14 ;  /* 0x0000000e0f9a723e */ /* 0x001fe200000010ff */
[----:B------:R-:W-:Y:S04]  /*5ff0*/  STL [R1+0x244], R68 ;  /* 0x0002444401007387 */ /* 0x000fe80000100800 */
        /* <DEDUP_REMOVED lines=94> */
[----:B------:R0:W-:Y:S01]  /*65e0*/  STL [R1+0x3d4], R87 ;  /* 0x0003d45701007387 */ /* 0x0001e20000100800 */
[----:B------:R1:W-:Y:S06]  /*65f0*/  BAR.SYNC.DEFER_BLOCKING R229, 0x100 ;  /* 0x000400e50000751d */ /* 0x0003ec0000010000 */
[----:B0-----:R-:W-:-:S06]  /*6600*/  WARPGROUP.ARRIVE ;  /* 0x00000000000079c5 */ /* 0x001fcc0000000000 */
[----:B------:R-:W-:Y:S01]  /*6610*/  HGMMA.64x256x16.F32.BF16 R24, R152, gdesc[UR4].tnspB, RZ, !UPT, gsb0 ;  /* 0x43e0000498187df0 */ /* 0x000fe2000c0018ff */
[-CC-:B------:R-:W-:Y:S01]  /*6620*/  FFMA.FTZ R160, R160, R156.reuse, -R158.reuse ;  /* 0x0000009ca0a07223 */ /* 0x180fe2000001089e */
[-CC-:B------:R-:W-:Y:S01]  /*6630*/  FFMA.FTZ R161, R161, R156.reuse, -R158.reuse ;  /* 0x0000009ca1a17223 */ /* 0x180fe2000001089e */
[-CC-:B------:R-:W-:Y:S01]  /*6640*/  FFMA.FTZ R191, R191, R156.reuse, -R158.reuse ;  /* 0x0000009cbfbf7223 */ /* 0x180fe2000001089e */
[-C--:B------:R-:W-:Y:S01]  /*6650*/  FFMA.FTZ R192, R192, R156.reuse, -R158 ;  /* 0x0000009cc0c07223 */ /* 0x080fe2000001089e */
[-CC-:B------:R-:W-:Y:S01]  /*6660*/  FFMA.FTZ R225, R225, R156.reuse, -R159.reuse ;  /* 0x0000009ce1e17223 */ /* 0x180fe2000001089f */
[-CC-:B------:R-:W-:Y:S01]  /*6670*/  FFMA.FTZ R224, R224, R156.reuse, -R159.reuse ;  /* 0x0000009ce0e07223 */ /* 0x180fe2000001089f */
[-CC-:B------:R-:W-:Y:S01]  /*6680*/  FFMA.FTZ R223, R223, R156.reuse, -R159.reuse ;  /* 0x0000009cdfdf7223 */ /* 0x180fe2000001089f */
[----:B------:R-:W-:Y:S01]  /*6690*/  FFMA.FTZ R222, R222, R156, -R159 ;  /* 0x0000009cdede7223 */ /* 0x000fe2000001089f */
[----:B------:R0:W-:Y:S01]  /*66a0*/  STL [R1+0x3d8], R162 ;  /* 0x0003d8a201007387 */ /* 0x0001e20000100800 */
[----:B------:R-:W-:Y:S03]  /*66b0*/  MUFU.EX2 R160, R160 ;  /* 0x000000a000a07308 */ /* 0x000fe60000000800 */
[----:B------:R2:W-:Y:S04]  /*66c0*/  STL [R1+0x3e8], R163 ;  /* 0x0003e8a301007387 */ /* 0x0005e80000100800 */
[----:B------:R3:W-:Y:S01]  /*66d0*/  STL [R1+0x3f8], R164 ;  /* 0x0003f8a401007387 */ /* 0x0007e20000100800 */
[----:B------:R-:W4:Y:S03]  /*66e0*/  MUFU.EX2 R161, R161 ;  /* 0x000000a100a17308 */ /* 0x000f260000000800 */
[----:B------:R1:W-:Y:S05]  /*66f0*/  STL [R1+0x408], R165 ;  /* 0x000408a501007387 */ /* 0x0003ea0000100800 */
[----:B------:R-:W-:Y:S08]  /*6700*/  MUFU.EX2 R191, R191 ;  /* 0x000000bf00bf7308 */ /* 0x000ff00000000800 */
[----:B------:R-:W4:Y:S08]  /*6710*/  MUFU.EX2 R192, R192 ;  /* 0x000000c000c07308 */ /* 0x000f300000000800 */
[----:B0-----:R-:W-:Y:S08]  /*6720*/  MUFU.EX2 R162, R225 ;  /* 0x000000e100a27308 */ /* 0x001ff00000000800 */
[----:B--2---:R-:W0:Y:S08]  /*6730*/  MUFU.EX2 R163, R224 ;  /* 0x000000e000a37308 */ /* 0x004e300000000800 */
[----:B---3--:R-:W-:Y:S08]  /*6740*/  MUFU.EX2 R164, R223 ;  /* 0x000000df00a47308 */ /* 0x008ff00000000800 */
[----:B-1----:R-:W1:Y:S01]  /*6750*/  MUFU.EX2 R165, R222 ;  /* 0x000000de00a57308 */ /* 0x002e620000000800 */
[----:B------:R2:W-:Y:S04]  /*6760*/  STL [R1+0x418], R12 ;  /* 0x0004180c01007387 */ /* 0x0005e80000100800 */
[----:B------:R3:W-:Y:S01]  /*6770*/  STL [R1+0x430], R13 ;  /* 0x0004300d01007387 */ /* 0x0007e20000100800 */
[----:B--2---:R-:W-:-:S02]  /*6780*/  VIADD R12, R10, 0x80 ;  /* 0x000000800a0c7836 */ /* 0x004fc40000000000 */
[----:B---3--:R-:W-:-:S03]  /*6790*/  IMAD.MOV.U32 R13, RZ, RZ, R11 ;  /* 0x000000ffff0d7224 */ /* 0x008fc600078e000b */
[----:B------:R-:W-:Y:S02]  /*67a0*/  R2UR UR6, R12 ;  /* 0x000000000c0672ca */ /* 0x000fe400000e0000 */
[----:B------:R-:W-:Y:S01]  /*67b0*/  R2UR UR7, R13 ;  /* 0x000000000d0772ca */ /* 0x000fe200000e0000 */
        /* <DEDUP_REMOVED lines=19> */
[----:B------:R-:W-:Y:S01]  /*68f0*/  STL [R1+0x43c], R168 ;  /* 0x00043ca801007387 */ /* 0x000fe20000100800 */
[----:B------:R-:W-:-:S02]  /*6900*/  WARPGROUP.DEPBAR.LE gsb0, 0x0 ;  /* 0x00008000000079c5 */ /* 0x000fc40000010000 */
[----:B----4-:R-:W-:Y:S02]  /*6910*/  F2FP.BF16.F32.PACK_AB R152, R161, R160 ;  /* 0x000000a0a198723e */ /* 0x010fe400000010ff */
[----:B------:R-:W-:Y:S02]  /*6920*/  F2FP.BF16.F32.PACK_AB R154, R192, R191 ;  /* 0x000000bfc09a723e */ /* 0x000fe400000010ff */
[----:B0-----:R-:W-:Y:S02]  /*6930*/  F2FP.BF16.F32.PACK_AB R153, R163, R162 ;  /* 0x000000a2a399723e */ /* 0x001fe400000010ff */
[----:B-1----:R-:W-:Y:S01]  /*6940*/  F2FP.BF16.F32.PACK_AB R155, R165, R164 ;  /* 0x000000a4a59b723e */ /* 0x002fe200000010ff */
[----:B------:R-:W-:Y:S04]  /*6950*/  STL.128 [R1+0x240], R24 ;  /* 0x0002401801007387 */ /* 0x000fe80000100c00 */
        /* <DEDUP_REMOVED lines=30> */
[----:B------:R0:W-:Y:S02]  /*6b40*/  STL.128 [R1+0x430], R148 ;  /* 0x0004309401007387 */ /* 0x0001e40000100c00 */
[----:B0-----:R-:W-:-:S06]  /*6b50*/  WARPGROUP.ARRIVE ;  /* 0x00000000000079c5 */ /* 0x001fcc0000000000 */
[----:B------:R-:W-:Y:S01]  /*6b60*/  HGMMA.64x256x16.F32.BF16 R24, R152, gdesc[UR4].tnspB, R24, gsb0 ;  /* 0x43e0000498187df0 */ /* 0x000fe20008001818 */
        /* <DEDUP_REMOVED lines=8> */
[----:B------:R-:W-:Y:S08]  /*6bf0*/  MUFU.EX2 R166, R166 ;  /* 0x000000a600a67308 */ /* 0x000ff00000000800 */
[----:B------:R-:W0:Y:S08]  /*6c00*/  MUFU.EX2 R167, R167 ;  /* 0x000000a700a77308 */ /* 0x000e300000000800 */
[----:B------:R-:W-:Y:S08]  /*6c10*/  MUFU.EX2 R168, R168 ;  /* 0x000000a800a87308 */ /* 0x000ff00000000800 */
[----:B------:R-:W1:Y:S08]  /*6c20*/  MUFU.EX2 R169, R169 ;  /* 0x000000a900a97308 */ /* 0x000e700000000800 */
[----:B------:R-:W-:Y:S08]  /*6c30*/  MUFU.EX2 R174, R174 ;  /* 0x000000ae00ae7308 */ /* 0x000ff00000000800 */
[----:B------:R-:W2:Y:S08]  /*6c40*/  MUFU.EX2 R175, R175 ;  /* 0x000000af00af7308 */ /* 0x000eb00000000800 */
[----:B------:R-:W-:Y:S08]  /*6c50*/  MUFU.EX2 R176, R176 ;  /* 0x000000b000b07308 */ /* 0x000ff00000000800 */
[----:B------:R-:W3:Y:S01]  /*6c60*/  MUFU.EX2 R177, R177 ;  /* 0x000000b100b17308 */ /* 0x000ee20000000800 */
[----:B------:R-:W-:-:S02]  /*6c70*/  VIADD R12, R10, 0x100 ;  /* 0x000001000a0c7836 */ /* 0x000fc40000000000 */
[----:B------:R-:W-:-:S03]  /*6c80*/  IMAD.MOV.U32 R13, RZ, RZ, R11 ;  /* 0x000000ffff0d7224 */ /* 0x000fc600078e000b */
[----:B------:R-:W-:Y:S02]  /*6c90*/  R2UR UR6, R12 ;  /* 0x000000000c0672ca */ /* 0x000fe400000e0000 */
[----:B------:R-:W-:Y:S01]  /*6ca0*/  R2UR UR7, R13 ;  /* 0x000000000d0772ca */ /* 0x000fe200000e0000 */
        /* <DEDUP_REMOVED lines=9> */
[----:B------:R-:W4:Y:S08]  /*6d40*/  MUFU.EX2 R171, R171 ;  /* 0x000000ab00ab7308 */ /* 0x000f300000000800 */
[----:B------:R-:W-:Y:S08]  /*6d50*/  MUFU.EX2 R172, R172 ;  /* 0x000000ac00ac7308 */ /* 0x000ff00000000800 */
[----:B------:R-:W4:Y:S01]  /*6d60*/  MUFU.EX2 R173, R173 ;  /* 0x000000ad00ad7308 */ /* 0x000f220000000800 */
[----:B------:R-:W-:-:S02]  /*6d70*/  WARPGROUP.DEPBAR.LE gsb0, 0x0 ;  /* 0x00008000000079c5 */ /* 0x000fc40000010000 */
[----:B0-----:R-:W-:Y:S02]  /*6d80*/  F2FP.BF16.F32.PACK_AB R152, R167, R166 ;  /* 0x000000a6a798723e */ /* 0x001fe400000010ff */
[----:B-1----:R-:W-:Y:S02]  /*6d90*/  F2FP.BF16.F32.PACK_AB R154, R169, R168 ;  /* 0x000000a8a99a723e */ /* 0x002fe400000010ff */
[----:B--2---:R-:W-:Y:S02]  /*6da0*/  F2FP.BF16.F32.PACK_AB R153, R175, R174 ;  /* 0x000000aeaf99723e */ /* 0x004fe400000010ff */
[----:B---3--:R-:W-:Y:S01]  /*6db0*/  F2FP.BF16.F32.PACK_AB R155, R177, R176 ;  /* 0x000000b0b19b723e */ /* 0x008fe200000010ff */
        /* <DEDUP_REMOVED lines=34> */
[----:B------:R-:W-:Y:S08]  /*6fe0*/  MUFU.EX2 R201, R201 ;  /* 0x000000c900c97308 */ /* 0x000ff00000000800 */
[----:B------:R-:W0:Y:S08]  /*6ff0*/  MUFU.EX2 R202, R202 ;  /* 0x000000ca00ca7308 */ /* 0x000e300000000800 */
[----:B------:R-:W-:Y:S08]  /*7000*/  MUFU.EX2 R203, R203 ;  /* 0x000000cb00cb7308 */ /* 0x000ff00000000800 */
[----:B------:R-:W1:Y:S01]  /*7010*/  MUFU.EX2 R204, R204 ;  /* 0x000000cc00cc7308 */ /* 0x000e620000000800 */
        /* <DEDUP_REMOVED lines=13> */
[----:B------:R-:W2:Y:S08]  /*70f0*/  MUFU.EX2 R179, R179 ;  /* 0x000000b300b37308 */ /* 0x000eb00000000800 */
[----:B------:R-:W-:Y:S08]  /*7100*/  MUFU.EX2 R182, R182 ;  /* 0x000000b600b67308 */ /* 0x000ff00000000800 */
[----:B------:R-:W3:Y:S08]  /*7110*/  MUFU.EX2 R193, R193 ;  /* 0x000000c100c17308 */ /* 0x000ef00000000800 */
[----:B------:R-:W-:Y:S08]  /*7120*/  MUFU.EX2 R194, R194 ;  /* 0x000000c200c27308 */ /* 0x000ff00000000800 */
[----:B------:R-:W3:Y:S08]  /*7130*/  MUFU.EX2 R195, R195 ;  /* 0x000000c300c37308 */ /* 0x000ef00000000800 */
[----:B------:R-:W-:Y:S08]  /*7140*/  MUFU.EX2 R196, R196 ;  /* 0x000000c400c47308 */ /* 0x000ff00000000800 */
[----:B------:R-:W3:Y:S01]  /*7150*/  MUFU.EX2 R197, R197 ;  /* 0x000000c500c57308 */ /* 0x000ee20000000800 */
[----:B------:R-:W-:-:S02]  /*7160*/  VIADD R12, R10, 0x200 ;  /* 0x000002000a0c7836 */ /* 0x000fc40000000000 */
[----:B------:R-:W-:Y:S01]  /*7170*/  IMAD.MOV.U32 R13, RZ, RZ, R11 ;  /* 0x000000ffff0d7224 */ /* 0x000fe200078e000b */
[----:B------:R-:W-:Y:S02]  /*7180*/  WARPGROUP.DEPBAR.LE gsb0, 0x0 ;  /* 0x00008000000079c5 */ /* 0x000fe40000010000 */
        /* <DEDUP_REMOVED lines=53> */
[----:B------:R-:W4:Y:S08]  /*74e0*/  MUFU.EX2 R185, R185 ;  /* 0x000000b900b97308 */ /* 0x000f300000000800 */
[----:B------:R-:W-:Y:S08]  /*74f0*/  MUFU.EX2 R186, R186 ;  /* 0x000000ba00ba7308 */ /* 0x000ff00000000800 */
[----:B------:R-:W4:Y:S01]  /*7500*/  MUFU.EX2 R159, R159 ;  /* 0x0000009f009f7308 */ /* 0x000f220000000800 */
[----:B------:R-:W-:Y:S01]  /*7510*/  VIADD R10, R10, 0x280 ;  /* 0x000002800a0a7836 */ /* 0x000fe20000000000 */
[----:B------:R-:W-:-:S02]  /*7520*/  WARPGROUP.DEPBAR.LE gsb0, 0x0 ;  /* 0x00008000000079c5 */ /* 0x000fc40000010000 */
[----:B--2---:R-:W-:Y:S02]  /*7530*/  F2FP.BF16.F32.PACK_AB R152, R179, R178 ;  /* 0x000000b2b398723e */ /* 0x004fe400000010ff */
[----:B---3--:R-:W-:Y:S02]  /*7540*/  F2FP.BF16.F32.PACK_AB R154, R193, R182 ;  /* 0x000000b6c19a723e */ /* 0x008fe400000010ff */
[----:B------:R-:W-:Y:S02]  /*7550*/  F2FP.BF16.F32.PACK_AB R153, R195, R194 ;  /* 0x000000c2c399723e */ /* 0x000fe400000010ff */
[----:B------:R-:W-:Y:S01]  /*7560*/  F2FP.BF16.F32.PACK_AB R155, R197, R196 ;  /* 0x000000c4c59b723e */ /* 0x000fe200000010ff */
        /* <DEDUP_REMOVED lines=32> */
[----:B--2---:R-:W-:-:S06]  /*7770*/  WARPGROUP.ARRIVE ;  /* 0x00000000000079c5 */ /* 0x004fcc0000000000 */
[----:B------:R-:W-:Y:S01]  /*7780*/  HGMMA.64x256x16.F32.BF16 R24, R152, gdesc[UR4].tnspB, R24, gsb0 ;  /* 0x43e0000498187df0 */ /* 0x000fe20008001818 */
[----:B------:R-:W-:Y:S02]  /*7790*/  R2UR UR6, R10 ;  /* 0x000000000a0672ca */ /* 0x000fe400000e0000 */
[----:B------:R-:W-:Y:S01]  /*77a0*/  R2UR UR7, R11 ;  /* 0x000000000b0772ca */ /* 0x000fe200000e0000 */
[----:B------:R2:W5:Y:S04]  /*77b0*/  LDL R10, [R1+0x1f8] ;  /* 0x0001f800010a7983 */ /* 0x0005680000100800 */
[----:B------:R-:W3:Y:S01]  /*77c0*/  LDL R11, [R1+0x28] ;  /* 0x00002800010b7983 */ /* 0x000ee20000100800 */
[----:B------:R-:W-:Y:S02]  /*77d0*/  WARPGROUP.DEPBAR.LE gsb0, 0x0 ;  /* 0x00008000000079c5 */ /* 0x000fe40000010000 */
[----:B0-----:R-:W-:-:S02]  /*77e0*/  F2FP.BF16.F32.PACK_AB R152, R13, R12 ;  /* 0x0000000c0d98723e */ /* 0x001fc400000010ff */
[----:B-1----:R-:W-:Y:S02]  /*77f0*/  F2FP.BF16.F32.PACK_AB R154, R158, R183 ;  /* 0x000000b79e9a723e */ /* 0x002fe400000010ff */
[----:B----4-:R-:W-:Y:S02]  /*7800*/  F2FP.BF16.F32.PACK_AB R153, R185, R184 ;  /* 0x000000b8b999723e */ /* 0x010fe400000010ff */
        /* <DEDUP_REMOVED lines=35> */
[----:B------:R-:W-:Y:S01]  /*7a40*/  FADD.FTZ R7, R4, R7 ;  /* 0x0000000704077221 */ /* 0x000fe20000010000 */
[----:B------:R-:W-:-:S03]  /*7a50*/  FADD.FTZ R19, R18, R19 ;  /* 0x0000001312137221 */ /* 0x000fc60000010000 */
        /* <DEDUP_REMOVED lines=13> */
[----:B------:R-:W-:Y:S01]  /*7b30*/  FADD.FTZ R174, R174, R165 ;  /* 0x000000a5aeae7221 */ /* 0x000fe20000010000 */
[----:B------:R-:W-:Y:S02]  /*7b40*/  WARPGROUP.DEPBAR.LE gsb0, 0x0 ;  /* 0x00008000000079c5 */ /* 0x000fe40000010000 */
        /* <DEDUP_REMOVED lines=22> */
[----:B------:R0:W-:Y:S04]  /*7cb0*/  STL.128 [R1+0x3a0], R112 ;  /* 0x0003a07001007387 */ /* 0x0001e80000100c00 */
        /* <DEDUP_REMOVED lines=9> */
[----:B------:R-:W4:Y:S04]  /*7d50*/  LDL R153, [R1+0x240] ;  /* 0x0002400001997983 */ /* 0x000f280000100800 */
[----:B0-----:R-:W2:Y:S04]  /*7d60*/  LDL R115, [R1+0x244] ;  /* 0x0002440001737983 */ /* 0x001ea80000100800 */
[----:B------:R-:W2:Y:S04]  /*7d70*/  LDL R113, [R1+0x248] ;  /* 0x0002480001717983 */ /* 0x000ea80000100800 */
        /* <DEDUP_REMOVED lines=61> */
[----:B-1----:R-:W2:Y:S04]  /*8150*/  LDL R150, [R1+0x340] ;  /* 0x0003400001967983 */ /* 0x002ea80000100800 */
        /* <DEDUP_REMOVED lines=62> */
[----:B------:R-:W2:Y:S01]  /*8540*/  LDL R24, [R1+0x43c] ;  /* 0x00043c0001187983 */ /* 0x000ea20000100800 */
        /* <DEDUP_REMOVED lines=28> */
[----:B------:R0:W-:Y:S02]  /*8710*/  STL [R1+0x68], RZ ;  /* 0x000068ff01007387 */ /* 0x0001e40000100800 */
[----:B------:R-:W-:Y:S01]  /*8720*/  FADD.FTZ R158, R158, R183 ;  /* 0x000000b79e9e7221 */ /* 0x000fe20000010000 */
[----:B------:R-:W-:Y:S01]  /*8730*/  FADD.FTZ R159, R159, R186 ;  /* 0x000000ba9f9f7221 */ /* 0x000fe20000010000 */
[----:B------:R0:W-:Y:S04]  /*8740*/  STL [R1+0x68], R227 ;  /* 0x000068e301007387 */ /* 0x0001e80000100800 */
[----:B------:R0:W-:Y:S04]  /*8750*/  STL [R1+0x68], R227 ;  /* 0x000068e301007387 */ /* 0x0001e80000100800 */
[----:B------:R0:W-:Y:S01]  /*8760*/  STL [R1+0x68], R227 ;  /* 0x000068e301007387 */ /* 0x0001e20000100800 */
[----:B---3--:R-:W-:-:S03]  /*8770*/  LOP3.LUT R11, R11, 0x1, RZ, 0xfc, !PT ;  /* 0x000000010b0b7812 */ /* 0x008fc600078efcff */
[----:B------:R0:W-:Y:S04]  /*8780*/  STL [R1+0x68], R227 ;  /* 0x000068e301007387 */ /* 0x0001e80000100800 */
[----:B------:R0:W-:Y:S04]  /*8790*/  STL [R1+0x68], R227 ;  /* 0x000068e301007387 */ /* 0x0001e80000100800 */
[----:B------:R0:W-:Y:S04]  /*87a0*/  STL [R1+0x68], R227 ;  /* 0x000068e301007387 */ /* 0x0001e80000100800 */
[----:B------:R0:W-:Y:S04]  /*87b0*/  STL [R1+0x214], R0 ;  /* 0x0002140001007387 */ /* 0x0001e80000100800 */
[----:B------:R0:W-:Y:S04]  /*87c0*/  STL.64 [R1+0x220], R158 ;  /* 0x0002209e01007387 */ /* 0x0001e80000100a00 */
[----:B----4-:R0:W-:Y:S04]  /*87d0*/  STL [R1+0x240], R153 ;  /* 0x0002409901007387 */ /* 0x0101e80000100800 */
[----:B--2---:R0:W-:Y:S04]  /*87e0*/  STL [R1+0x244], R115 ;  /* 0x0002447301007387 */ /* 0x0041e80000100800 */
[----:B------:R0:W-:Y:S04]  /*87f0*/  STL [R1+0x248], R113 ;  /* 0x0002487101007387 */ /* 0x0001e80000100800 */
        /* <DEDUP_REMOVED lines=124> */
[----:B------:R0:W-:Y:S01]  /*8fc0*/  STL [R1+0x43c], R24 ;  /* 0x00043c1801007387 */ /* 0x0001e20000100800 */
[----:B------:R-:W-:Y:S01]  /*8fd0*/  ISETP.NE.AND P0, PT, R11, 0x3, PT ;  /* 0x000000030b00780c */ /* 0x000fe20003f05270 */
[----:B------:R-:W-:-:S12]  /*8fe0*/  BSSY B0, `(.L_x_2223) ;  /* 0x0000003000007945 */ /* 0x000fd80003800000 */
[----:B0-----:R-:W-:Y:S05]  /*8ff0*/  @!P0 BRA `(.L_x_2224) ;  /* 0x0000000000048947 */ /* 0x001fea0003800000 */
[----:B------:R-:W-:Y:S01]  /*9000*/  BPT.TRAP 0x1 ;  /* 0x000000040000795c */ /* 0x000fe20000300000 */
.L_x_2224:
[----:B------:R-:W-:Y:S05]  /*9010*/  BSYNC B0 ;  /* 0x0000000000007941 */ /* 0x000fea0003800000 */
.L_x_2223:
[----:B------:R-:W2:Y:S01]  /*9020*/  LDL.64 R12, [R1+0x48] ;  /* 0x00004800010c7983 */ /* 0x000ea20000100a00 */
[----:B------:R-:W-:Y:S02]  /*9030*/  UISETP.NE.AND UP1, UPT, UR39, URZ, UPT ;  /* 0x0000003f2700728c */ /* 0x000fe4000bf25270 */
[----:B------:R-:W-:Y:S01]  /*9040*/  UISETP.NE.AND UP0, UPT, UR41, URZ, UPT ;  /* 0x0000003f2900728c */ /* 0x000fe2000bf05270 */
[----:B------:R-:W3:Y:S01]  /*9050*/  LDL R0, [R1+0x34] ;  /* 0x0000340001007983 */ /* 0x000ee20000100800 */
[----:B--2---:R-:W-:-:S05]  /*9060*/  MOV R7, R12 ;  /* 0x0000000c00077202 */ /* 0x004fca0000000f00 */
[----:B-----5:R-:W-:-:S05]  /*9070*/  IMAD R7, R10, 0x8, R7 ;  /* 0x000000080a077824 */ /* 0x020fca00078e0207 */
[----:B---3--:R-:W-:-:S04]  /*9080*/  PRMT R0, R0, 0x654, R7 ;  /* 0x0000065400007816 */ /* 0x008fc80000000007 */
[----:B------:R0:W-:Y:S02]  /*9090*/  SYNCS.ARRIVE.TRANS64.RED.A1T0 RZ, [R0+URZ], RZ ;  /* 0x000000ff00ff79a7 */ /* 0x0001e4000810043f */
[----:B0-----:R-:W2:Y:S01]  /*90a0*/  LDL R0, [R1+0x50] ;  /* 0x0000500001007983 */ /* 0x001ea20000100800 */
[----:B------:R-:W-:Y:S02]  /*90b0*/  PLOP3.LUT P0, PT, PT, PT, UP1, 0x80, 0x0 ;  /* 0x000000000000781c */ /* 0x000fe40003f0f018 */
[----:B------:R-:W-:Y:S01]  /*90c0*/  PLOP3.LUT P1, PT, PT, PT, UP1, 0x80, 0x0 ;  /* 0x000000000000781c */ /* 0x000fe20003f2f018 */
[----:B------:R-:W-:-:S06]  /*90d0*/  UIADD3 UR44, UR44, -0x2, URZ ;  /* 0xfffffffe2c2c7890 */ /* 0x000fcc000fffe03f */
[----:B------:R-:W-:Y:S02]  /*90e0*/  IMAD.U32 R19, RZ, RZ, UR44 ;  /* 0x0000002cff137e24 */ /* 0x000fe4000f8e00ff */
[----:B--2---:R-:W-:-:S04]  /*90f0*/  IMAD.SHL.U32 R0, R0, 0x80, RZ ;  /* 0x0000008000007824 */ /* 0x004fc800078e00ff */
[----:B------:R-:W-:Y:S01]  /*9100*/  @P0 IMAD.HI.U32 R5, R0, R5, RZ ;  /* 0x0000000500050227 */ /* 0x000fe200078e00ff */
[----:B------:R-:W-:-:S03]  /*9110*/  PLOP3.LUT P0, PT, PT, PT, UP0, 0x40, 0x0 ;  /* 0x000000000000781c */ /* 0x000fc60003f0e808 */
[----:B------:R-:W-:Y:S01]  /*9120*/  IMAD.MOV.U32 R4, RZ, RZ, R0 ;  /* 0x000000ffff047224 */ /* 0x000fe200078e0000 */
[----:B------:R-:W-:-:S05]  /*9130*/  @P1 SHF.R.U32.HI R4, RZ, R6, R5 ;  /* 0x00000006ff041219 */ /* 0x000fca0000011605 */
[----:B------:R-:W-:-:S04]  /*9140*/  VIADD R5, R4, UR43 ;  /* 0x0000002b04057c36 */ /* 0x000fc80008000000 */
[----:B------:R-:W-:Y:S01]  /*9150*/  IMAD.IADD R2, R5, 0x1, R2 ;  /* 0x0000000105027824 */ /* 0x000fe200078e0202 */
[----:B------:R-:W-:Y:S06]  /*9160*/  @P0 BRA `(.L_x_2225) ;  /* 0x0000000000400947 */ /* 0x000fec0003800000 */
[C---:B------:R-:W-:Y:S01]  /*9170*/  ISETP.GT.AND P0, PT, R5.reuse, RZ, PT ;  /* 0x000000ff0500720c */ /* 0x040fe20003f04270 */
[----:B------:R-:W-:Y:S01]  /*9180*/  BSSY B0, `(.L_x_2226) ;  /* 0x000000c000007945 */ /* 0x000fe20003800000 */
[----:B------:R-:W-:-:S11]  /*9190*/  VIADD R4, R5, 0xffffffff ;  /* 0xffffffff05047836 */ /* 0x000fd60000000000 */
[----:B------:R-:W-:Y:S05]  /*91a0*/  @P0 BRA `(.L_x_2227) ;  /* 0x0000000000180947 */ /* 0x000fea0003800000 */
[----:B------:R-:W-:Y:S01]  /*91b0*/  ISETP.NE.AND P0, PT, R3, 0x1, PT ;  /* 0x000000010300780c */ /* 0x000fe20003f05270 */
[----:B------:R-:W-:-:S12]  /*91c0*/  IMAD.MOV R5, RZ, RZ, -R5 ;  /* 0x000000ffff057224 */ /* 0x000fd800078e0a05 */
[----:B------:R-:W-:-:S05]  /*91d0*/  @P0 IMAD.HI.U32 R8, R5, R8, RZ ;  /* 0x0000000805080227 */ /* 0x000fca00078e00ff */
[----:B------:R-:W-:-:S04]  /*91e0*/  @P0 SHF.R.U32.HI R5, RZ, R9, R8 ;  /* 0x00000009ff050219 */ /* 0x000fc80000011608 */
[----:B------:R-:W-:Y:S01]  /*91f0*/  LOP3.LUT R4, RZ, R5, RZ, 0x33, !PT ;  /* 0x00000005ff047212 */ /* 0x000fe200078e33ff */
[----:B------:R-:W-:Y:S06]  /*9200*/  BRA `(.L_x_2228) ;  /* 0x00000000000c7947 */ /* 0x000fec0003800000 */
.L_x_2227:
[----:B------:R-:W-:-:S13]  /*9210*/  ISETP.NE.AND P0, PT, R3, 0x1, PT ;  /* 0x000000010300780c */ /* 0x000fda0003f05270 */
[----:B------:R-:W-:-:S05]  /*9220*/  @P0 IMAD.HI.U32 R8, R4, R8, RZ ;  /* 0x0000000804080227 */ /* 0x000fca00078e00ff */
[----:B------:R-:W-:-:S07]  /*9230*/  @P0 SHF.R.U32.HI R4, RZ, R9, R8 ;  /* 0x00000009ff040219 */ /* 0x000fce0000011608 */
.L_x_2228:
[----:B------:R-:W-:Y:S05]  /*9240*/  BSYNC B0 ;  /* 0x0000000000007941 */ /* 0x000fea0003800000 */
.L_x_2226:
[----:B------:R-:W-:-:S05]  /*9250*/  IMAD R3, R4, R3, R3 ;  /* 0x0000000304037224 */ /* 0x000fca00078e0203 */
[----:B------:R-:W-:-:S07]  /*9260*/  VIMNMX R2, R2, R3, PT ;  /* 0x0000000302027248 */ /* 0x000fce0003fe0100 */
.L_x_2225:
[----:B------:R-:W-:Y:S01]  /*9270*/  IMAD.HI R2, R2, 0x2aaaaaab, RZ ;  /* 0x2aaaaaab02027827 */ /* 0x000fe200078e02ff */
[----:B------:R-:W-:Y:S04]  /*9280*/  BSSY B1, `(.L_x_2229) ;  /* 0x000000f000017945 */ /* 0x000fe80003800000 */
[----:B------:R-:W-:-:S04]  /*9290*/  SHF.R.U32.HI R3, RZ, 0x1f, R2 ;  /* 0x0000001fff037819 */ /* 0x000fc80000011602 */
[----:B------:R-:W-:-:S04]  /*92a0*/  LEA.HI.SX32 R3, R2, R3, 0x1c ;  /* 0x0000000302037211 */ /* 0x000fc800078fe2ff */
[----:B------:R-:W-:-:S04]  /*92b0*/  VIMNMX R190, R3, UR40, !PT ;  /* 0x0000002803be7c48 */ /* 0x000fc8000ffe0100 */
[----:B------:R-:W-:-:S13]  /*92c0*/  ISETP.GE.AND P0, PT, R19, R190, PT ;  /* 0x000000be1300720c */ /* 0x000fda0003f06270 */
[----:B------:R-:W-:Y:S05]  /*92d0*/  @!P0 BRA `(.L_x_2230) ;  /* 0x0000000000248947 */ /* 0x000fea0003800000 */
[----:B------:R-:W-:Y:S01]  /*92e0*/  BSSY B0, `(.L_x_2231) ;  /* 0x0000006000007945 */ /* 0x000fe20003800000 */
.L_x_2232:
[----:B------:R-:W-:-:S07]  /*92f0*/  MOV R192, 0x9310 ;  /* 0x0000931000c07802 */ /* 0x000fce0000000f00 */
[----:B------:R-:W-:Y:S05]  /*9300*/  CALL.REL.NOINC `($_ZN7cutlass13device_kernelIN5flash11enable_sm90INS1_16FlashAttnFwdSm90INS1_25CollectiveMainloopFwdSm90ILi2EN4cute5tupleIJNS5_1CILi1EEES8_S8_EEENS6_IJNS7_ILi128EEENS7_ILi96EEENS7_ILi64EEEEEELi256ENS_10bfloat16_tEfNS_4arch4Sm90ELb0ELb1ELb1ELb0ELb1ELb0ELb1ELb1ELb0ELb1ELb1ELb0EEENS1_21CollectiveEpilogueFwdINS6_IJSA_NS7_ILi256EEESB_EEES9_SE_SG_Li256ELb0ELb1ELb1ELb0EEENS1_19SingleTileSchedulerILb0ELb1ELb1ELi128EEEEEEEEEvNT_6ParamsE$_ZZN5flash25CollectiveMainloopFwdSm90ILi2EN4cute5tupleIJNS1_1CILi1EEES4_S4_EEENS2_IJNS3_ILi128EEENS3_ILi96EEENS3_ILi64EEEEEELi256EN7cutlass10bfloat16_tEfNSA_4arch4Sm90ELb0ELb1ELb1ELb0ELb1ELb0ELb1ELb1ELb0ELb1ELb1ELb0EE3mmaINS_16FlashAttnFwdSm90ISE_NS_21CollectiveEpilogueFwdINS2_IJS6_NS3_ILi256EEES7_EEES5_SB_SD_Li256ELb0ELb1ELb1ELb0EEENS_19SingleTileSchedulerILb0ELb1ELb1ELi128EEEE13SharedStorageENS1_6TensorINS1_11ArrayEngineIfLm128EEENS1_6LayoutINS2_IJNS2_IJNS3_ILi2EEEST_NS3_ILi32EEEEEES4_S4_EEENS2_IJNS2_IJS4_ST_NS3_ILi4EEEEEENS3_ILi0EEESZ_EEEEEEENS_7SoftmaxILi2ELi0EEEEEbRKNSE_6ParamsENSA_13PipelineAsyncILi2EEES19_RNSA_13PipelineStateILj2EEERT0_RT1_iRiRKNS_16SeqlenInfoQKNewKILb0ELb0EEENS2_IJiiiiEEERT_ENKUliT_T0_T1_E_clIZSF_ISO_S12_S14_EbS17_S19_S19_S1C_S1E_S1G_iS1H_S1L_S1M_S1O_EUlRS1P_iE1_NS3_ILb0EEENS3_ILb1EEEEEDaiS1P_S1Q_S1R_) ;  /* 0x00000324000c7944 */ /* 0x000fea0003c00000 */
[C---:B------:R-:W-:Y:S01]  /*9310*/  ISETP.GT.AND P0, PT, R19.reuse, R190, PT ;  /* 0x000000be1300720c */ /* 0x040fe20003f04270 */
[----:B------:R-:W-:-:S12]  /*9320*/  VIADD R19, R19, 0xffffffff ;  /* 0xffffffff13137836 */ /* 0x000fd80000000000 */
[----:B------:R-:W-:Y:S05]  /*9330*/  @P0 BRA `(.L_x_2232) ;  /* 0xfffffffc00ec0947 */ /* 0x000fea000383ffff */
[----:B------:R-:W-:Y:S05]  /*9340*/  BSYNC B0 ;  /* 0x0000000000007941 */ /* 0x000fea0003800000 */
.L_x_2231:
[----:B------:R-:W2:Y:S02]  /*9350*/  LDL R0, [R1+0x50] ;  /* 0x0000500001007983 */ /* 0x000ea40000100800 */
[----:B--2---:R-:W-:-:S07]  /*9360*/  IMAD.SHL.U32 R0, R0, 0x80, RZ ;  /* 0x0000008000007824 */ /* 0x004fce00078e00ff */
.L_x_2230:
[----:B------:R-:W-:Y:S05]  /*9370*/  BSYNC B1 ;  /* 0x0000000000017941 */ /* 0x000fea0003800000 */
.L_x_2229:
[----:B------:R-:W-:Y:S01]  /*9380*/  UISETP.NE.AND UP1, UPT, UR39, URZ, UPT ;  /* 0x0000003f2700728c */ /* 0x000fe2000bf25270 */
[----:B------:R-:W-:Y:S01]  /*9390*/  VIADD R0, R0, 0x7f ;  /* 0x0000007f00007836 */ /* 0x000fe20000000000 */
[----:B------:R-:W-:-:S04]  /*93a0*/  UISETP.NE.AND UP0, UPT, UR41, URZ, UPT ;  /* 0x0000003f2900728c */ /* 0x000fc8000bf05270 */
[----:B------:R-:W-:Y:S02]  /*93b0*/  PLOP3.LUT P0, PT, PT, PT, UP1, 0x80, 0x0 ;  /* 0x000000000000781c */ /* 0x000fe40003f0f018 */
[----:B------:R-:W-:-:S03]  /*93c0*/  PLOP3.LUT P1, PT, PT, PT, UP1, 0x80, 0x0 ;  /* 0x000000000000781c */ /* 0x000fc60003f2f018 */
[----:B------:R-:W-:-:S08]  /*93d0*/  @UP1 ULDC UR4, c[0x0][0x44c] ;  /* 0x0001130000041ab9 */ /* 0x000fd00000000800 */
[----:B------:R-:W-:Y:S01]  /*93e0*/  @P0 IMAD.HI.U32 R2, R0, UR4, RZ ;  /* 0x0000000400020c27 */ /* 0x000fe2000f8e00ff */
[----:B------:R-:W-:Y:S01]  /*93f0*/  PLOP3.LUT P0, PT, PT, PT, UP0, 0x40, 0x0 ;  /* 0x000000000000781c */ /* 0x000fe20003f0e808 */
[----:B------:R-:W-:-:S03]  /*9400*/  @UP1 ULDC UR4, c[0x0][0x450] ;  /* 0x0001140000041ab9 */ /* 0x000fc60000000800 */
[----:B------:R-:W-:Y:S01]  /*9410*/  @P1 SHF.R.U32.HI R0, RZ, UR4, R2 ;  /* 0x00000004ff001c19 */ /* 0x000fe20008011602 */
[----:B------:R-:W-:-:S04]  /*9420*/  ULDC UR4, c[0x0][0xad4] ;  /* 0x0002b50000047ab9 */ /* 0x000fc80000000800 */
[----:B------:R-:W-:-:S04]  /*9430*/  VIADD R0, R0, UR38 ;  /* 0x0000002600007c36 */ /* 0x000fc80008000000 */
[----:B------:R-:W-:Y:S01]  /*9440*/  VIADD R2, R0, -UR4 ;  /* 0x8000000400027c36 */ /* 0x000fe20008000000 */
[----:B------:R-:W-:Y:S06]  /*9450*/  @P0 BRA `(.L_x_2233) ;  /* 0x0000000000540947 */ /* 0x000fec0003800000 */
[----:B------:R-:W-:Y:S01]  /*9460*/  ISETP.GT.AND P0, PT, R0, -0x1, PT ;  /* 0xffffffff0000780c */ /* 0x000fe20003f04270 */
[----:B------:R-:W-:-:S12]  /*9470*/  BSSY B0, `(.L_x_2234) ;  /* 0x0000011000007945 */ /* 0x000fd80003800000 */
        /* <DEDUP_REMOVED lines=10> */
.L_x_2235:
[----:B------:R-:W-:Y:S02]  /*9520*/  ULDC UR4, c[0x0][0xadc] ;  /* 0x0002b70000047ab9 */ /* 0x000fe40000000800 */
[----:B------:R-:W-:-:S05]  /*9530*/  IMAD.U32 R5, RZ, RZ, UR4 ;  /* 0x00000004ff057e24 */ /* 0x000fca000f8e00ff */
[----:B------:R-:W-:-:S13]  /*9540*/  ISETP.NE.AND P0, PT, R5, 0x1, PT ;  /* 0x000000010500780c */ /* 0x000fda0003f05270 */
[----:B------:R-:W0:Y:S02]  /*9550*/  @P0 LDC.64 R6, c[0x0][0xae0] ;  /* 0x0002b800ff060b82 */ /* 0x000e240000000a00 */
[----:B0-----:R-:W-:-:S05]  /*9560*/  @P0 IMAD.HI.U32 R4, R0, R6, RZ ;  /* 0x0000000600040227 */ /* 0x001fca00078e00ff */
[----:B------:R-:W-:-:S07]  /*9570*/  @P0 SHF.R.U32.HI R0, RZ, R7, R4 ;  /* 0x00000007ff000219 */ /* 0x000fce0000011604 */
.L_x_2236:
[----:B------:R-:W-:Y:S05]  /*9580*/  BSYNC B0 ;  /* 0x0000000000007941 */ /* 0x000fea0003800000 */
.L_x_2234:
[----:B------:R-:W-:-:S05]  /*9590*/  IMAD R3, R0, R5, RZ ;  /* 0x0000000500037224 */ /* 0x000fca00078e02ff */
[----:B------:R-:W-:-:S07]  /*95a0*/  VIMNMX R2, R2, R3, !PT ;  /* 0x0000000302027248 */ /* 0x000fce0007fe0100 */
.L_x_2233:
[----:B------:R-:W-:Y:S01]  /*95b0*/  VIADD R2, R2, 0x5f ;  /* 0x0000005f02027836 */ /* 0x000fe20000000000 */
[----:B------:R-:W-:-:S03]  /*95c0*/  IADD3 R8, P1, R16, 0x28, RZ ;  /* 0x0000002810087810 */ /* 0x000fc60007f3e0ff */
[----:B------:R-:W-:-:S04]  /*95d0*/  IMAD.HI R2, R2, 0x2aaaaaab, RZ ;  /* 0x2aaaaaab02027827 */ /* 0x000fc800078e02ff */
[----:B------:R-:W-:Y:S01]  /*95e0*/  IMAD.X R9, RZ, RZ, R17, P1 ;  /* 0x000000ffff097224 */ /* 0x000fe200008e0611 */
[----:B------:R-:W-:Y:S01]  /*95f0*/  SHF.R.U32.HI R3, RZ, 0x1f, R2 ;  /* 0x0000001fff037819 */ /* 0x000fe20000011602 */
[----:B------:R-:W-:Y:S02]  /*9600*/  IMAD.MOV.U32 R6, RZ, RZ, R8 ;  /* 0x000000ffff067224 */ /* 0x000fe400078e0008 */
[----:B------:R-:W-:Y:S01]  /*9610*/  IMAD.MOV.U32 R7, RZ, RZ, R9 ;  /* 0x000000ffff077224 */ /* 0x000fe200078e0009 */
[----:B------:R-:W-:-:S04]  /*9620*/  LEA.HI.SX32 R3, R2, R3, 0x1c ;  /* 0x0000000302037211 */ /* 0x000fc800078fe2ff */
[----:B------:R-:W-:-:S04]  /*9630*/  VIMNMX R216, R3, UR40, !PT ;  /* 0x0000002803d87c48 */ /* 0x000fc8000ffe0100 */
[----:B------:R-:W-:-:S13]  /*9640*/  ISETP.GE.AND P0, PT, R19, R216, PT ;  /* 0x000000d81300720c */ /* 0x000fda0003f06270 */
[----:B------:R-:W-:Y:S05]  /*9650*/  @!P0 BRA `(.L_x_2237) ;  /* 0x000001ac00688947 */ /* 0x000fea0003800000 */
[----:B------:R0:W5:Y:S01]  /*9660*/  LDL.64 R6, [R1+0x198] ;  /* 0x0001980001067983 */ /* 0x0001620000100a00 */
[----:B------:R-:W-:-:S07]  /*9670*/  IMAD.MOV.U32 R171, RZ, RZ, R19 ;  /* 0x000000ffffab7224 */ /* 0x000fce00078e0013 */
.L_x_2256:
[----:B------:R-:W2:Y:S04]  /*9680*/  LDL R2, [R1+0x1f8] ;  /* 0x0001f80001027983 */ /* 0x000ea80000100800 */
[----:B------:R-:W3:Y:S04]  /*9690*/  LDL R0, [R1+0x200] ;  /* 0x0002000001007983 */ /* 0x000ee80000100800 */
[----:B-1----:R-:W4:Y:S01]  /*96a0*/  LDL R3, [R1] ;  /* 0x0000000001037983 */ /* 0x002f220000100800 */
[----:B--2---:R-:W-:-:S05]  /*96b0*/  VIADD R2, R2, 0x1 ;  /* 0x0000000102027836 */ /* 0x004fca0000000000 */
[----:B------:R-:W-:-:S13]  /*96c0*/  ISETP.NE.AND P0, PT, R2, 0x2, PT ;  /* 0x000000020200780c */ /* 0x000fda0003f05270 */
[----:B-----5:R1:W5:Y:S04]  /*96d0*/  @P0 LDL R4, [R1+0x1fc] ;  /* 0x0001fc0001040983 */ /* 0x0203680000100800 */
[----:B------:R-:W2:Y:S01]  /*96e0*/  @!P0 LDL R5, [R1+0x1fc] ;  /* 0x0001fc0001058983 */ /* 0x000ea20000100800 */
[----:B---3--:R-:W-:Y:S01]  /*96f0*/  VIADD R0, R0, 0x1 ;  /* 0x0000000100007836 */ /* 0x008fe20000000000 */
[----:B----4-:R-:W-:Y:S02]  /*9700*/  LOP3.LUT R3, R3, 0x1, RZ, 0xfc, !PT ;  /* 0x0000000103037812 */ /* 0x010fe400078efcff */
[----:B------:R3:W-:Y:S04]  /*9710*/  STL [R1+0x1f8], R2 ;  /* 0x0001f80201007387 */ /* 0x0007e80000100800 */
[----:B------:R1:W-:Y:S04]  /*9720*/  STL [R1+0x200], R0 ;  /* 0x0002000001007387 */ /* 0x0003e80000100800 */
[----:B------:R1:W-:Y:S01]  /*9730*/  @!P0 STL [R1+0x1f8], RZ ;  /* 0x0001f8ff01008387 */ /* 0x0003e20000100800 */
[----:B------:R-:W-:Y:S01]  /*9740*/  ISETP.NE.AND P1, PT, R3, 0x3, PT ;  /* 0x000000030300780c */ /* 0x000fe20003f25270 */
[----:B------:R-:W-:Y:S05]  /*9750*/  YIELD ;  /* 0x0000000000007946 */ /* 0x000fea0003800000 */
[----:B------:R-:W-:Y:S01]  /*9760*/  BSSY B0, `(.L_x_2238) ;  /* 0x0000008000007945 */ /* 0x000fe20003800000 */
[----:B---3--:R-:W-:-:S02]  /*9770*/  @!P0 IMAD.MOV.U32 R2, RZ, RZ, RZ ;  /* 0x000000ffff028224 */ /* 0x008fc400078e00ff */
[----:B------:R-:W-:Y:S02]  /*9780*/  IMAD.MOV.U32 R18, RZ, RZ, R8 ;  /* 0x000000ffff127224 */ /* 0x000fe400078e0008 */
[----:B------:R-:W-:Y:S01]  /*9790*/  IMAD.MOV.U32 R19, RZ, RZ, R9 ;  /* 0x000000ffff137224 */ /* 0x000fe200078e0009 */
[----:B--2---:R-:W-:-:S05]  /*97a0*/  @!P0 LOP3.LUT R4, R5, 0x1, RZ, 0x3c, !PT ;  /* 0x0000000105048812 */ /* 0x004fca00078e3cff */
[----:B------:R1:W-:Y:S01]  /*97b0*/  @!P0 STL [R1+0x1fc], R4 ;  /* 0x0001fc0401008387 */ /* 0x0003e20000100800 */
[----:B------:R-:W-:Y:S05]  /*97c0*/  @!P1 BRA `(.L_x_2239) ;  /* 0x0000000000049947 */ /* 0x000fea0003800000 */
[----:B------:R-:W-:Y:S01]  /*97d0*/  BPT.TRAP 0x1 ;  /* 0x000000040000795c */ /* 0x000fe20000300000 */
.L_x_2239:
[----:B------:R-:W-:Y:S05]  /*97e0*/  BSYNC B0 ;  /* 0x0000000000007941 */ /* 0x000fea0003800000 */
.L_x_2238:
[----:B------:R-:W2:Y:S01]  /*97f0*/  LDL.64 R8, [R1+0x18] ;  /* 0x0000180001087983 */ /* 0x000ea20000100a00 */
[----:B-----5:R-:W-:Y:S02]  /*9800*/  SHF.L.U32 R5, R4, 0x1f, RZ ;  /* 0x0000001f04057819 */ /* 0x020fe400000006ff */
[----:B--2---:R-:W-:-:S05]  /*9810*/  MOV R3, R8 ;  /* 0x0000000800037202 */ /* 0x004fca0000000f00 */
[----:B------:R-:W-:-:S04]  /*9820*/  IMAD R2, R2, 0x8, R3 ;  /* 0x0000000802027824 */ /* 0x000fc800078e0203 */
[----:B------:R2:W3:Y:S01]  /*9830*/  SYNCS.PHASECHK.TRANS64.TRYWAIT P0, [R2+URZ], R5 ;  /* 0x00000005020075a7 */ /* 0x0004e2000800017f */
[----:B------:R2:W5:Y:S01]  /*9840*/  LDL.64 R8, [R1+0x1f8] ;  /* 0x0001f80001087983 */ /* 0x0005620000100a00 */
[----:B------:R-:W-:Y:S04]  /*9850*/  BSSY B0, `(.L_x_2240) ;  /* 0x0000003000007945 */ /* 0x000fe80003800000 */
[----:B------:R-:W-:Y:S05]  /*9860*/  @!P1 BRA `(.L_x_2241) ;  /* 0x0000000000049947 */ /* 0x000fea0003800000 */
[----:B------:R-:W-:Y:S01]  /*9870*/  BPT.TRAP 0x1 ;  /* 0x000000040000795c */ /* 0x000fe20000300000 */
.L_x_2241:
[----:B------:R-:W-:Y:S05]  /*9880*/  BSYNC B0 ;  /* 0x0000000000007941 */ /* 0x000fea0003800000 */
.L_x_2240:
[----:B------:R-:W-:Y:S04]  /*9890*/  BSSY B0, `(.L_x_2242) ;  /* 0x0000006000007945 */ /* 0x000fe80003800000 */
[----:B---3--:R-:W-:Y:S05]  /*98a0*/  @P0 BRA `(.L_x_2243) ;  /* 0x0000000000100947 */ /* 0x008fea0003800000 */
[----:B-----5:R-:W-:Y:S01]  /*98b0*/  IMAD R8, R8, 0x8, R3 ;  /* 0x0000000808087824 */ /* 0x020fe200078e0203 */
[----:B------:R-:W-:-:S04]  /*98c0*/  SHF.L.U32 R9, R9, 0x1f, RZ ;  /* 0x0000001f09097819 */ /* 0x000fc800000006ff */
[----:B------:R-:W3:Y:S02]  /*98d0*/  SYNCS.PHASECHK.TRANS64.TRYWAIT P0, [R8+URZ], R9 ;  /* 0x00000009080075a7 */ /* 0x000ee4000800017f */
[----:B---3--:R-:W-:Y:S05]  /*98e0*/  @!P0 BRA `(.L_x_2244) ;  /* 0x000002e400188947 */ /* 0x008fea0003800000 */
.L_x_2243:
[----:B------:R-:W-:Y:S05]  /*98f0*/  BSYNC B0 ;  /* 0x0000000000007941 */ /* 0x000fea0003800000 */
.L_x_2242:
[----:B---3-5:R-:W3:Y:S04]  /*9900*/  LDL R9, [R1+0x1f8] ;  /* 0x0001f80001097983 */ /* 0x028ee80000100800 */
[----:B--2---:R-:W3:Y:S01]  /*9910*/  LDL.64 R2, [R1+0x80] ;  /* 0x0000800001027983 */ /* 0x004ee20000100a00 */
[----:B------:R-:W-:Y:S05]  /*9920*/  WARPSYNC.ALL ;  /* 0x0000000000007948 */ /* 0x000fea0003800000 */
[----:B------:R-:W2:Y:S04]  /*9930*/  LDL.64 R14, [R1+0x78] ;  /* 0x00007800010e7983 */ /* 0x000ea80000100a00 */
[----:B-1----:R-:W4:Y:S04]  /*9940*/  LDL.64 R4, [R1+0x78] ;  /* 0x0000780001047983 */ /* 0x002f280000100a00 */
[----:B------:R-:W4:Y:S01]  /*9950*/  LDL.64 R10, [R1+0x78] ;  /* 0x00007800010a7983 */ /* 0x000f220000100a00 */
[----:B---3--:R-:W-:Y:S01]  /*9960*/  IMAD R2, R9, 0x300, R2 ;  /* 0x0000030009027824 */ /* 0x008fe200078e0202 */
[----:B------:R-:W-:-:S02]  /*9970*/  R2UR UR7, R3 ;  /* 0x00000000030772ca */ /* 0x000fc400000e0000 */
[----:B------:R-:W3:Y:S01]  /*9980*/  LDL.64 R12, [R1+0x78] ;  /* 0x00007800010c7983 */ /* 0x000ee20000100a00 */
[----:B------:R-:W-:Y:S01]  /*9990*/  WARPGROUP.ARRIVE ;  /* 0x00000000000079c5 */ /* 0x000fe20000000000 */
[C---:B------:R-:W-:Y:S01]  /*99a0*/  R2UR UR6, R2.reuse ;  /* 0x00000000020672ca */ /* 0x040fe200000e0000 */
[----:B------:R-:W-:Y:S01]  /*99b0*/  IMAD.MOV.U32 R217, RZ, RZ, 0x1 ;  /* 0x00000001ffd97424 */ /* 0x000fe200078e00ff */
[----:B------:R1:W-:Y:S04]  /*99c0*/  STL [R1+0x60], RZ ;  /* 0x000060ff01007387 */ /* 0x0003e80000100800 */
[----:B------:R1:W-:Y:S04]  /*99d0*/  STL [R1+0x60], R217 ;  /* 0x000060d901007387 */ /* 0x0003e80000100800 */
[----:B------:R1:W-:Y:S04]  /*99e0*/  STL [R1+0x60], R217 ;  /* 0x000060d901007387 */ /* 0x0003e80000100800 */
[----:B------:R1:W-:Y:S04]  /*99f0*/  STL [R1+0x60], R217 ;  /* 0x000060d901007387 */ /* 0x0003e80000100800 */
[----:B------:R1:W-:Y:S01]  /*9a00*/  STL [R1+0x60], R217 ;  /* 0x000060d901007387 */ /* 0x0003e20000100800 */
[----:B------:R-:W-:-:S02]  /*9a10*/  VIADD R8, R2, 0x2 ;  /* 0x0000000202087836 */ /* 0x000fc40000000000 */
[----:B------:R-:W-:Y:S01]  /*9a20*/  IMAD.MOV.U32 R9, RZ, RZ, R3 ;  /* 0x000000ffff097224 */ /* 0x000fe200078e0003 */
[----:B--2---:R-:W-:Y:S02]  /*9a30*/  R2UR UR4, R14 ;  /* 0x000000000e0472ca */ /* 0x004fe400000e0000 */
[----:B------:R-:W-:Y:S01]  /*9a40*/  R2UR UR5, R15 ;  /* 0x000000000f0572ca */ /* 0x000fe200000e0000 */
[----:B----4-:R-:W-:Y:S01]  /*9a50*/  VIADD R4, R4, 0x2 ;  /* 0x0000000204047836 */ /* 0x010fe20000000000 */
[----:B------:R1:W5:Y:S11]  /*9a60*/  LDL.64 R14, [R1+0x1f8] ;  /* 0x0001f800010e7983 */ /* 0x0003760000100a00 */
[----:B------:R-:W-:Y:S01]  /*9a70*/  HGMMA.64x96x16.F32.BF16 R24, gdesc[UR4], RZ, !UPT, gsb0 ;  /* 0x01600000041879f0 */ /* 0x000fe2000c0018ff */
[----:B------:R-:W-:-:S02]  /*9a80*/  R2UR UR6, R8 ;  /* 0x00000000080672ca */ /* 0x000fc400000e0000 */
[----:B------:R-:W-:Y:S02]  /*9a90*/  R2UR UR7, R9 ;  /* 0x00000000090772ca */ /* 0x000fe400000e0000 */
[----:B------:R-:W-:Y:S02]  /*9aa0*/  R2UR UR4, R4 ;  /* 0x00000000040472ca */ /* 0x000fe400000e0000 */
[----:B------:R-:W-:Y:S01]  /*9ab0*/  R2UR UR5, R5 ;  /* 0x00000000050572ca */ /* 0x000fe200000e0000 */
[----:B------:R-:W-:Y:S02]  /*9ac0*/  WARPGROUP.DEPBAR.LE gsb0, 0x0 ;  /* 0x00008000000079c5 */ /* 0x000fe40000010000 */
[----:B------:R-:W2:Y:S01]  /*9ad0*/  LD.E R0, desc[UR36][R18.64] ;  /* 0x0000002412007980 */ /* 0x000ea2000c101900 */
[----:B------:R-:W-:-:S09]  /*9ae0*/  WARPGROUP.ARRIVE ;  /* 0x00000000000079c5 */ /* 0x000fd20000000000 */
        /* <DEDUP_REMOVED lines=8> */
[----:B------:R-:W-:Y:S01]  /*9b70*/  VIADD R2, R2, 0x6 ;  /* 0x0000000602027836 */ /* 0x000fe20000000000 */
[----:B------:R-:W-:Y:S02]  /*9b80*/  WARPGROUP.DEPBAR.LE gsb0, 0x0 ;  /* 0x00008000000079c5 */ /* 0x000fe40000010000 */
[----:B------:R-:W-:-:S09]  /*9b90*/  WARPGROUP.ARRIVE ;  /* 0x00000000000079c5 */ /* 0x000fd20000000000 */
[----:B------:R-:W-:Y:S01]  /*9ba0*/  HGMMA.64x96x16.F32.BF16 R24, gdesc[UR4], R24, gsb0 ;  /* 0x01600000041879f0 */ /* 0x000fe20008001818 */
[----:B---3--:R-:W-:Y:S01]  /*9bb0*/  VIADD R12, R12, 0x6 ;  /* 0x000000060c0c7836 */ /* 0x008fe20000000000 */
[----:B------:R-:W-:Y:S02]  /*9bc0*/  R2UR UR6, R2 ;  /* 0x00000000020672ca */ /* 0x000fe400000e0000 */
[----:B------:R-:W-:Y:S02]  /*9bd0*/  R2UR UR7, R3 ;  /* 0x00000000030772ca */ /* 0x000fe400000e0000 */
[----:B------:R-:W-:Y:S02]  /*9be0*/  R2UR UR4, R12 ;  /* 0x000000000c0472ca */ /* 0x000fe400000e0000 */
[----:B------:R-:W-:Y:S01]  /*9bf0*/  R2UR UR5, R13 ;  /* 0x000000000d0572ca */ /* 0x000fe200000e0000 */
[----:B------:R-:W-:Y:S02]  /*9c00*/  WARPGROUP.DEPBAR.LE gsb0, 0x0 ;  /* 0x00008000000079c5 */ /* 0x000fe40000010000 */
[----:B------:R-:W-:-:S10]  /*9c10*/  WARPGROUP.ARRIVE ;  /* 0x00000000000079c5 */ /* 0x000fd40000000000 */
[----:B------:R-:W-:Y:S01]  /*9c20*/  HGMMA.64x96x16.F32.BF16 R24, gdesc[UR4], R24, gsb0 ;  /* 0x01600000041879f0 */ /* 0x000fe20008001818 */
[----:B------:R-:W-:Y:S01]  /*9c30*/  BSSY B0, `(.L_x_2245) ;  /* 0x0000006000007945 */ /* 0x000fe20003800000 */
[----:B--2---:R-:W-:-:S04]  /*9c40*/  LOP3.LUT R0, R0, 0x1, RZ, 0xfc, !PT ;  /* 0x0000000100007812 */ /* 0x004fc800078efcff */
[----:B------:R-:W-:Y:S01]  /*9c50*/  ISETP.NE.AND P0, PT, R0, 0x3, PT ;  /* 0x000000030000780c */ /* 0x000fe20003f05270 */
[----:B------:R-:W-:-:S12]  /*9c60*/  WARPGROUP.DEPBAR.LE gsb0, 0x0 ;  /* 0x00008000000079c5 */ /* 0x000fd80000010000 */
[----:B-1----:R-:W-:Y:S05]  /*9c70*/  @!P0 BRA `(.L_x_2246) ;  /* 0x0000000000048947 */ /* 0x002fea0003800000 */
[----:B------:R-:W-:Y:S01]  /*9c80*/  BPT.TRAP 0x1 ;  /* 0x000000040000795c */ /* 0x000fe20000300000 */
.L_x_2246:
[----:B------:R-:W-:Y:S05]  /*9c90*/  BSYNC B0 ;  /* 0x0000000000007941 */ /* 0x000fea0003800000 */
.L_x_2245:
[----:B------:R-:W2:Y:S01]  /*9ca0*/  LD.E.64 R2, desc[UR36][R18.64+0x18] ;  /* 0x0000182412027980 */ /* 0x000ea2000c101b00 */
[----:B-----5:R-:W-:Y:S02]  /*9cb0*/  SHF.L.U32 R15, R15, 0x1f, RZ ;  /* 0x0000001f0f0f7819 */ /* 0x020fe400000006ff */
[----:B--2---:R-:W-:-:S05]  /*9cc0*/  MOV R3, R2 ;  /* 0x0000000200037202 */ /* 0x004fca0000000f00 */
[----:B------:R-:W-:-:S04]  /*9cd0*/  IMAD R0, R14, 0x8, R3 ;  /* 0x000000080e007824 */ /* 0x000fc800078e0203 */
[----:B------:R1:W2:Y:S01]  /*9ce0*/  SYNCS.PHASECHK.TRANS64.TRYWAIT P0, [R0+URZ], R15 ;  /* 0x0000000f000075a7 */ /* 0x0002a2000800017f */
[----:B------:R-:W3:Y:S01]  /*9cf0*/  LD.E R2, desc[UR36][R18.64] ;  /* 0x0000002412027980 */ /* 0x000ee2000c101900 */
[----:B------:R-:W-:Y:S01]  /*9d00*/  BSSY B0, `(.L_x_2247) ;  /* 0x0000005000007945 */ /* 0x000fe20003800000 */
[----:B---3--:R-:W-:-:S04]  /*9d10*/  LOP3.LUT R2, R2, 0x1, RZ, 0xfc, !PT ;  /* 0x0000000102027812 */ /* 0x008fc800078efcff */
[----:B------:R-:W-:-:S13]  /*9d20*/  ISETP.NE.AND P1, PT, R2, 0x3, PT ;  /* 0x000000030200780c */ /* 0x000fda0003f25270 */
[----:B-12---:R-:W-:Y:S05]  /*9d30*/  @!P1 BRA `(.L_x_2248) ;  /* 0x0000000000049947 */ /* 0x006fea0003800000 */
[----:B------:R-:W-:Y:S01]  /*9d40*/  BPT.TRAP 0x1 ;  /* 0x000000040000795c */ /* 0x000fe20000300000 */
.L_x_2248:
[----:B------:R-:W-:Y:S05]  /*9d50*/  BSYNC B0 ;  /* 0x0000000000007941 */ /* 0x000fea0003800000 */
.L_x_2247:
[----:B------:R-:W-:Y:S04]  /*9d60*/  BSSY B0, `(.L_x_2249) ;  /* 0x0000007000007945 */ /* 0x000fe80003800000 */
[----:B------:R-:W-:Y:S05]  /*9d70*/  @P0 BRA `(.L_x_2250) ;  /* 0x0000000000140947 */ /* 0x000fea0003800000 */
[----:B------:R-:W2:Y:S02]  /*9d80*/  LD.E.64 R2, desc[UR36][R18.64+0x18] ;  /* 0x0000182412027980 */ /* 0x000ea4000c101b00 */
[----:B--2---:R-:W-:-:S05]  /*9d90*/  MOV R3, R2 ;  /* 0x0000000200037202 */ /* 0x004fca0000000f00 */
[----:B------:R-:W-:-:S04]  /*9da0*/  IMAD R14, R14, 0x8, R3 ;  /* 0x000000080e0e7824 */ /* 0x000fc800078e0203 */
[----:B------:R-:W1:Y:S02]  /*9db0*/  SYNCS.PHASECHK.TRANS64.TRYWAIT P0, [R14+URZ], R15 ;  /* 0x0000000f0e0075a7 */ /* 0x000e64000800017f */
[----:B-1----:R-:W-:Y:S05]  /*9dc0*/  @!P0 BRA `(.L_x_2251) ;  /* 0x000002dc00f48947 */ /* 0x002fea0003800000 */
.L_x_2250:
[----:B------:R-:W-:Y:S05]  /*9dd0*/  BSYNC B0 ;  /* 0x0000000000007941 */ /* 0x000fea0003800000 */
.L_x_2249:
[----:B-1----:R-:W2:Y:S04]  /*9de0*/  LDL R15, [R1+0x1f8] ;  /* 0x0001f800010f7983 */ /* 0x002ea80000100800 */
[----:B------:R-:W2:Y:S04]  /*9df0*/  LDL.64 R2, [R1+0xf8] ;  /* 0x0000f80001027983 */ /* 0x000ea80000100a00 */
[----:B------:R-:W3:Y:S04]  /*9e00*/  LDL R0, [R1+0x70] ;  /* 0x0000700001007983 */ /* 0x000ee80000100800 */
[----:B------:R-:W4:Y:S04]  /*9e10*/  LDL.64 R4, [R1+0xf0] ;  /* 0x0000f00001047983 */ /* 0x000f280000100a00 */
[----:B------:R-:W4:Y:S04]  /*9e20*/  LDL.64 R8, [R1+0xf0] ;  /* 0x0000f00001087983 */ /* 0x000f280000100a00 */
[----:B------:R-:W4:Y:S04]  /*9e30*/  LDL.64 R10, [R1+0xf0] ;  /* 0x0000f000010a7983 */ /* 0x000f280000100a00 */
[----:B------:R-:W4:Y:S01]  /*9e40*/  LDL.64 R12, [R1+0xf0] ;  /* 0x0000f000010c7983 */ /* 0x000f220000100a00 */
[----:B------:R-:W-:Y:S05]  /*9e50*/  WARPSYNC.ALL ;  /* 0x0000000000007948 */ /* 0x000fea0003800000 */
[----:B------:R-:W-:Y:S01]  /*9e60*/  WARPGROUP.ARRIVE ;  /* 0x00000000000079c5 */ /* 0x000fe20000000000 */
[----:B--2---:R-:W-:Y:S01]  /*9e70*/  IMAD R2, R15, 0xc00, R2 ;  /* 0x00000c000f027824 */ /* 0x004fe200078e0202 */
[----:B------:R-:W-:Y:S01]  /*9e80*/  R2UR UR7, R3 ;  /* 0x00000000030772ca */ /* 0x000fe200000e0000 */
[----:B------:R-:W2:Y:S01]  /*9e90*/  LDL.64 R14, [R1+0xf0] ;  /* 0x0000f000010e7983 */ /* 0x000ea20000100a00 */
[----:B---3--:R-:W-:-:S02]  /*9ea0*/  ISETP.NE.U32.AND P0, PT, R0, RZ, PT ;  /* 0x000000ff0000720c */ /* 0x008fc40003f05070 */
        /* <DEDUP_REMOVED lines=131> */
[----:B------:R-:W-:Y:S01]  /*a6e0*/  R2UR UR6, R4 ;  /* 0x00000000040672ca */ /* 0x000fe200000e0000 */
[----:B------:R-:W2:Y:S01]  /*a6f0*/  LDL R14, [R1] ;  /* 0x00000000010e7983 */ /* 0x000ea20000100800 */
[----:B------:R-:W-:-:S02]  /*a700*/  R2UR UR7, R5 ;  /* 0x00000000050772ca */ /* 0x000fc400000e0000 */
[----:B------:R-:W-:Y:S01]  /*a710*/  R2UR UR5, R15 ;  /* 0x000000000f0572ca */ /* 0x000fe200000e0000 */
[----:B---3--:R-:W-:Y:S01]  /*a720*/  VIADD R8, R8, 0xc02 ;  /* 0x00000c0208087836 */ /* 0x008fe20000000000 */
        /* <DEDUP_REMOVED lines=10> */
[----:B----4-:R-:W-:-:S02]  /*a7d0*/  VIADD R10, R10, 0xc04 ;  /* 0x00000c040a0a7836 */ /* 0x010fc40000000000 */
        /* <DEDUP_REMOVED lines=34> */
[----:B--2---:R-:W-:-:S03]  /*aa00*/  LOP3.LUT R14, R14, 0x1, RZ, 0xfc, !PT ;  /* 0x000000010e0e7812 */ /* 0x004fc600078efcff */
[----:B------:R1:W-:Y:S04]  /*aa10*/  STL [R1+0x70], R217 ;  /* 0x000070d901007387 */ /* 0x0003e80000100800 */
[----:B------:R1:W-:Y:S04]  /*aa20*/  STL [R1+0x70], R217 ;  /* 0x000070d901007387 */ /* 0x0003e80000100800 */
[----:B------:R1:W-:Y:S01]  /*aa30*/  STL [R1+0x70], R217 ;  /* 0x000070d901007387 */ /* 0x0003e20000100800 */
[----:B------:R-:W-:Y:S01]  /*aa40*/  ISETP.NE.AND P0, PT, R14, 0x3, PT ;  /* 0x000000030e00780c */ /* 0x000fe20003f05270 */
[----:B------:R-:W-:Y:S01]  /*aa50*/  BSSY B0, `(.L_x_2252) ;  /* 0x0000005000007945 */ /* 0x000fe20003800000 */
[----:B------:R-:W-:-:S02]  /*aa60*/  WARPGROUP.DEPBAR.LE gsb0, 0x0 ;  /* 0x00008000000079c5 */ /* 0x000fc40000010000 */
[----:B------:R1:W-:Y:S09]  /*aa70*/  BAR.ARV R228, 0x100 ;  /* 0x000400e40000751d */ /* 0x0003f20000002000 */
[----:B-1----:R-:W-:Y:S05]  /*aa80*/  @!P0 BRA `(.L_x_2253) ;  /* 0x0000000000048947 */ /* 0x002fea0003800000 */
[----:B------:R-:W-:Y:S01]  /*aa90*/  BPT.TRAP 0x1 ;  /* 0x000000040000795c */ /* 0x000fe20000300000 */
.L_x_2253:
[----:B------:R-:W-:Y:S05]  /*aaa0*/  BSYNC B0 ;  /* 0x0000000000007941 */ /* 0x000fea0003800000 */
.L_x_2252:
[----:B------:R-:W2:Y:S04]  /*aab0*/  LDL.64 R2, [R1+0x20] ;  /* 0x0000200001027983 */ /* 0x000ea80000100a00 */
        /* <DEDUP_REMOVED lines=9> */
[----:B--2---:R-:W-:-:S05]  /*ab50*/  MOV R3, R2 ;  /* 0x0000000200037202 */ /* 0x004fca0000000f00 */
[----:B-----5:R-:W-:-:S05]  /*ab60*/  IMAD R0, R0, 0x8, R3 ;  /* 0x0000000800007824 */ /* 0x020fca00078e0203 */
[----:B------:R-:W-:-:S04]  /*ab70*/  PRMT R0, R15, 0x654, R0 ;  /* 0x000006540f007816 */ /* 0x000fc80000000000 */
[----:B------:R1:W-:Y:S01]  /*ab80*/  SYNCS.ARRIVE.TRANS64.RED.A1T0 RZ, [R0+URZ], RZ ;  /* 0x000000ff00ff79a7 */ /* 0x0003e2000810043f */
[----:B------:R-:W2:Y:S04]  /*ab90*/  LDL.64 R2, [R1+0x150] ;  /* 0x0001500001027983 */ /* 0x000ea80000100a00 */
[----:B------:R-:W1:Y:S04]  /*aba0*/  LDL.64 R8, [R1+0x210] ;  /* 0x0002100001087983 */ /* 0x000e680000100a00 */
[----:B------:R-:W3:Y:S04]  /*abb0*/  LDL.64 R154, [R1+0x240] ;  /* 0x00024000019a7983 */ /* 0x000ee80000100a00 */
[----:B------:R-:W4:Y:S04]  /*abc0*/  LDL.64 R146, [R1+0x3b0] ;  /* 0x0003b00001927983 */ /* 0x000f280000100a00 */
        /* <DEDUP_REMOVED lines=39> */
[----:B--2---:R-:W2:Y:S01]  /*ae40*/  LD.E R2, desc[UR36][R2.64] ;  /* 0x0000002402027980 */ /* 0x004ea2000c101900 */
[----:B------:R0:W-:Y:S01]  /*ae50*/  BAR.SYNC.DEFER_BLOCKING R229, 0x100 ;  /* 0x000400e50000751d */ /* 0x0001e20000010000 */
[-C--:B--2---:R-:W-:Y:S01]  /*ae60*/  FMUL.FTZ R74, R24, R2.reuse ;  /* 0x00000002184a7220 */ /* 0x084fe20000410000 */
[-C--:B------:R-:W-:Y:S01]  /*ae70*/  FMUL.FTZ R75, R25, R2.reuse ;  /* 0x00000002194b7220 */ /* 0x080fe20000410000 */
[----:B------:R-:W-:-:S04]  /*ae80*/  FMUL.FTZ R76, R28, R2 ;  /* 0x000000021c4c7220 */ /* 0x000fc80000410000 */
[----:B------:R-:W1:Y:S01]  /*ae90*/  MUFU.TANH R74, R74 ;  /* 0x0000004a004a7308 */ /* 0x000e620000002400 */
[-C--:B------:R-:W-:Y:S01]  /*aea0*/  FMUL.FTZ R77, R29, R2.reuse ;  /* 0x000000021d4d7220 */ /* 0x080fe20000410000 */
[----:B------:R-:W-:-:S06]  /*aeb0*/  FMUL.FTZ R159, R32, R2 ;  /* 0x00000002209f7220 */ /* 0x000fcc0000410000 */
[----:B------:R-:W2:Y:S01]  /*aec0*/  MUFU.TANH R75, R75 ;  /* 0x0000004b004b7308 */ /* 0x000ea20000002400 */
[----:B------:R-:W-:-:S07]  /*aed0*/  FMUL.FTZ R158, R33, R2 ;  /* 0x00000002219e7220 */ /* 0x000fce0000410000 */
[----:B------:R-:W3:Y:S01]  /*aee0*/  MUFU.TANH R76, R76 ;  /* 0x0000004c004c7308 */ /* 0x000ee20000002400 */
[----:B-1----:R-:W-:Y:S01]  /*aef0*/  FMNMX.FTZ R0, R74, R8, !PT ;  /* 0x000000084a007209 */ /* 0x002fe20007810000 */
[-C--:B------:R-:W-:Y:S01]  /*af00*/  FMUL.FTZ R22, R36, R2.reuse ;  /* 0x0000000224167220 */ /* 0x080fe20000410000 */
[-C--:B------:R-:W-:Y:S01]  /*af10*/  FMUL.FTZ R20, R37, R2.reuse ;  /* 0x0000000225147220 */ /* 0x080fe20000410000 */
[-C--:B------:R-:W-:Y:S01]  /*af20*/  FMUL.FTZ R23, R40, R2.reuse ;  /* 0x0000000228177220 */ /* 0x080fe20000410000 */
[-C--:B------:R-:W-:Y:S01]  /*af30*/  FMUL.FTZ R73, R26, R2.reuse ;  /* 0x000000021a497220 */ /* 0x080fe20000410000 */
[-C--:B------:R-:W-:Y:S01]  /*af40*/  FMUL.FTZ R21, R41, R2.reuse ;  /* 0x0000000229157220 */ /* 0x080fe20000410000 */
[----:B------:R-:W-:Y:S01]  /*af50*/  FMUL.FTZ R72, R27, R2 ;  /* 0x000000021b487220 */ /* 0x000fe20000410000 */
[----:B------:R-:W1:Y:S01]  /*af60*/  MUFU.TANH R77, R77 ;  /* 0x0000004d004d7308 */ /* 0x000e620000002400 */
[----:B--2---:R-:W-:Y:S01]  /*af70*/  FMNMX.FTZ R3, R75, R0, !PT ;  /* 0x000000004b037209 */ /* 0x004fe20007810000 */
[-C--:B------:R-:W-:Y:S01]  /*af80*/  FMUL.FTZ R13, R44, R2.reuse ;  /* 0x000000022c0d7220 */ /* 0x080fe20000410000 */
[-C--:B------:R-:W-:Y:S01]  /*af90*/  FMUL.FTZ R28, R30, R2.reuse ;  /* 0x000000021e1c7220 */ /* 0x080fe20000410000 */
[-C--:B------:R-:W-:Y:S01]  /*afa0*/  FMUL.FTZ R12, R45, R2.reuse ;  /* 0x000000022d0c7220 */ /* 0x080fe20000410000 */
[-C--:B------:R-:W-:Y:S01]  /*afb0*/  FMUL.FTZ R29, R31, R2.reuse ;  /* 0x000000021f1d7220 */ /* 0x080fe20000410000 */
[-C--:B------:R-:W-:Y:S01]  /*afc0*/  FMUL.FTZ R165, R48, R2.reuse ;  /* 0x0000000230a57220 */ /* 0x080fe20000410000 */
[-C--:B------:R-:W-:Y:S01]  /*afd0*/  FMUL.FTZ R157, R34, R2.reuse ;  /* 0x00000002229d7220 */ /* 0x080fe20000410000 */
[----:B------:R-:W2:Y:S01]  /*afe0*/  MUFU.TANH R159, R159 ;  /* 0x0000009f009f7308 */ /* 0x000ea20000002400 */
[----:B---3--:R-:W-:Y:S01]  /*aff0*/  FMNMX.FTZ R0, R76, R3, !PT ;  /* 0x000000034c007209 */ /* 0x008fe20007810000 */
[-C--:B------:R-:W-:Y:S01]  /*b000*/  FMUL.FTZ R164, R49, R2.reuse ;  /* 0x0000000231a47220 */ /* 0x080fe20000410000 */
[-C--:B------:R-:W-:Y:S01]  /*b010*/  FMUL.FTZ R156, R35, R2.reuse ;  /* 0x00000002239c7220 */ /* 0x080fe20000410000 */
[-C--:B------:R-:W-:Y:S01]  /*b020*/  FMUL.FTZ R161, R52, R2.reuse ;  /* 0x0000000234a17220 */ /* 0x080fe20000410000 */
[-C--:B------:R-:W-:Y:S01]  /*b030*/  FMUL.FTZ R18, R38, R2.reuse ;  /* 0x0000000226127220 */ /* 0x080fe20000410000 */
[-C--:B------:R-:W-:Y:S01]  /*b040*/  FMUL.FTZ R160, R53, R2.reuse ;  /* 0x0000000235a07220 */ /* 0x080fe20000410000 */
[----:B------:R-:W-:Y:S01]  /*b050*/  FMUL.FTZ R14, R39, R2 ;  /* 0x00000002270e7220 */ /* 0x000fe20000410000 */
        /* <DEDUP_REMOVED lines=30> */
[----:B------:R-:W-:Y:S01]  /*b240*/  FMUL.FTZ R208, R71, R2 ;  /* 0x0000000247d07220 */ /* 0x000fe20000410000 */
[----:B------:R-:W4:Y:S01]  /*b250*/  LDL.64 R26, [R1+0x3f8] ;  /* 0x0003f800011a7983 */ /* 0x000f220000100a00 */
[----:B------:R-:W0:Y:S01]  /*b260*/  MUFU.TANH R73, R73 ;  /* 0x0000004900497308 */ /* 0x000e220000002400 */
[----:B-1----:R-:W-:-:S02]  /*b270*/  FMNMX.FTZ R3, R22, R3, !PT ;  /* 0x0000000316037209 */ /* 0x002fc40007810000 */
[----:B------:R-:W4:Y:S04]  /*b280*/  LDL.64 R50, [R1+0x338] ;  /* 0x0003380001327983 */ /* 0x000f280000100a00 */
[----:B------:R-:W4:Y:S01]  /*b290*/  LDL.64 R32, [R1+0x408] ;  /* 0x0004080001207983 */ /* 0x000f220000100a00 */
[----:B------:R-:W1:Y:S03]  /*b2a0*/  MUFU.TANH R21, R21 ;  /* 0x0000001500157308 */ /* 0x000e660000002400 */
[----:B------:R-:W4:Y:S04]  /*b2b0*/  LDL.64 R40, [R1+0x438] ;  /* 0x0004380001287983 */ /* 0x000f280000100a00 */
[----:B------:R-:W4:Y:S01]  /*b2c0*/  LDL.64 R36, [R1+0x3a8] ;  /* 0x0003a80001247983 */ /* 0x000f220000100a00 */
[----:B------:R-:W1:Y:S01]  /*b2d0*/  MUFU.TANH R72, R72 ;  /* 0x0000004800487308 */ /* 0x000e620000002400 */
[----:B--2---:R-:W-:-:S02]  /*b2e0*/  FMNMX.FTZ R0, R20, R3, !PT ;  /* 0x0000000314007209 */ /* 0x004fc40007810000 */
[----:B------:R-:W2:Y:S04]  /*b2f0*/  LDL.64 R44, [R1+0x398] ;  /* 0x00039800012c7983 */ /* 0x000ea80000100a00 */
[----:B------:R-:W2:Y:S01]  /*b300*/  LDL.64 R30, [R1+0x418] ;  /* 0x00041800011e7983 */ /* 0x000ea20000100a00 */
[----:B------:R-:W1:Y:S08]  /*b310*/  MUFU.TANH R13, R13 ;  /* 0x0000000d000d7308 */ /* 0x000e700000002400 */
[----:B------:R-:W1:Y:S01]  /*b320*/  MUFU.TANH R28, R28 ;  /* 0x0000001c001c7308 */ /* 0x000e620000002400 */
[----:B---3--:R-:W-:Y:S01]  /*b330*/  FMNMX.FTZ R0, R23, R0, !PT ;  /* 0x0000000017007209 */ /* 0x008fe20007810000 */
[----:B------:R-:W3:Y:S06]  /*b340*/  LDL.64 R48, [R1+0x3b8] ;  /* 0x0003b80001307983 */ /* 0x000eec0000100a00 */
[----:B------:R-:W1:Y:S01]  /*b350*/  MUFU.TANH R12, R12 ;  /* 0x0000000c000c7308 */ /* 0x000e620000002400 */
[----:B0-----:R-:W-:Y:S01]  /*b360*/  FMNMX.FTZ R3, R73, R9, !PT ;  /* 0x0000000949037209 */ /* 0x001fe20007810000 */
[----:B------:R-:W2:Y:S06]  /*b370*/  LDL.64 R34, [R1+0x3c8] ;  /* 0x0003c80001227983 */ /* 0x000eac0000100a00 */
[----:B------:R-:W0:Y:S01]  /*b380*/  MUFU.TANH R29, R29 ;  /* 0x0000001d001d7308 */ /* 0x000e220000002400 */
[----:B-1----:R-:W-:Y:S01]  /*b390*/  FMNMX.FTZ R0, R21, R0, !PT ;  /* 0x0000000015007209 */ /* 0x002fe20007810000 */
[----:B------:R-:W2:Y:S06]  /*b3a0*/  LDL.64 R38, [R1+0x3e8] ;  /* 0x0003e80001267983 */ /* 0x000eac0000100a00 */
[----:B------:R-:W1:Y:S01]  /*b3b0*/  MUFU.TANH R165, R165 ;  /* 0x000000a500a57308 */ /* 0x000e620000002400 */
[----:B------:R-:W-:Y:S01]  /*b3c0*/  FMNMX.FTZ R3, R72, R3, !PT ;  /* 0x0000000348037209 */ /* 0x000fe20007810000 */
        /* <DEDUP_REMOVED lines=35> */
[----:B------:R-:W-:-:S07]  /*b600*/  FMNMX.FTZ R0, R14, R3, !PT ;  /* 0x000000030e007209 */ /* 0x000fce0007810000 */
[----:B------:R-:W1:Y:S01]  /*b610*/  MUFU.TANH R11, R11 ;  /* 0x0000000b000b7308 */ /* 0x000e620000002400 */
[----:B------:R-:W-:Y:S02]  /*b620*/  FMNMX.FTZ R3, R205, R4, !PT ;  /* 0x00000004cd037209 */ /* 0x000fe40007810000 */
[----:B------:R-:W-:-:S05]  /*b630*/  FMNMX.FTZ R0, R19, R0, !PT ;  /* 0x0000000013007209 */ /* 0x000fca0007810000 */
[----:B------:R-:W1:Y:S01]  /*b640*/  MUFU.TANH R10, R10 ;  /* 0x0000000a000a7308 */ /* 0x000e620000002400 */
[----:B------:R-:W-:Y:S02]  /*b650*/  FMNMX.FTZ R3, R204, R3, !PT ;  /* 0x00000003cc037209 */ /* 0x000fe40007810000 */
[----:B0-----:R-:W-:-:S05]  /*b660*/  FMNMX.FTZ R0, R15, R0, !PT ;  /* 0x000000000f007209 */ /* 0x001fca0007810000 */
[----:B------:R-:W0:Y:S01]  /*b670*/  MUFU.TANH R183, R183 ;  /* 0x000000b700b77308 */ /* 0x000e220000002400 */
[----:B-1----:R-:W-:Y:S02]  /*b680*/  FMNMX.FTZ R4, R202, R3, !PT ;  /* 0x00000003ca047209 */ /* 0x002fe40007810000 */
[----:B------:R-:W-:-:S05]  /*b690*/  FMNMX.FTZ R3, R11, R0, !PT ;  /* 0x000000000b037209 */ /* 0x000fca0007810000 */
[----:B------:R-:W1:Y:S01]  /*b6a0*/  MUFU.TANH R182, R182 ;  /* 0x000000b600b67308 */ /* 0x000e620000002400 */
[----:B------:R-:W-:-:S07]  /*b6b0*/  FMNMX.FTZ R0, R10, R3, !PT ;  /* 0x000000030a007209 */ /* 0x000fce0007810000 */
[----:B------:R-:W1:Y:S01]  /*b6c0*/  MUFU.TANH R163, R163 ;  /* 0x000000a300a37308 */ /* 0x000e620000002400 */
[----:B0-----:R-:W-:-:S07]  /*b6d0*/  FMNMX.FTZ R3, R183, R0, !PT ;  /* 0x00000000b7037209 */ /* 0x001fce0007810000 */
[----:B------:R-:W0:Y:S01]  /*b6e0*/  MUFU.TANH R162, R162 ;  /* 0x000000a200a27308 */ /* 0x000e220000002400 */
[----:B-1----:R-:W-:-:S07]  /*b6f0*/  FMNMX.FTZ R0, R182, R3, !PT ;  /* 0x00000003b6007209 */ /* 0x002fce0007810000 */
[----:B------:R-:W1:Y:S01]  /*b700*/  MUFU.TANH R207, R207 ;  /* 0x000000cf00cf7308 */ /* 0x000e620000002400 */
[----:B------:R-:W-:-:S07]  /*b710*/  FMNMX.FTZ R3, R163, R0, !PT ;  /* 0x00000000a3037209 */ /* 0x000fce0007810000 */
[----:B------:R-:W1:Y:S01]  /*b720*/  MUFU.TANH R206, R206 ;  /* 0x000000ce00ce7308 */ /* 0x000e620000002400 */
[----:B0-----:R-:W-:-:S07]  /*b730*/  FMNMX.FTZ R0, R162, R3, !PT ;  /* 0x00000003a2007209 */ /* 0x001fce0007810000 */
[----:B------:R-:W0:Y:S01]  /*b740*/  MUFU.TANH R203, R203 ;  /* 0x000000cb00cb7308 */ /* 0x000e220000002400 */
[----:B-1----:R-:W-:-:S07]  /*b750*/  FMNMX.FTZ R3, R207, R0, !PT ;  /* 0x00000000cf037209 */ /* 0x002fce0007810000 */
[----:B------:R-:W1:Y:S08]  /*b760*/  MUFU.TANH R201, R201 ;  /* 0x000000c900c97308 */ /* 0x000e700000002400 */
[----:B------:R-:W1:Y:S01]  /*b770*/  MUFU.TANH R200, R200 ;  /* 0x000000c800c87308 */ /* 0x000e620000002400 */
[----:B------:R-:W-:-:S07]  /*b780*/  FMNMX.FTZ R0, R206, R3, !PT ;  /* 0x00000003ce007209 */ /* 0x000fce0007810000 */
[----:B------:R-:W1:Y:S08]  /*b790*/  MUFU.TANH R215, R215 ;  /* 0x000000d700d77308 */ /* 0x000e700000002400 */
[----:B------:R-:W1:Y:S01]  /*b7a0*/  MUFU.TANH R211, R211 ;  /* 0x000000d300d37308 */ /* 0x000e620000002400 */
[----:B0-----:R-:W-:-:S07]  /*b7b0*/  FMNMX.FTZ R3, R203, R0, !PT ;  /* 0x00000000cb037209 */ /* 0x001fce0007810000 */
[----:B------:R-:W0:Y:S08]  /*b7c0*/  MUFU.TANH R214, R214 ;  /* 0x000000d600d67308 */ /* 0x000e300000002400 */
[----:B------:R-:W0:Y:S01]  /*b7d0*/  MUFU.TANH R210, R210 ;  /* 0x000000d200d27308 */ /* 0x000e220000002400 */
[----:B-1----:R-:W-:Y:S02]  /*b7e0*/  FMNMX.FTZ R4, R201, R4, !PT ;  /* 0x00000004c9047209 */ /* 0x002fe40007810000 */
[----:B------:R-:W-:-:S05]  /*b7f0*/  FMNMX.FTZ R0, R200, R3, !PT ;  /* 0x00000003c8007209 */ /* 0x000fca0007810000 */
[----:B------:R-:W1:Y:S08]  /*b800*/  MUFU.TANH R213, R213 ;  /* 0x000000d500d57308 */ /* 0x000e700000002400 */
[----:B------:R-:W1:Y:S01]  /*b810*/  MUFU.TANH R209, R209 ;  /* 0x000000d100d17308 */ /* 0x000e620000002400 */
[----:B------:R-:W-:Y:S02]  /*b820*/  FMNMX.FTZ R5, R215, R4, !PT ;  /* 0x00000004d7057209 */ /* 0x000fe40007810000 */
[----:B------:R-:W-:-:S05]  /*b830*/  FMNMX.FTZ R3, R211, R0, !PT ;  /* 0x00000000d3037209 */ /* 0x000fca0007810000 */
[----:B------:R-:W4:Y:S08]  /*b840*/  MUFU.TANH R212, R212 ;  /* 0x000000d400d47308 */ /* 0x000f300000002400 */
[----:B------:R-:W4:Y:S01]  /*b850*/  MUFU.TANH R208, R208 ;  /* 0x000000d000d07308 */ /* 0x000f220000002400 */
[----:B0-----:R-:W-:Y:S02]  /*b860*/  FMNMX.FTZ R4, R214, R5, !PT ;  /* 0x00000005d6047209 */ /* 0x001fe40007810000 */
[----:B------:R-:W-:-:S02]  /*b870*/  FMNMX.FTZ R0, R210, R3, !PT ;  /* 0x00000003d2007209 */ /* 0x000fc40007810000 */
[----:B-1----:R-:W-:Y:S02]  /*b880*/  FMNMX.FTZ R5, R213, R4, !PT ;  /* 0x00000004d5057209 */ /* 0x002fe40007810000 */
[----:B------:R-:W-:Y:S02]  /*b890*/  FMNMX.FTZ R25, R209, R0, !PT ;  /* 0x00000000d1197209 */ /* 0x000fe40007810000 */
[----:B----4-:R-:W-:Y:S01]  /*b8a0*/  FMNMX.FTZ R24, R212, R5, !PT ;  /* 0x00000005d4187209 */ /* 0x010fe20007810000 */
[----:B------:R-:W4:Y:S01]  /*b8b0*/  LDL R0, [R1+0x230] ;  /* 0x0002300001007983 */ /* 0x000f220000100800 */
[----:B------:R-:W-:-:S03]  /*b8c0*/  FMNMX.FTZ R25, R208, R25, !PT ;  /* 0x00000019d0197209 */ /* 0x000fc60007810000 */
[----:B------:R-:W0:Y:S04]  /*b8d0*/  SHFL.BFLY PT, R5, R24, 0x2, 0x1f ;  /* 0x0c401f0018057f89 */ /* 0x000e2800000e0000 */
[----:B------:R1:W-:Y:S04]  /*b8e0*/  STL.64 [R1+0x210], R24 ;  /* 0x0002101801007387 */ /* 0x0003e80000100a00 */
[----:B------:R-:W3:Y:S01]  /*b8f0*/  LDL R173, [R1+0x214] ;  /* 0x0002140001ad7983 */ /* 0x000ee20000100800 */
[----:B0-----:R-:W-:-:S03]  /*b900*/  FMNMX.FTZ R5, R24, R5, !PT ;  /* 0x0000000518057209 */ /* 0x001fc60007810000 */
[----:B-1----:R-:W2:Y:S04]  /*b910*/  LDL.64 R24, [R1+0x428] ;  /* 0x0004280001187983 */ /* 0x002ea80000100a00 */
[----:B------:R-:W0:Y:S02]  /*b920*/  SHFL.BFLY PT, R2, R5, 0x1, 0x1f ;  /* 0x0c201f0005027f89 */ /* 0x000e2400000e0000 */
[----:B0-----:R-:W-:-:S05]  /*b930*/  FMNMX.FTZ R2, R5, R2, !PT ;  /* 0x0000000205027209 */ /* 0x001fca0007810000 */
[----:B------:R-:W-:Y:S04]  /*b940*/  STL [R1+0x210], R2 ;  /* 0x0002100201007387 */ /* 0x000fe80000100800 */
[----:B------:R-:W4:Y:S04]  /*b950*/  LDL R4, [R1+0x210] ;  /* 0x0002100001047983 */ /* 0x000f280000100800 */
[----:B---3--:R-:W0:Y:S02]  /*b960*/  SHFL.BFLY PT, R2, R173, 0x2, 0x1f ;  /* 0x0c401f00ad027f89 */ /* 0x008e2400000e0000 */
[----:B0-----:R-:W-:-:S05]  /*b970*/  FMNMX.FTZ R2, R2, R173, !PT ;  /* 0x000000ad02027209 */ /* 0x001fca0007810000 */
[----:B------:R-:W0:Y:S02]  /*b980*/  SHFL.BFLY PT, R5, R2, 0x1, 0x1f ;  /* 0x0c201f0002057f89 */ /* 0x000e2400000e0000 */
[----:B0-----:R-:W-:Y:S01]  /*b990*/  FMNMX.FTZ R5, R2, R5, !PT ;  /* 0x0000000502057209 */ /* 0x001fe20007810000 */
[----:B----4-:R-:W-:-:S04]  /*b9a0*/  FADD.FTZ R3, R8, -R4 ;  /* 0x8000000408037221 */ /* 0x010fc80000010000 */
[----:B------:R-:W-:Y:S01]  /*b9b0*/  FADD.FTZ R9, R9, -R5 ;  /* 0x8000000509097221 */ /* 0x000fe20000010000 */
[----:B------:R-:W-:-:S03]  /*b9c0*/  FMUL.FTZ R3, R3, R0 ;  /* 0x0000000003037220 */ /* 0x000fc60000410000 */
[----:B------:R-:W-:-:S03]  /*b9d0*/  FMUL.FTZ R2, R0, R9 ;  /* 0x0000000900027220 */ /* 0x000fc60000410000 */
[----:B------:R-:W0:Y:S08]  /*b9e0*/  MUFU.EX2 R3, R3 ;  /* 0x0000000300037308 */ /* 0x000e300000000800 */
[----:B------:R-:W1:Y:S01]  /*b9f0*/  MUFU.EX2 R2, R2 ;  /* 0x0000000200027308 */ /* 0x000e620000000800 */
[C---:B0-----:R-:W-:Y:S01]  /*ba00*/  FMUL.FTZ R155, R3.reuse, R155 ;  /* 0x0000009b039b7220 */ /* 0x041fe20000410000 */
[C---:B------:R-:W-:Y:S01]  /*ba10*/  FMUL.FTZ R154, R3.reuse, R154 ;  /* 0x0000009a039a7220 */ /* 0x040fe20000410000 */
[C---:B------:R-:W-:Y:S01]  /*ba20*/  FMUL.FTZ R147, R3.reuse, R147 ;  /* 0x0000009303937220 */ /* 0x040fe20000410000 */
[C---:B------:R-:W-:Y:S01]  /*ba30*/  FMUL.FTZ R146, R3.reuse, R146 ;  /* 0x0000009203927220 */ /* 0x040fe20000410000 */
[C---:B------:R-:W-:Y:S01]  /*ba40*/  FMUL.FTZ R149, R3.reuse, R149 ;  /* 0x0000009503957220 */ /* 0x040fe20000410000 */
[C---:B------:R-:W-:Y:S01]  /*ba50*/  FMUL.FTZ R148, R3.reuse, R148 ;  /* 0x0000009403947220 */ /* 0x040fe20000410000 */
[C---:B------:R-:W-:Y:S01]  /*ba60*/  FMUL.FTZ R151, R3.reuse, R151 ;  /* 0x0000009703977220 */ /* 0x040fe20000410000 */
[C---:B------:R-:W-:Y:S01]  /*ba70*/  FMUL.FTZ R150, R3.reuse, R150 ;  /* 0x0000009603967220 */ /* 0x040fe20000410000 */
[C---:B-1----:R-:W-:Y:S01]  /*ba80*/  FMUL.FTZ R87, R2.reuse, R87 ;  /* 0x0000005702577220 */ /* 0x042fe20000410000 */
[C---:B------:R-:W-:Y:S01]  /*ba90*/  FMUL.FTZ R86, R2.reuse, R86 ;  /* 0x0000005602567220 */ /* 0x040fe20000410000 */
[----:B------:R-:W-:Y:S04]  /*baa0*/  STL.64 [R1+0x240], R154 ;  /* 0x0002409a01007387 */ /* 0x000fe80000100a00 */
[----:B------:R0:W-:Y:S04]  /*bab0*/  STL.64 [R1+0x3b0], R146 ;  /* 0x0003b09201007387 */ /* 0x0001e80000100a00 */
[----:B------:R1:W-:Y:S04]  /*bac0*/  STL.64 [R1+0x3c0], R148 ;  /* 0x0003c09401007387 */ /* 0x0003e80000100a00 */
[----:B------:R3:W-:Y:S04]  /*bad0*/  STL.64 [R1+0x3d0], R150 ;  /* 0x0003d09601007387 */ /* 0x0007e80000100a00 */
[----:B------:R-:W-:Y:S04]  /*bae0*/  STL.64 [R1+0x248], R86 ;  /* 0x0002485601007387 */ /* 0x000fe80000100a00 */
[----:B0-----:R-:W4:Y:S04]  /*baf0*/  LDL R147, [R1+0x240] ;  /* 0x0002400001937983 */ /* 0x001f280000100800 */
[----:B-1----:R-:W4:Y:S04]  /*bb00*/  LDL R148, [R1+0x244] ;  /* 0x0002440001947983 */ /* 0x002f280000100800 */
[----:B------:R-:W4:Y:S04]  /*bb10*/  LDL R149, [R1+0x248] ;  /* 0x0002480001957983 */ /* 0x000f280000100800 */
[----:B---3--:R-:W3:Y:S01]  /*bb20*/  LDL R150, [R1+0x24c] ;  /* 0x00024c0001967983 */ /* 0x008ee20000100800 */
[C---:B------:R-:W-:Y:S01]  /*bb30*/  FMUL.FTZ R153, R3.reuse, R153 ;  /* 0x0000009903997220 */ /* 0x040fe20000410000 */
        /* <DEDUP_REMOVED lines=13> */
[C---:B--2---:R-:W-:Y:S01]  /*bc10*/  FMUL.FTZ R35, R2.reuse, R35 ;  /* 0x0000002302237220 */ /* 0x044fe20000410000 */
        /* <DEDUP_REMOVED lines=67> */
[----:B------:R0:W-:Y:S04]  /*c050*/  STL.64 [R1+0x430], R152 ;  /* 0x0004309801007387 */ /* 0x0001e80000100a00 */
[----:B------:R-:W-:Y:S04]  /*c060*/  STL.64 [R1+0x250], R166 ;  /* 0x000250a601007387 */ /* 0x000fe80000100a00 */
[----:B------:R-:W-:Y:S04]  /*c070*/  STL.64 [R1+0x3f0], R104 ;  /* 0x0003f06801007387 */ /* 0x000fe80000100a00 */
[----:B------:R-:W-:Y:S04]  /*c080*/  STL.64 [R1+0x400], R102 ;  /* 0x0004006601007387 */ /* 0x000fe80000100a00 */
[----:B------:R-:W-:Y:S04]  /*c090*/  STL.64 [R1+0x258], R94 ;  /* 0x0002585e01007387 */ /* 0x000fe80000100a00 */
[----:B------:R1:W-:Y:S04]  /*c0a0*/  STL.64 [R1+0x338], R50 ;  /* 0x0003383201007387 */ /* 0x0003e80000100a00 */
[----:B------:R2:W-:Y:S04]  /*c0b0*/  STL.64 [R1+0x3b8], R48 ;  /* 0x0003b83001007387 */ /* 0x0005e80000100a00 */
[----:B------:R2:W-:Y:S04]  /*c0c0*/  STL.64 [R1+0x3c8], R34 ;  /* 0x0003c82201007387 */ /* 0x0005e80000100a00 */
[----:B------:R-:W-:Y:S04]  /*c0d0*/  STL.64 [R1+0x3e8], R38 ;  /* 0x0003e82601007387 */ /* 0x000fe80000100a00 */
[----:B------:R-:W-:Y:S04]  /*c0e0*/  STL.64 [R1+0x3f8], R26 ;  /* 0x0003f81a01007387 */ /* 0x000fe80000100a00 */
[----:B------:R2:W-:Y:S04]  /*c0f0*/  STL.64 [R1+0x408], R32 ;  /* 0x0004082001007387 */ /* 0x0005e80000100a00 */
[----:B------:R-:W-:Y:S04]  /*c100*/  STL.64 [R1+0x428], R24 ;  /* 0x0004281801007387 */ /* 0x000fe80000100a00 */
[----:B------:R-:W-:Y:S04]  /*c110*/  STL.64 [R1+0x438], R8 ;  /* 0x0004380801007387 */ /* 0x000fe80000100a00 */
[----:B------:R-:W-:Y:S04]  /*c120*/  STL.64 [R1+0x270], R106 ;  /* 0x0002706a01007387 */ /* 0x000fe80000100a00 */
[----:B------:R-:W-:Y:S04]  /*c130*/  STL.64 [R1+0x280], R108 ;  /* 0x0002806c01007387 */ /* 0x000fe80000100a00 */
[----:B------:R2:W-:Y:S04]  /*c140*/  STL.64 [R1+0x290], R110 ;  /* 0x0002906e01007387 */ /* 0x0005e80000100a00 */
[----:B------:R-:W-:Y:S04]  /*c150*/  STL.64 [R1+0x310], R126 ;  /* 0x0003107e01007387 */ /* 0x000fe80000100a00 */
[----:B------:R-:W-:Y:S04]  /*c160*/  STL.64 [R1+0x320], R128 ;  /* 0x0003208001007387 */ /* 0x000fe80000100a00 */
[----:B------:R-:W-:Y:S04]  /*c170*/  STL.64 [R1+0x330], R130 ;  /* 0x0003308201007387 */ /* 0x000fe80000100a00 */
[----:B------:R-:W-:Y:S04]  /*c180*/  STL.64 [R1+0x340], R132 ;  /* 0x0003408401007387 */ /* 0x000fe80000100a00 */
        /* <DEDUP_REMOVED lines=15> */
[----:B------:R-:W3:Y:S04]  /*c280*/  LDL R151, [R1+0x250] ;  /* 0x0002500001977983 */ /* 0x000ee80000100800 */
[----:B0-----:R-:W3:Y:S04]  /*c290*/  LDL R152, [R1+0x254] ;  /* 0x0002540001987983 */ /* 0x001ee80000100800 */
[----:B------:R-:W3:Y:S04]  /*c2a0*/  LDL R153, [R1+0x258] ;  /* 0x0002580001997983 */ /* 0x000ee80000100800 */
[----:B------:R-:W3:Y:S04]  /*c2b0*/  LDL R154, [R1+0x25c] ;  /* 0x00025c00019a7983 */ /* 0x000ee80000100800 */
[----:B-1----:R-:W3:Y:S04]  /*c2c0*/  LDL R50, [R1+0x3ec] ;  /* 0x0003ec0001327983 */ /* 0x002ee80000100800 */
[----:B------:R-:W3:Y:S04]  /*c2d0*/  LDL R51, [R1+0x3f0] ;  /* 0x0003f00001337983 */ /* 0x000ee80000100800 */
[----:B--2---:R-:W2:Y:S04]  /*c2e0*/  LDL R48, [R1+0x3fc] ;  /* 0x0003fc0001307983 */ /* 0x004ea80000100800 */
[----:B------:R-:W2:Y:S04]  /*c2f0*/  LDL R49, [R1+0x400] ;  /* 0x0004000001317983 */ /* 0x000ea80000100800 */
[----:B------:R-:W2:Y:S04]  /*c300*/  LDL R35, [R1+0x428] ;  /* 0x0004280001237983 */ /* 0x000ea80000100800 */
[----:B------:R-:W2:Y:S04]  /*c310*/  LDL R32, [R1+0x434] ;  /* 0x0004340001207983 */ /* 0x000ea80000100800 */
[----:B------:R-:W2:Y:S04]  /*c320*/  LDL R33, [R1+0x438] ;  /* 0x0004380001217983 */ /* 0x000ea80000100800 */
[----:B------:R-:W2:Y:S04]  /*c330*/  LDL R34, [R1+0x43c] ;  /* 0x00043c0001227983 */ /* 0x000ea80000100800 */
[----:B------:R-:W-:Y:S04]  /*c340*/  STL.64 [R1+0x380], R140 ;  /* 0x0003808c01007387 */ /* 0x000fe80000100a00 */
[----:B------:R0:W-:Y:S04]  /*c350*/  STL.64 [R1+0x2a8], R84 ;  /* 0x0002a85401007387 */ /* 0x0001e80000100a00 */
[----:B------:R-:W-:Y:S04]  /*c360*/  STL.64 [R1+0x388], R42 ;  /* 0x0003882a01007387 */ /* 0x000fe80000100a00 */
[----:B------:R-:W2:Y:S04]  /*c370*/  LDL R110, [R1+0x314] ;  /* 0x00031400016e7983 */ /* 0x000ea80000100800 */
[----:B------:R-:W2:Y:S04]  /*c380*/  LDL R111, [R1+0x318] ;  /* 0x00031800016f7983 */ /* 0x000ea80000100800 */
[----:B----4-:R-:W-:Y:S04]  /*c390*/  STL [R1+0x240], R147 ;  /* 0x0002409301007387 */ /* 0x010fe80000100800 */
[----:B------:R-:W-:Y:S04]  /*c3a0*/  STL [R1+0x244], R148 ;  /* 0x0002449401007387 */ /* 0x000fe80000100800 */
[----:B------:R-:W-:Y:S04]  /*c3b0*/  STL [R1+0x248], R149 ;  /* 0x0002489501007387 */ /* 0x000fe80000100800 */
[----:B---3--:R-:W-:Y:S04]  /*c3c0*/  STL [R1+0x24c], R150 ;  /* 0x00024c9601007387 */ /* 0x008fe80000100800 */
[----:B------:R-:W3:Y:S04]  /*c3d0*/  LDL.128 R24, [R1+0x240] ;  /* 0x0002400001187983 */ /* 0x000ee80000100c00 */
        /* <DEDUP_REMOVED lines=22> */
[----:B------:R-:W-:Y:S04]  /*c540*/  STL.64 [R1+0x3a0], R144 ;  /* 0x0003a09001007387 */ /* 0x000fe80000100a00 */
[----:B------:R1:W-:Y:S04]  /*c550*/  STL.64 [R1+0x2d8], R78 ;  /* 0x0002d84e01007387 */ /* 0x0003e80000100a00 */
[----:B------:R-:W-:Y:S04]  /*c560*/  STL.64 [R1+0x398], R44 ;  /* 0x0003982c01007387 */ /* 0x000fe80000100a00 */
[----:B------:R-:W4:Y:S04]  /*c570*/  LDL R86, [R1+0x374] ;  /* 0x0003740001567983 */ /* 0x000f280000100800 */
[----:B------:R-:W4:Y:S04]  /*c580*/  LDL R87, [R1+0x378] ;  /* 0x0003780001577983 */ /* 0x000f280000100800 */
[----:B0-----:R-:W4:Y:S04]  /*c590*/  LDL R84, [R1+0x384] ;  /* 0x0003840001547983 */ /* 0x001f280000100800 */
[----:B------:R-:W4:Y:S04]  /*c5a0*/  LDL R85, [R1+0x388] ;  /* 0x0003880001557983 */ /* 0x000f280000100800 */
[----:B-1----:R-:W4:Y:S04]  /*c5b0*/  LDL R78, [R1+0x39c] ;  /* 0x00039c00014e7983 */ /* 0x002f280000100800 */
[----:B------:R-:W4:Y:S01]  /*c5c0*/  LDL R79, [R1+0x3a0] ;  /* 0x0003a000014f7983 */ /* 0x000f220000100800 */
        /* <DEDUP_REMOVED lines=25> */
[----:B------:R-:W-:Y:S01]  /*c760*/  FMUL.FTZ R30, R2, R30 ;  /* 0x0000001e021e7220 */ /* 0x000fe20000410000 */
[----:B------:R0:W-:Y:S04]  /*c770*/  STL.64 [R1+0x260], R168 ;  /* 0x000260a801007387 */ /* 0x0001e80000100a00 */
[----:B------:R1:W-:Y:S04]  /*c780*/  STL.64 [R1+0x2a0], R112 ;  /* 0x0002a07001007387 */ /* 0x0003e80000100a00 */
[----:B------:R1:W-:Y:S04]  /*c790*/  STL.64 [R1+0x2b0], R114 ;  /* 0x0002b07201007387 */ /* 0x0003e80000100a00 */
[----:B------:R-:W-:Y:S04]  /*c7a0*/  STL.64 [R1+0x390], R142 ;  /* 0x0003908e01007387 */ /* 0x000fe80000100a00 */
[----:B------:R-:W-:Y:S04]  /*c7b0*/  STL.64 [R1+0x298], R70 ;  /* 0x0002984601007387 */ /* 0x000fe80000100a00 */
[----:B------:R1:W-:Y:S04]  /*c7c0*/  STL.64 [R1+0x2b8], R82 ;  /* 0x0002b85201007387 */ /* 0x0003e80000100a00 */
[----:B------:R1:W-:Y:S04]  /*c7d0*/  STL.64 [R1+0x2c8], R80 ;  /* 0x0002c85001007387 */ /* 0x0003e80000100a00 */
[----:B------:R-:W-:Y:S04]  /*c7e0*/  STL.64 [R1+0x2e8], R60 ;  /* 0x0002e83c01007387 */ /* 0x000fe80000100a00 */
[----:B------:R1:W-:Y:S04]  /*c7f0*/  STL.64 [R1+0x2f8], R68 ;  /* 0x0002f84401007387 */ /* 0x0003e80000100a00 */
[----:B------:R3:W-:Y:S04]  /*c800*/  STL.64 [R1+0x308], R66 ;  /* 0x0003084201007387 */ /* 0x0007e80000100a00 */
[----:B------:R-:W-:Y:S04]  /*c810*/  STL.64 [R1+0x3a8], R36 ;  /* 0x0003a82401007387 */ /* 0x000fe80000100a00 */
[----:B------:R3:W-:Y:S04]  /*c820*/  STL.64 [R1+0x3d8], R46 ;  /* 0x0003d82e01007387 */ /* 0x0007e80000100a00 */
[----:B------:R3:W-:Y:S04]  /*c830*/  STL.64 [R1+0x418], R30 ;  /* 0x0004181e01007387 */ /* 0x0007e80000100a00 */
[----:B------:R-:W-:Y:S04]  /*c840*/  STL.128 [R1+0x5e50], R20 ;  /* 0x005e501401007387 */ /* 0x000fe80000100c00 */
[----:B------:R-:W-:Y:S04]  /*c850*/  STL.64 [R1+0x5e40], R18 ;  /* 0x005e401201007387 */ /* 0x000fe80000100a00 */
[----:B------:R-:W-:Y:S04]  /*c860*/  STL.128 [R1+0x5e30], R12 ;  /* 0x005e300c01007387 */ /* 0x000fe80000100c00 */
[----:B------:R-:W4:Y:S04]  /*c870*/  LDL R155, [R1+0x260] ;  /* 0x00026000019b7983 */ /* 0x000f280000100800 */
[----:B------:R-:W-:Y:S04]  /*c880*/  STL [R1+0x250], R151 ;  /* 0x0002509701007387 */ /* 0x000fe80000100800 */
[----:B------:R-:W-:Y:S04]  /*c890*/  STL [R1+0x254], R152 ;  /* 0x0002549801007387 */ /* 0x000fe80000100800 */
[----:B------:R-:W-:Y:S04]  /*c8a0*/  STL [R1+0x258], R153 ;  /* 0x0002589901007387 */ /* 0x000fe80000100800 */
[----:B------:R-:W-:Y:S04]  /*c8b0*/  STL [R1+0x25c], R154 ;  /* 0x00025c9a01007387 */ /* 0x000fe80000100800 */
[----:B------:R-:W4:Y:S04]  /*c8c0*/  LDL R166, [R1+0x264] ;  /* 0x0002640001a67983 */ /* 0x000f280000100800 */
[----:B------:R-:W4:Y:S04]  /*c8d0*/  LDL R167, [R1+0x268] ;  /* 0x0002680001a77983 */ /* 0x000f280000100800 */
[----:B0-----:R-:W4:Y:S04]  /*c8e0*/  LDL R168, [R1+0x26c] ;  /* 0x00026c0001a87983 */ /* 0x001f280000100800 */
[----:B--2---:R-:W-:Y:S04]  /*c8f0*/  STL.128 [R1+0x5ec0], R48 ;  /* 0x005ec03001007387 */ /* 0x004fe80000100c00 */
[----:B-1----:R-:W2:Y:S04]  /*c900*/  LDL R113, [R1+0x308] ;  /* 0x0003080001717983 */ /* 0x002ea80000100800 */
[----:B------:R-:W2:Y:S04]  /*c910*/  LDL R114, [R1+0x30c] ;  /* 0x00030c0001727983 */ /* 0x000ea80000100800 */
[----:B------:R-:W2:Y:S04]  /*c920*/  LDL R115, [R1+0x310] ;  /* 0x0003100001737983 */ /* 0x000ea80000100800 */
[----:B------:R0:W-:Y:S04]  /*c930*/  STL.128 [R1+0x5e80], R32 ;  /* 0x005e802001007387 */ /* 0x0001e80000100c00 */
        /* <DEDUP_REMOVED lines=9> */
[----:B---3--:R1:W-:Y:S04]  /*c9d0*/  STL.128 [R1+0x5e60], R24 ;  /* 0x005e601801007387 */ /* 0x0083e80000100c00 */
        /* <DEDUP_REMOVED lines=30> */
[----:B------:R-:W3:Y:S04]  /*cbc0*/  LDL.64 R8, [R1+0x88] ;  /* 0x0000880001087983 */ /* 0x000ee80000100a00 */
[----:B----4-:R4:W-:Y:S04]  /*cbd0*/  STL.128 [R1+0x5fb0], R108 ;  /* 0x005fb06c01007387 */ /* 0x0109e80000100c00 */
[----:B------:R4:W-:Y:S04]  /*cbe0*/  STL.128 [R1+0x5fa0], R104 ;  /* 0x005fa06801007387 */ /* 0x0009e80000100c00 */
[----:B------:R4:W-:Y:S04]  /*cbf0*/  STL.128 [R1+0x5f90], R100 ;  /* 0x005f906401007387 */ /* 0x0009e80000100c00 */
[----:B------:R4:W-:Y:S04]  /*cc00*/  STL.128 [R1+0x5f80], R96 ;  /* 0x005f806001007387 */ /* 0x0009e80000100c00 */
[----:B------:R4:W-:Y:S04]  /*cc10*/  STL.128 [R1+0x5f70], R92 ;  /* 0x005f705c01007387 */ /* 0x0009e80000100c00 */
[----:B------:R4:W-:Y:S04]  /*cc20*/  STL.128 [R1+0x5f60], R88 ;  /* 0x005f605801007387 */ /* 0x0009e80000100c00 */
[----:B0-----:R-:W3:Y:S04]  /*cc30*/  LDL.128 R32, [R1+0x250] ;  /* 0x0002500001207983 */ /* 0x001ee80000100c00 */
[----:B------:R-:W3:Y:S04]  /*cc40*/  LDL.LU.128 R48, [R1+0x5ec0] ;  /* 0x005ec00001307983 */ /* 0x000ee80000300c00 */
[----:B-1----:R-:W3:Y:S04]  /*cc50*/  LDL.LU.128 R24, [R1+0x5e60] ;  /* 0x005e600001187983 */ /* 0x002ee80000300c00 */
[----:B------:R-:W3:Y:S04]  /*cc60*/  LDL.LU.128 R20, [R1+0x5e50] ;  /* 0x005e500001147983 */ /* 0x000ee80000300c00 */
[----:B------:R-:W3:Y:S04]  /*cc70*/  LDL.LU.64 R18, [R1+0x5e40] ;  /* 0x005e400001127983 */ /* 0x000ee80000300a00 */
[----:B------:R-:W3:Y:S04]  /*cc80*/  LDL.LU.128 R12, [R1+0x5e30] ;  /* 0x005e3000010c7983 */ /* 0x000ee80000300c00 */
[----:B------:R0:W-:Y:S04]  /*cc90*/  STL.128 [R1+0x5f50], R84 ;  /* 0x005f505401007387 */ /* 0x0001e80000100c00 */
[----:B----4-:R-:W4:Y:S04]  /*cca0*/  LDL.LU.128 R108, [R1+0x5fb0] ;  /* 0x005fb000016c7983 */ /* 0x010f280000300c00 */
[----:B------:R-:W4:Y:S04]  /*ccb0*/  LDL.LU.128 R104, [R1+0x5fa0] ;  /* 0x005fa00001687983 */ /* 0x000f280000300c00 */
[----:B------:R-:W4:Y:S04]  /*ccc0*/  LDL.LU.128 R100, [R1+0x5f90] ;  /* 0x005f900001647983 */ /* 0x000f280000300c00 */
[----:B------:R-:W4:Y:S04]  /*ccd0*/  LDL.LU.128 R96, [R1+0x5f80] ;  /* 0x005f800001607983 */ /* 0x000f280000300c00 */
[----:B------:R-:W4:Y:S04]  /*cce0*/  LDL.LU.128 R92, [R1+0x5f70] ;  /* 0x005f7000015c7983 */ /* 0x000f280000300c00 */
[----:B------:R-:W4:Y:S04]  /*ccf0*/  LDL.LU.128 R88, [R1+0x5f60] ;  /* 0x005f600001587983 */ /* 0x000f280000300c00 */
[----:B------:R1:W-:Y:S04]  /*cd00*/  STL.128 [R1+0x5f30], R76 ;  /* 0x005f304c01007387 */ /* 0x0003e80000100c00 */
[----:B0-----:R-:W4:Y:S04]  /*cd10*/  LDL.LU.128 R84, [R1+0x5f50] ;  /* 0x005f500001547983 */ /* 0x001f280000300c00 */
[----:B------:R0:W-:Y:S04]  /*cd20*/  STL.128 [R1+0x5f20], R72 ;  /* 0x005f204801007387 */ /* 0x0001e80000100c00 */
[----:B------:R0:W-:Y:S04]  /*cd30*/  STL.64 [R1+0x5e18], R4 ;  /* 0x005e180401007387 */ /* 0x0001e80000100a00 */
[----:B-1----:R-:W4:Y:S04]  /*cd40*/  LDL.LU.128 R76, [R1+0x5f30] ;  /* 0x005f3000014c7983 */ /* 0x002f280000300c00 */
[----:B------:R-:W-:Y:S04]  /*cd50*/  STL [R1+0x260], R155 ;  /* 0x0002609b01007387 */ /* 0x000fe80000100800 */
[----:B------:R-:W4:Y:S04]  /*cd60*/  LDL R169, [R1+0x270] ;  /* 0x0002700001a97983 */ /* 0x000f280000100800 */
[----:B------:R-:W-:Y:S04]  /*cd70*/  STL [R1+0x264], R166 ;  /* 0x000264a601007387 */ /* 0x000fe80000100800 */
[----:B------:R-:W-:Y:S04]  /*cd80*/  STL [R1+0x268], R167 ;  /* 0x000268a701007387 */ /* 0x000fe80000100800 */
[----:B------:R-:W-:Y:S04]  /*cd90*/  STL [R1+0x26c], R168 ;  /* 0x00026ca801007387 */ /* 0x000fe80000100800 */
[----:B------:R-:W4:Y:S04]  /*cda0*/  LDL R170, [R1+0x274] ;  /* 0x0002740001aa7983 */ /* 0x000f280000100800 */
[----:B------:R-:W4:Y:S04]  /*cdb0*/  LDL R172, [R1+0x278] ;  /* 0x0002780001ac7983 */ /* 0x000f280000100800 */
[----:B------:R-:W4:Y:S04]  /*cdc0*/  LDL R173, [R1+0x27c] ;  /* 0x00027c0001ad7983 */ /* 0x000f280000100800 */
[----:B0-----:R-:W4:Y:S04]  /*cdd0*/  LDL.LU.128 R72, [R1+0x5f20] ;  /* 0x005f200001487983 */ /* 0x001f280000300c00 */
[----:B------:R-:W4:Y:S04]  /*cde0*/  LDL.LU.64 R4, [R1+0x5e18] ;  /* 0x005e180001047983 */ /* 0x000f280000300a00 */
[----:B--2---:R0:W-:Y:S01]  /*cdf0*/  STL.128 [R1+0x5fc0], R112 ;  /* 0x005fc07001007387 */ /* 0x0041e20000100c00 */
        /* <DEDUP_REMOVED lines=8> */
[----:B------:R-:W2:Y:S04]  /*ce80*/  LDL R174, [R1+0x280] ;  /* 0x0002800001ae7983 */ /* 0x000ea80000100800 */
[----:B------:R-:W2:Y:S04]  /*ce90*/  LDL R175, [R1+0x284] ;  /* 0x0002840001af7983 */ /* 0x000ea80000100800 */
[----:B------:R1:W-:Y:S04]  /*cea0*/  STL.128 [R1+0x5f40], R80 ;  /* 0x005f405001007387 */ /* 0x0003e80000100c00 */
[----:B0-----:R-:W2:Y:S04]  /*ceb0*/  LDL.LU.128 R112, [R1+0x5fc0] ;  /* 0x005fc00001707983 */ /* 0x001ea80000300c00 */
[----:B------:R-:W2:Y:S04]  /*cec0*/  LDL R176, [R1+0x288] ;  /* 0x0002880001b07983 */ /* 0x000ea80000100800 */
[----:B------:R-:W2:Y:S04]  /*ced0*/  LDL R143, [R1+0x28c] ;  /* 0x00028c00018f7983 */ /* 0x000ea80000100800 */
[----:B------:R0:W-:Y:S04]  /*cee0*/  STL.128 [R1+0x5f10], R68 ;  /* 0x005f104401007387 */ /* 0x0001e80000100c00 */
[----:B-1----:R-:W2:Y:S01]  /*cef0*/  LDL.LU.128 R80, [R1+0x5f40] ;  /* 0x005f400001507983 */ /* 0x002ea20000300c00 */
[C---:B------:R-:W-:Y:S01]  /*cf00*/  FMUL.FTZ R121, R3.reuse, R121 ;  /* 0x0000007903797220 */ /* 0x040fe20000410000 */
[----:B------:R-:W-:-:S02]  /*cf10*/  FMUL.FTZ R120, R3, R120 ;  /* 0x0000007803787220 */ /* 0x000fc40000410000 */
[----:B------:R-:W2:Y:S04]  /*cf20*/  LDL R144, [R1+0x290] ;  /* 0x0002900001907983 */ /* 0x000ea80000100800 */
[----:B------:R-:W2:Y:S04]  /*cf30*/  LDL R145, [R1+0x294] ;  /* 0x0002940001917983 */ /* 0x000ea80000100800 */
[----:B0-----:R-:W2:Y:S04]  /*cf40*/  LDL.LU.128 R68, [R1+0x5f10] ;  /* 0x005f100001447983 */ /* 0x001ea80000300c00 */
[----:B------:R-:W2:Y:S04]  /*cf50*/  LDL R146, [R1+0x298] ;  /* 0x0002980001927983 */ /* 0x000ea80000100800 */
[----:B------:R-:W2:Y:S04]  /*cf60*/  LDL R131, [R1+0x29c] ;  /* 0x00029c0001837983 */ /* 0x000ea80000100800 */
[----:B---3--:R0:W-:Y:S04]  /*cf70*/  STL.128 [R1+0x5f00], R64 ;  /* 0x005f004001007387 */ /* 0x0081e80000100c00 */
[----:B------:R-:W3:Y:S04]  /*cf80*/  LDL R132, [R1+0x2a0] ;  /* 0x0002a00001847983 */ /* 0x000ee80000100800 */
[----:B------:R-:W3:Y:S04]  /*cf90*/  LDL R133, [R1+0x2a4] ;  /* 0x0002a40001857983 */ /* 0x000ee80000100800 */
[----:B------:R1:W-:Y:S04]  /*cfa0*/  STL.128 [R1+0x5ef0], R60 ;  /* 0x005ef03c01007387 */ /* 0x0003e80000100c00 */
[----:B0-----:R-:W3:Y:S04]  /*cfb0*/  LDL.LU.128 R64, [R1+0x5f00] ;  /* 0x005f000001407983 */ /* 0x001ee80000300c00 */
[----:B------:R-:W3:Y:S04]  /*cfc0*/  LDL R134, [R1+0x2a8] ;  /* 0x0002a80001867983 */ /* 0x000ee80000100800 */
[----:B------:R0:W-:Y:S04]  /*cfd0*/  STL.128 [R1+0x5ee0], R56 ;  /* 0x005ee03801007387 */ /* 0x0001e80000100c00 */
[----:B-1----:R-:W3:Y:S04]  /*cfe0*/  LDL.LU.128 R60, [R1+0x5ef0] ;  /* 0x005ef000013c7983 */ /* 0x002ee80000300c00 */
[----:B------:R-:W3:Y:S04]  /*cff0*/  LDL R135, [R1+0x2ac] ;  /* 0x0002ac0001877983 */ /* 0x000ee80000100800 */
[----:B------:R-:W3:Y:S04]  /*d000*/  LDL R126, [R1+0x2dc] ;  /* 0x0002dc00017e7983 */ /* 0x000ee80000100800 */
[----:B------:R1:W-:Y:S04]  /*d010*/  STL.128 [R1+0x5ed0], R52 ;  /* 0x005ed03401007387 */ /* 0x0003e80000100c00 */
[----:B0-----:R-:W3:Y:S04]  /*d020*/  LDL.LU.128 R56, [R1+0x5ee0] ;  /* 0x005ee00001387983 */ /* 0x001ee80000300c00 */
[----:B------:R-:W3:Y:S04]  /*d030*/  LDL R136, [R1+0x2b0] ;  /* 0x0002b00001887983 */ /* 0x000ee80000100800 */
[----:B------:R-:W3:Y:S04]  /*d040*/  LDL R137, [R1+0x2b4] ;  /* 0x0002b40001897983 */ /* 0x000ee80000100800 */
[----:B------:R0:W-:Y:S04]  /*d050*/  STL.128 [R1+0x5eb0], R44 ;  /* 0x005eb02c01007387 */ /* 0x0001e80000100c00 */
[----:B-1----:R-:W3:Y:S04]  /*d060*/  LDL.LU.128 R52, [R1+0x5ed0] ;  /* 0x005ed00001347983 */ /* 0x002ee80000300c00 */
[----:B------:R-:W3:Y:S04]  /*d070*/  LDL R138, [R1+0x2b8] ;  /* 0x0002b800018a7983 */ /* 0x000ee80000100800 */
[----:B------:R-:W3:Y:S04]  /*d080*/  LDL R139, [R1+0x2bc] ;  /* 0x0002bc00018b7983 */ /* 0x000ee80000100800 */
[----:B0-----:R-:W3:Y:S04]  /*d090*/  LDL.LU.128 R44, [R1+0x5eb0] ;  /* 0x005eb000012c7983 */ /* 0x001ee80000300c00 */
[----:B------:R-:W3:Y:S04]  /*d0a0*/  LDL R142, [R1+0x2c8] ;  /* 0x0002c800018e7983 */ /* 0x000ee80000100800 */
[----:B------:R0:W-:Y:S04]  /*d0b0*/  STL.128 [R1+0x5ea0], R40 ;  /* 0x005ea02801007387 */ /* 0x0001e80000100c00 */
[----:B------:R-:W3:Y:S04]  /*d0c0*/  LDL R128, [R1+0x2cc] ;  /* 0x0002cc0001807983 */ /* 0x000ee80000100800 */
[----:B------:R1:W-:Y:S04]  /*d0d0*/  STL.128 [R1+0x5e90], R36 ;  /* 0x005e902401007387 */ /* 0x0003e80000100c00 */
[----:B------:R1:W-:Y:S04]  /*d0e0*/  STL.128 [R1+0x5e70], R28 ;  /* 0x005e701c01007387 */ /* 0x0003e80000100c00 */
[----:B------:R1:W-:Y:S04]  /*d0f0*/  STL.128 [R1+0x5e20], R8 ;  /* 0x005e200801007387 */ /* 0x0003e80000100c00 */
[----:B0-----:R-:W3:Y:S04]  /*d100*/  LDL.LU.128 R40, [R1+0x5ea0] ;  /* 0x005ea00001287983 */ /* 0x001ee80000300c00 */
[----:B-1----:R-:W3:Y:S04]  /*d110*/  LDL.LU.128 R36, [R1+0x5e90] ;  /* 0x005e900001247983 */ /* 0x002ee80000300c00 */
[----:B------:R-:W3:Y:S04]  /*d120*/  LDL.LU.128 R28, [R1+0x5e70] ;  /* 0x005e7000011c7983 */ /* 0x000ee80000300c00 */
[----:B------:R-:W3:Y:S04]  /*d130*/  LDL.LU.128 R8, [R1+0x5e20] ;  /* 0x005e200001087983 */ /* 0x000ee80000300c00 */
[----:B------:R-:W-:Y:S01]  /*d140*/  STL [R1+0x464], R33 ;  /* 0x0004642101007387 */ /* 0x000fe20000100800 */
[----:B------:R-:W-:-:S03]  /*d150*/  IMAD.MOV.U32 R152, RZ, RZ, R32 ;  /* 0x000000ffff987224 */ /* 0x000fc600078e0020 */
[----:B------:R0:W-:Y:S04]  /*d160*/  STL.64 [R1+0x468], R34 ;  /* 0x0004682201007387 */ /* 0x0001e80000100a00 */
[----:B------:R-:W-:Y:S04]  /*d170*/  STL.128 [R1+0x5ce0], R48 ;  /* 0x005ce03001007387 */ /* 0x000fe80000100c00 */
[----:B------:R-:W-:Y:S04]  /*d180*/  STL.128 [R1+0x5c80], R24 ;  /* 0x005c801801007387 */ /* 0x000fe80000100c00 */
[----:B------:R-:W-:Y:S04]  /*d190*/  STL.128 [R1+0x5c70], R20 ;  /* 0x005c701401007387 */ /* 0x000fe80000100c00 */
[----:B------:R-:W-:Y:S04]  /*d1a0*/  STL.64 [R1+0x5c60], R18 ;  /* 0x005c601201007387 */ /* 0x000fe80000100a00 */
[----:B------:R1:W-:Y:S04]  /*d1b0*/  STL.128 [R1+0x5c50], R12 ;  /* 0x005c500c01007387 */ /* 0x0003e80000100c00 */
[----:B0-----:R-:W3:Y:S04]  /*d1c0*/  LDL.LU.128 R32, [R1+0x5e80] ;  /* 0x005e800001207983 */ /* 0x001ee80000300c00 */
[----:B----4-:R0:W-:Y:S04]  /*d1d0*/  STL.128 [R1+0x5dd0], R108 ;  /* 0x005dd06c01007387 */ /* 0x0101e80000100c00 */
[----:B------:R4:W-:Y:S04]  /*d1e0*/  STL.128 [R1+0x5dc0], R104 ;  /* 0x005dc06801007387 */ /* 0x0009e80000100c00 */
[----:B------:R4:W-:Y:S04]  /*d1f0*/  STL.128 [R1+0x5db0], R100 ;  /* 0x005db06401007387 */ /* 0x0009e80000100c00 */
[----:B------:R4:W-:Y:S04]  /*d200*/  STL.128 [R1+0x5da0], R96 ;  /* 0x005da06001007387 */ /* 0x0009e80000100c00 */
[----:B------:R4:W-:Y:S04]  /*d210*/  STL.128 [R1+0x5d90], R92 ;  /* 0x005d905c01007387 */ /* 0x0009e80000100c00 */
[----:B------:R4:W-:Y:S04]  /*d220*/  STL.128 [R1+0x5d80], R88 ;  /* 0x005d805801007387 */ /* 0x0009e80000100c00 */
[----:B-1----:R-:W3:Y:S04]  /*d230*/  LDL.128 R12, [R1+0x260] ;  /* 0x00026000010c7983 */ /* 0x002ee80000100c00 */
[----:B------:R-:W3:Y:S04]  /*d240*/  LDL.LU.128 R48, [R1+0x5ce0] ;  /* 0x005ce00001307983 */ /* 0x000ee80000300c00 */
[----:B------:R-:W3:Y:S04]  /*d250*/  LDL.LU.128 R24, [R1+0x5c80] ;  /* 0x005c800001187983 */ /* 0x000ee80000300c00 */
[----:B------:R-:W3:Y:S04]  /*d260*/  LDL.LU.128 R20, [R1+0x5c70] ;  /* 0x005c700001147983 */ /* 0x000ee80000300c00 */
[----:B------:R-:W3:Y:S04]  /*d270*/  LDL.LU.64 R18, [R1+0x5c60] ;  /* 0x005c600001127983 */ /* 0x000ee80000300a00 */
[----:B------:R1:W-:Y:S04]  /*d280*/  STL.128 [R1+0x5d70], R84 ;  /* 0x005d705401007387 */ /* 0x0003e80000100c00 */
[----:B0-----:R-:W3:Y:S04]  /*d290*/  LDL.LU.128 R108, [R1+0x5dd0] ;  /* 0x005dd000016c7983 */ /* 0x001ee80000300c00 */
[----:B----4-:R-:W4:Y:S04]  /*d2a0*/  LDL.LU.128 R104, [R1+0x5dc0] ;  /* 0x005dc00001687983 */ /* 0x010f280000300c00 */
[----:B------:R-:W4:Y:S04]  /*d2b0*/  LDL.LU.128 R100, [R1+0x5db0] ;  /* 0x005db00001647983 */ /* 0x000f280000300c00 */
[----:B------:R-:W4:Y:S04]  /*d2c0*/  LDL.LU.128 R96, [R1+0x5da0] ;  /* 0x005da00001607983 */ /* 0x000f280000300c00 */
[----:B------:R-:W4:Y:S04]  /*d2d0*/  LDL.LU.128 R92, [R1+0x5d90] ;  /* 0x005d9000015c7983 */ /* 0x000f280000300c00 */
[----:B------:R-:W4:Y:S04]  /*d2e0*/  LDL.LU.128 R88, [R1+0x5d80] ;  /* 0x005d800001587983 */ /* 0x000f280000300c00 */
[----:B------:R0:W-:Y:S04]  /*d2f0*/  STL.128 [R1+0x5d50], R76 ;  /* 0x005d504c01007387 */ /* 0x0001e80000100c00 */
[----:B-1----:R-:W4:Y:S04]  /*d300*/  LDL.LU.128 R84, [R1+0x5d70] ;  /* 0x005d700001547983 */ /* 0x002f280000300c00 */
[----:B0-----:R-:W4:Y:S04]  /*d310*/  LDL.LU.128 R76, [R1+0x5d50] ;  /* 0x005d5000014c7983 */ /* 0x001f280000300c00 */
[----:B------:R-:W-:Y:S04]  /*d320*/  STL.64 [R1+0x2c0], R116 ;  /* 0x0002c07401007387 */ /* 0x000fe80000100a00 */
[----:B------:R0:W-:Y:S04]  /*d330*/  STL.64 [R1+0x2d0], R118 ;  /* 0x0002d07601007387 */ /* 0x0001e80000100a00 */
[----:B------:R-:W-:Y:S04]  /*d340*/  STL.64 [R1+0x2f0], R122 ;  /* 0x0002f07a01007387 */ /* 0x000fe80000100a00 */
[----:B------:R-:W-:Y:S04]  /*d350*/  STL.64 [R1+0x300], R124 ;  /* 0x0003007c01007387 */ /* 0x000fe80000100a00 */
[----:B------:R-:W-:Y:S04]  /*d360*/  STL [R1+0x270], R169 ;  /* 0x000270a901007387 */ /* 0x000fe80000100800 */
[----:B------:R-:W-:Y:S04]  /*d370*/  STL [R1+0x274], R170 ;  /* 0x000274aa01007387 */ /* 0x000fe80000100800 */
[----:B------:R-:W-:Y:S04]  /*d380*/  STL [R1+0x278], R172 ;  /* 0x000278ac01007387 */ /* 0x000fe80000100800 */
[----:B------:R-:W-:Y:S04]  /*d390*/  STL [R1+0x27c], R173 ;  /* 0x00027cad01007387 */ /* 0x000fe80000100800 */
[----:B--2---:R1:W-:Y:S04]  /*d3a0*/  STL.128 [R1+0x5de0], R112 ;  /* 0x005de07001007387 */ /* 0x0043e80000100c00 */
[----:B------:R2:W-:Y:S04]  /*d3b0*/  STL.128 [R1+0x5d60], R80 ;  /* 0x005d605001007387 */ /* 0x0005e80000100c00 */
[----:B------:R2:W-:Y:S04]  /*d3c0*/  STL.128 [R1+0x5d40], R72 ;  /* 0x005d404801007387 */ /* 0x0005e80000100c00 */
[----:B------:R2:W-:Y:S04]  /*d3d0*/  STL.128 [R1+0x5d30], R68 ;  /* 0x005d304401007387 */ /* 0x0005e80000100c00 */
[----:B------:R-:W-:Y:S04]  /*d3e0*/  STL.64 [R1+0x5c38], R4 ;  /* 0x005c380401007387 */ /* 0x000fe80000100a00 */
[----:B0-----:R-:W4:Y:S04]  /*d3f0*/  LDL R119, [R1+0x2f0] ;  /* 0x0002f00001777983 */ /* 0x001f280000100800 */
[----:B------:R-:W4:Y:S04]  /*d400*/  LDL R116, [R1+0x2fc] ;  /* 0x0002fc0001747983 */ /* 0x000f280000100800 */
[----:B------:R-:W4:Y:S04]  /*d410*/  LDL R117, [R1+0x300] ;  /* 0x0003000001757983 */ /* 0x000f280000100800 */
[----:B------:R-:W4:Y:S04]  /*d420*/  LDL R118, [R1+0x304] ;  /* 0x0003040001767983 */ /* 0x000f280000100800 */
[----:B---3--:R0:W-:Y:S04]  /*d430*/  STL.128 [R1+0x5d20], R64 ;  /* 0x005d204001007387 */ /* 0x0081e80000100c00 */
[----:B-1----:R-:W3:Y:S04]  /*d440*/  LDL.LU.128 R112, [R1+0x5de0] ;  /* 0x005de00001707983 */ /* 0x002ee80000300c00 */
[----:B--2---:R-:W2:Y:S04]  /*d450*/  LDL.LU.128 R80, [R1+0x5d60] ;  /* 0x005d600001507983 */ /* 0x004ea80000300c00 */
[----:B------:R1:W-:Y:S04]  /*d460*/  STL.128 [R1+0x5d10], R60 ;  /* 0x005d103c01007387 */ /* 0x0003e80000100c00 */
[----:B------:R-:W2:Y:S04]  /*d470*/  LDL.LU.128 R72, [R1+0x5d40] ;  /* 0x005d400001487983 */ /* 0x000ea80000300c00 */
[----:B------:R-:W2:Y:S04]  /*d480*/  LDL.LU.128 R68, [R1+0x5d30] ;  /* 0x005d300001447983 */ /* 0x000ea80000300c00 */
[----:B0-----:R-:W2:Y:S04]  /*d490*/  LDL.LU.128 R64, [R1+0x5d20] ;  /* 0x005d200001407983 */ /* 0x001ea80000300c00 */
[----:B------:R0:W-:Y:S04]  /*d4a0*/  STL.128 [R1+0x5d00], R56 ;  /* 0x005d003801007387 */ /* 0x0001e80000100c00 */
[----:B-1----:R-:W2:Y:S04]  /*d4b0*/  LDL.LU.128 R60, [R1+0x5d10] ;  /* 0x005d1000013c7983 */ /* 0x002ea80000300c00 */
[----:B------:R-:W2:Y:S04]  /*d4c0*/  LDL.LU.64 R4, [R1+0x5c38] ;  /* 0x005c380001047983 */ /* 0x000ea80000300a00 */
[----:B------:R-:W-:Y:S04]  /*d4d0*/  STL.64 [R1+0x2e0], R120 ;  /* 0x0002e07801007387 */ /* 0x000fe80000100a00 */
[----:B------:R1:W-:Y:S04]  /*d4e0*/  STL.128 [R1+0x5cf0], R52 ;  /* 0x005cf03401007387 */ /* 0x0003e80000100c00 */
[----:B0-----:R-:W2:Y:S04]  /*d4f0*/  LDL.LU.128 R56, [R1+0x5d00] ;  /* 0x005d000001387983 */ /* 0x001ea80000300c00 */
[----:B------:R-:W-:Y:S04]  /*d500*/  STL [R1+0x280], R174 ;  /* 0x000280ae01007387 */ /* 0x000fe80000100800 */
[----:B------:R0:W-:Y:S04]  /*d510*/  STL.128 [R1+0x5cd0], R44 ;  /* 0x005cd02c01007387 */ /* 0x0001e80000100c00 */
[----:B-1----:R-:W2:Y:S04]  /*d520*/  LDL.LU.128 R52, [R1+0x5cf0] ;  /* 0x005cf00001347983 */ /* 0x002ea80000300c00 */
[----:B------:R-:W-:Y:S04]  /*d530*/  STL [R1+0x284], R175 ;  /* 0x000284af01007387 */ /* 0x000fe80000100800 */
[----:B------:R-:W-:Y:S04]  /*d540*/  STL [R1+0x288], R176 ;  /* 0x000288b001007387 */ /* 0x000fe80000100800 */
[----:B0-----:R-:W2:Y:S04]  /*d550*/  LDL.LU.128 R44, [R1+0x5cd0] ;  /* 0x005cd000012c7983 */ /* 0x001ea80000300c00 */
[----:B------:R-:W-:Y:S04]  /*d560*/  STL [R1+0x28c], R143 ;  /* 0x00028c8f01007387 */ /* 0x000fe80000100800 */
[----:B------:R-:W2:Y:S04]  /*d570*/  LDL R122, [R1+0x2e4] ;  /* 0x0002e400017a7983 */ /* 0x000ea80000100800 */
[----:B------:R0:W-:Y:S04]  /*d580*/  STL.128 [R1+0x5cc0], R40 ;  /* 0x005cc02801007387 */ /* 0x0001e80000100c00 */
[----:B------:R1:W-:Y:S04]  /*d590*/  STL.128 [R1+0x5cb0], R36 ;  /* 0x005cb02401007387 */ /* 0x0003e80000100c00 */
[----:B------:R1:W-:Y:S04]  /*d5a0*/  STL.128 [R1+0x5c90], R28 ;  /* 0x005c901c01007387 */ /* 0x0003e80000100c00 */
[----:B------:R1:W-:Y:S04]  /*d5b0*/  STL.128 [R1+0x5c40], R8 ;  /* 0x005c400801007387 */ /* 0x0003e80000100c00 */
[----:B0-----:R-:W2:Y:S04]  /*d5c0*/  LDL.LU.128 R40, [R1+0x5cc0] ;  /* 0x005cc00001287983 */ /* 0x001ea80000300c00 */
[----:B-1----:R-:W2:Y:S04]  /*d5d0*/  LDL.LU.128 R36, [R1+0x5cb0] ;  /* 0x005cb00001247983 */ /* 0x002ea80000300c00 */
[----:B------:R-:W2:Y:S04]  /*d5e0*/  LDL.LU.128 R28, [R1+0x5c90] ;  /* 0x005c9000011c7983 */ /* 0x000ea80000300c00 */
[----:B------:R-:W2:Y:S04]  /*d5f0*/  LDL.LU.128 R8, [R1+0x5c40] ;  /* 0x005c400001087983 */ /* 0x000ea80000300c00 */
[----:B------:R-:W2:Y:S04]  /*d600*/  LDL R123, [R1+0x2e8] ;  /* 0x0002e800017b7983 */ /* 0x000ea80000100800 */
[----:B------:R-:W2:Y:S04]  /*d610*/  LDL R120, [R1+0x2f4] ;  /* 0x0002f40001787983 */ /* 0x000ea80000100800 */
[----:B------:R-:W2:Y:S04]  /*d620*/  LDL R121, [R1+0x2f8] ;  /* 0x0002f80001797983 */ /* 0x000ea80000100800 */
[----:B------:R-:W-:Y:S04]  /*d630*/  STL [R1+0x290], R144 ;  /* 0x0002909001007387 */ /* 0x000fe80000100800 */
[----:B------:R-:W-:Y:S04]  /*d640*/  STL [R1+0x294], R145 ;  /* 0x0002949101007387 */ /* 0x000fe80000100800 */
[----:B------:R0:W-:Y:S04]  /*d650*/  STL.128 [R1+0x5ca0], R32 ;  /* 0x005ca02001007387 */ /* 0x0001e80000100c00 */
[----:B------:R-:W-:Y:S04]  /*d660*/  STL [R1+0x298], R146 ;  /* 0x0002989201007387 */ /* 0x000fe80000100800 */
[----:B------:R-:W-:Y:S04]  /*d670*/  STL [R1+0x29c], R131 ;  /* 0x00029c8301007387 */ /* 0x000fe80000100800 */
[----:B------:R-:W2:Y:S04]  /*d680*/  LDL R125, [R1+0x2d8] ;  /* 0x0002d800017d7983 */ /* 0x000ea80000100800 */
[----:B0-----:R-:W2:Y:S04]  /*d690*/  LDL.LU.128 R32, [R1+0x5ca0] ;  /* 0x005ca00001207983 */ /* 0x001ea80000300c00 */
[----:B------:R-:W2:Y:S04]  /*d6a0*/  LDL R127, [R1+0x2e0] ;  /* 0x0002e000017f7983 */ /* 0x000ea80000100800 */
[----:B------:R-:W2:Y:S04]  /*d6b0*/  LDL R124, [R1+0x2ec] ;  /* 0x0002ec00017c7983 */ /* 0x000ea80000100800 */
[----:B------:R0:W-:Y:S04]  /*d6c0*/  STL.128 [R1+0x470], R12 ;  /* 0x0004700c01007387 */ /* 0x0001e80000100c00 */
[----:B------:R-:W-:Y:S04]  /*d6d0*/  STL.128 [R1+0x5b10], R48 ;  /* 0x005b103001007387 */ /* 0x000fe80000100c00 */
[----:B------:R-:W-:Y:S04]  /*d6e0*/  STL.128 [R1+0x5ab0], R24 ;  /* 0x005ab01801007387 */ /* 0x000fe80000100c00 */
[----:B------:R-:W-:Y:S04]  /*d6f0*/  STL.128 [R1+0x5aa0], R20 ;  /* 0x005aa01401007387 */ /* 0x000fe80000100c00 */
[----:B------:R1:W-:Y:S04]  /*d700*/  STL.64 [R1+0x5a90], R18 ;  /* 0x005a901201007387 */ /* 0x0003e80000100a00 */
[----:B0-----:R-:W2:Y:S04]  /*d710*/  LDL.LU.128 R12, [R1+0x5c50] ;  /* 0x005c5000010c7983 */ /* 0x001ea80000300c00 */
[----:B------:R0:W-:Y:S04]  /*d720*/  STL.128 [R1+0x5c00], R108 ;  /* 0x005c006c01007387 */ /* 0x0001e80000100c00 */
[----:B----4-:R4:W-:Y:S04]  /*d730*/  STL.128 [R1+0x5bf0], R104 ;  /* 0x005bf06801007387 */ /* 0x0109e80000100c00 */
[----:B------:R4:W-:Y:S04]  /*d740*/  STL.128 [R1+0x5be0], R100 ;  /* 0x005be06401007387 */ /* 0x0009e80000100c00 */
[----:B------:R4:W-:Y:S04]  /*d750*/  STL.128 [R1+0x5bd0], R96 ;  /* 0x005bd06001007387 */ /* 0x0009e80000100c00 */
[----:B------:R4:W-:Y:S04]  /*d760*/  STL.128 [R1+0x5bc0], R92 ;  /* 0x005bc05c01007387 */ /* 0x0009e80000100c00 */
[----:B------:R4:W-:Y:S04]  /*d770*/  STL.128 [R1+0x5bb0], R88 ;  /* 0x005bb05801007387 */ /* 0x0009e80000100c00 */
[----:B-1----:R-:W2:Y:S04]  /*d780*/  LDL.128 R16, [R1+0x270] ;  /* 0x0002700001107983 */ /* 0x002ea80000100c00 */
[----:B------:R-:W2:Y:S04]  /*d790*/  LDL.LU.128 R48, [R1+0x5b10] ;  /* 0x005b100001307983 */ /* 0x000ea80000300c00 */
[----:B------:R-:W2:Y:S04]  /*d7a0*/  LDL.LU.128 R24, [R1+0x5ab0] ;  /* 0x005ab00001187983 */ /* 0x000ea80000300c00 */
[----:B------:R-:W2:Y:S04]  /*d7b0*/  LDL.LU.128 R20, [R1+0x5aa0] ;  /* 0x005aa00001147983 */ /* 0x000ea80000300c00 */
[----:B------:R1:W-:Y:S04]  /*d7c0*/  STL.128 [R1+0x5ba0], R84 ;  /* 0x005ba05401007387 */ /* 0x0003e80000100c00 */
[----:B0-----:R-:W2:Y:S04]  /*d7d0*/  LDL.LU.128 R108, [R1+0x5c00] ;  /* 0x005c0000016c7983 */ /* 0x001ea80000300c00 */
[----:B----4-:R-:W4:Y:S04]  /*d7e0*/  LDL.LU.128 R104, [R1+0x5bf0] ;  /* 0x005bf00001687983 */ /* 0x010f280000300c00 */
[----:B------:R-:W4:Y:S04]  /*d7f0*/  LDL.LU.128 R100, [R1+0x5be0] ;  /* 0x005be00001647983 */ /* 0x000f280000300c00 */
[----:B------:R-:W4:Y:S04]  /*d800*/  LDL.LU.128 R96, [R1+0x5bd0] ;  /* 0x005bd00001607983 */ /* 0x000f280000300c00 */
[----:B------:R-:W4:Y:S04]  /*d810*/  LDL.LU.128 R92, [R1+0x5bc0] ;  /* 0x005bc000015c7983 */ /* 0x000f280000300c00 */
[----:B------:R-:W4:Y:S04]  /*d820*/  LDL.LU.128 R88, [R1+0x5bb0] ;  /* 0x005bb00001587983 */ /* 0x000f280000300c00 */
[----:B------:R0:W-:Y:S04]  /*d830*/  STL.128 [R1+0x5b80], R76 ;  /* 0x005b804c01007387 */ /* 0x0001e80000100c00 */
[----:B-1----:R-:W4:Y:S04]  /*d840*/  LDL.LU.128 R84, [R1+0x5ba0] ;  /* 0x005ba00001547983 */ /* 0x002f280000300c00 */
[----:B------:R-:W-:Y:S04]  /*d850*/  STL [R1+0x2a0], R132 ;  /* 0x0002a08401007387 */ /* 0x000fe80000100800 */
[----:B------:R-:W-:Y:S04]  /*d860*/  STL [R1+0x2a4], R133 ;  /* 0x0002a48501007387 */ /* 0x000fe80000100800 */
[----:B0-----:R-:W4:Y:S04]  /*d870*/  LDL.LU.128 R76, [R1+0x5b80] ;  /* 0x005b8000014c7983 */ /* 0x001f280000300c00 */
[----:B------:R-:W-:Y:S04]  /*d880*/  STL [R1+0x2a8], R134 ;  /* 0x0002a88601007387 */ /* 0x000fe80000100800 */
[----:B------:R-:W-:Y:S04]  /*d890*/  STL [R1+0x2ac], R135 ;  /* 0x0002ac8701007387 */ /* 0x000fe80000100800 */
[----:B------:R-:W-:Y:S04]  /*d8a0*/  STL [R1+0x2b0], R136 ;  /* 0x0002b08801007387 */ /* 0x000fe80000100800 */
[----:B------:R-:W-:Y:S04]  /*d8b0*/  STL [R1+0x2b4], R137 ;  /* 0x0002b48901007387 */ /* 0x000fe80000100800 */
[----:B------:R-:W-:Y:S04]  /*d8c0*/  STL [R1+0x2b8], R138 ;  /* 0x0002b88a01007387 */ /* 0x000fe80000100800 */
[----:B------:R0:W-:Y:S04]  /*d8d0*/  STL.128 [R1+0x5fd0], R116 ;  /* 0x005fd07401007387 */ /* 0x0001e80000100c00 */
[----:B------:R-:W-:Y:S04]  /*d8e0*/  STL [R1+0x2bc], R139 ;  /* 0x0002bc8b01007387 */ /* 0x000fe80000100800 */
[----:B---3--:R1:W-:Y:S04]  /*d8f0*/  STL.128 [R1+0x5c10], R112 ;  /* 0x005c107001007387 */ /* 0x0083e80000100c00 */
[----:B--2---:R2:W-:Y:S04]  /*d900*/  STL.128 [R1+0x5b90], R80 ;  /* 0x005b905001007387 */ /* 0x0045e80000100c00 */
[----:B0-----:R-:W3:Y:S04]  /*d910*/  LDL.LU.128 R116, [R1+0x5fd0] ;  /* 0x005fd00001747983 */ /* 0x001ee80000300c00 */
[----:B------:R0:W-:Y:S04]  /*d920*/  STL.128 [R1+0x5b70], R72 ;  /* 0x005b704801007387 */ /* 0x0001e80000100c00 */
[----:B------:R0:W-:Y:S04]  /*d930*/  STL.128 [R1+0x5b60], R68 ;  /* 0x005b604401007387 */ /* 0x0001e80000100c00 */
[----:B------:R0:W-:Y:S04]  /*d940*/  STL.128 [R1+0x5b50], R64 ;  /* 0x005b504001007387 */ /* 0x0001e80000100c00 */
[----:B-1----:R-:W3:Y:S04]  /*d950*/  LDL.LU.128 R112, [R1+0x5c10] ;  /* 0x005c100001707983 */ /* 0x002ee80000300c00 */
[----:B------:R1:W-:Y:S04]  /*d960*/  STL.128 [R1+0x5b40], R60 ;  /* 0x005b403c01007387 */ /* 0x0003e80000100c00 */
[----:B------:R-:W-:Y:S04]  /*d970*/  STL.64 [R1+0x5a60], R4 ;  /* 0x005a600401007387 */ /* 0x000fe80000100a00 */
[----:B--2---:R-:W2:Y:S04]  /*d980*/  LDL.LU.128 R80, [R1+0x5b90] ;  /* 0x005b900001507983 */ /* 0x004ea80000300c00 */
[----:B0-----:R-:W2:Y:S04]  /*d990*/  LDL.LU.128 R72, [R1+0x5b70] ;  /* 0x005b700001487983 */ /* 0x001ea80000300c00 */
[----:B------:R0:W-:Y:S04]  /*d9a0*/  STL.128 [R1+0x5b30], R56 ;  /* 0x005b303801007387 */ /* 0x0001e80000100c00 */
[----:B------:R-:W2:Y:S04]  /*d9b0*/  LDL.LU.128 R68, [R1+0x5b60] ;  /* 0x005b600001447983 */ /* 0x000ea80000300c00 */
[----:B------:R-:W2:Y:S04]  /*d9c0*/  LDL.LU.128 R64, [R1+0x5b50] ;  /* 0x005b500001407983 */ /* 0x000ea80000300c00 */
[----:B------:R0:W-:Y:S04]  /*d9d0*/  STL.128 [R1+0x5b20], R52 ;  /* 0x005b203401007387 */ /* 0x0001e80000100c00 */
[----:B-1----:R-:W2:Y:S04]  /*d9e0*/  LDL.LU.128 R60, [R1+0x5b40] ;  /* 0x005b4000013c7983 */ /* 0x002ea80000300c00 */
[----:B0-----:R-:W2:Y:S04]  /*d9f0*/  LDL.LU.128 R56, [R1+0x5b30] ;  /* 0x005b300001387983 */ /* 0x001ea80000300c00 */
[----:B------:R0:W-:Y:S04]  /*da00*/  STL.128 [R1+0x5b00], R44 ;  /* 0x005b002c01007387 */ /* 0x0001e80000100c00 */
[----:B------:R-:W2:Y:S04]  /*da10*/  LDL.LU.128 R52, [R1+0x5b20] ;  /* 0x005b200001347983 */ /* 0x000ea80000300c00 */
[----:B------:R-:W2:Y:S04]  /*da20*/  LDL.LU.64 R4, [R1+0x5a60] ;  /* 0x005a600001047983 */ /* 0x000ea80000300a00 */
[----:B------:R-:W2:Y:S04]  /*da30*/  LDL R140, [R1+0x2c0] ;  /* 0x0002c000018c7983 */ /* 0x000ea80000100800 */
[----:B0-----:R-:W2:Y:S04]  /*da40*/  LDL.LU.128 R44, [R1+0x5b00] ;  /* 0x005b0000012c7983 */ /* 0x001ea80000300c00 */
[----:B------:R-:W2:Y:S04]  /*da50*/  LDL R141, [R1+0x2c4] ;  /* 0x0002c400018d7983 */ /* 0x000ea80000100800 */
[----:B------:R-:W-:Y:S04]  /*da60*/  STL [R1+0x2c8], R142 ;  /* 0x0002c88e01007387 */ /* 0x000fe80000100800 */
        /* <DEDUP_REMOVED lines=8> */
[----:B------:R-:W-:Y:S04]  /*daf0*/  STL [R1+0x2cc], R128 ;  /* 0x0002cc8001007387 */ /* 0x000fe80000100800 */
[----:B------:R-:W2:Y:S04]  /*db00*/  LDL R129, [R1+0x2d0] ;  /* 0x0002d00001817983 */ /* 0x000ea80000100800 */
[----:B------:R-:W2:Y:S04]  /*db10*/  LDL R130, [R1+0x2d4] ;  /* 0x0002d40001827983 */ /* 0x000ea80000100800 */
[----:B------:R0:W-:Y:S04]  /*db20*/  STL.128 [R1+0x5ad0], R32 ;  /* 0x005ad02001007387 */ /* 0x0001e80000100c00 */
[----:B0-----:R-:W2:Y:S04]  /*db30*/  LDL.LU.128 R32, [R1+0x5ad0] ;  /* 0x005ad00001207983 */ /* 0x001ea80000300c00 */
[----:B------:R0:W-:Y:S04]  /*db40*/  STL.128 [R1+0x5a80], R12 ;  /* 0x005a800c01007387 */ /* 0x0001e80000100c00 */
[----:B0-----:R-:W2:Y:S04]  /*db50*/  LDL.LU.128 R12, [R1+0x5a80] ;  /* 0x005a8000010c7983 */ /* 0x001ea80000300c00 */
[----:B------:R0:W-:Y:S04]  /*db60*/  STL.128 [R1+0x480], R16 ;  /* 0x0004801001007387 */ /* 0x0001e80000100c00 */
[----:B------:R-:W-:Y:S04]  /*db70*/  STL.128 [R1+0x5940], R48 ;  /* 0x0059403001007387 */ /* 0x000fe80000100c00 */
[----:B------:R-:W-:Y:S04]  /*db80*/  STL.128 [R1+0x58e0], R24 ;  /* 0x0058e01801007387 */ /* 0x000fe80000100c00 */
[----:B------:R1:W-:Y:S04]  /*db90*/  STL.128 [R1+0x58d0], R20 ;  /* 0x0058d01401007387 */ /* 0x0003e80000100c00 */
[----:B0-----:R-:W2:Y:S04]  /*dba0*/  LDL.LU.64 R18, [R1+0x5a90] ;  /* 0x005a900001127983 */ /* 0x001ea80000300a00 */
        /* <DEDUP_REMOVED lines=19> */
[----:B------:R0:W-:Y:S04]  /*dce0*/  STL.128 [R1+0x5fe0], R120 ;  /* 0x005fe07801007387 */ /* 0x0001e80000100c00 */
[----:B---3--:R1:W-:Y:S04]  /*dcf0*/  STL.128 [R1+0x5df0], R116 ;  /* 0x005df07401007387 */ /* 0x0083e80000100c00 */
[----:B------:R3:W-:Y:S04]  /*dd00*/  STL.128 [R1+0x5a40], R112 ;  /* 0x005a407001007387 */ /* 0x0007e80000100c00 */
[----:B0-----:R-:W4:Y:S04]  /*dd10*/  LDL.LU.128 R120, [R1+0x5fe0] ;  /* 0x005fe00001787983 */ /* 0x001f280000300c00 */
[----:B-1----:R-:W4:Y:S04]  /*dd20*/  LDL.LU.128 R116, [R1+0x5df0] ;  /* 0x005df00001747983 */ /* 0x002f280000300c00 */
[----:B--2---:R0:W-:Y:S04]  /*dd30*/  STL.128 [R1+0x59c0], R80 ;  /* 0x0059c05001007387 */ /* 0x0041e80000100c00 */
[----:B------:R1:W-:Y:S04]  /*dd40*/  STL.128 [R1+0x59a0], R72 ;  /* 0x0059a04801007387 */ /* 0x0003e80000100c00 */
[----:B---3--:R-:W2:Y:S04]  /*dd50*/  LDL.LU.128 R112, [R1+0x5a40] ;  /* 0x005a400001707983 */ /* 0x008ea80000300c00 */
[----:B------:R3:W-:Y:S04]  /*dd60*/  STL.128 [R1+0x5990], R68 ;  /* 0x0059904401007387 */ /* 0x0007e80000100c00 */
[----:B------:R3:W-:Y:S04]  /*dd70*/  STL.128 [R1+0x5980], R64 ;  /* 0x0059804001007387 */ /* 0x0007e80000100c00 */
[----:B0-----:R-:W2:Y:S04]  /*dd80*/  LDL.LU.128 R80, [R1+0x59c0] ;  /* 0x0059c00001507983 */ /* 0x001ea80000300c00 */
[----:B------:R0:W-:Y:S04]  /*dd90*/  STL.128 [R1+0x5970], R60 ;  /* 0x0059703c01007387 */ /* 0x0001e80000100c00 */
[----:B------:R0:W-:Y:S04]  /*dda0*/  STL.128 [R1+0x5960], R56 ;  /* 0x0059603801007387 */ /* 0x0001e80000100c00 */
[----:B-1----:R-:W2:Y:S04]  /*ddb0*/  LDL.LU.128 R72, [R1+0x59a0] ;  /* 0x0059a00001487983 */ /* 0x002ea80000300c00 */
[----:B------:R1:W-:Y:S04]  /*ddc0*/  STL.128 [R1+0x5950], R52 ;  /* 0x0059503401007387 */ /* 0x0003e80000100c00 */
[----:B------:R-:W-:Y:S04]  /*ddd0*/  STL.64 [R1+0x5890], R4 ;  /* 0x0058900401007387 */ /* 0x000fe80000100a00 */
[----:B---3--:R-:W3:Y:S04]  /*dde0*/  LDL.LU.128 R68, [R1+0x5990] ;  /* 0x0059900001447983 */ /* 0x008ee80000300c00 */
[----:B------:R1:W-:Y:S04]  /*ddf0*/  STL.128 [R1+0x5930], R44 ;  /* 0x0059302c01007387 */ /* 0x0003e80000100c00 */
[----:B------:R-:W3:Y:S04]  /*de00*/  LDL.LU.128 R64, [R1+0x5980] ;  /* 0x0059800001407983 */ /* 0x000ee80000300c00 */
[----:B0-----:R-:W3:Y:S04]  /*de10*/  LDL.LU.128 R60, [R1+0x5970] ;  /* 0x00597000013c7983 */ /* 0x001ee80000300c00 */
[----:B------:R-:W3:Y:S04]  /*de20*/  LDL.LU.128 R56, [R1+0x5960] ;  /* 0x0059600001387983 */ /* 0x000ee80000300c00 */
[----:B-1----:R-:W3:Y:S04]  /*de30*/  LDL.LU.128 R52, [R1+0x5950] ;  /* 0x0059500001347983 */ /* 0x002ee80000300c00 */
[----:B------:R-:W3:Y:S04]  /*de40*/  LDL.LU.128 R44, [R1+0x5930] ;  /* 0x00593000012c7983 */ /* 0x000ee80000300c00 */
[----:B------:R-:W3:Y:S04]  /*de50*/  LDL.LU.64 R4, [R1+0x5890] ;  /* 0x0058900001047983 */ /* 0x000ee80000300a00 */
[----:B------:R0:W-:Y:S04]  /*de60*/  STL.128 [R1+0x5920], R40 ;  /* 0x0059202801007387 */ /* 0x0001e80000100c00 */
[----:B------:R1:W-:Y:S04]  /*de70*/  STL.128 [R1+0x5910], R36 ;  /* 0x0059102401007387 */ /* 0x0003e80000100c00 */
[----:B------:R1:W-:Y:S04]  /*de80*/  STL.128 [R1+0x58f0], R28 ;  /* 0x0058f01c01007387 */ /* 0x0003e80000100c00 */
[----:B------:R1:W-:Y:S04]  /*de90*/  STL.128 [R1+0x58a0], R8 ;  /* 0x0058a00801007387 */ /* 0x0003e80000100c00 */
[----:B0-----:R-:W3:Y:S04]  /*dea0*/  LDL.LU.128 R40, [R1+0x5920] ;  /* 0x0059200001287983 */ /* 0x001ee80000300c00 */
[----:B-1----:R-:W3:Y:S04]  /*deb0*/  LDL.LU.128 R36, [R1+0x5910] ;  /* 0x0059100001247983 */ /* 0x002ee80000300c00 */
[----:B------:R-:W3:Y:S04]  /*dec0*/  LDL.LU.128 R28, [R1+0x58f0] ;  /* 0x0058f000011c7983 */ /* 0x000ee80000300c00 */
[----:B------:R-:W3:Y:S04]  /*ded0*/  LDL.LU.128 R8, [R1+0x58a0] ;  /* 0x0058a00001087983 */ /* 0x000ee80000300c00 */
[----:B------:R0:W-:Y:S04]  /*dee0*/  STL.128 [R1+0x5900], R32 ;  /* 0x0059002001007387 */ /* 0x0001e80000100c00 */
[----:B0-----:R-:W3:Y:S04]  /*def0*/  LDL.LU.128 R32, [R1+0x5900] ;  /* 0x0059000001207983 */ /* 0x001ee80000300c00 */
[----:B------:R0:W-:Y:S04]  /*df00*/  STL.128 [R1+0x58b0], R12 ;  /* 0x0058b00c01007387 */ /* 0x0001e80000100c00 */
[----:B0-----:R-:W3:Y:S04]  /*df10*/  LDL.LU.128 R12, [R1+0x58b0] ;  /* 0x0058b000010c7983 */ /* 0x001ee80000300c00 */
[----:B------:R0:W-:Y:S04]  /*df20*/  STL.64 [R1+0x58c0], R18 ;  /* 0x0058c01201007387 */ /* 0x0001e80000100a00 */
[----:B0-----:R-:W3:Y:S04]  /*df30*/  LDL.LU.64 R18, [R1+0x58c0] ;  /* 0x0058c00001127983 */ /* 0x001ee80000300a00 */
[----:B------:R0:W-:Y:S04]  /*df40*/  STL.128 [R1+0x490], R20 ;  /* 0x0004901401007387 */ /* 0x0001e80000100c00 */
[----:B------:R-:W-:Y:S04]  /*df50*/  STL.128 [R1+0x5780], R48 ;  /* 0x0057803001007387 */ /* 0x000fe80000100c00 */
[----:B------:R1:W-:Y:S04]  /*df60*/  STL.128 [R1+0x5720], R24 ;  /* 0x0057201801007387 */ /* 0x0003e80000100c00 */
[----:B0-----:R-:W3:Y:S04]  /*df70*/  LDL.LU.128 R20, [R1+0x58d0] ;  /* 0x0058d00001147983 */ /* 0x001ee80000300c00 */
[----:B------:R0:W-:Y:S04]  /*df80*/  STL.128 [R1+0x5870], R108 ;  /* 0x0058706c01007387 */ /* 0x0001e80000100c00 */
[----:B----4-:R4:W-:Y:S04]  /*df90*/  STL.128 [R1+0x5860], R104 ;  /* 0x0058606801007387 */ /* 0x0109e80000100c00 */
[----:B------:R4:W-:Y:S04]  /*dfa0*/  STL.128 [R1+0x5850], R100 ;  /* 0x0058506401007387 */ /* 0x0009e80000100c00 */
[----:B------:R4:W-:Y:S04]  /*dfb0*/  STL.128 [R1+0x5840], R96 ;  /* 0x0058406001007387 */ /* 0x0009e80000100c00 */
[----:B------:R4:W-:Y:S04]  /*dfc0*/  STL.128 [R1+0x5830], R92 ;  /* 0x0058305c01007387 */ /* 0x0009e80000100c00 */
[----:B------:R4:W-:Y:S04]  /*dfd0*/  STL.128 [R1+0x5820], R88 ;  /* 0x0058205801007387 */ /* 0x0009e80000100c00 */
[----:B-1----:R-:W3:Y:S04]  /*dfe0*/  LDL.128 R24, [R1+0x290] ;  /* 0x0002900001187983 */ /* 0x002ee80000100c00 */
[----:B------:R-:W3:Y:S04]  /*dff0*/  LDL.LU.128 R48, [R1+0x5780] ;  /* 0x0057800001307983 */ /* 0x000ee80000300c00 */
        /* <DEDUP_REMOVED lines=11> */
[----:B------:R1:W-:Y:S04]  /*e0b0*/  STL.128 [R1+0x5e00], R120 ;  /* 0x005e007801007387 */ /* 0x0003e80000100c00 */
[----:B------:R1:W-:Y:S04]  /*e0c0*/  STL.128 [R1+0x5c20], R116 ;  /* 0x005c207401007387 */ /* 0x0003e80000100c00 */
[----:B--2---:R2:W-:Y:S04]  /*e0d0*/  STL.128 [R1+0x5880], R112 ;  /* 0x0058807001007387 */ /* 0x0045e80000100c00 */
[----:B------:R2:W-:Y:S04]  /*e0e0*/  STL.128 [R1+0x5800], R80 ;  /* 0x0058005001007387 */ /* 0x0005e80000100c00 */
[----:B------:R2:W-:Y:S04]  /*e0f0*/  STL.128 [R1+0x57e0], R72 ;  /* 0x0057e04801007387 */ /* 0x0005e80000100c00 */
[----:B0-----:R-:W4:Y:S04]  /*e100*/  LDL.LU.128 R124, [R1+0x5ff0] ;  /* 0x005ff000017c7983 */ /* 0x001f280000300c00 */
[----:B---3--:R0:W-:Y:S04]  /*e110*/  STL.128 [R1+0x57d0], R68 ;  /* 0x0057d04401007387 */ /* 0x0081e80000100c00 */
[----:B-1----:R-:W3:Y:S04]  /*e120*/  LDL.LU.128 R120, [R1+0x5e00] ;  /* 0x005e000001787983 */ /* 0x002ee80000300c00 */
[----:B------:R1:W-:Y:S04]  /*e130*/  STL.128 [R1+0x57c0], R64 ;  /* 0x0057c04001007387 */ /* 0x0003e80000100c00 */
[----:B------:R1:W-:Y:S04]  /*e140*/  STL.128 [R1+0x57b0], R60 ;  /* 0x0057b03c01007387 */ /* 0x0003e80000100c00 */
[----:B------:R1:W-:Y:S04]  /*e150*/  STL.128 [R1+0x57a0], R56 ;  /* 0x0057a03801007387 */ /* 0x0003e80000100c00 */
[----:B------:R1:W-:Y:S04]  /*e160*/  STL.128 [R1+0x5790], R52 ;  /* 0x0057903401007387 */ /* 0x0003e80000100c00 */
[----:B------:R1:W-:Y:S04]  /*e170*/  STL.128 [R1+0x5770], R44 ;  /* 0x0057702c01007387 */ /* 0x0003e80000100c00 */
[----:B------:R-:W-:Y:S04]  /*e180*/  STL.64 [R1+0x56d8], R4 ;  /* 0x0056d80401007387 */ /* 0x000fe80000100a00 */
[----:B------:R-:W3:Y:S04]  /*e190*/  LDL.LU.128 R116, [R1+0x5c20] ;  /* 0x005c200001747983 */ /* 0x000ee80000300c00 */
[----:B--2---:R-:W2:Y:S04]  /*e1a0*/  LDL.LU.128 R112, [R1+0x5880] ;  /* 0x0058800001707983 */ /* 0x004ea80000300c00 */
[----:B------:R-:W2:Y:S04]  /*e1b0*/  LDL.LU.128 R80, [R1+0x5800] ;  /* 0x0058000001507983 */ /* 0x000ea80000300c00 */
[----:B------:R-:W2:Y:S04]  /*e1c0*/  LDL.LU.128 R72, [R1+0x57e0] ;  /* 0x0057e00001487983 */ /* 0x000ea80000300c00 */
        /* <DEDUP_REMOVED lines=8> */
[----:B------:R-:W2:Y:S04]  /*e250*/  LDL.LU.128 R52, [R1+0x5790] ;  /* 0x0057900001347983 */ /* 0x000ea80000300c00 */
[----:B------:R-:W2:Y:S04]  /*e260*/  LDL.LU.128 R44, [R1+0x5770] ;  /* 0x00577000012c7983 */ /* 0x000ea80000300c00 */
[----:B------:R-:W2:Y:S04]  /*e270*/  LDL.LU.128 R40, [R1+0x5760] ;  /* 0x0057600001287983 */ /* 0x000ea80000300c00 */
[----:B------:R-:W2:Y:S04]  /*e280*/  LDL.LU.128 R36, [R1+0x5750] ;  /* 0x0057500001247983 */ /* 0x000ea80000300c00 */
[----:B------:R-:W2:Y:S04]  /*e290*/  LDL.LU.128 R28, [R1+0x5730] ;  /* 0x00573000011c7983 */ /* 0x000ea80000300c00 */
[----:B------:R0:W-:Y:S04]  /*e2a0*/  STL.128 [R1+0x5740], R32 ;  /* 0x0057402001007387 */ /* 0x0001e80000100c00 */
[----:B------:R-:W2:Y:S04]  /*e2b0*/  LDL.LU.128 R8, [R1+0x56e0] ;  /* 0x0056e00001087983 */ /* 0x000ea80000300c00 */
[----:B------:R-:W2:Y:S04]  /*e2c0*/  LDL.LU.64 R4, [R1+0x56d8] ;  /* 0x0056d80001047983 */ /* 0x000ea80000300a00 */
[----:B0-----:R-:W2:Y:S04]  /*e2d0*/  LDL.LU.128 R32, [R1+0x5740] ;  /* 0x0057400001207983 */ /* 0x001ea80000300c00 */
[----:B------:R0:W-:Y:S04]  /*e2e0*/  STL.128 [R1+0x56f0], R12 ;  /* 0x0056f00c01007387 */ /* 0x0001e80000100c00 */
[----:B0-----:R-:W2:Y:S04]  /*e2f0*/  LDL.LU.128 R12, [R1+0x56f0] ;  /* 0x0056f000010c7983 */ /* 0x001ea80000300c00 */
[----:B------:R0:W-:Y:S04]  /*e300*/  STL.64 [R1+0x5700], R18 ;  /* 0x0057001201007387 */ /* 0x0001e80000100a00 */
[----:B0-----:R-:W2:Y:S04]  /*e310*/  LDL.LU.64 R18, [R1+0x5700] ;  /* 0x0057000001127983 */ /* 0x001ea80000300a00 */
[----:B------:R0:W-:Y:S04]  /*e320*/  STL.128 [R1+0x5710], R20 ;  /* 0x0057101401007387 */ /* 0x0001e80000100c00 */
[----:B0-----:R-:W2:Y:S04]  /*e330*/  LDL.LU.128 R20, [R1+0x5710] ;  /* 0x0057100001147983 */ /* 0x001ea80000300c00 */
[----:B------:R0:W-:Y:S04]  /*e340*/  STL.128 [R1+0x4a0], R24 ;  /* 0x0004a01801007387 */ /* 0x0001e80000100c00 */
[----:B------:R1:W-:Y:S04]  /*e350*/  STL.128 [R1+0x55d0], R48 ;  /* 0x0055d03001007387 */ /* 0x0003e80000100c00 */
[----:B------:R1:W-:Y:S04]  /*e360*/  STL.128 [R1+0x56c0], R108 ;  /* 0x0056c06c01007387 */ /* 0x0003e80000100c00 */
[----:B0-----:R-:W2:Y:S04]  /*e370*/  LDL.LU.128 R24, [R1+0x5720] ;  /* 0x0057200001187983 */ /* 0x001ea80000300c00 */
[----:B----4-:R0:W-:Y:S04]  /*e380*/  STL.128 [R1+0x56b0], R104 ;  /* 0x0056b06801007387 */ /* 0x0101e80000100c00 */
[----:B------:R4:W-:Y:S04]  /*e390*/  STL.128 [R1+0x56a0], R100 ;  /* 0x0056a06401007387 */ /* 0x0009e80000100c00 */
[----:B------:R4:W-:Y:S04]  /*e3a0*/  STL.128 [R1+0x5690], R96 ;  /* 0x0056906001007387 */ /* 0x0009e80000100c00 */
[----:B------:R4:W-:Y:S04]  /*e3b0*/  STL.128 [R1+0x5680], R92 ;  /* 0x0056805c01007387 */ /* 0x0009e80000100c00 */
[----:B------:R4:W-:Y:S04]  /*e3c0*/  STL.128 [R1+0x5670], R88 ;  /* 0x0056705801007387 */ /* 0x0009e80000100c00 */
[----:B-1----:R-:W2:Y:S04]  /*e3d0*/  LDL.128 R48, [R1+0x2a0] ;  /* 0x0002a00001307983 */ /* 0x002ea80000100c00 */
[----:B------:R1:W-:Y:S04]  /*e3e0*/  STL.128 [R1+0x5660], R84 ;  /* 0x0056605401007387 */ /* 0x0003e80000100c00 */
[----:B------:R-:W2:Y:S04]  /*e3f0*/  LDL.LU.128 R108, [R1+0x56c0] ;  /* 0x0056c000016c7983 */ /* 0x000ea80000300c00 */
[----:B0-----:R-:W2:Y:S04]  /*e400*/  LDL.LU.128 R104, [R1+0x56b0] ;  /* 0x0056b00001687983 */ /* 0x001ea80000300c00 */
[----:B----4-:R-:W4:Y:S04]  /*e410*/  LDL.LU.128 R100, [R1+0x56a0] ;  /* 0x0056a00001647983 */ /* 0x010f280000300c00 */
[----:B------:R-:W4:Y:S04]  /*e420*/  LDL.LU.128 R96, [R1+0x5690] ;  /* 0x0056900001607983 */ /* 0x000f280000300c00 */
[----:B------:R-:W4:Y:S04]  /*e430*/  LDL.LU.128 R92, [R1+0x5680] ;  /* 0x00568000015c7983 */ /* 0x000f280000300c00 */
[----:B------:R-:W4:Y:S04]  /*e440*/  LDL.LU.128 R88, [R1+0x5670] ;  /* 0x0056700001587983 */ /* 0x000f280000300c00 */
[----:B------:R0:W-:Y:S04]  /*e450*/  STL.128 [R1+0x5640], R76 ;  /* 0x0056404c01007387 */ /* 0x0001e80000100c00 */
[----:B-1----:R-:W4:Y:S04]  /*e460*/  LDL.LU.128 R84, [R1+0x5660] ;  /* 0x0056600001547983 */ /* 0x002f280000300c00 */
[----:B0-----:R-:W4:Y:S04]  /*e470*/  LDL.LU.128 R76, [R1+0x5640] ;  /* 0x00564000014c7983 */ /* 0x001f280000300c00 */
[----:B------:R0:W-:Y:S04]  /*e480*/  STL [R1+0x5e10], R124 ;  /* 0x005e107c01007387 */ /* 0x0001e80000100800 */
[----:B---3--:R1:W-:Y:S04]  /*e490*/  STL.64 [R1+0x5c30], R120 ;  /* 0x005c307801007387 */ /* 0x0083e80000100a00 */
[----:B0-----:R-:W3:Y:S04]  /*e4a0*/  LDL.LU R124, [R1+0x5e10] ;  /* 0x005e1000017c7983 */ /* 0x001ee80000300800 */
[----:B-1----:R-:W3:Y:S04]  /*e4b0*/  LDL.LU.64 R120, [R1+0x5c30] ;  /* 0x005c300001787983 */ /* 0x002ee80000300a00 */
[----:B------:R0:W-:Y:S04]  /*e4c0*/  STL [R1+0x5a58], R118 ;  /* 0x005a587601007387 */ /* 0x0001e80000100800 */
[----:B------:R1:W-:Y:S04]  /*e4d0*/  STL.64 [R1+0x5a50], R116 ;  /* 0x005a507401007387 */ /* 0x0003e80000100a00 */
[----:B--2---:R2:W-:Y:S04]  /*e4e0*/  STL [R1+0x56d0], R112 ;  /* 0x0056d07001007387 */ /* 0x0045e80000100800 */
[----:B------:R2:W-:Y:S04]  /*e4f0*/  STL.128 [R1+0x5650], R80 ;  /* 0x0056505001007387 */ /* 0x0005e80000100c00 */
[----:B------:R2:W-:Y:S04]  /*e500*/  STL.128 [R1+0x5630], R72 ;  /* 0x0056304801007387 */ /* 0x0005e80000100c00 */
[----:B0-----:R-:W3:Y:S04]  /*e510*/  LDL.LU R118, [R1+0x5a58] ;  /* 0x005a580001767983 */ /* 0x001ee80000300800 */
[----:B-1----:R-:W3:Y:S04]  /*e520*/  LDL.LU.64 R116, [R1+0x5a50] ;  /* 0x005a500001747983 */ /* 0x002ee80000300a00 */
[----:B--2---:R-:W2:Y:S04]  /*e530*/  LDL.LU R112, [R1+0x56d0] ;  /* 0x0056d00001707983 */ /* 0x004ea80000300800 */
[----:B------:R0:W-:Y:S04]  /*e540*/  STL.128 [R1+0x5620], R68 ;  /* 0x0056204401007387 */ /* 0x0001e80000100c00 */
[----:B------:R1:W-:Y:S04]  /*e550*/  STL.128 [R1+0x5610], R64 ;  /* 0x0056104001007387 */ /* 0x0003e80000100c00 */
[----:B------:R1:W-:Y:S04]  /*e560*/  STL.128 [R1+0x5600], R60 ;  /* 0x0056003c01007387 */ /* 0x0003e80000100c00 */
[----:B------:R1:W-:Y:S04]  /*e570*/  STL.128 [R1+0x55f0], R56 ;  /* 0x0055f03801007387 */ /* 0x0003e80000100c00 */
[----:B------:R1:W-:Y:S04]  /*e580*/  STL.128 [R1+0x55e0], R52 ;  /* 0x0055e03401007387 */ /* 0x0003e80000100c00 */
[----:B------:R1:W-:Y:S04]  /*e590*/  STL.128 [R1+0x55c0], R44 ;  /* 0x0055c02c01007387 */ /* 0x0003e80000100c00 */
[----:B------:R1:W-:Y:S04]  /*e5a0*/  STL.128 [R1+0x55b0], R40 ;  /* 0x0055b02801007387 */ /* 0x0003e80000100c00 */
[----:B------:R1:W-:Y:S04]  /*e5b0*/  STL.128 [R1+0x55a0], R36 ;  /* 0x0055a02401007387 */ /* 0x0003e80000100c00 */
[----:B------:R-:W-:Y:S04]  /*e5c0*/  STL.128 [R1+0x5580], R28 ;  /* 0x0055801c01007387 */ /* 0x000fe80000100c00 */
[----:B------:R-:W2:Y:S04]  /*e5d0*/  LDL.LU.128 R80, [R1+0x5650] ;  /* 0x0056500001507983 */ /* 0x000ea80000300c00 */
[----:B------:R-:W-:Y:S04]  /*e5e0*/  STL.128 [R1+0x5530], R8 ;  /* 0x0055300801007387 */ /* 0x000fe80000100c00 */
[----:B------:R-:W-:Y:S04]  /*e5f0*/  STL.64 [R1+0x5528], R4 ;  /* 0x0055280401007387 */ /* 0x000fe80000100a00 */
[----:B------:R-:W2:Y:S04]  /*e600*/  LDL.LU.128 R72, [R1+0x5630] ;  /* 0x0056300001487983 */ /* 0x000ea80000300c00 */
        /* <DEDUP_REMOVED lines=8> */
[----:B------:R0:W-:Y:S04]  /*e690*/  STL.128 [R1+0x5540], R12 ;  /* 0x0055400c01007387 */ /* 0x0001e80000100c00 */
[----:B------:R-:W2:Y:S04]  /*e6a0*/  LDL.LU.128 R36, [R1+0x55a0] ;  /* 0x0055a00001247983 */ /* 0x000ea80000300c00 */
[----:B------:R-:W2:Y:S04]  /*e6b0*/  LDL.LU.128 R32, [R1+0x5590] ;  /* 0x0055900001207983 */ /* 0x000ea80000300c00 */
[----:B------:R-:W2:Y:S04]  /*e6c0*/  LDL.LU.128 R28, [R1+0x5580] ;  /* 0x00558000011c7983 */ /* 0x000ea80000300c00 */
[----:B0-----:R-:W2:Y:S04]  /*e6d0*/  LDL.LU.128 R12, [R1+0x5540] ;  /* 0x00554000010c7983 */ /* 0x001ea80000300c00 */
[----:B------:R0:W-:Y:S04]  /*e6e0*/  STL.64 [R1+0x5550], R18 ;  /* 0x0055501201007387 */ /* 0x0001e80000100a00 */
[----:B------:R-:W2:Y:S04]  /*e6f0*/  LDL.LU.128 R8, [R1+0x5530] ;  /* 0x0055300001087983 */ /* 0x000ea80000300c00 */
[----:B------:R-:W2:Y:S04]  /*e700*/  LDL.LU.64 R4, [R1+0x5528] ;  /* 0x0055280001047983 */ /* 0x000ea80000300a00 */
[----:B0-----:R-:W2:Y:S04]  /*e710*/  LDL.LU.64 R18, [R1+0x5550] ;  /* 0x0055500001127983 */ /* 0x001ea80000300a00 */
[----:B------:R0:W-:Y:S04]  /*e720*/  STL.128 [R1+0x5560], R20 ;  /* 0x0055601401007387 */ /* 0x0001e80000100c00 */
[----:B0-----:R-:W2:Y:S04]  /*e730*/  LDL.LU.128 R20, [R1+0x5560] ;  /* 0x0055600001147983 */ /* 0x001ea80000300c00 */
[----:B------:R0:W-:Y:S04]  /*e740*/  STL.128 [R1+0x5570], R24 ;  /* 0x0055701801007387 */ /* 0x0001e80000100c00 */
[----:B0-----:R-:W2:Y:S01]  /*e750*/  LDL.LU.128 R24, [R1+0x5570] ;  /* 0x0055700001187983 */ /* 0x001ea20000300c00 */
[----:B------:R-:W-:-:S03]  /*e760*/  IMAD.MOV.U32 R227, RZ, RZ, R50 ;  /* 0x000000ffffe37224 */ /* 0x000fc600078e0032 */
[----:B------:R0:W-:Y:S01]  /*e770*/  STL.64 [R1+0x4b0], R48 ;  /* 0x0004b03001007387 */ /* 0x0001e20000100a00 */
[----:B------:R-:W-:-:S03]  /*e780*/  IMAD.MOV.U32 R226, RZ, RZ, R51 ;  /* 0x000000ffffe27224 */ /* 0x000fc600078e0033 */
[----:B------:R-:W-:Y:S04]  /*e790*/  STL.64 [R1+0x5520], R108 ;  /* 0x0055206c01007387 */ /* 0x000fe80000100a00 */
[----:B------:R-:W-:Y:S04]  /*e7a0*/  STL.128 [R1+0x5510], R104 ;  /* 0x0055106801007387 */ /* 0x000fe80000100c00 */
[----:B0-----:R-:W2:Y:S04]  /*e7b0*/  LDL.LU.128 R48, [R1+0x55d0] ;  /* 0x0055d00001307983 */ /* 0x001ea80000300c00 */
[----:B----4-:R-:W-:Y:S04]  /*e7c0*/  STL.128 [R1+0x5500], R100 ;  /* 0x0055006401007387 */ /* 0x010fe80000100c00 */
[----:B------:R-:W-:Y:S04]  /*e7d0*/  STL.128 [R1+0x54f0], R96 ;  /* 0x0054f06001007387 */ /* 0x000fe80000100c00 */
[----:B------:R-:W-:Y:S04]  /*e7e0*/  STL.128 [R1+0x54e0], R92 ;  /* 0x0054e05c01007387 */ /* 0x000fe80000100c00 */
[----:B------:R-:W-:Y:S04]  /*e7f0*/  STL.128 [R1+0x54d0], R88 ;  /* 0x0054d05801007387 */ /* 0x000fe80000100c00 */
[----:B------:R0:W-:Y:S04]  /*e800*/  STL.128 [R1+0x54c0], R84 ;  /* 0x0054c05401007387 */ /* 0x0001e80000100c00 */
[----:B------:R-:W-:Y:S04]  /*e810*/  STL [R1+0x2c0], R140 ;  /* 0x0002c08c01007387 */ /* 0x000fe80000100800 */
[----:B------:R-:W-:Y:S04]  /*e820*/  STL [R1+0x2c4], R141 ;  /* 0x0002c48d01007387 */ /* 0x000fe80000100800 */
[----:B------:R1:W-:Y:S04]  /*e830*/  STL.128 [R1+0x54a0], R76 ;  /* 0x0054a04c01007387 */ /* 0x0003e80000100c00 */
[----:B0-----:R-:W4:Y:S04]  /*e840*/  LDL.LU.128 R84, [R1+0x54c0] ;  /* 0x0054c00001547983 */ /* 0x001f280000300c00 */
[----:B------:R-:W4:Y:S04]  /*e850*/  LDL.LU.128 R88, [R1+0x54d0] ;  /* 0x0054d00001587983 */ /* 0x000f280000300c00 */
[----:B------:R-:W-:Y:S04]  /*e860*/  STL [R1+0x2d0], R129 ;  /* 0x0002d08101007387 */ /* 0x000fe80000100800 */
[----:B-1----:R-:W4:Y:S04]  /*e870*/  LDL.LU.128 R76, [R1+0x54a0] ;  /* 0x0054a000014c7983 */ /* 0x002f280000300c00 */
[----:B------:R-:W-:Y:S04]  /*e880*/  STL [R1+0x2d4], R130 ;  /* 0x0002d48201007387 */ /* 0x000fe80000100800 */
[----:B------:R-:W-:Y:S04]  /*e890*/  STL [R1+0x2d8], R125 ;  /* 0x0002d87d01007387 */ /* 0x000fe80000100800 */
[----:B------:R-:W-:Y:S04]  /*e8a0*/  STL [R1+0x2dc], R126 ;  /* 0x0002dc7e01007387 */ /* 0x000fe80000100800 */
[----:B------:R-:W-:Y:S04]  /*e8b0*/  STL [R1+0x2e0], R127 ;  /* 0x0002e07f01007387 */ /* 0x000fe80000100800 */
[----:B------:R-:W-:Y:S04]  /*e8c0*/  STL [R1+0x2e4], R122 ;  /* 0x0002e47a01007387 */ /* 0x000fe80000100800 */
[----:B------:R-:W-:Y:S04]  /*e8d0*/  STL [R1+0x2e8], R123 ;  /* 0x0002e87b01007387 */ /* 0x000fe80000100800 */
[----:B---3--:R-:W-:Y:S04]  /*e8e0*/  STL [R1+0x2ec], R124 ;  /* 0x0002ec7c01007387 */ /* 0x008fe80000100800 */
[----:B------:R-:W3:Y:S04]  /*e8f0*/  LDL.LU.128 R92, [R1+0x54e0] ;  /* 0x0054e000015c7983 */ /* 0x000ee80000300c00 */
[----:B------:R-:W-:Y:S04]  /*e900*/  STL [R1+0x2f0], R119 ;  /* 0x0002f07701007387 */ /* 0x000fe80000100800 */
[----:B------:R-:W-:Y:S04]  /*e910*/  STL [R1+0x2f4], R120 ;  /* 0x0002f47801007387 */ /* 0x000fe80000100800 */
[----:B------:R-:W-:Y:S04]  /*e920*/  STL [R1+0x2f8], R121 ;  /* 0x0002f87901007387 */ /* 0x000fe80000100800 */
[----:B------:R-:W-:Y:S04]  /*e930*/  STL [R1+0x2fc], R116 ;  /* 0x0002fc7401007387 */ /* 0x000fe80000100800 */
[----:B------:R-:W-:Y:S04]  /*e940*/  STL [R1+0x310], R115 ;  /* 0x0003107301007387 */ /* 0x000fe80000100800 */
[----:B------:R-:W-:Y:S04]  /*e950*/  STL [R1+0x314], R110 ;  /* 0x0003146e01007387 */ /* 0x000fe80000100800 */
[----:B------:R-:W-:Y:S04]  /*e960*/  STL [R1+0x318], R111 ;  /* 0x0003186f01007387 */ /* 0x000fe80000100800 */
[----:B--2---:R-:W-:Y:S04]  /*e970*/  STL [R1+0x31c], R112 ;  /* 0x00031c7001007387 */ /* 0x004fe80000100800 */
[----:B------:R-:W2:Y:S04]  /*e980*/  LDL.LU.128 R96, [R1+0x54f0] ;  /* 0x0054f00001607983 */ /* 0x000ea80000300c00 */
[----:B------:R-:W-:Y:S04]  /*e990*/  STL [R1+0x300], R117 ;  /* 0x0003007501007387 */ /* 0x000fe80000100800 */
[----:B------:R-:W-:Y:S04]  /*e9a0*/  STL [R1+0x304], R118 ;  /* 0x0003047601007387 */ /* 0x000fe80000100800 */
[----:B------:R0:W-:Y:S04]  /*e9b0*/  STL.128 [R1+0x54b0], R80 ;  /* 0x0054b05001007387 */ /* 0x0001e80000100c00 */
[----:B------:R-:W-:Y:S04]  /*e9c0*/  STL [R1+0x308], R113 ;  /* 0x0003087101007387 */ /* 0x000fe80000100800 */
[----:B------:R-:W-:Y:S04]  /*e9d0*/  STL [R1+0x30c], R114 ;  /* 0x00030c7201007387 */ /* 0x000fe80000100800 */
[----:B------:R1:W-:Y:S04]  /*e9e0*/  STL.128 [R1+0x5490], R72 ;  /* 0x0054904801007387 */ /* 0x0003e80000100c00 */
[----:B0-----:R-:W3:Y:S04]  /*e9f0*/  LDL.LU.128 R80, [R1+0x54b0] ;  /* 0x0054b00001507983 */ /* 0x001ee80000300c00 */
[----:B------:R-:W2:Y:S04]  /*ea00*/  LDL.LU.128 R104, [R1+0x5510] ;  /* 0x0055100001687983 */ /* 0x000ea80000300c00 */
[----:B------:R-:W2:Y:S04]  /*ea10*/  LDL.LU.128 R100, [R1+0x5500] ;  /* 0x0055000001647983 */ /* 0x000ea80000300c00 */
[----:B-1----:R-:W2:Y:S04]  /*ea20*/  LDL.LU.128 R72, [R1+0x5490] ;  /* 0x0054900001487983 */ /* 0x002ea80000300c00 */
[----:B------:R-:W2:Y:S04]  /*ea30*/  LDL.LU.64 R108, [R1+0x5520] ;  /* 0x00552000016c7983 */ /* 0x000ea80000300a00 */
[----:B----4-:R0:W-:Y:S04]  /*ea40*/  STL.128 [R1+0x5300], R76 ;  /* 0x0053004c01007387 */ /* 0x0101e80000100c00 */
[----:B0-----:R-:W4:Y:S04]  /*ea50*/  LDL.LU.128 R76, [R1+0x5300] ;  /* 0x00530000014c7983 */ /* 0x001f280000300c00 */
[----:B------:R0:W-:Y:S04]  /*ea60*/  STL.128 [R1+0x5480], R68 ;  /* 0x0054804401007387 */ /* 0x0001e80000100c00 */
[----:B------:R1:W-:Y:S04]  /*ea70*/  STL.128 [R1+0x5470], R64 ;  /* 0x0054704001007387 */ /* 0x0003e80000100c00 */
[----:B------:R1:W-:Y:S04]  /*ea80*/  STL.128 [R1+0x5460], R60 ;  /* 0x0054603c01007387 */ /* 0x0003e80000100c00 */
[----:B------:R-:W-:Y:S04]  /*ea90*/  STL.128 [R1+0x5450], R56 ;  /* 0x0054503801007387 */ /* 0x000fe80000100c00 */
[----:B------:R1:W-:Y:S04]  /*eaa0*/  STL.128 [R1+0x5440], R52 ;  /* 0x0054403401007387 */ /* 0x0003e80000100c00 */
[----:B0-----:R-:W4:Y:S04]  /*eab0*/  LDL.LU.128 R68, [R1+0x5480] ;  /* 0x0054800001447983 */ /* 0x001f280000300c00 */
[----:B-1----:R-:W4:Y:S04]  /*eac0*/  LDL.LU.128 R64, [R1+0x5470] ;  /* 0x0054700001407983 */ /* 0x002f280000300c00 */
[----:B------:R-:W4:Y:S04]  /*ead0*/  LDL.LU.128 R60, [R1+0x5460] ;  /* 0x00546000013c7983 */ /* 0x000f280000300c00 */
[----:B------:R-:W4:Y:S04]  /*eae0*/  LDL.128 R52, [R1+0x2b0] ;  /* 0x0002b00001347983 */ /* 0x000f280000100c00 */
[----:B------:R-:W4:Y:S04]  /*eaf0*/  LDL.LU.128 R56, [R1+0x5450] ;  /* 0x0054500001387983 */ /* 0x000f280000300c00 */
[----:B---3--:R0:W-:Y:S04]  /*eb00*/  STL.128 [R1+0x5310], R80 ;  /* 0x0053105001007387 */ /* 0x0081e80000100c00 */
[----:B--2---:R1:W-:Y:S04]  /*eb10*/  STL.128 [R1+0x52f0], R72 ;  /* 0x0052f04801007387 */ /* 0x0043e80000100c00 */
[----:B0-----:R-:W2:Y:S04]  /*eb20*/  LDL.LU.128 R80, [R1+0x5310] ;  /* 0x0053100001507983 */ /* 0x001ea80000300c00 */
[----:B-1----:R-:W3:Y:S04]  /*eb30*/  LDL.LU.128 R72, [R1+0x52f0] ;  /* 0x0052f00001487983 */ /* 0x002ee80000300c00 */
[----:B----4-:R0:W-:Y:S04]  /*eb40*/  STL.128 [R1+0x5170], R76 ;  /* 0x0051704c01007387 */ /* 0x0101e80000100c00 */
[----:B0-----:R-:W4:Y:S04]  /*eb50*/  LDL.LU.128 R76, [R1+0x5170] ;  /* 0x00517000014c7983 */ /* 0x001f280000300c00 */
[----:B------:R0:W-:Y:S04]  /*eb60*/  STL.128 [R1+0x5430], R48 ;  /* 0x0054303001007387 */ /* 0x0001e80000100c00 */
[----:B------:R1:W-:Y:S04]  /*eb70*/  STL.128 [R1+0x5420], R44 ;  /* 0x0054202c01007387 */ /* 0x0003e80000100c00 */
[----:B------:R1:W-:Y:S04]  /*eb80*/  STL.128 [R1+0x5410], R40 ;  /* 0x0054102801007387 */ /* 0x0003e80000100c00 */
[----:B------:R1:W-:Y:S04]  /*eb90*/  STL.128 [R1+0x5400], R36 ;  /* 0x0054002401007387 */ /* 0x0003e80000100c00 */
[----:B------:R1:W-:Y:S01]  /*eba0*/  STL.128 [R1+0x53f0], R32 ;  /* 0x0053f02001007387 */ /* 0x0003e20000100c00 */
[----:B------:R-:W-:-:S02]  /*ebb0*/  IMAD.MOV.U32 R225, RZ, RZ, R52 ;  /* 0x000000ffffe17224 */ /* 0x000fc400078e0034 */
[----:B------:R-:W-:Y:S01]  /*ebc0*/  IMAD.MOV.U32 R224, RZ, RZ, R53 ;  /* 0x000000ffffe07224 */ /* 0x000fe200078e0035 */
[----:B------:R1:W-:Y:S01]  /*ebd0*/  STL.128 [R1+0x53e0], R28 ;  /* 0x0053e01c01007387 */ /* 0x0003e20000100c00 */
[----:B------:R-:W-:Y:S02]  /*ebe0*/  IMAD.MOV.U32 R223, RZ, RZ, R54 ;  /* 0x000000ffffdf7224 */ /* 0x000fe400078e0036 */
[----:B------:R-:W-:Y:S01]  /*ebf0*/  IMAD.MOV.U32 R222, RZ, RZ, R55 ;  /* 0x000000ffffde7224 */ /* 0x000fe200078e0037 */
[----:B------:R1:W-:Y:S04]  /*ec00*/  STL.128 [R1+0x53d0], R24 ;  /* 0x0053d01801007387 */ /* 0x0003e80000100c00 */
[----:B------:R1:W-:Y:S04]  /*ec10*/  STL.128 [R1+0x53c0], R20 ;  /* 0x0053c01401007387 */ /* 0x0003e80000100c00 */
[----:B------:R1:W-:Y:S04]  /*ec20*/  STL.64 [R1+0x53b0], R18 ;  /* 0x0053b01201007387 */ /* 0x0003e80000100a00 */
[----:B------:R2:W-:Y:S04]  /*ec30*/  STL.128 [R1+0x53a0], R12 ;  /* 0x0053a00c01007387 */ /* 0x0005e80000100c00 */
[----:B------:R2:W-:Y:S04]  /*ec40*/  STL.128 [R1+0x5390], R8 ;  /* 0x0053900801007387 */ /* 0x0005e80000100c00 */
[----:B------:R2:W-:Y:S04]  /*ec50*/  STL.64 [R1+0x5380], R4 ;  /* 0x0053800401007387 */ /* 0x0005e80000100a00 */
[----:B------:R-:W-:Y:S04]  /*ec60*/  STL.128 [R1+0x52e0], R68 ;  /* 0x0052e04401007387 */ /* 0x000fe80000100c00 */
[----:B------:R-:W-:Y:S04]  /*ec70*/  STL.128 [R1+0x52d0], R64 ;  /* 0x0052d04001007387 */ /* 0x000fe80000100c00 */
[----:B------:R-:W-:Y:S04]  /*ec80*/  STL.128 [R1+0x52c0], R60 ;  /* 0x0052c03c01007387 */ /* 0x000fe80000100c00 */
[----:B------:R3:W-:Y:S04]  /*ec90*/  STL.128 [R1+0x52b0], R56 ;  /* 0x0052b03801007387 */ /* 0x0007e80000100c00 */
[----:B------:R-:W4:Y:S04]  /*eca0*/  LDL.LU.128 R52, [R1+0x5440] ;  /* 0x0054400001347983 */ /* 0x000f280000300c00 */
[----:B0-----:R-:W4:Y:S04]  /*ecb0*/  LDL.LU.128 R48, [R1+0x5430] ;  /* 0x0054300001307983 */ /* 0x001f280000300c00 */
[----:B-1----:R-:W4:Y:S04]  /*ecc0*/  LDL.LU.128 R44, [R1+0x5420] ;  /* 0x00542000012c7983 */ /* 0x002f280000300c00 */
[----:B------:R-:W4:Y:S04]  /*ecd0*/  LDL.LU.128 R40, [R1+0x5410] ;  /* 0x0054100001287983 */ /* 0x000f280000300c00 */
[----:B------:R-:W4:Y:S04]  /*ece0*/  LDL.LU.128 R36, [R1+0x5400] ;  /* 0x0054000001247983 */ /* 0x000f280000300c00 */
[----:B------:R-:W4:Y:S04]  /*ecf0*/  LDL.LU.128 R32, [R1+0x53f0] ;  /* 0x0053f00001207983 */ /* 0x000f280000300c00 */
[----:B------:R-:W4:Y:S04]  /*ed00*/  LDL.LU.128 R28, [R1+0x53e0] ;  /* 0x0053e000011c7983 */ /* 0x000f280000300c00 */
[----:B------:R-:W4:Y:S04]  /*ed10*/  LDL.LU.128 R24, [R1+0x53d0] ;  /* 0x0053d00001187983 */ /* 0x000f280000300c00 */
[----:B------:R-:W4:Y:S04]  /*ed20*/  LDL.LU.128 R20, [R1+0x53c0] ;  /* 0x0053c00001147983 */ /* 0x000f280000300c00 */
[----:B------:R-:W4:Y:S04]  /*ed30*/  LDL.LU.64 R18, [R1+0x53b0] ;  /* 0x0053b00001127983 */ /* 0x000f280000300a00 */
[----:B--2---:R-:W2:Y:S04]  /*ed40*/  LDL.LU.128 R12, [R1+0x53a0] ;  /* 0x0053a000010c7983 */ /* 0x004ea80000300c00 */
[----:B------:R-:W2:Y:S04]  /*ed50*/  LDL.LU.128 R8, [R1+0x5390] ;  /* 0x0053900001087983 */ /* 0x000ea80000300c00 */
[----:B------:R-:W2:Y:S04]  /*ed60*/  LDL.LU.64 R4, [R1+0x5380] ;  /* 0x0053800001047983 */ /* 0x000ea80000300a00 */
[----:B------:R0:W-:Y:S04]  /*ed70*/  STL.128 [R1+0x5320], R84 ;  /* 0x0053205401007387 */ /* 0x0001e80000100c00 */
[----:B---3--:R-:W3:Y:S04]  /*ed80*/  LDL.128 R56, [R1+0x2c0] ;  /* 0x0002c00001387983 */ /* 0x008ee80000100c00 */
[----:B------:R-:W3:Y:S04]  /*ed90*/  LDL.LU.128 R68, [R1+0x52e0] ;  /* 0x0052e00001447983 */ /* 0x000ee80000300c00 */
[----:B------:R-:W3:Y:S04]  /*eda0*/  LDL.LU.128 R64, [R1+0x52d0] ;  /* 0x0052d00001407983 */ /* 0x000ee80000300c00 */
[----:B------:R-:W3:Y:S04]  /*edb0*/  LDL.LU.128 R60, [R1+0x52c0] ;  /* 0x0052c000013c7983 */ /* 0x000ee80000300c00 */
[----:B0-----:R-:W3:Y:S04]  /*edc0*/  LDL.LU.128 R84, [R1+0x5320] ;  /* 0x0053200001547983 */ /* 0x001ee80000300c00 */
[----:B------:R0:W-:Y:S04]  /*edd0*/  STL.128 [R1+0x5160], R72 ;  /* 0x0051604801007387 */ /* 0x0001e80000100c00 */
[----:B------:R1:W-:Y:S04]  /*ede0*/  STL.128 [R1+0x5180], R80 ;  /* 0x0051805001007387 */ /* 0x0003e80000100c00 */
[----:B0-----:R-:W3:Y:S04]  /*edf0*/  LDL.LU.128 R72, [R1+0x5160] ;  /* 0x0051600001487983 */ /* 0x001ee80000300c00 */
[----:B-1----:R-:W3:Y:S04]  /*ee00*/  LDL.LU.128 R80, [R1+0x5180] ;  /* 0x0051800001507983 */ /* 0x002ee80000300c00 */
[----:B----4-:R0:W-:Y:S04]  /*ee10*/  STL.128 [R1+0x4ff0], R76 ;  /* 0x004ff04c01007387 */ /* 0x0101e80000100c00 */
[----:B0-----:R-:W4:Y:S04]  /*ee20*/  LDL.LU.128 R76, [R1+0x4ff0] ;  /* 0x004ff000014c7983 */ /* 0x001f280000300c00 */
[----:B------:R0:W-:Y:S04]  /*ee30*/  STL.128 [R1+0x5330], R88 ;  /* 0x0053305801007387 */ /* 0x0001e80000100c00 */
[----:B0-----:R-:W4:Y:S04]  /*ee40*/  LDL.LU.128 R88, [R1+0x5330] ;  /* 0x0053300001587983 */ /* 0x001f280000300c00 */
        /* <DEDUP_REMOVED lines=9> */
[----:B------:R1:W-:Y:S04]  /*eee0*/  STL.64 [R1+0x5210], R18 ;  /* 0x0052101201007387 */ /* 0x0003e80000100a00 */
[----:B--2---:R2:W-:Y:S04]  /*eef0*/  STL.128 [R1+0x5200], R12 ;  /* 0x0052000c01007387 */ /* 0x0045e80000100c00 */
[----:B------:R2:W-:Y:S04]  /*ef00*/  STL.128 [R1+0x51f0], R8 ;  /* 0x0051f00801007387 */ /* 0x0005e80000100c00 */
[----:B------:R2:W-:Y:S04]  /*ef10*/  STL.64 [R1+0x51e0], R4 ;  /* 0x0051e00401007387 */ /* 0x0005e80000100a00 */
[----:B0-----:R-:W4:Y:S01]  /*ef20*/  LDL.LU.128 R52, [R1+0x52a0] ;  /* 0x0052a00001347983 */ /* 0x001f220000300c00 */
[----:B---3--:R-:W-:-:S03]  /*ef30*/  IMAD.MOV.U32 R221, RZ, RZ, R56 ;  /* 0x000000ffffdd7224 */ /* 0x008fc600078e0038 */
[----:B-1----:R-:W3:Y:S01]  /*ef40*/  LDL.LU.128 R48, [R1+0x5290] ;  /* 0x0052900001307983 */ /* 0x002ee20000300c00 */
[----:B------:R-:W-:Y:S02]  /*ef50*/  IMAD.MOV.U32 R220, RZ, RZ, R57 ;  /* 0x000000ffffdc7224 */ /* 0x000fe400078e0039 */
[----:B------:R-:W-:Y:S01]  /*ef60*/  IMAD.MOV.U32 R219, RZ, RZ, R58 ;  /* 0x000000ffffdb7224 */ /* 0x000fe200078e003a */
[----:B------:R-:W-:Y:S01]  /*ef70*/  STL.128 [R1+0x5150], R68 ;  /* 0x0051504401007387 */ /* 0x000fe20000100c00 */
[----:B------:R-:W-:-:S03]  /*ef80*/  IMAD.MOV.U32 R218, RZ, RZ, R59 ;  /* 0x000000ffffda7224 */ /* 0x000fc600078e003b */
[----:B------:R-:W-:Y:S04]  /*ef90*/  STL.128 [R1+0x5140], R64 ;  /* 0x0051404001007387 */ /* 0x000fe80000100c00 */
[----:B------:R0:W-:Y:S04]  /*efa0*/  STL.128 [R1+0x5130], R60 ;  /* 0x0051303c01007387 */ /* 0x0001e80000100c00 */
[----:B------:R-:W3:Y:S04]  /*efb0*/  LDL.LU.128 R56, [R1+0x52b0] ;  /* 0x0052b00001387983 */ /* 0x000ee80000300c00 */
[----:B------:R-:W3:Y:S04]  /*efc0*/  LDL.LU.128 R44, [R1+0x5280] ;  /* 0x00528000012c7983 */ /* 0x000ee80000300c00 */
[----:B------:R-:W3:Y:S04]  /*efd0*/  LDL.LU.128 R40, [R1+0x5270] ;  /* 0x0052700001287983 */ /* 0x000ee80000300c00 */
[----:B------:R-:W3:Y:S04]  /*efe0*/  LDL.LU.128 R36, [R1+0x5260] ;  /* 0x0052600001247983 */ /* 0x000ee80000300c00 */
[----:B------:R-:W3:Y:S04]  /*eff0*/  LDL.LU.128 R32, [R1+0x5250] ;  /* 0x0052500001207983 */ /* 0x000ee80000300c00 */
[----:B------:R-:W3:Y:S04]  /*f000*/  LDL.LU.128 R28, [R1+0x5240] ;  /* 0x00524000011c7983 */ /* 0x000ee80000300c00 */
[----:B------:R-:W3:Y:S04]  /*f010*/  LDL.LU.128 R24, [R1+0x5230] ;  /* 0x0052300001187983 */ /* 0x000ee80000300c00 */
[----:B------:R-:W3:Y:S04]  /*f020*/  LDL.LU.128 R20, [R1+0x5220] ;  /* 0x0052200001147983 */ /* 0x000ee80000300c00 */
[----:B------:R-:W3:Y:S04]  /*f030*/  LDL.LU.64 R18, [R1+0x5210] ;  /* 0x0052100001127983 */ /* 0x000ee80000300a00 */
[----:B--2---:R-:W2:Y:S04]  /*f040*/  LDL.LU.128 R12, [R1+0x5200] ;  /* 0x00520000010c7983 */ /* 0x004ea80000300c00 */
[----:B------:R-:W2:Y:S04]  /*f050*/  LDL.LU.128 R8, [R1+0x51f0] ;  /* 0x0051f00001087983 */ /* 0x000ea80000300c00 */
[----:B------:R-:W2:Y:S04]  /*f060*/  LDL.LU.64 R4, [R1+0x51e0] ;  /* 0x0051e00001047983 */ /* 0x000ea80000300a00 */
[----:B------:R1:W-:Y:S04]  /*f070*/  STL.128 [R1+0x5190], R84 ;  /* 0x0051905401007387 */ /* 0x0003e80000100c00 */
[----:B0-----:R-:W2:Y:S04]  /*f080*/  LDL.128 R60, [R1+0x2d0] ;  /* 0x0002d000013c7983 */ /* 0x001ea80000100c00 */
[----:B------:R-:W2:Y:S04]  /*f090*/  LDL.LU.128 R68, [R1+0x5150] ;  /* 0x0051500001447983 */ /* 0x000ea80000300c00 */
[----:B------:R-:W2:Y:S04]  /*f0a0*/  LDL.LU.128 R64, [R1+0x5140] ;  /* 0x0051400001407983 */ /* 0x000ea80000300c00 */
[----:B-1----:R-:W2:Y:S04]  /*f0b0*/  LDL.LU.128 R84, [R1+0x5190] ;  /* 0x0051900001547983 */ /* 0x002ea80000300c00 */
[----:B------:R0:W-:Y:S04]  /*f0c0*/  STL.128 [R1+0x4fe0], R72 ;  /* 0x004fe04801007387 */ /* 0x0001e80000100c00 */
[----:B------:R1:W-:Y:S04]  /*f0d0*/  STL.128 [R1+0x5000], R80 ;  /* 0x0050005001007387 */ /* 0x0003e80000100c00 */
[----:B0-----:R-:W2:Y:S04]  /*f0e0*/  LDL.LU.128 R72, [R1+0x4fe0] ;  /* 0x004fe00001487983 */ /* 0x001ea80000300c00 */
[----:B-1----:R-:W2:Y:S04]  /*f0f0*/  LDL.LU.128 R80, [R1+0x5000] ;  /* 0x0050000001507983 */ /* 0x002ea80000300c00 */
[----:B----4-:R0:W-:Y:S04]  /*f100*/  STL.128 [R1+0x4e80], R76 ;  /* 0x004e804c01007387 */ /* 0x0101e80000100c00 */
[----:B0-----:R-:W4:Y:S04]  /*f110*/  LDL.LU.128 R76, [R1+0x4e80] ;  /* 0x004e8000014c7983 */ /* 0x001f280000300c00 */
[----:B------:R0:W-:Y:S04]  /*f120*/  STL.128 [R1+0x51a0], R88 ;  /* 0x0051a05801007387 */ /* 0x0001e80000100c00 */
[----:B0-----:R-:W4:Y:S04]  /*f130*/  LDL.LU.128 R88, [R1+0x51a0] ;  /* 0x0051a00001587983 */ /* 0x001f280000300c00 */
[----:B------:R0:W-:Y:S04]  /*f140*/  STL.128 [R1+0x5110], R52 ;  /* 0x0051103401007387 */ /* 0x0001e80000100c00 */
[----:B---3--:R-:W-:Y:S04]  /*f150*/  STL.128 [R1+0x5100], R48 ;  /* 0x0051003001007387 */ /* 0x008fe80000100c00 */
[----:B0-----:R-:W3:Y:S04]  /*f160*/  LDL.LU.128 R52, [R1+0x5110] ;  /* 0x0051100001347983 */ /* 0x001ee80000300c00 */
        /* <DEDUP_REMOVED lines=12> */
[----:B0-----:R-:W3:Y:S01]  /*f230*/  LDL.LU.128 R56, [R1+0x5120] ;  /* 0x0051200001387983 */ /* 0x001ee20000300c00 */
[----:B------:R-:W-:-:S03]  /*f240*/  IMAD.MOV.U32 R217, RZ, RZ, R60 ;  /* 0x000000ffffd97224 */ /* 0x000fc600078e003c */
[----:B------:R-:W3:Y:S01]  /*f250*/  LDL.LU.128 R48, [R1+0x5100] ;  /* 0x0051000001307983 */ /* 0x000ee20000300c00 */
[----:B------:R-:W-:Y:S02]  /*f260*/  IMAD.MOV.U32 R216, RZ, RZ, R61 ;  /* 0x000000ffffd87224 */ /* 0x000fe400078e003d */
[----:B------:R-:W-:Y:S01]  /*f270*/  IMAD.MOV.U32 R195, RZ, RZ, R62 ;  /* 0x000000ffffc37224 */ /* 0x000fe200078e003e */
[----:B------:R-:W-:Y:S01]  /*f280*/  STL.128 [R1+0x4fd0], R68 ;  /* 0x004fd04401007387 */ /* 0x000fe20000100c00 */
[----:B------:R-:W-:-:S03]  /*f290*/  IMAD.MOV.U32 R194, RZ, RZ, R63 ;  /* 0x000000ffffc27224 */ /* 0x000fc600078e003f */
[----:B------:R0:W-:Y:S04]  /*f2a0*/  STL.128 [R1+0x4fc0], R64 ;  /* 0x004fc04001007387 */ /* 0x0001e80000100c00 */
[----:B------:R-:W3:Y:S04]  /*f2b0*/  LDL.LU.128 R60, [R1+0x5130] ;  /* 0x00513000013c7983 */ /* 0x000ee80000300c00 */
[----:B-1----:R-:W3:Y:S04]  /*f2c0*/  LDL.LU.128 R44, [R1+0x50f0] ;  /* 0x0050f000012c7983 */ /* 0x002ee80000300c00 */
        /* <DEDUP_REMOVED lines=13> */
[----:B------:R0:W-:Y:S04]  /*f3a0*/  STL.128 [R1+0x4e70], R72 ;  /* 0x004e704801007387 */ /* 0x0001e80000100c00 */
[----:B-1----:R-:W2:Y:S04]  /*f3b0*/  LDL.LU.128 R84, [R1+0x5010] ;  /* 0x0050100001547983 */ /* 0x002ea80000300c00 */
[----:B------:R1:W-:Y:S04]  /*f3c0*/  STL.128 [R1+0x4e90], R80 ;  /* 0x004e905001007387 */ /* 0x0003e80000100c00 */
[----:B0-----:R-:W2:Y:S04]  /*f3d0*/  LDL.LU.128 R72, [R1+0x4e70] ;  /* 0x004e700001487983 */ /* 0x001ea80000300c00 */
[----:B-1----:R-:W2:Y:S04]  /*f3e0*/  LDL.LU.128 R80, [R1+0x4e90] ;  /* 0x004e900001507983 */ /* 0x002ea80000300c00 */
[----:B----4-:R0:W-:Y:S04]  /*f3f0*/  STL.128 [R1+0x4d10], R76 ;  /* 0x004d104c01007387 */ /* 0x0101e80000100c00 */
[----:B0-----:R-:W4:Y:S04]  /*f400*/  LDL.LU.128 R76, [R1+0x4d10] ;  /* 0x004d1000014c7983 */ /* 0x001f280000300c00 */
[----:B------:R0:W-:Y:S04]  /*f410*/  STL.128 [R1+0x5340], R92 ;  /* 0x0053405c01007387 */ /* 0x0001e80000100c00 */
[----:B------:R1:W-:Y:S04]  /*f420*/  STL.128 [R1+0x5020], R88 ;  /* 0x0050205801007387 */ /* 0x0003e80000100c00 */
[----:B0-----:R-:W4:Y:S04]  /*f430*/  LDL.LU.128 R92, [R1+0x5340] ;  /* 0x00534000015c7983 */ /* 0x001f280000300c00 */
[----:B-1----:R-:W4:Y:S04]  /*f440*/  LDL.LU.128 R88, [R1+0x5020] ;  /* 0x0050200001587983 */ /* 0x002f280000300c00 */
[----:B---3--:R0:W-:Y:S04]  /*f450*/  STL.128 [R1+0x4f90], R52 ;  /* 0x004f903401007387 */ /* 0x0081e80000100c00 */
[----:B0-----:R-:W3:Y:S04]  /*f460*/  LDL.LU.128 R52, [R1+0x4f90] ;  /* 0x004f900001347983 */ /* 0x001ee80000300c00 */
[----:B------:R0:W-:Y:S04]  /*f470*/  STL.128 [R1+0x4fa0], R56 ;  /* 0x004fa03801007387 */ /* 0x0001e80000100c00 */
[----:B------:R-:W-:Y:S04]  /*f480*/  STL.128 [R1+0x4f80], R48 ;  /* 0x004f803001007387 */ /* 0x000fe80000100c00 */
        /* <DEDUP_REMOVED lines=14> */
[----:B------:R-:W-:-:S02]  /*f570*/  IMAD.MOV.U32 R193, RZ, RZ, R64 ;  /* 0x000000ffffc17224 */ /* 0x000fc400078e0040 */
[----:B------:R-:W-:Y:S01]  /*f580*/  IMAD.MOV.U32 R192, RZ, RZ, R65 ;  /* 0x000000ffffc07224 */ /* 0x000fe200078e0041 */
[----:B------:R-:W3:Y:S01]  /*f590*/  LDL.LU.128 R48, [R1+0x4f80] ;  /* 0x004f800001307983 */ /* 0x000ee20000300c00 */
[----:B------:R-:W-:Y:S02]  /*f5a0*/  IMAD.MOV.U32 R191, RZ, RZ, R66 ;  /* 0x000000ffffbf7224 */ /* 0x000fe400078e0042 */
[----:B------:R-:W-:Y:S01]  /*f5b0*/  IMAD.MOV.U32 R190, RZ, RZ, R67 ;  /* 0x000000ffffbe7224 */ /* 0x000fe200078e0043 */
        /* <DEDUP_REMOVED lines=15> */
[----:B------:R0:W-:Y:S04]  /*f6b0*/  STL.128 [R1+0x4d00], R72 ;  /* 0x004d004801007387 */ /* 0x0001e80000100c00 */
[----:B------:R0:W-:Y:S04]  /*f6c0*/  STL.128 [R1+0x4d20], R80 ;  /* 0x004d205001007387 */ /* 0x0001e80000100c00 */
[----:B-1----:R-:W2:Y:S04]  /*f6d0*/  LDL.LU.128 R84, [R1+0x4ea0] ;  /* 0x004ea00001547983 */ /* 0x002ea80000300c00 */
[----:B0-----:R-:W2:Y:S04]  /*f6e0*/  LDL.128 R72, [R1+0x300] ;  /* 0x0003000001487983 */ /* 0x001ea80000100c00 */
[----:B------:R-:W2:Y:S04]  /*f6f0*/  LDL.LU.128 R80, [R1+0x4d20] ;  /* 0x004d200001507983 */ /* 0x000ea80000300c00 */
[----:B----4-:R0:W-:Y:S04]  /*f700*/  STL.128 [R1+0x4bb0], R76 ;  /* 0x004bb04c01007387 */ /* 0x0101e80000100c00 */
[----:B0-----:R-:W4:Y:S04]  /*f710*/  LDL.128 R76, [R1+0x310] ;  /* 0x00031000014c7983 */ /* 0x001f280000100c00 */
[----:B------:R0:W-:Y:S04]  /*f720*/  STL.128 [R1+0x5350], R96 ;  /* 0x0053506001007387 */ /* 0x0001e80000100c00 */
[----:B------:R1:W-:Y:S04]  /*f730*/  STL.128 [R1+0x51b0], R92 ;  /* 0x0051b05c01007387 */ /* 0x0003e80000100c00 */
[----:B------:R1:W-:Y:S04]  /*f740*/  STL.128 [R1+0x4eb0], R88 ;  /* 0x004eb05801007387 */ /* 0x0003e80000100c00 */
[----:B------:R1:W-:Y:S04]  /*f750*/  STL.64 [R1+0x5370], R104 ;  /* 0x0053706801007387 */ /* 0x0003e80000100a00 */
[----:B0-----:R-:W4:Y:S04]  /*f760*/  LDL.LU.128 R96, [R1+0x5350] ;  /* 0x0053500001607983 */ /* 0x001f280000300c00 */
[----:B-1----:R-:W4:Y:S04]  /*f770*/  LDL.LU.128 R92, [R1+0x51b0] ;  /* 0x0051b000015c7983 */ /* 0x002f280000300c00 */
[----:B------:R-:W4:Y:S04]  /*f780*/  LDL.LU.128 R88, [R1+0x4eb0] ;  /* 0x004eb00001587983 */ /* 0x000f280000300c00 */
[----:B------:R-:W4:Y:S04]  /*f790*/  LDL.LU.64 R104, [R1+0x5370] ;  /* 0x0053700001687983 */ /* 0x000f280000300a00 */
[----:B------:R0:W-:Y:S04]  /*f7a0*/  STL.128 [R1+0x5360], R100 ;  /* 0x0053606401007387 */ /* 0x0001e80000100c00 */
[----:B0-----:R-:W4:Y:S04]  /*f7b0*/  LDL.LU.128 R100, [R1+0x5360] ;  /* 0x0053600001647983 */ /* 0x001f280000300c00 */
[----:B---3--:R0:W-:Y:S04]  /*f7c0*/  STL.128 [R1+0x4e20], R52 ;  /* 0x004e203401007387 */ /* 0x0081e80000100c00 */
[----:B0-----:R-:W3:Y:S04]  /*f7d0*/  LDL.LU.128 R52, [R1+0x4e20] ;  /* 0x004e200001347983 */ /* 0x001ee80000300c00 */
[----:B------:R0:W-:Y:S04]  /*f7e0*/  STL.128 [R1+0x4e30], R56 ;  /* 0x004e303801007387 */ /* 0x0001e80000100c00 */
[----:B0-----:R-:W3:Y:S04]  /*f7f0*/  LDL.LU.128 R56, [R1+0x4e30] ;  /* 0x004e300001387983 */ /* 0x001ee80000300c00 */
[----:B------:R-:W-:Y:S04]  /*f800*/  STL.128 [R1+0x4e40], R60 ;  /* 0x004e403c01007387 */ /* 0x000fe80000100c00 */
[----:B------:R-:W-:Y:S04]  /*f810*/  STL.128 [R1+0x4e10], R48 ;  /* 0x004e103001007387 */ /* 0x000fe80000100c00 */
        /* <DEDUP_REMOVED lines=17> */
[----:B------:R-:W3:Y:S01]  /*f930*/  LDL.LU.128 R48, [R1+0x4e10] ;  /* 0x004e100001307983 */ /* 0x000ee20000300c00 */
[----:B------:R-:W-:-:S03]  /*f940*/  IMAD.MOV.U32 R180, RZ, RZ, R71 ;  /* 0x000000ffffb47224 */ /* 0x000fc600078e0047 */
[----:B------:R-:W3:Y:S04]  /*f950*/  LDL.LU.128 R68, [R1+0x4e60] ;  /* 0x004e600001447983 */ /* 0x000ee80000300c00 */
[----:B-1----:R-:W3:Y:S04]  /*f960*/  LDL.LU.128 R44, [R1+0x4e00] ;  /* 0x004e0000012c7983 */ /* 0x002ee80000300c00 */
[----:B------:R-:W3:Y:S01]  /*f970*/  LDL.LU.128 R40, [R1+0x4df0] ;  /* 0x004df00001287983 */ /* 0x000ee20000300c00 */
[----:B------:R-:W-:-:S03]  /*f980*/  IMAD.MOV.U32 R176, RZ, RZ, R72 ;  /* 0x000000ffffb07224 */ /* 0x000fc600078e0048 */
[----:B------:R-:W3:Y:S01]  /*f990*/  LDL.LU.128 R36, [R1+0x4de0] ;  /* 0x004de00001247983 */ /* 0x000ee20000300c00 */
[----:B------:R-:W-:Y:S02]  /*f9a0*/  IMAD.MOV.U32 R175, RZ, RZ, R73 ;  /* 0x000000ffffaf7224 */ /* 0x000fe400078e0049 */
[----:B------:R-:W-:Y:S01]  /*f9b0*/  IMAD.MOV.U32 R174, RZ, RZ, R74 ;  /* 0x000000ffffae7224 */ /* 0x000fe200078e004a */
[----:B------:R-:W3:Y:S01]  /*f9c0*/  LDL.LU.128 R32, [R1+0x4dd0] ;  /* 0x004dd00001207983 */ /* 0x000ee20000300c00 */
[----:B------:R-:W-:-:S03]  /*f9d0*/  IMAD.MOV.U32 R173, RZ, RZ, R75 ;  /* 0x000000ffffad7224 */ /* 0x000fc600078e004b */
[----:B------:R-:W3:Y:S04]  /*f9e0*/  LDL.LU.128 R28, [R1+0x4dc0] ;  /* 0x004dc000011c7983 */ /* 0x000ee80000300c00 */
[----:B------:R-:W3:Y:S04]  /*f9f0*/  LDL.LU.128 R24, [R1+0x4db0] ;  /* 0x004db00001187983 */ /* 0x000ee80000300c00 */
[----:B------:R-:W3:Y:S04]  /*fa00*/  LDL.LU.128 R20, [R1+0x4da0] ;  /* 0x004da00001147983 */ /* 0x000ee80000300c00 */
[----:B------:R-:W3:Y:S01]  /*fa10*/  LDL.LU.64 R18, [R1+0x4d90] ;  /* 0x004d900001127983 */ /* 0x000ee20000300a00 */
[----:B----4-:R-:W-:-:S03]  /*fa20*/  IMAD.MOV.U32 R172, RZ, RZ, R76 ;  /* 0x000000ffffac7224 */ /* 0x010fc600078e004c */
[----:B--2---:R-:W2:Y:S01]  /*fa30*/  LDL.LU.128 R12, [R1+0x4d80] ;  /* 0x004d8000010c7983 */ /* 0x004ea20000300c00 */
[----:B------:R-:W-:Y:S02]  /*fa40*/  IMAD.MOV.U32 R171, RZ, RZ, R77 ;  /* 0x000000ffffab7224 */ /* 0x000fe400078e004d */
[----:B------:R-:W-:Y:S01]  /*fa50*/  IMAD.MOV.U32 R170, RZ, RZ, R78 ;  /* 0x000000ffffaa7224 */ /* 0x000fe200078e004e */
[----:B------:R-:W4:Y:S01]  /*fa60*/  LDL.LU.128 R8, [R1+0x4d70] ;  /* 0x004d700001087983 */ /* 0x000f220000300c00 */
[----:B------:R-:W-:-:S03]  /*fa70*/  IMAD.MOV.U32 R169, RZ, RZ, R79 ;  /* 0x000000ffffa97224 */ /* 0x000fc600078e004f */
[----:B------:R-:W4:Y:S04]  /*fa80*/  LDL.LU.64 R4, [R1+0x4d60] ;  /* 0x004d600001047983 */ /* 0x000f280000300a00 */
[----:B------:R0:W-:Y:S04]  /*fa90*/  STL.128 [R1+0x4d30], R84 ;  /* 0x004d305401007387 */ /* 0x0001e80000100c00 */
[----:B------:R-:W4:Y:S04]  /*faa0*/  LDL.LU.128 R76, [R1+0x4bb0] ;  /* 0x004bb000014c7983 */ /* 0x000f280000300c00 */
[----:B------:R-:W4:Y:S04]  /*fab0*/  LDL.LU.128 R72, [R1+0x4d00] ;  /* 0x004d000001487983 */ /* 0x000f280000300c00 */
[----:B------:R1:W-:Y:S04]  /*fac0*/  STL.128 [R1+0x4bc0], R80 ;  /* 0x004bc05001007387 */ /* 0x0003e80000100c00 */
[----:B0-----:R-:W4:Y:S04]  /*fad0*/  LDL.LU.128 R84, [R1+0x4d30] ;  /* 0x004d300001547983 */ /* 0x001f280000300c00 */
[----:B-1----:R-:W4:Y:S04]  /*fae0*/  LDL.LU.128 R80, [R1+0x4bc0] ;  /* 0x004bc00001507983 */ /* 0x002f280000300c00 */
[----:B------:R0:W-:Y:S04]  /*faf0*/  STL.128 [R1+0x51c0], R96 ;  /* 0x0051c06001007387 */ /* 0x0001e80000100c00 */
[----:B------:R1:W-:Y:S04]  /*fb00*/  STL.128 [R1+0x5030], R92 ;  /* 0x0050305c01007387 */ /* 0x0003e80000100c00 */
[----:B------:R1:W-:Y:S04]  /*fb10*/  STL.128 [R1+0x4d40], R88 ;  /* 0x004d405801007387 */ /* 0x0003e80000100c00 */
[----:B------:R-:W-:Y:S04]  /*fb20*/  STL [R1+0x320], R107 ;  /* 0x0003206b01007387 */ /* 0x000fe80000100800 */
[----:B------:R-:W-:Y:S04]  /*fb30*/  STL [R1+0x324], R108 ;  /* 0x0003246c01007387 */ /* 0x000fe80000100800 */
[----:B------:R-:W-:Y:S04]  /*fb40*/  STL [R1+0x328], R109 ;  /* 0x0003286d01007387 */ /* 0x000fe80000100800 */
[----:B------:R-:W-:Y:S04]  /*fb50*/  STL [R1+0x32c], R104 ;  /* 0x00032c6801007387 */ /* 0x000fe80000100800 */
[----:B0-----:R-:W4:Y:S04]  /*fb60*/  LDL.LU.128 R96, [R1+0x51c0] ;  /* 0x0051c00001607983 */ /* 0x001f280000300c00 */
[----:B-1----:R-:W4:Y:S04]  /*fb70*/  LDL.LU.128 R92, [R1+0x5030] ;  /* 0x00503000015c7983 */ /* 0x002f280000300c00 */
[----:B------:R-:W4:Y:S04]  /*fb80*/  LDL.LU.128 R88, [R1+0x4d40] ;  /* 0x004d400001587983 */ /* 0x000f280000300c00 */
[----:B------:R0:W-:Y:S04]  /*fb90*/  STL [R1+0x5378], R106 ;  /* 0x0053786a01007387 */ /* 0x0001e80000100800 */
[----:B------:R1:W-:Y:S04]  /*fba0*/  STL.128 [R1+0x51d0], R100 ;  /* 0x0051d06401007387 */ /* 0x0003e80000100c00 */
[----:B0-----:R-:W4:Y:S04]  /*fbb0*/  LDL.LU R106, [R1+0x5378] ;  /* 0x00537800016a7983 */ /* 0x001f280000300800 */
[----:B---3--:R0:W-:Y:S04]  /*fbc0*/  STL.128 [R1+0x4cb0], R52 ;  /* 0x004cb03401007387 */ /* 0x0081e80000100c00 */
[----:B-1----:R-:W3:Y:S04]  /*fbd0*/  LDL.LU.128 R100, [R1+0x51d0] ;  /* 0x0051d00001647983 */ /* 0x002ee80000300c00 */
[----:B0-----:R-:W3:Y:S04]  /*fbe0*/  LDL.LU.128 R52, [R1+0x4cb0] ;  /* 0x004cb00001347983 */ /* 0x001ee80000300c00 */
[----:B------:R0:W-:Y:S04]  /*fbf0*/  STL.128 [R1+0x4cc0], R56 ;  /* 0x004cc03801007387 */ /* 0x0001e80000100c00 */
[----:B0-----:R-:W3:Y:S04]  /*fc00*/  LDL.LU.128 R56, [R1+0x4cc0] ;  /* 0x004cc00001387983 */ /* 0x001ee80000300c00 */
[----:B------:R-:W-:Y:S04]  /*fc10*/  STL.128 [R1+0x4ce0], R64 ;  /* 0x004ce04001007387 */ /* 0x000fe80000100c00 */
        /* <DEDUP_REMOVED lines=12> */
[----:B----4-:R4:W-:Y:S04]  /*fce0*/  STL.128 [R1+0x4c00], R8 ;  /* 0x004c000801007387 */ /* 0x0109e80000100c00 */
[----:B------:R4:W-:Y:S04]  /*fcf0*/  STL.64 [R1+0x4bf0], R4 ;  /* 0x004bf00401007387 */ /* 0x0009e80000100a00 */
[----:B0-----:R-:W3:Y:S04]  /*fd00*/  LDL.LU.128 R68, [R1+0x4cf0] ;  /* 0x004cf00001447983 */ /* 0x001ee80000300c00 */
[----:B------:R-:W3:Y:S04]  /*fd10*/  LDL.LU.128 R64, [R1+0x4ce0] ;  /* 0x004ce00001407983 */ /* 0x000ee80000300c00 */
[----:B------:R-:W3:Y:S04]  /*fd20*/  LDL.LU.128 R60, [R1+0x4cd0] ;  /* 0x004cd000013c7983 */ /* 0x000ee80000300c00 */
        /* <DEDUP_REMOVED lines=10> */
[----:B----4-:R-:W4:Y:S04]  /*fdd0*/  LDL.LU.128 R8, [R1+0x4c00] ;  /* 0x004c000001087983 */ /* 0x010f280000300c00 */
[----:B------:R-:W4:Y:S04]  /*fde0*/  LDL.LU.64 R4, [R1+0x4bf0] ;  /* 0x004bf00001047983 */ /* 0x000f280000300a00 */
[----:B------:R0:W-:Y:S04]  /*fdf0*/  STL.128 [R1+0x4bd0], R84 ;  /* 0x004bd05401007387 */ /* 0x0001e80000100c00 */
[----:B------:R1:W-:Y:S04]  /*fe00*/  STL.128 [R1+0x4a60], R76 ;  /* 0x004a604c01007387 */ /* 0x0003e80000100c00 */
[----:B------:R1:W-:Y:S04]  /*fe10*/  STL.128 [R1+0x4ba0], R72 ;  /* 0x004ba04801007387 */ /* 0x0003e80000100c00 */
[----:B------:R1:W-:Y:S04]  /*fe20*/  STL.128 [R1+0x4a70], R80 ;  /* 0x004a705001007387 */ /* 0x0003e80000100c00 */
[----:B0-----:R-:W4:Y:S04]  /*fe30*/  LDL.LU.128 R84, [R1+0x4bd0] ;  /* 0x004bd00001547983 */ /* 0x001f280000300c00 */
[----:B-1----:R-:W4:Y:S04]  /*fe40*/  LDL.128 R76, [R1+0x320] ;  /* 0x00032000014c7983 */ /* 0x002f280000100c00 */
[----:B------:R-:W4:Y:S04]  /*fe50*/  LDL.LU.128 R72, [R1+0x4ba0] ;  /* 0x004ba00001487983 */ /* 0x000f280000300c00 */
[----:B------:R-:W4:Y:S04]  /*fe60*/  LDL.LU.128 R80, [R1+0x4a70] ;  /* 0x004a700001507983 */ /* 0x000f280000300c00 */
[----:B------:R0:W-:Y:S04]  /*fe70*/  STL.128 [R1+0x5040], R96 ;  /* 0x0050406001007387 */ /* 0x0001e80000100c00 */
[----:B------:R1:W-:Y:S04]  /*fe80*/  STL.128 [R1+0x4ec0], R92 ;  /* 0x004ec05c01007387 */ /* 0x0003e80000100c00 */
[----:B------:R1:W-:Y:S04]  /*fe90*/  STL.128 [R1+0x4be0], R88 ;  /* 0x004be05801007387 */ /* 0x0003e80000100c00 */
[----:B---3--:R3:W-:Y:S04]  /*fea0*/  STL.128 [R1+0x4b50], R52 ;  /* 0x004b503401007387 */ /* 0x0087e80000100c00 */
[----:B0-----:R-:W4:Y:S04]  /*feb0*/  LDL.LU.128 R96, [R1+0x5040] ;  /* 0x0050400001607983 */ /* 0x001f280000300c00 */
[----:B-1----:R-:W4:Y:S04]  /*fec0*/  LDL.LU.128 R92, [R1+0x4ec0] ;  /* 0x004ec000015c7983 */ /* 0x002f280000300c00 */
[----:B------:R-:W4:Y:S04]  /*fed0*/  LDL.LU.128 R88, [R1+0x4be0] ;  /* 0x004be00001587983 */ /* 0x000f280000300c00 */
[----:B---3--:R-:W3:Y:S04]  /*fee0*/  LDL.LU.128 R52, [R1+0x4b50] ;  /* 0x004b500001347983 */ /* 0x008ee80000300c00 */
[----:B------:R-:W-:Y:S04]  /*fef0*/  STL [R1+0x330], R105 ;  /* 0x0003306901007387 */ /* 0x000fe80000100800 */
[----:B------:R-:W-:Y:S04]  /*ff00*/  STL [R1+0x334], R106 ;  /* 0x0003346a01007387 */ /* 0x000fe80000100800 */
[----:B------:R-:W-:Y:S04]  /*ff10*/  STL [R1+0x338], R101 ;  /* 0x0003386501007387 */ /* 0x000fe80000100800 */
[----:B------:R-:W-:Y:S04]  /*ff20*/  STL [R1+0x33c], R102 ;  /* 0x00033c6601007387 */ /* 0x000fe80000100800 */
[----:B------:R0:W-:Y:S04]  /*ff30*/  STL.128 [R1+0x4b60], R56 ;  /* 0x004b603801007387 */ /* 0x0001e80000100c00 */
        /* <DEDUP_REMOVED lines=17> */
[----:B-1----:R-:W3:Y:S04]  /*10050*/  LDL.LU.128 R64, [R1+0x4b80] ;  /* 0x004b800001407983 */ /* 0x002ee80000300c00 */
[----:B------:R-:W3:Y:S04]  /*10060*/  LDL.LU.128 R60, [R1+0x4b70] ;  /* 0x004b7000013c7983 */ /* 0x000ee80000300c00 */
[----:B------:R-:W3:Y:S04]  /*10070*/  LDL.LU.128 R48, [R1+0x4b40] ;  /* 0x004b400001307983 */ /* 0x000ee80000300c00 */
[----:B------:R-:W3:Y:S04]  /*10080*/  LDL.LU.128 R44, [R1+0x4b30] ;  /* 0x004b3000012c7983 */ /* 0x000ee80000300c00 */
[----:B------:R-:W3:Y:S01]  /*10090*/  LDL.LU.128 R40, [R1+0x4b20] ;  /* 0x004b200001287983 */ /* 0x000ee20000300c00 */
[----:B------:R-:W-:-:S02]  /*100a0*/  IMAD.MOV.U32 R168, RZ, RZ, R76 ;  /* 0x000000ffffa87224 */ /* 0x000fc400078e004c */
[----:B------:R-:W-:Y:S01]  /*100b0*/  IMAD.MOV.U32 R167, RZ, RZ, R77 ;  /* 0x000000ffffa77224 */ /* 0x000fe200078e004d */
[----:B------:R-:W3:Y:S01]  /*100c0*/  LDL.LU.128 R36, [R1+0x4b10] ;  /* 0x004b100001247983 */ /* 0x000ee20000300c00 */
[----:B------:R-:W-:Y:S02]  /*100d0*/  IMAD.MOV.U32 R151, RZ, RZ, R78 ;  /* 0x000000ffff977224 */ /* 0x000fe400078e004e */
[----:B------:R-:W-:Y:S01]  /*100e0*/  IMAD.MOV.U32 R150, RZ, RZ, R79 ;  /* 0x000000ffff967224 */ /* 0x000fe200078e004f */
        /* <DEDUP_REMOVED lines=10> */
[----:B------:R-:W4:Y:S04]  /*10190*/  LDL.LU.128 R76, [R1+0x4a60] ;  /* 0x004a6000014c7983 */ /* 0x000f280000300c00 */
[----:B------:R1:W-:Y:S04]  /*101a0*/  STL.128 [R1+0x4930], R80 ;  /* 0x0049305001007387 */ /* 0x0003e80000100c00 */
[----:B0-----:R-:W4:Y:S04]  /*101b0*/  LDL.LU.128 R84, [R1+0x4a80] ;  /* 0x004a800001547983 */ /* 0x001f280000300c00 */
[----:B-1----:R-:W4:Y:S04]  /*101c0*/  LDL.LU.128 R72, [R1+0x4a50] ;  /* 0x004a500001487983 */ /* 0x002f280000300c00 */
[----:B------:R-:W4:Y:S04]  /*101d0*/  LDL.128 R80, [R1+0x330] ;  /* 0x0003300001507983 */ /* 0x000f280000100c00 */
[----:B------:R0:W-:Y:S04]  /*101e0*/  STL [R1+0x5050], R100 ;  /* 0x0050506401007387 */ /* 0x0001e80000100800 */
[----:B------:R1:W-:Y:S04]  /*101f0*/  STL.64 [R1+0x4ed0], R96 ;  /* 0x004ed06001007387 */ /* 0x0003e80000100a00 */
[----:B------:R1:W-:Y:S04]  /*10200*/  STL [R1+0x4d58], R94 ;  /* 0x004d585e01007387 */ /* 0x0003e80000100800 */
[----:B------:R1:W-:Y:S04]  /*10210*/  STL.64 [R1+0x4d50], R92 ;  /* 0x004d505c01007387 */ /* 0x0003e80000100a00 */
[----:B------:R1:W-:Y:S04]  /*10220*/  STL [R1+0x4a90], R88 ;  /* 0x004a905801007387 */ /* 0x0003e80000100800 */
[----:B---3--:R-:W-:Y:S04]  /*10230*/  STL.128 [R1+0x4a00], R52 ;  /* 0x004a003401007387 */ /* 0x008fe80000100c00 */
[----:B------:R3:W-:Y:S04]  /*10240*/  STL.128 [R1+0x4a10], R56 ;  /* 0x004a103801007387 */ /* 0x0007e80000100c00 */
[----:B0-----:R-:W4:Y:S04]  /*10250*/  LDL.LU R100, [R1+0x5050] ;  /* 0x0050500001647983 */ /* 0x001f280000300800 */
[----:B-1----:R-:W4:Y:S04]  /*10260*/  LDL.LU.64 R96, [R1+0x4ed0] ;  /* 0x004ed00001607983 */ /* 0x002f280000300a00 */
[----:B------:R-:W4:Y:S04]  /*10270*/  LDL.LU R94, [R1+0x4d58] ;  /* 0x004d5800015e7983 */ /* 0x000f280000300800 */
[----:B------:R-:W4:Y:S04]  /*10280*/  LDL.LU.64 R92, [R1+0x4d50] ;  /* 0x004d5000015c7983 */ /* 0x000f280000300a00 */
[----:B------:R-:W4:Y:S04]  /*10290*/  LDL.LU R88, [R1+0x4a90] ;  /* 0x004a900001587983 */ /* 0x000f280000300800 */
[----:B---3--:R-:W3:Y:S04]  /*102a0*/  LDL.LU.128 R56, [R1+0x4a10] ;  /* 0x004a100001387983 */ /* 0x008ee80000300c00 */
[----:B------:R-:W3:Y:S04]  /*102b0*/  LDL.LU.128 R52, [R1+0x4a00] ;  /* 0x004a000001347983 */ /* 0x000ee80000300c00 */
        /* <DEDUP_REMOVED lines=20> */
[----:B------:R-:W3:Y:S04]  /*10400*/  LDL.LU.128 R40, [R1+0x49d0] ;  /* 0x0049d00001287983 */ /* 0x000ee80000300c00 */
[----:B------:R-:W3:Y:S04]  /*10410*/  LDL.LU.128 R36, [R1+0x49c0] ;  /* 0x0049c00001247983 */ /* 0x000ee80000300c00 */
[----:B------:R-:W3:Y:S01]  /*10420*/  LDL.LU.128 R32, [R1+0x49b0] ;  /* 0x0049b00001207983 */ /* 0x000ee20000300c00 */
[----:B------:R-:W-:-:S03]  /*10430*/  IMAD.MOV.U32 R149, RZ, RZ, R80 ;  /* 0x000000ffff957224 */ /* 0x000fc600078e0050 */
[----:B------:R-:W3:Y:S01]  /*10440*/  LDL.LU.128 R28, [R1+0x49a0] ;  /* 0x0049a000011c7983 */ /* 0x000ee20000300c00 */
[----:B------:R-:W-:-:S03]  /*10450*/  IMAD.MOV.U32 R148, RZ, RZ, R81 ;  /* 0x000000ffff947224 */ /* 0x000fc600078e0051 */
[----:B------:R-:W3:Y:S04]  /*10460*/  LDL.LU.128 R24, [R1+0x4990] ;  /* 0x0049900001187983 */ /* 0x000ee80000300c00 */
[----:B------:R-:W3:Y:S04]  /*10470*/  LDL.LU.128 R20, [R1+0x4980] ;  /* 0x0049800001147983 */ /* 0x000ee80000300c00 */
[----:B------:R-:W3:Y:S04]  /*10480*/  LDL.LU.64 R18, [R1+0x4970] ;  /* 0x0049700001127983 */ /* 0x000ee80000300a00 */
[----:B--2---:R-:W2:Y:S04]  /*10490*/  LDL.LU.128 R12, [R1+0x4960] ;  /* 0x00496000010c7983 */ /* 0x004ea80000300c00 */
[----:B----4-:R-:W4:Y:S04]  /*104a0*/  LDL.LU.128 R8, [R1+0x4950] ;  /* 0x0049500001087983 */ /* 0x010f280000300c00 */
[----:B------:R-:W4:Y:S04]  /*104b0*/  LDL.LU.64 R4, [R1+0x4948] ;  /* 0x0049480001047983 */ /* 0x000f280000300a00 */
[----:B------:R-:W-:Y:S04]  /*104c0*/  STL.64 [R1+0x4940], R84 ;  /* 0x0049405401007387 */ /* 0x000fe80000100a00 */
[----:B------:R-:W-:Y:S04]  /*104d0*/  STL.128 [R1+0x4920], R76 ;  /* 0x0049204c01007387 */ /* 0x000fe80000100c00 */
[----:B------:R0:W-:Y:S04]  /*104e0*/  STL [R1+0x374], R86 ;  /* 0x0003745601007387 */ /* 0x0001e80000100800 */
[----:B------:R-:W-:Y:S04]  /*104f0*/  STL.128 [R1+0x4910], R72 ;  /* 0x0049104801007387 */ /* 0x000fe80000100c00 */
[----:B------:R1:W-:Y:S01]  /*10500*/  STL [R1+0x54c], R83 ;  /* 0x00054c5301007387 */ /* 0x0003e20000100800 */
[----:B0-----:R-:W-:-:S03]  /*10510*/  IMAD.MOV.U32 R86, RZ, RZ, R82 ;  /* 0x000000ffff567224 */ /* 0x001fc600078e0052 */
[----:B------:R0:W-:Y:S04]  /*10520*/  STL [R1+0x46f0], R152 ;  /* 0x0046f09801007387 */ /* 0x0001e80000100800 */
[----:B------:R-:W3:Y:S04]  /*10530*/  LDL.LU.64 R84, [R1+0x4940] ;  /* 0x0049400001547983 */ /* 0x000ee80000300a00 */
[----:B-1----:R-:W2:Y:S04]  /*10540*/  LDL.LU.128 R80, [R1+0x4930] ;  /* 0x0049300001507983 */ /* 0x002ea80000300c00 */
[----:B0-----:R-:W4:Y:S04]  /*10550*/  LDL.LU R152, [R1+0x46f0] ;  /* 0x0046f00001987983 */ /* 0x001f280000300800 */
[----:B------:R0:W-:Y:S04]  /*10560*/  STL.128 [R1+0x4700], R156 ;  /* 0x0047009c01007387 */ /* 0x0001e80000100c00 */
[----:B------:R-:W4:Y:S04]  /*10570*/  LDL.LU.128 R120, [R1+0x4a0] ;  /* 0x0004a00001787983 */ /* 0x000f280000300c00 */
[----:B------:R-:W4:Y:S04]  /*10580*/  LDL.LU.64 R124, [R1+0x4b0] ;  /* 0x0004b000017c7983 */ /* 0x000f280000300a00 */
[----:B------:R-:W-:Y:S04]  /*10590*/  STL [R1+0x340], R103 ;  /* 0x0003406701007387 */ /* 0x000fe80000100800 */
[----:B0-----:R-:W4:Y:S04]  /*105a0*/  LDL.LU.128 R156, [R1+0x4700] ;  /* 0x00470000019c7983 */ /* 0x001f280000300c00 */
        /* <DEDUP_REMOVED lines=15> */
[----:B------:R-:W-:Y:S04]  /*106a0*/  STL.128 [R1+0x4740], R172 ;  /* 0x004740ac01007387 */ /* 0x000fe80000100c00 */
[----:B------:R0:W-:Y:S04]  /*106b0*/  STL.128 [R1+0x4730], R168 ;  /* 0x004730a801007387 */ /* 0x0001e80000100c00 */
[----:B------:R-:W-:Y:S04]  /*106c0*/  STL [R1+0x4728], R167 ;  /* 0x004728a701007387 */ /* 0x000fe80000100800 */
[----:B------:R1:W-:Y:S04]  /*106d0*/  STL.64 [R1+0x4720], R164 ;  /* 0x004720a401007387 */ /* 0x0003e80000100a00 */
[----:B------:R-:W4:Y:S04]  /*106e0*/  LDL.LU.128 R76, [R1+0x4920] ;  /* 0x00492000014c7983 */ /* 0x000f280000300c00 */
[----:B0-----:R-:W4:Y:S04]  /*106f0*/  LDL.128 R168, [R1+0x350] ;  /* 0x0003500001a87983 */ /* 0x001f280000100c00 */
[----:B-1----:R-:W4:Y:S04]  /*10700*/  LDL.128 R164, [R1+0x340] ;  /* 0x0003400001a47983 */ /* 0x002f280000100c00 */
[----:B------:R-:W4:Y:S04]  /*10710*/  LDL.128 R172, [R1+0x360] ;  /* 0x0003600001ac7983 */ /* 0x000f280000100c00 */
[----:B------:R-:W4:Y:S04]  /*10720*/  LDL.128 R176, [R1+0x370] ;  /* 0x0003700001b07983 */ /* 0x000f280000100c00 */
[----:B------:R0:W-:Y:S04]  /*10730*/  STL.128 [R1+0x4710], R160 ;  /* 0x004710a001007387 */ /* 0x0001e80000100c00 */
[----:B------:R-:W4:Y:S04]  /*10740*/  LDL.LU.64 R114, [R1+0x488] ;  /* 0x0004880001727983 */ /* 0x000f280000300a00 */
[----:B------:R-:W4:Y:S04]  /*10750*/  LDL.LU.128 R116, [R1+0x490] ;  /* 0x0004900001747983 */ /* 0x000f280000300c00 */
[----:B------:R-:W4:Y:S04]  /*10760*/  LDL.LU R87, [R1+0x54c] ;  /* 0x00054c0001577983 */ /* 0x000f280000300800 */
[----:B0-----:R-:W4:Y:S04]  /*10770*/  LDL.LU.128 R160, [R1+0x4710] ;  /* 0x0047100001a07983 */ /* 0x001f280000300c00 */
[----:B------:R0:W-:Y:S04]  /*10780*/  STL.128 [R1+0x4760], R180 ;  /* 0x004760b401007387 */ /* 0x0001e80000100c00 */
[----:B------:R1:W-:Y:S04]  /*10790*/  STL.128 [R1+0x46e0], R148 ;  /* 0x0046e09401007387 */ /* 0x0003e80000100c00 */
[----:B------:R-:W4:Y:S04]  /*107a0*/  LDL.LU.128 R72, [R1+0x4910] ;  /* 0x0049100001487983 */ /* 0x000f280000300c00 */
[----:B0-----:R-:W4:Y:S04]  /*107b0*/  LDL.LU.128 R180, [R1+0x4760] ;  /* 0x0047600001b47983 */ /* 0x001f280000300c00 */
[----:B-1----:R-:W4:Y:S04]  /*107c0*/  LDL.LU.128 R148, [R1+0x46e0] ;  /* 0x0046e00001947983 */ /* 0x002f280000300c00 */
[----:B---3--:R-:W-:Y:S04]  /*107d0*/  STL [R1+0x384], R84 ;  /* 0x0003845401007387 */ /* 0x008fe80000100800 */
[----:B--2---:R-:W-:Y:S04]  /*107e0*/  STL [R1+0x380], R83 ;  /* 0x0003805301007387 */ /* 0x004fe80000100800 */
[----:B------:R-:W-:Y:S04]  /*107f0*/  STL [R1+0x388], R85 ;  /* 0x0003885501007387 */ /* 0x000fe80000100800 */
[----:B------:R-:W-:Y:S04]  /*10800*/  STL [R1+0x38c], R80 ;  /* 0x00038c5001007387 */ /* 0x000fe80000100800 */
[----:B----4-:R0:W-:Y:S04]  /*10810*/  STL [R1+0x4640], R152 ;  /* 0x0046409801007387 */ /* 0x0101e80000100800 */
[----:B0-----:R-:W2:Y:S04]  /*10820*/  LDL.128 R152, [R1+0x380] ;  /* 0x0003800001987983 */ /* 0x001ea80000100c00 */
[----:B------:R0:W-:Y:S04]  /*10830*/  STL.128 [R1+0x4900], R68 ;  /* 0x0049004401007387 */ /* 0x0001e80000100c00 */
[----:B------:R1:W-:Y:S04]  /*10840*/  STL.128 [R1+0x4650], R156 ;  /* 0x0046509c01007387 */ /* 0x0003e80000100c00 */
[----:B0-----:R-:W3:Y:S04]  /*10850*/  LDL.LU.128 R68, [R1+0x4900] ;  /* 0x0049000001447983 */ /* 0x001ee80000300c00 */
[----:B-1----:R-:W4:Y:S01]  /*10860*/  LDL.LU.128 R156, [R1+0x4650] ;  /* 0x00465000019c7983 */ /* 0x002f220000300c00 */
[----:B--2---:R-:W-:-:S03]  /*10870*/  IMAD.MOV.U32 R104, RZ, RZ, R152 ;  /* 0x000000ffff687224 */ /* 0x004fc600078e0098 */
[----:B------:R-:W2:Y:S01]  /*10880*/  LDL.LU R152, [R1+0x4640] ;  /* 0x0046400001987983 */ /* 0x000ea20000300800 */
[----:B------:R-:W-:Y:S02]  /*10890*/  IMAD.MOV.U32 R83, RZ, RZ, R125 ;  /* 0x000000ffff537224 */ /* 0x000fe400078e007d */
[----:B------:R-:W-:Y:S01]  /*108a0*/  IMAD.MOV.U32 R80, RZ, RZ, R122 ;  /* 0x000000ffff507224 */ /* 0x000fe200078e007a */
[----:B------:R0:W-:Y:S04]  /*108b0*/  STL [R1+0x390], R81 ;  /* 0x0003905101007387 */ /* 0x0001e80000100800 */
[----:B------:R1:W-:Y:S01]  /*108c0*/  STL [R1+0x394], R82 ;  /* 0x0003945201007387 */ /* 0x0003e20000100800 */
[----:B0-----:R-:W-:Y:S02]  /*108d0*/  IMAD.MOV.U32 R81, RZ, RZ, R121 ;  /* 0x000000ffff517224 */ /* 0x001fe400078e0079 */
[----:B-1----:R-:W-:Y:S01]  /*108e0*/  IMAD.MOV.U32 R82, RZ, RZ, R120 ;  /* 0x000000ffff527224 */ /* 0x002fe200078e0078 */
[----:B------:R0:W-:Y:S01]  /*108f0*/  STL.128 [R1+0x48f0], R64 ;  /* 0x0048f04001007387 */ /* 0x0001e20000100c00 */
[----:B------:R-:W-:-:S02]  /*10900*/  IMAD.MOV.U32 R88, RZ, RZ, R164 ;  /* 0x000000ffff587224 */ /* 0x000fc400078e00a4 */
[----:B------:R-:W-:Y:S01]  /*10910*/  IMAD.MOV.U32 R89, RZ, RZ, R165 ;  /* 0x000000ffff597224 */ /* 0x000fe200078e00a5 */
[----:B------:R1:W-:Y:S01]  /*10920*/  STL.128 [R1+0x45d0], R80 ;  /* 0x0045d05001007387 */ /* 0x0003e20000100c00 */
[----:B------:R-:W-:Y:S02]  /*10930*/  IMAD.MOV.U32 R91, RZ, RZ, R167 ;  /* 0x000000ffff5b7224 */ /* 0x000fe400078e00a7 */
[----:B------:R-:W-:Y:S01]  /*10940*/  IMAD.MOV.U32 R92, RZ, RZ, R168 ;  /* 0x000000ffff5c7224 */ /* 0x000fe200078e00a8 */
[----:B---3--:R-:W-:Y:S01]  /*10950*/  STL [R1+0x398], R71 ;  /* 0x0003984701007387 */ /* 0x008fe20000100800 */
[----:B------:R-:W-:Y:S02]  /*10960*/  IMAD.MOV.U32 R93, RZ, RZ, R169 ;  /* 0x000000ffff5d7224 */ /* 0x000fe400078e00a9 */
[----:B------:R-:W-:Y:S01]  /*10970*/  IMAD.MOV.U32 R94, RZ, RZ, R170 ;  /* 0x000000ffff5e7224 */ /* 0x000fe200078e00aa */
[----:B------:R-:W-:Y:S01]  /*10980*/  STL [R1+0x39c], R78 ;  /* 0x00039c4e01007387 */ /* 0x000fe20000100800 */
[----:B------:R-:W-:-:S02]  /*10990*/  IMAD.MOV.U32 R95, RZ, RZ, R171 ;  /* 0x000000ffff5f7224 */ /* 0x000fc400078e00ab */
[----:B------:R-:W-:Y:S01]  /*109a0*/  IMAD.MOV.U32 R96, RZ, RZ, R172 ;  /* 0x000000ffff607224 */ /* 0x000fe200078e00ac */
[----:B0-----:R-:W3:Y:S01]  /*109b0*/  LDL.LU.128 R64, [R1+0x48f0] ;  /* 0x0048f00001407983 */ /* 0x001ee20000300c00 */
[----:B------:R-:W-:Y:S02]  /*109c0*/  IMAD.MOV.U32 R97, RZ, RZ, R173 ;  /* 0x000000ffff617224 */ /* 0x000fe400078e00ad */
[----:B------:R-:W-:Y:S01]  /*109d0*/  IMAD.MOV.U32 R98, RZ, RZ, R174 ;  /* 0x000000ffff627224 */ /* 0x000fe200078e00ae */
[----:B-1----:R-:W3:Y:S01]  /*109e0*/  LDL.LU R83, [R1+0x47c] ;  /* 0x00047c0001537983 */ /* 0x002ee20000300800 */
[----:B------:R-:W-:Y:S02]  /*109f0*/  IMAD.MOV.U32 R99, RZ, RZ, R175 ;  /* 0x000000ffff637224 */ /* 0x000fe400078e00af */
[----:B------:R-:W-:Y:S01]  /*10a00*/  IMAD.MOV.U32 R100, RZ, RZ, R176 ;  /* 0x000000ffff647224 */ /* 0x000fe200078e00b0 */
[----:B----4-:R0:W-:Y:S04]  /*10a10*/  STL.128 [R1+0x4510], R156 ;  /* 0x0045109c01007387 */ /* 0x0101e80000100c00 */
[----:B------:R-:W4:Y:S04]  /*10a20*/  LDL.LU R176, [R1+0x4750] ;  /* 0x0047500001b07983 */ /* 0x000f280000300800 */
[----:B------:R-:W4:Y:S04]  /*10a30*/  LDL.LU.128 R172, [R1+0x4740] ;  /* 0x0047400001ac7983 */ /* 0x000f280000300c00 */
[----:B------:R-:W4:Y:S04]  /*10a40*/  LDL.LU.128 R168, [R1+0x4730] ;  /* 0x0047300001a87983 */ /* 0x000f280000300c00 */
[----:B------:R-:W4:Y:S04]  /*10a50*/  LDL.LU R167, [R1+0x4728] ;  /* 0x0047280001a77983 */ /* 0x000f280000300800 */
[----:B------:R-:W4:Y:S04]  /*10a60*/  LDL.LU.64 R164, [R1+0x4720] ;  /* 0x0047200001a47983 */ /* 0x000f280000300a00 */
[----:B0-----:R-:W4:Y:S04]  /*10a70*/  LDL.128 R156, [R1+0x390] ;  /* 0x00039000019c7983 */ /* 0x001f280000100c00 */
[----:B------:R0:W-:Y:S04]  /*10a80*/  STL.128 [R1+0x4660], R160 ;  /* 0x004660a001007387 */ /* 0x0001e80000100c00 */
[----:B0-----:R-:W4:Y:S04]  /*10a90*/  LDL.LU.128 R160, [R1+0x4660] ;  /* 0x0046600001a07983 */ /* 0x001f280000300c00 */
[----:B--2---:R0:W-:Y:S04]  /*10aa0*/  STL [R1+0x4500], R152 ;  /* 0x0045009801007387 */ /* 0x0041e80000100800 */
[----:B0-----:R-:W2:Y:S01]  /*10ab0*/  LDL.LU R152, [R1+0x4500] ;  /* 0x0045000001987983 */ /* 0x001ea20000300800 */
[----:B------:R-:W-:-:S02]  /*10ac0*/  IMAD.MOV.U32 R84, RZ, RZ, R124 ;  /* 0x000000ffff547224 */ /* 0x000fc400078e007c */
[----:B------:R-:W-:Y:S01]  /*10ad0*/  IMAD.MOV.U32 R85, RZ, RZ, R123 ;  /* 0x000000ffff557224 */ /* 0x000fe200078e007b */
[----:B------:R0:W-:Y:S01]  /*10ae0*/  STL [R1+0x3a4], R68 ;  /* 0x0003a44401007387 */ /* 0x0001e20000100800 */
[----:B------:R-:W-:-:S03]  /*10af0*/  IMAD.MOV.U32 R71, RZ, RZ, R119 ;  /* 0x000000ffff477224 */ /* 0x000fc600078e0077 */
[----:B------:R1:W-:Y:S04]  /*10b00*/  STL [R1+0x3a8], R69 ;  /* 0x0003a84501007387 */ /* 0x0003e80000100800 */
[----:B------:R1:W-:Y:S01]  /*10b10*/  STL [R1+0x3ac], R70 ;  /* 0x0003ac4601007387 */ /* 0x0003e20000100800 */
[----:B0-----:R-:W-:Y:S02]  /*10b20*/  IMAD.MOV.U32 R68, RZ, RZ, R116 ;  /* 0x000000ffff447224 */ /* 0x001fe400078e0074 */
[----:B-1----:R-:W-:Y:S02]  /*10b30*/  IMAD.MOV.U32 R69, RZ, RZ, R115 ;  /* 0x000000ffff457224 */ /* 0x002fe400078e0073 */
[----:B------:R-:W-:Y:S01]  /*10b40*/  IMAD.MOV.U32 R70, RZ, RZ, R114 ;  /* 0x000000ffff467224 */ /* 0x000fe200078e0072 */
[----:B------:R-:W-:Y:S04]  /*10b50*/  STL [R1+0x584], R177 ;  /* 0x000584b101007387 */ /* 0x000fe80000100800 */
[----:B---3--:R0:W-:Y:S04]  /*10b60*/  STL [R1+0x3b8], R67 ;  /* 0x0003b84301007387 */ /* 0x0081e80000100800 */
[----:B------:R-:W-:Y:S04]  /*10b70*/  STL.64 [R1+0x588], R178 ;  /* 0x000588b201007387 */ /* 0x000fe80000100a00 */
[----:B------:R1:W-:Y:S01]  /*10b80*/  STL.128 [R1+0x45e0], R84 ;  /* 0x0045e05401007387 */ /* 0x0003e20000100c00 */
[----:B0-----:R-:W-:-:S03]  /*10b90*/  IMAD.MOV.U32 R67, RZ, RZ, R83 ;  /* 0x000000ffff437224 */ /* 0x001fc600078e0053 */
[----:B------:R0:W-:Y:S04]  /*10ba0*/  STL.128 [R1+0x45a0], R68 ;  /* 0x0045a04401007387 */ /* 0x0001e80000100c00 */
[----:B------:R-:W3:Y:S04]  /*10bb0*/  LDL.LU R101, [R1+0x584] ;  /* 0x0005840001657983 */ /* 0x000ee80000300800 */
[----:B------:R-:W3:Y:S04]  /*10bc0*/  LDL.LU R102, [R1+0x588] ;  /* 0x0005880001667983 */ /* 0x000ee80000300800 */
[----:B------:R-:W3:Y:S04]  /*10bd0*/  LDL.LU R103, [R1+0x58c] ;  /* 0x00058c0001677983 */ /* 0x000ee80000300800 */
[----:B------:R0:W-:Y:S01]  /*10be0*/  STL.128 [R1+0x46b0], R180 ;  /* 0x0046b0b401007387 */ /* 0x0001e20000100c00 */
[----:B----4-:R-:W-:-:S03]  /*10bf0*/  IMAD.MOV.U32 R108, RZ, RZ, R156 ;  /* 0x000000ffff6c7224 */ /* 0x010fc600078e009c */
[----:B------:R4:W-:Y:S04]  /*10c00*/  STL [R1+0x46a0], R176 ;  /* 0x0046a0b001007387 */ /* 0x0009e80000100800 */
[----:B------:R4:W-:Y:S04]  /*10c10*/  STL.128 [R1+0x4690], R172 ;  /* 0x004690ac01007387 */ /* 0x0009e80000100c00 */
[----:B------:R4:W-:Y:S04]  /*10c20*/  STL.128 [R1+0x4680], R168 ;  /* 0x004680a801007387 */ /* 0x0009e80000100c00 */
[----:B------:R4:W-:Y:S04]  /*10c30*/  STL [R1+0x4678], R167 ;  /* 0x004678a701007387 */ /* 0x0009e80000100800 */
[----:B------:R4:W-:Y:S04]  /*10c40*/  STL.64 [R1+0x4670], R164 ;  /* 0x004670a401007387 */ /* 0x0009e80000100a00 */
[----:B-1----:R-:W3:Y:S04]  /*10c50*/  LDL.LU.64 R84, [R1+0x480] ;  /* 0x0004800001547983 */ /* 0x002ee80000300a00 */
[----:B------:R-:W3:Y:S04]  /*10c60*/  LDL.LU.128 R80, [R1+0x45d0] ;  /* 0x0045d00001507983 */ /* 0x000ee80000300c00 */
[----:B0-----:R-:W3:Y:S04]  /*10c70*/  LDL.LU.128 R68, [R1+0x45a0] ;  /* 0x0045a00001447983 */ /* 0x001ee80000300c00 */
[----:B------:R-:W-:Y:S04]  /*10c80*/  STL [R1+0x5a4], R157 ;  /* 0x0005a49d01007387 */ /* 0x000fe80000100800 */
[----:B------:R0:W-:Y:S04]  /*10c90*/  STL.64 [R1+0x5a8], R158 ;  /* 0x0005a89e01007387 */ /* 0x0001e80000100a00 */
[----:B------:R-:W-:Y:S04]  /*10ca0*/  STL [R1+0x3a0], R79 ;  /* 0x0003a04f01007387 */ /* 0x000fe80000100800 */
[----:B------:R-:W-:Y:S04]  /*10cb0*/  STL [R1+0x594], R153 ;  /* 0x0005949901007387 */ /* 0x000fe80000100800 */
[----:B------:R-:W-:Y:S04]  /*10cc0*/  STL.64 [R1+0x598], R154 ;  /* 0x0005989a01007387 */ /* 0x000fe80000100a00 */
[----:B------:R-:W3:Y:S04]  /*10cd0*/  LDL.LU.128 R180, [R1+0x46b0] ;  /* 0x0046b00001b47983 */ /* 0x000ee80000300c00 */
[----:B----4-:R-:W4:Y:S04]  /*10ce0*/  LDL.LU R176, [R1+0x46a0] ;  /* 0x0046a00001b07983 */ /* 0x010f280000300800 */
[----:B------:R-:W4:Y:S04]  /*10cf0*/  LDL.LU.128 R172, [R1+0x4690] ;  /* 0x0046900001ac7983 */ /* 0x000f280000300c00 */
[----:B------:R-:W4:Y:S04]  /*10d00*/  LDL.LU.128 R168, [R1+0x4680] ;  /* 0x0046800001a87983 */ /* 0x000f280000300c00 */
[----:B------:R-:W4:Y:S04]  /*10d10*/  LDL.LU R167, [R1+0x4678] ;  /* 0x0046780001a77983 */ /* 0x000f280000300800 */
[----:B------:R-:W4:Y:S04]  /*10d20*/  LDL.LU.64 R164, [R1+0x4670] ;  /* 0x0046700001a47983 */ /* 0x000f280000300a00 */
[----:B0-----:R-:W4:Y:S04]  /*10d30*/  LDL.LU.128 R156, [R1+0x4510] ;  /* 0x00451000019c7983 */ /* 0x001f280000300c00 */
[----:B------:R0:W-:Y:S04]  /*10d40*/  STL.128 [R1+0x4520], R160 ;  /* 0x004520a001007387 */ /* 0x0001e80000100c00 */
[----:B--2---:R1:W-:Y:S04]  /*10d50*/  STL [R1+0x43c0], R152 ;  /* 0x0043c09801007387 */ /* 0x0043e80000100800 */
[----:B0-----:R-:W2:Y:S01]  /*10d60*/  LDL.LU.128 R160, [R1+0x4520] ;  /* 0x0045200001a07983 */ /* 0x001ea20000300c00 */
[----:B------:R-:W-:-:S02]  /*10d70*/  IMAD.MOV.U32 R90, RZ, RZ, R166 ;  /* 0x000000ffff5a7224 */ /* 0x000fc400078e00a6 */
[----:B------:R-:W-:Y:S01]  /*10d80*/  IMAD.MOV.U32 R78, RZ, RZ, R118 ;  /* 0x000000ffff4e7224 */ /* 0x000fe200078e0076 */
[----:B------:R0:W-:Y:S04]  /*10d90*/  STL.128 [R1+0x48e0], R60 ;  /* 0x0048e03c01007387 */ /* 0x0001e80000100c00 */
[----:B-1----:R-:W2:Y:S01]  /*10da0*/  LDL.128 R152, [R1+0x3a0] ;  /* 0x0003a00001987983 */ /* 0x002ea20000100c00 */
[----:B------:R-:W-:-:S03]  /*10db0*/  IMAD.MOV.U32 R79, RZ, RZ, R117 ;  /* 0x000000ffff4f7224 */ /* 0x000fc600078e0075 */
[----:B------:R-:W-:Y:S04]  /*10dc0*/  STL [R1+0x3b0], R65 ;  /* 0x0003b04101007387 */ /* 0x000fe80000100800 */
[----:B------:R-:W-:Y:S04]  /*10dd0*/  STL [R1+0x3b4], R66 ;  /* 0x0003b44201007387 */ /* 0x000fe80000100800 */
[----:B0-----:R-:W2:Y:S04]  /*10de0*/  LDL.LU.128 R60, [R1+0x48e0] ;  /* 0x0048e000013c7983 */ /* 0x001ea80000300c00 */
[----:B------:R0:W-:Y:S04]  /*10df0*/  STL.128 [R1+0x4630], R148 ;  /* 0x0046309401007387 */ /* 0x0001e80000100c00 */
[----:B------:R1:W-:Y:S04]  /*10e00*/  STL.128 [R1+0x4610], R96 ;  /* 0x0046106001007387 */ /* 0x0003e80000100c00 */
[----:B------:R1:W-:Y:S04]  /*10e10*/  STL.128 [R1+0x4600], R92 ;  /* 0x0046005c01007387 */ /* 0x0003e80000100c00 */
[----:B------:R-:W-:Y:S04]  /*10e20*/  STL.128 [R1+0x45f0], R88 ;  /* 0x0045f05801007387 */ /* 0x000fe80000100c00 */
[----:B------:R-:W-:Y:S04]  /*10e30*/  STL.128 [R1+0x45c0], R76 ;  /* 0x0045c04c01007387 */ /* 0x000fe80000100c00 */
[----:B------:R-:W-:Y:S04]  /*10e40*/  STL.128 [R1+0x45b0], R72 ;  /* 0x0045b04801007387 */ /* 0x000fe80000100c00 */
[----:B---3--:R3:W-:Y:S04]  /*10e50*/  STL.128 [R1+0x4620], R100 ;  /* 0x0046206401007387 */ /* 0x0087e80000100c00 */
[----:B0-----:R-:W2:Y:S04]  /*10e60*/  LDL.LU.128 R148, [R1+0x4630] ;  /* 0x0046300001947983 */ /* 0x001ea80000300c00 */
[----:B-1----:R-:W2:Y:S04]  /*10e70*/  LDL.LU.128 R96, [R1+0x4610] ;  /* 0x0046100001607983 */ /* 0x002ea80000300c00 */
[----:B------:R-:W2:Y:S04]  /*10e80*/  LDL.LU.128 R92, [R1+0x4600] ;  /* 0x00460000015c7983 */ /* 0x000ea80000300c00 */
[----:B---3--:R-:W3:Y:S04]  /*10e90*/  LDL.LU.128 R100, [R1+0x4620] ;  /* 0x0046200001647983 */ /* 0x008ee80000300c00 */
[----:B------:R-:W3:Y:S04]  /*10ea0*/  LDL.LU.128 R88, [R1+0x45f0] ;  /* 0x0045f00001587983 */ /* 0x000ee80000300c00 */
[----:B------:R-:W3:Y:S01]  /*10eb0*/  LDL.LU.128 R76, [R1+0x45c0] ;  /* 0x0045c000014c7983 */ /* 0x000ee20000300c00 */
[----:B------:R-:W-:-:S03]  /*10ec0*/  IMAD.MOV.U32 R65, RZ, RZ, R85 ;  /* 0x000000ffff417224 */ /* 0x000fc600078e0055 */
[----:B------:R-:W3:Y:S01]  /*10ed0*/  LDL.LU.128 R72, [R1+0x45b0] ;  /* 0x0045b00001487983 */ /* 0x000ee20000300c00 */
[----:B------:R-:W-:-:S03]  /*10ee0*/  IMAD.MOV.U32 R66, RZ, RZ, R84 ;  /* 0x000000ffff427224 */ /* 0x000fc600078e0054 */
[----:B------:R0:W-:Y:S04]  /*10ef0*/  STL.128 [R1+0x4480], R80 ;  /* 0x0044805001007387 */ /* 0x0001e80000100c00 */
[----:B------:R1:W-:Y:S04]  /*10f00*/  STL.128 [R1+0x4450], R68 ;  /* 0x0044504401007387 */ /* 0x0003e80000100c00 */
[----:B------:R-:W3:Y:S04]  /*10f10*/  LDL.LU.128 R84, [R1+0x45e0] ;  /* 0x0045e00001547983 */ /* 0x000ee80000300c00 */
[----:B------:R-:W3:Y:S04]  /*10f20*/  LDL.LU R105, [R1+0x594] ;  /* 0x0005940001697983 */ /* 0x000ee80000300800 */
[----:B------:R-:W3:Y:S04]  /*10f30*/  LDL.LU R106, [R1+0x598] ;  /* 0x00059800016a7983 */ /* 0x000ee80000300800 */
[----:B------:R-:W3:Y:S04]  /*10f40*/  LDL.LU R107, [R1+0x59c] ;  /* 0x00059c00016b7983 */ /* 0x000ee80000300800 */
[----:B0-----:R-:W3:Y:S04]  /*10f50*/  LDL.LU.64 R80, [R1+0x470] ;  /* 0x0004700001507983 */ /* 0x001ee80000300a00 */
[----:B------:R0:W-:Y:S04]  /*10f60*/  STL.128 [R1+0x4570], R180 ;  /* 0x004570b401007387 */ /* 0x0001e80000100c00 */
[----:B----4-:R4:W-:Y:S04]  /*10f70*/  STL [R1+0x4560], R176 ;  /* 0x004560b001007387 */ /* 0x0109e80000100800 */
[----:B------:R4:W-:Y:S04]  /*10f80*/  STL.128 [R1+0x4550], R172 ;  /* 0x004550ac01007387 */ /* 0x0009e80000100c00 */
[----:B------:R4:W-:Y:S04]  /*10f90*/  STL.128 [R1+0x4540], R168 ;  /* 0x004540a801007387 */ /* 0x0009e80000100c00 */
[----:B------:R4:W-:Y:S04]  /*10fa0*/  STL [R1+0x4538], R167 ;  /* 0x004538a701007387 */ /* 0x0009e80000100800 */
[----:B------:R4:W-:Y:S04]  /*10fb0*/  STL.64 [R1+0x4530], R164 ;  /* 0x004530a401007387 */ /* 0x0009e80000100a00 */
[----:B------:R-:W3:Y:S04]  /*10fc0*/  LDL.LU R82, [R1+0x478] ;  /* 0x0004780001527983 */ /* 0x000ee80000300800 */
[----:B-1----:R-:W3:Y:S04]  /*10fd0*/  LDL.LU.128 R68, [R1+0x4450] ;  /* 0x0044500001447983 */ /* 0x002ee80000300c00 */
[----:B------:R1:W-:Y:S04]  /*10fe0*/  STL.128 [R1+0x43d0], R156 ;  /* 0x0043d09c01007387 */ /* 0x0003e80000100c00 */
[----:B0-----:R-:W3:Y:S04]  /*10ff0*/  LDL.LU.128 R180, [R1+0x4570] ;  /* 0x0045700001b47983 */ /* 0x001ee80000300c00 */
[----:B----4-:R-:W4:Y:S04]  /*11000*/  LDL.LU R176, [R1+0x4560] ;  /* 0x0045600001b07983 */ /* 0x010f280000300800 */
[----:B------:R-:W4:Y:S04]  /*11010*/  LDL.LU.128 R172, [R1+0x4550] ;  /* 0x0045500001ac7983 */ /* 0x000f280000300c00 */
[----:B------:R-:W4:Y:S04]  /*11020*/  LDL.LU.128 R168, [R1+0x4540] ;  /* 0x0045400001a87983 */ /* 0x000f280000300c00 */
[----:B------:R-:W4:Y:S04]  /*11030*/  LDL.LU R167, [R1+0x4538] ;  /* 0x0045380001a77983 */ /* 0x000f280000300800 */
[----:B------:R-:W4:Y:S04]  /*11040*/  LDL.LU.64 R164, [R1+0x4530] ;  /* 0x0045300001a47983 */ /* 0x000f280000300a00 */
[----:B-1----:R-:W4:Y:S04]  /*11050*/  LDL.LU.128 R156, [R1+0x43d0] ;  /* 0x0043d000019c7983 */ /* 0x002f280000300c00 */
[----:B------:R0:W-:Y:S04]  /*11060*/  STL.128 [R1+0x48d0], R56 ;  /* 0x0048d03801007387 */ /* 0x0001e80000100c00 */
[----:B------:R-:W-:Y:S04]  /*11070*/  STL [R1+0x3c4], R64 ;  /* 0x0003c44001007387 */ /* 0x000fe80000100800 */
[----:B------:R1:W-:Y:S04]  /*11080*/  STL.128 [R1+0x4770], R188 ;  /* 0x004770bc01007387 */ /* 0x0003e80000100c00 */
[----:B------:R-:W4:Y:S04]  /*11090*/  LDL.LU R109, [R1+0x5a4] ;  /* 0x0005a400016d7983 */ /* 0x000f280000300800 */
[----:B0-----:R-:W4:Y:S04]  /*110a0*/  LDL.LU.128 R56, [R1+0x48d0] ;  /* 0x0048d00001387983 */ /* 0x001f280000300c00 */
[----:B------:R-:W4:Y:S04]  /*110b0*/  LDL.LU R110, [R1+0x5a8] ;  /* 0x0005a800016e7983 */ /* 0x000f280000300800 */
[----:B-1----:R-:W4:Y:S04]  /*110c0*/  LDL.LU.128 R188, [R1+0x4770] ;  /* 0x0047700001bc7983 */ /* 0x002f280000300c00 */
[----:B------:R-:W4:Y:S04]  /*110d0*/  LDL.LU R111, [R1+0x5ac] ;  /* 0x0005ac00016f7983 */ /* 0x000f280000300800 */
[----:B--2---:R0:W-:Y:S01]  /*110e0*/  STL.128 [R1+0x43e0], R160 ;  /* 0x0043e0a001007387 */ /* 0x0041e20000100c00 */
[----:B------:R-:W-:-:S03]  /*110f0*/  IMAD.MOV.U32 R112, RZ, RZ, R152 ;  /* 0x000000ffff707224 */ /* 0x000fc600078e0098 */
[----:B------:R-:W2:Y:S04]  /*11100*/  LDL.LU R152, [R1+0x43c0] ;  /* 0x0043c00001987983 */ /* 0x000ea80000300800 */
[----:B0-----:R-:W2:Y:S04]  /*11110*/  LDL.LU.128 R160, [R1+0x43e0] ;  /* 0x0043e00001a07983 */ /* 0x001ea80000300c00 */
[----:B------:R-:W-:Y:S04]  /*11120*/  STL [R1+0x3bc], R62 ;  /* 0x0003bc3e01007387 */ /* 0x000fe80000100800 */
[----:B------:R-:W-:Y:S04]  /*11130*/  STL [R1+0x3c0], R63 ;  /* 0x0003c03f01007387 */ /* 0x000fe80000100800 */
[----:B------:R-:W-:Y:S04]  /*11140*/  STL [R1+0x5b4], R153 ;  /* 0x0005b49901007387 */ /* 0x000fe80000100800 */
[----:B------:R-:W-:Y:S04]  /*11150*/  STL.64 [R1+0x5b8], R154 ;  /* 0x0005b89a01007387 */ /* 0x000fe80000100a00 */
[----:B------:R-:W2:Y:S04]  /*11160*/  LDL.LU R113, [R1+0x5b4] ;  /* 0x0005b40001717983 */ /* 0x000ea80000300800 */
[----:B------:R-:W2:Y:S04]  /*11170*/  LDL.LU R114, [R1+0x5b8] ;  /* 0x0005b80001727983 */ /* 0x000ea80000300800 */
[----:B------:R-:W2:Y:S04]  /*11180*/  LDL.LU R115, [R1+0x5bc] ;  /* 0x0005bc0001737983 */ /* 0x000ea80000300800 */
[----:B------:R0:W-:Y:S04]  /*11190*/  STL.128 [R1+0x44f0], R148 ;  /* 0x0044f09401007387 */ /* 0x0001e80000100c00 */
[----:B------:R-:W-:Y:S04]  /*111a0*/  STL.128 [R1+0x44c0], R96 ;  /* 0x0044c06001007387 */ /* 0x000fe80000100c00 */
[----:B------:R-:W-:Y:S04]  /*111b0*/  STL.128 [R1+0x44b0], R92 ;  /* 0x0044b05c01007387 */ /* 0x000fe80000100c00 */
[----:B---3--:R1:W-:Y:S04]  /*111c0*/  STL.128 [R1+0x44d0], R100 ;  /* 0x0044d06401007387 */ /* 0x0083e80000100c00 */
[----:B------:R3:W-:Y:S04]  /*111d0*/  STL.128 [R1+0x44a0], R88 ;  /* 0x0044a05801007387 */ /* 0x0007e80000100c00 */
[----:B------:R-:W-:Y:S04]  /*111e0*/  STL.128 [R1+0x4470], R76 ;  /* 0x0044704c01007387 */ /* 0x000fe80000100c00 */
[----:B------:R-:W-:Y:S04]  /*111f0*/  STL.128 [R1+0x4460], R72 ;  /* 0x0044604801007387 */ /* 0x000fe80000100c00 */
[----:B0-----:R-:W2:Y:S04]  /*11200*/  LDL.LU.128 R148, [R1+0x44f0] ;  /* 0x0044f00001947983 */ /* 0x001ea80000300c00 */
[----:B-1----:R-:W2:Y:S04]  /*11210*/  LDL.LU.128 R100, [R1+0x44d0] ;  /* 0x0044d00001647983 */ /* 0x002ea80000300c00 */
[----:B------:R0:W-:Y:S04]  /*11220*/  STL.128 [R1+0x4490], R84 ;  /* 0x0044905401007387 */ /* 0x0001e80000100c00 */
[----:B------:R-:W2:Y:S04]  /*11230*/  LDL.LU.128 R96, [R1+0x44c0] ;  /* 0x0044c00001607983 */ /* 0x000ea80000300c00 */
[----:B------:R-:W2:Y:S04]  /*11240*/  LDL.LU.128 R92, [R1+0x44b0] ;  /* 0x0044b000015c7983 */ /* 0x000ea80000300c00 */
[----:B------:R1:W-:Y:S01]  /*11250*/  STL.128 [R1+0x44e0], R104 ;  /* 0x0044e06801007387 */ /* 0x0003e20000100c00 */
[----:B------:R-:W-:-:S03]  /*11260*/  IMAD.MOV.U32 R63, RZ, RZ, R81 ;  /* 0x000000ffff3f7224 */ /* 0x000fc600078e0051 */
[----:B---3--:R-:W3:Y:S01]  /*11270*/  LDL.LU.128 R88, [R1+0x44a0] ;  /* 0x0044a00001587983 */ /* 0x008ee20000300c00 */
[----:B------:R-:W-:-:S03]  /*11280*/  IMAD.MOV.U32 R64, RZ, RZ, R80 ;  /* 0x000000ffff407224 */ /* 0x000fc600078e0050 */
[----:B0-----:R-:W3:Y:S04]  /*11290*/  LDL.LU.128 R84, [R1+0x4490] ;  /* 0x0044900001547983 */ /* 0x001ee80000300c00 */
[----:B------:R-:W3:Y:S04]  /*112a0*/  LDL.LU.128 R76, [R1+0x4470] ;  /* 0x00447000014c7983 */ /* 0x000ee80000300c00 */
[----:B-1----:R-:W3:Y:S04]  /*112b0*/  LDL.LU.128 R104, [R1+0x44e0] ;  /* 0x0044e00001687983 */ /* 0x002ee80000300c00 */
[----:B------:R-:W3:Y:S01]  /*112c0*/  LDL.LU.128 R72, [R1+0x4460] ;  /* 0x0044600001487983 */ /* 0x000ee20000300c00 */
[----:B------:R-:W-:-:S03]  /*112d0*/  IMAD.MOV.U32 R62, RZ, RZ, R82 ;  /* 0x000000ffff3e7224 */ /* 0x000fc600078e0052 */
[----:B------:R-:W3:Y:S04]  /*112e0*/  LDL.LU.128 R80, [R1+0x4480] ;  /* 0x0044800001507983 */ /* 0x000ee80000300c00 */
[----:B------:R0:W-:Y:S04]  /*112f0*/  STL.128 [R1+0x4300], R68 ;  /* 0x0043004401007387 */ /* 0x0001e80000100c00 */
[----:B------:R1:W-:Y:S04]  /*11300*/  STL.128 [R1+0x4430], R180 ;  /* 0x004430b401007387 */ /* 0x0003e80000100c00 */
[----:B----4-:R4:W-:Y:S04]  /*11310*/  STL [R1+0x4420], R176 ;  /* 0x004420b001007387 */ /* 0x0109e80000100800 */
[----:B------:R4:W-:Y:S04]  /*11320*/  STL.128 [R1+0x4410], R172 ;  /* 0x004410ac01007387 */ /* 0x0009e80000100c00 */
[----:B------:R4:W-:Y:S04]  /*11330*/  STL.128 [R1+0x4400], R168 ;  /* 0x004400a801007387 */ /* 0x0009e80000100c00 */
[----:B------:R4:W-:Y:S04]  /*11340*/  STL [R1+0x43f8], R167 ;  /* 0x0043f8a701007387 */ /* 0x0009e80000100800 */
[----:B------:R4:W-:Y:S04]  /*11350*/  STL.64 [R1+0x43f0], R164 ;  /* 0x0043f0a401007387 */ /* 0x0009e80000100a00 */
[----:B0-----:R-:W3:Y:S04]  /*11360*/  LDL.LU R69, [R1+0x464] ;  /* 0x0004640001457983 */ /* 0x001ee80000300800 */
[----:B------:R-:W3:Y:S04]  /*11370*/  LDL.LU.64 R70, [R1+0x468] ;  /* 0x0004680001467983 */ /* 0x000ee80000300a00 */
[----:B------:R0:W-:Y:S04]  /*11380*/  STL.128 [R1+0x4280], R156 ;  /* 0x0042809c01007387 */ /* 0x0001e80000100c00 */
[----:B-1----:R-:W3:Y:S04]  /*11390*/  LDL.LU.128 R180, [R1+0x4430] ;  /* 0x0044300001b47983 */ /* 0x002ee80000300c00 */
[----:B----4-:R-:W4:Y:S04]  /*113a0*/  LDL.LU R176, [R1+0x4420] ;  /* 0x0044200001b07983 */ /* 0x010f280000300800 */
[----:B------:R-:W4:Y:S04]  /*113b0*/  LDL.LU.128 R172, [R1+0x4410] ;  /* 0x0044100001ac7983 */ /* 0x000f280000300c00 */
[----:B------:R-:W4:Y:S04]  /*113c0*/  LDL.LU.128 R168, [R1+0x4400] ;  /* 0x0044000001a87983 */ /* 0x000f280000300c00 */
[----:B------:R-:W4:Y:S04]  /*113d0*/  LDL.LU R167, [R1+0x43f8] ;  /* 0x0043f80001a77983 */ /* 0x000f280000300800 */
[----:B------:R-:W4:Y:S04]  /*113e0*/  LDL.LU.64 R164, [R1+0x43f0] ;  /* 0x0043f00001a47983 */ /* 0x000f280000300a00 */
[----:B0-----:R-:W4:Y:S04]  /*113f0*/  LDL.LU.128 R156, [R1+0x4280] ;  /* 0x00428000019c7983 */ /* 0x001f280000300c00 */
[----:B--2---:R0:W-:Y:S04]  /*11400*/  STL [R1+0x4270], R152 ;  /* 0x0042709801007387 */ /* 0x0041e80000100800 */
[----:B------:R1:W-:Y:S04]  /*11410*/  STL.128 [R1+0x4290], R160 ;  /* 0x004290a001007387 */ /* 0x0003e80000100c00 */
[----:B0-----:R-:W2:Y:S04]  /*11420*/  LDL.128 R152, [R1+0x3b0] ;  /* 0x0003b00001987983 */ /* 0x001ea80000100c00 */
[----:B-1----:R-:W2:Y:S04]  /*11430*/  LDL.LU.128 R160, [R1+0x4290] ;  /* 0x0042900001a07983 */ /* 0x002ea80000300c00 */
[----:B------:R-:W-:Y:S04]  /*11440*/  STL [R1+0x3c8], R59 ;  /* 0x0003c83b01007387 */ /* 0x000fe80000100800 */
[----:B------:R-:W-:Y:S04]  /*11450*/  STL [R1+0x3cc], R60 ;  /* 0x0003cc3c01007387 */ /* 0x000fe80000100800 */
        /* <DEDUP_REMOVED lines=9> */
[----:B------:R0:W-:Y:S04]  /*114f0*/  STL.128 [R1+0x43b0], R148 ;  /* 0x0043b09401007387 */ /* 0x0001e80000100c00 */
[----:B------:R1:W-:Y:S04]  /*11500*/  STL.128 [R1+0x4380], R100 ;  /* 0x0043806401007387 */ /* 0x0003e80000100c00 */
[----:B------:R-:W-:Y:S04]  /*11510*/  STL.128 [R1+0x4250], R112 ;  /* 0x0042507001007387 */ /* 0x000fe80000100c00 */
[----:B------:R3:W-:Y:S04]  /*11520*/  STL.128 [R1+0x4370], R96 ;  /* 0x0043706001007387 */ /* 0x0007e80000100c00 */
[----:B------:R3:W-:Y:S04]  /*11530*/  STL.128 [R1+0x4360], R92 ;  /* 0x0043605c01007387 */ /* 0x0007e80000100c00 */
[----:B0-----:R-:W2:Y:S04]  /*11540*/  LDL.LU.128 R148, [R1+0x43b0] ;  /* 0x0043b00001947983 */ /* 0x001ea80000300c00 */
[----:B-1----:R-:W2:Y:S04]  /*11550*/  LDL.LU.128 R100, [R1+0x4380] ;  /* 0x0043800001647983 */ /* 0x002ea80000300c00 */
[----:B---3--:R-:W-:Y:S04]  /*11560*/  STL.128 [R1+0x4350], R88 ;  /* 0x0043505801007387 */ /* 0x008fe80000100c00 */
[----:B------:R-:W-:Y:S04]  /*11570*/  STL.128 [R1+0x4340], R84 ;  /* 0x0043405401007387 */ /* 0x000fe80000100c00 */
[----:B------:R-:W-:Y:S04]  /*11580*/  STL.128 [R1+0x4320], R76 ;  /* 0x0043204c01007387 */ /* 0x000fe80000100c00 */
[----:B------:R0:W-:Y:S04]  /*11590*/  STL.128 [R1+0x4390], R104 ;  /* 0x0043906801007387 */ /* 0x0001e80000100c00 */
[----:B------:R-:W-:Y:S04]  /*115a0*/  STL.128 [R1+0x4310], R72 ;  /* 0x0043104801007387 */ /* 0x000fe80000100c00 */
[----:B------:R-:W3:Y:S04]  /*115b0*/  LDL.LU.128 R96, [R1+0x4370] ;  /* 0x0043700001607983 */ /* 0x000ee80000300c00 */
[----:B------:R-:W3:Y:S04]  /*115c0*/  LDL.LU.128 R92, [R1+0x4360] ;  /* 0x00436000015c7983 */ /* 0x000ee80000300c00 */
[----:B------:R1:W-:Y:S04]  /*115d0*/  STL.128 [R1+0x4330], R80 ;  /* 0x0043305001007387 */ /* 0x0003e80000100c00 */
[----:B0-----:R-:W3:Y:S04]  /*115e0*/  LDL.LU.128 R104, [R1+0x4390] ;  /* 0x0043900001687983 */ /* 0x001ee80000300c00 */
[----:B------:R-:W3:Y:S04]  /*115f0*/  LDL.LU.128 R88, [R1+0x4350] ;  /* 0x0043500001587983 */ /* 0x000ee80000300c00 */
[----:B------:R-:W3:Y:S04]  /*11600*/  LDL.LU.128 R84, [R1+0x4340] ;  /* 0x0043400001547983 */ /* 0x000ee80000300c00 */
[----:B-1----:R-:W3:Y:S04]  /*11610*/  LDL.LU.128 R80, [R1+0x4330] ;  /* 0x0043300001507983 */ /* 0x002ee80000300c00 */
[----:B------:R-:W3:Y:S04]  /*11620*/  LDL.LU.128 R76, [R1+0x4320] ;  /* 0x00432000014c7983 */ /* 0x000ee80000300c00 */
[----:B------:R-:W3:Y:S04]  /*11630*/  LDL.LU.128 R72, [R1+0x4310] ;  /* 0x0043100001487983 */ /* 0x000ee80000300c00 */
[----:B------:R-:W3:Y:S01]  /*11640*/  LDL.LU.128 R112, [R1+0x4250] ;  /* 0x0042500001707983 */ /* 0x000ee20000300c00 */
[----:B------:R-:W-:-:S02]  /*11650*/  IMAD.MOV.U32 R61, RZ, RZ, R69 ;  /* 0x000000ffff3d7224 */ /* 0x000fc400078e0045 */
[----:B------:R-:W-:Y:S02]  /*11660*/  IMAD.MOV.U32 R59, RZ, RZ, R71 ;  /* 0x000000ffff3b7224 */ /* 0x000fe400078e0047 */
[----:B------:R-:W-:Y:S02]  /*11670*/  IMAD.MOV.U32 R60, RZ, RZ, R70 ;  /* 0x000000ffff3c7224 */ /* 0x000fe400078e0046 */
[----:B------:R-:W3:Y:S04]  /*11680*/  LDL.LU.128 R68, [R1+0x4300] ;  /* 0x0043000001447983 */ /* 0x000ee80000300c00 */
[----:B------:R0:W-:Y:S04]  /*11690*/  STL.128 [R1+0x42e0], R180 ;  /* 0x0042e0b401007387 */ /* 0x0001e80000100c00 */
[----:B----4-:R1:W-:Y:S04]  /*116a0*/  STL [R1+0x42d0], R176 ;  /* 0x0042d0b001007387 */ /* 0x0103e80000100800 */
[----:B------:R4:W-:Y:S04]  /*116b0*/  STL.128 [R1+0x42c0], R172 ;  /* 0x0042c0ac01007387 */ /* 0x0009e80000100c00 */
[----:B------:R4:W-:Y:S04]  /*116c0*/  STL.128 [R1+0x42b0], R168 ;  /* 0x0042b0a801007387 */ /* 0x0009e80000100c00 */
[----:B------:R4:W-:Y:S04]  /*116d0*/  STL [R1+0x42a8], R167 ;  /* 0x0042a8a701007387 */ /* 0x0009e80000100800 */
[----:B------:R4:W-:Y:S04]  /*116e0*/  STL.64 [R1+0x42a0], R164 ;  /* 0x0042a0a401007387 */ /* 0x0009e80000100a00 */
[----:B------:R4:W-:Y:S04]  /*116f0*/  STL.128 [R1+0x4110], R156 ;  /* 0x0041109c01007387 */ /* 0x0009e80000100c00 */
[----:B0-----:R-:W3:Y:S04]  /*11700*/  LDL.LU.128 R180, [R1+0x42e0] ;  /* 0x0042e00001b47983 */ /* 0x001ee80000300c00 */
[----:B-1----:R-:W3:Y:S04]  /*11710*/  LDL.LU R176, [R1+0x42d0] ;  /* 0x0042d00001b07983 */ /* 0x002ee80000300800 */
[----:B----4-:R-:W4:Y:S04]  /*11720*/  LDL.LU.128 R172, [R1+0x42c0] ;  /* 0x0042c00001ac7983 */ /* 0x010f280000300c00 */
[----:B------:R-:W4:Y:S04]  /*11730*/  LDL.LU.128 R168, [R1+0x42b0] ;  /* 0x0042b00001a87983 */ /* 0x000f280000300c00 */
[----:B------:R-:W4:Y:S04]  /*11740*/  LDL.LU R167, [R1+0x42a8] ;  /* 0x0042a80001a77983 */ /* 0x000f280000300800 */
[----:B------:R-:W4:Y:S04]  /*11750*/  LDL.LU.64 R164, [R1+0x42a0] ;  /* 0x0042a00001a47983 */ /* 0x000f280000300a00 */
[----:B------:R-:W4:Y:S01]  /*11760*/  LDL.128 R156, [R1+0x3c0] ;  /* 0x0003c000019c7983 */ /* 0x000f220000100c00 */
[----:B--2---:R-:W-:-:S03]  /*11770*/  IMAD.MOV.U32 R116, RZ, RZ, R152 ;  /* 0x000000ffff747224 */ /* 0x004fc600078e0098 */
[----:B------:R-:W-:Y:S04]  /*11780*/  STL [R1+0x5c4], R153 ;  /* 0x0005c49901007387 */ /* 0x000fe80000100800 */
[----:B------:R-:W-:Y:S04]  /*11790*/  STL.64 [R1+0x5c8], R154 ;  /* 0x0005c89a01007387 */ /* 0x000fe80000100a00 */
[----:B------:R-:W2:Y:S04]  /*117a0*/  LDL.LU R152, [R1+0x4270] ;  /* 0x0042700001987983 */ /* 0x000ea80000300800 */
[----:B------:R0:W-:Y:S04]  /*117b0*/  STL.128 [R1+0x4120], R160 ;  /* 0x004120a001007387 */ /* 0x0001e80000100c00 */
[----:B------:R-:W2:Y:S04]  /*117c0*/  LDL.LU R117, [R1+0x5c4] ;  /* 0x0005c40001757983 */ /* 0x000ea80000300800 */
[----:B------:R-:W2:Y:S04]  /*117d0*/  LDL.LU R118, [R1+0x5c8] ;  /* 0x0005c80001767983 */ /* 0x000ea80000300800 */
[----:B------:R-:W2:Y:S04]  /*117e0*/  LDL.LU R119, [R1+0x5cc] ;  /* 0x0005cc0001777983 */ /* 0x000ea80000300800 */
[----:B0-----:R-:W2:Y:S04]  /*117f0*/  LDL.LU.128 R160, [R1+0x4120] ;  /* 0x0041200001a07983 */ /* 0x001ea80000300c00 */
[----:B------:R-:W-:Y:S04]  /*11800*/  STL.128 [R1+0x4180], R60 ;  /* 0x0041803c01007387 */ /* 0x000fe80000100c00 */
        /* <DEDUP_REMOVED lines=11> */
[----:B------:R0:W-:Y:S04]  /*118c0*/  STL.128 [R1+0x4260], R148 ;  /* 0x0042609401007387 */ /* 0x0001e80000100c00 */
[----:B------:R1:W-:Y:S04]  /*118d0*/  STL.128 [R1+0x4220], R100 ;  /* 0x0042206401007387 */ /* 0x0003e80000100c00 */
[----:B------:R-:W-:Y:S04]  /*118e0*/  STL [R1+0x3dc], R58 ;  /* 0x0003dc3a01007387 */ /* 0x000fe80000100800 */
[----:B0-----:R-:W2:Y:S04]  /*118f0*/  LDL.LU.128 R148, [R1+0x4260] ;  /* 0x0042600001947983 */ /* 0x001ea80000300c00 */
[----:B-1----:R-:W2:Y:S04]  /*11900*/  LDL.LU.128 R100, [R1+0x4220] ;  /* 0x0042200001647983 */ /* 0x002ea80000300c00 */
[----:B---3--:R-:W-:Y:S04]  /*11910*/  STL.128 [R1+0x4210], R96 ;  /* 0x0042106001007387 */ /* 0x008fe80000100c00 */
[----:B------:R-:W-:Y:S04]  /*11920*/  STL.128 [R1+0x4200], R92 ;  /* 0x0042005c01007387 */ /* 0x000fe80000100c00 */
[----:B------:R0:W-:Y:S04]  /*11930*/  STL.128 [R1+0x4230], R104 ;  /* 0x0042306801007387 */ /* 0x0001e80000100c00 */
[----:B------:R1:W-:Y:S04]  /*11940*/  STL.128 [R1+0x41f0], R88 ;  /* 0x0041f05801007387 */ /* 0x0003e80000100c00 */
[----:B------:R3:W-:Y:S04]  /*11950*/  STL.128 [R1+0x41e0], R84 ;  /* 0x0041e05401007387 */ /* 0x0007e80000100c00 */
[----:B------:R3:W-:Y:S04]  /*11960*/  STL.128 [R1+0x41d0], R80 ;  /* 0x0041d05001007387 */ /* 0x0007e80000100c00 */
[----:B------:R3:W-:Y:S04]  /*11970*/  STL.128 [R1+0x41c0], R76 ;  /* 0x0041c04c01007387 */ /* 0x0007e80000100c00 */
[----:B------:R3:W-:Y:S04]  /*11980*/  STL.128 [R1+0x41b0], R72 ;  /* 0x0041b04801007387 */ /* 0x0007e80000100c00 */
[----:B0-----:R-:W2:Y:S04]  /*11990*/  LDL.LU.128 R104, [R1+0x4230] ;  /* 0x0042300001687983 */ /* 0x001ea80000300c00 */
[----:B------:R-:W2:Y:S04]  /*119a0*/  LDL.LU.128 R96, [R1+0x4210] ;  /* 0x0042100001607983 */ /* 0x000ea80000300c00 */
[----:B------:R-:W2:Y:S04]  /*119b0*/  LDL.LU.128 R92, [R1+0x4200] ;  /* 0x00420000015c7983 */ /* 0x000ea80000300c00 */
[----:B------:R0:W-:Y:S04]  /*119c0*/  STL.128 [R1+0x41a0], R68 ;  /* 0x0041a04401007387 */ /* 0x0001e80000100c00 */
[----:B-1----:R-:W2:Y:S04]  /*119d0*/  LDL.LU.128 R88, [R1+0x41f0] ;  /* 0x0041f00001587983 */ /* 0x002ea80000300c00 */
[----:B---3--:R-:W3:Y:S04]  /*119e0*/  LDL.LU.128 R84, [R1+0x41e0] ;  /* 0x0041e00001547983 */ /* 0x008ee80000300c00 */
[----:B------:R-:W3:Y:S04]  /*119f0*/  LDL.LU.128 R80, [R1+0x41d0] ;  /* 0x0041d00001507983 */ /* 0x000ee80000300c00 */
[----:B------:R-:W3:Y:S04]  /*11a00*/  LDL.LU.128 R76, [R1+0x41c0] ;  /* 0x0041c000014c7983 */ /* 0x000ee80000300c00 */
[----:B------:R-:W3:Y:S04]  /*11a10*/  LDL.LU.128 R72, [R1+0x41b0] ;  /* 0x0041b00001487983 */ /* 0x000ee80000300c00 */
[----:B0-----:R-:W3:Y:S04]  /*11a20*/  LDL.LU.128 R68, [R1+0x41a0] ;  /* 0x0041a00001447983 */ /* 0x001ee80000300c00 */
[----:B------:R-:W-:Y:S04]  /*11a30*/  STL.128 [R1+0x40d0], R112 ;  /* 0x0040d07001007387 */ /* 0x000fe80000100c00 */
[----:B------:R0:W-:Y:S04]  /*11a40*/  STL.128 [R1+0x4170], R180 ;  /* 0x004170b401007387 */ /* 0x0001e80000100c00 */
[----:B------:R1:W-:Y:S04]  /*11a50*/  STL [R1+0x4160], R176 ;  /* 0x004160b001007387 */ /* 0x0003e80000100800 */
[----:B----4-:R4:W-:Y:S04]  /*11a60*/  STL.128 [R1+0x4150], R172 ;  /* 0x004150ac01007387 */ /* 0x0109e80000100c00 */
[----:B------:R4:W-:Y:S04]  /*11a70*/  STL.128 [R1+0x4140], R168 ;  /* 0x004140a801007387 */ /* 0x0009e80000100c00 */
[----:B------:R4:W-:Y:S04]  /*11a80*/  STL [R1+0x4138], R167 ;  /* 0x004138a701007387 */ /* 0x0009e80000100800 */
[----:B------:R4:W-:Y:S04]  /*11a90*/  STL.64 [R1+0x4130], R164 ;  /* 0x004130a401007387 */ /* 0x0009e80000100a00 */
[----:B------:R-:W-:Y:S01]  /*11aa0*/  STL [R1+0x5d4], R157 ;  /* 0x0005d49d01007387 */ /* 0x000fe20000100800 */
[----:B------:R-:W-:-:S03]  /*11ab0*/  IMAD.MOV.U32 R120, RZ, RZ, R156 ;  /* 0x000000ffff787224 */ /* 0x000fc600078e009c */
[----:B------:R4:W-:Y:S04]  /*11ac0*/  STL.64 [R1+0x5d8], R158 ;  /* 0x0005d89e01007387 */ /* 0x0009e80000100a00 */
[----:B0-----:R-:W3:Y:S04]  /*11ad0*/  LDL.LU.128 R180, [R1+0x4170] ;  /* 0x0041700001b47983 */ /* 0x001ee80000300c00 */
[----:B-1----:R-:W3:Y:S04]  /*11ae0*/  LDL.LU R176, [R1+0x4160] ;  /* 0x0041600001b07983 */ /* 0x002ee80000300800 */
[----:B----4-:R-:W4:Y:S04]  /*11af0*/  LDL.LU.128 R172, [R1+0x4150] ;  /* 0x0041500001ac7983 */ /* 0x010f280000300c00 */
[----:B------:R-:W4:Y:S04]  /*11b00*/  LDL.LU.128 R168, [R1+0x4140] ;  /* 0x0041400001a87983 */ /* 0x000f280000300c00 */
[----:B------:R-:W4:Y:S04]  /*11b10*/  LDL.LU R167, [R1+0x4138] ;  /* 0x0041380001a77983 */ /* 0x000f280000300800 */
[----:B------:R-:W4:Y:S04]  /*11b20*/  LDL.LU.64 R164, [R1+0x4130] ;  /* 0x0041300001a47983 */ /* 0x000f280000300a00 */
[----:B------:R-:W4:Y:S04]  /*11b30*/  LDL.LU.128 R156, [R1+0x4110] ;  /* 0x00411000019c7983 */ /* 0x000f280000300c00 */
[----:B------:R-:W4:Y:S04]  /*11b40*/  LDL.LU.128 R112, [R1+0x40d0] ;  /* 0x0040d00001707983 */ /* 0x000f280000300c00 */
[----:B------:R-:W4:Y:S04]  /*11b50*/  LDL.LU R121, [R1+0x5d4] ;  /* 0x0005d40001797983 */ /* 0x000f280000300800 */
[----:B------:R-:W4:Y:S04]  /*11b60*/  LDL.LU R122, [R1+0x5d8] ;  /* 0x0005d800017a7983 */ /* 0x000f280000300800 */
[----:B------:R-:W4:Y:S04]  /*11b70*/  LDL.LU R123, [R1+0x5dc] ;  /* 0x0005dc00017b7983 */ /* 0x000f280000300800 */
[----:B--2---:R0:W-:Y:S04]  /*11b80*/  STL [R1+0x4100], R152 ;  /* 0x0041009801007387 */ /* 0x0041e80000100800 */
[----:B0-----:R-:W2:Y:S04]  /*11b90*/  LDL.LU R152, [R1+0x4100] ;  /* 0x0041000001987983 */ /* 0x001ea80000300800 */
[----:B------:R0:W-:Y:S04]  /*11ba0*/  STL.128 [R1+0x40e0], R116 ;  /* 0x0040e07401007387 */ /* 0x0001e80000100c00 */
[----:B------:R1:W-:Y:S04]  /*11bb0*/  STL.128 [R1+0x3f90], R160 ;  /* 0x003f90a001007387 */ /* 0x0003e80000100c00 */
[----:B0-----:R-:W2:Y:S04]  /*11bc0*/  LDL.LU.128 R116, [R1+0x40e0] ;  /* 0x0040e00001747983 */ /* 0x001ea80000300c00 */
[----:B-1----:R-:W2:Y:S04]  /*11bd0*/  LDL.128 R160, [R1+0x3d0] ;  /* 0x0003d00001a07983 */ /* 0x002ea80000100c00 */
        /* <DEDUP_REMOVED lines=10> */
[----:B------:R1:W-:Y:S04]  /*11c80*/  STL.128 [R1+0x4820], R12 ;  /* 0x0048200c01007387 */ /* 0x0003e80000100c00 */
[----:B------:R1:W-:Y:S04]  /*11c90*/  STL.128 [R1+0x4810], R8 ;  /* 0x0048100801007387 */ /* 0x0003e80000100c00 */
[----:B------:R1:W-:Y:S04]  /*11ca0*/  STL.64 [R1+0x4800], R4 ;  /* 0x0048000401007387 */ /* 0x0003e80000100a00 */
        /* <DEDUP_REMOVED lines=16> */
[----:B---3--:R3:W-:Y:S04]  /*11db0*/  STL.128 [R1+0x4060], R84 ;  /* 0x0040605401007387 */ /* 0x0087e80000100c00 */
[----:B------:R3:W-:Y:S04]  /*11dc0*/  STL.128 [R1+0x4050], R80 ;  /* 0x0040505001007387 */ /* 0x0007e80000100c00 */
[----:B------:R3:W-:Y:S04]  /*11dd0*/  STL.128 [R1+0x4040], R76 ;  /* 0x0040404c01007387 */ /* 0x0007e80000100c00 */
[----:B------:R3:W-:Y:S04]  /*11de0*/  STL.128 [R1+0x4030], R72 ;  /* 0x0040304801007387 */ /* 0x0007e80000100c00 */
[----:B------:R3:W-:Y:S04]  /*11df0*/  STL.128 [R1+0x4020], R68 ;  /* 0x0040204401007387 */ /* 0x0007e80000100c00 */
[----:B------:R3:W-:Y:S04]  /*11e00*/  STL.128 [R1+0x4010], R64 ;  /* 0x0040104001007387 */ /* 0x0007e80000100c00 */
[----:B------:R3:W-:Y:S04]  /*11e10*/  STL.128 [R1+0x4000], R60 ;  /* 0x0040003c01007387 */ /* 0x0007e80000100c00 */
[----:B------:R3:W-:Y:S04]  /*11e20*/  STL [R1+0x3ff0], R59 ;  /* 0x003ff03b01007387 */ /* 0x0007e80000100800 */
        /* <DEDUP_REMOVED lines=9> */
[----:B------:R-:W2:Y:S04]  /*11ec0*/  LDL.LU.64 R18, [R1+0x4830] ;  /* 0x0048300001127983 */ /* 0x000ea80000300a00 */
[----:B------:R-:W2:Y:S04]  /*11ed0*/  LDL.LU.128 R12, [R1+0x4820] ;  /* 0x00482000010c7983 */ /* 0x000ea80000300c00 */
[----:B------:R-:W2:Y:S04]  /*11ee0*/  LDL.LU.128 R8, [R1+0x4810] ;  /* 0x0048100001087983 */ /* 0x000ea80000300c00 */
[----:B------:R-:W2:Y:S04]  /*11ef0*/  LDL.LU.64 R4, [R1+0x4800] ;  /* 0x0048000001047983 */ /* 0x000ea80000300a00 */
[----:B------:R-:W2:Y:S04]  /*11f00*/  LDL.LU.128 R224, [R1+0x47f0] ;  /* 0x0047f00001e07983 */ /* 0x000ea80000300c00 */
        /* <DEDUP_REMOVED lines=11> */
[----:B----4-:R-:W4:Y:S04]  /*11fc0*/  LDL.LU.128 R100, [R1+0x40a0] ;  /* 0x0040a00001647983 */ /* 0x010f280000300c00 */
[----:B------:R-:W4:Y:S04]  /*11fd0*/  LDL.LU.128 R96, [R1+0x4090] ;  /* 0x0040900001607983 */ /* 0x000f280000300c00 */
[----:B------:R-:W4:Y:S04]  /*11fe0*/  LDL.LU.128 R92, [R1+0x4080] ;  /* 0x00408000015c7983 */ /* 0x000f280000300c00 */
[----:B------:R-:W4:Y:S04]  /*11ff0*/  LDL.LU.128 R88, [R1+0x4070] ;  /* 0x0040700001587983 */ /* 0x000f280000300c00 */
[----:B---3--:R-:W3:Y:S04]  /*12000*/  LDL.LU.128 R84, [R1+0x4060] ;  /* 0x0040600001547983 */ /* 0x008ee80000300c00 */
[----:B------:R-:W3:Y:S04]  /*12010*/  LDL.LU.128 R80, [R1+0x4050] ;  /* 0x0040500001507983 */ /* 0x000ee80000300c00 */
[----:B------:R-:W3:Y:S04]  /*12020*/  LDL.LU.128 R76, [R1+0x4040] ;  /* 0x00404000014c7983 */ /* 0x000ee80000300c00 */
[----:B------:R-:W3:Y:S04]  /*12030*/  LDL.LU.128 R72, [R1+0x4030] ;  /* 0x0040300001487983 */ /* 0x000ee80000300c00 */
[----:B------:R-:W3:Y:S04]  /*12040*/  LDL.LU.128 R68, [R1+0x4020] ;  /* 0x0040200001447983 */ /* 0x000ee80000300c00 */
[----:B------:R-:W3:Y:S04]  /*12050*/  LDL.LU.128 R64, [R1+0x4010] ;  /* 0x0040100001407983 */ /* 0x000ee80000300c00 */
[----:B------:R-:W3:Y:S04]  /*12060*/  LDL.LU.128 R60, [R1+0x4000] ;  /* 0x00400000013c7983 */ /* 0x000ee80000300c00 */
[----:B------:R-:W3:Y:S04]  /*12070*/  LDL.LU R59, [R1+0x3ff0] ;  /* 0x003ff000013b7983 */ /* 0x000ee80000300800 */
[----:B------:R-:W-:Y:S04]  /*12080*/  STL.128 [R1+0x3fe0], R180 ;  /* 0x003fe0b401007387 */ /* 0x000fe80000100c00 */
[----:B------:R-:W-:Y:S04]  /*12090*/  STL [R1+0x3fd0], R176 ;  /* 0x003fd0b001007387 */ /* 0x000fe80000100800 */
[----:B------:R-:W-:Y:S04]  /*120a0*/  STL.128 [R1+0x3fc0], R172 ;  /* 0x003fc0ac01007387 */ /* 0x000fe80000100c00 */
[----:B------:R-:W-:Y:S04]  /*120b0*/  STL.128 [R1+0x3fb0], R168 ;  /* 0x003fb0a801007387 */ /* 0x000fe80000100c00 */
[----:B------:R-:W-:Y:S04]  /*120c0*/  STL [R1+0x3fa8], R167 ;  /* 0x003fa8a701007387 */ /* 0x000fe80000100800 */
[----:B------:R-:W-:Y:S04]  /*120d0*/  STL.64 [R1+0x3fa0], R164 ;  /* 0x003fa0a401007387 */ /* 0x000fe80000100a00 */
[----:B------:R0:W-:Y:S04]  /*120e0*/  STL.128 [R1+0x3f80], R156 ;  /* 0x003f809c01007387 */ /* 0x0001e80000100c00 */
[----:B--2---:R-:W-:Y:S04]  /*120f0*/  STL [R1+0x3f70], R152 ;  /* 0x003f709801007387 */ /* 0x004fe80000100800 */
[----:B------:R1:W-:Y:S04]  /*12100*/  STL.128 [R1+0x3f50], R120 ;  /* 0x003f507801007387 */ /* 0x0003e80000100c00 */
[----:B------:R2:W-:Y:S04]  /*12110*/  STL.128 [R1+0x3f40], R116 ;  /* 0x003f407401007387 */ /* 0x0005e80000100c00 */
[----:B------:R2:W-:Y:S04]  /*12120*/  STL.128 [R1+0x3f30], R112 ;  /* 0x003f307001007387 */ /* 0x0005e80000100c00 */
[----:B------:R-:W-:Y:S04]  /*12130*/  STL [R1+0x5e4], R161 ;  /* 0x0005e4a101007387 */ /* 0x000fe80000100800 */
[----:B------:R2:W-:Y:S04]  /*12140*/  STL.64 [R1+0x5e8], R162 ;  /* 0x0005e8a201007387 */ /* 0x0005e80000100a00 */
[----:B0-----:R-:W3:Y:S04]  /*12150*/  LDL.LU.128 R156, [R1+0x3f80] ;  /* 0x003f8000019c7983 */ /* 0x001ee80000300c00 */
[----:B-1----:R-:W3:Y:S04]  /*12160*/  LDL.LU.128 R120, [R1+0x3f50] ;  /* 0x003f500001787983 */ /* 0x002ee80000300c00 */
[----:B--2---:R-:W2:Y:S04]  /*12170*/  LDL.LU.128 R116, [R1+0x3f40] ;  /* 0x003f400001747983 */ /* 0x004ea80000300c00 */
[----:B------:R-:W2:Y:S04]  /*12180*/  LDL.LU.128 R112, [R1+0x3f30] ;  /* 0x003f300001707983 */ /* 0x000ea80000300c00 */
[----:B------:R-:W2:Y:S04]  /*12190*/  LDL.LU R125, [R1+0x5e4] ;  /* 0x0005e400017d7983 */ /* 0x000ea80000300800 */
[----:B------:R-:W2:Y:S04]  /*121a0*/  LDL.LU R126, [R1+0x5e8] ;  /* 0x0005e800017e7983 */ /* 0x000ea80000300800 */
[----:B------:R-:W2:Y:S01]  /*121b0*/  LDL.LU R127, [R1+0x5ec] ;  /* 0x0005ec00017f7983 */ /* 0x000ea20000300800 */
[----:B------:R-:W-:-:S03]  /*121c0*/  IMAD.MOV.U32 R124, RZ, RZ, R160 ;  /* 0x000000ffff7c7224 */ /* 0x000fc600078e00a0 */
[----:B------:R-:W2:Y:S04]  /*121d0*/  LDL.LU.128 R160, [R1+0x3f90] ;  /* 0x003f900001a07983 */ /* 0x000ea80000300c00 */
[----:B------:R-:W2:Y:S04]  /*121e0*/  LDL.LU R152, [R1+0x3f70] ;  /* 0x003f700001987983 */ /* 0x000ea80000300800 */
[----:B------:R-:W2:Y:S04]  /*121f0*/  LDL.LU R176, [R1+0x3fd0] ;  /* 0x003fd00001b07983 */ /* 0x000ea80000300800 */
[----:B------:R-:W2:Y:S04]  /*12200*/  LDL.LU.128 R172, [R1+0x3fc0] ;  /* 0x003fc00001ac7983 */ /* 0x000ea80000300c00 */
[----:B------:R-:W2:Y:S04]  /*12210*/  LDL.LU.128 R168, [R1+0x3fb0] ;  /* 0x003fb00001a87983 */ /* 0x000ea80000300c00 */
[----:B------:R-:W2:Y:S04]  /*12220*/  LDL.LU R167, [R1+0x3fa8] ;  /* 0x003fa80001a77983 */ /* 0x000ea80000300800 */
[----:B------:R-:W2:Y:S04]  /*12230*/  LDL.LU.64 R164, [R1+0x3fa0] ;  /* 0x003fa00001a47983 */ /* 0x000ea80000300a00 */
[----:B------:R-:W2:Y:S04]  /*12240*/  LDL.LU.128 R180, [R1+0x3fe0] ;  /* 0x003fe00001b47983 */ /* 0x000ea80000300c00 */
[----:B------:R-:W-:Y:S04]  /*12250*/  STL [R1+0x3e0], R53 ;  /* 0x0003e03501007387 */ /* 0x000fe80000100800 */
[----:B------:R-:W-:Y:S04]  /*12260*/  STL [R1+0x3e4], R54 ;  /* 0x0003e43601007387 */ /* 0x000fe80000100800 */
[----:B------:R-:W-:Y:S04]  /*12270*/  STL [R1+0x3e8], R55 ;  /* 0x0003e83701007387 */ /* 0x000fe80000100800 */
[----:B------:R-:W-:Y:S04]  /*12280*/  STL [R1+0x3ec], R50 ;  /* 0x0003ec3201007387 */ /* 0x000fe80000100800 */
[----:B------:R0:W-:Y:S04]  /*12290*/  STL.128 [R1+0x3f20], R108 ;  /* 0x003f206c01007387 */ /* 0x0001e80000100c00 */
[----:B------:R1:W-:Y:S04]  /*122a0*/  STL.128 [R1+0x3f10], R104 ;  /* 0x003f106801007387 */ /* 0x0003e80000100c00 */
[----:B----4-:R4:W-:Y:S04]  /*122b0*/  STL.128 [R1+0x3f00], R100 ;  /* 0x003f006401007387 */ /* 0x0109e80000100c00 */
        /* <DEDUP_REMOVED lines=8> */
[----:B0-----:R-:W2:Y:S04]  /*12340*/  LDL.LU.128 R108, [R1+0x3f20] ;  /* 0x003f2000016c7983 */ /* 0x001ea80000300c00 */
[----:B-1----:R-:W2:Y:S04]  /*12350*/  LDL.LU.128 R104, [R1+0x3f10] ;  /* 0x003f100001687983 */ /* 0x002ea80000300c00 */
        /* <DEDUP_REMOVED lines=9> */
[----:B------:R0:W-:Y:S04]  /*123f0*/  STL.128 [R1+0x3e00], R156 ;  /* 0x003e009c01007387 */ /* 0x0001e80000100c00 */
[----:B------:R1:W-:Y:S04]  /*12400*/  STL.128 [R1+0x3dc0], R120 ;  /* 0x003dc07801007387 */ /* 0x0003e80000100c00 */
[----:B--2---:R2:W-:Y:S04]  /*12410*/  STL.128 [R1+0x3db0], R116 ;  /* 0x003db07401007387 */ /* 0x0045e80000100c00 */
[----:B------:R2:W-:Y:S04]  /*12420*/  STL.128 [R1+0x3da0], R112 ;  /* 0x003da07001007387 */ /* 0x0005e80000100c00 */
[----:B0-----:R-:W3:Y:S04]  /*12430*/  LDL.128 R156, [R1+0x3e0] ;  /* 0x0003e000019c7983 */ /* 0x001ee80000100c00 */
[----:B-1----:R-:W3:Y:S04]  /*12440*/  LDL.LU.128 R120, [R1+0x3dc0] ;  /* 0x003dc00001787983 */ /* 0x002ee80000300c00 */
[----:B------:R0:W-:Y:S04]  /*12450*/  STL.128 [R1+0x3dd0], R124 ;  /* 0x003dd07c01007387 */ /* 0x0001e80000100c00 */
[----:B--2---:R-:W2:Y:S04]  /*12460*/  LDL.LU.128 R116, [R1+0x3db0] ;  /* 0x003db00001747983 */ /* 0x004ea80000300c00 */
[----:B------:R-:W2:Y:S04]  /*12470*/  LDL.LU.128 R112, [R1+0x3da0] ;  /* 0x003da00001707983 */ /* 0x000ea80000300c00 */
[----:B0-----:R-:W2:Y:S04]  /*12480*/  LDL.LU.128 R124, [R1+0x3dd0] ;  /* 0x003dd000017c7983 */ /* 0x001ea80000300c00 */
[----:B------:R0:W-:Y:S04]  /*12490*/  STL.128 [R1+0x3e70], R64 ;  /* 0x003e704001007387 */ /* 0x0001e80000100c00 */
[----:B------:R1:W-:Y:S04]  /*124a0*/  STL.128 [R1+0x3e60], R60 ;  /* 0x003e603c01007387 */ /* 0x0003e80000100c00 */
[----:B------:R1:W-:Y:S04]  /*124b0*/  STL [R1+0x3e54], R59 ;  /* 0x003e543b01007387 */ /* 0x0003e80000100800 */
[----:B0-----:R-:W2:Y:S04]  /*124c0*/  LDL.LU.128 R64, [R1+0x3e70] ;  /* 0x003e700001407983 */ /* 0x001ea80000300c00 */
[----:B-1----:R-:W2:Y:S04]  /*124d0*/  LDL.LU.128 R60, [R1+0x3e60] ;  /* 0x003e6000013c7983 */ /* 0x002ea80000300c00 */
[----:B------:R-:W2:Y:S04]  /*124e0*/  LDL.LU R59, [R1+0x3e54] ;  /* 0x003e5400013b7983 */ /* 0x000ea80000300800 */
[----:B------:R-:W-:Y:S04]  /*124f0*/  STL [R1+0x3f0], R51 ;  /* 0x0003f03301007387 */ /* 0x000fe80000100800 */
[----:B------:R-:W-:Y:S04]  /*12500*/  STL [R1+0x3f4], R52 ;  /* 0x0003f43401007387 */ /* 0x000fe80000100800 */
[----:B------:R-:W-:Y:S04]  /*12510*/  STL [R1+0x3f8], R47 ;  /* 0x0003f82f01007387 */ /* 0x000fe80000100800 */
[----:B------:R-:W-:Y:S04]  /*12520*/  STL [R1+0x3fc], R48 ;  /* 0x0003fc3001007387 */ /* 0x000fe80000100800 */
[----:B------:R0:W-:Y:S04]  /*12530*/  STL.128 [R1+0x3b70], R36 ;  /* 0x003b702401007387 */ /* 0x0001e80000100c00 */
[----:B------:R1:W-:Y:S04]  /*12540*/  STL.128 [R1+0x3b60], R32 ;  /* 0x003b602001007387 */ /* 0x0003e80000100c00 */
[----:B0-----:R-:W2:Y:S04]  /*12550*/  LDL.LU.128 R36, [R1+0x3b70] ;  /* 0x003b700001247983 */ /* 0x001ea80000300c00 */
[----:B-1----:R-:W2:Y:S04]  /*12560*/  LDL.LU.128 R32, [R1+0x3b60] ;  /* 0x003b600001207983 */ /* 0x002ea80000300c00 */
        /* <DEDUP_REMOVED lines=10> */
[----:B------:R-:W-:Y:S04]  /*12610*/  STL.128 [R1+0x3cf0], R68 ;  /* 0x003cf04401007387 */ /* 0x000fe80000100c00 */
        /* <DEDUP_REMOVED lines=9> */
[----:B------:R-:W-:Y:S04]  /*126b0*/  STL [R1+0x5f4], R157 ;  /* 0x0005f49d01007387 */ /* 0x000fe80000100800 */
[----:B------:R-:W-:Y:S04]  /*126c0*/  STL.64 [R1+0x5f8], R158 ;  /* 0x0005f89e01007387 */ /* 0x000fe80000100a00 */
[----:B------:R-:W-:Y:S04]  /*126d0*/  STL.128 [R1+0x3c90], R120 ;  /* 0x003c907801007387 */ /* 0x000fe80000100c00 */
[----:B--2---:R-:W-:Y:S04]  /*126e0*/  STL.128 [R1+0x3c80], R116 ;  /* 0x003c807401007387 */ /* 0x004fe80000100c00 */
[----:B------:R0:W-:Y:S04]  /*126f0*/  STL.128 [R1+0x3c70], R112 ;  /* 0x003c707001007387 */ /* 0x0001e80000100c00 */
[----:B------:R-:W2:Y:S04]  /*12700*/  LDL.LU.128 R72, [R1+0x3d00] ;  /* 0x003d000001487983 */ /* 0x000ea80000300c00 */
[----:B------:R1:W-:Y:S04]  /*12710*/  STL.128 [R1+0x3ca0], R124 ;  /* 0x003ca07c01007387 */ /* 0x0003e80000100c00 */
[----:B------:R-:W2:Y:S04]  /*12720*/  LDL.LU R129, [R1+0x5f4] ;  /* 0x0005f40001817983 */ /* 0x000ea80000300800 */
[----:B------:R-:W2:Y:S04]  /*12730*/  LDL.LU R130, [R1+0x5f8] ;  /* 0x0005f80001827983 */ /* 0x000ea80000300800 */
[----:B------:R-:W2:Y:S04]  /*12740*/  LDL.LU R131, [R1+0x5fc] ;  /* 0x0005fc0001837983 */ /* 0x000ea80000300800 */
[----:B0-----:R-:W2:Y:S04]  /*12750*/  LDL.128 R112, [R1+0x3f0] ;  /* 0x0003f00001707983 */ /* 0x001ea80000100c00 */
[----:B-1----:R-:W2:Y:S04]  /*12760*/  LDL.LU.128 R124, [R1+0x3ca0] ;  /* 0x003ca000017c7983 */ /* 0x002ea80000300c00 */
[----:B------:R-:W2:Y:S04]  /*12770*/  LDL.LU.128 R120, [R1+0x3c90] ;  /* 0x003c900001787983 */ /* 0x000ea80000300c00 */
[----:B------:R-:W2:Y:S04]  /*12780*/  LDL.LU.128 R116, [R1+0x3c80] ;  /* 0x003c800001747983 */ /* 0x000ea80000300c00 */
[----:B------:R-:W2:Y:S04]  /*12790*/  LDL.LU.128 R68, [R1+0x3cf0] ;  /* 0x003cf00001447983 */ /* 0x000ea80000300c00 */
[----:B------:R0:W-:Y:S04]  /*127a0*/  STL.128 [R1+0x3ce0], R64 ;  /* 0x003ce04001007387 */ /* 0x0001e80000100c00 */
[----:B------:R1:W-:Y:S04]  /*127b0*/  STL.128 [R1+0x3cd0], R60 ;  /* 0x003cd03c01007387 */ /* 0x0003e80000100c00 */
[----:B------:R1:W-:Y:S04]  /*127c0*/  STL [R1+0x3cc0], R59 ;  /* 0x003cc03b01007387 */ /* 0x0003e80000100800 */
[----:B0-----:R-:W2:Y:S04]  /*127d0*/  LDL.LU.128 R64, [R1+0x3ce0] ;  /* 0x003ce00001407983 */ /* 0x001ea80000300c00 */
[----:B-1----:R-:W2:Y:S04]  /*127e0*/  LDL.LU.128 R60, [R1+0x3cd0] ;  /* 0x003cd000013c7983 */ /* 0x002ea80000300c00 */
[----:B------:R-:W2:Y:S01]  /*127f0*/  LDL.LU R59, [R1+0x3cc0] ;  /* 0x003cc000013b7983 */ /* 0x000ea20000300800 */
[----:B------:R-:W-:-:S03]  /*12800*/  IMAD.MOV.U32 R128, RZ, RZ, R156 ;  /* 0x000000ffff807224 */ /* 0x000fc600078e009c */
[----:B------:R-:W-:Y:S04]  /*12810*/  STL [R1+0x400], R49 ;  /* 0x0004003101007387 */ /* 0x000fe80000100800 */
[----:B------:R-:W-:Y:S04]  /*12820*/  STL [R1+0x404], R44 ;  /* 0x0004042c01007387 */ /* 0x000fe80000100800 */
[----:B------:R-:W-:Y:S04]  /*12830*/  STL [R1+0x408], R45 ;  /* 0x0004082d01007387 */ /* 0x000fe80000100800 */
[----:B------:R-:W-:Y:S04]  /*12840*/  STL [R1+0x40c], R46 ;  /* 0x00040c2e01007387 */ /* 0x000fe80000100800 */
[----:B------:R0:W-:Y:S04]  /*12850*/  STL.128 [R1+0x3b80], R40 ;  /* 0x003b802801007387 */ /* 0x0001e80000100c00 */
[----:B------:R1:W-:Y:S04]  /*12860*/  STL.128 [R1+0x39b0], R36 ;  /* 0x0039b02401007387 */ /* 0x0003e80000100c00 */
[----:B------:R1:W-:Y:S04]  /*12870*/  STL.128 [R1+0x39a0], R32 ;  /* 0x0039a02001007387 */ /* 0x0003e80000100c00 */
[----:B------:R1:W-:Y:S04]  /*12880*/  STL.64 [R1+0x3af0], R4 ;  /* 0x003af00401007387 */ /* 0x0003e80000100a00 */
[----:B0-----:R-:W2:Y:S04]  /*12890*/  LDL.LU.128 R40, [R1+0x3b80] ;  /* 0x003b800001287983 */ /* 0x001ea80000300c00 */
[----:B-1----:R-:W2:Y:S04]  /*128a0*/  LDL.LU.128 R36, [R1+0x39b0] ;  /* 0x0039b00001247983 */ /* 0x002ea80000300c00 */
[----:B------:R-:W2:Y:S04]  /*128b0*/  LDL.LU.128 R32, [R1+0x39a0] ;  /* 0x0039a00001207983 */ /* 0x000ea80000300c00 */
[----:B------:R-:W2:Y:S04]  /*128c0*/  LDL.LU.64 R4, [R1+0x3af0] ;  /* 0x003af00001047983 */ /* 0x000ea80000300a00 */
[----:B------:R0:W-:Y:S04]  /*128d0*/  STL.128 [R1+0x3b50], R28 ;  /* 0x003b501c01007387 */ /* 0x0001e80000100c00 */
[----:B------:R1:W-:Y:S04]  /*128e0*/  STL.128 [R1+0x3b40], R24 ;  /* 0x003b401801007387 */ /* 0x0003e80000100c00 */
[----:B------:R1:W-:Y:S04]  /*128f0*/  STL.128 [R1+0x3b30], R20 ;  /* 0x003b301401007387 */ /* 0x0003e80000100c00 */
[----:B------:R1:W-:Y:S04]  /*12900*/  STL.64 [R1+0x3b20], R18 ;  /* 0x003b201201007387 */ /* 0x0003e80000100a00 */
[----:B------:R1:W-:Y:S04]  /*12910*/  STL.128 [R1+0x3b10], R12 ;  /* 0x003b100c01007387 */ /* 0x0003e80000100c00 */
[----:B------:R1:W-:Y:S04]  /*12920*/  STL.128 [R1+0x3b00], R8 ;  /* 0x003b000801007387 */ /* 0x0003e80000100c00 */
[----:B0-----:R-:W2:Y:S04]  /*12930*/  LDL.LU.128 R28, [R1+0x3b50] ;  /* 0x003b5000011c7983 */ /* 0x001ea80000300c00 */
[----:B-1----:R-:W2:Y:S04]  /*12940*/  LDL.LU.128 R24, [R1+0x3b40] ;  /* 0x003b400001187983 */ /* 0x002ea80000300c00 */
[----:B------:R-:W2:Y:S04]  /*12950*/  LDL.LU.128 R20, [R1+0x3b30] ;  /* 0x003b300001147983 */ /* 0x000ea80000300c00 */
[----:B------:R-:W2:Y:S04]  /*12960*/  LDL.LU.64 R18, [R1+0x3b20] ;  /* 0x003b200001127983 */ /* 0x000ea80000300a00 */
[----:B------:R-:W2:Y:S04]  /*12970*/  LDL.LU.128 R12, [R1+0x3b10] ;  /* 0x003b1000010c7983 */ /* 0x000ea80000300c00 */
[----:B------:R-:W2:Y:S04]  /*12980*/  LDL.LU.128 R8, [R1+0x3b00] ;  /* 0x003b000001087983 */ /* 0x000ea80000300c00 */
[----:B------:R0:W-:Y:S04]  /*12990*/  STL.128 [R1+0x3f60], R148 ;  /* 0x003f609401007387 */ /* 0x0001e80000100c00 */
[----:B------:R1:W-:Y:S04]  /*129a0*/  STL.128 [R1+0x3e10], R160 ;  /* 0x003e10a001007387 */ /* 0x0003e80000100c00 */
[----:B------:R1:W-:Y:S04]  /*129b0*/  STL [R1+0x3df0], R152 ;  /* 0x003df09801007387 */ /* 0x0003e80000100800 */
[----:B------:R-:W2:Y:S04]  /*129c0*/  LDL.LU.128 R156, [R1+0x3e00] ;  /* 0x003e0000019c7983 */ /* 0x000ea80000300c00 */
[----:B0-----:R-:W2:Y:S04]  /*129d0*/  LDL.LU.128 R148, [R1+0x3f60] ;  /* 0x003f600001947983 */ /* 0x001ea80000300c00 */
[----:B-1----:R-:W2:Y:S04]  /*129e0*/  LDL.LU.128 R160, [R1+0x3e10] ;  /* 0x003e100001a07983 */ /* 0x002ea80000300c00 */
[----:B------:R-:W2:Y:S04]  /*129f0*/  LDL.LU R152, [R1+0x3df0] ;  /* 0x003df00001987983 */ /* 0x000ea80000300800 */
        /* <DEDUP_REMOVED lines=9> */
[----:B0-----:R-:W3:Y:S04]  /*12a90*/  LDL.LU.128 R108, [R1+0x3c60] ;  /* 0x003c6000016c7983 */ /* 0x001ee80000300c00 */
[----:B-1----:R-:W3:Y:S04]  /*12aa0*/  LDL.LU.128 R104, [R1+0x3c50] ;  /* 0x003c500001687983 */ /* 0x002ee80000300c00 */
[----:B----4-:R-:W4:Y:S04]  /*12ab0*/  LDL.LU.128 R100, [R1+0x3c40] ;  /* 0x003c400001647983 */ /* 0x010f280000300c00 */
[----:B------:R-:W4:Y:S04]  /*12ac0*/  LDL.LU.128 R96, [R1+0x3c30] ;  /* 0x003c300001607983 */ /* 0x000f280000300c00 */
[----:B------:R-:W4:Y:S04]  /*12ad0*/  LDL.LU.128 R92, [R1+0x3c20] ;  /* 0x003c2000015c7983 */ /* 0x000f280000300c00 */
[----:B--2---:R-:W-:Y:S04]  /*12ae0*/  STL.128 [R1+0x3bd0], R72 ;  /* 0x003bd04801007387 */ /* 0x004fe80000100c00 */
[----:B------:R-:W2:Y:S04]  /*12af0*/  LDL.LU.128 R88, [R1+0x3c10] ;  /* 0x003c100001587983 */ /* 0x000ea80000300c00 */
[----:B---3--:R-:W3:Y:S04]  /*12b00*/  LDL.LU.128 R84, [R1+0x3c00] ;  /* 0x003c000001547983 */ /* 0x008ee80000300c00 */
[----:B------:R-:W3:Y:S04]  /*12b10*/  LDL.LU.128 R80, [R1+0x3bf0] ;  /* 0x003bf00001507983 */ /* 0x000ee80000300c00 */
[----:B------:R0:W-:Y:S01]  /*12b20*/  STL.128 [R1+0x3cb0], R128 ;  /* 0x003cb08001007387 */ /* 0x0001e20000100c00 */
[----:B------:R-:W-:-:S03]  /*12b30*/  IMAD.MOV.U32 R132, RZ, RZ, R112 ;  /* 0x000000ffff847224 */ /* 0x000fc600078e0070 */
[----:B------:R-:W3:Y:S01]  /*12b40*/  LDL.LU.128 R76, [R1+0x3be0] ;  /* 0x003be000014c7983 */ /* 0x000ee20000300c00 */
[----:B------:R-:W-:Y:S02]  /*12b50*/  IMAD.MOV.U32 R133, RZ, RZ, R113 ;  /* 0x000000ffff857224 */ /* 0x000fe400078e0071 */
[----:B------:R-:W-:Y:S01]  /*12b60*/  IMAD.MOV.U32 R134, RZ, RZ, R114 ;  /* 0x000000ffff867224 */ /* 0x000fe200078e0072 */
[----:B------:R-:W-:Y:S01]  /*12b70*/  STL.128 [R1+0x3ad0], R124 ;  /* 0x003ad07c01007387 */ /* 0x000fe20000100c00 */
[----:B------:R-:W-:-:S03]  /*12b80*/  IMAD.MOV.U32 R135, RZ, RZ, R115 ;  /* 0x000000ffff877224 */ /* 0x000fc600078e0073 */
[----:B------:R-:W-:Y:S04]  /*12b90*/  STL.128 [R1+0x3ac0], R120 ;  /* 0x003ac07801007387 */ /* 0x000fe80000100c00 */
[----:B------:R1:W-:Y:S04]  /*12ba0*/  STL.128 [R1+0x3ab0], R116 ;  /* 0x003ab07401007387 */ /* 0x0003e80000100c00 */
[----:B------:R1:W-:Y:S04]  /*12bb0*/  STL.128 [R1+0x3bc0], R68 ;  /* 0x003bc04401007387 */ /* 0x0003e80000100c00 */
[----:B0-----:R-:W3:Y:S04]  /*12bc0*/  LDL.LU.128 R128, [R1+0x3cb0] ;  /* 0x003cb00001807983 */ /* 0x001ee80000300c00 */
[----:B------:R-:W3:Y:S04]  /*12bd0*/  LDL.LU.128 R112, [R1+0x3c70] ;  /* 0x003c700001707983 */ /* 0x000ee80000300c00 */
[----:B------:R-:W3:Y:S04]  /*12be0*/  LDL.LU.128 R72, [R1+0x3bd0] ;  /* 0x003bd00001487983 */ /* 0x000ee80000300c00 */
[----:B-1----:R-:W3:Y:S04]  /*12bf0*/  LDL.128 R116, [R1+0x400] ;  /* 0x0004000001747983 */ /* 0x002ee80000100c00 */
[----:B------:R-:W3:Y:S04]  /*12c00*/  LDL.LU.128 R124, [R1+0x3ad0] ;  /* 0x003ad000017c7983 */ /* 0x000ee80000300c00 */
[----:B------:R-:W3:Y:S04]  /*12c10*/  LDL.LU.128 R120, [R1+0x3ac0] ;  /* 0x003ac00001787983 */ /* 0x000ee80000300c00 */
[----:B------:R-:W3:Y:S04]  /*12c20*/  LDL.LU.128 R68, [R1+0x3bc0] ;  /* 0x003bc00001447983 */ /* 0x000ee80000300c00 */
[----:B------:R0:W-:Y:S04]  /*12c30*/  STL.128 [R1+0x3bb0], R64 ;  /* 0x003bb04001007387 */ /* 0x0001e80000100c00 */
[----:B------:R1:W-:Y:S04]  /*12c40*/  STL.128 [R1+0x3ba0], R60 ;  /* 0x003ba03c01007387 */ /* 0x0003e80000100c00 */
[----:B------:R1:W-:Y:S04]  /*12c50*/  STL [R1+0x3b90], R59 ;  /* 0x003b903b01007387 */ /* 0x0003e80000100800 */
[----:B0-----:R-:W3:Y:S04]  /*12c60*/  LDL.LU.128 R64, [R1+0x3bb0] ;  /* 0x003bb00001407983 */ /* 0x001ee80000300c00 */
[----:B-1----:R-:W3:Y:S04]  /*12c70*/  LDL.LU.128 R60, [R1+0x3ba0] ;  /* 0x003ba000013c7983 */ /* 0x002ee80000300c00 */
[----:B------:R-:W3:Y:S04]  /*12c80*/  LDL.LU R59, [R1+0x3b90] ;  /* 0x003b9000013b7983 */ /* 0x000ee80000300800 */
[----:B------:R-:W-:Y:S04]  /*12c90*/  STL [R1+0x410], R41 ;  /* 0x0004102901007387 */ /* 0x000fe80000100800 */
[----:B------:R-:W-:Y:S04]  /*12ca0*/  STL [R1+0x414], R42 ;  /* 0x0004142a01007387 */ /* 0x000fe80000100800 */
[----:B------:R-:W-:Y:S04]  /*12cb0*/  STL [R1+0x418], R43 ;  /* 0x0004182b01007387 */ /* 0x000fe80000100800 */
[----:B------:R0:W-:Y:S04]  /*12cc0*/  STL [R1+0x39c0], R40 ;  /* 0x0039c02801007387 */ /* 0x0001e80000100800 */
[----:B------:R-:W-:Y:S04]  /*12cd0*/  STL [R1+0x41c], R38 ;  /* 0x00041c2601007387 */ /* 0x000fe80000100800 */
[----:B------:R1:W-:Y:S04]  /*12ce0*/  STL.64 [R1+0x3800], R36 ;  /* 0x0038002401007387 */ /* 0x0003e80000100a00 */
[----:B------:R1:W-:Y:S04]  /*12cf0*/  STL.128 [R1+0x37f0], R32 ;  /* 0x0037f02001007387 */ /* 0x0003e80000100c00 */
[----:B0-----:R-:W3:Y:S04]  /*12d00*/  LDL.LU R40, [R1+0x39c0] ;  /* 0x0039c00001287983 */ /* 0x001ee80000300800 */
[----:B-1----:R-:W3:Y:S04]  /*12d10*/  LDL.LU.64 R36, [R1+0x3800] ;  /* 0x0038000001247983 */ /* 0x002ee80000300a00 */
[----:B------:R-:W3:Y:S04]  /*12d20*/  LDL.LU.128 R32, [R1+0x37f0] ;  /* 0x0037f00001207983 */ /* 0x000ee80000300c00 */
[----:B------:R0:W-:Y:S04]  /*12d30*/  STL.128 [R1+0x3a90], R108 ;  /* 0x003a906c01007387 */ /* 0x0001e80000100c00 */
[----:B------:R1:W-:Y:S04]  /*12d40*/  STL.128 [R1+0x3a80], R104 ;  /* 0x003a806801007387 */ /* 0x0003e80000100c00 */
[----:B----4-:R4:W-:Y:S04]  /*12d50*/  STL.128 [R1+0x3a70], R100 ;  /* 0x003a706401007387 */ /* 0x0109e80000100c00 */
[----:B------:R4:W-:Y:S04]  /*12d60*/  STL.128 [R1+0x3a60], R96 ;  /* 0x003a606001007387 */ /* 0x0009e80000100c00 */
[----:B------:R4:W-:Y:S04]  /*12d70*/  STL.128 [R1+0x3a50], R92 ;  /* 0x003a505c01007387 */ /* 0x0009e80000100c00 */
[----:B0-----:R-:W4:Y:S04]  /*12d80*/  LDL.LU.128 R108, [R1+0x3a90] ;  /* 0x003a9000016c7983 */ /* 0x001f280000300c00 */
[----:B--2---:R0:W-:Y:S04]  /*12d90*/  STL.128 [R1+0x3a40], R88 ;  /* 0x003a405801007387 */ /* 0x0041e80000100c00 */
[----:B---3--:R2:W-:Y:S04]  /*12da0*/  STL.128 [R1+0x3a30], R84 ;  /* 0x003a305401007387 */ /* 0x0085e80000100c00 */
[----:B------:R3:W-:Y:S04]  /*12db0*/  STL.128 [R1+0x3a20], R80 ;  /* 0x003a205001007387 */ /* 0x0007e80000100c00 */
[----:B-1----:R-:W3:Y:S04]  /*12dc0*/  LDL.LU.128 R104, [R1+0x3a80] ;  /* 0x003a800001687983 */ /* 0x002ee80000300c00 */
[----:B----4-:R-:W4:Y:S04]  /*12dd0*/  LDL.LU.128 R100, [R1+0x3a70] ;  /* 0x003a700001647983 */ /* 0x010f280000300c00 */
[----:B------:R-:W-:Y:S04]  /*12de0*/  STL.128 [R1+0x3a10], R76 ;  /* 0x003a104c01007387 */ /* 0x000fe80000100c00 */
[----:B------:R-:W4:Y:S04]  /*12df0*/  LDL.LU.128 R96, [R1+0x3a60] ;  /* 0x003a600001607983 */ /* 0x000f280000300c00 */
[----:B------:R-:W4:Y:S04]  /*12e00*/  LDL.LU.128 R92, [R1+0x3a50] ;  /* 0x003a5000015c7983 */ /* 0x000f280000300c00 */
[----:B0-----:R-:W4:Y:S04]  /*12e10*/  LDL.LU.128 R88, [R1+0x3a40] ;  /* 0x003a400001587983 */ /* 0x001f280000300c00 */
[----:B--2---:R-:W2:Y:S04]  /*12e20*/  LDL.LU.128 R84, [R1+0x3a30] ;  /* 0x003a300001547983 */ /* 0x004ea80000300c00 */
[----:B------:R0:W-:Y:S04]  /*12e30*/  STL.128 [R1+0x3ae0], R128 ;  /* 0x003ae08001007387 */ /* 0x0001e80000100c00 */
[----:B------:R1:W-:Y:S04]  /*12e40*/  STL.128 [R1+0x3aa0], R112 ;  /* 0x003aa07001007387 */ /* 0x0003e80000100c00 */
[----:B------:R1:W-:Y:S01]  /*12e50*/  STL.128 [R1+0x3a00], R72 ;  /* 0x003a004801007387 */ /* 0x0003e20000100c00 */
[----:B------:R-:W-:-:S02]  /*12e60*/  IMAD.MOV.U32 R136, RZ, RZ, R116 ;  /* 0x000000ffff887224 */ /* 0x000fc400078e0074 */
[----:B------:R-:W-:Y:S01]  /*12e70*/  IMAD.MOV.U32 R137, RZ, RZ, R117 ;  /* 0x000000ffff897224 */ /* 0x000fe200078e0075 */
[----:B---3--:R-:W3:Y:S01]  /*12e80*/  LDL.LU.128 R80, [R1+0x3a20] ;  /* 0x003a200001507983 */ /* 0x008ee20000300c00 */
[----:B------:R-:W-:Y:S02]  /*12e90*/  IMAD.MOV.U32 R138, RZ, RZ, R118 ;  /* 0x000000ffff8a7224 */ /* 0x000fe400078e0076 */
[----:B------:R-:W-:Y:S01]  /*12ea0*/  IMAD.MOV.U32 R139, RZ, RZ, R119 ;  /* 0x000000ffff8b7224 */ /* 0x000fe200078e0077 */
[----:B------:R-:W-:Y:S04]  /*12eb0*/  STL.128 [R1+0x3910], R124 ;  /* 0x0039107c01007387 */ /* 0x000fe80000100c00 */
[----:B------:R1:W-:Y:S04]  /*12ec0*/  STL.128 [R1+0x3900], R120 ;  /* 0x0039007801007387 */ /* 0x0003e80000100c00 */
[----:B------:R1:W-:Y:S04]  /*12ed0*/  STL.128 [R1+0x39f0], R68 ;  /* 0x0039f04401007387 */ /* 0x0003e80000100c00 */
[----:B0-----:R-:W3:Y:S04]  /*12ee0*/  LDL.LU.128 R128, [R1+0x3ae0] ;  /* 0x003ae00001807983 */ /* 0x001ee80000300c00 */
[----:B------:R-:W3:Y:S04]  /*12ef0*/  LDL.LU.128 R116, [R1+0x3ab0] ;  /* 0x003ab00001747983 */ /* 0x000ee80000300c00 */
[----:B-1----:R-:W3:Y:S04]  /*12f00*/  LDL.LU.128 R112, [R1+0x3aa0] ;  /* 0x003aa00001707983 */ /* 0x002ee80000300c00 */
[----:B------:R-:W3:Y:S04]  /*12f10*/  LDL.LU.128 R76, [R1+0x3a10] ;  /* 0x003a1000014c7983 */ /* 0x000ee80000300c00 */
[----:B------:R-:W3:Y:S04]  /*12f20*/  LDL.LU.128 R72, [R1+0x3a00] ;  /* 0x003a000001487983 */ /* 0x000ee80000300c00 */
[----:B------:R-:W3:Y:S04]  /*12f30*/  LDL.128 R120, [R1+0x410] ;  /* 0x0004100001787983 */ /* 0x000ee80000100c00 */
        /* <DEDUP_REMOVED lines=8> */
[----:B------:R0:W-:Y:S04]  /*12fc0*/  STL.64 [R1+0x3930], R4 ;  /* 0x0039300401007387 */ /* 0x0001e80000100a00 */
[----:B------:R1:W-:Y:S04]  /*12fd0*/  STL.128 [R1+0x3990], R28 ;  /* 0x0039901c01007387 */ /* 0x0003e80000100c00 */
[----:B------:R1:W-:Y:S04]  /*12fe0*/  STL.128 [R1+0x3980], R24 ;  /* 0x0039801801007387 */ /* 0x0003e80000100c00 */
[----:B0-----:R-:W3:Y:S04]  /*12ff0*/  LDL.LU.64 R4, [R1+0x3930] ;  /* 0x0039300001047983 */ /* 0x001ee80000300a00 */
[----:B------:R0:W-:Y:S04]  /*13000*/  STL.128 [R1+0x3970], R20 ;  /* 0x0039701401007387 */ /* 0x0001e80000100c00 */
[----:B------:R0:W-:Y:S04]  /*13010*/  STL.64 [R1+0x3960], R18 ;  /* 0x0039601201007387 */ /* 0x0001e80000100a00 */
[----:B------:R0:W-:Y:S04]  /*13020*/  STL.128 [R1+0x3950], R12 ;  /* 0x0039500c01007387 */ /* 0x0001e80000100c00 */
[----:B------:R0:W-:Y:S04]  /*13030*/  STL.128 [R1+0x3940], R8 ;  /* 0x0039400801007387 */ /* 0x0001e80000100c00 */
[----:B-1----:R-:W3:Y:S04]  /*13040*/  LDL.LU.128 R28, [R1+0x3990] ;  /* 0x00399000011c7983 */ /* 0x002ee80000300c00 */
[----:B------:R-:W3:Y:S04]  /*13050*/  LDL.LU.128 R24, [R1+0x3980] ;  /* 0x0039800001187983 */ /* 0x000ee80000300c00 */
[----:B0-----:R-:W3:Y:S04]  /*13060*/  LDL.LU.128 R20, [R1+0x3970] ;  /* 0x0039700001147983 */ /* 0x001ee80000300c00 */
[----:B------:R-:W3:Y:S04]  /*13070*/  LDL.LU.64 R18, [R1+0x3960] ;  /* 0x0039600001127983 */ /* 0x000ee80000300a00 */
[----:B------:R-:W3:Y:S04]  /*13080*/  LDL.LU.128 R12, [R1+0x3950] ;  /* 0x00395000010c7983 */ /* 0x000ee80000300c00 */
[----:B------:R-:W3:Y:S04]  /*13090*/  LDL.LU.128 R8, [R1+0x3940] ;  /* 0x0039400001087983 */ /* 0x000ee80000300c00 */
[----:B------:R-:W-:Y:S04]  /*130a0*/  STL [R1+0x420], R39 ;  /* 0x0004202701007387 */ /* 0x000fe80000100800 */
[----:B------:R-:W-:Y:S04]  /*130b0*/  STL [R1+0x424], R40 ;  /* 0x0004242801007387 */ /* 0x000fe80000100800 */
[----:B------:R-:W-:Y:S04]  /*130c0*/  STL [R1+0x428], R35 ;  /* 0x0004282301007387 */ /* 0x000fe80000100800 */
[----:B------:R-:W-:Y:S04]  /*130d0*/  STL [R1+0x42c], R36 ;  /* 0x00042c2401007387 */ /* 0x000fe80000100800 */
[----:B------:R0:W-:Y:S04]  /*130e0*/  STL.128 [R1+0x38d0], R108 ;  /* 0x0038d06c01007387 */ /* 0x0001e80000100c00 */
[----:B------:R1:W-:Y:S04]  /*130f0*/  STL.128 [R1+0x38c0], R104 ;  /* 0x0038c06801007387 */ /* 0x0003e80000100c00 */
[----:B----4-:R4:W-:Y:S04]  /*13100*/  STL.128 [R1+0x38b0], R100 ;  /* 0x0038b06401007387 */ /* 0x0109e80000100c00 */
[----:B0-----:R-:W3:Y:S04]  /*13110*/  LDL.LU.128 R108, [R1+0x38d0] ;  /* 0x0038d000016c7983 */ /* 0x001ee80000300c00 */
[----:B------:R0:W-:Y:S04]  /*13120*/  STL.128 [R1+0x38a0], R96 ;  /* 0x0038a06001007387 */ /* 0x0001e80000100c00 */
[----:B------:R3:W-:Y:S04]  /*13130*/  STL.128 [R1+0x3890], R92 ;  /* 0x0038905c01007387 */ /* 0x0007e80000100c00 */
[----:B------:R3:W-:Y:S04]  /*13140*/  STL.128 [R1+0x3880], R88 ;  /* 0x0038805801007387 */ /* 0x0007e80000100c00 */
[----:B--2---:R2:W-:Y:S04]  /*13150*/  STL.128 [R1+0x3870], R84 ;  /* 0x0038705401007387 */ /* 0x0045e80000100c00 */
[----:B-1----:R-:W2:Y:S04]  /*13160*/  LDL.LU.128 R104, [R1+0x38c0] ;  /* 0x0038c00001687983 */ /* 0x002ea80000300c00 */
[----:B----4-:R-:W4:Y:S04]  /*13170*/  LDL.LU.128 R100, [R1+0x38b0] ;  /* 0x0038b00001647983 */ /* 0x010f280000300c00 */
[----:B0-----:R-:W4:Y:S04]  /*13180*/  LDL.LU.128 R96, [R1+0x38a0] ;  /* 0x0038a00001607983 */ /* 0x001f280000300c00 */
[----:B---3--:R-:W-:Y:S04]  /*13190*/  STL.128 [R1+0x3860], R80 ;  /* 0x0038605001007387 */ /* 0x008fe80000100c00 */
[----:B------:R-:W3:Y:S04]  /*131a0*/  LDL.LU.128 R92, [R1+0x3890] ;  /* 0x00389000015c7983 */ /* 0x000ee80000300c00 */
[----:B------:R-:W3:Y:S04]  /*131b0*/  LDL.LU.128 R88, [R1+0x3880] ;  /* 0x0038800001587983 */ /* 0x000ee80000300c00 */
[----:B--2---:R-:W2:Y:S04]  /*131c0*/  LDL.LU.128 R84, [R1+0x3870] ;  /* 0x0038700001547983 */ /* 0x004ea80000300c00 */
[----:B------:R0:W-:Y:S04]  /*131d0*/  STL.128 [R1+0x3920], R128 ;  /* 0x0039208001007387 */ /* 0x0001e80000100c00 */
[----:B------:R1:W-:Y:S04]  /*131e0*/  STL.128 [R1+0x38f0], R116 ;  /* 0x0038f07401007387 */ /* 0x0003e80000100c00 */
[----:B------:R1:W-:Y:S04]  /*131f0*/  STL.128 [R1+0x38e0], R112 ;  /* 0x0038e07001007387 */ /* 0x0003e80000100c00 */
[----:B------:R1:W-:Y:S04]  /*13200*/  STL.128 [R1+0x3850], R76 ;  /* 0x0038504c01007387 */ /* 0x0003e80000100c00 */
[----:B------:R1:W-:Y:S01]  /*13210*/  STL.128 [R1+0x3840], R72 ;  /* 0x0038404801007387 */ /* 0x0003e20000100c00 */
[----:B------:R-:W-:-:S03]  /*13220*/  IMAD.MOV.U32 R140, RZ, RZ, R120 ;  /* 0x000000ffff8c7224 */ /* 0x000fc600078e0078 */
[----:B0-----:R-:W2:Y:S01]  /*13230*/  LDL.LU.128 R128, [R1+0x3920] ;  /* 0x0039200001807983 */ /* 0x001ea20000300c00 */
[----:B------:R-:W-:Y:S02]  /*13240*/  IMAD.MOV.U32 R141, RZ, RZ, R121 ;  /* 0x000000ffff8d7224 */ /* 0x000fe400078e0079 */
[----:B------:R-:W-:Y:S01]  /*13250*/  IMAD.MOV.U32 R142, RZ, RZ, R122 ;  /* 0x000000ffff8e7224 */ /* 0x000fe200078e007a */
[----:B------:R0:W-:Y:S01]  /*13260*/  STL.128 [R1+0x3760], R124 ;  /* 0x0037607c01007387 */ /* 0x0001e20000100c00 */
[----:B------:R-:W-:-:S03]  /*13270*/  IMAD.MOV.U32 R143, RZ, RZ, R123 ;  /* 0x000000ffff8f7224 */ /* 0x000fc600078e007b */
[----:B------:R0:W-:Y:S04]  /*13280*/  STL.128 [R1+0x3830], R68 ;  /* 0x0038304401007387 */ /* 0x0001e80000100c00 */
[----:B------:R-:W2:Y:S04]  /*13290*/  LDL.LU.128 R120, [R1+0x3900] ;  /* 0x0039000001787983 */ /* 0x000ea80000300c00 */
[----:B-1----:R-:W2:Y:S04]  /*132a0*/  LDL.LU.128 R116, [R1+0x38f0] ;  /* 0x0038f00001747983 */ /* 0x002ea80000300c00 */
[----:B------:R-:W2:Y:S04]  /*132b0*/  LDL.LU.128 R112, [R1+0x38e0] ;  /* 0x0038e00001707983 */ /* 0x000ea80000300c00 */
[----:B------:R-:W2:Y:S04]  /*132c0*/  LDL.LU.128 R80, [R1+0x3860] ;  /* 0x0038600001507983 */ /* 0x000ea80000300c00 */
[----:B------:R-:W2:Y:S04]  /*132d0*/  LDL.LU.128 R76, [R1+0x3850] ;  /* 0x00385000014c7983 */ /* 0x000ea80000300c00 */
[----:B------:R-:W2:Y:S04]  /*132e0*/  LDL.LU.128 R72, [R1+0x3840] ;  /* 0x0038400001487983 */ /* 0x000ea80000300c00 */
[----:B0-----:R-:W2:Y:S04]  /*132f0*/  LDL.128 R124, [R1+0x420] ;  /* 0x00042000017c7983 */ /* 0x001ea80000100c00 */
[----:B------:R-:W2:Y:S04]  /*13300*/  LDL.LU.128 R68, [R1+0x3830] ;  /* 0x0038300001447983 */ /* 0x000ea80000300c00 */
[----:B------:R0:W-:Y:S04]  /*13310*/  STL.128 [R1+0x3820], R64 ;  /* 0x0038204001007387 */ /* 0x0001e80000100c00 */
[----:B------:R1:W-:Y:S04]  /*13320*/  STL.128 [R1+0x3810], R60 ;  /* 0x0038103c01007387 */ /* 0x0003e80000100c00 */
[----:B------:R1:W-:Y:S04]  /*13330*/  STL [R1+0x3808], R59 ;  /* 0x0038083b01007387 */ /* 0x0003e80000100800 */
[----:B0-----:R-:W2:Y:S04]  /*13340*/  LDL.LU.128 R64, [R1+0x3820] ;  /* 0x0038200001407983 */ /* 0x001ea80000300c00 */
[----:B-1----:R-:W2:Y:S04]  /*13350*/  LDL.LU.128 R60, [R1+0x3810] ;  /* 0x00381000013c7983 */ /* 0x002ea80000300c00 */
[----:B------:R-:W2:Y:S04]  /*13360*/  LDL.LU R59, [R1+0x3808] ;  /* 0x00380800013b7983 */ /* 0x000ea80000300800 */
[----:B------:R0:W-:Y:S04]  /*13370*/  STL [R1+0x3658], R34 ;  /* 0x0036582201007387 */ /* 0x0001e80000100800 */
[----:B------:R1:W-:Y:S04]  /*13380*/  STL.64 [R1+0x3650], R32 ;  /* 0x0036502001007387 */ /* 0x0003e80000100a00 */
[----:B0-----:R-:W2:Y:S04]  /*13390*/  LDL.LU R34, [R1+0x3658] ;  /* 0x0036580001227983 */ /* 0x001ea80000300800 */
[----:B-1----:R-:W2:Y:S04]  /*133a0*/  LDL.LU.64 R32, [R1+0x3650] ;  /* 0x0036500001207983 */ /* 0x002ea80000300a00 */
[----:B------:R0:W-:Y:S04]  /*133b0*/  STL.64 [R1+0x3780], R4 ;  /* 0x0037800401007387 */ /* 0x0001e80000100a00 */
[----:B------:R1:W-:Y:S04]  /*133c0*/  STL.128 [R1+0x37e0], R28 ;  /* 0x0037e01c01007387 */ /* 0x0003e80000100c00 */
[----:B------:R1:W-:Y:S04]  /*133d0*/  STL.128 [R1+0x37d0], R24 ;  /* 0x0037d01801007387 */ /* 0x0003e80000100c00 */
[----:B0-----:R-:W2:Y:S04]  /*133e0*/  LDL.LU.64 R4, [R1+0x3780] ;  /* 0x0037800001047983 */ /* 0x001ea80000300a00 */
[----:B------:R0:W-:Y:S04]  /*133f0*/  STL.128 [R1+0x37c0], R20 ;  /* 0x0037c01401007387 */ /* 0x0001e80000100c00 */
[----:B------:R0:W-:Y:S04]  /*13400*/  STL.64 [R1+0x37b0], R18 ;  /* 0x0037b01201007387 */ /* 0x0001e80000100a00 */
[----:B------:R0:W-:Y:S04]  /*13410*/  STL.128 [R1+0x37a0], R12 ;  /* 0x0037a00c01007387 */ /* 0x0001e80000100c00 */
[----:B------:R0:W-:Y:S04]  /*13420*/  STL.128 [R1+0x3790], R8 ;  /* 0x0037900801007387 */ /* 0x0001e80000100c00 */
[----:B------:R0:W-:Y:S04]  /*13430*/  STL.128 [R1+0x3de0], R148 ;  /* 0x003de09401007387 */ /* 0x0001e80000100c00 */
[----:B-1----:R-:W2:Y:S04]  /*13440*/  LDL.LU.128 R28, [R1+0x37e0] ;  /* 0x0037e000011c7983 */ /* 0x002ea80000300c00 */
[----:B------:R-:W2:Y:S04]  /*13450*/  LDL.LU.128 R24, [R1+0x37d0] ;  /* 0x0037d00001187983 */ /* 0x000ea80000300c00 */
[----:B0-----:R-:W2:Y:S04]  /*13460*/  LDL.LU.128 R20, [R1+0x37c0] ;  /* 0x0037c00001147983 */ /* 0x001ea80000300c00 */
[----:B------:R-:W2:Y:S04]  /*13470*/  LDL.LU.64 R18, [R1+0x37b0] ;  /* 0x0037b00001127983 */ /* 0x000ea80000300a00 */
[----:B------:R-:W2:Y:S04]  /*13480*/  LDL.LU.128 R12, [R1+0x37a0] ;  /* 0x0037a000010c7983 */ /* 0x000ea80000300c00 */
[----:B------:R-:W2:Y:S04]  /*13490*/  LDL.LU.128 R8, [R1+0x3790] ;  /* 0x0037900001087983 */ /* 0x000ea80000300c00 */
[----:B------:R-:W2:Y:S04]  /*134a0*/  LDL.LU.128 R148, [R1+0x3de0] ;  /* 0x003de00001947983 */ /* 0x000ea80000300c00 */
[----:B------:R0:W-:Y:S04]  /*134b0*/  STL.128 [R1+0x3720], R108 ;  /* 0x0037206c01007387 */ /* 0x0001e80000100c00 */
[----:B0-----:R-:W2:Y:S04]  /*134c0*/  LDL.LU.128 R108, [R1+0x3720] ;  /* 0x00372000016c7983 */ /* 0x001ea80000300c00 */
[----:B------:R0:W-:Y:S04]  /*134d0*/  STL.128 [R1+0x3710], R104 ;  /* 0x0037106801007387 */ /* 0x0001e80000100c00 */
[----:B----4-:R1:W-:Y:S04]  /*134e0*/  STL.128 [R1+0x3700], R100 ;  /* 0x0037006401007387 */ /* 0x0103e80000100c00 */
[----:B------:R4:W-:Y:S04]  /*134f0*/  STL.128 [R1+0x36f0], R96 ;  /* 0x0036f06001007387 */ /* 0x0009e80000100c00 */
[----:B---3--:R3:W-:Y:S04]  /*13500*/  STL.128 [R1+0x36e0], R92 ;  /* 0x0036e05c01007387 */ /* 0x0087e80000100c00 */
[----:B------:R3:W-:Y:S04]  /*13510*/  STL.128 [R1+0x36d0], R88 ;  /* 0x0036d05801007387 */ /* 0x0007e80000100c00 */
[----:B--2---:R2:W-:Y:S04]  /*13520*/  STL.128 [R1+0x36c0], R84 ;  /* 0x0036c05401007387 */ /* 0x0045e80000100c00 */
[----:B0-----:R-:W2:Y:S04]  /*13530*/  LDL.LU.128 R104, [R1+0x3710] ;  /* 0x0037100001687983 */ /* 0x001ea80000300c00 */
[----:B-1----:R-:W2:Y:S04]  /*13540*/  LDL.LU.128 R100, [R1+0x3700] ;  /* 0x0037000001647983 */ /* 0x002ea80000300c00 */
[----:B----4-:R-:W4:Y:S04]  /*13550*/  LDL.LU.128 R96, [R1+0x36f0] ;  /* 0x0036f00001607983 */ /* 0x010f280000300c00 */
[----:B---3--:R-:W3:Y:S04]  /*13560*/  LDL.LU.128 R92, [R1+0x36e0] ;  /* 0x0036e000015c7983 */ /* 0x008ee80000300c00 */
[----:B------:R-:W3:Y:S04]  /*13570*/  LDL.LU.128 R88, [R1+0x36d0] ;  /* 0x0036d00001587983 */ /* 0x000ee80000300c00 */
[----:B--2---:R-:W2:Y:S04]  /*13580*/  LDL.LU.128 R84, [R1+0x36c0] ;  /* 0x0036c00001547983 */ /* 0x004ea80000300c00 */
[----:B------:R0:W-:Y:S04]  /*13590*/  STL.128 [R1+0x3770], R128 ;  /* 0x0037708001007387 */ /* 0x0001e80000100c00 */
[----:B------:R1:W-:Y:S04]  /*135a0*/  STL.128 [R1+0x3750], R120 ;  /* 0x0037507801007387 */ /* 0x0003e80000100c00 */
        /* <DEDUP_REMOVED lines=11> */
[----:B------:R-:W2:Y:S04]  /*13660*/  LDL.LU.128 R124, [R1+0x3760] ;  /* 0x00376000017c7983 */ /* 0x000ea80000300c00 */
[----:B-1----:R-:W2:Y:S04]  /*13670*/  LDL.LU.128 R120, [R1+0x3750] ;  /* 0x0037500001787983 */ /* 0x002ea80000300c00 */
[----:B------:R-:W2:Y:S04]  /*13680*/  LDL.LU.128 R116, [R1+0x3740] ;  /* 0x0037400001747983 */ /* 0x000ea80000300c00 */
[----:B------:R-:W2:Y:S04]  /*13690*/  LDL.LU.128 R112, [R1+0x3730] ;  /* 0x0037300001707983 */ /* 0x000ea80000300c00 */
[----:B------:R-:W2:Y:S04]  /*136a0*/  LDL.LU.128 R80, [R1+0x36b0] ;  /* 0x0036b00001507983 */ /* 0x000ea80000300c00 */
[----:B------:R-:W2:Y:S04]  /*136b0*/  LDL.LU.128 R76, [R1+0x36a0] ;  /* 0x0036a000014c7983 */ /* 0x000ea80000300c00 */
        /* <DEDUP_REMOVED lines=9> */
[----:B------:R0:W-:Y:S04]  /*13750*/  STL.128 [R1+0x35d0], R160 ;  /* 0x0035d0a001007387 */ /* 0x0001e80000100c00 */
[----:B------:R-:W-:Y:S04]  /*13760*/  STL [R1+0x434], R32 ;  /* 0x0004342001007387 */ /* 0x000fe80000100800 */
[----:B------:R-:W-:Y:S04]  /*13770*/  STL [R1+0x438], R33 ;  /* 0x0004382101007387 */ /* 0x000fe80000100800 */
[----:B------:R-:W-:Y:S04]  /*13780*/  STL [R1+0x43c], R34 ;  /* 0x00043c2201007387 */ /* 0x000fe80000100800 */
[----:B0-----:R-:W2:Y:S04]  /*13790*/  LDL.128 R160, [R1+0x430] ;  /* 0x0004300001a07983 */ /* 0x001ea80000100c00 */
[----:B------:R0:W-:Y:S04]  /*137a0*/  STL.64 [R1+0x35e0], R4 ;  /* 0x0035e00401007387 */ /* 0x0001e80000100a00 */
[----:B------:R1:W-:Y:S04]  /*137b0*/  STL [R1+0x3e50], R176 ;  /* 0x003e50b001007387 */ /* 0x0003e80000100800 */
[----:B------:R1:W-:Y:S04]  /*137c0*/  STL.128 [R1+0x3e40], R172 ;  /* 0x003e40ac01007387 */ /* 0x0003e80000100c00 */
[----:B0-----:R-:W2:Y:S04]  /*137d0*/  LDL.LU.64 R4, [R1+0x35e0] ;  /* 0x0035e00001047983 */ /* 0x001ea80000300a00 */
[----:B------:R0:W-:Y:S04]  /*137e0*/  STL.128 [R1+0x3e30], R168 ;  /* 0x003e30a801007387 */ /* 0x0001e80000100c00 */
[----:B------:R0:W-:Y:S04]  /*137f0*/  STL [R1+0x3e28], R167 ;  /* 0x003e28a701007387 */ /* 0x0001e80000100800 */
[----:B------:R0:W-:Y:S04]  /*13800*/  STL.64 [R1+0x3e20], R164 ;  /* 0x003e20a401007387 */ /* 0x0001e80000100a00 */
[----:B------:R0:W-:Y:S04]  /*13810*/  STL.128 [R1+0x3640], R28 ;  /* 0x0036401c01007387 */ /* 0x0001e80000100c00 */
[----:B------:R0:W-:Y:S04]  /*13820*/  STL.128 [R1+0x3630], R24 ;  /* 0x0036301801007387 */ /* 0x0001e80000100c00 */
[----:B------:R0:W-:Y:S04]  /*13830*/  STL.128 [R1+0x3620], R20 ;  /* 0x0036201401007387 */ /* 0x0001e80000100c00 */
[----:B------:R0:W-:Y:S04]  /*13840*/  STL.64 [R1+0x3610], R18 ;  /* 0x0036101201007387 */ /* 0x0001e80000100a00 */
[----:B------:R0:W-:Y:S04]  /*13850*/  STL.128 [R1+0x3600], R12 ;  /* 0x0036000c01007387 */ /* 0x0001e80000100c00 */
[----:B------:R0:W-:Y:S04]  /*13860*/  STL.128 [R1+0x35f0], R8 ;  /* 0x0035f00801007387 */ /* 0x0001e80000100c00 */
[----:B-1----:R-:W2:Y:S04]  /*13870*/  LDL.LU R176, [R1+0x3e50] ;  /* 0x003e500001b07983 */ /* 0x002ea80000300800 */
[----:B------:R-:W2:Y:S04]  /*13880*/  LDL.LU.128 R172, [R1+0x3e40] ;  /* 0x003e400001ac7983 */ /* 0x000ea80000300c00 */
[----:B0-----:R-:W2:Y:S04]  /*13890*/  LDL.LU.128 R168, [R1+0x3e30] ;  /* 0x003e300001a87983 */ /* 0x001ea80000300c00 */
[----:B------:R-:W2:Y:S04]  /*138a0*/  LDL.LU R167, [R1+0x3e28] ;  /* 0x003e280001a77983 */ /* 0x000ea80000300800 */
[----:B------:R-:W2:Y:S04]  /*138b0*/  LDL.LU.64 R164, [R1+0x3e20] ;  /* 0x003e200001a47983 */ /* 0x000ea80000300a00 */
[----:B------:R-:W2:Y:S04]  /*138c0*/  LDL.LU.128 R28, [R1+0x3640] ;  /* 0x00364000011c7983 */ /* 0x000ea80000300c00 */
[----:B------:R-:W2:Y:S04]  /*138d0*/  LDL.LU.128 R24, [R1+0x3630] ;  /* 0x0036300001187983 */ /* 0x000ea80000300c00 */
[----:B------:R-:W2:Y:S04]  /*138e0*/  LDL.LU.128 R20, [R1+0x3620] ;  /* 0x0036200001147983 */ /* 0x000ea80000300c00 */
[----:B------:R-:W2:Y:S04]  /*138f0*/  LDL.LU.64 R18, [R1+0x3610] ;  /* 0x0036100001127983 */ /* 0x000ea80000300a00 */
[----:B------:R-:W2:Y:S04]  /*13900*/  LDL.LU.128 R12, [R1+0x3600] ;  /* 0x00360000010c7983 */ /* 0x000ea80000300c00 */
[----:B------:R-:W2:Y:S04]  /*13910*/  LDL.LU.128 R8, [R1+0x35f0] ;  /* 0x0035f00001087983 */ /* 0x000ea80000300c00 */
[----:B------:R-:W-:Y:S04]  /*13920*/  STL.128 [R1+0x35c0], R156 ;  /* 0x0035c09c01007387 */ /* 0x000fe80000100c00 */
[----:B------:R0:W-:Y:S04]  /*13930*/  STL [R1+0x35b0], R152 ;  /* 0x0035b09801007387 */ /* 0x0001e80000100800 */
        /* <DEDUP_REMOVED lines=8> */
[----:B----4-:R-:W-:Y:S04]  /*139c0*/  STL.128 [R1+0x34d0], R96 ;  /* 0x0034d06001007387 */ /* 0x010fe80000100c00 */
[----:B---3--:R-:W-:Y:S04]  /*139d0*/  STL.128 [R1+0x34c0], R92 ;  /* 0x0034c05c01007387 */ /* 0x008fe80000100c00 */
[----:B------:R-:W-:Y:S04]  /*139e0*/  STL.128 [R1+0x34b0], R88 ;  /* 0x0034b05801007387 */ /* 0x000fe80000100c00 */
[----:B--2---:R-:W-:Y:S04]  /*139f0*/  STL.128 [R1+0x34a0], R84 ;  /* 0x0034a05401007387 */ /* 0x004fe80000100c00 */
[----:B------:R-:W-:Y:S04]  /*13a00*/  STL.128 [R1+0x3550], R128 ;  /* 0x0035508001007387 */ /* 0x000fe80000100c00 */
[----:B------:R-:W-:Y:S04]  /*13a10*/  STL.128 [R1+0x3540], R124 ;  /* 0x0035407c01007387 */ /* 0x000fe80000100c00 */
[----:B------:R-:W-:Y:S04]  /*13a20*/  STL.128 [R1+0x3530], R120 ;  /* 0x0035307801007387 */ /* 0x000fe80000100c00 */
[----:B------:R-:W-:Y:S04]  /*13a30*/  STL.128 [R1+0x3520], R116 ;  /* 0x0035207401007387 */ /* 0x000fe80000100c00 */
[----:B------:R-:W-:Y:S04]  /*13a40*/  STL.128 [R1+0x3510], R112 ;  /* 0x0035107001007387 */ /* 0x000fe80000100c00 */
[----:B------:R-:W-:Y:S04]  /*13a50*/  STL.128 [R1+0x3490], R80 ;  /* 0x0034905001007387 */ /* 0x000fe80000100c00 */
[----:B------:R1:W-:Y:S04]  /*13a60*/  STL.128 [R1+0x3480], R76 ;  /* 0x0034804c01007387 */ /* 0x0003e80000100c00 */
[----:B------:R2:W-:Y:S04]  /*13a70*/  STL.128 [R1+0x3470], R72 ;  /* 0x0034704801007387 */ /* 0x0005e80000100c00 */
[----:B------:R3:W-:Y:S04]  /*13a80*/  STL.128 [R1+0x3460], R68 ;  /* 0x0034604401007387 */ /* 0x0007e80000100c00 */
[----:B0-----:R-:W4:Y:S04]  /*13a90*/  LDL.LU R152, [R1+0x35b0] ;  /* 0x0035b00001987983 */ /* 0x001f280000300800 */
[----:B-1----:R-:W4:Y:S04]  /*13aa0*/  LDL.LU.128 R76, [R1+0x3480] ;  /* 0x00348000014c7983 */ /* 0x002f280000300c00 */
[----:B--2---:R-:W2:Y:S04]  /*13ab0*/  LDL.LU.128 R72, [R1+0x3470] ;  /* 0x0034700001487983 */ /* 0x004ea80000300c00 */
[----:B------:R-:W2:Y:S04]  /*13ac0*/  LDL.LU.128 R84, [R1+0x34a0] ;  /* 0x0034a00001547983 */ /* 0x000ea80000300c00 */
[----:B------:R0:W-:Y:S04]  /*13ad0*/  STL.128 [R1+0x3450], R64 ;  /* 0x0034504001007387 */ /* 0x0001e80000100c00 */
[----:B------:R1:W-:Y:S04]  /*13ae0*/  STL.128 [R1+0x3440], R60 ;  /* 0x0034403c01007387 */ /* 0x0003e80000100c00 */
[----:B------:R1:W-:Y:S04]  /*13af0*/  STL [R1+0x3430], R59 ;  /* 0x0034303b01007387 */ /* 0x0003e80000100800 */
[----:B------:R-:W2:Y:S04]  /*13b00*/  LDL.LU.128 R80, [R1+0x3490] ;  /* 0x0034900001507983 */ /* 0x000ea80000300c00 */
[----:B------:R-:W2:Y:S04]  /*13b10*/  LDL.LU.128 R148, [R1+0x35a0] ;  /* 0x0035a00001947983 */ /* 0x000ea80000300c00 */
[----:B---3--:R-:W3:Y:S04]  /*13b20*/  LDL.LU.128 R68, [R1+0x3460] ;  /* 0x0034600001447983 */ /* 0x008ee80000300c00 */
[----:B0-----:R-:W3:Y:S04]  /*13b30*/  LDL.LU.128 R64, [R1+0x3450] ;  /* 0x0034500001407983 */ /* 0x001ee80000300c00 */
[----:B-1----:R-:W3:Y:S04]  /*13b40*/  LDL.LU.128 R60, [R1+0x3440] ;  /* 0x00344000013c7983 */ /* 0x002ee80000300c00 */
[----:B------:R-:W3:Y:S04]  /*13b50*/  LDL.LU R59, [R1+0x3430] ;  /* 0x00343000013b7983 */ /* 0x000ee80000300800 */
        /* <DEDUP_REMOVED lines=15> */
[----:B------:R-:W3:Y:S01]  /*13c50*/  LDL.LU.128 R156, [R1+0x35c0] ;  /* 0x0035c000019c7983 */ /* 0x000ee20000300c00 */
[----:B------:R-:W-:-:S02]  /*13c60*/  IMAD.MOV.U32 R17, RZ, RZ, R160 ;  /* 0x000000ffff117224 */ /* 0x000fc400078e00a0 */
[----:B------:R-:W-:Y:S02]  /*13c70*/  IMAD.MOV.U32 R16, RZ, RZ, R161 ;  /* 0x000000ffff107224 */ /* 0x000fe400078e00a1 */
[----:B------:R-:W-:Y:S02]  /*13c80*/  IMAD.MOV.U32 R7, RZ, RZ, R162 ;  /* 0x000000ffff077224 */ /* 0x000fe400078e00a2 */
[----:B------:R-:W-:Y:S02]  /*13c90*/  IMAD.MOV.U32 R6, RZ, RZ, R163 ;  /* 0x000000ffff067224 */ /* 0x000fe400078e00a3 */
[----:B------:R-:W3:Y:S01]  /*13ca0*/  LDL.LU.128 R160, [R1+0x35d0] ;  /* 0x0035d00001a07983 */ /* 0x000ee20000300c00 */
[----:B------:R-:W-:Y:S01]  /*13cb0*/  FMUL.FTZ R4, R0, R4 ;  /* 0x0000000400047220 */ /* 0x000fe20000410000 */
[----:B------:R-:W-:-:S04]  /*13cc0*/  FMUL.FTZ R166, R5, R0 ;  /* 0x0000000005a67220 */ /* 0x000fc80000410000 */
[-CC-:B------:R-:W-:Y:S01]  /*13cd0*/  FFMA.FTZ R185, R28, R0.reuse, -R166.reuse ;  /* 0x000000001cb97223 */ /* 0x180fe200000108a6 */
[----:B------:R-:W-:-:S05]  /*13ce0*/  FFMA.FTZ R184, R29, R0, -R166 ;  /* 0x000000001db87223 */ /* 0x000fca00000108a6 */
[----:B------:R-:W-:Y:S08]  /*13cf0*/  MUFU.EX2 R185, R185 ;  /* 0x000000b900b97308 */ /* 0x000ff00000000800 */
[----:B------:R-:W0:Y:S01]  /*13d00*/  MUFU.EX2 R184, R184 ;  /* 0x000000b800b87308 */ /* 0x000e220000000800 */
[----:B------:R-:W-:Y:S01]  /*13d10*/  ISETP.NE.U32.AND P0, PT, R31, RZ, PT ;  /* 0x000000ff1f00720c */ /* 0x000fe20003f05070 */
[----:B------:R-:W-:-:S02]  /*13d20*/  IMAD R8, R30, 0xc00, R8 ;  /* 0x00000c001e087824 */ /* 0x000fc400078e0208 */
[----:B------:R-:W-:Y:S02]  /*13d30*/  IMAD.MOV.U32 R179, RZ, RZ, R27 ;  /* 0x000000ffffb37224 */ /* 0x000fe400078e001b */
[----:B------:R-:W-:Y:S02]  /*13d40*/  IMAD.MOV.U32 R178, RZ, RZ, R26 ;  /* 0x000000ffffb27224 */ /* 0x000fe400078e001a */
[----:B------:R-:W-:Y:S01]  /*13d50*/  IMAD.MOV.U32 R177, RZ, RZ, R25 ;  /* 0x000000ffffb17224 */ /* 0x000fe200078e0019 */
[----:B------:R-:W-:Y:S01]  /*13d60*/  R2UR UR6, R8 ;  /* 0x00000000080672ca */ /* 0x000fe200000e0000 */
[----:B------:R-:W-:Y:S01]  /*13d70*/  IMAD.MOV.U32 R50, RZ, RZ, R227 ;  /* 0x000000ffff327224 */ /* 0x000fe200078e00e3 */
[----:B------:R-:W-:Y:S01]  /*13d80*/  R2UR UR7, R9 ;  /* 0x00000000090772ca */ /* 0x000fe200000e0000 */
[----:B------:R-:W-:Y:S02]  /*13d90*/  IMAD.MOV.U32 R51, RZ, RZ, R226 ;  /* 0x000000ffff337224 */ /* 0x000fe400078e00e2 */
[----:B------:R-:W-:-:S02]  /*13da0*/  IMAD.MOV.U32 R52, RZ, RZ, R225 ;  /* 0x000000ffff347224 */ /* 0x000fc400078e00e1 */
[----:B------:R-:W-:Y:S02]  /*13db0*/  IMAD.MOV.U32 R53, RZ, RZ, R224 ;  /* 0x000000ffff357224 */ /* 0x000fe400078e00e0 */
[----:B------:R-:W-:Y:S02]  /*13dc0*/  IMAD.MOV.U32 R54, RZ, RZ, R223 ;  /* 0x000000ffff367224 */ /* 0x000fe400078e00df */
[----:B------:R-:W-:Y:S02]  /*13dd0*/  IMAD.MOV.U32 R55, RZ, RZ, R222 ;  /* 0x000000ffff377224 */ /* 0x000fe400078e00de */
[----:B------:R-:W-:Y:S02]  /*13de0*/  IMAD.MOV.U32 R57, RZ, RZ, R220 ;  /* 0x000000ffff397224 */ /* 0x000fe400078e00dc */
[----:B------:R-:W-:Y:S02]  /*13df0*/  IMAD.MOV.U32 R58, RZ, RZ, R219 ;  /* 0x000000ffff3a7224 */ /* 0x000fe400078e00db */
[----:B------:R-:W-:-:S02]  /*13e00*/  IMAD.MOV.U32 R27, RZ, RZ, R179 ;  /* 0x000000ffff1b7224 */ /* 0x000fc400078e00b3 */
[----:B------:R-:W-:Y:S02]  /*13e10*/  IMAD.MOV.U32 R26, RZ, RZ, R178 ;  /* 0x000000ffff1a7224 */ /* 0x000fe400078e00b2 */
[----:B------:R-:W-:Y:S01]  /*13e20*/  IMAD.MOV.U32 R25, RZ, RZ, R177 ;  /* 0x000000ffff197224 */ /* 0x000fe200078e00b1 */
[----:B0-----:R-:W-:Y:S01]  /*13e30*/  F2FP.BF16.F32.PACK_AB R155, R184, R185 ;  /* 0x000000b9b89b723e */ /* 0x001fe200000010ff */
[----:B------:R-:W-:Y:S01]  /*13e40*/  VOTEU.ANY UP0, P0 ;  /* 0x00000000003f7886 */ /* 0x000fe20000000100 */
[-CC-:B----4-:R-:W-:Y:S01]  /*13e50*/  FFMA.FTZ R197, R76, R0.reuse, -R4.reuse ;  /* 0x000000004cc57223 */ /* 0x190fe20000010804 */
[-CC-:B------:R-:W-:Y:S01]  /*13e60*/  FFMA.FTZ R196, R77, R0.reuse, -R4.reuse ;  /* 0x000000004dc47223 */ /* 0x180fe20000010804 */
[-CC-:B--2---:R-:W-:Y:S01]  /*13e70*/  FFMA.FTZ R199, R74, R0.reuse, -R4.reuse ;  /* 0x000000004ac77223 */ /* 0x184fe20000010804 */
[-C--:B------:R-:W-:Y:S01]  /*13e80*/  FFMA.FTZ R198, R75, R0.reuse, -R4 ;  /* 0x000000004bc67223 */ /* 0x080fe20000010804 */
[-CC-:B------:R-:W-:Y:S01]  /*13e90*/  FFMA.FTZ R187, R73, R0.reuse, -R166.reuse ;  /* 0x0000000049bb7223 */ /* 0x180fe200000108a6 */
[----:B------:R-:W-:Y:S01]  /*13ea0*/  FFMA.FTZ R186, R72, R0, -R166 ;  /* 0x0000000048ba7223 */ /* 0x000fe200000108a6 */
[----:B------:R-:W-:Y:S08]  /*13eb0*/  MUFU.EX2 R197, R197 ;  /* 0x000000c500c57308 */ /* 0x000ff00000000800 */
[----:B------:R-:W-:Y:S08]  /*13ec0*/  MUFU.EX2 R199, R199 ;  /* 0x000000c700c77308 */ /* 0x000ff00000000800 */
[----:B------:R-:W0:Y:S08]  /*13ed0*/  MUFU.EX2 R198, R198 ;  /* 0x000000c600c67308 */ /* 0x000e300000000800 */
[----:B------:R-:W-:Y:S08]  /*13ee0*/  MUFU.EX2 R196, R196 ;  /* 0x000000c400c47308 */ /* 0x000ff00000000800 */
[----:B------:R-:W-:Y:S08]  /*13ef0*/  MUFU.EX2 R187, R187 ;  /* 0x000000bb00bb7308 */ /* 0x000ff00000000800 */
[----:B------:R-:W1:Y:S01]  /*13f00*/  MUFU.EX2 R186, R186 ;  /* 0x000000ba00ba7308 */ /* 0x000e620000000800 */
[----:B------:R-:W-:-:S02]  /*13f10*/  IMAD.MOV.U32 R56, RZ, RZ, R152 ;  /* 0x000000ffff387224 */ /* 0x000fc400078e0098 */
[----:B------:R-:W-:Y:S02]  /*13f20*/  IMAD.MOV.U32 R44, RZ, RZ, R82 ;  /* 0x000000ffff2c7224 */ /* 0x000fe400078e0052 */
[----:B------:R-:W-:Y:S02]  /*13f30*/  IMAD.MOV.U32 R47, RZ, RZ, R85 ;  /* 0x000000ffff2f7224 */ /* 0x000fe400078e0055 */
[----:B------:R-:W-:Y:S02]  /*13f40*/  IMAD.MOV.U32 R48, RZ, RZ, R84 ;  /* 0x000000ffff307224 */ /* 0x000fe400078e0054 */
[----:B------:R-:W-:Y:S02]  /*13f50*/  IMAD.MOV.U32 R49, RZ, RZ, R83 ;  /* 0x000000ffff317224 */ /* 0x000fe400078e0053 */
[----:B------:R-:W-:Y:S02]  /*13f60*/  IMAD.MOV.U32 R28, RZ, RZ, R56 ;  /* 0x000000ffff1c7224 */ /* 0x000fe400078e0038 */
[----:B---3--:R-:W-:-:S02]  /*13f70*/  IMAD.MOV.U32 R29, RZ, RZ, R61 ;  /* 0x000000ffff1d7224 */ /* 0x008fc400078e003d */
[----:B------:R-:W-:Y:S02]  /*13f80*/  IMAD.MOV.U32 R30, RZ, RZ, R60 ;  /* 0x000000ffff1e7224 */ /* 0x000fe400078e003c */
[----:B------:R-:W-:Y:S02]  /*13f90*/  IMAD.MOV.U32 R31, RZ, RZ, R59 ;  /* 0x000000ffff1f7224 */ /* 0x000fe400078e003b */
[----:B------:R-:W-:Y:S02]  /*13fa0*/  IMAD.MOV.U32 R32, RZ, RZ, R64 ;  /* 0x000000ffff207224 */ /* 0x000fe400078e0040 */
[----:B------:R-:W-:Y:S02]  /*13fb0*/  IMAD.MOV.U32 R33, RZ, RZ, R63 ;  /* 0x000000ffff217224 */ /* 0x000fe400078e003f */
        /* <DEDUP_REMOVED lines=43> */
[----:B------:R-:W-:Y:S01]  /*14270*/  IMAD.MOV.U32 R151, RZ, RZ, R6 ;  /* 0x000000ffff977224 */ /* 0x000fe200078e0006 */
[----:B0-----:R-:W-:-:S02]  /*14280*/  F2FP.BF16.F32.PACK_AB R152, R198, R199 ;  /* 0x000000c7c698723e */ /* 0x001fc400000010ff */
[----:B-1----:R-:W-:Y:S02]  /*14290*/  F2FP.BF16.F32.PACK_AB R153, R186, R187 ;  /* 0x000000bbba99723e */ /* 0x002fe400000010ff */
[----:B------:R-:W-:-:S04]  /*142a0*/  F2FP.BF16.F32.PACK_AB R154, R196, R197 ;  /* 0x000000c5c49a723e */ /* 0x000fc800000010ff */
[----:B------:R-:W-:-:S06]  /*142b0*/  WARPGROUP.ARRIVE ;  /* 0x00000000000079c5 */ /* 0x000fcc0000000000 */
[----:B------:R-:W-:Y:S01]  /*142c0*/  HGMMA.64x256x16.F32.BF16 R24, R152, gdesc[UR4].tnspB, R24, UP0, gsb0 ;  /* 0x43e0000498187df0 */ /* 0x000fe2000b801818 */
        /* <DEDUP_REMOVED lines=9> */
[----:B------:R-:W-:Y:S08]  /*14360*/  MUFU.EX2 R194, R194 ;  /* 0x000000c200c27308 */ /* 0x000ff00000000800 */
[----:B------:R-:W-:Y:S08]  /*14370*/  MUFU.EX2 R193, R193 ;  /* 0x000000c100c17308 */ /* 0x000ff00000000800 */
[----:B------:R-:W0:Y:S08]  /*14380*/  MUFU.EX2 R192, R192 ;  /* 0x000000c000c07308 */ /* 0x000e300000000800 */
[----:B------:R-:W-:Y:S08]  /*14390*/  MUFU.EX2 R175, R175 ;  /* 0x000000af00af7308 */ /* 0x000ff00000000800 */
[----:B------:R-:W-:Y:S08]  /*143a0*/  MUFU.EX2 R174, R174 ;  /* 0x000000ae00ae7308 */ /* 0x000ff00000000800 */
[----:B------:R-:W-:Y:S08]  /*143b0*/  MUFU.EX2 R173, R173 ;  /* 0x000000ad00ad7308 */ /* 0x000ff00000000800 */
[----:B------:R-:W1:Y:S01]  /*143c0*/  MUFU.EX2 R172, R172 ;  /* 0x000000ac00ac7308 */ /* 0x000e620000000800 */
[----:B------:R-:W-:Y:S04]  /*143d0*/  STL.128 [R1+0x3410], R208 ;  /* 0x003410d001007387 */ /* 0x000fe80000100c00 */
[----:B------:R2:W-:Y:S04]  /*143e0*/  STL.128 [R1+0x3400], R204 ;  /* 0x003400cc01007387 */ /* 0x0005e80000100c00 */
[----:B------:R-:W-:Y:S04]  /*143f0*/  STL.128 [R1+0x3420], R212 ;  /* 0x003420d401007387 */ /* 0x000fe80000100c00 */
[----:B------:R-:W-:Y:S04]  /*14400*/  STL.128 [R1+0x33f0], R200 ;  /* 0x0033f0c801007387 */ /* 0x000fe80000100c00 */
[----:B------:R-:W-:Y:S04]  /*14410*/  STL.128 [R1+0x33e0], R196 ;  /* 0x0033e0c401007387 */ /* 0x000fe80000100c00 */
[----:B0-----:R-:W-:Y:S04]  /*14420*/  STL.128 [R1+0x33d0], R192 ;  /* 0x0033d0c001007387 */ /* 0x001fe80000100c00 */
[----:B------:R-:W-:Y:S04]  /*14430*/  STL.128 [R1+0x33c0], R184 ;  /* 0x0033c0b801007387 */ /* 0x000fe80000100c00 */
[----:B------:R-:W-:Y:S04]  /*14440*/  STL.64 [R1+0x33b0], R182 ;  /* 0x0033b0b601007387 */ /* 0x000fe80000100a00 */
[----:B-1----:R-:W-:Y:S04]  /*14450*/  STL.128 [R1+0x33a0], R172 ;  /* 0x0033a0ac01007387 */ /* 0x002fe80000100c00 */
[----:B------:R-:W-:Y:S04]  /*14460*/  STL [R1+0x3398], R166 ;  /* 0x003398a601007387 */ /* 0x000fe80000100800 */
[----:B------:R-:W-:Y:S04]  /*14470*/  STL.64 [R1+0x3390], R164 ;  /* 0x003390a401007387 */ /* 0x000fe80000100a00 */
[----:B------:R-:W-:Y:S01]  /*14480*/  STL.128 [R1+0x3380], R160 ;  /* 0x003380a001007387 */ /* 0x000fe20000100c00 */
[----:B------:R-:W-:-:S02]  /*14490*/  WARPGROUP.DEPBAR.LE gsb0, 0x0 ;  /* 0x00008000000079c5 */ /* 0x000fc40000010000 */
[----:B------:R-:W-:Y:S02]  /*144a0*/  VIADD R152, R8, 0x80 ;  /* 0x0000008008987836 */ /* 0x000fe40000000000 */
[----:B------:R-:W-:Y:S02]  /*144b0*/  IMAD.MOV.U32 R153, RZ, RZ, R9 ;  /* 0x000000ffff997224 */ /* 0x000fe400078e0009 */
[----:B------:R-:W-:Y:S02]  /*144c0*/  IMAD.MOV.U32 R225, RZ, RZ, R133 ;  /* 0x000000ffffe17224 */ /* 0x000fe400078e0085 */
[----:B------:R-:W-:Y:S02]  /*144d0*/  IMAD.MOV.U32 R226, RZ, RZ, R132 ;  /* 0x000000ffffe27224 */ /* 0x000fe400078e0084 */
[----:B------:R-:W-:Y:S02]  /*144e0*/  IMAD.MOV.U32 R227, RZ, RZ, R131 ;  /* 0x000000ffffe37224 */ /* 0x000fe400078e0083 */
[----:B------:R-:W-:-:S02]  /*144f0*/  IMAD.MOV.U32 R6, RZ, RZ, R151 ;  /* 0x000000ffff067224 */ /* 0x000fc400078e0097 */
[----:B------:R-:W-:Y:S02]  /*14500*/  IMAD.MOV.U32 R7, RZ, RZ, R150 ;  /* 0x000000ffff077224 */ /* 0x000fe400078e0096 */
[----:B------:R-:W-:Y:S01]  /*14510*/  IMAD.MOV.U32 R16, RZ, RZ, R149 ;  /* 0x000000ffff107224 */ /* 0x000fe200078e0095 */
[----:B------:R-:W-:Y:S01]  /*14520*/  R2UR UR6, R152 ;  /* 0x00000000980672ca */ /* 0x000fe200000e0000 */
[----:B------:R-:W-:Y:S01]  /*14530*/  IMAD.MOV.U32 R219, RZ, RZ, R139 ;  /* 0x000000ffffdb7224 */ /* 0x000fe200078e008b */
[----:B------:R-:W-:Y:S01]  /*14540*/  R2UR UR7, R153 ;  /* 0x00000000990772ca */ /* 0x000fe200000e0000 */
[----:B------:R-:W-:Y:S01]  /*14550*/  IMAD.MOV.U32 R220, RZ, RZ, R138 ;  /* 0x000000ffffdc7224 */ /* 0x000fe200078e008a */
[----:B------:R-:W-:Y:S01]  /*14560*/  F2FP.BF16.F32.PACK_AB R152, R194, R195 ;  /* 0x000000c3c298723e */ /* 0x000fe200000010ff */
[----:B------:R-:W-:Y:S01]  /*14570*/  IMAD.MOV.U32 R221, RZ, RZ, R137 ;  /* 0x000000ffffdd7224 */ /* 0x000fe200078e0089 */
[----:B------:R-:W-:Y:S01]  /*14580*/  F2FP.BF16.F32.PACK_AB R153, R174, R175 ;  /* 0x000000afae99723e */ /* 0x000fe200000010ff */
[----:B------:R-:W-:Y:S01]  /*14590*/  IMAD.MOV.U32 R222, RZ, RZ, R136 ;  /* 0x000000ffffde7224 */ /* 0x000fe200078e0088 */
[----:B------:R-:W-:Y:S01]  /*145a0*/  F2FP.BF16.F32.PACK_AB R154, R192, R193 ;  /* 0x000000c1c09a723e */ /* 0x000fe200000010ff */
[----:B------:R-:W-:Y:S01]  /*145b0*/  IMAD.MOV.U32 R223, RZ, RZ, R135 ;  /* 0x000000ffffdf7224 */ /* 0x000fe200078e0087 */
[----:B------:R-:W-:Y:S01]  /*145c0*/  F2FP.BF16.F32.PACK_AB R155, R172, R173 ;  /* 0x000000adac9b723e */ /* 0x000fe200000010ff */
[----:B------:R-:W-:Y:S01]  /*145d0*/  IMAD.MOV.U32 R167, RZ, RZ, R147 ;  /* 0x000000ffffa77224 */ /* 0x000fe200078e0093 */
[----:B------:R0:W-:Y:S01]  /*145e0*/  STL [R1+0x604], R225 ;  /* 0x000604e101007387 */ /* 0x0001e20000100800 */
[----:B------:R-:W-:-:S02]  /*145f0*/  IMAD.MOV.U32 R168, RZ, RZ, R146 ;  /* 0x000000ffffa87224 */ /* 0x000fc400078e0092 */
[----:B------:R-:W-:Y:S01]  /*14600*/  IMAD.MOV.U32 R169, RZ, RZ, R145 ;  /* 0x000000ffffa97224 */ /* 0x000fe200078e0091 */
[----:B------:R1:W-:Y:S01]  /*14610*/  STL [R1+0x600], R226 ;  /* 0x000600e201007387 */ /* 0x0003e20000100800 */
[----:B------:R-:W-:Y:S02]  /*14620*/  IMAD.MOV.U32 R170, RZ, RZ, R144 ;  /* 0x000000ffffaa7224 */ /* 0x000fe400078e0090 */
[----:B------:R-:W-:Y:S01]  /*14630*/  IMAD.MOV.U32 R171, RZ, RZ, R143 ;  /* 0x000000ffffab7224 */ /* 0x000fe200078e008f */
[----:B------:R3:W-:Y:S01]  /*14640*/  STL [R1+0x5fc], R227 ;  /* 0x0005fce301007387 */ /* 0x0007e20000100800 */
[----:B--2---:R-:W-:Y:S02]  /*14650*/  IMAD.MOV.U32 R207, RZ, RZ, R227 ;  /* 0x000000ffffcf7224 */ /* 0x004fe400078e00e3 */
[----:B------:R-:W-:Y:S01]  /*14660*/  IMAD.MOV.U32 R208, RZ, RZ, R226 ;  /* 0x000000ffffd07224 */ /* 0x000fe200078e00e2 */
[----:B------:R2:W-:Y:S01]  /*14670*/  STL [R1+0x64c], R6 ;  /* 0x00064c0601007387 */ /* 0x0005e20000100800 */
[----:B------:R-:W-:-:S02]  /*14680*/  IMAD.MOV.U32 R209, RZ, RZ, R225 ;  /* 0x000000ffffd17224 */ /* 0x000fc400078e00e1 */
[----:B0-----:R-:W-:Y:S01]  /*14690*/  IMAD.MOV.U32 R225, RZ, RZ, R16 ;  /* 0x000000ffffe17224 */ /* 0x001fe200078e0010 */
[----:B------:R0:W-:Y:S01]  /*146a0*/  STL [R1+0x648], R7 ;  /* 0x0006480701007387 */ /* 0x0001e20000100800 */
[----:B-1----:R-:W-:Y:S02]  /*146b0*/  IMAD.MOV.U32 R226, RZ, RZ, R7 ;  /* 0x000000ffffe27224 */ /* 0x002fe400078e0007 */
[----:B---3--:R-:W-:Y:S01]  /*146c0*/  IMAD.MOV.U32 R227, RZ, RZ, R6 ;  /* 0x000000ffffe37224 */ /* 0x008fe200078e0006 */
[----:B------:R1:W-:Y:S01]  /*146d0*/  STL [R1+0x644], R16 ;  /* 0x0006441001007387 */ /* 0x0003e20000100800 */
[----:B--2---:R-:W-:-:S03]  /*146e0*/  IMAD.MOV.U32 R6, RZ, RZ, R27 ;  /* 0x000000ffff067224 */ /* 0x004fc600078e001b */
[----:B------:R2:W-:Y:S01]  /*146f0*/  STL [R1+0x61c], R219 ;  /* 0x00061cdb01007387 */ /* 0x0005e20000100800 */
[----:B0-----:R-:W-:-:S03]  /*14700*/  IMAD.MOV.U32 R7, RZ, RZ, R26 ;  /* 0x000000ffff077224 */ /* 0x001fc600078e001a */
[----:B------:R0:W-:Y:S01]  /*14710*/  STL [R1+0x618], R220 ;  /* 0x000618dc01007387 */ /* 0x0001e20000100800 */
[----:B-1----:R-:W-:-:S03]  /*14720*/  IMAD.MOV.U32 R16, RZ, RZ, R25 ;  /* 0x000000ffff107224 */ /* 0x002fc600078e0019 */
[----:B------:R1:W-:Y:S01]  /*14730*/  STL [R1+0x614], R221 ;  /* 0x000614dd01007387 */ /* 0x0003e20000100800 */
[----:B------:R-:W-:Y:S02]  /*14740*/  IMAD.MOV.U32 R211, RZ, RZ, R223 ;  /* 0x000000ffffd37224 */ /* 0x000fe400078e00df */
[----:B------:R-:W-:Y:S01]  /*14750*/  IMAD.MOV.U32 R212, RZ, RZ, R222 ;  /* 0x000000ffffd47224 */ /* 0x000fe200078e00de */
[----:B------:R3:W-:Y:S01]  /*14760*/  STL [R1+0x610], R222 ;  /* 0x000610de01007387 */ /* 0x0007e20000100800 */
[----:B------:R-:W-:Y:S02]  /*14770*/  IMAD.MOV.U32 R213, RZ, RZ, R221 ;  /* 0x000000ffffd57224 */ /* 0x000fe400078e00dd */
[----:B------:R-:W-:Y:S01]  /*14780*/  IMAD.MOV.U32 R214, RZ, RZ, R220 ;  /* 0x000000ffffd67224 */ /* 0x000fe200078e00dc */
[----:B------:R4:W-:Y:S01]  /*14790*/  STL [R1+0x60c], R223 ;  /* 0x00060cdf01007387 */ /* 0x0009e20000100800 */
[----:B------:R-:W-:Y:S02]  /*147a0*/  IMAD.MOV.U32 R215, RZ, RZ, R219 ;  /* 0x000000ffffd77224 */ /* 0x000fe400078e00db */
[----:B------:R-:W-:Y:S01]  /*147b0*/  IMAD.MOV.U32 R17, RZ, RZ, R148 ;  /* 0x000000ffff117224 */ /* 0x000fe200078e0094 */
[----:B------:R-:W-:Y:S01]  /*147c0*/  STL [R1+0x63c], R167 ;  /* 0x00063ca701007387 */ /* 0x000fe20000100800 */
[----:B------:R-:W-:-:S02]  /*147d0*/  IMAD.MOV.U32 R218, RZ, RZ, R142 ;  /* 0x000000ffffda7224 */ /* 0x000fc400078e008e */
[----:B------:R-:W-:Y:S01]  /*147e0*/  IMAD.MOV.U32 R217, RZ, RZ, R141 ;  /* 0x000000ffffd97224 */ /* 0x000fe200078e008d */
[----:B------:R-:W-:Y:S01]  /*147f0*/  STL [R1+0x638], R168 ;  /* 0x000638a801007387 */ /* 0x000fe20000100800 */
[----:B------:R-:W-:Y:S02]  /*14800*/  IMAD.MOV.U32 R216, RZ, RZ, R140 ;  /* 0x000000ffffd87224 */ /* 0x000fe400078e008c */
[----:B------:R-:W-:Y:S01]  /*14810*/  IMAD.MOV.U32 R224, RZ, RZ, R134 ;  /* 0x000000ffffe07224 */ /* 0x000fe200078e0086 */
[----:B------:R-:W-:Y:S01]  /*14820*/  STL [R1+0x634], R169 ;  /* 0x000634a901007387 */ /* 0x000fe20000100800 */
[----:B------:R-:W-:Y:S02]  /*14830*/  IMAD.MOV.U32 R191, RZ, RZ, R115 ;  /* 0x000000ffffbf7224 */ /* 0x000fe400078e0073 */
[----:B------:R-:W-:Y:S01]  /*14840*/  IMAD.MOV.U32 R190, RZ, RZ, R114 ;  /* 0x000000ffffbe7224 */ /* 0x000fe200078e0072 */
[----:B------:R-:W-:Y:S01]  /*14850*/  STL [R1+0x630], R170 ;  /* 0x000630aa01007387 */ /* 0x000fe20000100800 */
[----:B------:R-:W-:-:S02]  /*14860*/  IMAD.MOV.U32 R189, RZ, RZ, R113 ;  /* 0x000000ffffbd7224 */ /* 0x000fc400078e0071 */
[----:B------:R-:W-:Y:S01]  /*14870*/  IMAD.MOV.U32 R188, RZ, RZ, R112 ;  /* 0x000000ffffbc7224 */ /* 0x000fe200078e0070 */
[----:B------:R4:W-:Y:S01]  /*14880*/  STL [R1+0x62c], R171 ;  /* 0x00062cab01007387 */ /* 0x0009e20000100800 */
        /* <DEDUP_REMOVED lines=34> */
[----:B--2---:R-:W-:Y:S01]  /*14ab0*/  IMAD.MOV.U32 R219, RZ, RZ, R171 ;  /* 0x000000ffffdb7224 */ /* 0x004fe200078e00ab */
[----:B------:R-:W-:Y:S01]  /*14ac0*/  STL [R1+0x5cc], R119 ;  /* 0x0005cc7701007387 */ /* 0x000fe20000100800 */
[----:B0-----:R-:W-:Y:S02]  /*14ad0*/  IMAD.MOV.U32 R220, RZ, RZ, R170 ;  /* 0x000000ffffdc7224 */ /* 0x001fe400078e00aa */
[----:B-1----:R-:W-:Y:S01]  /*14ae0*/  IMAD.MOV.U32 R221, RZ, RZ, R169 ;  /* 0x000000ffffdd7224 */ /* 0x002fe200078e00a9 */
[----:B------:R-:W-:Y:S01]  /*14af0*/  STL [R1+0x5c8], R118 ;  /* 0x0005c87601007387 */ /* 0x000fe20000100800 */
[----:B---3--:R-:W-:Y:S02]  /*14b00*/  IMAD.MOV.U32 R222, RZ, RZ, R168 ;  /* 0x000000ffffde7224 */ /* 0x008fe400078e00a8 */
[----:B----4-:R-:W-:Y:S01]  /*14b10*/  IMAD.MOV.U32 R223, RZ, RZ, R167 ;  /* 0x000000ffffdf7224 */ /* 0x010fe200078e00a7 */
        /* <DEDUP_REMOVED lines=24> */
[----:B------:R0:W-:Y:S01]  /*14ca0*/  STL.128 [R1+0x3370], R152 ;  /* 0x0033709801007387 */ /* 0x0001e20000100c00 */
        /* <DEDUP_REMOVED lines=8> */
[----:B0-----:R-:W-:-:S02]  /*14d30*/  IMAD.MOV.U32 R155, RZ, RZ, R79 ;  /* 0x000000ffff9b7224 */ /* 0x001fc400078e004f */
        /* <DEDUP_REMOVED lines=157> */
[----:B------:R-:W-:Y:S04]  /*15710*/  STL [R1+0x450], R24 ;  /* 0x0004501801007387 */ /* 0x000fe80000100800 */
[----:B------:R1:W-:Y:S04]  /*15720*/  STL.128 [R1+0x3360], R24 ;  /* 0x0033601801007387 */ /* 0x0003e80000100c00 */
[----:B------:R-:W2:Y:S04]  /*15730*/  LDL.LU.128 R28, [R1+0x460] ;  /* 0x00046000011c7983 */ /* 0x000ea80000300c00 */
[----:B0-----:R-:W2:Y:S04]  /*15740*/  LDL.LU.128 R152, [R1+0x3370] ;  /* 0x0033700001987983 */ /* 0x001ea80000300c00 */
[----:B------:R-:W2:Y:S04]  /*15750*/  LDL.LU.128 R32, [R1+0x470] ;  /* 0x0004700001207983 */ /* 0x000ea80000300c00 */
        /* <DEDUP_REMOVED lines=31> */
[----:B0-----:R-:W3:Y:S04]  /*15950*/  LDL.LU R166, [R1+0x3398] ;  /* 0x0033980001a67983 */ /* 0x001ee80000300800 */
[----:B------:R0:W-:Y:S04]  /*15960*/  STL.128 [R1+0x330], R160 ;  /* 0x000330a001007387 */ /* 0x0001e80000100c00 */
[----:B------:R1:W-:Y:S04]  /*15970*/  STL.128 [R1+0x360], R172 ;  /* 0x000360ac01007387 */ /* 0x0003e80000100c00 */
[----:B------:R-:W4:Y:S04]  /*15980*/  LDL.LU.64 R164, [R1+0x3390] ;  /* 0x0033900001a47983 */ /* 0x000f280000300a00 */
[----:B0-----:R-:W4:Y:S04]  /*15990*/  LDL.LU.128 R160, [R1+0x3380] ;  /* 0x0033800001a07983 */ /* 0x001f280000300c00 */
[----:B-1----:R-:W4:Y:S01]  /*159a0*/  LDL.LU.128 R172, [R1+0x33a0] ;  /* 0x0033a00001ac7983 */ /* 0x002f220000300c00 */
[----:B--2---:R-:W-:-:S06]  /*159b0*/  WARPGROUP.ARRIVE ;  /* 0x00000000000079c5 */ /* 0x004fcc0000000000 */
[----:B------:R-:W-:Y:S03]  /*159c0*/  HGMMA.64x256x16.F32.BF16 R24, R152, gdesc[UR4].tnspB, R24, gsb0 ;  /* 0x43e0000498187df0 */ /* 0x000fe60008001818 */
[----:B------:R-:W-:Y:S02]  /*159d0*/  WARPGROUP.DEPBAR.LE gsb0, 0x0 ;  /* 0x00008000000079c5 */ /* 0x000fe40000010000 */
[----:B------:R0:W-:Y:S04]  /*159e0*/  STL.128 [R1+0x450], R24 ;  /* 0x0004501801007387 */ /* 0x0001e80000100c00 */
[----:B------:R-:W-:Y:S04]  /*159f0*/  STL.128 [R1+0x460], R28 ;  /* 0x0004601c01007387 */ /* 0x000fe80000100c00 */
[----:B------:R1:W-:Y:S04]  /*15a00*/  STL.128 [R1+0x580], R100 ;  /* 0x0005806401007387 */ /* 0x0003e80000100c00 */
[----:B------:R2:W-:Y:S04]  /*15a10*/  STL.128 [R1+0x590], R104 ;  /* 0x0005906801007387 */ /* 0x0005e80000100c00 */
[----:B0-----:R-:W4:Y:S04]  /*15a20*/  LDL.LU.128 R24, [R1+0x3360] ;  /* 0x0033600001187983 */ /* 0x001f280000300c00 */
[----:B-1----:R-:W4:Y:S04]  /*15a30*/  LDL.LU.128 R100, [R1+0x450] ;  /* 0x0004500001647983 */ /* 0x002f280000300c00 */
[----:B--2---:R-:W2:Y:S01]  /*15a40*/  LDL.LU.128 R104, [R1+0x460] ;  /* 0x0004600001687983 */ /* 0x004ea20000300c00 */
[----:B---3--:R-:W-:-:S03]  /*15a50*/  FFMA.FTZ R167, R10, R0, -R166 ;  /* 0x000000000aa77223 */ /* 0x008fc600000108a6 */
[----:B------:R0:W-:Y:S04]  /*15a60*/  STL.128 [R1+0x350], R168 ;  /* 0x000350a801007387 */ /* 0x0001e80000100c00 */
[----:B------:R1:W-:Y:S01]  /*15a70*/  STL.128 [R1+0x3a0], R188 ;  /* 0x0003a0bc01007387 */ /* 0x0003e20000100c00 */
[----:B------:R-:W-:Y:S01]  /*15a80*/  MUFU.EX2 R167, R167 ;  /* 0x000000a700a77308 */ /* 0x000fe20000000800 */
[-CC-:B0-----:R-:W-:Y:S01]  /*15a90*/  FFMA.FTZ R170, R19, R0.reuse, -R166.reuse ;  /* 0x0000000013aa7223 */ /* 0x181fe200000108a6 */
[-CC-:B------:R-:W-:Y:S01]  /*15aa0*/  FFMA.FTZ R169, R15, R0.reuse, -R166.reuse ;  /* 0x000000000fa97223 */ /* 0x180fe200000108a6 */
[-C--:B------:R-:W-:Y:S01]  /*15ab0*/  FFMA.FTZ R168, R11, R0.reuse, -R166 ;  /* 0x000000000ba87223 */ /* 0x080fe200000108a6 */
[-CC-:B-1----:R-:W-:Y:S01]  /*15ac0*/  FFMA.FTZ R191, R23, R0.reuse, -R4.reuse ;  /* 0x0000000017bf7223 */ /* 0x182fe20000010804 */
[-CC-:B------:R-:W-:Y:S01]  /*15ad0*/  FFMA.FTZ R190, R21, R0.reuse, -R4.reuse ;  /* 0x0000000015be7223 */ /* 0x180fe20000010804 */
[-CC-:B------:R-:W-:Y:S01]  /*15ae0*/  FFMA.FTZ R189, R13, R0.reuse, -R4.reuse ;  /* 0x000000000dbd7223 */ /* 0x180fe20000010804 */
[----:B------:R-:W-:Y:S01]  /*15af0*/  FFMA.FTZ R188, R12, R0, -R4 ;  /* 0x000000000cbc7223 */ /* 0x000fe20000010804 */
[----:B------:R-:W-:Y:S08]  /*15b00*/  MUFU.EX2 R170, R170 ;  /* 0x000000aa00aa7308 */ /* 0x000ff00000000800 */
[----:B------:R-:W-:Y:S08]  /*15b10*/  MUFU.EX2 R191, R191 ;  /* 0x000000bf00bf7308 */ /* 0x000ff00000000800 */
[----:B------:R-:W0:Y:S08]  /*15b20*/  MUFU.EX2 R190, R190 ;  /* 0x000000be00be7308 */ /* 0x000e300000000800 */
[----:B------:R-:W-:Y:S08]  /*15b30*/  MUFU.EX2 R189, R189 ;  /* 0x000000bd00bd7308 */ /* 0x000ff00000000800 */
[----:B------:R-:W-:Y:S08]  /*15b40*/  MUFU.EX2 R188, R188 ;  /* 0x000000bc00bc7308 */ /* 0x000ff00000000800 */
[----:B------:R-:W1:Y:S08]  /*15b50*/  MUFU.EX2 R169, R169 ;  /* 0x000000a900a97308 */ /* 0x000e700000000800 */
[----:B------:R-:W3:Y:S01]  /*15b60*/  MUFU.EX2 R168, R168 ;  /* 0x000000a800a87308 */ /* 0x000ee20000000800 */
[----:B------:R3:W-:Y:S01]  /*15b70*/  STL.128 [R1+0x370], R176 ;  /* 0x000370b001007387 */ /* 0x0007e20000100c00 */
[----:B------:R-:W-:-:S02]  /*15b80*/  IMAD.MOV.U32 R210, RZ, RZ, R224 ;  /* 0x000000ffffd27224 */ /* 0x000fc400078e00e0 */
[----:B------:R-:W-:Y:S01]  /*15b90*/  IMAD.MOV.U32 R171, RZ, RZ, R139 ;  /* 0x000000ffffab7224 */ /* 0x000fe200078e008b */
[----:B------:R3:W-:Y:S01]  /*15ba0*/  STL.128 [R1+0x320], R156 ;  /* 0x0003209c01007387 */ /* 0x0007e20000100c00 */
[----:B------:R-:W-:Y:S01]  /*15bb0*/  IMAD.MOV.U32 R224, RZ, RZ, R17 ;  /* 0x000000ffffe07224 */ /* 0x000fe200078e0011 */
[----:B0-----:R-:W-:Y:S02]  /*15bc0*/  F2FP.BF16.F32.PACK_AB R152, R190, R191 ;  /* 0x000000bfbe98723e */ /* 0x001fe400000010ff */
[----:B-1----:R-:W-:Y:S02]  /*15bd0*/  F2FP.BF16.F32.PACK_AB R153, R169, R170 ;  /* 0x000000aaa999723e */ /* 0x002fe400000010ff */
[----:B------:R-:W-:Y:S01]  /*15be0*/  F2FP.BF16.F32.PACK_AB R154, R188, R189 ;  /* 0x000000bdbc9a723e */ /* 0x000fe200000010ff */
[----:B------:R-:W-:Y:S01]  /*15bf0*/  STL.128 [R1+0x540], R84 ;  /* 0x0005405401007387 */ /* 0x000fe20000100c00 */
[----:B---3--:R-:W-:Y:S02]  /*15c00*/  IMAD.MOV.U32 R179, RZ, RZ, R135 ;  /* 0x000000ffffb37224 */ /* 0x008fe400078e0087 */
[----:B------:R-:W-:-:S02]  /*15c10*/  IMAD.MOV.U32 R178, RZ, RZ, R136 ;  /* 0x000000ffffb27224 */ /* 0x000fc400078e0088 */
[----:B------:R-:W-:Y:S02]  /*15c20*/  IMAD.MOV.U32 R177, RZ, RZ, R137 ;  /* 0x000000ffffb17224 */ /* 0x000fe400078e0089 */
[----:B------:R-:W-:Y:S01]  /*15c30*/  IMAD.MOV.U32 R176, RZ, RZ, R138 ;  /* 0x000000ffffb07224 */ /* 0x000fe200078e008a */
[----:B------:R-:W-:Y:S01]  /*15c40*/  F2FP.BF16.F32.PACK_AB R155, R167, R168 ;  /* 0x000000a8a79b723e */ /* 0x000fe200000010ff */
[----:B------:R-:W-:Y:S02]  /*15c50*/  IMAD.MOV.U32 R159, RZ, RZ, R140 ;  /* 0x000000ffff9f7224 */ /* 0x000fe400078e008c */
[----:B------:R-:W-:Y:S02]  /*15c60*/  IMAD.MOV.U32 R158, RZ, RZ, R141 ;  /* 0x000000ffff9e7224 */ /* 0x000fe400078e008d */
[----:B------:R-:W-:Y:S02]  /*15c70*/  IMAD.MOV.U32 R157, RZ, RZ, R142 ;  /* 0x000000ffff9d7224 */ /* 0x000fe400078e008e */
[----:B------:R-:W-:Y:S01]  /*15c80*/  IMAD.MOV.U32 R156, RZ, RZ, R143 ;  /* 0x000000ffff9c7224 */ /* 0x000fe200078e008f */
[----:B------:R-:W-:Y:S01]  /*15c90*/  STL.128 [R1+0x550], R88 ;  /* 0x0005505801007387 */ /* 0x000fe20000100c00 */
[----:B------:R-:W-:-:S03]  /*15ca0*/  IMAD.MOV.U32 R22, RZ, RZ, R144 ;  /* 0x000000ffff167224 */ /* 0x000fc600078e0090 */
[----:B------:R-:W-:Y:S01]  /*15cb0*/  STL.128 [R1+0x560], R92 ;  /* 0x0005605c01007387 */ /* 0x000fe20000100c00 */
[----:B------:R-:W-:-:S03]  /*15cc0*/  IMAD.MOV.U32 R20, RZ, RZ, R145 ;  /* 0x000000ffff147224 */ /* 0x000fc600078e0091 */
[----:B------:R-:W-:Y:S01]  /*15cd0*/  STL.128 [R1+0x570], R96 ;  /* 0x0005706001007387 */ /* 0x000fe20000100c00 */
[----:B------:R-:W-:-:S03]  /*15ce0*/  IMAD.MOV.U32 R18, RZ, RZ, R146 ;  /* 0x000000ffff127224 */ /* 0x000fc600078e0092 */
[----:B------:R-:W-:Y:S01]  /*15cf0*/  STL.128 [R1+0x3290], R176 ;  /* 0x003290b001007387 */ /* 0x000fe20000100c00 */
[----:B------:R-:W-:-:S03]  /*15d00*/  IMAD.MOV.U32 R17, RZ, RZ, R147 ;  /* 0x000000ffff117224 */ /* 0x000fc600078e0093 */
[----:B----4-:R-:W-:Y:S01]  /*15d10*/  STL.128 [R1+0x3280], R172 ;  /* 0x003280ac01007387 */ /* 0x010fe20000100c00 */
[----:B------:R-:W-:-:S03]  /*15d20*/  IMAD.MOV.U32 R16, RZ, RZ, R148 ;  /* 0x000000ffff107224 */ /* 0x000fc600078e0094 */
[----:B------:R-:W-:Y:S01]  /*15d30*/  STL.128 [R1+0x3270], R168 ;  /* 0x003270a801007387 */ /* 0x000fe20000100c00 */
[----:B------:R-:W-:-:S03]  /*15d40*/  IMAD.MOV.U32 R14, RZ, RZ, R149 ;  /* 0x000000ffff0e7224 */ /* 0x000fc600078e0095 */
[----:B------:R-:W-:Y:S01]  /*15d50*/  STL.128 [R1+0x3260], R164 ;  /* 0x003260a401007387 */ /* 0x000fe20000100c00 */
[----:B------:R-:W-:-:S03]  /*15d60*/  IMAD.MOV.U32 R7, RZ, RZ, R150 ;  /* 0x000000ffff077224 */ /* 0x000fc600078e0096 */
[----:B------:R-:W-:Y:S01]  /*15d70*/  STL.128 [R1+0x3250], R160 ;  /* 0x003250a001007387 */ /* 0x000fe20000100c00 */
[----:B------:R-:W-:-:S03]  /*15d80*/  IMAD.MOV.U32 R6, RZ, RZ, R151 ;  /* 0x000000ffff067224 */ /* 0x000fc600078e0097 */
[----:B------:R0:W-:Y:S04]  /*15d90*/  STL.128 [R1+0x380], R180 ;  /* 0x000380b401007387 */ /* 0x0001e80000100c00 */
[----:B------:R1:W-:Y:S04]  /*15da0*/  STL.128 [R1+0x410], R216 ;  /* 0x000410d801007387 */ /* 0x0003e80000100c00 */
[----:B------:R3:W-:Y:S04]  /*15db0*/  STL.128 [R1+0x420], R220 ;  /* 0x000420dc01007387 */ /* 0x0007e80000100c00 */
[----:B------:R4:W-:Y:S04]  /*15dc0*/  STL.128 [R1+0x430], R224 ;  /* 0x000430e001007387 */ /* 0x0009e80000100c00 */
[----:B------:R-:W-:Y:S01]  /*15dd0*/  STL.128 [R1+0x530], R80 ;  /* 0x0005305001007387 */ /* 0x000fe20000100c00 */
[----:B0-----:R-:W-:-:S02]  /*15de0*/  IMAD.MOV.U32 R181, RZ, RZ, R133 ;  /* 0x000000ffffb57224 */ /* 0x001fc400078e0085 */
[----:B------:R-:W-:Y:S01]  /*15df0*/  IMAD.MOV.U32 R180, RZ, RZ, R134 ;  /* 0x000000ffffb47224 */ /* 0x000fe200078e0086 */
[----:B------:R0:W-:Y:S01]  /*15e00*/  STL.128 [R1+0x3240], R156 ;  /* 0x0032409c01007387 */ /* 0x0001e20000100c00 */
[----:B-1----:R-:W-:Y:S02]  /*15e10*/  IMAD.MOV.U32 R219, RZ, RZ, R129 ;  /* 0x000000ffffdb7224 */ /* 0x002fe400078e0081 */
[----:B------:R-:W-:Y:S01]  /*15e20*/  IMAD.MOV.U32 R218, RZ, RZ, R130 ;  /* 0x000000ffffda7224 */ /* 0x000fe200078e0082 */
[----:B------:R-:W2:Y:S01]  /*15e30*/  LDL.LU.128 R160, [R1+0x540] ;  /* 0x0005400001a07983 */ /* 0x000ea20000300c00 */
[----:B---3--:R-:W-:Y:S02]  /*15e40*/  IMAD.MOV.U32 R223, RZ, RZ, R125 ;  /* 0x000000ffffdf7224 */ /* 0x008fe400078e007d */
[----:B------:R-:W-:Y:S01]  /*15e50*/  IMAD.MOV.U32 R222, RZ, RZ, R126 ;  /* 0x000000ffffde7224 */ /* 0x000fe200078e007e */
[----:B------:R-:W3:Y:S01]  /*15e60*/  LDL.LU.128 R164, [R1+0x550] ;  /* 0x0005500001a47983 */ /* 0x000ee20000300c00 */
[----:B----4-:R-:W-:-:S02]  /*15e70*/  IMAD.MOV.U32 R224, RZ, RZ, R124 ;  /* 0x000000ffffe07224 */ /* 0x010fc400078e007c */
[----:B------:R-:W-:Y:S01]  /*15e80*/  IMAD.MOV.U32 R221, RZ, RZ, R127 ;  /* 0x000000ffffdd7224 */ /* 0x000fe200078e007f */
[----:B------:R-:W4:Y:S01]  /*15e90*/  LDL.LU.128 R168, [R1+0x560] ;  /* 0x0005600001a87983 */ /* 0x000f220000300c00 */
[----:B------:R-:W-:Y:S02]  /*15ea0*/  IMAD.MOV.U32 R220, RZ, RZ, R128 ;  /* 0x000000ffffdc7224 */ /* 0x000fe400078e0080 */
[----:B------:R-:W-:Y:S01]  /*15eb0*/  IMAD.MOV.U32 R217, RZ, RZ, R131 ;  /* 0x000000ffffd97224 */ /* 0x000fe200078e0083 */
[----:B------:R-:W4:Y:S01]  /*15ec0*/  LDL.LU.128 R172, [R1+0x570] ;  /* 0x0005700001ac7983 */ /* 0x000f220000300c00 */
[----:B------:R-:W-:-:S03]  /*15ed0*/  IMAD.MOV.U32 R216, RZ, RZ, R132 ;  /* 0x000000ffffd87224 */ /* 0x000fc600078e0084 */
[----:B------:R-:W4:Y:S04]  /*15ee0*/  LDL.128 R176, [R1+0x580] ;  /* 0x0005800001b07983 */ /* 0x000f280000100c00 */
        /* <DEDUP_REMOVED lines=29> */
[----:B--2---:R-:W2:Y:S01]  /*160c0*/  LDL.LU.128 R152, [R1+0x520] ;  /* 0x0005200001987983 */ /* 0x004ea20000300c00 */
[----:B------:R-:W-:-:S02]  /*160d0*/  IMAD.MOV.U32 R28, RZ, RZ, R104 ;  /* 0x000000ffff1c7224 */ /* 0x000fc400078e0068 */
[----:B------:R-:W-:Y:S01]  /*160e0*/  IMAD.MOV.U32 R29, RZ, RZ, R105 ;  /* 0x000000ffff1d7224 */ /* 0x000fe200078e0069 */
[----:B------:R0:W-:Y:S01]  /*160f0*/  STL.128 [R1+0x240], R24 ;  /* 0x0002401801007387 */ /* 0x0001e20000100c00 */
[----:B------:R-:W-:Y:S02]  /*16100*/  IMAD.MOV.U32 R30, RZ, RZ, R106 ;  /* 0x000000ffff1e7224 */ /* 0x000fe400078e006a */
[----:B------:R-:W-:Y:S01]  /*16110*/  IMAD.MOV.U32 R31, RZ, RZ, R107 ;  /* 0x000000ffff1f7224 */ /* 0x000fe200078e006b */
[----:B------:R1:W-:Y:S04]  /*16120*/  STL.128 [R1+0x240], R100 ;  /* 0x0002406401007387 */ /* 0x0003e80000100c00 */
[----:B------:R1:W-:Y:S01]  /*16130*/  STL.128 [R1+0x250], R104 ;  /* 0x0002506801007387 */ /* 0x0003e20000100c00 */
[----:B------:R-:W-:-:S03]  /*16140*/  IMAD.MOV.U32 R11, RZ, RZ, R9 ;  /* 0x000000ffff0b7224 */ /* 0x000fc600078e0009 */
[----:B------:R-:W-:Y:S01]  /*16150*/  STL [R1+0x30e0], R22 ;  /* 0x0030e01601007387 */ /* 0x000fe20000100800 */
[----:B0-----:R-:W-:-:S03]  /*16160*/  IMAD.MOV.U32 R25, RZ, RZ, R101 ;  /* 0x000000ffff197224 */ /* 0x001fc600078e0065 */
[----:B------:R-:W-:Y:S01]  /*16170*/  STL [R1+0x30dc], R20 ;  /* 0x0030dc1401007387 */ /* 0x000fe20000100800 */
[----:B------:R-:W-:Y:S02]  /*16180*/  IMAD.MOV.U32 R26, RZ, RZ, R102 ;  /* 0x000000ffff1a7224 */ /* 0x000fe400078e0066 */
[----:B------:R-:W-:Y:S01]  /*16190*/  IMAD.MOV.U32 R27, RZ, RZ, R103 ;  /* 0x000000ffff1b7224 */ /* 0x000fe200078e0067 */
[----:B-1----:R-:W2:Y:S04]  /*161a0*/  LDL.LU R101, [R1+0x584] ;  /* 0x0005840001657983 */ /* 0x002ea80000300800 */
[----:B------:R-:W2:Y:S04]  /*161b0*/  LDL.LU R102, [R1+0x588] ;  /* 0x0005880001667983 */ /* 0x000ea80000300800 */
[----:B------:R-:W2:Y:S04]  /*161c0*/  LDL.LU R103, [R1+0x58c] ;  /* 0x00058c0001677983 */ /* 0x000ea80000300800 */
[----:B------:R-:W2:Y:S01]  /*161d0*/  LDL.128 R104, [R1+0x590] ;  /* 0x0005900001687983 */ /* 0x000ea20000100c00 */
[----:B------:R-:W-:-:S03]  /*161e0*/  IMAD.MOV.U32 R24, RZ, RZ, R100 ;  /* 0x000000ffff187224 */ /* 0x000fc600078e0064 */
[----:B------:R0:W-:Y:S04]  /*161f0*/  STL.128 [R1+0x3100], R28 ;  /* 0x0031001c01007387 */ /* 0x0001e80000100c00 */
[----:B------:R1:W-:Y:S01]  /*16200*/  STL.128 [R1+0x30f0], R24 ;  /* 0x0030f01801007387 */ /* 0x0003e20000100c00 */
[----:B------:R-:W-:-:S03]  /*16210*/  VIADD R10, R8, 0x100 ;  /* 0x00000100080a7836 */ /* 0x000fc60000000000 */
[----:B------:R3:W-:Y:S04]  /*16220*/  STL [R1+0x30d8], R18 ;  /* 0x0030d81201007387 */ /* 0x0007e80000100800 */
[----:B------:R-:W-:Y:S04]  /*16230*/  STL.64 [R1+0x30d0], R16 ;  /* 0x0030d01001007387 */ /* 0x000fe80000100a00 */
[----:B0-----:R-:W2:Y:S04]  /*16240*/  LDL.LU.128 R28, [R1+0x3100] ;  /* 0x00310000011c7983 */ /* 0x001ea80000300c00 */
[----:B-1----:R-:W2:Y:S04]  /*16250*/  LDL.LU.128 R24, [R1+0x30f0] ;  /* 0x0030f00001187983 */ /* 0x002ea80000300c00 */
[----:B------:R-:W-:Y:S04]  /*16260*/  STL [R1+0x30cc], R14 ;  /* 0x0030cc0e01007387 */ /* 0x000fe80000100800 */
[----:B------:R-:W-:Y:S04]  /*16270*/  STL.128 [R1+0x30b0], R4 ;  /* 0x0030b00401007387 */ /* 0x000fe80000100c00 */
[----:B------:R-:W-:Y:S04]  /*16280*/  STL.128 [R1+0x390], R184 ;  /* 0x000390b801007387 */ /* 0x000fe80000100c00 */
[----:B------:R-:W-:Y:S04]  /*16290*/  STL.64 [R1+0x30c0], R8 ;  /* 0x0030c00801007387 */ /* 0x000fe80000100a00 */
[----:B------:R-:W-:Y:S04]  /*162a0*/  STL.128 [R1+0x3b0], R192 ;  /* 0x0003b0c001007387 */ /* 0x000fe80000100c00 */
[----:B------:R-:W-:Y:S04]  /*162b0*/  STL.128 [R1+0x3c0], R196 ;  /* 0x0003c0c401007387 */ /* 0x000fe80000100c00 */
[----:B------:R-:W-:Y:S04]  /*162c0*/  STL.128 [R1+0x3d0], R200 ;  /* 0x0003d0c801007387 */ /* 0x000fe80000100c00 */
[----:B------:R-:W-:Y:S04]  /*162d0*/  STL.128 [R1+0x3e0], R204 ;  /* 0x0003e0cc01007387 */ /* 0x000fe80000100c00 */
[----:B------:R-:W-:Y:S04]  /*162e0*/  STL.128 [R1+0x3f0], R208 ;  /* 0x0003f0d001007387 */ /* 0x000fe80000100c00 */
[----:B------:R-:W-:Y:S04]  /*162f0*/  STL.128 [R1+0x400], R212 ;  /* 0x000400d401007387 */ /* 0x000fe80000100c00 */
[----:B------:R-:W2:Y:S01]  /*16300*/  LDL.LU.64 R182, [R1+0x33b0] ;  /* 0x0033b00001b67983 */ /* 0x000ea20000300a00 */
[----:B------:R-:W-:-:S03]  /*16310*/  IMAD.MOV.U32 R84, RZ, RZ, R160 ;  /* 0x000000ffff547224 */ /* 0x000fc600078e00a0 */
[----:B------:R-:W2:Y:S01]  /*16320*/  LDL.LU R22, [R1+0x30e0] ;  /* 0x0030e00001167983 */ /* 0x000ea20000300800 */
[----:B------:R-:W-:Y:S02]  /*16330*/  IMAD.MOV.U32 R85, RZ, RZ, R161 ;  /* 0x000000ffff557224 */ /* 0x000fe400078e00a1 */
[----:B------:R-:W-:Y:S01]  /*16340*/  IMAD.MOV.U32 R86, RZ, RZ, R162 ;  /* 0x000000ffff567224 */ /* 0x000fe200078e00a2 */
[----:B------:R-:W2:Y:S01]  /*16350*/  LDL.LU R20, [R1+0x30dc] ;  /* 0x0030dc0001147983 */ /* 0x000ea20000300800 */
[----:B------:R-:W-:Y:S02]  /*16360*/  IMAD.MOV.U32 R87, RZ, RZ, R163 ;  /* 0x000000ffff577224 */ /* 0x000fe400078e00a3 */
[----:B---3--:R-:W-:Y:S01]  /*16370*/  IMAD.MOV.U32 R88, RZ, RZ, R164 ;  /* 0x000000ffff587224 */ /* 0x008fe200078e00a4 */
[----:B------:R-:W3:Y:S01]  /*16380*/  LDL.LU R18, [R1+0x30d8] ;  /* 0x0030d80001127983 */ /* 0x000ee20000300800 */
[----:B------:R-:W-:Y:S02]  /*16390*/  IMAD.MOV.U32 R89, RZ, RZ, R165 ;  /* 0x000000ffff597224 */ /* 0x000fe400078e00a5 */
[----:B------:R-:W-:-:S02]  /*163a0*/  IMAD.MOV.U32 R90, RZ, RZ, R166 ;  /* 0x000000ffff5a7224 */ /* 0x000fc400078e00a6 */
[----:B------:R-:W-:Y:S02]  /*163b0*/  IMAD.MOV.U32 R91, RZ, RZ, R167 ;  /* 0x000000ffff5b7224 */ /* 0x000fe400078e00a7 */
[----:B----4-:R-:W-:Y:S02]  /*163c0*/  IMAD.MOV.U32 R92, RZ, RZ, R168 ;  /* 0x000000ffff5c7224 */ /* 0x010fe400078e00a8 */
[----:B------:R-:W-:Y:S02]  /*163d0*/  IMAD.MOV.U32 R93, RZ, RZ, R169 ;  /* 0x000000ffff5d7224 */ /* 0x000fe400078e00a9 */
[----:B------:R-:W-:Y:S02]  /*163e0*/  IMAD.MOV.U32 R94, RZ, RZ, R170 ;  /* 0x000000ffff5e7224 */ /* 0x000fe400078e00aa */
[----:B------:R-:W-:Y:S02]  /*163f0*/  IMAD.MOV.U32 R95, RZ, RZ, R171 ;  /* 0x000000ffff5f7224 */ /* 0x000fe400078e00ab */
[----:B------:R-:W-:-:S02]  /*16400*/  IMAD.MOV.U32 R96, RZ, RZ, R172 ;  /* 0x000000ffff607224 */ /* 0x000fc400078e00ac */
[----:B------:R-:W-:Y:S02]  /*16410*/  IMAD.MOV.U32 R97, RZ, RZ, R173 ;  /* 0x000000ffff617224 */ /* 0x000fe400078e00ad */
[----:B------:R-:W-:Y:S02]  /*16420*/  IMAD.MOV.U32 R98, RZ, RZ, R174 ;  /* 0x000000ffff627224 */ /* 0x000fe400078e00ae */
[----:B------:R-:W-:Y:S02]  /*16430*/  IMAD.MOV.U32 R99, RZ, RZ, R175 ;  /* 0x000000ffff637224 */ /* 0x000fe400078e00af */
[----:B------:R-:W-:Y:S01]  /*16440*/  IMAD.MOV.U32 R100, RZ, RZ, R176 ;  /* 0x000000ffff647224 */ /* 0x000fe200078e00b0 */
[----:B------:R0:W-:Y:S04]  /*16450*/  STL.128 [R1+0x3200], R92 ;  /* 0x0032005c01007387 */ /* 0x0001e80000100c00 */
[----:B------:R1:W-:Y:S04]  /*16460*/  STL.128 [R1+0x3210], R96 ;  /* 0x0032106001007387 */ /* 0x0003e80000100c00 */
[----:B------:R4:W-:Y:S04]  /*16470*/  STL.128 [R1+0x31f0], R88 ;  /* 0x0031f05801007387 */ /* 0x0009e80000100c00 */
[----:B------:R4:W-:Y:S04]  /*16480*/  STL.128 [R1+0x31e0], R84 ;  /* 0x0031e05401007387 */ /* 0x0009e80000100c00 */
[----:B0-----:R-:W3:Y:S04]  /*16490*/  LDL.LU.128 R92, [R1+0x3200] ;  /* 0x00320000015c7983 */ /* 0x001ee80000300c00 */
[----:B-1----:R-:W3:Y:S04]  /*164a0*/  LDL.LU.128 R96, [R1+0x3210] ;  /* 0x0032100001607983 */ /* 0x002ee80000300c00 */
[----:B----4-:R-:W4:Y:S04]  /*164b0*/  LDL.LU.128 R88, [R1+0x31f0] ;  /* 0x0031f00001587983 */ /* 0x010f280000300c00 */
[----:B------:R-:W4:Y:S01]  /*164c0*/  LDL.LU.128 R84, [R1+0x31e0] ;  /* 0x0031e00001547983 */ /* 0x000f220000300c00 */
[----:B------:R-:W-:-:S03]  /*164d0*/  IMAD.MOV.U32 R80, RZ, RZ, R156 ;  /* 0x000000ffff507224 */ /* 0x000fc600078e009c */
[----:B------:R-:W4:Y:S01]  /*164e0*/  LDL.LU.64 R16, [R1+0x30d0] ;  /* 0x0030d00001107983 */ /* 0x000f220000300a00 */
        /* <DEDUP_REMOVED lines=47> */
[----:B--2---:R-:W-:-:S02]  /*167e0*/  IMAD.MOV.U32 R76, RZ, RZ, R152 ;  /* 0x000000ffff4c7224 */ /* 0x004fc400078e0098 */
[----:B------:R-:W-:Y:S02]  /*167f0*/  IMAD.MOV.U32 R77, RZ, RZ, R153 ;  /* 0x000000ffff4d7224 */ /* 0x000fe400078e0099 */
[----:B------:R-:W-:Y:S02]  /*16800*/  IMAD.MOV.U32 R78, RZ, RZ, R154 ;  /* 0x000000ffff4e7224 */ /* 0x000fe400078e009a */
[----:B------:R-:W-:Y:S01]  /*16810*/  IMAD.MOV.U32 R79, RZ, RZ, R155 ;  /* 0x000000ffff4f7224 */ /* 0x000fe200078e009b */
[----:B------:R0:W-:Y:S04]  /*16820*/  STL.128 [R1+0x260], R108 ;  /* 0x0002606c01007387 */ /* 0x0001e80000100c00 */
[----:B------:R1:W-:Y:S04]  /*16830*/  STL.128 [R1+0x3220], R100 ;  /* 0x0032206401007387 */ /* 0x0003e80000100c00 */
[----:B------:R2:W-:Y:S04]  /*16840*/  STL.128 [R1+0x380], R104 ;  /* 0x0003806801007387 */ /* 0x0005e80000100c00 */
[----:B------:R2:W-:Y:S04]  /*16850*/  STL.128 [R1+0x31d0], R80 ;  /* 0x0031d05001007387 */ /* 0x0005e80000100c00 */
[----:B0-----:R-:W4:Y:S04]  /*16860*/  LDL.128 R108, [R1+0x5a0] ;  /* 0x0005a000016c7983 */ /* 0x001f280000100c00 */
[----:B-1----:R-:W4:Y:S04]  /*16870*/  LDL.LU.128 R100, [R1+0x3220] ;  /* 0x0032200001647983 */ /* 0x002f280000300c00 */
[----:B--2---:R-:W2:Y:S04]  /*16880*/  LDL.LU R105, [R1+0x594] ;  /* 0x0005940001697983 */ /* 0x004ea80000300800 */
[----:B------:R-:W2:Y:S04]  /*16890*/  LDL.LU R106, [R1+0x598] ;  /* 0x00059800016a7983 */ /* 0x000ea80000300800 */
[----:B------:R-:W2:Y:S04]  /*168a0*/  LDL.LU R107, [R1+0x59c] ;  /* 0x00059c00016b7983 */ /* 0x000ea80000300800 */
        /* <DEDUP_REMOVED lines=12> */
[----:B------:R-:W2:Y:S04]  /*16970*/  LDL.LU.128 R80, [R1+0x31d0] ;  /* 0x0031d00001507983 */ /* 0x000ea80000300c00 */
        /* <DEDUP_REMOVED lines=11> */
[----:B------:R-:W2:Y:S01]  /*16a30*/  LDL.LU.128 R32, [R1+0x3110] ;  /* 0x0031100001207983 */ /* 0x000ea20000300c00 */
[----:B------:R-:W-:-:S03]  /*16a40*/  R2UR UR7, R11 ;  /* 0x000000000b0772ca */ /* 0x000fc600000e0000 */
[----:B------:R-:W2:Y:S04]  /*16a50*/  LDL.LU R14, [R1+0x30cc] ;  /* 0x0030cc00010e7983 */ /* 0x000ea80000300800 */
[----:B------:R-:W2:Y:S04]  /*16a60*/  LDL.LU.128 R4, [R1+0x30b0] ;  /* 0x0030b00001047983 */ /* 0x000ea80000300c00 */
[----:B------:R0:W-:Y:S04]  /*16a70*/  STL [R1+0x30c8], R11 ;  /* 0x0030c80b01007387 */ /* 0x0001e80000100800 */
[----:B------:R-:W-:Y:S04]  /*16a80*/  STL.128 [R1+0x270], R112 ;  /* 0x0002707001007387 */ /* 0x000fe80000100c00 */
[----:B------:R-:W2:Y:S04]  /*16a90*/  LDL.LU.64 R8, [R1+0x30c0] ;  /* 0x0030c00001087983 */ /* 0x000ea80000300a00 */
[----:B0-----:R-:W2:Y:S04]  /*16aa0*/  LDL.LU R11, [R1+0x30c8] ;  /* 0x0030c800010b7983 */ /* 0x001ea80000300800 */
[----:B---3--:R0:W-:Y:S04]  /*16ab0*/  STL.128 [R1+0x3070], R92 ;  /* 0x0030705c01007387 */ /* 0x0081e80000100c00 */
[----:B------:R1:W-:Y:S04]  /*16ac0*/  STL.128 [R1+0x3080], R96 ;  /* 0x0030806001007387 */ /* 0x0003e80000100c00 */
[----:B----4-:R3:W-:Y:S04]  /*16ad0*/  STL.128 [R1+0x3060], R88 ;  /* 0x0030605801007387 */ /* 0x0107e80000100c00 */
[----:B------:R4:W-:Y:S04]  /*16ae0*/  STL.128 [R1+0x3050], R84 ;  /* 0x0030505401007387 */ /* 0x0009e80000100c00 */
[----:B0-----:R-:W2:Y:S04]  /*16af0*/  LDL.LU.128 R92, [R1+0x3070] ;  /* 0x00307000015c7983 */ /* 0x001ea80000300c00 */
[----:B-1----:R-:W2:Y:S04]  /*16b00*/  LDL.LU.128 R96, [R1+0x3080] ;  /* 0x0030800001607983 */ /* 0x002ea80000300c00 */
[----:B---3--:R-:W3:Y:S04]  /*16b10*/  LDL.LU.128 R88, [R1+0x3060] ;  /* 0x0030600001587983 */ /* 0x008ee80000300c00 */
[----:B----4-:R-:W4:Y:S04]  /*16b20*/  LDL.LU.128 R84, [R1+0x3050] ;  /* 0x0030500001547983 */ /* 0x010f280000300c00 */
[----:B------:R-:W4:Y:S04]  /*16b30*/  LDL.128 R112, [R1+0x5b0] ;  /* 0x0005b00001707983 */ /* 0x000f280000100c00 */
[----:B------:R0:W-:Y:S04]  /*16b40*/  STL.128 [R1+0x2f70], R28 ;  /* 0x002f701c01007387 */ /* 0x0001e80000100c00 */
[----:B------:R1:W-:Y:S04]  /*16b50*/  STL.128 [R1+0x2f60], R24 ;  /* 0x002f601801007387 */ /* 0x0003e80000100c00 */
[----:B------:R-:W4:Y:S04]  /*16b60*/  LDL.LU.128 R212, [R1+0x3420] ;  /* 0x0034200001d47983 */ /* 0x000f280000300c00 */
        /* <DEDUP_REMOVED lines=8> */
[----:B------:R-:W-:Y:S04]  /*16bf0*/  STL.128 [R1+0x390], R108 ;  /* 0x0003906c01007387 */ /* 0x000fe80000100c00 */
[----:B------:R0:W-:Y:S04]  /*16c00*/  STL.128 [R1+0x3090], R100 ;  /* 0x0030906401007387 */ /* 0x0001e80000100c00 */
[----:B--2---:R1:W-:Y:S04]  /*16c10*/  STL.128 [R1+0x30a0], R104 ;  /* 0x0030a06801007387 */ /* 0x0043e80000100c00 */
[----:B0-----:R-:W2:Y:S04]  /*16c20*/  LDL.LU.128 R100, [R1+0x3090] ;  /* 0x0030900001647983 */ /* 0x001ea80000300c00 */
[----:B------:R-:W2:Y:S04]  /*16c30*/  LDL.LU R109, [R1+0x5a4] ;  /* 0x0005a400016d7983 */ /* 0x000ea80000300800 */
[----:B------:R-:W2:Y:S04]  /*16c40*/  LDL.LU R110, [R1+0x5a8] ;  /* 0x0005a800016e7983 */ /* 0x000ea80000300800 */
[----:B-1----:R-:W2:Y:S04]  /*16c50*/  LDL.LU.128 R104, [R1+0x30a0] ;  /* 0x0030a00001687983 */ /* 0x002ea80000300c00 */
        /* <DEDUP_REMOVED lines=26> */
[----:B---3--:R-:W3:Y:S04]  /*16e00*/  LDL.LU.128 R32, [R1+0x2f80] ;  /* 0x002f800001207983 */ /* 0x008ee80000300c00 */
[----:B------:R0:W-:Y:S04]  /*16e10*/  STL [R1+0x2f50], R22 ;  /* 0x002f501601007387 */ /* 0x0001e80000100800 */
[----:B------:R1:W-:Y:S04]  /*16e20*/  STL [R1+0x2f4c], R20 ;  /* 0x002f4c1401007387 */ /* 0x0003e80000100800 */
[----:B------:R1:W-:Y:S04]  /*16e30*/  STL [R1+0x2f48], R18 ;  /* 0x002f481201007387 */ /* 0x0003e80000100800 */
[----:B------:R1:W-:Y:S04]  /*16e40*/  STL.64 [R1+0x2f40], R16 ;  /* 0x002f401001007387 */ /* 0x0003e80000100a00 */
[----:B------:R1:W-:Y:S04]  /*16e50*/  STL [R1+0x2f3c], R14 ;  /* 0x002f3c0e01007387 */ /* 0x0003e80000100800 */
[----:B------:R4:W-:Y:S04]  /*16e60*/  STL.128 [R1+0x2f20], R4 ;  /* 0x002f200401007387 */ /* 0x0009e80000100c00 */
[----:B0-----:R-:W3:Y:S04]  /*16e70*/  LDL.LU R22, [R1+0x2f50] ;  /* 0x002f500001167983 */ /* 0x001ee80000300800 */
[----:B-1----:R-:W3:Y:S04]  /*16e80*/  LDL.LU R20, [R1+0x2f4c] ;  /* 0x002f4c0001147983 */ /* 0x002ee80000300800 */
[----:B------:R-:W3:Y:S04]  /*16e90*/  LDL.LU R18, [R1+0x2f48] ;  /* 0x002f480001127983 */ /* 0x000ee80000300800 */
[----:B------:R-:W3:Y:S04]  /*16ea0*/  LDL.LU.64 R16, [R1+0x2f40] ;  /* 0x002f400001107983 */ /* 0x000ee80000300a00 */
[----:B------:R-:W3:Y:S04]  /*16eb0*/  LDL.LU R14, [R1+0x2f3c] ;  /* 0x002f3c00010e7983 */ /* 0x000ee80000300800 */
[----:B----4-:R-:W4:Y:S04]  /*16ec0*/  LDL.LU.128 R4, [R1+0x2f20] ;  /* 0x002f200001047983 */ /* 0x010f280000300c00 */
[----:B------:R0:W-:Y:S04]  /*16ed0*/  STL [R1+0x2f38], R11 ;  /* 0x002f380b01007387 */ /* 0x0001e80000100800 */
[----:B------:R1:W-:Y:S04]  /*16ee0*/  STL.64 [R1+0x2f30], R8 ;  /* 0x002f300801007387 */ /* 0x0003e80000100a00 */
[----:B------:R1:W-:Y:S04]  /*16ef0*/  STL.128 [R1+0x2ee0], R96 ;  /* 0x002ee06001007387 */ /* 0x0003e80000100c00 */
[----:B0-----:R-:W4:Y:S04]  /*16f00*/  LDL.LU R11, [R1+0x2f38] ;  /* 0x002f3800010b7983 */ /* 0x001f280000300800 */
[----:B-1----:R-:W4:Y:S04]  /*16f10*/  LDL.LU.64 R8, [R1+0x2f30] ;  /* 0x002f300001087983 */ /* 0x002f280000300a00 */
[----:B------:R0:W-:Y:S04]  /*16f20*/  STL.128 [R1+0x2ed0], R92 ;  /* 0x002ed05c01007387 */ /* 0x0001e80000100c00 */
[----:B------:R1:W-:Y:S04]  /*16f30*/  STL.128 [R1+0x2ec0], R88 ;  /* 0x002ec05801007387 */ /* 0x0003e80000100c00 */
[----:B------:R1:W-:Y:S04]  /*16f40*/  STL.128 [R1+0x2eb0], R84 ;  /* 0x002eb05401007387 */ /* 0x0003e80000100c00 */
[----:B------:R1:W-:Y:S04]  /*16f50*/  STL.128 [R1+0x3a0], R112 ;  /* 0x0003a07001007387 */ /* 0x0003e80000100c00 */
[----:B------:R-:W4:Y:S04]  /*16f60*/  LDL.LU.128 R96, [R1+0x2ee0] ;  /* 0x002ee00001607983 */ /* 0x000f280000300c00 */
[----:B0-----:R-:W4:Y:S04]  /*16f70*/  LDL.LU.128 R92, [R1+0x2ed0] ;  /* 0x002ed000015c7983 */ /* 0x001f280000300c00 */
[----:B-1----:R-:W4:Y:S04]  /*16f80*/  LDL.LU.128 R88, [R1+0x2ec0] ;  /* 0x002ec00001587983 */ /* 0x002f280000300c00 */
[----:B------:R-:W4:Y:S04]  /*16f90*/  LDL.LU.128 R84, [R1+0x2eb0] ;  /* 0x002eb00001547983 */ /* 0x000f280000300c00 */
[----:B------:R-:W4:Y:S04]  /*16fa0*/  LDL.LU R113, [R1+0x5b4] ;  /* 0x0005b40001717983 */ /* 0x000f280000300800 */
[----:B------:R-:W4:Y:S04]  /*16fb0*/  LDL.LU R114, [R1+0x5b8] ;  /* 0x0005b80001727983 */ /* 0x000f280000300800 */
[----:B------:R-:W4:Y:S04]  /*16fc0*/  LDL.LU R115, [R1+0x5bc] ;  /* 0x0005bc0001737983 */ /* 0x000f280000300800 */
[----:B------:R0:W-:Y:S04]  /*16fd0*/  STL.128 [R1+0x2dd0], R28 ;  /* 0x002dd01c01007387 */ /* 0x0001e80000100c00 */
[----:B------:R1:W-:Y:S04]  /*16fe0*/  STL.128 [R1+0x2dc0], R24 ;  /* 0x002dc01801007387 */ /* 0x0003e80000100c00 */
[----:B0-----:R-:W4:Y:S04]  /*16ff0*/  LDL.LU.128 R28, [R1+0x2dd0] ;  /* 0x002dd000011c7983 */ /* 0x001f280000300c00 */
[----:B-1----:R-:W4:Y:S04]  /*17000*/  LDL.LU.128 R24, [R1+0x2dc0] ;  /* 0x002dc00001187983 */ /* 0x002f280000300c00 */
[----:B--2---:R0:W-:Y:S04]  /*17010*/  STL.128 [R1+0x2ef0], R100 ;  /* 0x002ef06401007387 */ /* 0x0041e80000100c00 */
[----:B------:R1:W-:Y:S04]  /*17020*/  STL.128 [R1+0x2f00], R104 ;  /* 0x002f006801007387 */ /* 0x0003e80000100c00 */
[----:B------:R2:W-:Y:S04]  /*17030*/  STL.128 [R1+0x2f10], R108 ;  /* 0x002f106c01007387 */ /* 0x0005e80000100c00 */
[----:B0-----:R-:W4:Y:S04]  /*17040*/  LDL.LU.128 R100, [R1+0x2ef0] ;  /* 0x002ef00001647983 */ /* 0x001f280000300c00 */
[----:B-1----:R-:W4:Y:S04]  /*17050*/  LDL.LU.128 R104, [R1+0x2f00] ;  /* 0x002f000001687983 */ /* 0x002f280000300c00 */
[----:B--2---:R-:W2:Y:S04]  /*17060*/  LDL.LU.128 R108, [R1+0x2f10] ;  /* 0x002f1000016c7983 */ /* 0x004ea80000300c00 */
        /* <DEDUP_REMOVED lines=31> */
[----:B----4-:R4:W-:Y:S04]  /*17260*/  STL.128 [R1+0x2d80], R4 ;  /* 0x002d800401007387 */ /* 0x0109e80000100c00 */
[----:B0-----:R-:W3:Y:S04]  /*17270*/  LDL.LU R22, [R1+0x2db0] ;  /* 0x002db00001167983 */ /* 0x001ee80000300800 */
[----:B-1----:R-:W3:Y:S04]  /*17280*/  LDL.LU R20, [R1+0x2dac] ;  /* 0x002dac0001147983 */ /* 0x002ee80000300800 */
[----:B------:R-:W3:Y:S04]  /*17290*/  LDL.LU R18, [R1+0x2da8] ;  /* 0x002da80001127983 */ /* 0x000ee80000300800 */
[----:B------:R-:W3:Y:S04]  /*172a0*/  LDL.LU.64 R16, [R1+0x2da0] ;  /* 0x002da00001107983 */ /* 0x000ee80000300a00 */
[----:B------:R-:W3:Y:S04]  /*172b0*/  LDL.LU R14, [R1+0x2d9c] ;  /* 0x002d9c00010e7983 */ /* 0x000ee80000300800 */
[----:B----4-:R-:W4:Y:S04]  /*172c0*/  LDL.LU.128 R4, [R1+0x2d80] ;  /* 0x002d800001047983 */ /* 0x010f280000300c00 */
[----:B------:R0:W-:Y:S04]  /*172d0*/  STL [R1+0x3350], R224 ;  /* 0x003350e001007387 */ /* 0x0001e80000100800 */
        /* <DEDUP_REMOVED lines=12> */
[----:B------:R-:W-:Y:S04]  /*173a0*/  STL.128 [R1+0x320], R156 ;  /* 0x0003209c01007387 */ /* 0x000fe80000100c00 */
[----:B------:R-:W-:Y:S04]  /*173b0*/  STL.128 [R1+0x330], R160 ;  /* 0x000330a001007387 */ /* 0x000fe80000100c00 */
[----:B------:R-:W-:Y:S04]  /*173c0*/  STL.128 [R1+0x340], R164 ;  /* 0x000340a401007387 */ /* 0x000fe80000100c00 */
[----:B------:R-:W-:Y:S04]  /*173d0*/  STL.128 [R1+0x350], R168 ;  /* 0x000350a801007387 */ /* 0x000fe80000100c00 */
[----:B------:R-:W-:Y:S04]  /*173e0*/  STL.128 [R1+0x360], R172 ;  /* 0x000360ac01007387 */ /* 0x000fe80000100c00 */
[----:B------:R1:W-:Y:S04]  /*173f0*/  STL.128 [R1+0x370], R176 ;  /* 0x000370b001007387 */ /* 0x0003e80000100c00 */
[----:B------:R1:W-:Y:S04]  /*17400*/  STL [R1+0x2d98], R11 ;  /* 0x002d980b01007387 */ /* 0x0003e80000100800 */
[----:B------:R1:W-:Y:S04]  /*17410*/  STL.64 [R1+0x2d90], R8 ;  /* 0x002d900801007387 */ /* 0x0003e80000100a00 */
[----:B0-----:R-:W4:Y:S04]  /*17420*/  LDL.LU R224, [R1+0x3350] ;  /* 0x0033500001e07983 */ /* 0x001f280000300800 */
        /* <DEDUP_REMOVED lines=18> */
[----:B------:R-:W4:Y:S04]  /*17550*/  LDL.LU R11, [R1+0x2d98] ;  /* 0x002d9800010b7983 */ /* 0x000f280000300800 */
[----:B------:R-:W4:Y:S04]  /*17560*/  LDL.LU.64 R8, [R1+0x2d90] ;  /* 0x002d900001087983 */ /* 0x000f280000300a00 */
        /* <DEDUP_REMOVED lines=24> */
[----:B0-----:R-:W4:Y:S04]  /*176f0*/  LDL.128 R116, [R1+0x5c0] ;  /* 0x0005c00001747983 */ /* 0x001f280000100c00 */
        /* <DEDUP_REMOVED lines=9> */
[----:B-1----:R-:W4:Y:S04]  /*17790*/  LDL.LU.128 R76, [R1+0x2ce0] ;  /* 0x002ce000014c7983 */ /* 0x002f280000300c00 */
[----:B--2---:R-:W2:Y:S04]  /*177a0*/  LDL.LU.128 R72, [R1+0x2cd0] ;  /* 0x002cd00001487983 */ /* 0x004ea80000300c00 */
        /* <DEDUP_REMOVED lines=10> */
[----:B------:R-:W3:Y:S04]  /*17850*/  LDL.LU.128 R28, [R1+0x2c20] ;  /* 0x002c2000011c7983 */ /* 0x000ee80000300c00 */
[----:B------:R-:W3:Y:S04]  /*17860*/  LDL.LU.128 R24, [R1+0x2c10] ;  /* 0x002c100001187983 */ /* 0x000ee80000300c00 */
[----:B------:R0:W-:Y:S04]  /*17870*/  STL.128 [R1+0x290], R120 ;  /* 0x0002907801007387 */ /* 0x0001e80000100c00 */
[----:B------:R1:W-:Y:S04]  /*17880*/  STL [R1+0x2c00], R22 ;  /* 0x002c001601007387 */ /* 0x0003e80000100800 */
[----:B------:R1:W-:Y:S04]  /*17890*/  STL [R1+0x2bfc], R20 ;  /* 0x002bfc1401007387 */ /* 0x0003e80000100800 */
[----:B------:R1:W-:Y:S04]  /*178a0*/  STL [R1+0x2bf8], R18 ;  /* 0x002bf81201007387 */ /* 0x0003e80000100800 */
[----:B0-----:R-:W3:Y:S04]  /*178b0*/  LDL.LU.128 R120, [R1+0x5d0] ;  /* 0x0005d00001787983 */ /* 0x001ee80000300c00 */
[----:B------:R0:W-:Y:S04]  /*178c0*/  STL.64 [R1+0x2bf0], R16 ;  /* 0x002bf01001007387 */ /* 0x0001e80000100a00 */
[----:B------:R0:W-:Y:S04]  /*178d0*/  STL [R1+0x2bec], R14 ;  /* 0x002bec0e01007387 */ /* 0x0001e80000100800 */
[----:B----4-:R4:W-:Y:S04]  /*178e0*/  STL.128 [R1+0x2bd0], R4 ;  /* 0x002bd00401007387 */ /* 0x0109e80000100c00 */
[----:B-1----:R-:W3:Y:S04]  /*178f0*/  LDL.LU R22, [R1+0x2c00] ;  /* 0x002c000001167983 */ /* 0x002ee80000300800 */
[----:B------:R-:W3:Y:S04]  /*17900*/  LDL.LU R20, [R1+0x2bfc] ;  /* 0x002bfc0001147983 */ /* 0x000ee80000300800 */
[----:B------:R-:W3:Y:S04]  /*17910*/  LDL.LU R18, [R1+0x2bf8] ;  /* 0x002bf80001127983 */ /* 0x000ee80000300800 */
[----:B0-----:R-:W3:Y:S04]  /*17920*/  LDL.LU.64 R16, [R1+0x2bf0] ;  /* 0x002bf00001107983 */ /* 0x001ee80000300a00 */
[----:B------:R-:W3:Y:S04]  /*17930*/  LDL.LU R14, [R1+0x2bec] ;  /* 0x002bec00010e7983 */ /* 0x000ee80000300800 */
[----:B----4-:R-:W4:Y:S04]  /*17940*/  LDL.LU.128 R4, [R1+0x2bd0] ;  /* 0x002bd00001047983 */ /* 0x010f280000300c00 */
[----:B------:R-:W4:Y:S04]  /*17950*/  LDL.LU R23, [R1+0x5c4] ;  /* 0x0005c40001177983 */ /* 0x000f280000300800 */
[----:B------:R-:W4:Y:S04]  /*17960*/  LDL.LU R21, [R1+0x5c8] ;  /* 0x0005c80001157983 */ /* 0x000f280000300800 */
[----:B------:R-:W4:Y:S04]  /*17970*/  LDL.LU R19, [R1+0x5cc] ;  /* 0x0005cc0001137983 */ /* 0x000f280000300800 */
[----:B------:R-:W-:Y:S04]  /*17980*/  STL.128 [R1+0x3b0], R116 ;  /* 0x0003b07401007387 */ /* 0x000fe80000100c00 */
        /* <DEDUP_REMOVED lines=11> */
[----:B--2---:R2:W-:Y:S04]  /*17a40*/  STL.128 [R1+0x2b10], R72 ;  /* 0x002b104801007387 */ /* 0x0045e80000100c00 */
        /* <DEDUP_REMOVED lines=33> */
[----:B---3--:R-:W2:Y:S04]  /*17c60*/  LDL.LU.128 R32, [R1+0x2a70] ;  /* 0x002a700001207983 */ /* 0x008ea80000300c00 */
[----:B------:R-:W2:Y:S04]  /*17c70*/  LDL.LU.128 R28, [R1+0x2a60] ;  /* 0x002a6000011c7983 */ /* 0x000ea80000300c00 */
[----:B------:R-:W2:Y:S01]  /*17c80*/  LDL.LU.128 R24, [R1+0x2a50] ;  /* 0x002a500001187983 */ /* 0x000ea20000300c00 */
[----:B------:R-:W-:Y:S01]  /*17c90*/  R2UR UR6, R10 ;  /* 0x000000000a0672ca */ /* 0x000fe200000e0000 */
[----:B------:R-:W-:-:S02]  /*17ca0*/  IMAD.MOV.U32 R15, RZ, RZ, R120 ;  /* 0x000000ffff0f7224 */ /* 0x000fc400078e0078 */
[----:B------:R-:W-:Y:S02]  /*17cb0*/  IMAD.MOV.U32 R13, RZ, RZ, R121 ;  /* 0x000000ffff0d7224 */ /* 0x000fe400078e0079 */
[----:B------:R-:W-:Y:S02]  /*17cc0*/  IMAD.MOV.U32 R12, RZ, RZ, R122 ;  /* 0x000000ffff0c7224 */ /* 0x000fe400078e007a */
[----:B------:R-:W-:Y:S01]  /*17cd0*/  IMAD.MOV.U32 R10, RZ, RZ, R123 ;  /* 0x000000ffff0a7224 */ /* 0x000fe200078e007b */
[----:B------:R0:W-:Y:S01]  /*17ce0*/  STL.128 [R1+0x2a0], R124 ;  /* 0x0002a07c01007387 */ /* 0x0001e20000100c00 */
[----:B----4-:R-:W-:Y:S02]  /*17cf0*/  IMAD.MOV.U32 R117, RZ, RZ, R23 ;  /* 0x000000ffff757224 */ /* 0x010fe400078e0017 */
[----:B------:R-:W-:Y:S01]  /*17d00*/  IMAD.MOV.U32 R118, RZ, RZ, R21 ;  /* 0x000000ffff767224 */ /* 0x000fe200078e0015 */
[----:B------:R1:W-:Y:S01]  /*17d10*/  STL.128 [R1+0x2b0], R128 ;  /* 0x0002b08001007387 */ /* 0x0003e20000100c00 */
[----:B------:R-:W-:-:S03]  /*17d20*/  IMAD.MOV.U32 R119, RZ, RZ, R19 ;  /* 0x000000ffff777224 */ /* 0x000fc600078e0013 */
[----:B------:R3:W-:Y:S04]  /*17d30*/  STL.128 [R1+0x2c0], R132 ;  /* 0x0002c08401007387 */ /* 0x0007e80000100c00 */
[----:B------:R4:W-:Y:S04]  /*17d40*/  STL.128 [R1+0x2d0], R136 ;  /* 0x0002d08801007387 */ /* 0x0009e80000100c00 */
[----:B------:R-:W-:Y:S01]  /*17d50*/  STL.128 [R1+0x2e0], R140 ;  /* 0x0002e08c01007387 */ /* 0x000fe20000100c00 */
[----:B0-----:R-:W-:Y:S02]  /*17d60*/  IMAD.MOV.U32 R124, RZ, RZ, R224 ;  /* 0x000000ffff7c7224 */ /* 0x001fe400078e00e0 */
[----:B------:R-:W-:Y:S01]  /*17d70*/  IMAD.MOV.U32 R125, RZ, RZ, R223 ;  /* 0x000000ffff7d7224 */ /* 0x000fe200078e00df */
[----:B------:R-:W-:Y:S01]  /*17d80*/  STL.128 [R1+0x2f0], R144 ;  /* 0x0002f09001007387 */ /* 0x000fe20000100c00 */
[----:B------:R-:W-:-:S02]  /*17d90*/  IMAD.MOV.U32 R126, RZ, RZ, R222 ;  /* 0x000000ffff7e7224 */ /* 0x000fc400078e00de */
[----:B------:R-:W-:Y:S01]  /*17da0*/  IMAD.MOV.U32 R127, RZ, RZ, R221 ;  /* 0x000000ffff7f7224 */ /* 0x000fe200078e00dd */
[----:B------:R-:W-:Y:S01]  /*17db0*/  STL.128 [R1+0x300], R148 ;  /* 0x0003009401007387 */ /* 0x000fe20000100c00 */
[----:B-1----:R-:W-:Y:S02]  /*17dc0*/  IMAD.MOV.U32 R128, RZ, RZ, R220 ;  /* 0x000000ffff807224 */ /* 0x002fe400078e00dc */
[----:B------:R-:W-:Y:S01]  /*17dd0*/  IMAD.MOV.U32 R129, RZ, RZ, R219 ;  /* 0x000000ffff817224 */ /* 0x000fe200078e00db */
[----:B------:R0:W-:Y:S01]  /*17de0*/  STL.128 [R1+0x3c0], R120 ;  /* 0x0003c07801007387 */ /* 0x0001e20000100c00 */
[----:B------:R-:W-:Y:S02]  /*17df0*/  IMAD.MOV.U32 R130, RZ, RZ, R218 ;  /* 0x000000ffff827224 */ /* 0x000fe400078e00da */
[----:B------:R-:W-:Y:S02]  /*17e00*/  IMAD.MOV.U32 R131, RZ, RZ, R217 ;  /* 0x000000ffff837224 */ /* 0x000fe400078e00d9 */
[----:B---3--:R-:W-:-:S02]  /*17e10*/  IMAD.MOV.U32 R132, RZ, RZ, R216 ;  /* 0x000000ffff847224 */ /* 0x008fc400078e00d8 */
[----:B------:R-:W-:Y:S02]  /*17e20*/  IMAD.MOV.U32 R133, RZ, RZ, R181 ;  /* 0x000000ffff857224 */ /* 0x000fe400078e00b5 */
[----:B------:R-:W-:Y:S02]  /*17e30*/  IMAD.MOV.U32 R134, RZ, RZ, R180 ;  /* 0x000000ffff867224 */ /* 0x000fe400078e00b4 */
[----:B------:R-:W-:Y:S02]  /*17e40*/  IMAD.MOV.U32 R135, RZ, RZ, R179 ;  /* 0x000000ffff877224 */ /* 0x000fe400078e00b3 */
[----:B----4-:R-:W-:Y:S02]  /*17e50*/  IMAD.MOV.U32 R136, RZ, RZ, R178 ;  /* 0x000000ffff887224 */ /* 0x010fe400078e00b2 */
        /* <DEDUP_REMOVED lines=18> */
[----:B------:R-:W-:-:S06]  /*17f80*/  IMAD.MOV.U32 R151, RZ, RZ, R6 ;  /* 0x000000ffff977224 */ /* 0x000fcc00078e0006 */
[----:B--2---:R-:W-:-:S06]  /*17f90*/  WARPGROUP.ARRIVE ;  /* 0x00000000000079c5 */ /* 0x004fcc0000000000 */
[----:B------:R-:W-:Y:S03]  /*17fa0*/  HGMMA.64x256x16.F32.BF16 R24, R152, gdesc[UR4].tnspB, R24, gsb0 ;  /* 0x43e0000498187df0 */ /* 0x000fe60008001818 */
[----:B------:R-:W-:Y:S02]  /*17fb0*/  WARPGROUP.DEPBAR.LE gsb0, 0x0 ;  /* 0x00008000000079c5 */ /* 0x000fe40000010000 */
[----:B------:R0:W-:Y:S04]  /*17fc0*/  STL.128 [R1+0x2a00], R132 ;  /* 0x002a008401007387 */ /* 0x0001e80000100c00 */
[----:B------:R1:W-:Y:S01]  /*17fd0*/  STL.128 [R1+0x29f0], R128 ;  /* 0x0029f08001007387 */ /* 0x0003e20000100c00 */
[----:B0-----:R-:W-:-:S02]  /*17fe0*/  IMAD.MOV.U32 R132, RZ, RZ, R224 ;  /* 0x000000ffff847224 */ /* 0x001fc400078e00e0 */
[----:B------:R-:W-:Y:S02]  /*17ff0*/  IMAD.MOV.U32 R133, RZ, RZ, R223 ;  /* 0x000000ffff857224 */ /* 0x000fe400078e00df */
[----:B------:R-:W-:Y:S01]  /*18000*/  IMAD.MOV.U32 R134, RZ, RZ, R222 ;  /* 0x000000ffff867224 */ /* 0x000fe200078e00de */
[----:B-1----:R-:W2:Y:S01]  /*18010*/  LDL.LU.128 R128, [R1+0x29f0] ;  /* 0x0029f00001807983 */ /* 0x002ea20000300c00 */
[----:B------:R-:W-:-:S05]  /*18020*/  IMAD.MOV.U32 R135, RZ, RZ, R221 ;  /* 0x000000ffff877224 */ /* 0x000fca00078e00dd */
[----:B------:R0:W-:Y:S04]  /*18030*/  STL.128 [R1+0x3d0], R132 ;  /* 0x0003d08401007387 */ /* 0x0001e80000100c00 */
[----:B------:R1:W-:Y:S04]  /*18040*/  STL.128 [R1+0x29e0], R124 ;  /* 0x0029e07c01007387 */ /* 0x0003e80000100c00 */
[----:B------:R3:W-:Y:S04]  /*18050*/  STL.128 [R1+0x29d0], R120 ;  /* 0x0029d07801007387 */ /* 0x0007e80000100c00 */
[----:B------:R4:W-:Y:S04]  /*18060*/  STL.128 [R1+0x29c0], R116 ;  /* 0x0029c07401007387 */ /* 0x0009e80000100c00 */
[----:B0-----:R-:W2:Y:S04]  /*18070*/  LDL.LU.128 R132, [R1+0x2a00] ;  /* 0x002a000001847983 */ /* 0x001ea80000300c00 */
        /* <DEDUP_REMOVED lines=21> */
[----:B-1----:R-:W2:Y:S04]  /*181d0*/  LDL.LU.128 R124, [R1+0x29e0] ;  /* 0x0029e000017c7983 */ /* 0x002ea80000300c00 */
[----:B---3--:R-:W3:Y:S04]  /*181e0*/  LDL.LU.128 R120, [R1+0x29d0] ;  /* 0x0029d00001787983 */ /* 0x008ee80000300c00 */
[----:B----4-:R-:W4:Y:S04]  /*181f0*/  LDL.LU.128 R116, [R1+0x29c0] ;  /* 0x0029c00001747983 */ /* 0x010f280000300c00 */
[----:B0-----:R-:W4:Y:S04]  /*18200*/  LDL.LU.128 R112, [R1+0x29b0] ;  /* 0x0029b00001707983 */ /* 0x001f280000300c00 */
        /* <DEDUP_REMOVED lines=20> */
[----:B------:R0:W-:Y:S04]  /*18350*/  STL.128 [R1+0x2a30], R144 ;  /* 0x002a309001007387 */ /* 0x0001e80000100c00 */
[----:B------:R1:W-:Y:S01]  /*18360*/  STL.128 [R1+0x2a20], R140 ;  /* 0x002a208c01007387 */ /* 0x0003e20000100c00 */
[----:B0-----:R-:W-:-:S02]  /*18370*/  IMAD.MOV.U32 R144, RZ, RZ, R178 ;  /* 0x000000ffff907224 */ /* 0x001fc400078e00b2 */
[-CC-:B------:R-:W-:Y:S01]  /*18380*/  FFMA.FTZ R178, R164, R0.reuse, -R4.reuse ;  /* 0x00000000a4b27223 */ /* 0x180fe20000010804 */
[----:B------:R-:W-:Y:S02]  /*18390*/  IMAD.MOV.U32 R145, RZ, RZ, R177 ;  /* 0x000000ffff917224 */ /* 0x000fe400078e00b1 */
[-CC-:B------:R-:W-:Y:S01]  /*183a0*/  FFMA.FTZ R177, R161, R0.reuse, -R4.reuse ;  /* 0x00000000a1b17223 */ /* 0x180fe20000010804 */
[----:B-1----:R-:W-:Y:S02]  /*183b0*/  IMAD.MOV.U32 R143, RZ, RZ, R179 ;  /* 0x000000ffff8f7224 */ /* 0x002fe400078e00b3 */
[-C--:B------:R-:W-:Y:S01]  /*183c0*/  FFMA.FTZ R179, R165, R0.reuse, -R4 ;  /* 0x00000000a5b37223 */ /* 0x080fe20000010804 */
[----:B------:R-:W-:Y:S02]  /*183d0*/  IMAD.MOV.U32 R146, RZ, RZ, R176 ;  /* 0x000000ffff927224 */ /* 0x000fe400078e00b0 */
[----:B------:R-:W-:Y:S01]  /*183e0*/  FFMA.FTZ R176, R160, R0, -R4 ;  /* 0x00000000a0b07223 */ /* 0x000fe20000010804 */
[----:B------:R-:W-:Y:S08]  /*183f0*/  MUFU.EX2 R178, R178 ;  /* 0x000000b200b27308 */ /* 0x000ff00000000800 */
[----:B------:R-:W-:Y:S08]  /*18400*/  MUFU.EX2 R179, R179 ;  /* 0x000000b300b37308 */ /* 0x000ff00000000800 */
[----:B------:R-:W-:Y:S08]  /*18410*/  MUFU.EX2 R177, R177 ;  /* 0x000000b100b17308 */ /* 0x000ff00000000800 */
[----:B------:R-:W0:Y:S01]  /*18420*/  MUFU.EX2 R176, R176 ;  /* 0x000000b000b07308 */ /* 0x000e220000000800 */
[----:B------:R1:W-:Y:S01]  /*18430*/  STL.128 [R1+0x2a40], R148 ;  /* 0x002a409401007387 */ /* 0x0003e20000100c00 */
[----:B------:R-:W-:-:S02]  /*18440*/  IMAD.MOV.U32 R140, RZ, RZ, R216 ;  /* 0x000000ffff8c7224 */ /* 0x000fc400078e00d8 */
[----:B------:R-:W-:Y:S01]  /*18450*/  IMAD.MOV.U32 R141, RZ, RZ, R181 ;  /* 0x000000ffff8d7224 */ /* 0x000fe200078e00b5 */
[----:B------:R0:W-:Y:S01]  /*18460*/  STL.128 [R1+0x2a10], R136 ;  /* 0x002a108801007387 */ /* 0x0001e20000100c00 */
[----:B------:R-:W-:Y:S02]  /*18470*/  IMAD.MOV.U32 R142, RZ, RZ, R180 ;  /* 0x000000ffff8e7224 */ /* 0x000fe400078e00b4 */
[----:B------:R-:W-:Y:S02]  /*18480*/  IMAD.MOV.U32 R147, RZ, RZ, R171 ;  /* 0x000000ffff937224 */ /* 0x000fe400078e00ab */
[----:B------:R-:W-:Y:S02]  /*18490*/  IMAD.MOV.U32 R221, RZ, RZ, R26 ;  /* 0x000000ffffdd7224 */ /* 0x000fe400078e001a */
[----:B------:R-:W-:Y:S02]  /*184a0*/  IMAD.MOV.U32 R222, RZ, RZ, R25 ;  /* 0x000000ffffde7224 */ /* 0x000fe400078e0019 */
[----:B-1----:R-:W-:-:S02]  /*184b0*/  IMAD.MOV.U32 R148, RZ, RZ, R159 ;  /* 0x000000ffff947224 */ /* 0x002fc400078e009f */
[----:B------:R-:W-:Y:S02]  /*184c0*/  IMAD.MOV.U32 R149, RZ, RZ, R158 ;  /* 0x000000ffff957224 */ /* 0x000fe400078e009e */
[----:B0-----:R-:W-:Y:S02]  /*184d0*/  IMAD.MOV.U32 R136, RZ, RZ, R220 ;  /* 0x000000ffff887224 */ /* 0x001fe400078e00dc */
[----:B------:R-:W-:Y:S02]  /*184e0*/  IMAD.MOV.U32 R137, RZ, RZ, R219 ;  /* 0x000000ffff897224 */ /* 0x000fe400078e00db */
[----:B------:R-:W-:Y:S02]  /*184f0*/  IMAD.MOV.U32 R138, RZ, RZ, R218 ;  /* 0x000000ffff8a7224 */ /* 0x000fe400078e00da */
[----:B------:R-:W-:Y:S02]  /*18500*/  IMAD.MOV.U32 R139, RZ, RZ, R217 ;  /* 0x000000ffff8b7224 */ /* 0x000fe400078e00d9 */
[----:B------:R-:W-:-:S02]  /*18510*/  IMAD.MOV.U32 R150, RZ, RZ, R157 ;  /* 0x000000ffff967224 */ /* 0x000fc400078e009d */
[----:B------:R-:W-:Y:S02]  /*18520*/  IMAD.MOV.U32 R151, RZ, RZ, R156 ;  /* 0x000000ffff977224 */ /* 0x000fe400078e009c */
[----:B------:R-:W-:Y:S01]  /*18530*/  IMAD.MOV.U32 R220, RZ, RZ, R27 ;  /* 0x000000ffffdc7224 */ /* 0x000fe200078e001b */
[----:B------:R0:W-:Y:S01]  /*18540*/  STL [R1+0x2be8], R11 ;  /* 0x002be80b01007387 */ /* 0x0001e20000100800 */
[----:B------:R-:W-:-:S03]  /*18550*/  FFMA.FTZ R165, R183, R0, -R166 ;  /* 0x00000000b7a57223 */ /* 0x000fc600000108a6 */
[----:B------:R1:W-:Y:S01]  /*18560*/  STL.64 [R1+0x2be0], R8 ;  /* 0x002be00801007387 */ /* 0x0003e20000100a00 */
[----:B------:R-:W-:-:S03]  /*18570*/  FFMA.FTZ R164, R182, R0, -R166 ;  /* 0x00000000b6a47223 */ /* 0x000fc600000108a6 */
[----:B------:R-:W-:Y:S01]  /*18580*/  STL.128 [R1+0x3e0], R136 ;  /* 0x0003e08801007387 */ /* 0x000fe20000100c00 */
[----:B--2---:R-:W-:Y:S02]  /*18590*/  IMAD.MOV.U32 R216, RZ, RZ, R131 ;  /* 0x000000ffffd87224 */ /* 0x004fe400078e0083 */
[----:B------:R-:W-:Y:S02]  /*185a0*/  IMAD.MOV.U32 R217, RZ, RZ, R130 ;  /* 0x000000ffffd97224 */ /* 0x000fe400078e0082 */
[----:B------:R-:W-:Y:S02]  /*185b0*/  IMAD.MOV.U32 R218, RZ, RZ, R129 ;  /* 0x000000ffffda7224 */ /* 0x000fe400078e0081 */
[----:B------:R-:W-:Y:S01]  /*185c0*/  IMAD.MOV.U32 R219, RZ, RZ, R128 ;  /* 0x000000ffffdb7224 */ /* 0x000fe200078e0080 */
[----:B------:R-:W-:Y:S04]  /*185d0*/  STL.128 [R1+0x3f0], R140 ;  /* 0x0003f08c01007387 */ /* 0x000fe80000100c00 */
[----:B------:R2:W-:Y:S04]  /*185e0*/  STL.128 [R1+0x400], R144 ;  /* 0x0004009001007387 */ /* 0x0005e80000100c00 */
[----:B------:R2:W-:Y:S04]  /*185f0*/  STL.128 [R1+0x410], R148 ;  /* 0x0004109401007387 */ /* 0x0005e80000100c00 */
[----:B0-----:R0:W4:Y:S01]  /*18600*/  LDL.LU R11, [R1+0x2be8] ;  /* 0x002be800010b7983 */ /* 0x0011220000300800 */
[----:B------:R-:W-:-:S03]  /*18610*/  IMAD.MOV.U32 R180, RZ, RZ, R133 ;  /* 0x000000ffffb47224 */ /* 0x000fc600078e0085 */
[----:B-1----:R-:W4:Y:S01]  /*18620*/  LDL.LU.64 R8, [R1+0x2be0] ;  /* 0x002be00001087983 */ /* 0x002f220000300a00 */
[----:B------:R-:W-:-:S03]  /*18630*/  IMAD.MOV.U32 R181, RZ, RZ, R132 ;  /* 0x000000ffffb57224 */ /* 0x000fc600078e0084 */
[----:B--2---:R-:W2:Y:S04]  /*18640*/  LDL.LU.128 R144, [R1+0x2a30] ;  /* 0x002a300001907983 */ /* 0x004ea80000300c00 */
[----:B------:R-:W2:Y:S04]  /*18650*/  LDL.LU.128 R148, [R1+0x2a40] ;  /* 0x002a400001947983 */ /* 0x000ea80000300c00 */
[----:B------:R-:W2:Y:S04]  /*18660*/  LDL.LU.128 R140, [R1+0x2a20] ;  /* 0x002a2000018c7983 */ /* 0x000ea80000300c00 */
[----:B------:R-:W2:Y:S04]  /*18670*/  LDL.LU.128 R136, [R1+0x2a10] ;  /* 0x002a100001887983 */ /* 0x000ea80000300c00 */
[----:B------:R-:W-:Y:S04]  /*18680*/  STL [R1+0x46c], R31 ;  /* 0x00046c1f01007387 */ /* 0x000fe80000100800 */
[----:B------:R-:W-:Y:S04]  /*18690*/  STL [R1+0x468], R30 ;  /* 0x0004681e01007387 */ /* 0x000fe80000100800 */
[----:B------:R-:W-:Y:S04]  /*186a0*/  STL [R1+0x464], R29 ;  /* 0x0004641d01007387 */ /* 0x000fe80000100800 */
[----:B------:R-:W-:Y:S04]  /*186b0*/  STL [R1+0x460], R28 ;  /* 0x0004601c01007387 */ /* 0x000fe80000100800 */
[----:B------:R-:W-:Y:S04]  /*186c0*/  STL [R1+0x2868], R222 ;  /* 0x002868de01007387 */ /* 0x000fe80000100800 */
[----:B------:R-:W-:Y:S04]  /*186d0*/  STL.64 [R1+0x2860], R220 ;  /* 0x002860dc01007387 */ /* 0x000fe80000100a00 */
        /* <DEDUP_REMOVED lines=9> */
[----:B------:R0:W-:Y:S04]  /*18770*/  STL.64 [R1+0x27c0], R180 ;  /* 0x0027c0b401007387 */ /* 0x0001e80000100a00 */
[----:B------:R-:W-:Y:S04]  /*18780*/  STL.128 [R1+0x27b0], R176 ;  /* 0x0027b0b001007387 */ /* 0x000fe80000100c00 */
[----:B------:R-:W-:Y:S04]  /*18790*/  STL [R1+0x5ec], R127 ;  /* 0x0005ec7f01007387 */ /* 0x000fe80000100800 */
[----:B------:R-:W-:Y:S04]  /*187a0*/  STL [R1+0x5e8], R126 ;  /* 0x0005e87e01007387 */ /* 0x000fe80000100800 */
[----:B------:R-:W-:Y:S04]  /*187b0*/  STL [R1+0x5e4], R125 ;  /* 0x0005e47d01007387 */ /* 0x000fe80000100800 */
[----:B------:R-:W-:Y:S04]  /*187c0*/  STL [R1+0x5e0], R124 ;  /* 0x0005e07c01007387 */ /* 0x000fe80000100800 */
[----:B---3--:R-:W-:Y:S04]  /*187d0*/  STL [R1+0x5dc], R123 ;  /* 0x0005dc7b01007387 */ /* 0x008fe80000100800 */
[----:B------:R-:W-:Y:S04]  /*187e0*/  STL [R1+0x5d8], R122 ;  /* 0x0005d87a01007387 */ /* 0x000fe80000100800 */
[----:B------:R-:W-:Y:S04]  /*187f0*/  STL [R1+0x5d4], R121 ;  /* 0x0005d47901007387 */ /* 0x000fe80000100800 */
[----:B------:R-:W-:Y:S04]  /*18800*/  STL [R1+0x5d0], R120 ;  /* 0x0005d07801007387 */ /* 0x000fe80000100800 */
[----:B----4-:R-:W-:Y:S04]  /*18810*/  STL [R1+0x5cc], R119 ;  /* 0x0005cc7701007387 */ /* 0x010fe80000100800 */
        /* <DEDUP_REMOVED lines=14> */
[----:B------:R3:W-:Y:S04]  /*18900*/  STL [R1+0x590], R104 ;  /* 0x0005906801007387 */ /* 0x0007e80000100800 */
[----:B------:R-:W-:Y:S04]  /*18910*/  STL [R1+0x58c], R103 ;  /* 0x00058c6701007387 */ /* 0x000fe80000100800 */
[----:B------:R-:W-:Y:S04]  /*18920*/  STL [R1+0x588], R102 ;  /* 0x0005886601007387 */ /* 0x000fe80000100800 */
[----:B------:R4:W-:Y:S04]  /*18930*/  STL [R1+0x584], R101 ;  /* 0x0005846501007387 */ /* 0x0009e80000100800 */
[----:B------:R4:W-:Y:S04]  /*18940*/  STL [R1+0x580], R100 ;  /* 0x0005806401007387 */ /* 0x0009e80000100800 */
        /* <DEDUP_REMOVED lines=68> */
[----:B------:R2:W-:Y:S04]  /*18d90*/  STL.128 [R1+0x27a0], R172 ;  /* 0x0027a0ac01007387 */ /* 0x0005e80000100c00 */
[----:B-1----:R-:W2:Y:S04]  /*18da0*/  LDL.LU.128 R184, [R1+0x27d0] ;  /* 0x0027d00001b87983 */ /* 0x002ea80000300c00 */
[----:B0-----:R-:W2:Y:S04]  /*18db0*/  LDL.128 R180, [R1+0x590] ;  /* 0x0005900001b47983 */ /* 0x001ea80000100c00 */
[----:B---3--:R-:W3:Y:S04]  /*18dc0*/  LDL.LU.128 R104, [R1+0x460] ;  /* 0x0004600001687983 */ /* 0x008ee80000300c00 */
[----:B----4-:R-:W4:Y:S04]  /*18dd0*/  LDL.LU R101, [R1+0x598] ;  /* 0x0005980001657983 */ /* 0x010f280000300800 */
[----:B------:R-:W4:Y:S01]  /*18de0*/  LDL.LU R100, [R1+0x594] ;  /* 0x0005940001647983 */ /* 0x000f220000300800 */
[-CC-:B------:R-:W-:Y:S01]  /*18df0*/  FFMA.FTZ R163, R163, R0.reuse, -R166.reuse ;  /* 0x00000000a3a37223 */ /* 0x180fe200000108a6 */
[----:B------:R-:W-:Y:S01]  /*18e00*/  FFMA.FTZ R162, R162, R0, -R166 ;  /* 0x00000000a2a27223 */ /* 0x000fe200000108a6 */
[----:B------:R-:W-:Y:S08]  /*18e10*/  MUFU.EX2 R165, R165 ;  /* 0x000000a500a57308 */ /* 0x000ff00000000800 */
[----:B------:R-:W0:Y:S01]  /*18e20*/  MUFU.EX2 R164, R164 ;  /* 0x000000a400a47308 */ /* 0x000e220000000800 */
[----:B------:R-:W-:Y:S01]  /*18e30*/  IMAD.MOV.U32 R156, RZ, RZ, R16 ;  /* 0x000000ffff9c7224 */ /* 0x000fe200078e0010 */
[----:B------:R-:W4:Y:S01]  /*18e40*/  LDL.LU.128 R112, [R1+0x480] ;  /* 0x0004800001707983 */ /* 0x000f220000300c00 */
[----:B------:R-:W-:-:S02]  /*18e50*/  IMAD.MOV.U32 R157, RZ, RZ, R14 ;  /* 0x000000ffff9d7224 */ /* 0x000fc400078e000e */
[----:B------:R-:W-:Y:S01]  /*18e60*/  IMAD.MOV.U32 R158, RZ, RZ, R7 ;  /* 0x000000ffff9e7224 */ /* 0x000fe200078e0007 */
[----:B--2---:R-:W2:Y:S02]  /*18e70*/  LDL.LU.128 R172, [R1+0x570] ;  /* 0x0005700001ac7983 */ /* 0x004ea40000300c00 */
[----:B------:R-:W-:Y:S01]  /*18e80*/  MUFU.EX2 R163, R163 ;  /* 0x000000a300a37308 */ /* 0x000fe20000000800 */
[----:B------:R-:W-:Y:S01]  /*18e90*/  IMAD.MOV.U32 R159, RZ, RZ, R6 ;  /* 0x000000ffff9f7224 */ /* 0x000fe200078e0006 */
[----:B------:R-:W2:Y:S01]  /*18ea0*/  LDL.LU.128 R108, [R1+0x470] ;  /* 0x00047000016c7983 */ /* 0x000ea20000300c00 */
[----:B------:R-:W-:Y:S02]  /*18eb0*/  IMAD.MOV.U32 R152, RZ, RZ, R22 ;  /* 0x000000ffff987224 */ /* 0x000fe400078e0016 */
[----:B------:R-:W-:Y:S01]  /*18ec0*/  IMAD.MOV.U32 R153, RZ, RZ, R20 ;  /* 0x000000ffff997224 */ /* 0x000fe200078e0014 */
[----:B------:R-:W2:Y:S02]  /*18ed0*/  LDL.LU R99, [R1+0x590] ;  /* 0x0005900001637983 */ /* 0x000ea40000300800 */
[----:B------:R-:W1:Y:S01]  /*18ee0*/  MUFU.EX2 R162, R162 ;  /* 0x000000a200a27308 */ /* 0x000e620000000800 */
[----:B------:R-:W-:-:S02]  /*18ef0*/  IMAD.MOV.U32 R154, RZ, RZ, R18 ;  /* 0x000000ffff9a7224 */ /* 0x000fc400078e0012 */
[----:B------:R-:W-:Y:S01]  /*18f00*/  IMAD.MOV.U32 R155, RZ, RZ, R17 ;  /* 0x000000ffff9b7224 */ /* 0x000fe200078e0011 */
[----:B------:R1:W-:Y:S01]  /*18f10*/  STL.128 [R1+0x430], R156 ;  /* 0x0004309c01007387 */ /* 0x0003e20000100c00 */
[----:B------:R-:W-:Y:S02]  /*18f20*/  IMAD.MOV.U32 R171, RZ, RZ, R134 ;  /* 0x000000ffffab7224 */ /* 0x000fe400078e0086 */
[----:B------:R-:W-:Y:S01]  /*18f30*/  VIADD R10, R8, 0x180 ;  /* 0x00000180080a7836 */ /* 0x000fe20000000000 */
[----:B------:R1:W-:Y:S01]  /*18f40*/  STL.128 [R1+0x420], R152 ;  /* 0x0004209801007387 */ /* 0x0003e20000100c00 */
[----:B------:R-:W-:-:S03]  /*18f50*/  IMAD.MOV.U32 R6, RZ, RZ, R24 ;  /* 0x000000ffff067224 */ /* 0x000fc600078e0018 */
[----:B------:R1:W-:Y:S01]  /*18f60*/  STL.128 [R1+0x2790], R168 ;  /* 0x002790a801007387 */ /* 0x0003e20000100c00 */
[----:B------:R-:W-:-:S03]  /*18f70*/  R2UR UR6, R10 ;  /* 0x000000000a0672ca */ /* 0x000fc600000e0000 */
[----:B0-----:R0:W-:Y:S01]  /*18f80*/  STL.128 [R1+0x2780], R164 ;  /* 0x002780a401007387 */ /* 0x0011e20000100c00 */
[----:B-1----:R-:W-:-:S03]  /*18f90*/  IMAD.MOV.U32 R156, RZ, RZ, R138 ;  /* 0x000000ffff9c7224 */ /* 0x002fc600078e008a */
[----:B------:R-:W2:Y:S01]  /*18fa0*/  LDL.LU.128 R128, [R1+0x4c0] ;  /* 0x0004c00001807983 */ /* 0x000ea20000300c00 */
[----:B------:R-:W-:Y:S02]  /*18fb0*/  IMAD.MOV.U32 R157, RZ, RZ, R137 ;  /* 0x000000ffff9d7224 */ /* 0x000fe400078e0089 */
[----:B------:R-:W-:Y:S01]  /*18fc0*/  IMAD.MOV.U32 R158, RZ, RZ, R136 ;  /* 0x000000ffff9e7224 */ /* 0x000fe200078e0088 */
[----:B------:R-:W-:Y:S01]  /*18fd0*/  F2FP.BF16.F32.PACK_AB R152, R178, R179 ;  /* 0x000000b3b298723e */ /* 0x000fe200000010ff */
[----:B------:R-:W-:Y:S01]  /*18fe0*/  IMAD.MOV.U32 R159, RZ, RZ, R135 ;  /* 0x000000ffff9f7224 */ /* 0x000fe200078e0087 */
[----:B------:R-:W-:Y:S01]  /*18ff0*/  F2FP.BF16.F32.PACK_AB R153, R164, R165 ;  /* 0x000000a5a499723e */ /* 0x000fe200000010ff */
[----:B------:R-:W2:Y:S01]  /*19000*/  LDL.LU.128 R168, [R1+0x560] ;  /* 0x0005600001a87983 */ /* 0x000ea20000300c00 */
[----:B------:R-:W-:Y:S02]  /*19010*/  F2FP.BF16.F32.PACK_AB R154, R176, R177 ;  /* 0x000000b1b09a723e */ /* 0x000fe400000010ff */
[----:B------:R-:W-:Y:S01]  /*19020*/  F2FP.BF16.F32.PACK_AB R155, R162, R163 ;  /* 0x000000a3a29b723e */ /* 0x000fe200000010ff */
[----:B------:R-:W2:Y:S01]  /*19030*/  LDL.LU.128 R176, [R1+0x580] ;  /* 0x0005800001b07983 */ /* 0x000ea20000300c00 */
[----:B------:R-:W-:-:S03]  /*19040*/  IMAD.MOV.U32 R7, RZ, RZ, R151 ;  /* 0x000000ffff077224 */ /* 0x000fc600078e0097 */
[----:B------:R1:W-:Y:S01]  /*19050*/  STL.64 [R1+0x2770], R162 ;  /* 0x002770a201007387 */ /* 0x0003e20000100a00 */
[----:B------:R-:W-:-:S03]  /*19060*/  IMAD.MOV.U32 R12, RZ, RZ, R150 ;  /* 0x000000ffff0c7224 */ /* 0x000fc600078e0096 */
[----:B------:R1:W-:Y:S01]  /*19070*/  STL.128 [R1+0x2760], R156 ;  /* 0x0027609c01007387 */ /* 0x0003e20000100c00 */
[----:B------:R-:W-:-:S03]  /*19080*/  IMAD.MOV.U32 R13, RZ, RZ, R149 ;  /* 0x000000ffff0d7224 */ /* 0x000fc600078e0095 */
[----:B0-----:R-:W2:Y:S01]  /*19090*/  LDL.LU.128 R164, [R1+0x550] ;  /* 0x0005500001a47983 */ /* 0x001ea20000300c00 */
[----:B------:R-:W-:-:S03]  /*190a0*/  IMAD.MOV.U32 R14, RZ, RZ, R148 ;  /* 0x000000ffff0e7224 */ /* 0x000fc600078e0094 */
[----:B------:R0:W-:Y:S01]  /*190b0*/  STL.128 [R1+0x2750], R152 ;  /* 0x0027509801007387 */ /* 0x0001e20000100c00 */
[----:B------:R-:W-:-:S03]  /*190c0*/  IMAD.MOV.U32 R15, RZ, RZ, R147 ;  /* 0x000000ffff0f7224 */ /* 0x000fc600078e0093 */
[----:B-1----:R-:W2:Y:S01]  /*190d0*/  LDL.LU.128 R160, [R1+0x540] ;  /* 0x0005400001a07983 */ /* 0x002ea20000300c00 */
[----:B------:R-:W-:-:S03]  /*190e0*/  IMAD.MOV.U32 R16, RZ, RZ, R146 ;  /* 0x000000ffff107224 */ /* 0x000fc600078e0092 */
[----:B------:R-:W2:Y:S01]  /*190f0*/  LDL.LU.128 R156, [R1+0x530] ;  /* 0x00053000019c7983 */ /* 0x000ea20000300c00 */
[----:B------:R-:W-:Y:S02]  /*19100*/  IMAD.MOV.U32 R17, RZ, RZ, R145 ;  /* 0x000000ffff117224 */ /* 0x000fe400078e0091 */
[----:B------:R-:W-:Y:S01]  /*19110*/  IMAD.MOV.U32 R18, RZ, RZ, R144 ;  /* 0x000000ffff127224 */ /* 0x000fe200078e0090 */
[----:B------:R-:W2:Y:S01]  /*19120*/  LDL.LU.128 R148, [R1+0x510] ;  /* 0x0005100001947983 */ /* 0x000ea20000300c00 */
[----:B------:R-:W-:-:S03]  /*19130*/  IMAD.MOV.U32 R19, RZ, RZ, R143 ;  /* 0x000000ffff137224 */ /* 0x000fc600078e008f */
[----:B0-----:R-:W2:Y:S01]  /*19140*/  LDL.LU.128 R152, [R1+0x520] ;  /* 0x0005200001987983 */ /* 0x001ea20000300c00 */
[----:B------:R-:W-:Y:S02]  /*19150*/  IMAD.MOV.U32 R20, RZ, RZ, R142 ;  /* 0x000000ffff147224 */ /* 0x000fe400078e008e */
[----:B------:R-:W-:Y:S01]  /*19160*/  IMAD.MOV.U32 R21, RZ, RZ, R141 ;  /* 0x000000ffff157224 */ /* 0x000fe200078e008d */
[----:B------:R-:W2:Y:S01]  /*19170*/  LDL.LU.128 R144, [R1+0x500] ;  /* 0x0005000001907983 */ /* 0x000ea20000300c00 */
[----:B------:R-:W-:Y:S02]  /*19180*/  IMAD.MOV.U32 R22, RZ, RZ, R140 ;  /* 0x000000ffff167224 */ /* 0x000fe400078e008c */
[----:B------:R-:W-:Y:S01]  /*19190*/  IMAD.MOV.U32 R23, RZ, RZ, R139 ;  /* 0x000000ffff177224 */ /* 0x000fe200078e008b */
[----:B------:R-:W2:Y:S04]  /*191a0*/  LDL.LU.128 R140, [R1+0x4f0] ;  /* 0x0004f000018c7983 */ /* 0x000ea80000300c00 */
[----:B------:R-:W2:Y:S04]  /*191b0*/  LDL.LU.128 R136, [R1+0x4e0] ;  /* 0x0004e00001887983 */ /* 0x000ea80000300c00 */
[----:B------:R-:W2:Y:S04]  /*191c0*/  LDL.LU.128 R132, [R1+0x4d0] ;  /* 0x0004d00001847983 */ /* 0x000ea80000300c00 */
[----:B------:R-:W2:Y:S04]  /*191d0*/  LDL.LU.128 R124, [R1+0x4b0] ;  /* 0x0004b000017c7983 */ /* 0x000ea80000300c00 */
[----:B------:R-:W2:Y:S04]  /*191e0*/  LDL.LU.128 R116, [R1+0x490] ;  /* 0x0004900001747983 */ /* 0x000ea80000300c00 */
[----:B------:R-:W2:Y:S01]  /*191f0*/  LDL.LU.128 R120, [R1+0x4a0] ;  /* 0x0004a00001787983 */ /* 0x000ea20000300c00 */
[----:B------:R-:W-:-:S03]  /*19200*/  IMAD.MOV.U32 R11, RZ, RZ, R9 ;  /* 0x000000ffff0b7224 */ /* 0x000fc600078e0009 */
[----:B------:R-:W2:Y:S04]  /*19210*/  LDL.LU R222, [R1+0x2868] ;  /* 0x0028680001de7983 */ /* 0x000ea80000300800 */
        /* <DEDUP_REMOVED lines=9> */
[----:B------:R0:W-:Y:S01]  /*192b0*/  STL.128 [R1+0x26b0], R184 ;  /* 0x0026b0b801007387 */ /* 0x0001e20000100c00 */
[----:B------:R-:W-:-:S03]  /*192c0*/  IMAD.MOV.U32 R102, RZ, RZ, R183 ;  /* 0x000000ffff667224 */ /* 0x000fc600078e00b7 */
[----:B---3--:R1:W-:Y:S01]  /*192d0*/  STL.128 [R1+0x250], R104 ;  /* 0x0002506801007387 */ /* 0x0083e20000100c00 */
[----:B------:R-:W-:Y:S02]  /*192e0*/  IMAD.MOV.U32 R24, RZ, RZ, R105 ;  /* 0x000000ffff187224 */ /* 0x000fe400078e0069 */
[----:B------:R-:W-:Y:S01]  /*192f0*/  IMAD.MOV.U32 R10, RZ, RZ, R104 ;  /* 0x000000ffff0a7224 */ /* 0x000fe200078e0068 */
[----:B0-----:R-:W3:Y:S04]  /*19300*/  LDL.128 R184, [R1+0x5a0] ;  /* 0x0005a00001b87983 */ /* 0x001ee80000100c00 */
[----:B------:R0:W-:Y:S04]  /*19310*/  STL [R1+0x2628], R102 ;  /* 0x0026286601007387 */ /* 0x0001e80000100800 */
[----:B----4-:R4:W-:Y:S04]  /*19320*/  STL.64 [R1+0x2620], R100 ;  /* 0x0026206401007387 */ /* 0x0109e80000100a00 */
[----:B-1----:R-:W3:Y:S04]  /*19330*/  LDL.LU R105, [R1+0x5a8] ;  /* 0x0005a80001697983 */ /* 0x002ee80000300800 */
[----:B------:R-:W3:Y:S04]  /*19340*/  LDL.LU R104, [R1+0x5a4] ;  /* 0x0005a40001687983 */ /* 0x000ee80000300800 */
[----:B0-----:R-:W3:Y:S04]  /*19350*/  LDL.LU R102, [R1+0x2628] ;  /* 0x0026280001667983 */ /* 0x001ee80000300800 */
[----:B----4-:R-:W4:Y:S04]  /*19360*/  LDL.LU.64 R100, [R1+0x2620] ;  /* 0x0026200001647983 */ /* 0x010f280000300a00 */
[----:B------:R-:W4:Y:S01]  /*19370*/  LDL.LU R103, [R1+0x5a0] ;  /* 0x0005a00001677983 */ /* 0x000f220000300800 */
[----:B------:R-:W-:-:S02]  /*19380*/  IMAD.MOV.U32 R25, RZ, RZ, R106 ;  /* 0x000000ffff197224 */ /* 0x000fc400078e006a */
[----:B------:R-:W-:Y:S01]  /*19390*/  IMAD.MOV.U32 R34, RZ, RZ, R115 ;  /* 0x000000ffff227224 */ /* 0x000fe200078e0073 */
[----:B------:R0:W-:Y:S01]  /*193a0*/  STL.128 [R1+0x270], R112 ;  /* 0x0002707001007387 */ /* 0x0001e20000100c00 */
[----:B------:R-:W-:Y:S02]  /*193b0*/  IMAD.MOV.U32 R33, RZ, RZ, R114 ;  /* 0x000000ffff217224 */ /* 0x000fe400078e0072 */
[----:B------:R-:W-:Y:S02]  /*193c0*/  IMAD.MOV.U32 R32, RZ, RZ, R113 ;  /* 0x000000ffff207224 */ /* 0x000fe400078e0071 */
[----:B------:R-:W-:Y:S02]  /*193d0*/  IMAD.MOV.U32 R31, RZ, RZ, R112 ;  /* 0x000000ffff1f7224 */ /* 0x000fe400078e0070 */
[----:B--2---:R-:W-:Y:S02]  /*193e0*/  IMAD.MOV.U32 R94, RZ, RZ, R175 ;  /* 0x000000ffff5e7224 */ /* 0x004fe400078e00af */
[----:B------:R-:W-:-:S02]  /*193f0*/  IMAD.MOV.U32 R93, RZ, RZ, R174 ;  /* 0x000000ffff5d7224 */ /* 0x000fc400078e00ae */
[----:B------:R-:W-:Y:S01]  /*19400*/  IMAD.MOV.U32 R92, RZ, RZ, R173 ;  /* 0x000000ffff5c7224 */ /* 0x000fe200078e00ad */
[----:B------:R1:W-:Y:S01]  /*19410*/  STL.128 [R1+0x260], R108 ;  /* 0x0002606c01007387 */ /* 0x0003e20000100c00 */
[----:B------:R-:W-:-:S03]  /*19420*/  IMAD.MOV.U32 R91, RZ, RZ, R172 ;  /* 0x000000ffff5b7224 */ /* 0x000fc600078e00ac */
[----:B0-----:R-:W2:Y:S01]  /*19430*/  LDL.128 R112, [R1+0x5b0] ;  /* 0x0005b00001707983 */ /* 0x001ea20000100c00 */
[----:B------:R-:W-:Y:S02]  /*19440*/  IMAD.MOV.U32 R28, RZ, RZ, R109 ;  /* 0x000000ffff1c7224 */ /* 0x000fe400078e006d */
[----:B------:R-:W-:Y:S02]  /*19450*/  IMAD.MOV.U32 R27, RZ, RZ, R108 ;  /* 0x000000ffff1b7224 */ /* 0x000fe400078e006c */
[----:B------:R-:W-:Y:S02]  /*19460*/  IMAD.MOV.U32 R26, RZ, RZ, R107 ;  /* 0x000000ffff1a7224 */ /* 0x000fe400078e006b */
[----:B------:R-:W-:Y:S01]  /*19470*/  IMAD.MOV.U32 R90, RZ, RZ, R171 ;  /* 0x000000ffff5a7224 */ /* 0x000fe200078e00ab */
[----:B------:R-:W2:Y:S01]  /*19480*/  LDL.LU R107, [R1+0x5b0] ;  /* 0x0005b000016b7983 */ /* 0x000ea20000300800 */
[----:B------:R-:W-:Y:S02]  /*19490*/  IMAD.MOV.U32 R89, RZ, RZ, R170 ;  /* 0x000000ffff597224 */ /* 0x000fe400078e00aa */
[----:B------:R-:W-:Y:S01]  /*194a0*/  IMAD.MOV.U32 R98, RZ, RZ, R179 ;  /* 0x000000ffff627224 */ /* 0x000fe200078e00b3 */
[----:B-1----:R-:W2:Y:S01]  /*194b0*/  LDL.LU R109, [R1+0x5b8] ;  /* 0x0005b800016d7983 */ /* 0x002ea20000300800 */
[----:B------:R-:W-:-:S02]  /*194c0*/  IMAD.MOV.U32 R97, RZ, RZ, R178 ;  /* 0x000000ffff617224 */ /* 0x000fc400078e00b2 */
[----:B------:R-:W-:Y:S01]  /*194d0*/  IMAD.MOV.U32 R96, RZ, RZ, R177 ;  /* 0x000000ffff607224 */ /* 0x000fe200078e00b1 */
[----:B------:R-:W2:Y:S01]  /*194e0*/  LDL.LU R108, [R1+0x5b4] ;  /* 0x0005b400016c7983 */ /* 0x000ea20000300800 */
[----:B------:R-:W-:Y:S02]  /*194f0*/  IMAD.MOV.U32 R95, RZ, RZ, R176 ;  /* 0x000000ffff5f7224 */ /* 0x000fe400078e00b0 */
[----:B------:R-:W-:Y:S02]  /*19500*/  IMAD.MOV.U32 R88, RZ, RZ, R169 ;  /* 0x000000ffff587224 */ /* 0x000fe400078e00a9 */
[----:B------:R-:W-:Y:S02]  /*19510*/  IMAD.MOV.U32 R87, RZ, RZ, R168 ;  /* 0x000000ffff577224 */ /* 0x000fe400078e00a8 */
[----:B------:R-:W-:Y:S02]  /*19520*/  IMAD.MOV.U32 R86, RZ, RZ, R167 ;  /* 0x000000ffff567224 */ /* 0x000fe400078e00a7 */
[----:B------:R-:W-:-:S02]  /*19530*/  IMAD.MOV.U32 R85, RZ, RZ, R166 ;  /* 0x000000ffff557224 */ /* 0x000fc400078e00a6 */
[----:B------:R-:W-:Y:S01]  /*19540*/  IMAD.MOV.U32 R84, RZ, RZ, R165 ;  /* 0x000000ffff547224 */ /* 0x000fe200078e00a5 */
[----:B------:R0:W-:Y:S01]  /*19550*/  STL.128 [R1+0x25f0], R96 ;  /* 0x0025f06001007387 */ /* 0x0001e20000100c00 */
[----:B------:R-:W-:Y:S02]  /*19560*/  IMAD.MOV.U32 R83, RZ, RZ, R164 ;  /* 0x000000ffff537224 */ /* 0x000fe400078e00a4 */
[----:B------:R-:W-:Y:S02]  /*19570*/  IMAD.MOV.U32 R82, RZ, RZ, R163 ;  /* 0x000000ffff527224 */ /* 0x000fe400078e00a3 */
[----:B------:R-:W-:Y:S02]  /*19580*/  IMAD.MOV.U32 R81, RZ, RZ, R162 ;  /* 0x000000ffff517224 */ /* 0x000fe400078e00a2 */
[----:B------:R-:W-:Y:S02]  /*19590*/  IMAD.MOV.U32 R78, RZ, RZ, R159 ;  /* 0x000000ffff4e7224 */ /* 0x000fe400078e009f */
[----:B------:R-:W-:-:S02]  /*195a0*/  IMAD.MOV.U32 R77, RZ, RZ, R158 ;  /* 0x000000ffff4d7224 */ /* 0x000fc400078e009e */
[----:B------:R-:W-:Y:S02]  /*195b0*/  IMAD.MOV.U32 R76, RZ, RZ, R157 ;  /* 0x000000ffff4c7224 */ /* 0x000fe400078e009d */
[----:B------:R-:W-:Y:S02]  /*195c0*/  IMAD.MOV.U32 R80, RZ, RZ, R161 ;  /* 0x000000ffff507224 */ /* 0x000fe400078e00a1 */
[----:B------:R-:W-:Y:S01]  /*195d0*/  IMAD.MOV.U32 R79, RZ, RZ, R160 ;  /* 0x000000ffff4f7224 */ /* 0x000fe200078e00a0 */
[----:B------:R1:W-:Y:S01]  /*195e0*/  STL.128 [R1+0x25e0], R92 ;  /* 0x0025e05c01007387 */ /* 0x0003e20000100c00 */
[----:B------:R-:W-:Y:S02]  /*195f0*/  IMAD.MOV.U32 R74, RZ, RZ, R155 ;  /* 0x000000ffff4a7224 */ /* 0x000fe400078e009b */
[----:B------:R-:W-:Y:S01]  /*19600*/  IMAD.MOV.U32 R73, RZ, RZ, R154 ;  /* 0x000000ffff497224 */ /* 0x000fe200078e009a */
[----:B0-----:R-:W2:Y:S01]  /*19610*/  LDL.LU.128 R96, [R1+0x25f0] ;  /* 0x0025f00001607983 */ /* 0x001ea20000300c00 */
[----:B------:R-:W-:-:S02]  /*19620*/  IMAD.MOV.U32 R72, RZ, RZ, R153 ;  /* 0x000000ffff487224 */ /* 0x000fc400078e0099 */
[----:B------:R-:W-:Y:S01]  /*19630*/  IMAD.MOV.U32 R75, RZ, RZ, R156 ;  /* 0x000000ffff4b7224 */ /* 0x000fe200078e009c */
[----:B------:R0:W-:Y:S01]  /*19640*/  STL.128 [R1+0x25d0], R88 ;  /* 0x0025d05801007387 */ /* 0x0001e20000100c00 */
[----:B------:R-:W-:Y:S02]  /*19650*/  IMAD.MOV.U32 R70, RZ, RZ, R151 ;  /* 0x000000ffff467224 */ /* 0x000fe400078e0097 */
[----:B------:R-:W-:Y:S02]  /*19660*/  IMAD.MOV.U32 R69, RZ, RZ, R150 ;  /* 0x000000ffff457224 */ /* 0x000fe400078e0096 */
[----:B------:R-:W-:Y:S02]  /*19670*/  IMAD.MOV.U32 R68, RZ, RZ, R149 ;  /* 0x000000ffff447224 */ /* 0x000fe400078e0095 */
[----:B------:R-:W-:Y:S01]  /*19680*/  IMAD.MOV.U32 R71, RZ, RZ, R152 ;  /* 0x000000ffff477224 */ /* 0x000fe200078e0098 */
[----:B-1----:R-:W2:Y:S01]  /*19690*/  LDL.LU.128 R92, [R1+0x25e0] ;  /* 0x0025e000015c7983 */ /* 0x002ea20000300c00 */
[----:B------:R-:W-:-:S02]  /*196a0*/  IMAD.MOV.U32 R66, RZ, RZ, R147 ;  /* 0x000000ffff427224 */ /* 0x000fc400078e0093 */
[----:B------:R-:W-:Y:S01]  /*196b0*/  IMAD.MOV.U32 R65, RZ, RZ, R146 ;  /* 0x000000ffff417224 */ /* 0x000fe200078e0092 */
[----:B------:R1:W-:Y:S01]  /*196c0*/  STL.128 [R1+0x25c0], R84 ;  /* 0x0025c05401007387 */ /* 0x0003e20000100c00 */
[----:B------:R-:W-:Y:S02]  /*196d0*/  IMAD.MOV.U32 R64, RZ, RZ, R145 ;  /* 0x000000ffff407224 */ /* 0x000fe400078e0091 */
[----:B------:R-:W-:Y:S01]  /*196e0*/  IMAD.MOV.U32 R67, RZ, RZ, R148 ;  /* 0x000000ffff437224 */ /* 0x000fe200078e0094 */
[----:B0-----:R-:W2:Y:S01]  /*196f0*/  LDL.LU.128 R88, [R1+0x25d0] ;  /* 0x0025d00001587983 */ /* 0x001ea20000300c00 */
[----:B------:R-:W-:Y:S02]  /*19700*/  IMAD.MOV.U32 R58, RZ, RZ, R139 ;  /* 0x000000ffff3a7224 */ /* 0x000fe400078e008b */
[----:B------:R-:W-:Y:S01]  /*19710*/  IMAD.MOV.U32 R57, RZ, RZ, R138 ;  /* 0x000000ffff397224 */ /* 0x000fe200078e008a */
[----:B------:R0:W-:Y:S01]  /*19720*/  STL.128 [R1+0x25b0], R80 ;  /* 0x0025b05001007387 */ /* 0x0001e20000100c00 */
[----:B------:R-:W-:-:S02]  /*19730*/  IMAD.MOV.U32 R56, RZ, RZ, R137 ;  /* 0x000000ffff387224 */ /* 0x000fc400078e0089 */
[----:B------:R-:W-:Y:S01]  /*19740*/  IMAD.MOV.U32 R62, RZ, RZ, R143 ;  /* 0x000000ffff3e7224 */ /* 0x000fe200078e008f */
[----:B------:R0:W-:Y:S01]  /*19750*/  STL.128 [R1+0x25a0], R76 ;  /* 0x0025a04c01007387 */ /* 0x0001e20000100c00 */
[----:B------:R-:W-:Y:S02]  /*19760*/  IMAD.MOV.U32 R61, RZ, RZ, R142 ;  /* 0x000000ffff3d7224 */ /* 0x000fe400078e008e */
[----:B------:R-:W-:Y:S01]  /*19770*/  IMAD.MOV.U32 R60, RZ, RZ, R141 ;  /* 0x000000ffff3c7224 */ /* 0x000fe200078e008d */
[----:B-1----:R-:W2:Y:S01]  /*19780*/  LDL.LU.128 R84, [R1+0x25c0] ;  /* 0x0025c00001547983 */ /* 0x002ea20000300c00 */
[----:B------:R-:W-:Y:S02]  /*19790*/  IMAD.MOV.U32 R59, RZ, RZ, R140 ;  /* 0x000000ffff3b7224 */ /* 0x000fe400078e008c */
[----:B------:R-:W-:Y:S01]  /*197a0*/  IMAD.MOV.U32 R63, RZ, RZ, R144 ;  /* 0x000000ffff3f7224 */ /* 0x000fe200078e0090 */
[----:B------:R1:W-:Y:S01]  /*197b0*/  STL.128 [R1+0x2590], R72 ;  /* 0x0025904801007387 */ /* 0x0003e20000100c00 */
[----:B------:R-:W-:-:S02]  /*197c0*/  IMAD.MOV.U32 R54, RZ, RZ, R135 ;  /* 0x000000ffff367224 */ /* 0x000fc400078e0087 */
[----:B------:R-:W-:Y:S01]  /*197d0*/  IMAD.MOV.U32 R53, RZ, RZ, R134 ;  /* 0x000000ffff357224 */ /* 0x000fe200078e0086 */
[----:B0-----:R-:W2:Y:S01]  /*197e0*/  LDL.LU.128 R80, [R1+0x25b0] ;  /* 0x0025b00001507983 */ /* 0x001ea20000300c00 */
[----:B------:R-:W-:Y:S02]  /*197f0*/  IMAD.MOV.U32 R52, RZ, RZ, R133 ;  /* 0x000000ffff347224 */ /* 0x000fe400078e0085 */
[----:B------:R-:W-:Y:S01]  /*19800*/  IMAD.MOV.U32 R55, RZ, RZ, R136 ;  /* 0x000000ffff377224 */ /* 0x000fe200078e0088 */
[----:B------:R-:W2:Y:S01]  /*19810*/  LDL.LU.128 R76, [R1+0x25a0] ;  /* 0x0025a000014c7983 */ /* 0x000ea20000300c00 */
[----:B------:R-:W-:Y:S02]  /*19820*/  IMAD.MOV.U32 R50, RZ, RZ, R131 ;  /* 0x000000ffff327224 */ /* 0x000fe400078e0083 */
[----:B------:R-:W-:Y:S01]  /*19830*/  IMAD.MOV.U32 R49, RZ, RZ, R130 ;  /* 0x000000ffff317224 */ /* 0x000fe200078e0082 */
[----:B------:R0:W-:Y:S01]  /*19840*/  STL.128 [R1+0x2580], R68 ;  /* 0x0025804401007387 */ /* 0x0001e20000100c00 */
[----:B------:R-:W-:-:S02]  /*19850*/  IMAD.MOV.U32 R48, RZ, RZ, R129 ;  /* 0x000000ffff307224 */ /* 0x000fc400078e0081 */
[----:B------:R-:W-:Y:S01]  /*19860*/  IMAD.MOV.U32 R51, RZ, RZ, R132 ;  /* 0x000000ffff337224 */ /* 0x000fe200078e0084 */
[----:B-1----:R-:W2:Y:S01]  /*19870*/  LDL.LU.128 R72, [R1+0x2590] ;  /* 0x0025900001487983 */ /* 0x002ea20000300c00 */
[----:B------:R-:W-:Y:S02]  /*19880*/  IMAD.MOV.U32 R46, RZ, RZ, R127 ;  /* 0x000000ffff2e7224 */ /* 0x000fe400078e007f */
[----:B------:R-:W-:Y:S01]  /*19890*/  IMAD.MOV.U32 R45, RZ, RZ, R126 ;  /* 0x000000ffff2d7224 */ /* 0x000fe200078e007e */
[----:B------:R1:W-:Y:S01]  /*198a0*/  STL.128 [R1+0x2570], R64 ;  /* 0x0025704001007387 */ /* 0x0003e20000100c00 */
        /* <DEDUP_REMOVED lines=8> */
[----:B------:R0:W-:Y:S01]  /*19930*/  STL.128 [R1+0x2550], R56 ;  /* 0x0025503801007387 */ /* 0x0001e20000100c00 */
        /* <DEDUP_REMOVED lines=8> */
[----:B------:R-:W2:Y:S01]  /*199c0*/  LDL.LU.128 R60, [R1+0x2560] ;  /* 0x00256000013c7983 */ /* 0x000ea20000300c00 */
[----:B------:R-:W-:-:S03]  /*199d0*/  IMAD.MOV.U32 R29, RZ, RZ, R110 ;  /* 0x000000ffff1d7224 */ /* 0x000fc600078e006e */
[----:B0-----:R-:W2:Y:S04]  /*199e0*/  LDL.LU.128 R56, [R1+0x2550] ;  /* 0x0025500001387983 */ /* 0x001ea80000300c00 */
[----:B------:R0:W-:Y:S04]  /*199f0*/  STL.128 [R1+0x2530], R48 ;  /* 0x0025303001007387 */ /* 0x0001e80000100c00 */
[----:B-1----:R-:W2:Y:S04]  /*19a00*/  LDL.LU.128 R52, [R1+0x2540] ;  /* 0x0025400001347983 */ /* 0x002ea80000300c00 */
[----:B------:R1:W-:Y:S04]  /*19a10*/  STL.128 [R1+0x2520], R44 ;  /* 0x0025202c01007387 */ /* 0x0003e80000100c00 */
[----:B------:R1:W-:Y:S04]  /*19a20*/  STL.128 [R1+0x2510], R40 ;  /* 0x0025102801007387 */ /* 0x0003e80000100c00 */
[----:B0-----:R-:W2:Y:S04]  /*19a30*/  LDL.LU.128 R48, [R1+0x2530] ;  /* 0x0025300001307983 */ /* 0x001ea80000300c00 */
[----:B------:R0:W-:Y:S04]  /*19a40*/  STL.128 [R1+0x2500], R36 ;  /* 0x0025002401007387 */ /* 0x0001e80000100c00 */
[----:B-1----:R-:W2:Y:S01]  /*19a50*/  LDL.LU.128 R44, [R1+0x2520] ;  /* 0x00252000012c7983 */ /* 0x002ea20000300c00 */
[----:B------:R-:W-:-:S03]  /*19a60*/  R2UR UR7, R11 ;  /* 0x000000000b0772ca */ /* 0x000fc600000e0000 */
[----:B------:R1:W-:Y:S04]  /*19a70*/  STL.128 [R1+0x24f0], R32 ;  /* 0x0024f02001007387 */ /* 0x0003e80000100c00 */
[----:B------:R-:W2:Y:S04]  /*19a80*/  LDL.LU.128 R40, [R1+0x2510] ;  /* 0x0025100001287983 */ /* 0x000ea80000300c00 */
[----:B0-----:R-:W2:Y:S04]  /*19a90*/  LDL.LU.128 R36, [R1+0x2500] ;  /* 0x0025000001247983 */ /* 0x001ea80000300c00 */
[----:B------:R0:W-:Y:S04]  /*19aa0*/  STL.128 [R1+0x24e0], R28 ;  /* 0x0024e01c01007387 */ /* 0x0001e80000100c00 */
[----:B-1----:R-:W2:Y:S04]  /*19ab0*/  LDL.LU.128 R32, [R1+0x24f0] ;  /* 0x0024f00001207983 */ /* 0x002ea80000300c00 */
[----:B------:R1:W-:Y:S04]  /*19ac0*/  STL.128 [R1+0x24d0], R24 ;  /* 0x0024d01801007387 */ /* 0x0003e80000100c00 */
[----:B------:R1:W-:Y:S04]  /*19ad0*/  STL.128 [R1+0x24c0], R20 ;  /* 0x0024c01401007387 */ /* 0x0003e80000100c00 */
[----:B0-----:R-:W2:Y:S04]  /*19ae0*/  LDL.LU.128 R28, [R1+0x24e0] ;  /* 0x0024e000011c7983 */ /* 0x001ea80000300c00 */
[----:B------:R0:W-:Y:S04]  /*19af0*/  STL.128 [R1+0x24b0], R16 ;  /* 0x0024b01001007387 */ /* 0x0001e80000100c00 */
[----:B------:R0:W-:Y:S04]  /*19b00*/  STL.128 [R1+0x24a0], R12 ;  /* 0x0024a00c01007387 */ /* 0x0001e80000100c00 */
[----:B------:R0:W-:Y:S04]  /*19b10*/  STL.128 [R1+0x2490], R8 ;  /* 0x0024900801007387 */ /* 0x0001e80000100c00 */
[----:B------:R0:W-:Y:S04]  /*19b20*/  STL.128 [R1+0x2480], R4 ;  /* 0x0024800401007387 */ /* 0x0001e80000100c00 */
[----:B-1----:R-:W2:Y:S04]  /*19b30*/  LDL.LU.128 R24, [R1+0x24d0] ;  /* 0x0024d00001187983 */ /* 0x002ea80000300c00 */
[----:B------:R-:W2:Y:S04]  /*19b40*/  LDL.LU.128 R20, [R1+0x24c0] ;  /* 0x0024c00001147983 */ /* 0x000ea80000300c00 */
[----:B0-----:R-:W2:Y:S04]  /*19b50*/  LDL.LU.128 R16, [R1+0x24b0] ;  /* 0x0024b00001107983 */ /* 0x001ea80000300c00 */
[----:B------:R-:W2:Y:S04]  /*19b60*/  LDL.LU.128 R12, [R1+0x24a0] ;  /* 0x0024a000010c7983 */ /* 0x000ea80000300c00 */
[----:B------:R-:W2:Y:S04]  /*19b70*/  LDL.LU.128 R8, [R1+0x2490] ;  /* 0x0024900001087983 */ /* 0x000ea80000300c00 */
[----:B------:R-:W2:Y:S01]  /*19b80*/  LDL.LU.128 R4, [R1+0x2480] ;  /* 0x0024800001047983 */ /* 0x000ea20000300c00 */
[----:B---3--:R-:W-:-:S05]  /*19b90*/  IMAD.MOV.U32 R106, RZ, RZ, R187 ;  /* 0x000000ffff6a7224 */ /* 0x008fca00078e00bb */
[----:B------:R0:W-:Y:S04]  /*19ba0*/  STL [R1+0x2618], R106 ;  /* 0x0026186a01007387 */ /* 0x0001e80000100800 */
[----:B0-----:R-:W3:Y:S04]  /*19bb0*/  LDL.LU R106, [R1+0x2618] ;  /* 0x00261800016a7983 */ /* 0x001ee80000300800 */
[----:B------:R0:W-:Y:S04]  /*19bc0*/  STL.64 [R1+0x2610], R104 ;  /* 0x0026106801007387 */ /* 0x0001e80000100a00 */
[----:B----4-:R1:W-:Y:S04]  /*19bd0*/  STL.128 [R1+0x2600], R100 ;  /* 0x0026006401007387 */ /* 0x0103e80000100c00 */
[----:B0-----:R-:W3:Y:S04]  /*19be0*/  LDL.LU.64 R104, [R1+0x2610] ;  /* 0x0026100001687983 */ /* 0x001ee80000300a00 */
[----:B-1----:R-:W4:Y:S04]  /*19bf0*/  LDL.LU.128 R100, [R1+0x2600] ;  /* 0x0026000001647983 */ /* 0x002f280000300c00 */
[----:B------:R0:W-:Y:S01]  /*19c00*/  STL.128 [R1+0x280], R116 ;  /* 0x0002807401007387 */ /* 0x0001e20000100c00 */
[----:B--2---:R-:W-:-:S03]  /*19c10*/  IMAD.MOV.U32 R110, RZ, RZ, R115 ;  /* 0x000000ffff6e7224 */ /* 0x004fc600078e0073 */
[----:B------:R1:W-:Y:S04]  /*19c20*/  STL.128 [R1+0x3a0], R112 ;  /* 0x0003a07001007387 */ /* 0x0003e80000100c00 */
[----:B------:R2:W-:Y:S04]  /*19c30*/  STL [R1+0x2478], R110 ;  /* 0x0024786e01007387 */ /* 0x0005e80000100800 */
[----:B0-----:R-:W4:Y:S04]  /*19c40*/  LDL.128 R116, [R1+0x5c0] ;  /* 0x0005c00001747983 */ /* 0x001f280000100c00 */
[----:B------:R0:W-:Y:S04]  /*19c50*/  STL.64 [R1+0x2470], R108 ;  /* 0x0024706c01007387 */ /* 0x0001e80000100a00 */
[----:B-1----:R-:W4:Y:S04]  /*19c60*/  LDL.LU R113, [R1+0x5c8] ;  /* 0x0005c80001717983 */ /* 0x002f280000300800 */
[----:B------:R-:W4:Y:S04]  /*19c70*/  LDL.LU R112, [R1+0x5c4] ;  /* 0x0005c40001707983 */ /* 0x000f280000300800 */
[----:B--2---:R-:W2:Y:S04]  /*19c80*/  LDL.LU R110, [R1+0x2478] ;  /* 0x00247800016e7983 */ /* 0x004ea80000300800 */
[----:B0-----:R-:W2:Y:S04]  /*19c90*/  LDL.LU.64 R108, [R1+0x2470] ;  /* 0x00247000016c7983 */ /* 0x001ea80000300a00 */
[----:B------:R-:W2:Y:S04]  /*19ca0*/  LDL.LU R111, [R1+0x5c0] ;  /* 0x0005c000016f7983 */ /* 0x000ea80000300800 */
[----:B------:R0:W-:Y:S04]  /*19cb0*/  STL.128 [R1+0x2440], R96 ;  /* 0x0024406001007387 */ /* 0x0001e80000100c00 */
[----:B------:R1:W-:Y:S04]  /*19cc0*/  STL.128 [R1+0x2430], R92 ;  /* 0x0024305c01007387 */ /* 0x0003e80000100c00 */
[----:B0-----:R-:W2:Y:S04]  /*19cd0*/  LDL.LU.128 R96, [R1+0x2440] ;  /* 0x0024400001607983 */ /* 0x001ea80000300c00 */
[----:B------:R0:W-:Y:S04]  /*19ce0*/  STL.128 [R1+0x2420], R88 ;  /* 0x0024205801007387 */ /* 0x0001e80000100c00 */
[----:B-1----:R-:W2:Y:S04]  /*19cf0*/  LDL.LU.128 R92, [R1+0x2430] ;  /* 0x00243000015c7983 */ /* 0x002ea80000300c00 */
[----:B------:R1:W-:Y:S04]  /*19d00*/  STL.128 [R1+0x2410], R84 ;  /* 0x0024105401007387 */ /* 0x0003e80000100c00 */
[----:B0-----:R-:W2:Y:S04]  /*19d10*/  LDL.LU.128 R88, [R1+0x2420] ;  /* 0x0024200001587983 */ /* 0x001ea80000300c00 */
[----:B------:R0:W-:Y:S04]  /*19d20*/  STL.128 [R1+0x2400], R80 ;  /* 0x0024005001007387 */ /* 0x0001e80000100c00 */
[----:B------:R0:W-:Y:S04]  /*19d30*/  STL.128 [R1+0x23f0], R76 ;  /* 0x0023f04c01007387 */ /* 0x0001e80000100c00 */
[----:B-1----:R-:W2:Y:S04]  /*19d40*/  LDL.LU.128 R84, [R1+0x2410] ;  /* 0x0024100001547983 */ /* 0x002ea80000300c00 */
[----:B------:R1:W-:Y:S04]  /*19d50*/  STL.128 [R1+0x23e0], R72 ;  /* 0x0023e04801007387 */ /* 0x0003e80000100c00 */
[----:B0-----:R-:W2:Y:S04]  /*19d60*/  LDL.LU.128 R80, [R1+0x2400] ;  /* 0x0024000001507983 */ /* 0x001ea80000300c00 */
[----:B------:R-:W2:Y:S04]  /*19d70*/  LDL.LU.128 R76, [R1+0x23f0] ;  /* 0x0023f000014c7983 */ /* 0x000ea80000300c00 */
        /* <DEDUP_REMOVED lines=13> */
[----:B------:R1:W-:Y:S04]  /*19e50*/  STL.128 [R1+0x2360], R40 ;  /* 0x0023602801007387 */ /* 0x0003e80000100c00 */
[----:B0-----:R-:W2:Y:S04]  /*19e60*/  LDL.LU.128 R48, [R1+0x2380] ;  /* 0x0023800001307983 */ /* 0x001ea80000300c00 */
[----:B------:R0:W-:Y:S04]  /*19e70*/  STL.128 [R1+0x2350], R36 ;  /* 0x0023502401007387 */ /* 0x0001e80000100c00 */
[----:B-1----:R-:W2:Y:S04]  /*19e80*/  LDL.LU.128 R44, [R1+0x2370] ;  /* 0x00237000012c7983 */ /* 0x002ea80000300c00 */
[----:B------:R1:W-:Y:S04]  /*19e90*/  STL.128 [R1+0x2340], R32 ;  /* 0x0023402001007387 */ /* 0x0003e80000100c00 */
[----:B------:R-:W2:Y:S04]  /*19ea0*/  LDL.LU.128 R40, [R1+0x2360] ;  /* 0x0023600001287983 */ /* 0x000ea80000300c00 */
[----:B0-----:R-:W2:Y:S04]  /*19eb0*/  LDL.LU.128 R36, [R1+0x2350] ;  /* 0x0023500001247983 */ /* 0x001ea80000300c00 */
[----:B------:R0:W-:Y:S04]  /*19ec0*/  STL.128 [R1+0x2330], R28 ;  /* 0x0023301c01007387 */ /* 0x0001e80000100c00 */
[----:B-1----:R-:W2:Y:S04]  /*19ed0*/  LDL.LU.128 R32, [R1+0x2340] ;  /* 0x0023400001207983 */ /* 0x002ea80000300c00 */
[----:B------:R1:W-:Y:S04]  /*19ee0*/  STL.128 [R1+0x2320], R24 ;  /* 0x0023201801007387 */ /* 0x0003e80000100c00 */
[----:B0-----:R-:W2:Y:S04]  /*19ef0*/  LDL.LU.128 R28, [R1+0x2330] ;  /* 0x00233000011c7983 */ /* 0x001ea80000300c00 */
[----:B------:R0:W-:Y:S04]  /*19f00*/  STL.128 [R1+0x2310], R20 ;  /* 0x0023101401007387 */ /* 0x0001e80000100c00 */
[----:B------:R0:W-:Y:S04]  /*19f10*/  STL.128 [R1+0x2300], R16 ;  /* 0x0023001001007387 */ /* 0x0001e80000100c00 */
[----:B------:R0:W-:Y:S04]  /*19f20*/  STL.128 [R1+0x22f0], R12 ;  /* 0x0022f00c01007387 */ /* 0x0001e80000100c00 */
[----:B------:R0:W-:Y:S04]  /*19f30*/  STL.128 [R1+0x22e0], R8 ;  /* 0x0022e00801007387 */ /* 0x0001e80000100c00 */
[----:B------:R0:W-:Y:S04]  /*19f40*/  STL.128 [R1+0x22d0], R4 ;  /* 0x0022d00401007387 */ /* 0x0001e80000100c00 */
[----:B-1----:R-:W2:Y:S04]  /*19f50*/  LDL.LU.128 R24, [R1+0x2320] ;  /* 0x0023200001187983 */ /* 0x002ea80000300c00 */
[----:B0-----:R-:W2:Y:S04]  /*19f60*/  LDL.LU.128 R20, [R1+0x2310] ;  /* 0x0023100001147983 */ /* 0x001ea80000300c00 */
[----:B------:R-:W2:Y:S04]  /*19f70*/  LDL.LU.128 R16, [R1+0x2300] ;  /* 0x0023000001107983 */ /* 0x000ea80000300c00 */
[----:B------:R-:W2:Y:S04]  /*19f80*/  LDL.LU.128 R12, [R1+0x22f0] ;  /* 0x0022f000010c7983 */ /* 0x000ea80000300c00 */
[----:B------:R-:W2:Y:S04]  /*19f90*/  LDL.LU.128 R8, [R1+0x22e0] ;  /* 0x0022e00001087983 */ /* 0x000ea80000300c00 */
[----:B------:R-:W2:Y:S04]  /*19fa0*/  LDL.LU.128 R4, [R1+0x22d0] ;  /* 0x0022d00001047983 */ /* 0x000ea80000300c00 */
[----:B---3--:R0:W-:Y:S04]  /*19fb0*/  STL.128 [R1+0x2460], R104 ;  /* 0x0024606801007387 */ /* 0x0081e80000100c00 */
[----:B----4-:R1:W-:Y:S04]  /*19fc0*/  STL.128 [R1+0x2450], R100 ;  /* 0x0024506401007387 */ /* 0x0103e80000100c00 */
[----:B0-----:R-:W3:Y:S04]  /*19fd0*/  LDL.LU.128 R104, [R1+0x2460] ;  /* 0x0024600001687983 */ /* 0x001ee80000300c00 */
[----:B-1----:R-:W4:Y:S04]  /*19fe0*/  LDL.LU.128 R100, [R1+0x2450] ;  /* 0x0024500001647983 */ /* 0x002f280000300c00 */
[----:B------:R0:W-:Y:S01]  /*19ff0*/  STL.128 [R1+0x290], R120 ;  /* 0x0002907801007387 */ /* 0x0001e20000100c00 */
[----:B------:R-:W-:-:S03]  /*1a000*/  IMAD.MOV.U32 R114, RZ, RZ, R119 ;  /* 0x000000ffff727224 */ /* 0x000fc600078e0077 */
[----:B------:R-:W-:Y:S04]  /*1a010*/  STL.128 [R1+0x3b0], R116 ;  /* 0x0003b07401007387 */ /* 0x000fe80000100c00 */
[----:B------:R1:W-:Y:S04]  /*1a020*/  STL [R1+0x22c8], R114 ;  /* 0x0022c87201007387 */ /* 0x0003e80000100800 */
[----:B------:R2:W-:Y:S04]  /*1a030*/  STL.64 [R1+0x22c0], R112 ;  /* 0x0022c07001007387 */ /* 0x0005e80000100a00 */
[----:B0-----:R-:W4:Y:S04]  /*1a040*/  LDL.128 R120, [R1+0x5d0] ;  /* 0x0005d00001787983 */ /* 0x001f280000100c00 */
[----:B-1----:R-:W4:Y:S04]  /*1a050*/  LDL.LU R114, [R1+0x22c8] ;  /* 0x0022c80001727983 */ /* 0x002f280000300800 */
[----:B--2---:R0:W-:Y:S04]  /*1a060*/  STL.128 [R1+0x22b0], R108 ;  /* 0x0022b06c01007387 */ /* 0x0041e80000100c00 */
[----:B------:R-:W2:Y:S04]  /*1a070*/  LDL.LU.64 R112, [R1+0x22c0] ;  /* 0x0022c00001707983 */ /* 0x000ea80000300a00 */
[----:B------:R-:W2:Y:S04]  /*1a080*/  LDL.LU R117, [R1+0x5d8] ;  /* 0x0005d80001757983 */ /* 0x000ea80000300800 */
[----:B------:R-:W2:Y:S04]  /*1a090*/  LDL.LU R116, [R1+0x5d4] ;  /* 0x0005d40001747983 */ /* 0x000ea80000300800 */
[----:B------:R-:W2:Y:S04]  /*1a0a0*/  LDL.LU R115, [R1+0x5d0] ;  /* 0x0005d00001737983 */ /* 0x000ea80000300800 */
[----:B0-----:R-:W2:Y:S04]  /*1a0b0*/  LDL.LU.128 R108, [R1+0x22b0] ;  /* 0x0022b000016c7983 */ /* 0x001ea80000300c00 */
        /* <DEDUP_REMOVED lines=35> */
[----:B------:R-:W-:Y:S04]  /*1a2f0*/  STL.128 [R1+0x320], R156 ;  /* 0x0003209c01007387 */ /* 0x000fe80000100c00 */
[----:B------:R-:W-:Y:S04]  /*1a300*/  STL.128 [R1+0x350], R168 ;  /* 0x000350a801007387 */ /* 0x000fe80000100c00 */
[----:B0-----:R-:W2:Y:S04]  /*1a310*/  LDL.LU.128 R28, [R1+0x2170] ;  /* 0x00217000011c7983 */ /* 0x001ea80000300c00 */
        /* <DEDUP_REMOVED lines=8> */
[----:B------:R-:W2:Y:S04]  /*1a3a0*/  LDL.LU.64 R180, [R1+0x27c0] ;  /* 0x0027c00001b47983 */ /* 0x000ea80000300a00 */
[----:B------:R-:W2:Y:S04]  /*1a3b0*/  LDL.LU.128 R168, [R1+0x2790] ;  /* 0x0027900001a87983 */ /* 0x000ea80000300c00 */
[----:B------:R-:W2:Y:S04]  /*1a3c0*/  LDL.LU.128 R156, [R1+0x2760] ;  /* 0x00276000019c7983 */ /* 0x000ea80000300c00 */
[----:B-1----:R-:W2:Y:S04]  /*1a3d0*/  LDL.LU.128 R20, [R1+0x2150] ;  /* 0x0021500001147983 */ /* 0x002ea80000300c00 */
        /* <DEDUP_REMOVED lines=8> */
[----:B------:R0:W-:Y:S04]  /*1a460*/  STL.128 [R1+0x310], R152 ;  /* 0x0003109801007387 */ /* 0x0001e80000100c00 */
[----:B0-----:R-:W4:Y:S01]  /*1a470*/  LDL.LU.128 R152, [R1+0x2750] ;  /* 0x0027500001987983 */ /* 0x001f220000300c00 */
[----:B------:R-:W-:-:S03]  /*1a480*/  IMAD.MOV.U32 R118, RZ, RZ, R123 ;  /* 0x000000ffff767224 */ /* 0x000fc600078e007b */
[----:B------:R0:W-:Y:S04]  /*1a490*/  STL.128 [R1+0x2a0], R124 ;  /* 0x0002a07c01007387 */ /* 0x0001e80000100c00 */
[----:B------:R1:W-:Y:S04]  /*1a4a0*/  STL.128 [R1+0x3c0], R120 ;  /* 0x0003c07801007387 */ /* 0x0003e80000100c00 */
[----:B------:R1:W-:Y:S04]  /*1a4b0*/  STL [R1+0x2108], R118 ;  /* 0x0021087601007387 */ /* 0x0003e80000100800 */
[----:B--2---:R2:W-:Y:S04]  /*1a4c0*/  STL.64 [R1+0x2100], R116 ;  /* 0x0021007401007387 */ /* 0x0045e80000100a00 */
[----:B0-----:R-:W4:Y:S04]  /*1a4d0*/  LDL.128 R124, [R1+0x5e0] ;  /* 0x0005e000017c7983 */ /* 0x001f280000100c00 */
[----:B------:R0:W-:Y:S04]  /*1a4e0*/  STL.128 [R1+0x20f0], R112 ;  /* 0x0020f07001007387 */ /* 0x0001e80000100c00 */
[----:B-1----:R-:W4:Y:S04]  /*1a4f0*/  LDL.LU R121, [R1+0x5e8] ;  /* 0x0005e80001797983 */ /* 0x002f280000300800 */
[----:B------:R-:W4:Y:S04]  /*1a500*/  LDL.LU R120, [R1+0x5e4] ;  /* 0x0005e40001787983 */ /* 0x000f280000300800 */
[----:B------:R-:W4:Y:S04]  /*1a510*/  LDL.LU R119, [R1+0x5e0] ;  /* 0x0005e00001777983 */ /* 0x000f280000300800 */
[----:B------:R1:W-:Y:S04]  /*1a520*/  STL.128 [R1+0x20e0], R108 ;  /* 0x0020e06c01007387 */ /* 0x0003e80000100c00 */
[----:B------:R-:W4:Y:S04]  /*1a530*/  LDL.LU R118, [R1+0x2108] ;  /* 0x0021080001767983 */ /* 0x000f280000300800 */
[----:B--2---:R-:W2:Y:S04]  /*1a540*/  LDL.LU.64 R116, [R1+0x2100] ;  /* 0x0021000001747983 */ /* 0x004ea80000300a00 */
[----:B0-----:R-:W2:Y:S04]  /*1a550*/  LDL.LU.128 R112, [R1+0x20f0] ;  /* 0x0020f00001707983 */ /* 0x001ea80000300c00 */
[----:B-1----:R-:W2:Y:S04]  /*1a560*/  LDL.LU.128 R108, [R1+0x20e0] ;  /* 0x0020e000016c7983 */ /* 0x002ea80000300c00 */
[----:B------:R0:W-:Y:S04]  /*1a570*/  STL.128 [R1+0x20b0], R96 ;  /* 0x0020b06001007387 */ /* 0x0001e80000100c00 */
[----:B------:R1:W-:Y:S04]  /*1a580*/  STL.128 [R1+0x20a0], R92 ;  /* 0x0020a05c01007387 */ /* 0x0003e80000100c00 */
[----:B------:R1:W-:Y:S04]  /*1a590*/  STL.128 [R1+0x2090], R88 ;  /* 0x0020905801007387 */ /* 0x0003e80000100c00 */
[----:B------:R1:W-:Y:S04]  /*1a5a0*/  STL.128 [R1+0x2080], R84 ;  /* 0x0020805401007387 */ /* 0x0003e80000100c00 */
[----:B0-----:R-:W2:Y:S04]  /*1a5b0*/  LDL.LU.128 R96, [R1+0x20b0] ;  /* 0x0020b00001607983 */ /* 0x001ea80000300c00 */
[----:B-1----:R-:W2:Y:S04]  /*1a5c0*/  LDL.LU.128 R92, [R1+0x20a0] ;  /* 0x0020a000015c7983 */ /* 0x002ea80000300c00 */
[----:B------:R-:W2:Y:S04]  /*1a5d0*/  LDL.LU.128 R88, [R1+0x2090] ;  /* 0x0020900001587983 */ /* 0x000ea80000300c00 */
[----:B------:R0:W-:Y:S04]  /*1a5e0*/  STL.128 [R1+0x2070], R80 ;  /* 0x0020705001007387 */ /* 0x0001e80000100c00 */
[----:B------:R1:W-:Y:S04]  /*1a5f0*/  STL.128 [R1+0x2060], R76 ;  /* 0x0020604c01007387 */ /* 0x0003e80000100c00 */
[----:B------:R-:W2:Y:S04]  /*1a600*/  LDL.LU.128 R84, [R1+0x2080] ;  /* 0x0020800001547983 */ /* 0x000ea80000300c00 */
[----:B------:R1:W-:Y:S04]  /*1a610*/  STL.128 [R1+0x2050], R72 ;  /* 0x0020504801007387 */ /* 0x0003e80000100c00 */
[----:B0-----:R-:W2:Y:S04]  /*1a620*/  LDL.LU.128 R80, [R1+0x2070] ;  /* 0x0020700001507983 */ /* 0x001ea80000300c00 */
[----:B-1----:R-:W2:Y:S04]  /*1a630*/  LDL.LU.128 R76, [R1+0x2060] ;  /* 0x00206000014c7983 */ /* 0x002ea80000300c00 */
[----:B------:R0:W-:Y:S04]  /*1a640*/  STL.128 [R1+0x2040], R68 ;  /* 0x0020404401007387 */ /* 0x0001e80000100c00 */
[----:B------:R-:W2:Y:S04]  /*1a650*/  LDL.LU.128 R72, [R1+0x2050] ;  /* 0x0020500001487983 */ /* 0x000ea80000300c00 */
        /* <DEDUP_REMOVED lines=20> */
[----:B------:R-:W-:Y:S04]  /*1a7a0*/  STL [R1+0x2748], R222 ;  /* 0x002748de01007387 */ /* 0x000fe80000100800 */
[----:B------:R-:W-:Y:S04]  /*1a7b0*/  STL.64 [R1+0x2740], R220 ;  /* 0x002740dc01007387 */ /* 0x000fe80000100a00 */
[----:B0-----:R-:W2:Y:S04]  /*1a7c0*/  LDL.LU.128 R28, [R1+0x1fa0] ;  /* 0x001fa000011c7983 */ /* 0x001ea80000300c00 */
[----:B------:R-:W-:Y:S04]  /*1a7d0*/  STL.128 [R1+0x2730], R216 ;  /* 0x002730d801007387 */ /* 0x000fe80000100c00 */
[----:B------:R0:W-:Y:S04]  /*1a7e0*/  STL.128 [R1+0x1f90], R24 ;  /* 0x001f901801007387 */ /* 0x0001e80000100c00 */
[----:B------:R1:W-:Y:S04]  /*1a7f0*/  STL.64 [R1+0x26a0], R180 ;  /* 0x0026a0b401007387 */ /* 0x0003e80000100a00 */
[----:B------:R1:W-:Y:S04]  /*1a800*/  STL.128 [R1+0x2670], R168 ;  /* 0x002670a801007387 */ /* 0x0003e80000100c00 */
[----:B------:R-:W-:Y:S04]  /*1a810*/  STL.128 [R1+0x2640], R156 ;  /* 0x0026409c01007387 */ /* 0x000fe80000100c00 */
[----:B------:R-:W-:Y:S04]  /*1a820*/  STL.128 [R1+0x1f80], R20 ;  /* 0x001f801401007387 */ /* 0x000fe80000100c00 */
[----:B------:R-:W-:Y:S04]  /*1a830*/  STL.128 [R1+0x1f70], R16 ;  /* 0x001f701001007387 */ /* 0x000fe80000100c00 */
[----:B------:R-:W-:Y:S04]  /*1a840*/  STL.128 [R1+0x1f60], R12 ;  /* 0x001f600c01007387 */ /* 0x000fe80000100c00 */
[----:B------:R-:W-:Y:S04]  /*1a850*/  STL.128 [R1+0x1f50], R8 ;  /* 0x001f500801007387 */ /* 0x000fe80000100c00 */
[----:B------:R-:W-:Y:S04]  /*1a860*/  STL.128 [R1+0x1f40], R4 ;  /* 0x001f400401007387 */ /* 0x000fe80000100c00 */
[----:B0-----:R-:W2:Y:S04]  /*1a870*/  LDL.LU.128 R24, [R1+0x1f90] ;  /* 0x001f900001187983 */ /* 0x001ea80000300c00 */
[----:B------:R-:W2:Y:S04]  /*1a880*/  LDL.LU R222, [R1+0x2748] ;  /* 0x0027480001de7983 */ /* 0x000ea80000300800 */
[----:B------:R-:W2:Y:S04]  /*1a890*/  LDL.LU.64 R220, [R1+0x2740] ;  /* 0x0027400001dc7983 */ /* 0x000ea80000300a00 */
[----:B------:R-:W2:Y:S04]  /*1a8a0*/  LDL.LU.128 R216, [R1+0x2730] ;  /* 0x0027300001d87983 */ /* 0x000ea80000300c00 */
[----:B---3--:R0:W-:Y:S04]  /*1a8b0*/  STL.128 [R1+0x20d0], R104 ;  /* 0x0020d06801007387 */ /* 0x0081e80000100c00 */
[----:B-1----:R-:W3:Y:S04]  /*1a8c0*/  LDL.LU.64 R180, [R1+0x26a0] ;  /* 0x0026a00001b47983 */ /* 0x002ee80000300a00 */
[----:B------:R-:W3:Y:S04]  /*1a8d0*/  LDL.LU.128 R168, [R1+0x2670] ;  /* 0x0026700001a87983 */ /* 0x000ee80000300c00 */
[----:B----4-:R1:W-:Y:S04]  /*1a8e0*/  STL.128 [R1+0x20c0], R100 ;  /* 0x0020c06401007387 */ /* 0x0103e80000100c00 */
[----:B0-----:R-:W4:Y:S04]  /*1a8f0*/  LDL.LU.128 R104, [R1+0x20d0] ;  /* 0x0020d00001687983 */ /* 0x001f280000300c00 */
[----:B------:R-:W3:Y:S04]  /*1a900*/  LDL.LU.128 R156, [R1+0x2640] ;  /* 0x00264000019c7983 */ /* 0x000ee80000300c00 */
[----:B------:R-:W3:Y:S04]  /*1a910*/  LDL.LU.128 R20, [R1+0x1f80] ;  /* 0x001f800001147983 */ /* 0x000ee80000300c00 */
[----:B-1----:R-:W3:Y:S04]  /*1a920*/  LDL.LU.128 R100, [R1+0x20c0] ;  /* 0x0020c00001647983 */ /* 0x002ee80000300c00 */
[----:B------:R-:W3:Y:S04]  /*1a930*/  LDL.LU.128 R16, [R1+0x1f70] ;  /* 0x001f700001107983 */ /* 0x000ee80000300c00 */
[----:B------:R-:W3:Y:S04]  /*1a940*/  LDL.LU.128 R12, [R1+0x1f60] ;  /* 0x001f6000010c7983 */ /* 0x000ee80000300c00 */
[----:B------:R-:W3:Y:S04]  /*1a950*/  LDL.LU.128 R8, [R1+0x1f50] ;  /* 0x001f500001087983 */ /* 0x000ee80000300c00 */
[----:B------:R-:W3:Y:S04]  /*1a960*/  LDL.LU.128 R4, [R1+0x1f40] ;  /* 0x001f400001047983 */ /* 0x000ee80000300c00 */
[----:B------:R0:W-:Y:S04]  /*1a970*/  STL.128 [R1+0x2630], R152 ;  /* 0x0026309801007387 */ /* 0x0001e80000100c00 */
[----:B0-----:R-:W3:Y:S04]  /*1a980*/  LDL.LU.128 R152, [R1+0x2630] ;  /* 0x0026300001987983 */ /* 0x001ee80000300c00 */
[----:B------:R0:W-:Y:S04]  /*1a990*/  STL.128 [R1+0x330], R160 ;  /* 0x000330a001007387 */ /* 0x0001e80000100c00 */
[----:B------:R1:W-:Y:S04]  /*1a9a0*/  STL.128 [R1+0x340], R164 ;  /* 0x000340a401007387 */ /* 0x0003e80000100c00 */
[----:B------:R1:W-:Y:S04]  /*1a9b0*/  STL.128 [R1+0x360], R172 ;  /* 0x000360ac01007387 */ /* 0x0003e80000100c00 */
[----:B------:R2:W-:Y:S04]  /*1a9c0*/  STL.128 [R1+0x370], R176 ;  /* 0x000370b001007387 */ /* 0x0005e80000100c00 */
[----:B0-----:R-:W3:Y:S04]  /*1a9d0*/  LDL.LU.64 R162, [R1+0x2770] ;  /* 0x0027700001a27983 */ /* 0x001ee80000300a00 */
[----:B-1----:R-:W3:Y:S04]  /*1a9e0*/  LDL.LU.128 R164, [R1+0x2780] ;  /* 0x0027800001a47983 */ /* 0x002ee80000300c00 */
[----:B------:R-:W3:Y:S04]  /*1a9f0*/  LDL.LU.128 R172, [R1+0x27a0] ;  /* 0x0027a00001ac7983 */ /* 0x000ee80000300c00 */
[----:B--2---:R-:W2:Y:S01]  /*1aa00*/  LDL.LU.128 R176, [R1+0x27b0] ;  /* 0x0027b00001b07983 */ /* 0x004ea20000300c00 */
[----:B------:R-:W-:-:S03]  /*1aa10*/  IMAD.MOV.U32 R122, RZ, RZ, R127 ;  /* 0x000000ffff7a7224 */ /* 0x000fc600078e007f */
[----:B------:R0:W-:Y:S01]  /*1aa20*/  STL.128 [R1+0x3d0], R124 ;  /* 0x0003d07c01007387 */ /* 0x0001e20000100c00 */
[----:B------:R-:W-:Y:S02]  /*1aa30*/  IMAD.MOV.U32 R123, RZ, RZ, R118 ;  /* 0x000000ffff7b7224 */ /* 0x000fe400078e0076 */
[----:B------:R-:W-:Y:S02]  /*1aa40*/  IMAD.MOV.U32 R118, RZ, RZ, R113 ;  /* 0x000000ffff767224 */ /* 0x000fe400078e0071 */
[----:B------:R-:W-:Y:S02]  /*1aa50*/  IMAD.MOV.U32 R113, RZ, RZ, R108 ;  /* 0x000000ffff717224 */ /* 0x000fe400078e006c */
[----:B0-----:R-:W-:Y:S02]  /*1aa60*/  IMAD.MOV.U32 R127, RZ, RZ, R122 ;  /* 0x000000ffff7f7224 */ /* 0x001fe400078e007a */
        /* <DEDUP_REMOVED lines=11> */
[----:B------:R0:W-:Y:S04]  /*1ab20*/  STL.128 [R1+0x2b0], R128 ;  /* 0x0002b08001007387 */ /* 0x0001e80000100c00 */
[----:B------:R1:W-:Y:S04]  /*1ab30*/  STL.128 [R1+0x2c0], R132 ;  /* 0x0002c08401007387 */ /* 0x0003e80000100c00 */
[----:B------:R1:W-:Y:S04]  /*1ab40*/  STL.128 [R1+0x2d0], R136 ;  /* 0x0002d08801007387 */ /* 0x0003e80000100c00 */
[----:B------:R1:W-:Y:S04]  /*1ab50*/  STL.128 [R1+0x2e0], R140 ;  /* 0x0002e08c01007387 */ /* 0x0003e80000100c00 */
[----:B------:R1:W-:Y:S04]  /*1ab60*/  STL.128 [R1+0x2f0], R144 ;  /* 0x0002f09001007387 */ /* 0x0003e80000100c00 */
[----:B------:R1:W-:Y:S01]  /*1ab70*/  STL.128 [R1+0x300], R148 ;  /* 0x0003009401007387 */ /* 0x0003e20000100c00 */
[----:B0-----:R-:W-:-:S02]  /*1ab80*/  IMAD.MOV.U32 R128, RZ, RZ, R219 ;  /* 0x000000ffff807224 */ /* 0x001fc400078e00db */
[----:B------:R-:W-:Y:S02]  /*1ab90*/  IMAD.MOV.U32 R129, RZ, RZ, R218 ;  /* 0x000000ffff817224 */ /* 0x000fe400078e00da */
[----:B----4-:R-:W-:Y:S02]  /*1aba0*/  IMAD.MOV.U32 R112, RZ, RZ, R107 ;  /* 0x000000ffff707224 */ /* 0x010fe400078e006b */
[----:B------:R-:W-:Y:S02]  /*1abb0*/  IMAD.MOV.U32 R111, RZ, RZ, R106 ;  /* 0x000000ffff6f7224 */ /* 0x000fe400078e006a */
[----:B------:R-:W-:Y:S02]  /*1abc0*/  IMAD.MOV.U32 R110, RZ, RZ, R105 ;  /* 0x000000ffff6e7224 */ /* 0x000fe400078e0069 */
[----:B------:R-:W-:Y:S02]  /*1abd0*/  IMAD.MOV.U32 R109, RZ, RZ, R104 ;  /* 0x000000ffff6d7224 */ /* 0x000fe400078e0068 */
[----:B------:R-:W-:-:S02]  /*1abe0*/  IMAD.MOV.U32 R104, RZ, RZ, R99 ;  /* 0x000000ffff687224 */ /* 0x000fc400078e0063 */
[----:B------:R-:W-:Y:S02]  /*1abf0*/  IMAD.MOV.U32 R99, RZ, RZ, R94 ;  /* 0x000000ffff637224 */ /* 0x000fe400078e005e */
[----:B---3--:R-:W-:Y:S02]  /*1ac00*/  IMAD.MOV.U32 R108, RZ, RZ, R103 ;  /* 0x000000ffff6c7224 */ /* 0x008fe400078e0067 */
        /* <DEDUP_REMOVED lines=80> */
[----:B-1----:R-:W-:Y:S02]  /*1b110*/  IMAD.MOV.U32 R132, RZ, RZ, R181 ;  /* 0x000000ffff847224 */ /* 0x002fe400078e00b5 */
        /* <DEDUP_REMOVED lines=22> */
[----:B------:R-:W-:-:S06]  /*1b280*/  IMAD.MOV.U32 R27, RZ, RZ, R220 ;  /* 0x000000ffff1b7224 */ /* 0x000fcc00078e00dc */
[----:B------:R-:W-:-:S06]  /*1b290*/  WARPGROUP.ARRIVE ;  /* 0x00000000000079c5 */ /* 0x000fcc0000000000 */
[----:B------:R-:W-:Y:S01]  /*1b2a0*/  HGMMA.64x256x16.F32.BF16 R24, R152, gdesc[UR4].tnspB, R24, gsb0 ;  /* 0x43e0000498187df0 */ /* 0x000fe20008001818 */
[----:B------:R0:W-:Y:S04]  /*1b2b0*/  STL.128 [R1+0x2720], R212 ;  /* 0x002720d401007387 */ /* 0x0001e80000100c00 */
[----:B------:R1:W-:Y:S04]  /*1b2c0*/  STL.128 [R1+0x2710], R208 ;  /* 0x002710d001007387 */ /* 0x0003e80000100c00 */
[----:B------:R3:W-:Y:S04]  /*1b2d0*/  STL.128 [R1+0x2700], R204 ;  /* 0x002700cc01007387 */ /* 0x0007e80000100c00 */
[----:B------:R4:W-:Y:S04]  /*1b2e0*/  STL.128 [R1+0x26f0], R200 ;  /* 0x0026f0c801007387 */ /* 0x0009e80000100c00 */
[----:B------:R4:W-:Y:S04]  /*1b2f0*/  STL.128 [R1+0x26e0], R196 ;  /* 0x0026e0c401007387 */ /* 0x0009e80000100c00 */
[----:B------:R4:W-:Y:S04]  /*1b300*/  STL.128 [R1+0x26d0], R192 ;  /* 0x0026d0c001007387 */ /* 0x0009e80000100c00 */
[----:B------:R4:W-:Y:S04]  /*1b310*/  STL.128 [R1+0x26c0], R188 ;  /* 0x0026c0bc01007387 */ /* 0x0009e80000100c00 */
[----:B--2---:R-:W-:Y:S04]  /*1b320*/  STL.128 [R1+0x2690], R176 ;  /* 0x002690b001007387 */ /* 0x004fe80000100c00 */
[----:B------:R-:W-:Y:S04]  /*1b330*/  STL.128 [R1+0x2680], R172 ;  /* 0x002680ac01007387 */ /* 0x000fe80000100c00 */
[----:B------:R-:W-:Y:S04]  /*1b340*/  STL.128 [R1+0x2660], R164 ;  /* 0x002660a401007387 */ /* 0x000fe80000100c00 */
[----:B------:R-:W-:Y:S04]  /*1b350*/  STL.64 [R1+0x2650], R162 ;  /* 0x002650a201007387 */ /* 0x000fe80000100a00 */
[----:B------:R2:W-:Y:S04]  /*1b360*/  STL.128 [R1+0x390], R184 ;  /* 0x000390b801007387 */ /* 0x0005e80000100c00 */
[----:B0-----:R-:W2:Y:S04]  /*1b370*/  LDL.LU.128 R212, [R1+0x2720] ;  /* 0x0027200001d47983 */ /* 0x001ea80000300c00 */
[----:B-1----:R-:W2:Y:S04]  /*1b380*/  LDL.LU.128 R208, [R1+0x2710] ;  /* 0x0027100001d07983 */ /* 0x002ea80000300c00 */
[----:B---3--:R-:W3:Y:S04]  /*1b390*/  LDL.LU.128 R204, [R1+0x2700] ;  /* 0x0027000001cc7983 */ /* 0x008ee80000300c00 */
[----:B----4-:R-:W4:Y:S04]  /*1b3a0*/  LDL.LU.128 R200, [R1+0x26f0] ;  /* 0x0026f00001c87983 */ /* 0x010f280000300c00 */
[----:B------:R-:W4:Y:S04]  /*1b3b0*/  LDL.LU.128 R196, [R1+0x26e0] ;  /* 0x0026e00001c47983 */ /* 0x000f280000300c00 */
[----:B------:R-:W4:Y:S04]  /*1b3c0*/  LDL.LU.128 R192, [R1+0x26d0] ;  /* 0x0026d00001c07983 */ /* 0x000f280000300c00 */
[----:B------:R-:W3:Y:S04]  /*1b3d0*/  LDL.LU.128 R188, [R1+0x26c0] ;  /* 0x0026c00001bc7983 */ /* 0x000ee80000300c00 */
[----:B--2---:R-:W2:Y:S04]  /*1b3e0*/  LDL.LU.128 R184, [R1+0x26b0] ;  /* 0x0026b00001b87983 */ /* 0x004ea80000300c00 */
[----:B------:R-:W4:Y:S04]  /*1b3f0*/  LDL.LU.128 R176, [R1+0x2690] ;  /* 0x0026900001b07983 */ /* 0x000f280000300c00 */
[----:B------:R-:W4:Y:S04]  /*1b400*/  LDL.LU.128 R172, [R1+0x2680] ;  /* 0x0026800001ac7983 */ /* 0x000f280000300c00 */
[----:B------:R-:W4:Y:S04]  /*1b410*/  LDL.LU.128 R164, [R1+0x2660] ;  /* 0x0026600001a47983 */ /* 0x000f280000300c00 */
[----:B------:R-:W4:Y:S01]  /*1b420*/  LDL.LU.64 R162, [R1+0x2650] ;  /* 0x0026500001a27983 */ /* 0x000f220000300a00 */
[----:B------:R-:W-:-:S03]  /*1b430*/  WARPGROUP.DEPBAR.LE gsb0, 0x0 ;  /* 0x00008000000079c5 */ /* 0x000fc60000010000 */
        /* <DEDUP_REMOVED lines=11> */
[----:B------:R1:W-:Y:S01]  /*1b4f0*/  STL.128 [R1+0x1e70], R100 ;  /* 0x001e706401007387 */ /* 0x0003e20000100c00 */
[----:B0-----:R-:W-:-:S02]  /*1b500*/  IMAD.MOV.U32 R140, RZ, RZ, R181 ;  /* 0x000000ffff8c7224 */ /* 0x001fc400078e00b5 */
[----:B------:R-:W-:Y:S01]  /*1b510*/  IMAD.MOV.U32 R141, RZ, RZ, R180 ;  /* 0x000000ffff8d7224 */ /* 0x000fe200078e00b4 */
[----:B-1----:R-:W4:Y:S04]  /*1b520*/  LDL.LU.128 R116, [R1+0x1eb0] ;  /* 0x001eb00001747983 */ /* 0x002f280000300c00 */
[----:B------:R-:W4:Y:S04]  /*1b530*/  LDL.LU.128 R108, [R1+0x1e90] ;  /* 0x001e9000016c7983 */ /* 0x000f280000300c00 */
[----:B------:R-:W4:Y:S04]  /*1b540*/  LDL.LU.128 R104, [R1+0x1e80] ;  /* 0x001e800001687983 */ /* 0x000f280000300c00 */
[----:B------:R-:W4:Y:S01]  /*1b550*/  LDL.LU.128 R100, [R1+0x1e70] ;  /* 0x001e700001647983 */ /* 0x000f220000300c00 */
        /* <DEDUP_REMOVED lines=11> */
[----:B------:R1:W-:Y:S01]  /*1b610*/  STL.128 [R1+0x400], R144 ;  /* 0x0004009001007387 */ /* 0x0003e20000100c00 */
[----:B------:R-:W-:-:S03]  /*1b620*/  IMAD.MOV.U32 R136, RZ, RZ, R219 ;  /* 0x000000ffff887224 */ /* 0x000fc600078e00db */
[----:B------:R1:W-:Y:S01]  /*1b630*/  STL.128 [R1+0x410], R148 ;  /* 0x0004109401007387 */ /* 0x0003e20000100c00 */
[----:B------:R-:W-:Y:S02]  /*1b640*/  IMAD.MOV.U32 R137, RZ, RZ, R218 ;  /* 0x000000ffff897224 */ /* 0x000fe400078e00da */
[----:B------:R-:W-:Y:S01]  /*1b650*/  IMAD.MOV.U32 R138, RZ, RZ, R217 ;  /* 0x000000ffff8a7224 */ /* 0x000fe200078e00d9 */
[----:B------:R1:W-:Y:S01]  /*1b660*/  STL.128 [R1+0x1d60], R32 ;  /* 0x001d602001007387 */ /* 0x0003e20000100c00 */
[----:B------:R-:W-:-:S03]  /*1b670*/  IMAD.MOV.U32 R139, RZ, RZ, R216 ;  /* 0x000000ffff8b7224 */ /* 0x000fc600078e00d8 */
[----:B0-----:R-:W4:Y:S04]  /*1b680*/  LDL.LU.128 R140, [R1+0x1f10] ;  /* 0x001f1000018c7983 */ /* 0x001f280000300c00 */
[----:B-1----:R-:W4:Y:S04]  /*1b690*/  LDL.LU.128 R144, [R1+0x1f20] ;  /* 0x001f200001907983 */ /* 0x002f280000300c00 */
[----:B------:R-:W4:Y:S04]  /*1b6a0*/  LDL.LU.128 R148, [R1+0x1f30] ;  /* 0x001f300001947983 */ /* 0x000f280000300c00 */
[----:B------:R0:W-:Y:S01]  /*1b6b0*/  STL.128 [R1+0x1ea0], R112 ;  /* 0x001ea07001007387 */ /* 0x0001e20000100c00 */
[----:B------:R-:W-:-:S02]  /*1b6c0*/  IMAD.MOV.U32 R33, RZ, RZ, R222 ;  /* 0x000000ffff217224 */ /* 0x000fc400078e00de */
[----:B------:R-:W-:Y:S01]  /*1b6d0*/  IMAD.MOV.U32 R34, RZ, RZ, R221 ;  /* 0x000000ffff227224 */ /* 0x000fe200078e00dd */
[----:B------:R1:W-:Y:S01]  /*1b6e0*/  STL.128 [R1+0x1d80], R40 ;  /* 0x001d802801007387 */ /* 0x0003e20000100c00 */
[----:B------:R-:W-:-:S03]  /*1b6f0*/  IMAD.MOV.U32 R35, RZ, RZ, R220 ;  /* 0x000000ffff237224 */ /* 0x000fc600078e00dc */
[----:B---3--:R3:W-:Y:S01]  /*1b700*/  STL.128 [R1+0x1cc0], R188 ;  /* 0x001cc0bc01007387 */ /* 0x0087e20000100c00 */
[----:B------:R-:W-:-:S03]  /*1b710*/  IMAD.MOV.U32 R155, RZ, RZ, R15 ;  /* 0x000000ffff9b7224 */ /* 0x000fc600078e000f */
[----:B--2---:R-:W-:Y:S01]  /*1b720*/  STL.128 [R1+0x1cb0], R184 ;  /* 0x001cb0b801007387 */ /* 0x004fe20000100c00 */
[----:B------:R-:W-:-:S03]  /*1b730*/  IMAD.MOV.U32 R156, RZ, RZ, R14 ;  /* 0x000000ffff9c7224 */ /* 0x000fc600078e000e */
[----:B0-----:R-:W2:Y:S01]  /*1b740*/  LDL.LU.128 R112, [R1+0x1ea0] ;  /* 0x001ea00001707983 */ /* 0x001ea20000300c00 */
[----:B------:R-:W-:-:S03]  /*1b750*/  IMAD.MOV.U32 R157, RZ, RZ, R13 ;  /* 0x000000ffff9d7224 */ /* 0x000fc600078e000d */
[----:B-1----:R-:W2:Y:S04]  /*1b760*/  LDL.LU.128 R40, [R1+0x1d80] ;  /* 0x001d800001287983 */ /* 0x002ea80000300c00 */
[----:B---3--:R-:W3:Y:S01]  /*1b770*/  LDL.LU.128 R188, [R1+0x1cc0] ;  /* 0x001cc00001bc7983 */ /* 0x008ee20000300c00 */
[----:B------:R-:W-:-:S03]  /*1b780*/  IMAD.MOV.U32 R15, RZ, RZ, R35 ;  /* 0x000000ffff0f7224 */ /* 0x000fc600078e0023 */
[----:B------:R0:W-:Y:S01]  /*1b790*/  STL.128 [R1+0x1e60], R96 ;  /* 0x001e606001007387 */ /* 0x0001e20000100c00 */
[----:B------:R-:W-:-:S03]  /*1b7a0*/  IMAD.MOV.U32 R14, RZ, RZ, R34 ;  /* 0x000000ffff0e7224 */ /* 0x000fc600078e0022 */
[----:B------:R1:W-:Y:S01]  /*1b7b0*/  STL.128 [R1+0x1e50], R92 ;  /* 0x001e505c01007387 */ /* 0x0003e20000100c00 */
[----:B------:R-:W-:-:S03]  /*1b7c0*/  IMAD.MOV.U32 R13, RZ, RZ, R33 ;  /* 0x000000ffff0d7224 */ /* 0x000fc600078e0021 */
[----:B------:R1:W-:Y:S04]  /*1b7d0*/  STL.128 [R1+0x1e40], R88 ;  /* 0x001e405801007387 */ /* 0x0003e80000100c00 */
[----:B------:R1:W-:Y:S04]  /*1b7e0*/  STL.128 [R1+0x1e30], R84 ;  /* 0x001e305401007387 */ /* 0x0003e80000100c00 */
[----:B------:R1:W-:Y:S04]  /*1b7f0*/  STL.128 [R1+0x1e20], R80 ;  /* 0x001e205001007387 */ /* 0x0003e80000100c00 */
[----:B0-----:R-:W3:Y:S04]  /*1b800*/  LDL.LU.128 R96, [R1+0x1e60] ;  /* 0x001e600001607983 */ /* 0x001ee80000300c00 */
[----:B-1----:R-:W3:Y:S04]  /*1b810*/  LDL.LU.128 R92, [R1+0x1e50] ;  /* 0x001e5000015c7983 */ /* 0x002ee80000300c00 */
[----:B------:R0:W-:Y:S04]  /*1b820*/  STL.128 [R1+0x1e10], R76 ;  /* 0x001e104c01007387 */ /* 0x0001e80000100c00 */
[----:B------:R1:W-:Y:S04]  /*1b830*/  STL.128 [R1+0x1e00], R72 ;  /* 0x001e004801007387 */ /* 0x0003e80000100c00 */
[----:B------:R-:W3:Y:S04]  /*1b840*/  LDL.LU.128 R88, [R1+0x1e40] ;  /* 0x001e400001587983 */ /* 0x000ee80000300c00 */
[----:B------:R-:W3:Y:S04]  /*1b850*/  LDL.LU.128 R84, [R1+0x1e30] ;  /* 0x001e300001547983 */ /* 0x000ee80000300c00 */
[----:B------:R-:W3:Y:S04]  /*1b860*/  LDL.LU.128 R80, [R1+0x1e20] ;  /* 0x001e200001507983 */ /* 0x000ee80000300c00 */
[----:B------:R-:W-:Y:S04]  /*1b870*/  STL.128 [R1+0x1df0], R68 ;  /* 0x001df04401007387 */ /* 0x000fe80000100c00 */
[----:B------:R-:W-:Y:S04]  /*1b880*/  STL.128 [R1+0x1de0], R64 ;  /* 0x001de04001007387 */ /* 0x000fe80000100c00 */
[----:B------:R-:W-:Y:S04]  /*1b890*/  STL.128 [R1+0x1dd0], R60 ;  /* 0x001dd03c01007387 */ /* 0x000fe80000100c00 */
[----:B------:R1:W-:Y:S04]  /*1b8a0*/  STL.128 [R1+0x3e0], R136 ;  /* 0x0003e08801007387 */ /* 0x0003e80000100c00 */
[----:B0-----:R-:W3:Y:S04]  /*1b8b0*/  LDL.LU.128 R76, [R1+0x1e10] ;  /* 0x001e1000014c7983 */ /* 0x001ee80000300c00 */
[----:B-1----:R-:W3:Y:S04]  /*1b8c0*/  LDL.LU.128 R72, [R1+0x1e00] ;  /* 0x001e000001487983 */ /* 0x002ee80000300c00 */
[----:B------:R-:W-:Y:S04]  /*1b8d0*/  STL [R1+0x46c], R31 ;  /* 0x00046c1f01007387 */ /* 0x000fe80000100800 */
[----:B------:R-:W-:Y:S04]  /*1b8e0*/  STL [R1+0x468], R30 ;  /* 0x0004681e01007387 */ /* 0x000fe80000100800 */
[----:B------:R-:W-:Y:S04]  /*1b8f0*/  STL [R1+0x464], R29 ;  /* 0x0004641d01007387 */ /* 0x000fe80000100800 */
[----:B------:R-:W-:Y:S04]  /*1b900*/  STL [R1+0x460], R28 ;  /* 0x0004601c01007387 */ /* 0x000fe80000100800 */
[----:B------:R0:W-:Y:S04]  /*1b910*/  STL.128 [R1+0x1dc0], R56 ;  /* 0x001dc03801007387 */ /* 0x0001e80000100c00 */
[----:B------:R1:W-:Y:S04]  /*1b920*/  STL.128 [R1+0x1db0], R52 ;  /* 0x001db03401007387 */ /* 0x0003e80000100c00 */
[----:B------:R-:W3:Y:S04]  /*1b930*/  LDL.LU.128 R136, [R1+0x1f00] ;  /* 0x001f000001887983 */ /* 0x000ee80000300c00 */
[----:B------:R-:W3:Y:S04]  /*1b940*/  LDL.LU.128 R68, [R1+0x1df0] ;  /* 0x001df00001447983 */ /* 0x000ee80000300c00 */
[----:B------:R-:W3:Y:S04]  /*1b950*/  LDL.LU.128 R64, [R1+0x1de0] ;  /* 0x001de00001407983 */ /* 0x000ee80000300c00 */
[----:B------:R-:W3:Y:S04]  /*1b960*/  LDL.LU.128 R60, [R1+0x1dd0] ;  /* 0x001dd000013c7983 */ /* 0x000ee80000300c00 */
[----:B------:R-:W3:Y:S04]  /*1b970*/  LDL.LU.128 R32, [R1+0x1d60] ;  /* 0x001d600001207983 */ /* 0x000ee80000300c00 */
[----:B------:R4:W-:Y:S04]  /*1b980*/  STL.128 [R1+0x1da0], R48 ;  /* 0x001da03001007387 */ /* 0x0009e80000100c00 */
[----:B------:R4:W-:Y:S04]  /*1b990*/  STL.128 [R1+0x1d90], R44 ;  /* 0x001d902c01007387 */ /* 0x0009e80000100c00 */
[----:B------:R-:W3:Y:S04]  /*1b9a0*/  LDL.LU.128 R132, [R1+0x1ef0] ;  /* 0x001ef00001847983 */ /* 0x000ee80000300c00 */
[----:B------:R-:W3:Y:S04]  /*1b9b0*/  LDL.LU.128 R128, [R1+0x1ee0] ;  /* 0x001ee00001807983 */ /* 0x000ee80000300c00 */
[----:B0-----:R-:W3:Y:S04]  /*1b9c0*/  LDL.LU.128 R56, [R1+0x1dc0] ;  /* 0x001dc00001387983 */ /* 0x001ee80000300c00 */
[----:B-1----:R-:W3:Y:S04]  /*1b9d0*/  LDL.LU.128 R52, [R1+0x1db0] ;  /* 0x001db00001347983 */ /* 0x002ee80000300c00 */
[----:B------:R0:W-:Y:S04]  /*1b9e0*/  STL.128 [R1+0x1d70], R36 ;  /* 0x001d702401007387 */ /* 0x0001e80000100c00 */
[----:B------:R-:W3:Y:S04]  /*1b9f0*/  LDL.LU.128 R124, [R1+0x1ed0] ;  /* 0x001ed000017c7983 */ /* 0x000ee80000300c00 */
[----:B------:R-:W3:Y:S04]  /*1ba00*/  LDL.LU.128 R120, [R1+0x1ec0] ;  /* 0x001ec00001787983 */ /* 0x000ee80000300c00 */
[----:B----4-:R-:W4:Y:S04]  /*1ba10*/  LDL.LU.128 R48, [R1+0x1da0] ;  /* 0x001da00001307983 */ /* 0x010f280000300c00 */
[----:B------:R-:W4:Y:S04]  /*1ba20*/  LDL.LU.128 R44, [R1+0x1d90] ;  /* 0x001d9000012c7983 */ /* 0x000f280000300c00 */
[----:B0-----:R-:W4:Y:S04]  /*1ba30*/  LDL.LU.128 R36, [R1+0x1d70] ;  /* 0x001d700001247983 */ /* 0x001f280000300c00 */
[----:B------:R-:W-:Y:S04]  /*1ba40*/  STL [R1+0x5ac], R111 ;  /* 0x0005ac6f01007387 */ /* 0x000fe80000100800 */
[----:B------:R-:W-:Y:S04]  /*1ba50*/  STL [R1+0x5a8], R110 ;  /* 0x0005a86e01007387 */ /* 0x000fe80000100800 */
[----:B------:R-:W-:Y:S04]  /*1ba60*/  STL [R1+0x5a4], R109 ;  /* 0x0005a46d01007387 */ /* 0x000fe80000100800 */
[----:B------:R-:W-:Y:S04]  /*1ba70*/  STL [R1+0x5a0], R108 ;  /* 0x0005a06c01007387 */ /* 0x000fe80000100800 */
[----:B------:R-:W4:Y:S04]  /*1ba80*/  LDL.128 R184, [R1+0x5a0] ;  /* 0x0005a00001b87983 */ /* 0x000f280000100c00 */
[----:B------:R-:W-:Y:S04]  /*1ba90*/  STL [R1+0x59c], R107 ;  /* 0x00059c6b01007387 */ /* 0x000fe80000100800 */
[----:B------:R-:W-:Y:S04]  /*1baa0*/  STL [R1+0x598], R106 ;  /* 0x0005986a01007387 */ /* 0x000fe80000100800 */
[----:B------:R-:W-:Y:S04]  /*1bab0*/  STL [R1+0x594], R105 ;  /* 0x0005946901007387 */ /* 0x000fe80000100800 */
[----:B------:R0:W-:Y:S04]  /*1bac0*/  STL [R1+0x590], R104 ;  /* 0x0005906801007387 */ /* 0x0001e80000100800 */
[----:B------:R1:W-:Y:S04]  /*1bad0*/  STL [R1+0x580], R100 ;  /* 0x0005806401007387 */ /* 0x0003e80000100800 */
[----:B0-----:R-:W4:Y:S04]  /*1bae0*/  LDL.LU.128 R104, [R1+0x460] ;  /* 0x0004600001687983 */ /* 0x001f280000300c00 */
[----:B-1----:R-:W4:Y:S01]  /*1baf0*/  LDL.LU R100, [R1+0x5a8] ;  /* 0x0005a80001647983 */ /* 0x002f220000300800 */
[----:B------:R-:W-:-:S02]  /*1bb00*/  IMAD.MOV.U32 R152, RZ, RZ, R18 ;  /* 0x000000ffff987224 */ /* 0x000fc400078e0012 */
        /* <DEDUP_REMOVED lines=11> */
[----:B------:R-:W-:Y:S08]  /*1bbc0*/  MUFU.EX2 R22, R22 ;  /* 0x0000001600167308 */ /* 0x000ff00000000800 */
[----:B------:R-:W-:Y:S08]  /*1bbd0*/  MUFU.EX2 R21, R21 ;  /* 0x0000001500157308 */ /* 0x000ff00000000800 */
[----:B------:R-:W1:Y:S08]  /*1bbe0*/  MUFU.EX2 R20, R20 ;  /* 0x0000001400147308 */ /* 0x000e700000000800 */
[----:B------:R-:W-:Y:S08]  /*1bbf0*/  MUFU.EX2 R19, R19 ;  /* 0x0000001300137308 */ /* 0x000ff00000000800 */
[----:B------:R-:W2:Y:S01]  /*1bc00*/  MUFU.EX2 R18, R18 ;  /* 0x0000001200127308 */ /* 0x000ea20000000800 */
[----:B------:R-:W-:-:S02]  /*1bc10*/  IMAD.MOV.U32 R158, RZ, RZ, R12 ;  /* 0x000000ffff9e7224 */ /* 0x000fc400078e000c */
[----:B------:R-:W-:Y:S02]  /*1bc20*/  IMAD.MOV.U32 R159, RZ, RZ, R7 ;  /* 0x000000ffff9f7224 */ /* 0x000fe400078e0007 */
[----:B------:R-:W-:Y:S02]  /*1bc30*/  IMAD.MOV.U32 R153, RZ, RZ, R17 ;  /* 0x000000ffff997224 */ /* 0x000fe400078e0011 */
[----:B------:R-:W-:Y:S01]  /*1bc40*/  IMAD.MOV.U32 R154, RZ, RZ, R16 ;  /* 0x000000ffff9a7224 */ /* 0x000fe200078e0010 */
[----:B------:R0:W-:Y:S01]  /*1bc50*/  STL.128 [R1+0x430], R156 ;  /* 0x0004309c01007387 */ /* 0x0001e20000100c00 */
[----:B------:R-:W-:Y:S02]  /*1bc60*/  IMAD.MOV.U32 R180, RZ, RZ, R145 ;  /* 0x000000ffffb47224 */ /* 0x000fe400078e0091 */
[----:B------:R-:W-:Y:S02]  /*1bc70*/  IMAD.MOV.U32 R181, RZ, RZ, R144 ;  /* 0x000000ffffb57224 */ /* 0x000fe400078e0090 */
[----:B------:R-:W-:-:S02]  /*1bc80*/  IMAD.MOV.U32 R182, RZ, RZ, R143 ;  /* 0x000000ffffb67224 */ /* 0x000fc400078e008f */
[----:B------:R-:W-:Y:S01]  /*1bc90*/  IMAD.MOV.U32 R183, RZ, RZ, R142 ;  /* 0x000000ffffb77224 */ /* 0x000fe200078e008e */
[----:B------:R1:W-:Y:S01]  /*1bca0*/  STL.128 [R1+0x420], R152 ;  /* 0x0004209801007387 */ /* 0x0003e20000100c00 */
[----:B------:R-:W-:Y:S02]  /*1bcb0*/  IMAD.MOV.U32 R171, RZ, RZ, R146 ;  /* 0x000000ffffab7224 */ /* 0x000fe400078e0092 */
[----:B------:R-:W-:Y:S01]  /*1bcc0*/  VIADD R10, R8, 0x200 ;  /* 0x00000200080a7836 */ /* 0x000fe20000000000 */
[----:B------:R-:W-:Y:S01]  /*1bcd0*/  STL [R1+0x5cc], R119 ;  /* 0x0005cc7701007387 */ /* 0x000fe20000100800 */
[----:B0-----:R-:W-:-:S03]  /*1bce0*/  IMAD.MOV.U32 R156, RZ, RZ, R150 ;  /* 0x000000ffff9c7224 */ /* 0x001fc600078e0096 */
[----:B------:R-:W-:Y:S01]  /*1bcf0*/  STL [R1+0x5c8], R118 ;  /* 0x0005c87601007387 */ /* 0x000fe20000100800 */
[----:B------:R-:W-:Y:S02]  /*1bd00*/  IMAD.MOV.U32 R157, RZ, RZ, R149 ;  /* 0x000000ffff9d7224 */ /* 0x000fe400078e0095 */
[----:B------:R-:W-:Y:S01]  /*1bd10*/  IMAD.MOV.U32 R158, RZ, RZ, R148 ;  /* 0x000000ffff9e7224 */ /* 0x000fe200078e0094 */
[----:B------:R-:W-:Y:S01]  /*1bd20*/  STL [R1+0x5c4], R117 ;  /* 0x0005c47501007387 */ /* 0x000fe20000100800 */
[----:B------:R-:W-:Y:S01]  /*1bd30*/  IMAD.MOV.U32 R159, RZ, RZ, R147 ;  /* 0x000000ffff9f7224 */ /* 0x000fe200078e0093 */
[----:B-1----:R-:W-:Y:S02]  /*1bd40*/  F2FP.BF16.F32.PACK_AB R152, R160, R161 ;  /* 0x000000a1a098723e */ /* 0x002fe400000010ff */
[----:B------:R0:W-:Y:S01]  /*1bd50*/  STL [R1+0x5c0], R116 ;  /* 0x0005c07401007387 */ /* 0x0001e20000100800 */
[----:B------:R-:W-:Y:S02]  /*1bd60*/  F2FP.BF16.F32.PACK_AB R153, R20, R21 ;  /* 0x000000151499723e */ /* 0x000fe400000010ff */
[----:B------:R-:W-:Y:S01]  /*1bd70*/  F2FP.BF16.F32.PACK_AB R154, R22, R23 ;  /* 0x00000017169a723e */ /* 0x000fe200000010ff */
[----:B--2---:R-:W-:Y:S01]  /*1bd80*/  STL [R1+0x5bc], R115 ;  /* 0x0005bc7301007387 */ /* 0x004fe20000100800 */
[----:B------:R-:W-:-:S03]  /*1bd90*/  F2FP.BF16.F32.PACK_AB R155, R18, R19 ;  /* 0x00000013129b723e */ /* 0x000fc600000010ff */
        /* <DEDUP_REMOVED lines=8> */
[----:B---3--:R1:W-:Y:S01]  /*1be20*/  STL.128 [R1+0x1b90], R188 ;  /* 0x001b90bc01007387 */ /* 0x0083e20000100c00 */
[----:B------:R-:W-:-:S03]  /*1be30*/  R2UR UR6, R10 ;  /* 0x000000000a0672ca */ /* 0x000fc600000e0000 */
[----:B------:R-:W-:Y:S01]  /*1be40*/  STL [R1+0x58c], R103 ;  /* 0x00058c6701007387 */ /* 0x000fe20000100800 */
[----:B------:R-:W-:-:S03]  /*1be50*/  IMAD.MOV.U32 R7, RZ, RZ, R151 ;  /* 0x000000ffff077224 */ /* 0x000fc600078e0097 */
[----:B------:R-:W-:Y:S04]  /*1be60*/  STL [R1+0x588], R102 ;  /* 0x0005886601007387 */ /* 0x000fe80000100800 */
[----:B------:R-:W-:Y:S04]  /*1be70*/  STL.128 [R1+0x1ca0], R180 ;  /* 0x001ca0b401007387 */ /* 0x000fe80000100c00 */
[----:B------:R2:W-:Y:S04]  /*1be80*/  STL.128 [R1+0x1c90], R176 ;  /* 0x001c90b001007387 */ /* 0x0005e80000100c00 */
[----:B0-----:R-:W3:Y:S04]  /*1be90*/  LDL.LU.128 R116, [R1+0x490] ;  /* 0x0004900001747983 */ /* 0x001ee80000300c00 */
[----:B-1----:R-:W3:Y:S01]  /*1bea0*/  LDL.128 R188, [R1+0x5b0] ;  /* 0x0005b00001bc7983 */ /* 0x002ee20000100c00 */
[----:B------:R-:W-:-:S03]  /*1beb0*/  IMAD.MOV.U32 R200, RZ, RZ, R141 ;  /* 0x000000ffffc87224 */ /* 0x000fc600078e008d */
[----:B------:R-:W-:Y:S01]  /*1bec0*/  STL [R1+0x57c], R99 ;  /* 0x00057c6301007387 */ /* 0x000fe20000100800 */
        /* <DEDUP_REMOVED lines=9> */
[----:B------:R-:W-:Y:S04]  /*1bf60*/  STL [R1+0x568], R94 ;  /* 0x0005685e01007387 */ /* 0x000fe80000100800 */
[----:B------:R-:W-:Y:S04]  /*1bf70*/  STL [R1+0x564], R93 ;  /* 0x0005645d01007387 */ /* 0x000fe80000100800 */
[----:B------:R-:W-:Y:S04]  /*1bf80*/  STL [R1+0x560], R92 ;  /* 0x0005605c01007387 */ /* 0x000fe80000100800 */
[----:B------:R-:W-:Y:S04]  /*1bf90*/  STL.128 [R1+0x1c80], R172 ;  /* 0x001c80ac01007387 */ /* 0x000fe80000100c00 */
[----:B------:R0:W-:Y:S04]  /*1bfa0*/  STL.128 [R1+0x1c70], R168 ;  /* 0x001c70a801007387 */ /* 0x0001e80000100c00 */
[----:B--2---:R-:W2:Y:S04]  /*1bfb0*/  LDL.LU.128 R176, [R1+0x580] ;  /* 0x0005800001b07983 */ /* 0x004ea80000300c00 */
[----:B------:R-:W2:Y:S01]  /*1bfc0*/  LDL.LU.128 R180, [R1+0x590] ;  /* 0x0005900001b47983 */ /* 0x000ea20000300c00 */
        /* <DEDUP_REMOVED lines=18> */
[----:B------:R-:W-:Y:S04]  /*1c0f0*/  STL [R1+0x534], R81 ;  /* 0x0005345101007387 */ /* 0x000fe80000100800 */
[----:B------:R-:W-:Y:S04]  /*1c100*/  STL [R1+0x530], R80 ;  /* 0x0005305001007387 */ /* 0x000fe80000100800 */
[----:B------:R-:W-:Y:S04]  /*1c110*/  STL.128 [R1+0x1c60], R164 ;  /* 0x001c60a401007387 */ /* 0x000fe80000100c00 */
[----:B------:R-:W-:Y:S01]  /*1c120*/  STL.128 [R1+0x1c50], R160 ;  /* 0x001c50a001007387 */ /* 0x000fe20000100c00 */
[----:B----4-:R-:W-:-:S03]  /*1c130*/  IMAD.MOV.U32 R101, RZ, RZ, R187 ;  /* 0x000000ffff657224 */ /* 0x010fc600078e00bb */
[----:B------:R1:W-:Y:S04]  /*1c140*/  STL.128 [R1+0x1c40], R156 ;  /* 0x001c409c01007387 */ /* 0x0003e80000100c00 */
[----:B0-----:R-:W4:Y:S04]  /*1c150*/  LDL.LU.128 R168, [R1+0x560] ;  /* 0x0005600001a87983 */ /* 0x001f280000300c00 */
[----:B------:R-:W4:Y:S04]  /*1c160*/  LDL.LU.128 R172, [R1+0x570] ;  /* 0x0005700001ac7983 */ /* 0x000f280000300c00 */
[----:B------:R-:W-:Y:S04]  /*1c170*/  STL [R1+0x52c], R79 ;  /* 0x00052c4f01007387 */ /* 0x000fe80000100800 */
[----:B------:R-:W-:Y:S04]  /*1c180*/  STL [R1+0x528], R78 ;  /* 0x0005284e01007387 */ /* 0x000fe80000100800 */
[----:B------:R-:W-:Y:S04]  /*1c190*/  STL [R1+0x524], R77 ;  /* 0x0005244d01007387 */ /* 0x000fe80000100800 */
[----:B------:R-:W-:Y:S01]  /*1c1a0*/  STL [R1+0x520], R76 ;  /* 0x0005204c01007387 */ /* 0x000fe20000100800 */
[----:B------:R-:W-:-:S03]  /*1c1b0*/  IMAD.MOV.U32 R10, RZ, RZ, R104 ;  /* 0x000000ffff0a7224 */ /* 0x000fc600078e0068 */
[----:B------:R-:W-:Y:S04]  /*1c1c0*/  STL [R1+0x51c], R75 ;  /* 0x00051c4b01007387 */ /* 0x000fe80000100800 */
[----:B------:R-:W-:Y:S04]  /*1c1d0*/  STL [R1+0x518], R74 ;  /* 0x0005184a01007387 */ /* 0x000fe80000100800 */
[----:B------:R-:W-:Y:S04]  /*1c1e0*/  STL [R1+0x514], R73 ;  /* 0x0005144901007387 */ /* 0x000fe80000100800 */
[----:B------:R-:W-:Y:S04]  /*1c1f0*/  STL [R1+0x510], R72 ;  /* 0x0005104801007387 */ /* 0x000fe80000100800 */
[----:B------:R0:W-:Y:S04]  /*1c200*/  STL.128 [R1+0x1c30], R152 ;  /* 0x001c309801007387 */ /* 0x0001e80000100c00 */
[----:B-1----:R-:W4:Y:S04]  /*1c210*/  LDL.LU.128 R156, [R1+0x530] ;  /* 0x00053000019c7983 */ /* 0x002f280000300c00 */
[----:B------:R-:W4:Y:S04]  /*1c220*/  LDL.LU.128 R160, [R1+0x540] ;  /* 0x0005400001a07983 */ /* 0x000f280000300c00 */
[----:B------:R-:W4:Y:S04]  /*1c230*/  LDL.LU.128 R164, [R1+0x550] ;  /* 0x0005500001a47983 */ /* 0x000f280000300c00 */
        /* <DEDUP_REMOVED lines=16> */
[----:B------:R-:W4:Y:S04]  /*1c340*/  LDL.LU.128 R148, [R1+0x510] ;  /* 0x0005100001947983 */ /* 0x000f280000300c00 */
[----:B0-----:R-:W4:Y:S04]  /*1c350*/  LDL.LU.128 R152, [R1+0x520] ;  /* 0x0005200001987983 */ /* 0x001f280000300c00 */
[----:B------:R0:W-:Y:S04]  /*1c360*/  STL.128 [R1+0x250], R104 ;  /* 0x0002506801007387 */ /* 0x0001e80000100c00 */
        /* <DEDUP_REMOVED lines=9> */
[----:B------:R-:W4:Y:S04]  /*1c400*/  LDL.LU.128 R136, [R1+0x4e0] ;  /* 0x0004e00001887983 */ /* 0x000f280000300c00 */
[----:B------:R-:W4:Y:S04]  /*1c410*/  LDL.LU.128 R140, [R1+0x4f0] ;  /* 0x0004f000018c7983 */ /* 0x000f280000300c00 */
[----:B------:R-:W4:Y:S04]  /*1c420*/  LDL.LU.128 R144, [R1+0x500] ;  /* 0x0005000001907983 */ /* 0x000f280000300c00 */
[----:B------:R1:W-:Y:S04]  /*1c430*/  STL.64 [R1+0x1af8], R100 ;  /* 0x001af86401007387 */ /* 0x0003e80000100a00 */
[----:B0-----:R-:W4:Y:S04]  /*1c440*/  LDL.LU R104, [R1+0x5b8] ;  /* 0x0005b80001687983 */ /* 0x001f280000300800 */
        /* <DEDUP_REMOVED lines=18> */
[----:B------:R-:W4:Y:S04]  /*1c570*/  LDL.LU R99, [R1+0x5a4] ;  /* 0x0005a40001637983 */ /* 0x000f280000300800 */
[----:B------:R-:W4:Y:S04]  /*1c580*/  LDL.LU R98, [R1+0x5a0] ;  /* 0x0005a00001627983 */ /* 0x000f280000300800 */
[----:B-1----:R-:W4:Y:S04]  /*1c590*/  LDL.LU.64 R100, [R1+0x1af8] ;  /* 0x001af80001647983 */ /* 0x002f280000300a00 */
[----:B------:R-:W4:Y:S04]  /*1c5a0*/  LDL.LU R103, [R1+0x5b4] ;  /* 0x0005b40001677983 */ /* 0x000f280000300800 */
[----:B------:R-:W4:Y:S04]  /*1c5b0*/  LDL.LU R102, [R1+0x5b0] ;  /* 0x0005b00001667983 */ /* 0x000f280000300800 */
[----:B------:R-:W-:Y:S04]  /*1c5c0*/  STL [R1+0x48c], R39 ;  /* 0x00048c2701007387 */ /* 0x000fe80000100800 */
[----:B------:R-:W-:Y:S04]  /*1c5d0*/  STL [R1+0x488], R38 ;  /* 0x0004882601007387 */ /* 0x000fe80000100800 */
[----:B------:R-:W-:Y:S04]  /*1c5e0*/  STL [R1+0x484], R37 ;  /* 0x0004842501007387 */ /* 0x000fe80000100800 */
[----:B------:R-:W-:Y:S04]  /*1c5f0*/  STL [R1+0x480], R36 ;  /* 0x0004802401007387 */ /* 0x000fe80000100800 */
[----:B0-----:R-:W4:Y:S04]  /*1c600*/  LDL.LU.128 R120, [R1+0x4a0] ;  /* 0x0004a00001787983 */ /* 0x001f280000300c00 */
[----:B------:R-:W4:Y:S04]  /*1c610*/  LDL.LU.128 R124, [R1+0x4b0] ;  /* 0x0004b000017c7983 */ /* 0x000f280000300c00 */
[----:B------:R-:W4:Y:S01]  /*1c620*/  LDL.LU.128 R112, [R1+0x480] ;  /* 0x0004800001707983 */ /* 0x000f220000300c00 */
[----:B------:R-:W-:-:S02]  /*1c630*/  IMAD.MOV.U32 R11, RZ, RZ, R9 ;  /* 0x000000ffff0b7224 */ /* 0x000fc400078e0009 */
[----:B------:R-:W-:Y:S01]  /*1c640*/  IMAD.MOV.U32 R12, RZ, RZ, R6 ;  /* 0x000000ffff0c7224 */ /* 0x000fe200078e0006 */
[----:B---3--:R0:W-:Y:S02]  /*1c650*/  STL.128 [R1+0x280], R116 ;  /* 0x0002807401007387 */ /* 0x0081e40000100c00 */
[----:B------:R-:W-:Y:S01]  /*1c660*/  R2UR UR7, R11 ;  /* 0x000000000b0772ca */ /* 0x000fe200000e0000 */
[----:B------:R-:W-:Y:S02]  /*1c670*/  IMAD.MOV.U32 R11, RZ, RZ, R105 ;  /* 0x000000ffff0b7224 */ /* 0x000fe400078e0069 */
[----:B------:R-:W-:Y:S02]  /*1c680*/  IMAD.MOV.U32 R224, RZ, RZ, R25 ;  /* 0x000000ffffe07224 */ /* 0x000fe400078e0019 */
[----:B------:R-:W-:Y:S02]  /*1c690*/  IMAD.MOV.U32 R223, RZ, RZ, R26 ;  /* 0x000000ffffdf7224 */ /* 0x000fe400078e001a */
[----:B------:R-:W-:Y:S01]  /*1c6a0*/  IMAD.MOV.U32 R222, RZ, RZ, R27 ;  /* 0x000000ffffde7224 */ /* 0x000fe200078e001b */
[----:B------:R-:W-:Y:S01]  /*1c6b0*/  STL.128 [R1+0x19a0], R20 ;  /* 0x0019a01401007387 */ /* 0x000fe20000100c00 */
[----:B------:R-:W-:-:S02]  /*1c6c0*/  IMAD.MOV.U32 R33, RZ, RZ, R119 ;  /* 0x000000ffff217224 */ /* 0x000fc400078e0077 */
[----:B------:R-:W-:Y:S01]  /*1c6d0*/  IMAD.MOV.U32 R32, RZ, RZ, R118 ;  /* 0x000000ffff207224 */ /* 0x000fe200078e0076 */
[----:B------:R-:W-:Y:S01]  /*1c6e0*/  STL.64 [R1+0x1990], R18 ;  /* 0x0019901201007387 */ /* 0x000fe20000100a00 */
[----:B------:R-:W-:Y:S02]  /*1c6f0*/  IMAD.MOV.U32 R31, RZ, RZ, R117 ;  /* 0x000000ffff1f7224 */ /* 0x000fe400078e0075 */
[----:B------:R-:W-:Y:S01]  /*1c700*/  IMAD.MOV.U32 R30, RZ, RZ, R116 ;  /* 0x000000ffff1e7224 */ /* 0x000fe200078e0074 */
[----:B------:R-:W-:Y:S01]  /*1c710*/  STL.128 [R1+0x1d20], R212 ;  /* 0x001d20d401007387 */ /* 0x000fe20000100c00 */
[----:B------:R-:W-:Y:S02]  /*1c720*/  IMAD.MOV.U32 R105, RZ, RZ, R191 ;  /* 0x000000ffff697224 */ /* 0x000fe400078e00bf */
[----:B--2---:R-:W-:Y:S01]  /*1c730*/  IMAD.MOV.U32 R93, RZ, RZ, R179 ;  /* 0x000000ffff5d7224 */ /* 0x004fe200078e00b3 */
[----:B0-----:R-:W2:Y:S01]  /*1c740*/  LDL.128 R116, [R1+0x5c0] ;  /* 0x0005c00001747983 */ /* 0x001ea20000100c00 */
[----:B------:R-:W-:-:S02]  /*1c750*/  IMAD.MOV.U32 R92, RZ, RZ, R178 ;  /* 0x000000ffff5c7224 */ /* 0x000fc400078e00b2 */
[----:B------:R-:W-:Y:S01]  /*1c760*/  IMAD.MOV.U32 R97, RZ, RZ, R183 ;  /* 0x000000ffff617224 */ /* 0x000fe200078e00b7 */
[----:B------:R-:W-:Y:S01]  /*1c770*/  STL.128 [R1+0x1d10], R208 ;  /* 0x001d10d001007387 */ /* 0x000fe20000100c00 */
[----:B------:R-:W-:Y:S02]  /*1c780*/  IMAD.MOV.U32 R96, RZ, RZ, R182 ;  /* 0x000000ffff607224 */ /* 0x000fe400078e00b6 */
[----:B------:R-:W-:Y:S01]  /*1c790*/  IMAD.MOV.U32 R95, RZ, RZ, R181 ;  /* 0x000000ffff5f7224 */ /* 0x000fe200078e00b5 */
[----:B------:R-:W-:Y:S01]  /*1c7a0*/  STL.128 [R1+0x1ce0], R196 ;  /* 0x001ce0c401007387 */ /* 0x000fe20000100c00 */
[----:B------:R-:W-:Y:S02]  /*1c7b0*/  IMAD.MOV.U32 R94, RZ, RZ, R180 ;  /* 0x000000ffff5e7224 */ /* 0x000fe400078e00b4 */
[----:B----4-:R-:W-:Y:S01]  /*1c7c0*/  IMAD.MOV.U32 R85, RZ, RZ, R171 ;  /* 0x000000ffff557224 */ /* 0x010fe200078e00ab */
[----:B------:R-:W-:Y:S01]  /*1c7d0*/  STL.128 [R1+0x1cd0], R192 ;  /* 0x001cd0c001007387 */ /* 0x000fe20000100c00 */
[----:B------:R-:W-:-:S02]  /*1c7e0*/  IMAD.MOV.U32 R84, RZ, RZ, R170 ;  /* 0x000000ffff547224 */ /* 0x000fc400078e00aa */
[----:B------:R-:W-:Y:S01]  /*1c7f0*/  IMAD.MOV.U32 R89, RZ, RZ, R175 ;  /* 0x000000ffff597224 */ /* 0x000fe200078e00af */
[----:B------:R-:W-:Y:S01]  /*1c800*/  STL.128 [R1+0x390], R184 ;  /* 0x000390b801007387 */ /* 0x000fe20000100c00 */
[----:B------:R-:W-:Y:S02]  /*1c810*/  IMAD.MOV.U32 R88, RZ, RZ, R174 ;  /* 0x000000ffff587224 */ /* 0x000fe400078e00ae */
[----:B------:R-:W-:Y:S01]  /*1c820*/  IMAD.MOV.U32 R87, RZ, RZ, R173 ;  /* 0x000000ffff577224 */ /* 0x000fe200078e00ad */
[----:B------:R-:W3:Y:S01]  /*1c830*/  LDL.LU R16, [R1+0x15e4] ;  /* 0x0015e40001107983 */ /* 0x000ee20000300800 */
[----:B------:R-:W-:Y:S02]  /*1c840*/  IMAD.MOV.U32 R86, RZ, RZ, R172 ;  /* 0x000000ffff567224 */ /* 0x000fe400078e00ac */
[----:B------:R-:W-:Y:S01]  /*1c850*/  IMAD.MOV.U32 R91, RZ, RZ, R177 ;  /* 0x000000ffff5b7224 */ /* 0x000fe200078e00b1 */
[----:B------:R-:W3:Y:S01]  /*1c860*/  LDL.LU R17, [R1+0x15e0] ;  /* 0x0015e00001117983 */ /* 0x000ee20000300800 */
        /* <DEDUP_REMOVED lines=16> */
[----:B------:R1:W-:Y:S01]  /*1c970*/  STL.128 [R1+0x1ac0], R92 ;  /* 0x001ac05c01007387 */ /* 0x0003e20000100c00 */
[----:B0-----:R-:W-:Y:S02]  /*1c980*/  IMAD.MOV.U32 R13, RZ, RZ, R107 ;  /* 0x000000ffff0d7224 */ /* 0x001fe400078e006b */
[----:B------:R-:W-:Y:S01]  /*1c990*/  IMAD.MOV.U32 R12, RZ, RZ, R106 ;  /* 0x000000ffff0c7224 */ /* 0x000fe200078e006a */
[----:B------:R-:W4:Y:S01]  /*1c9a0*/  LDL.LU R107, [R1+0x5c4] ;  /* 0x0005c400016b7983 */ /* 0x000f220000300800 */
[----:B------:R-:W-:-:S03]  /*1c9b0*/  IMAD.MOV.U32 R6, RZ, RZ, R24 ;  /* 0x000000ffff067224 */ /* 0x000fc600078e0018 */
[----:B------:R-:W4:Y:S04]  /*1c9c0*/  LDL.LU R106, [R1+0x5c0] ;  /* 0x0005c000016a7983 */ /* 0x000f280000300800 */
[----:B------:R0:W-:Y:S04]  /*1c9d0*/  STL.128 [R1+0x1ab0], R88 ;  /* 0x001ab05801007387 */ /* 0x0001e80000100c00 */
[----:B------:R0:W-:Y:S04]  /*1c9e0*/  STL.128 [R1+0x1aa0], R84 ;  /* 0x001aa05401007387 */ /* 0x0001e80000100c00 */
[----:B-1----:R-:W3:Y:S04]  /*1c9f0*/  LDL.LU.128 R92, [R1+0x1ac0] ;  /* 0x001ac000015c7983 */ /* 0x002ee80000300c00 */
[----:B------:R1:W-:Y:S04]  /*1ca00*/  STL.128 [R1+0x1a90], R80 ;  /* 0x001a905001007387 */ /* 0x0003e80000100c00 */
[----:B------:R1:W-:Y:S04]  /*1ca10*/  STL.128 [R1+0x1a80], R76 ;  /* 0x001a804c01007387 */ /* 0x0003e80000100c00 */
[----:B------:R1:W-:Y:S01]  /*1ca20*/  STL.128 [R1+0x1a70], R72 ;  /* 0x001a704801007387 */ /* 0x0003e20000100c00 */
[----:B------:R-:W-:-:S03]  /*1ca30*/  IMAD.MOV.U32 R65, RZ, RZ, R151 ;  /* 0x000000ffff417224 */ /* 0x000fc600078e0097 */
[----:B0-----:R-:W4:Y:S01]  /*1ca40*/  LDL.LU.128 R88, [R1+0x1ab0] ;  /* 0x001ab00001587983 */ /* 0x001f220000300c00 */
[----:B------:R-:W-:Y:S02]  /*1ca50*/  IMAD.MOV.U32 R64, RZ, RZ, R150 ;  /* 0x000000ffff407224 */ /* 0x000fe400078e0096 */
[----:B------:R-:W-:Y:S01]  /*1ca60*/  IMAD.MOV.U32 R69, RZ, RZ, R155 ;  /* 0x000000ffff457224 */ /* 0x000fe200078e009b */
[----:B------:R-:W4:Y:S01]  /*1ca70*/  LDL.LU.128 R84, [R1+0x1aa0] ;  /* 0x001aa00001547983 */ /* 0x000f220000300c00 */
[----:B------:R-:W-:Y:S02]  /*1ca80*/  IMAD.MOV.U32 R68, RZ, RZ, R154 ;  /* 0x000000ffff447224 */ /* 0x000fe400078e009a */
[----:B------:R-:W-:Y:S01]  /*1ca90*/  IMAD.MOV.U32 R67, RZ, RZ, R153 ;  /* 0x000000ffff437224 */ /* 0x000fe200078e0099 */
[----:B-1----:R-:W4:Y:S01]  /*1caa0*/  LDL.LU.128 R80, [R1+0x1a90] ;  /* 0x001a900001507983 */ /* 0x002f220000300c00 */
[----:B------:R-:W-:Y:S02]  /*1cab0*/  IMAD.MOV.U32 R66, RZ, RZ, R152 ;  /* 0x000000ffff427224 */ /* 0x000fe400078e0098 */
[----:B------:R-:W-:-:S02]  /*1cac0*/  IMAD.MOV.U32 R63, RZ, RZ, R149 ;  /* 0x000000ffff3f7224 */ /* 0x000fc400078e0095 */
[----:B------:R-:W-:Y:S01]  /*1cad0*/  IMAD.MOV.U32 R62, RZ, RZ, R148 ;  /* 0x000000ffff3e7224 */ /* 0x000fe200078e0094 */
[----:B------:R0:W-:Y:S04]  /*1cae0*/  STL.128 [R1+0x1a60], R68 ;  /* 0x001a604401007387 */ /* 0x0001e80000100c00 */
[----:B------:R1:W-:Y:S04]  /*1caf0*/  STL.128 [R1+0x1a50], R64 ;  /* 0x001a504001007387 */ /* 0x0003e80000100c00 */
[----:B------:R-:W4:Y:S04]  /*1cb00*/  LDL.LU.128 R76, [R1+0x1a80] ;  /* 0x001a8000014c7983 */ /* 0x000f280000300c00 */
[----:B------:R-:W4:Y:S04]  /*1cb10*/  LDL.LU.128 R72, [R1+0x1a70] ;  /* 0x001a700001487983 */ /* 0x000f280000300c00 */
[----:B0-----:R-:W4:Y:S04]  /*1cb20*/  LDL.LU.128 R68, [R1+0x1a60] ;  /* 0x001a600001447983 */ /* 0x001f280000300c00 */
[----:B-1----:R-:W4:Y:S04]  /*1cb30*/  LDL.LU.128 R64, [R1+0x1a50] ;  /* 0x001a500001407983 */ /* 0x002f280000300c00 */
[----:B------:R0:W-:Y:S01]  /*1cb40*/  STL.128 [R1+0x260], R108 ;  /* 0x0002606c01007387 */ /* 0x0001e20000100c00 */
[----:B------:R-:W-:-:S02]  /*1cb50*/  IMAD.MOV.U32 R14, RZ, RZ, R108 ;  /* 0x000000ffff0e7224 */ /* 0x000fc400078e006c */
[----:B------:R-:W-:Y:S02]  /*1cb60*/  IMAD.MOV.U32 R53, RZ, RZ, R139 ;  /* 0x000000ffff357224 */ /* 0x000fe400078e008b */
[----:B------:R-:W-:Y:S02]  /*1cb70*/  IMAD.MOV.U32 R52, RZ, RZ, R138 ;  /* 0x000000ffff347224 */ /* 0x000fe400078e008a */
[----:B------:R-:W-:Y:S02]  /*1cb80*/  IMAD.MOV.U32 R57, RZ, RZ, R143 ;  /* 0x000000ffff397224 */ /* 0x000fe400078e008f */
[----:B------:R-:W-:Y:S02]  /*1cb90*/  IMAD.MOV.U32 R56, RZ, RZ, R142 ;  /* 0x000000ffff387224 */ /* 0x000fe400078e008e */
[----:B------:R-:W-:Y:S02]  /*1cba0*/  IMAD.MOV.U32 R55, RZ, RZ, R141 ;  /* 0x000000ffff377224 */ /* 0x000fe400078e008d */
[----:B------:R-:W-:-:S02]  /*1cbb0*/  IMAD.MOV.U32 R54, RZ, RZ, R140 ;  /* 0x000000ffff367224 */ /* 0x000fc400078e008c */
[----:B------:R-:W-:Y:S01]  /*1cbc0*/  IMAD.MOV.U32 R61, RZ, RZ, R147 ;  /* 0x000000ffff3d7224 */ /* 0x000fe200078e0093 */
[----:B0-----:R-:W4:Y:S01]  /*1cbd0*/  LDL.LU R108, [R1+0x5c8] ;  /* 0x0005c800016c7983 */ /* 0x001f220000300800 */
[----:B------:R-:W-:Y:S02]  /*1cbe0*/  IMAD.MOV.U32 R60, RZ, RZ, R146 ;  /* 0x000000ffff3c7224 */ /* 0x000fe400078e0092 */
[----:B------:R-:W-:Y:S01]  /*1cbf0*/  IMAD.MOV.U32 R59, RZ, RZ, R145 ;  /* 0x000000ffff3b7224 */ /* 0x000fe200078e0091 */
[----:B------:R0:W-:Y:S01]  /*1cc00*/  STL.64 [R1+0x1af0], R104 ;  /* 0x001af06801007387 */ /* 0x0001e20000100a00 */
[----:B------:R-:W-:Y:S02]  /*1cc10*/  IMAD.MOV.U32 R58, RZ, RZ, R144 ;  /* 0x000000ffff3a7224 */ /* 0x000fe400078e0090 */
[----:B------:R-:W-:Y:S02]  /*1cc20*/  IMAD.MOV.U32 R51, RZ, RZ, R137 ;  /* 0x000000ffff337224 */ /* 0x000fe400078e0089 */
[----:B------:R-:W-:-:S02]  /*1cc30*/  IMAD.MOV.U32 R50, RZ, RZ, R136 ;  /* 0x000000ffff327224 */ /* 0x000fc400078e0088 */
[----:B------:R-:W-:Y:S01]  /*1cc40*/  IMAD.MOV.U32 R25, RZ, RZ, R111 ;  /* 0x000000ffff197224 */ /* 0x000fe200078e006f */
[----:B------:R-:W-:Y:S01]  /*1cc50*/  STL.128 [R1+0x1970], R8 ;  /* 0x0019700801007387 */ /* 0x000fe20000100c00 */
[----:B------:R-:W-:-:S03]  /*1cc60*/  IMAD.MOV.U32 R24, RZ, RZ, R110 ;  /* 0x000000ffff187224 */ /* 0x000fc600078e006e */
[----:B0-----:R-:W4:Y:S01]  /*1cc70*/  LDL.LU.64 R104, [R1+0x1af0] ;  /* 0x001af00001687983 */ /* 0x001f220000300a00 */
[----:B------:R-:W-:-:S03]  /*1cc80*/  IMAD.MOV.U32 R15, RZ, RZ, R109 ;  /* 0x000000ffff0f7224 */ /* 0x000fc600078e006d */
[----:B------:R0:W-:Y:S04]  /*1cc90*/  STL.128 [R1+0x1a40], R60 ;  /* 0x001a403c01007387 */ /* 0x0001e80000100c00 */
[----:B------:R1:W-:Y:S04]  /*1cca0*/  STL.128 [R1+0x1a30], R56 ;  /* 0x001a303801007387 */ /* 0x0003e80000100c00 */
[----:B------:R1:W-:Y:S04]  /*1ccb0*/  STL.128 [R1+0x1a20], R52 ;  /* 0x001a203401007387 */ /* 0x0003e80000100c00 */
[----:B------:R1:W-:Y:S04]  /*1ccc0*/  STL.128 [R1+0x1980], R12 ;  /* 0x0019800c01007387 */ /* 0x0003e80000100c00 */
[----:B0-----:R-:W4:Y:S04]  /*1ccd0*/  LDL.LU.128 R60, [R1+0x1a40] ;  /* 0x001a4000013c7983 */ /* 0x001f280000300c00 */
[----:B-1----:R-:W4:Y:S04]  /*1cce0*/  LDL.LU.128 R56, [R1+0x1a30] ;  /* 0x001a300001387983 */ /* 0x002f280000300c00 */
[----:B------:R-:W4:Y:S04]  /*1ccf0*/  LDL.LU.128 R52, [R1+0x1a20] ;  /* 0x001a200001347983 */ /* 0x000f280000300c00 */
[----:B------:R0:W-:Y:S04]  /*1cd00*/  STL.128 [R1+0x1960], R4 ;  /* 0x0019600401007387 */ /* 0x0001e80000100c00 */
[----:B------:R-:W4:Y:S04]  /*1cd10*/  LDL.LU.128 R12, [R1+0x1980] ;  /* 0x00198000010c7983 */ /* 0x000f280000300c00 */
[----:B------:R-:W4:Y:S01]  /*1cd20*/  LDL.LU.128 R8, [R1+0x1970] ;  /* 0x0019700001087983 */ /* 0x000f220000300c00 */
[----:B------:R-:W-:-:S03]  /*1cd30*/  IMAD.MOV.U32 R45, RZ, RZ, R131 ;  /* 0x000000ffff2d7224 */ /* 0x000fc600078e0083 */
[----:B0-----:R-:W4:Y:S01]  /*1cd40*/  LDL.LU.128 R4, [R1+0x1960] ;  /* 0x0019600001047983 */ /* 0x001f220000300c00 */
[----:B------:R-:W-:Y:S02]  /*1cd50*/  IMAD.MOV.U32 R44, RZ, RZ, R130 ;  /* 0x000000ffff2c7224 */ /* 0x000fe400078e0082 */
[----:B------:R-:W-:Y:S02]  /*1cd60*/  IMAD.MOV.U32 R49, RZ, RZ, R135 ;  /* 0x000000ffff317224 */ /* 0x000fe400078e0087 */
[----:B------:R-:W-:Y:S02]  /*1cd70*/  IMAD.MOV.U32 R48, RZ, RZ, R134 ;  /* 0x000000ffff307224 */ /* 0x000fe400078e0086 */
[----:B------:R-:W-:Y:S02]  /*1cd80*/  IMAD.MOV.U32 R47, RZ, RZ, R133 ;  /* 0x000000ffff2f7224 */ /* 0x000fe400078e0085 */
[----:B------:R-:W-:Y:S02]  /*1cd90*/  IMAD.MOV.U32 R46, RZ, RZ, R132 ;  /* 0x000000ffff2e7224 */ /* 0x000fe400078e0084 */
[----:B------:R-:W-:Y:S01]  /*1cda0*/  IMAD.MOV.U32 R43, RZ, RZ, R129 ;  /* 0x000000ffff2b7224 */ /* 0x000fe200078e0081 */
[----:B------:R-:W-:Y:S01]  /*1cdb0*/  STL.128 [R1+0x1ad0], R96 ;  /* 0x001ad06001007387 */ /* 0x000fe20000100c00 */
[----:B------:R-:W-:-:S03]  /*1cdc0*/  IMAD.MOV.U32 R42, RZ, RZ, R128 ;  /* 0x000000ffff2a7224 */ /* 0x000fc600078e0080 */
[----:B------:R-:W-:Y:S04]  /*1cdd0*/  STL.128 [R1+0x1a10], R48 ;  /* 0x001a103001007387 */ /* 0x000fe80000100c00 */
[----:B------:R0:W-:Y:S01]  /*1cde0*/  STL.128 [R1+0x1ae0], R100 ;  /* 0x001ae06401007387 */ /* 0x0001e20000100c00 */
[----:B------:R-:W-:-:S03]  /*1cdf0*/  IMAD.MOV.U32 R37, RZ, RZ, R123 ;  /* 0x000000ffff257224 */ /* 0x000fc600078e007b */
[----:B0-----:R-:W4:Y:S01]  /*1ce00*/  LDL.LU.128 R100, [R1+0x1ae0] ;  /* 0x001ae00001647983 */ /* 0x001f220000300c00 */
[----:B------:R-:W-:Y:S02]  /*1ce10*/  IMAD.MOV.U32 R36, RZ, RZ, R122 ;  /* 0x000000ffff247224 */ /* 0x000fe400078e007a */
[----:B------:R-:W-:Y:S01]  /*1ce20*/  IMAD.MOV.U32 R35, RZ, RZ, R121 ;  /* 0x000000ffff237224 */ /* 0x000fe200078e0079 */
[----:B------:R-:W4:Y:S01]  /*1ce30*/  LDL.LU.128 R96, [R1+0x1ad0] ;  /* 0x001ad00001607983 */ /* 0x000f220000300c00 */
        /* <DEDUP_REMOVED lines=13> */
[----:B------:R-:W4:Y:S04]  /*1cf10*/  LDL.LU.128 R48, [R1+0x1a10] ;  /* 0x001a100001307983 */ /* 0x000f280000300c00 */
[----:B0-----:R-:W4:Y:S04]  /*1cf20*/  LDL.LU.128 R44, [R1+0x1a00] ;  /* 0x001a0000012c7983 */ /* 0x001f280000300c00 */
[----:B------:R0:W-:Y:S04]  /*1cf30*/  STL.128 [R1+0x19c0], R28 ;  /* 0x0019c01c01007387 */ /* 0x0001e80000100c00 */
[----:B------:R0:W-:Y:S04]  /*1cf40*/  STL.128 [R1+0x19b0], R24 ;  /* 0x0019b01801007387 */ /* 0x0001e80000100c00 */
[----:B-1----:R-:W4:Y:S04]  /*1cf50*/  LDL.LU.128 R40, [R1+0x19f0] ;  /* 0x0019f00001287983 */ /* 0x002f280000300c00 */
[----:B--2---:R-:W2:Y:S04]  /*1cf60*/  LDL.LU.128 R36, [R1+0x19e0] ;  /* 0x0019e00001247983 */ /* 0x004ea80000300c00 */
[----:B------:R-:W2:Y:S04]  /*1cf70*/  LDL.LU.128 R32, [R1+0x19d0] ;  /* 0x0019d00001207983 */ /* 0x000ea80000300c00 */
[----:B0-----:R-:W2:Y:S04]  /*1cf80*/  LDL.LU.128 R28, [R1+0x19c0] ;  /* 0x0019c000011c7983 */ /* 0x001ea80000300c00 */
[----:B------:R-:W2:Y:S01]  /*1cf90*/  LDL.LU.128 R24, [R1+0x19b0] ;  /* 0x0019b00001187983 */ /* 0x000ea20000300c00 */
[----:B------:R-:W-:-:S03]  /*1cfa0*/  IMAD.MOV.U32 R109, RZ, RZ, R119 ;  /* 0x000000ffff6d7224 */ /* 0x000fc600078e0077 */
[----:B------:R0:W-:Y:S04]  /*1cfb0*/  STL.128 [R1+0x290], R120 ;  /* 0x0002907801007387 */ /* 0x0001e80000100c00 */
[----:B------:R1:W-:Y:S04]  /*1cfc0*/  STL.128 [R1+0x270], R112 ;  /* 0x0002707001007387 */ /* 0x0003e80000100c00 */
[----:B------:R-:W-:Y:S04]  /*1cfd0*/  STL [R1+0x1d50], R224 ;  /* 0x001d50e001007387 */ /* 0x000fe80000100800 */
[----:B------:R-:W-:Y:S04]  /*1cfe0*/  STL.128 [R1+0x1d40], R220 ;  /* 0x001d40dc01007387 */ /* 0x000fe80000100c00 */
[----:B0-----:R-:W2:Y:S04]  /*1cff0*/  LDL.128 R120, [R1+0x5d0] ;  /* 0x0005d00001787983 */ /* 0x001ea80000100c00 */
[----:B-1----:R-:W2:Y:S04]  /*1d000*/  LDL.LU R112, [R1+0x5d8] ;  /* 0x0005d80001707983 */ /* 0x002ea80000300800 */
[----:B------:R-:W2:Y:S04]  /*1d010*/  LDL.LU R111, [R1+0x5d4] ;  /* 0x0005d400016f7983 */ /* 0x000ea80000300800 */
[----:B------:R-:W2:Y:S04]  /*1d020*/  LDL.LU R110, [R1+0x5d0] ;  /* 0x0005d000016e7983 */ /* 0x000ea80000300800 */
[----:B------:R-:W-:Y:S04]  /*1d030*/  STL.128 [R1+0x1d30], R216 ;  /* 0x001d30d801007387 */ /* 0x000fe80000100c00 */
[----:B---3--:R0:W-:Y:S04]  /*1d040*/  STL.128 [R1+0x1910], R92 ;  /* 0x0019105c01007387 */ /* 0x0081e80000100c00 */
[----:B------:R-:W-:Y:S04]  /*1d050*/  STL.128 [R1+0x1d00], R204 ;  /* 0x001d00cc01007387 */ /* 0x000fe80000100c00 */
[----:B------:R-:W-:Y:S04]  /*1d060*/  STL.128 [R1+0x1cf0], R200 ;  /* 0x001cf0c801007387 */ /* 0x000fe80000100c00 */
[----:B------:R-:W-:Y:S04]  /*1d070*/  STL.128 [R1+0x320], R156 ;  /* 0x0003209c01007387 */ /* 0x000fe80000100c00 */
[----:B----4-:R1:W-:Y:S04]  /*1d080*/  STL.128 [R1+0x1900], R88 ;  /* 0x0019005801007387 */ /* 0x0103e80000100c00 */
[----:B------:R3:W-:Y:S04]  /*1d090*/  STL.128 [R1+0x18f0], R84 ;  /* 0x0018f05401007387 */ /* 0x0007e80000100c00 */
[----:B0-----:R-:W4:Y:S04]  /*1d0a0*/  LDL.LU.128 R92, [R1+0x1910] ;  /* 0x00191000015c7983 */ /* 0x001f280000300c00 */
[----:B------:R0:W-:Y:S04]  /*1d0b0*/  STL.128 [R1+0x18e0], R80 ;  /* 0x0018e05001007387 */ /* 0x0001e80000100c00 */
[----:B-1----:R-:W4:Y:S04]  /*1d0c0*/  LDL.LU.128 R88, [R1+0x1900] ;  /* 0x0019000001587983 */ /* 0x002f280000300c00 */
[----:B------:R1:W-:Y:S04]  /*1d0d0*/  STL.128 [R1+0x18d0], R76 ;  /* 0x0018d04c01007387 */ /* 0x0003e80000100c00 */
[----:B------:R1:W-:Y:S04]  /*1d0e0*/  STL.128 [R1+0x18c0], R72 ;  /* 0x0018c04801007387 */ /* 0x0003e80000100c00 */
[----:B---3--:R-:W3:Y:S04]  /*1d0f0*/  LDL.LU.128 R84, [R1+0x18f0] ;  /* 0x0018f00001547983 */ /* 0x008ee80000300c00 */
[----:B------:R1:W-:Y:S04]  /*1d100*/  STL.128 [R1+0x18b0], R68 ;  /* 0x0018b04401007387 */ /* 0x0003e80000100c00 */
[----:B------:R1:W-:Y:S04]  /*1d110*/  STL.128 [R1+0x18a0], R64 ;  /* 0x0018a04001007387 */ /* 0x0003e80000100c00 */
[----:B0-----:R-:W3:Y:S04]  /*1d120*/  LDL.LU.128 R80, [R1+0x18e0] ;  /* 0x0018e00001507983 */ /* 0x001ee80000300c00 */
[----:B-1----:R-:W3:Y:S04]  /*1d130*/  LDL.LU.128 R76, [R1+0x18d0] ;  /* 0x0018d000014c7983 */ /* 0x002ee80000300c00 */
[----:B------:R-:W3:Y:S04]  /*1d140*/  LDL.LU.128 R72, [R1+0x18c0] ;  /* 0x0018c00001487983 */ /* 0x000ee80000300c00 */
[----:B------:R-:W3:Y:S04]  /*1d150*/  LDL.LU.128 R68, [R1+0x18b0] ;  /* 0x0018b00001447983 */ /* 0x000ee80000300c00 */
[----:B------:R-:W3:Y:S04]  /*1d160*/  LDL.LU.128 R64, [R1+0x18a0] ;  /* 0x0018a00001407983 */ /* 0x000ee80000300c00 */
[----:B------:R0:W-:Y:S04]  /*1d170*/  STL.64 [R1+0x1950], R108 ;  /* 0x0019506c01007387 */ /* 0x0001e80000100a00 */
[----:B------:R-:W-:Y:S04]  /*1d180*/  STL.128 [R1+0x350], R168 ;  /* 0x000350a801007387 */ /* 0x000fe80000100c00 */
[----:B------:R-:W-:Y:S04]  /*1d190*/  STL.128 [R1+0x380], R180 ;  /* 0x000380b401007387 */ /* 0x000fe80000100c00 */
[----:B0-----:R-:W3:Y:S04]  /*1d1a0*/  LDL.LU.64 R108, [R1+0x1950] ;  /* 0x00195000016c7983 */ /* 0x001ee80000300a00 */
[----:B------:R0:W-:Y:S04]  /*1d1b0*/  STL.128 [R1+0x1940], R104 ;  /* 0x0019406801007387 */ /* 0x0001e80000100c00 */
[----:B------:R-:W3:Y:S04]  /*1d1c0*/  LDL.LU R224, [R1+0x1d50] ;  /* 0x001d500001e07983 */ /* 0x000ee80000300800 */
[----:B------:R-:W3:Y:S04]  /*1d1d0*/  LDL.LU.128 R220, [R1+0x1d40] ;  /* 0x001d400001dc7983 */ /* 0x000ee80000300c00 */
[----:B------:R-:W3:Y:S04]  /*1d1e0*/  LDL.LU.128 R216, [R1+0x1d30] ;  /* 0x001d300001d87983 */ /* 0x000ee80000300c00 */
[----:B0-----:R-:W3:Y:S04]  /*1d1f0*/  LDL.LU.128 R104, [R1+0x1940] ;  /* 0x0019400001687983 */ /* 0x001ee80000300c00 */
[----:B------:R0:W-:Y:S04]  /*1d200*/  STL.128 [R1+0x1890], R60 ;  /* 0x0018903c01007387 */ /* 0x0001e80000100c00 */
[----:B------:R1:W-:Y:S04]  /*1d210*/  STL.128 [R1+0x1880], R56 ;  /* 0x0018803801007387 */ /* 0x0003e80000100c00 */
[----:B------:R1:W-:Y:S04]  /*1d220*/  STL.128 [R1+0x1870], R52 ;  /* 0x0018703401007387 */ /* 0x0003e80000100c00 */
[----:B------:R-:W3:Y:S04]  /*1d230*/  LDL.LU.128 R204, [R1+0x1d00] ;  /* 0x001d000001cc7983 */ /* 0x000ee80000300c00 */
[----:B0-----:R-:W3:Y:S04]  /*1d240*/  LDL.LU.128 R60, [R1+0x1890] ;  /* 0x00189000013c7983 */ /* 0x001ee80000300c00 */
[----:B-1----:R-:W3:Y:S04]  /*1d250*/  LDL.LU.128 R56, [R1+0x1880] ;  /* 0x0018800001387983 */ /* 0x002ee80000300c00 */
[----:B------:R-:W3:Y:S04]  /*1d260*/  LDL.LU.128 R52, [R1+0x1870] ;  /* 0x0018700001347983 */ /* 0x000ee80000300c00 */
[----:B------:R0:W-:Y:S04]  /*1d270*/  STL.128 [R1+0x17d0], R12 ;  /* 0x0017d00c01007387 */ /* 0x0001e80000100c00 */
[----:B------:R1:W-:Y:S04]  /*1d280*/  STL.128 [R1+0x17c0], R8 ;  /* 0x0017c00801007387 */ /* 0x0003e80000100c00 */
[----:B------:R1:W-:Y:S04]  /*1d290*/  STL.128 [R1+0x17b0], R4 ;  /* 0x0017b00401007387 */ /* 0x0003e80000100c00 */
[----:B------:R-:W3:Y:S04]  /*1d2a0*/  LDL.LU.128 R200, [R1+0x1cf0] ;  /* 0x001cf00001c87983 */ /* 0x000ee80000300c00 */
[----:B------:R-:W3:Y:S04]  /*1d2b0*/  LDL.LU.128 R180, [R1+0x1ca0] ;  /* 0x001ca00001b47983 */ /* 0x000ee80000300c00 */
[----:B------:R-:W3:Y:S04]  /*1d2c0*/  LDL.LU.128 R168, [R1+0x1c70] ;  /* 0x001c700001a87983 */ /* 0x000ee80000300c00 */
[----:B------:R-:W3:Y:S04]  /*1d2d0*/  LDL.LU.128 R156, [R1+0x1c40] ;  /* 0x001c4000019c7983 */ /* 0x000ee80000300c00 */
[----:B0-----:R-:W3:Y:S04]  /*1d2e0*/  LDL.LU.128 R12, [R1+0x17d0] ;  /* 0x0017d000010c7983 */ /* 0x001ee80000300c00 */
[----:B-1----:R-:W3:Y:S04]  /*1d2f0*/  LDL.LU.128 R8, [R1+0x17c0] ;  /* 0x0017c00001087983 */ /* 0x002ee80000300c00 */
[----:B------:R-:W3:Y:S04]  /*1d300*/  LDL.LU.128 R4, [R1+0x17b0] ;  /* 0x0017b00001047983 */ /* 0x000ee80000300c00 */
[----:B------:R0:W-:Y:S04]  /*1d310*/  STL.128 [R1+0x310], R152 ;  /* 0x0003109801007387 */ /* 0x0001e80000100c00 */
[----:B------:R-:W3:Y:S04]  /*1d320*/  LDL.LU.128 R20, [R1+0x19a0] ;  /* 0x0019a00001147983 */ /* 0x000ee80000300c00 */
[----:B------:R-:W3:Y:S04]  /*1d330*/  LDL.LU.64 R18, [R1+0x1990] ;  /* 0x0019900001127983 */ /* 0x000ee80000300a00 */
[----:B------:R1:W-:Y:S04]  /*1d340*/  STL.128 [R1+0x1930], R100 ;  /* 0x0019306401007387 */ /* 0x0003e80000100c00 */
[----:B------:R1:W-:Y:S04]  /*1d350*/  STL.128 [R1+0x1920], R96 ;  /* 0x0019206001007387 */ /* 0x0003e80000100c00 */
[----:B0-----:R-:W3:Y:S04]  /*1d360*/  LDL.LU.128 R152, [R1+0x1c30] ;  /* 0x001c300001987983 */ /* 0x001ee80000300c00 */
[----:B------:R0:W-:Y:S04]  /*1d370*/  STL.128 [R1+0x2a0], R124 ;  /* 0x0002a07c01007387 */ /* 0x0001e80000100c00 */
[----:B-1----:R-:W3:Y:S04]  /*1d380*/  LDL.LU.128 R100, [R1+0x1930] ;  /* 0x0019300001647983 */ /* 0x002ee80000300c00 */
[----:B------:R-:W3:Y:S04]  /*1d390*/  LDL.LU.128 R96, [R1+0x1920] ;  /* 0x0019200001607983 */ /* 0x000ee80000300c00 */
[----:B------:R1:W-:Y:S04]  /*1d3a0*/  STL.128 [R1+0x3b0], R116 ;  /* 0x0003b07401007387 */ /* 0x0003e80000100c00 */
[----:B0-----:R-:W3:Y:S04]  /*1d3b0*/  LDL.128 R124, [R1+0x5e0] ;  /* 0x0005e000017c7983 */ /* 0x001ee80000100c00 */
[----:B------:R-:W3:Y:S04]  /*1d3c0*/  LDL.LU R115, [R1+0x5e4] ;  /* 0x0005e40001737983 */ /* 0x000ee80000300800 */
[----:B------:R0:W-:Y:S04]  /*1d3d0*/  STL.128 [R1+0x1860], R48 ;  /* 0x0018603001007387 */ /* 0x0001e80000100c00 */
[----:B------:R0:W-:Y:S04]  /*1d3e0*/  STL.128 [R1+0x1850], R44 ;  /* 0x0018502c01007387 */ /* 0x0001e80000100c00 */
[----:B-1----:R-:W3:Y:S04]  /*1d3f0*/  LDL.LU R116, [R1+0x5e8] ;  /* 0x0005e80001747983 */ /* 0x002ee80000300800 */
[----:B------:R-:W3:Y:S04]  /*1d400*/  LDL.LU R114, [R1+0x5e0] ;  /* 0x0005e00001727983 */ /* 0x000ee80000300800 */
[----:B------:R1:W-:Y:S04]  /*1d410*/  STL.128 [R1+0x1840], R40 ;  /* 0x0018402801007387 */ /* 0x0003e80000100c00 */
[----:B--2---:R2:W-:Y:S04]  /*1d420*/  STL.128 [R1+0x1830], R36 ;  /* 0x0018302401007387 */ /* 0x0045e80000100c00 */
[----:B------:R2:W-:Y:S04]  /*1d430*/  STL.128 [R1+0x1820], R32 ;  /* 0x0018202001007387 */ /* 0x0005e80000100c00 */
[----:B0-----:R-:W3:Y:S04]  /*1d440*/  LDL.LU.128 R48, [R1+0x1860] ;  /* 0x0018600001307983 */ /* 0x001ee80000300c00 */
[----:B------:R-:W3:Y:S04]  /*1d450*/  LDL.LU.128 R44, [R1+0x1850] ;  /* 0x00185000012c7983 */ /* 0x000ee80000300c00 */
[----:B------:R0:W-:Y:S04]  /*1d460*/  STL.128 [R1+0x1810], R28 ;  /* 0x0018101c01007387 */ /* 0x0001e80000100c00 */
[----:B------:R0:W-:Y:S04]  /*1d470*/  STL.128 [R1+0x1800], R24 ;  /* 0x0018001801007387 */ /* 0x0001e80000100c00 */
[----:B-1----:R-:W3:Y:S04]  /*1d480*/  LDL.LU.128 R40, [R1+0x1840] ;  /* 0x0018400001287983 */ /* 0x002ee80000300c00 */
[----:B--2---:R-:W2:Y:S04]  /*1d490*/  LDL.LU.128 R36, [R1+0x1830] ;  /* 0x0018300001247983 */ /* 0x004ea80000300c00 */
[----:B------:R-:W2:Y:S04]  /*1d4a0*/  LDL.LU.128 R32, [R1+0x1820] ;  /* 0x0018200001207983 */ /* 0x000ea80000300c00 */
[----:B0-----:R-:W2:Y:S04]  /*1d4b0*/  LDL.LU.128 R28, [R1+0x1810] ;  /* 0x00181000011c7983 */ /* 0x001ea80000300c00 */
[----:B------:R-:W2:Y:S01]  /*1d4c0*/  LDL.LU.128 R24, [R1+0x1800] ;  /* 0x0018000001187983 */ /* 0x000ea20000300c00 */
[----:B------:R-:W-:-:S03]  /*1d4d0*/  IMAD.MOV.U32 R113, RZ, RZ, R123 ;  /* 0x000000ffff717224 */ /* 0x000fc600078e007b */
[----:B------:R-:W-:Y:S04]  /*1d4e0*/  STL.128 [R1+0x330], R160 ;  /* 0x000330a001007387 */ /* 0x000fe80000100c00 */
[----:B------:R0:W-:Y:S04]  /*1d4f0*/  STL.64 [R1+0x17a0], R112 ;  /* 0x0017a07001007387 */ /* 0x0001e80000100a00 */
[----:B------:R-:W-:Y:S04]  /*1d500*/  STL.128 [R1+0x340], R164 ;  /* 0x000340a401007387 */ /* 0x000fe80000100c00 */
[----:B------:R-:W-:Y:S04]  /*1d510*/  STL.128 [R1+0x360], R172 ;  /* 0x000360ac01007387 */ /* 0x000fe80000100c00 */
[----:B0-----:R-:W2:Y:S04]  /*1d520*/  LDL.LU.64 R112, [R1+0x17a0] ;  /* 0x0017a00001707983 */ /* 0x001ea80000300a00 */
[----:B------:R-:W-:Y:S04]  /*1d530*/  STL.128 [R1+0x370], R176 ;  /* 0x000370b001007387 */ /* 0x000fe80000100c00 */
[----:B------:R-:W2:Y:S04]  /*1d540*/  LDL.LU.128 R212, [R1+0x1d20] ;  /* 0x001d200001d47983 */ /* 0x000ea80000300c00 */
[----:B------:R-:W2:Y:S04]  /*1d550*/  LDL.LU.128 R208, [R1+0x1d10] ;  /* 0x001d100001d07983 */ /* 0x000ea80000300c00 */
[----:B----4-:R0:W-:Y:S04]  /*1d560*/  STL.128 [R1+0x1750], R92 ;  /* 0x0017505c01007387 */ /* 0x0101e80000100c00 */
[----:B------:R-:W4:Y:S04]  /*1d570*/  LDL.LU.128 R196, [R1+0x1ce0] ;  /* 0x001ce00001c47983 */ /* 0x000f280000300c00 */
[----:B------:R1:W-:Y:S04]  /*1d580*/  STL.128 [R1+0x1740], R88 ;  /* 0x0017405801007387 */ /* 0x0003e80000100c00 */
[----:B------:R-:W4:Y:S04]  /*1d590*/  LDL.LU.128 R192, [R1+0x1cd0] ;  /* 0x001cd00001c07983 */ /* 0x000f280000300c00 */
[----:B0-----:R-:W4:Y:S04]  /*1d5a0*/  LDL.LU.128 R92, [R1+0x1750] ;  /* 0x00175000015c7983 */ /* 0x001f280000300c00 */
[----:B---3--:R0:W-:Y:S04]  /*1d5b0*/  STL.128 [R1+0x1730], R84 ;  /* 0x0017305401007387 */ /* 0x0081e80000100c00 */
[----:B-1----:R-:W3:Y:S04]  /*1d5c0*/  LDL.LU.128 R88, [R1+0x1740] ;  /* 0x0017400001587983 */ /* 0x002ee80000300c00 */
[----:B------:R-:W3:Y:S04]  /*1d5d0*/  LDL.LU.128 R184, [R1+0x1cb0] ;  /* 0x001cb00001b87983 */ /* 0x000ee80000300c00 */
[----:B------:R1:W-:Y:S04]  /*1d5e0*/  STL.128 [R1+0x1720], R80 ;  /* 0x0017205001007387 */ /* 0x0003e80000100c00 */
[----:B------:R1:W-:Y:S04]  /*1d5f0*/  STL.128 [R1+0x1710], R76 ;  /* 0x0017104c01007387 */ /* 0x0003e80000100c00 */
[----:B------:R1:W-:Y:S04]  /*1d600*/  STL.128 [R1+0x1700], R72 ;  /* 0x0017004801007387 */ /* 0x0003e80000100c00 */
[----:B0-----:R-:W3:Y:S04]  /*1d610*/  LDL.LU.128 R84, [R1+0x1730] ;  /* 0x0017300001547983 */ /* 0x001ee80000300c00 */
[----:B------:R0:W-:Y:S04]  /*1d620*/  STL.128 [R1+0x16f0], R68 ;  /* 0x0016f04401007387 */ /* 0x0001e80000100c00 */
[----:B------:R0:W-:Y:S04]  /*1d630*/  STL.128 [R1+0x16e0], R64 ;  /* 0x0016e04001007387 */ /* 0x0001e80000100c00 */
[----:B-1----:R-:W3:Y:S04]  /*1d640*/  LDL.LU.128 R80, [R1+0x1720] ;  /* 0x0017200001507983 */ /* 0x002ee80000300c00 */
[----:B------:R-:W3:Y:S04]  /*1d650*/  LDL.LU.128 R76, [R1+0x1710] ;  /* 0x00171000014c7983 */ /* 0x000ee80000300c00 */
[----:B------:R1:W-:Y:S04]  /*1d660*/  STL.128 [R1+0x1790], R108 ;  /* 0x0017906c01007387 */ /* 0x0003e80000100c00 */
[----:B------:R-:W3:Y:S04]  /*1d670*/  LDL.LU.128 R72, [R1+0x1700] ;  /* 0x0017000001487983 */ /* 0x000ee80000300c00 */
[----:B0-----:R-:W3:Y:S04]  /*1d680*/  LDL.LU.128 R68, [R1+0x16f0] ;  /* 0x0016f00001447983 */ /* 0x001ee80000300c00 */
[----:B------:R-:W3:Y:S04]  /*1d690*/  LDL.LU.128 R64, [R1+0x16e0] ;  /* 0x0016e00001407983 */ /* 0x000ee80000300c00 */
[----:B-1----:R-:W4:Y:S04]  /*1d6a0*/  LDL.LU.128 R108, [R1+0x1790] ;  /* 0x00179000016c7983 */ /* 0x002f280000300c00 */
[----:B------:R0:W-:Y:S04]  /*1d6b0*/  STL.128 [R1+0x1780], R104 ;  /* 0x0017806801007387 */ /* 0x0001e80000100c00 */
[----:B------:R-:W-:Y:S04]  /*1d6c0*/  STL [R1+0x1c20], R224 ;  /* 0x001c20e001007387 */ /* 0x000fe80000100800 */
[----:B------:R-:W-:Y:S04]  /*1d6d0*/  STL.128 [R1+0x1c10], R220 ;  /* 0x001c10dc01007387 */ /* 0x000fe80000100c00 */
[----:B------:R-:W-:Y:S04]  /*1d6e0*/  STL.128 [R1+0x1c00], R216 ;  /* 0x001c00d801007387 */ /* 0x000fe80000100c00 */
[----:B0-----:R-:W3:Y:S04]  /*1d6f0*/  LDL.LU.128 R104, [R1+0x1780] ;  /* 0x0017800001687983 */ /* 0x001ee80000300c00 */
[----:B------:R0:W-:Y:S04]  /*1d700*/  STL.128 [R1+0x16d0], R60 ;  /* 0x0016d03c01007387 */ /* 0x0001e80000100c00 */
[----:B------:R1:W-:Y:S04]  /*1d710*/  STL.128 [R1+0x16c0], R56 ;  /* 0x0016c03801007387 */ /* 0x0003e80000100c00 */
[----:B------:R1:W-:Y:S04]  /*1d720*/  STL.128 [R1+0x16b0], R52 ;  /* 0x0016b03401007387 */ /* 0x0003e80000100c00 */
[----:B------:R1:W-:Y:S04]  /*1d730*/  STL.128 [R1+0x1bd0], R204 ;  /* 0x001bd0cc01007387 */ /* 0x0003e80000100c00 */
[----:B0-----:R-:W3:Y:S04]  /*1d740*/  LDL.LU.128 R60, [R1+0x16d0] ;  /* 0x0016d000013c7983 */ /* 0x001ee80000300c00 */
[----:B-1----:R-:W3:Y:S04]  /*1d750*/  LDL.LU.128 R56, [R1+0x16c0] ;  /* 0x0016c00001387983 */ /* 0x002ee80000300c00 */
[----:B------:R-:W3:Y:S04]  /*1d760*/  LDL.LU.128 R52, [R1+0x16b0] ;  /* 0x0016b00001347983 */ /* 0x000ee80000300c00 */
[----:B------:R0:W-:Y:S04]  /*1d770*/  STL.128 [R1+0x1bc0], R200 ;  /* 0x001bc0c801007387 */ /* 0x0001e80000100c00 */
[----:B------:R1:W-:Y:S04]  /*1d780*/  STL.128 [R1+0x1b70], R180 ;  /* 0x001b70b401007387 */ /* 0x0003e80000100c00 */
[----:B------:R1:W-:Y:S04]  /*1d790*/  STL.128 [R1+0x1b40], R168 ;  /* 0x001b40a801007387 */ /* 0x0003e80000100c00 */
[----:B------:R1:W-:Y:S04]  /*1d7a0*/  STL.128 [R1+0x1b10], R156 ;  /* 0x001b109c01007387 */ /* 0x0003e80000100c00 */
[----:B------:R-:W-:Y:S04]  /*1d7b0*/  STL.128 [R1+0x1610], R12 ;  /* 0x0016100c01007387 */ /* 0x000fe80000100c00 */
[----:B------:R-:W-:Y:S04]  /*1d7c0*/  STL.128 [R1+0x1600], R8 ;  /* 0x0016000801007387 */ /* 0x000fe80000100c00 */
[----:B------:R-:W-:Y:S04]  /*1d7d0*/  STL.128 [R1+0x15f0], R4 ;  /* 0x0015f00401007387 */ /* 0x000fe80000100c00 */
[----:B------:R-:W3:Y:S04]  /*1d7e0*/  LDL.LU R224, [R1+0x1c20] ;  /* 0x001c200001e07983 */ /* 0x000ee80000300800 */
[----:B------:R-:W3:Y:S04]  /*1d7f0*/  LDL.LU.128 R220, [R1+0x1c10] ;  /* 0x001c100001dc7983 */ /* 0x000ee80000300c00 */
[----:B------:R-:W3:Y:S04]  /*1d800*/  LDL.LU.128 R216, [R1+0x1c00] ;  /* 0x001c000001d87983 */ /* 0x000ee80000300c00 */
[----:B------:R-:W3:Y:S04]  /*1d810*/  LDL.LU.128 R204, [R1+0x1bd0] ;  /* 0x001bd00001cc7983 */ /* 0x000ee80000300c00 */
[----:B0-----:R-:W3:Y:S04]  /*1d820*/  LDL.LU.128 R200, [R1+0x1bc0] ;  /* 0x001bc00001c87983 */ /* 0x001ee80000300c00 */
[----:B-1----:R-:W3:Y:S04]  /*1d830*/  LDL.LU.128 R180, [R1+0x1b70] ;  /* 0x001b700001b47983 */ /* 0x002ee80000300c00 */
[----:B------:R0:W-:Y:S04]  /*1d840*/  STL.128 [R1+0x1770], R100 ;  /* 0x0017706401007387 */ /* 0x0001e80000100c00 */
[----:B------:R1:W-:Y:S04]  /*1d850*/  STL.128 [R1+0x1760], R96 ;  /* 0x0017606001007387 */ /* 0x0003e80000100c00 */
[----:B------:R-:W3:Y:S04]  /*1d860*/  LDL.LU.128 R168, [R1+0x1b40] ;  /* 0x001b400001a87983 */ /* 0x000ee80000300c00 */
[----:B------:R-:W3:Y:S04]  /*1d870*/  LDL.LU.128 R156, [R1+0x1b10] ;  /* 0x001b1000019c7983 */ /* 0x000ee80000300c00 */
[----:B0-----:R-:W3:Y:S04]  /*1d880*/  LDL.LU.128 R100, [R1+0x1770] ;  /* 0x0017700001647983 */ /* 0x001ee80000300c00 */
[----:B-1----:R-:W3:Y:S04]  /*1d890*/  LDL.LU.128 R96, [R1+0x1760] ;  /* 0x0017600001607983 */ /* 0x002ee80000300c00 */
[----:B------:R-:W3:Y:S04]  /*1d8a0*/  LDL.LU.128 R12, [R1+0x1610] ;  /* 0x00161000010c7983 */ /* 0x000ee80000300c00 */
[----:B------:R-:W3:Y:S04]  /*1d8b0*/  LDL.LU.128 R8, [R1+0x1600] ;  /* 0x0016000001087983 */ /* 0x000ee80000300c00 */
[----:B------:R-:W3:Y:S04]  /*1d8c0*/  LDL.LU.128 R4, [R1+0x15f0] ;  /* 0x0015f00001047983 */ /* 0x000ee80000300c00 */
[----:B------:R0:W-:Y:S04]  /*1d8d0*/  STL.128 [R1+0x1b00], R152 ;  /* 0x001b009801007387 */ /* 0x0001e80000100c00 */
[----:B------:R-:W-:Y:S04]  /*1d8e0*/  STL.128 [R1+0x17f0], R20 ;  /* 0x0017f01401007387 */ /* 0x000fe80000100c00 */
[----:B------:R-:W-:Y:S04]  /*1d8f0*/  STL.64 [R1+0x17e0], R18 ;  /* 0x0017e01201007387 */ /* 0x000fe80000100a00 */
[----:B------:R1:W-:Y:S04]  /*1d900*/  STL.128 [R1+0x16a0], R48 ;  /* 0x0016a03001007387 */ /* 0x0003e80000100c00 */
[----:B------:R1:W-:Y:S04]  /*1d910*/  STL.128 [R1+0x1690], R44 ;  /* 0x0016902c01007387 */ /* 0x0003e80000100c00 */
[----:B0-----:R-:W3:Y:S04]  /*1d920*/  LDL.LU.128 R152, [R1+0x1b00] ;  /* 0x001b000001987983 */ /* 0x001ee80000300c00 */
[----:B------:R-:W3:Y:S04]  /*1d930*/  LDL.LU.128 R176, [R1+0x1c90] ;  /* 0x001c900001b07983 */ /* 0x000ee80000300c00 */
[----:B------:R0:W-:Y:S04]  /*1d940*/  STL.128 [R1+0x1680], R40 ;  /* 0x0016802801007387 */ /* 0x0001e80000100c00 */
[----:B--2---:R2:W-:Y:S04]  /*1d950*/  STL.128 [R1+0x1670], R36 ;  /* 0x0016702401007387 */ /* 0x0045e80000100c00 */
[----:B------:R2:W-:Y:S04]  /*1d960*/  STL.128 [R1+0x1660], R32 ;  /* 0x0016602001007387 */ /* 0x0005e80000100c00 */
[----:B-1----:R-:W3:Y:S04]  /*1d970*/  LDL.LU.128 R48, [R1+0x16a0] ;  /* 0x0016a00001307983 */ /* 0x002ee80000300c00 */
[----:B------:R-:W3:Y:S04]  /*1d980*/  LDL.LU.128 R44, [R1+0x1690] ;  /* 0x00169000012c7983 */ /* 0x000ee80000300c00 */
[----:B------:R1:W-:Y:S04]  /*1d990*/  STL.128 [R1+0x1650], R28 ;  /* 0x0016501c01007387 */ /* 0x0003e80000100c00 */
[----:B------:R1:W-:Y:S04]  /*1d9a0*/  STL.128 [R1+0x1640], R24 ;  /* 0x0016401801007387 */ /* 0x0003e80000100c00 */
[----:B0-----:R-:W3:Y:S04]  /*1d9b0*/  LDL.LU.128 R40, [R1+0x1680] ;  /* 0x0016800001287983 */ /* 0x001ee80000300c00 */
[----:B--2---:R-:W2:Y:S04]  /*1d9c0*/  LDL.LU.128 R36, [R1+0x1670] ;  /* 0x0016700001247983 */ /* 0x004ea80000300c00 */
[----:B------:R-:W2:Y:S04]  /*1d9d0*/  LDL.LU.128 R32, [R1+0x1660] ;  /* 0x0016600001207983 */ /* 0x000ea80000300c00 */
[----:B-1----:R-:W2:Y:S04]  /*1d9e0*/  LDL.LU.128 R28, [R1+0x1650] ;  /* 0x00165000011c7983 */ /* 0x002ea80000300c00 */
[----:B------:R-:W2:Y:S04]  /*1d9f0*/  LDL.LU.128 R24, [R1+0x1640] ;  /* 0x0016400001187983 */ /* 0x000ea80000300c00 */
[----:B------:R-:W2:Y:S04]  /*1da00*/  LDL.LU.128 R172, [R1+0x1c80] ;  /* 0x001c800001ac7983 */ /* 0x000ea80000300c00 */
[----:B------:R-:W2:Y:S04]  /*1da10*/  LDL.LU.128 R164, [R1+0x1c60] ;  /* 0x001c600001a47983 */ /* 0x000ea80000300c00 */
[----:B------:R-:W2:Y:S04]  /*1da20*/  LDL.LU.128 R160, [R1+0x1c50] ;  /* 0x001c500001a07983 */ /* 0x000ea80000300c00 */
[----:B------:R-:W2:Y:S04]  /*1da30*/  LDL.LU.128 R20, [R1+0x17f0] ;  /* 0x0017f00001147983 */ /* 0x000ea80000300c00 */
[----:B------:R-:W2:Y:S01]  /*1da40*/  LDL.LU.64 R18, [R1+0x17e0] ;  /* 0x0017e00001127983 */ /* 0x000ea20000300a00 */
[----:B------:R-:W-:-:S03]  /*1da50*/  IMAD.MOV.U32 R117, RZ, RZ, R127 ;  /* 0x000000ffff757224 */ /* 0x000fc600078e007f */
[----:B------:R0:W-:Y:S04]  /*1da60*/  STL.128 [R1+0x3d0], R124 ;  /* 0x0003d07c01007387 */ /* 0x0001e80000100c00 */
[----:B------:R1:W-:Y:S01]  /*1da70*/  STL.128 [R1+0x3c0], R120 ;  /* 0x0003c07801007387 */ /* 0x0003e20000100c00 */
[----:B0-----:R-:W-:Y:S02]  /*1da80*/  IMAD.MOV.U32 R127, RZ, RZ, R117 ;  /* 0x000000ffff7f7224 */ /* 0x001fe400078e0075 */
[----:B------:R-:W-:Y:S02]  /*1da90*/  IMAD.MOV.U32 R126, RZ, RZ, R116 ;  /* 0x000000ffff7e7224 */ /* 0x000fe400078e0074 */
[----:B------:R-:W-:Y:S02]  /*1daa0*/  IMAD.MOV.U32 R125, RZ, RZ, R115 ;  /* 0x000000ffff7d7224 */ /* 0x000fe400078e0073 */
[----:B------:R-:W-:-:S02]  /*1dab0*/  IMAD.MOV.U32 R124, RZ, RZ, R114 ;  /* 0x000000ffff7c7224 */ /* 0x000fc400078e0072 */
[----:B-1----:R-:W-:Y:S02]  /*1dac0*/  IMAD.MOV.U32 R123, RZ, RZ, R113 ;  /* 0x000000ffff7b7224 */ /* 0x002fe400078e0071 */
[----:B------:R-:W-:Y:S01]  /*1dad0*/  IMAD.MOV.U32 R122, RZ, RZ, R112 ;  /* 0x000000ffff7a7224 */ /* 0x000fe200078e0070 */
[----:B------:R0:W-:Y:S04]  /*1dae0*/  STL.128 [R1+0x2b0], R128 ;  /* 0x0002b08001007387 */ /* 0x0001e80000100c00 */
[----:B------:R1:W-:Y:S04]  /*1daf0*/  STL.128 [R1+0x2c0], R132 ;  /* 0x0002c08401007387 */ /* 0x0003e80000100c00 */
[----:B------:R1:W-:Y:S04]  /*1db00*/  STL.128 [R1+0x2d0], R136 ;  /* 0x0002d08801007387 */ /* 0x0003e80000100c00 */
[----:B------:R1:W-:Y:S04]  /*1db10*/  STL.128 [R1+0x2e0], R140 ;  /* 0x0002e08c01007387 */ /* 0x0003e80000100c00 */
[----:B------:R2:W-:Y:S04]  /*1db20*/  STL.128 [R1+0x2f0], R144 ;  /* 0x0002f09001007387 */ /* 0x0005e80000100c00 */
[----:B------:R2:W-:Y:S01]  /*1db30*/  STL.128 [R1+0x300], R148 ;  /* 0x0003009401007387 */ /* 0x0005e20000100c00 */
[----:B----4-:R-:W-:-:S02]  /*1db40*/  IMAD.MOV.U32 R121, RZ, RZ, R111 ;  /* 0x000000ffff797224 */ /* 0x010fc400078e006f */
[----:B------:R-:W-:Y:S02]  /*1db50*/  IMAD.MOV.U32 R120, RZ, RZ, R110 ;  /* 0x000000ffff787224 */ /* 0x000fe400078e006e */
[----:B------:R-:W-:Y:S02]  /*1db60*/  IMAD.MOV.U32 R119, RZ, RZ, R109 ;  /* 0x000000ffff777224 */ /* 0x000fe400078e006d */
[----:B------:R-:W-:Y:S02]  /*1db70*/  IMAD.MOV.U32 R118, RZ, RZ, R108 ;  /* 0x000000ffff767224 */ /* 0x000fe400078e006c */
[----:B---3--:R-:W-:Y:S02]  /*1db80*/  IMAD.MOV.U32 R117, RZ, RZ, R107 ;  /* 0x000000ffff757224 */ /* 0x008fe400078e006b */
        /* <DEDUP_REMOVED lines=17> */
[----:B-1----:R-:W-:Y:S02]  /*1dca0*/  IMAD.MOV.U32 R132, RZ, RZ, R217 ;  /* 0x000000ffff847224 */ /* 0x002fe400078e00d9 */
        /* <DEDUP_REMOVED lines=64> */
[----:B--2---:R-:W-:Y:S02]  /*1e0b0*/  IMAD.MOV.U32 R49, RZ, RZ, R39 ;  /* 0x000000ffff317224 */ /* 0x004fe400078e0027 */
        /* <DEDUP_REMOVED lines=33> */
[----:B------:R-:W-:-:S06]  /*1e2d0*/  IMAD.MOV.U32 R27, RZ, RZ, R222 ;  /* 0x000000ffff1b7224 */ /* 0x000fcc00078e00de */
[----:B------:R-:W-:-:S06]  /*1e2e0*/  WARPGROUP.ARRIVE ;  /* 0x00000000000079c5 */ /* 0x000fcc0000000000 */
[----:B------:R-:W-:Y:S01]  /*1e2f0*/  HGMMA.64x256x16.F32.BF16 R24, R152, gdesc[UR4].tnspB, R24, gsb0 ;  /* 0x43e0000498187df0 */ /* 0x000fe20008001818 */
        /* <DEDUP_REMOVED lines=11> */
[----:B------:R4:W-:Y:S04]  /*1e3b0*/  STL.64 [R1+0x1620], R18 ;  /* 0x0016201201007387 */ /* 0x0009e80000100a00 */
[----:B0-----:R-:W4:Y:S04]  /*1e3c0*/  LDL.LU.128 R212, [R1+0x1bf0] ;  /* 0x001bf00001d47983 */ /* 0x001f280000300c00 */
[----:B-1----:R-:W4:Y:S04]  /*1e3d0*/  LDL.LU.128 R208, [R1+0x1be0] ;  /* 0x001be00001d07983 */ /* 0x002f280000300c00 */
[----:B--2---:R-:W2:Y:S04]  /*1e3e0*/  LDL.LU.128 R196, [R1+0x1bb0] ;  /* 0x001bb00001c47983 */ /* 0x004ea80000300c00 */
[----:B---3--:R-:W3:Y:S04]  /*1e3f0*/  LDL.LU.128 R192, [R1+0x1ba0] ;  /* 0x001ba00001c07983 */ /* 0x008ee80000300c00 */
[----:B----4-:R-:W4:Y:S04]  /*1e400*/  LDL.LU.128 R188, [R1+0x1b90] ;  /* 0x001b900001bc7983 */ /* 0x010f280000300c00 */
[----:B------:R-:W2:Y:S04]  /*1e410*/  LDL.LU.128 R184, [R1+0x1b80] ;  /* 0x001b800001b87983 */ /* 0x000ea80000300c00 */
[----:B------:R-:W3:Y:S04]  /*1e420*/  LDL.LU.128 R176, [R1+0x1b60] ;  /* 0x001b600001b07983 */ /* 0x000ee80000300c00 */
[----:B------:R-:W4:Y:S04]  /*1e430*/  LDL.LU.128 R172, [R1+0x1b50] ;  /* 0x001b500001ac7983 */ /* 0x000f280000300c00 */
[----:B------:R-:W3:Y:S04]  /*1e440*/  LDL.LU.128 R164, [R1+0x1b30] ;  /* 0x001b300001a47983 */ /* 0x000ee80000300c00 */
[----:B------:R-:W4:Y:S04]  /*1e450*/  LDL.LU.128 R160, [R1+0x1b20] ;  /* 0x001b200001a07983 */ /* 0x000f280000300c00 */
[----:B------:R-:W4:Y:S04]  /*1e460*/  LDL.LU.128 R20, [R1+0x1630] ;  /* 0x0016300001147983 */ /* 0x000f280000300c00 */
[----:B------:R-:W4:Y:S01]  /*1e470*/  LDL.LU.64 R18, [R1+0x1620] ;  /* 0x0016200001127983 */ /* 0x000f220000300a00 */
[----:B------:R-:W-:-:S03]  /*1e480*/  WARPGROUP.DEPBAR.LE gsb0, 0x0 ;  /* 0x00008000000079c5 */ /* 0x000fc60000010000 */
[----:B------:R0:W-:Y:S04]  /*1e490*/  STL.128 [R1+0x15d0], R148 ;  /* 0x0015d09401007387 */ /* 0x0001e80000100c00 */
[----:B------:R-:W-:Y:S04]  /*1e4a0*/  STL.128 [R1+0x15c0], R144 ;  /* 0x0015c09001007387 */ /* 0x000fe80000100c00 */
[----:B------:R-:W-:Y:S04]  /*1e4b0*/  STL.128 [R1+0x15b0], R140 ;  /* 0x0015b08c01007387 */ /* 0x000fe80000100c00 */
[----:B------:R-:W-:Y:S01]  /*1e4c0*/  STL.128 [R1+0x15a0], R136 ;  /* 0x0015a08801007387 */ /* 0x000fe20000100c00 */
[----:B0-----:R-:W-:-:S02]  /*1e4d0*/  IMAD.MOV.U32 R148, RZ, RZ, R181 ;  /* 0x000000ffff947224 */ /* 0x001fc400078e00b5 */
[----:B------:R-:W-:Y:S02]  /*1e4e0*/  IMAD.MOV.U32 R149, RZ, RZ, R180 ;  /* 0x000000ffff957224 */ /* 0x000fe400078e00b4 */
[----:B------:R-:W-:Y:S02]  /*1e4f0*/  IMAD.MOV.U32 R150, RZ, RZ, R171 ;  /* 0x000000ffff967224 */ /* 0x000fe400078e00ab */
[----:B------:R-:W-:Y:S01]  /*1e500*/  IMAD.MOV.U32 R151, RZ, RZ, R159 ;  /* 0x000000ffff977224 */ /* 0x000fe200078e009f */
[----:B------:R-:W-:Y:S04]  /*1e510*/  STL.128 [R1+0x1590], R132 ;  /* 0x0015908401007387 */ /* 0x000fe80000100c00 */
[----:B------:R-:W-:Y:S04]  /*1e520*/  STL.128 [R1+0x1580], R128 ;  /* 0x0015808001007387 */ /* 0x000fe80000100c00 */
[----:B------:R0:W-:Y:S04]  /*1e530*/  STL.128 [R1+0x1570], R124 ;  /* 0x0015707c01007387 */ /* 0x0001e80000100c00 */
[----:B------:R-:W-:Y:S04]  /*1e540*/  STL.128 [R1+0x1560], R120 ;  /* 0x0015607801007387 */ /* 0x000fe80000100c00 */
[----:B------:R1:W-:Y:S04]  /*1e550*/  STL.128 [R1+0x420], R148 ;  /* 0x0004209401007387 */ /* 0x0003e80000100c00 */
[----:B------:R1:W-:Y:S04]  /*1e560*/  STL.128 [R1+0x13f0], R28 ;  /* 0x0013f01c01007387 */ /* 0x0003e80000100c00 */
[----:B------:R1:W-:Y:S01]  /*1e570*/  STL.128 [R1+0x1520], R104 ;  /* 0x0015206801007387 */ /* 0x0003e20000100c00 */
[----:B------:R-:W-:-:S02]  /*1e580*/  IMAD.MOV.U32 R152, RZ, RZ, R158 ;  /* 0x000000ffff987224 */ /* 0x000fc400078e009e */
[----:B------:R-:W-:Y:S01]  /*1e590*/  IMAD.MOV.U32 R153, RZ, RZ, R157 ;  /* 0x000000ffff997224 */ /* 0x000fe200078e009d */
[----:B0-----:R-:W4:Y:S04]  /*1e5a0*/  LDL.LU.128 R124, [R1+0x1570] ;  /* 0x00157000017c7983 */ /* 0x001f280000300c00 */
[----:B-1----:R-:W4:Y:S01]  /*1e5b0*/  LDL.LU.128 R148, [R1+0x15d0] ;  /* 0x0015d00001947983 */ /* 0x002f220000300c00 */
[----:B------:R-:W-:-:S03]  /*1e5c0*/  IMAD.MOV.U32 R29, RZ, RZ, R224 ;  /* 0x000000ffff1d7224 */ /* 0x000fc600078e00e0 */
[----:B------:R-:W4:Y:S01]  /*1e5d0*/  LDL.LU.128 R128, [R1+0x1580] ;  /* 0x0015800001807983 */ /* 0x000f220000300c00 */
[----:B------:R-:W-:Y:S02]  /*1e5e0*/  IMAD.MOV.U32 R30, RZ, RZ, R223 ;  /* 0x000000ffff1e7224 */ /* 0x000fe400078e00df */
[----:B------:R-:W-:Y:S01]  /*1e5f0*/  IMAD.MOV.U32 R31, RZ, RZ, R222 ;  /* 0x000000ffff1f7224 */ /* 0x000fe200078e00de */
[----:B------:R-:W4:Y:S01]  /*1e600*/  LDL.LU.128 R104, [R1+0x1520] ;  /* 0x0015200001687983 */ /* 0x000f220000300c00 */
[----:B------:R-:W-:Y:S02]  /*1e610*/  IMAD.MOV.U32 R157, RZ, RZ, R29 ;  /* 0x000000ffff9d7224 */ /* 0x000fe400078e001d */
[----:B------:R-:W-:Y:S01]  /*1e620*/  IMAD.MOV.U32 R158, RZ, RZ, R30 ;  /* 0x000000ffff9e7224 */ /* 0x000fe200078e001e */
[----:B------:R0:W-:Y:S01]  /*1e630*/  STL.128 [R1+0x1510], R100 ;  /* 0x0015106401007387 */ /* 0x0001e20000100c00 */
[----:B------:R-:W-:-:S03]  /*1e640*/  IMAD.MOV.U32 R159, RZ, RZ, R31 ;  /* 0x000000ffff9f7224 */ /* 0x000fc600078e001f */
[----:B------:R-:W4:Y:S01]  /*1e650*/  LDL.LU.128 R28, [R1+0x13f0] ;  /* 0x0013f000011c7983 */ /* 0x000f220000300c00 */
[----:B------:R-:W-:Y:S02]  /*1e660*/  IMAD.MOV.U32 R146, RZ, RZ, R183 ;  /* 0x000000ffff927224 */ /* 0x000fe400078e00b7 */
[----:B------:R-:W-:Y:S01]  /*1e670*/  IMAD.MOV.U32 R147, RZ, RZ, R182 ;  /* 0x000000ffff937224 */ /* 0x000fe200078e00b6 */
[----:B------:R-:W4:Y:S01]  /*1e680*/  LDL.LU.128 R120, [R1+0x1560] ;  /* 0x0015600001787983 */ /* 0x000f220000300c00 */
[----:B------:R-:W-:Y:S02]  /*1e690*/  IMAD.MOV.U32 R132, RZ, RZ, R221 ;  /* 0x000000ffff847224 */ /* 0x000fe400078e00dd */
[----:B------:R-:W-:Y:S02]  /*1e6a0*/  IMAD.MOV.U32 R133, RZ, RZ, R220 ;  /* 0x000000ffff857224 */ /* 0x000fe400078e00dc */
[----:B------:R-:W-:Y:S01]  /*1e6b0*/  FFMA.FTZ R15, R215, R0, -R4 ;  /* 0x00000000d70f7223 */ /* 0x000fe20000010804 */
[----:B------:R-:W-:-:S02]  /*1e6c0*/  IMAD.MOV.U32 R134, RZ, RZ, R219 ;  /* 0x000000ffff867224 */ /* 0x000fc400078e00db */
[----:B------:R-:W-:Y:S01]  /*1e6d0*/  FFMA.FTZ R14, R214, R0, -R4 ;  /* 0x00000000d60e7223 */ /* 0x000fe20000010804 */
[----:B------:R-:W-:Y:S01]  /*1e6e0*/  IMAD.MOV.U32 R135, RZ, RZ, R218 ;  /* 0x000000ffff877224 */ /* 0x000fe200078e00da */
[----:B0-----:R-:W4:Y:S01]  /*1e6f0*/  LDL.LU.128 R100, [R1+0x1510] ;  /* 0x0015100001647983 */ /* 0x001f220000300c00 */
        /* <DEDUP_REMOVED lines=34> */
[----:B--2---:R2:W-:Y:S04]  /*1e920*/  STL.128 [R1+0x1340], R184 ;  /* 0x001340b801007387 */ /* 0x0045e80000100c00 */
[----:B0-----:R-:W4:Y:S04]  /*1e930*/  LDL.LU.128 R136, [R1+0x15a0] ;  /* 0x0015a00001887983 */ /* 0x001f280000300c00 */
[----:B-1----:R-:W4:Y:S04]  /*1e940*/  LDL.LU.128 R140, [R1+0x15b0] ;  /* 0x0015b000018c7983 */ /* 0x002f280000300c00 */
[----:B---3--:R-:W3:Y:S04]  /*1e950*/  LDL.LU.128 R144, [R1+0x15c0] ;  /* 0x0015c00001907983 */ /* 0x008ee80000300c00 */
        /* <DEDUP_REMOVED lines=21> */
[----:B--2---:R-:W2:Y:S01]  /*1eab0*/  LDL.LU.128 R184, [R1+0x1340] ;  /* 0x0013400001b87983 */ /* 0x004ea20000300c00 */
[-CC-:B------:R-:W-:Y:S01]  /*1eac0*/  FFMA.FTZ R13, R213, R0.reuse, -R4.reuse ;  /* 0x00000000d50d7223 */ /* 0x180fe20000010804 */
[-C--:B------:R-:W-:Y:S01]  /*1ead0*/  FFMA.FTZ R12, R212, R0.reuse, -R4 ;  /* 0x00000000d40c7223 */ /* 0x080fe20000010804 */
[-CC-:B------:R-:W-:Y:S01]  /*1eae0*/  FFMA.FTZ R11, R211, R0.reuse, -R166.reuse ;  /* 0x00000000d30b7223 */ /* 0x180fe200000108a6 */
[----:B------:R-:W-:Y:S01]  /*1eaf0*/  FFMA.FTZ R10, R210, R0, -R166 ;  /* 0x00000000d20a7223 */ /* 0x000fe200000108a6 */
[----:B------:R-:W-:-:S02]  /*1eb00*/  IMAD.MOV.U32 R154, RZ, RZ, R156 ;  /* 0x000000ffff9a7224 */ /* 0x000fc400078e009c */
[----:B------:R-:W-:Y:S01]  /*1eb10*/  VIADD R8, R8, 0x280 ;  /* 0x0000028008087836 */ /* 0x000fe20000000000 */
[----:B------:R-:W-:Y:S01]  /*1eb20*/  R2UR UR7, R9 ;  /* 0x00000000090772ca */ /* 0x000fe200000e0000 */
[----:B------:R-:W-:Y:S01]  /*1eb30*/  IMAD.MOV.U32 R155, RZ, RZ, R7 ;  /* 0x000000ffff9b7224 */ /* 0x000fe200078e0007 */
[----:B------:R-:W2:Y:S01]  /*1eb40*/  LDL.LU R226, [R1+0xfec] ;  /* 0x000fec0001e27983 */ /* 0x000ea20000300800 */
[----:B----4-:R-:W-:Y:S02]  /*1eb50*/  IMAD.MOV.U32 R182, RZ, RZ, R150 ;  /* 0x000000ffffb67224 */ /* 0x010fe400078e0096 */
[----:B------:R-:W-:Y:S01]  /*1eb60*/  IMAD.MOV.U32 R183, RZ, RZ, R149 ;  /* 0x000000ffffb77224 */ /* 0x000fe200078e0095 */
[----:B------:R-:W-:Y:S04]  /*1eb70*/  STL [R1+0x59c], R107 ;  /* 0x00059c6b01007387 */ /* 0x000fe80000100800 */
[----:B------:R-:W-:Y:S04]  /*1eb80*/  STL [R1+0x598], R106 ;  /* 0x0005986a01007387 */ /* 0x000fe80000100800 */
[----:B------:R-:W-:Y:S04]  /*1eb90*/  STL [R1+0x594], R105 ;  /* 0x0005946901007387 */ /* 0x000fe80000100800 */
[----:B------:R-:W-:Y:S04]  /*1eba0*/  STL [R1+0x590], R104 ;  /* 0x0005906801007387 */ /* 0x000fe80000100800 */
[----:B------:R0:W-:Y:S04]  /*1ebb0*/  STL.64 [R1+0x1330], R182 ;  /* 0x001330b601007387 */ /* 0x0001e80000100a00 */
[----:B------:R1:W-:Y:S04]  /*1ebc0*/  STL [R1+0x580], R100 ;  /* 0x0005806401007387 */ /* 0x0003e80000100800 */
[----:B------:R-:W-:Y:S04]  /*1ebd0*/  STL [R1+0x46c], R31 ;  /* 0x00046c1f01007387 */ /* 0x000fe80000100800 */
[----:B0-----:R-:W4:Y:S04]  /*1ebe0*/  LDL.128 R180, [R1+0x590] ;  /* 0x0005900001b47983 */ /* 0x001f280000100c00 */
[----:B------:R-:W-:Y:S04]  /*1ebf0*/  STL [R1+0x468], R30 ;  /* 0x0004681e01007387 */ /* 0x000fe80000100800 */
[----:B------:R-:W-:Y:S04]  /*1ec00*/  STL [R1+0x464], R29 ;  /* 0x0004641d01007387 */ /* 0x000fe80000100800 */
[----:B------:R-:W-:Y:S04]  /*1ec10*/  STL [R1+0x460], R28 ;  /* 0x0004601c01007387 */ /* 0x000fe80000100800 */
[----:B------:R-:W2:Y:S04]  /*1ec20*/  LDL.LU.128 R104, [R1+0x460] ;  /* 0x0004600001687983 */ /* 0x000ea80000300c00 */
[----:B-1----:R-:W2:Y:S01]  /*1ec30*/  LDL.LU R100, [R1+0x598] ;  /* 0x0005980001647983 */ /* 0x002ea20000300800 */
[-CC-:B------:R-:W-:Y:S01]  /*1ec40*/  FFMA.FTZ R4, R209, R0.reuse, -R166.reuse ;  /* 0x00000000d1047223 */ /* 0x180fe200000108a6 */
[----:B------:R-:W-:Y:S01]  /*1ec50*/  FFMA.FTZ R0, R208, R0, -R166 ;  /* 0x00000000d0007223 */ /* 0x000fe200000108a6 */
[----:B------:R-:W-:Y:S08]  /*1ec60*/  MUFU.EX2 R15, R15 ;  /* 0x0000000f000f7308 */ /* 0x000ff00000000800 */
[----:B------:R-:W0:Y:S01]  /*1ec70*/  MUFU.EX2 R14, R14 ;  /* 0x0000000e000e7308 */ /* 0x000e220000000800 */
[----:B------:R-:W-:Y:S01]  /*1ec80*/  STL [R1+0x584], R101 ;  /* 0x0005846501007387 */ /* 0x000fe20000100800 */
[----:B------:R-:W-:-:S02]  /*1ec90*/  IMAD.MOV.U32 R223, RZ, RZ, R131 ;  /* 0x000000ffffdf7224 */ /* 0x000fc400078e0083 */
[----:B------:R-:W-:Y:S01]  /*1eca0*/  IMAD.MOV.U32 R224, RZ, RZ, R130 ;  /* 0x000000ffffe07224 */ /* 0x000fe200078e0082 */
[----:B------:R-:W-:Y:S03]  /*1ecb0*/  STL [R1+0x5dc], R123 ;  /* 0x0005dc7b01007387 */ /* 0x000fe60000100800 */
[----:B------:R-:W-:Y:S01]  /*1ecc0*/  MUFU.EX2 R13, R13 ;  /* 0x0000000d000d7308 */ /* 0x000fe20000000800 */
[----:B------:R-:W-:Y:S01]  /*1ecd0*/  IMAD.MOV.U32 R225, RZ, RZ, R129 ;  /* 0x000000ffffe17224 */ /* 0x000fe200078e0081 */
[----:B------:R-:W-:Y:S01]  /*1ece0*/  STL [R1+0x5d8], R122 ;  /* 0x0005d87a01007387 */ /* 0x000fe20000100800 */
[----:B------:R-:W-:-:S03]  /*1ecf0*/  IMAD.MOV.U32 R227, RZ, RZ, R128 ;  /* 0x000000ffffe37224 */ /* 0x000fc600078e0080 */
[----:B------:R-:W-:Y:S02]  /*1ed00*/  STL [R1+0x5d4], R121 ;  /* 0x0005d47901007387 */ /* 0x000fe40000100800 */
[----:B------:R-:W-:Y:S02]  /*1ed10*/  MUFU.EX2 R12, R12 ;  /* 0x0000000c000c7308 */ /* 0x000fe40000000800 */
[----:B------:R-:W-:Y:S04]  /*1ed20*/  STL [R1+0x5d0], R120 ;  /* 0x0005d07801007387 */ /* 0x000fe80000100800 */
[----:B------:R-:W-:Y:S02]  /*1ed30*/  STL [R1+0x58c], R103 ;  /* 0x00058c6701007387 */ /* 0x000fe40000100800 */
[----:B------:R-:W-:Y:S02]  /*1ed40*/  MUFU.EX2 R11, R11 ;  /* 0x0000000b000b7308 */ /* 0x000fe40000000800 */
[----:B------:R-:W-:Y:S04]  /*1ed50*/  STL [R1+0x588], R102 ;  /* 0x0005886601007387 */ /* 0x000fe80000100800 */
[----:B------:R1:W-:Y:S02]  /*1ed60*/  STL.128 [R1+0x1320], R176 ;  /* 0x001320b001007387 */ /* 0x0003e40000100c00 */
[----:B------:R-:W0:Y:S02]  /*1ed70*/  MUFU.EX2 R10, R10 ;  /* 0x0000000a000a7308 */ /* 0x000e240000000800 */
[----:B------:R-:W-:Y:S04]  /*1ed80*/  STL.128 [R1+0x1310], R172 ;  /* 0x001310ac01007387 */ /* 0x000fe80000100c00 */
[----:B------:R-:W-:Y:S02]  /*1ed90*/  STL [R1+0x1308], R170 ;  /* 0x001308aa01007387 */ /* 0x000fe40000100800 */
[----:B------:R-:W-:Y:S01]  /*1eda0*/  MUFU.EX2 R4, R4 ;  /* 0x0000000400047308 */ /* 0x000fe20000000800 */
[----:B------:R-:W-:Y:S01]  /*1edb0*/  IMAD.MOV.U32 R156, RZ, RZ, R6 ;  /* 0x000000ffff9c7224 */ /* 0x000fe200078e0006 */
[----:B------:R-:W-:Y:S04]  /*1edc0*/  STL.64 [R1+0x1300], R168 ;  /* 0x001300a801007387 */ /* 0x000fe80000100a00 */
[----:B------:R-:W-:Y:S02]  /*1edd0*/  STL.128 [R1+0x12e0], R160 ;  /* 0x0012e0a001007387 */ /* 0x000fe40000100c00 */
[----:B------:R-:W0:Y:S01]  /*1ede0*/  MUFU.EX2 R0, R0 ;  /* 0x0000000000007308 */ /* 0x000e220000000800 */
[----:B------:R-:W-:Y:S01]  /*1edf0*/  IMAD.MOV.U32 R166, RZ, RZ, R151 ;  /* 0x000000ffffa67224 */ /* 0x000fe200078e0097 */
[----:B------:R0:W-:Y:S04]  /*1ee00*/  STL.128 [R1+0x430], R152 ;  /* 0x0004309801007387 */ /* 0x0001e80000100c00 */
[----:B------:R0:W-:Y:S01]  /*1ee10*/  STL.128 [R1+0x240], R156 ;  /* 0x0002409c01007387 */ /* 0x0001e20000100c00 */
[----:B------:R-:W-:-:S03]  /*1ee20*/  IMAD.MOV.U32 R200, RZ, RZ, R148 ;  /* 0x000000ffffc87224 */ /* 0x000fc600078e0094 */
[----:B------:R-:W-:Y:S01]  /*1ee30*/  STL.128 [R1+0x12f0], R164 ;  /* 0x0012f0a401007387 */ /* 0x000fe20000100c00 */
[----:B------:R-:W-:-:S03]  /*1ee40*/  R2UR UR6, R8 ;  /* 0x00000000080672ca */ /* 0x000fc600000e0000 */
[----:B-1----:R-:W2:Y:S01]  /*1ee50*/  LDL.LU.128 R176, [R1+0x580] ;  /* 0x0005800001b07983 */ /* 0x002ea20000300c00 */
[----:B0-----:R-:W-:-:S03]  /*1ee60*/  F2FP.BF16.F32.PACK_AB R152, R14, R15 ;  /* 0x0000000f0e98723e */ /* 0x001fc600000010ff */
[----:B------:R-:W-:Y:S01]  /*1ee70*/  STL.128 [R1+0x1030], R20 ;  /* 0x0010301401007387 */ /* 0x000fe20000100c00 */
[----:B------:R-:W-:Y:S02]  /*1ee80*/  F2FP.BF16.F32.PACK_AB R153, R10, R11 ;  /* 0x0000000b0a99723e */ /* 0x000fe400000010ff */
[----:B------:R-:W-:Y:S01]  /*1ee90*/  F2FP.BF16.F32.PACK_AB R154, R12, R13 ;  /* 0x0000000d0c9a723e */ /* 0x000fe200000010ff */
[----:B------:R-:W-:Y:S01]  /*1eea0*/  IMAD.MOV.U32 R159, RZ, RZ, R127 ;  /* 0x000000ffff9f7224 */ /* 0x000fe200078e007f */
[----:B------:R-:W-:Y:S01]  /*1eeb0*/  F2FP.BF16.F32.PACK_AB R155, R0, R4 ;  /* 0x00000004009b723e */ /* 0x000fe200000010ff */
[----:B------:R-:W-:Y:S01]  /*1eec0*/  IMAD.MOV.U32 R158, RZ, RZ, R126 ;  /* 0x000000ffff9e7224 */ /* 0x000fe200078e007e */
[----:B------:R-:W-:Y:S01]  /*1eed0*/  STL.128 [R1+0x1020], R16 ;  /* 0x0010201001007387 */ /* 0x000fe20000100c00 */
[----:B------:R-:W-:Y:S02]  /*1eee0*/  IMAD.MOV.U32 R157, RZ, RZ, R125 ;  /* 0x000000ffff9d7224 */ /* 0x000fe400078e007d */
[----:B------:R-:W-:Y:S01]  /*1eef0*/  IMAD.MOV.U32 R156, RZ, RZ, R124 ;  /* 0x000000ffff9c7224 */ /* 0x000fe200078e007c */
[----:B------:R-:W-:Y:S01]  /*1ef00*/  STL.128 [R1+0x12c0], R152 ;  /* 0x0012c09801007387 */ /* 0x000fe20000100c00 */
[----:B------:R-:W-:-:S03]  /*1ef10*/  IMAD.MOV.U32 R215, RZ, RZ, R139 ;  /* 0x000000ffffd77224 */ /* 0x000fc600078e008b */
[----:B------:R-:W-:Y:S01]  /*1ef20*/  STL.128 [R1+0x12d0], R156 ;  /* 0x0012d09c01007387 */ /* 0x000fe20000100c00 */
[----:B------:R-:W-:Y:S02]  /*1ef30*/  IMAD.MOV.U32 R214, RZ, RZ, R138 ;  /* 0x000000ffffd67224 */ /* 0x000fe400078e008a */
[----:B------:R-:W-:Y:S01]  /*1ef40*/  IMAD.MOV.U32 R219, RZ, RZ, R143 ;  /* 0x000000ffffdb7224 */ /* 0x000fe200078e008f */
[----:B------:R-:W-:Y:S01]  /*1ef50*/  STL.128 [R1+0x1370], R196 ;  /* 0x001370c401007387 */ /* 0x000fe20000100c00 */
[----:B------:R-:W-:Y:S02]  /*1ef60*/  IMAD.MOV.U32 R218, RZ, RZ, R142 ;  /* 0x000000ffffda7224 */ /* 0x000fe400078e008e */
[----:B---3--:R-:W-:Y:S01]  /*1ef70*/  IMAD.MOV.U32 R201, RZ, RZ, R147 ;  /* 0x000000ffffc97224 */ /* 0x008fe200078e0093 */
[----:B------:R-:W-:Y:S01]  /*1ef80*/  STL.128 [R1+0x1360], R192 ;  /* 0x001360c001007387 */ /* 0x000fe20000100c00 */
[----:B------:R-:W-:Y:S02]  /*1ef90*/  IMAD.MOV.U32 R202, RZ, RZ, R146 ;  /* 0x000000ffffca7224 */ /* 0x000fe400078e0092 */
[----:B------:R-:W-:Y:S01]  /*1efa0*/  IMAD.MOV.U32 R203, RZ, RZ, R145 ;  /* 0x000000ffffcb7224 */ /* 0x000fe200078e0091 */
[----:B------:R-:W-:Y:S01]  /*1efb0*/  STL.128 [R1+0x1350], R188 ;  /* 0x001350bc01007387 */ /* 0x000fe20000100c00 */
        /* <DEDUP_REMOVED lines=12> */
[----:B------:R-:W-:-:S03]  /*1f080*/  IMAD.MOV.U32 R222, RZ, RZ, R132 ;  /* 0x000000ffffde7224 */ /* 0x000fc600078e0084 */
        /* <DEDUP_REMOVED lines=39> */
[----:B----4-:R-:W-:-:S03]  /*1f300*/  IMAD.MOV.U32 R101, RZ, RZ, R183 ;  /* 0x000000ffff657224 */ /* 0x010fc600078e00b7 */
        /* <DEDUP_REMOVED lines=37> */
[----:B--2---:R1:W-:Y:S04]  /*1f560*/  STL.128 [R1+0x1210], R184 ;  /* 0x001210b801007387 */ /* 0x0043e80000100c00 */
[----:B0-----:R-:W2:Y:S04]  /*1f570*/  LDL.LU.128 R108, [R1+0x470] ;  /* 0x00047000016c7983 */ /* 0x001ea80000300c00 */
[----:B------:R-:W3:Y:S04]  /*1f580*/  LDL.LU.128 R112, [R1+0x480] ;  /* 0x0004800001707983 */ /* 0x000ee80000300c00 */
        /* <DEDUP_REMOVED lines=15> */
[----:B-1----:R-:W4:Y:S01]  /*1f680*/  LDL.128 R184, [R1+0x5a0] ;  /* 0x0005a00001b87983 */ /* 0x002f220000100c00 */
[----:B------:R-:W-:-:S03]  /*1f690*/  IMAD.MOV.U32 R8, RZ, RZ, R104 ;  /* 0x000000ffff087224 */ /* 0x000fc600078e0068 */
[----:B------:R-:W-:Y:S04]  /*1f6a0*/  STL.128 [R1+0x250], R104 ;  /* 0x0002506801007387 */ /* 0x000fe80000100c00 */
[----:B------:R0:W-:Y:S04]  /*1f6b0*/  STL.64 [R1+0x1188], R100 ;  /* 0x0011886401007387 */ /* 0x0001e80000100a00 */
[----:B------:R-:W4:Y:S04]  /*1f6c0*/  LDL.LU R99, [R1+0x594] ;  /* 0x0005940001637983 */ /* 0x000f280000300800 */
[----:B------:R-:W4:Y:S04]  /*1f6d0*/  LDL.LU R98, [R1+0x590] ;  /* 0x0005900001627983 */ /* 0x000f280000300800 */
[----:B0-----:R-:W4:Y:S04]  /*1f6e0*/  LDL.LU.64 R100, [R1+0x1188] ;  /* 0x0011880001647983 */ /* 0x001f280000300a00 */
[----:B------:R-:W4:Y:S04]  /*1f6f0*/  LDL.LU R104, [R1+0x5a8] ;  /* 0x0005a80001687983 */ /* 0x000f280000300800 */
[----:B------:R-:W4:Y:S04]  /*1f700*/  LDL.LU R103, [R1+0x5a4] ;  /* 0x0005a40001677983 */ /* 0x000f280000300800 */
[----:B------:R-:W4:Y:S01]  /*1f710*/  LDL.LU R102, [R1+0x5a0] ;  /* 0x0005a00001667983 */ /* 0x000f220000300800 */
[----:B------:R-:W-:-:S02]  /*1f720*/  IMAD.MOV.U32 R208, RZ, RZ, R24 ;  /* 0x000000ffffd07224 */ /* 0x000fc400078e0018 */
[----:B------:R-:W-:Y:S01]  /*1f730*/  IMAD.MOV.U32 R207, RZ, RZ, R25 ;  /* 0x000000ffffcf7224 */ /* 0x000fe200078e0019 */
[----:B------:R-:W4:Y:S01]  /*1f740*/  LDL.LU R216, [R1+0xfe8] ;  /* 0x000fe80001d87983 */ /* 0x000f220000300800 */
[----:B------:R-:W-:Y:S02]  /*1f750*/  IMAD.MOV.U32 R206, RZ, RZ, R26 ;  /* 0x000000ffffce7224 */ /* 0x000fe400078e001a */
[----:B------:R-:W-:Y:S02]  /*1f760*/  IMAD.MOV.U32 R205, RZ, RZ, R27 ;  /* 0x000000ffffcd7224 */ /* 0x000fe400078e001b */
[----:B------:R-:W-:Y:S01]  /*1f770*/  IMAD.MOV.U32 R9, RZ, RZ, R105 ;  /* 0x000000ffff097224 */ /* 0x000fe200078e0069 */
[----:B------:R0:W-:Y:S01]  /*1f780*/  STL.128 [R1+0x1010], R12 ;  /* 0x0010100c01007387 */ /* 0x0001e20000100c00 */
[----:B------:R-:W-:Y:S02]  /*1f790*/  IMAD.MOV.U32 R25, RZ, RZ, R107 ;  /* 0x000000ffff197224 */ /* 0x000fe400078e006b */
[----:B------:R-:W-:Y:S01]  /*1f7a0*/  IMAD.MOV.U32 R24, RZ, RZ, R106 ;  /* 0x000000ffff187224 */ /* 0x000fe200078e006a */
[----:B------:R1:W-:Y:S01]  /*1f7b0*/  STL.64 [R1+0xff0], R4 ;  /* 0x000ff00401007387 */ /* 0x0003e20000100a00 */
[----:B------:R-:W-:-:S02]  /*1f7c0*/  IMAD.MOV.U32 R97, RZ, RZ, R179 ;  /* 0x000000ffff617224 */ /* 0x000fc400078e00b3 */
[----:B------:R-:W-:Y:S01]  /*1f7d0*/  IMAD.MOV.U32 R96, RZ, RZ, R178 ;  /* 0x000000ffff607224 */ /* 0x000fe200078e00b2 */
[----:B------:R-:W4:Y:S01]  /*1f7e0*/  LDL.LU.128 R20, [R1+0x1030] ;  /* 0x0010300001147983 */ /* 0x000f220000300c00 */
[----:B------:R-:W-:Y:S02]  /*1f7f0*/  IMAD.MOV.U32 R95, RZ, RZ, R177 ;  /* 0x000000ffff5f7224 */ /* 0x000fe400078e00b1 */
[----:B------:R-:W-:Y:S01]  /*1f800*/  IMAD.MOV.U32 R94, RZ, RZ, R176 ;  /* 0x000000ffff5e7224 */ /* 0x000fe200078e00b0 */
[----:B------:R1:W-:Y:S04]  /*1f810*/  STL.128 [R1+0x1000], R8 ;  /* 0x0010000801007387 */ /* 0x0003e80000100c00 */
[----:B------:R-:W4:Y:S04]  /*1f820*/  LDL.LU.128 R16, [R1+0x1020] ;  /* 0x0010200001107983 */ /* 0x000f280000300c00 */
[----:B0-----:R-:W4:Y:S04]  /*1f830*/  LDL.LU.128 R12, [R1+0x1010] ;  /* 0x00101000010c7983 */ /* 0x001f280000300c00 */
[----:B-1----:R-:W4:Y:S04]  /*1f840*/  LDL.LU.64 R4, [R1+0xff0] ;  /* 0x000ff00001047983 */ /* 0x002f280000300a00 */
[----:B------:R-:W4:Y:S04]  /*1f850*/  LDL.LU.128 R8, [R1+0x1000] ;  /* 0x0010000001087983 */ /* 0x000f280000300c00 */
[----:B------:R-:W-:Y:S04]  /*1f860*/  STL [R1+0x13e8], R227 ;  /* 0x0013e8e301007387 */ /* 0x000fe80000100800 */
[----:B------:R-:W-:Y:S04]  /*1f870*/  STL.64 [R1+0x13e0], R224 ;  /* 0x0013e0e001007387 */ /* 0x000fe80000100a00 */
[----:B------:R-:W-:Y:S04]  /*1f880*/  STL.64 [R1+0x13c0], R218 ;  /* 0x0013c0da01007387 */ /* 0x000fe80000100a00 */
[----:B------:R-:W-:Y:S04]  /*1f890*/  STL.128 [R1+0x1380], R200 ;  /* 0x001380c801007387 */ /* 0x000fe80000100c00 */
[----:B------:R-:W-:Y:S04]  /*1f8a0*/  STL.128 [R1+0x370], R176 ;  /* 0x000370b001007387 */ /* 0x000fe80000100c00 */
[----:B------:R-:W-:Y:S04]  /*1f8b0*/  STL.128 [R1+0x380], R180 ;  /* 0x000380b401007387 */ /* 0x000fe80000100c00 */
[----:B------:R-:W4:Y:S04]  /*1f8c0*/  LDL.LU.128 R196, [R1+0x1370] ;  /* 0x0013700001c47983 */ /* 0x000f280000300c00 */
[----:B------:R-:W4:Y:S04]  /*1f8d0*/  LDL.LU.128 R192, [R1+0x1360] ;  /* 0x0013600001c07983 */ /* 0x000f280000300c00 */
[----:B------:R-:W4:Y:S01]  /*1f8e0*/  LDL.LU.128 R188, [R1+0x1350] ;  /* 0x0013500001bc7983 */ /* 0x000f220000300c00 */
[----:B--2---:R-:W-:-:S02]  /*1f8f0*/  IMAD.MOV.U32 R29, RZ, RZ, R111 ;  /* 0x000000ffff1d7224 */ /* 0x004fc400078e006f */
[----:B------:R-:W-:Y:S02]  /*1f900*/  IMAD.MOV.U32 R28, RZ, RZ, R110 ;  /* 0x000000ffff1c7224 */ /* 0x000fe400078e006e */
[----:B------:R-:W-:Y:S01]  /*1f910*/  IMAD.MOV.U32 R27, RZ, RZ, R109 ;  /* 0x000000ffff1b7224 */ /* 0x000fe200078e006d */
[----:B---3--:R0:W-:Y:S01]  /*1f920*/  STL.128 [R1+0x270], R112 ;  /* 0x0002707001007387 */ /* 0x0081e20000100c00 */
[----:B------:R-:W-:Y:S02]  /*1f930*/  IMAD.MOV.U32 R26, RZ, RZ, R108 ;  /* 0x000000ffff1a7224 */ /* 0x000fe400078e006c */
[----:B------:R-:W-:Y:S02]  /*1f940*/  IMAD.MOV.U32 R33, RZ, RZ, R115 ;  /* 0x000000ffff217224 */ /* 0x000fe400078e0073 */
[----:B------:R-:W-:Y:S02]  /*1f950*/  IMAD.MOV.U32 R32, RZ, RZ, R114 ;  /* 0x000000ffff207224 */ /* 0x000fe400078e0072 */
[----:B------:R-:W-:-:S02]  /*1f960*/  IMAD.MOV.U32 R31, RZ, RZ, R113 ;  /* 0x000000ffff1f7224 */ /* 0x000fc400078e0071 */
[----:B------:R-:W-:Y:S02]  /*1f970*/  IMAD.MOV.U32 R30, RZ, RZ, R112 ;  /* 0x000000ffff1e7224 */ /* 0x000fe400078e0070 */
[----:B----4-:R-:W-:Y:S02]  /*1f980*/  IMAD.MOV.U32 R37, RZ, RZ, R119 ;  /* 0x000000ffff257224 */ /* 0x010fe400078e0077 */
[----:B------:R-:W-:Y:S02]  /*1f990*/  IMAD.MOV.U32 R36, RZ, RZ, R118 ;  /* 0x000000ffff247224 */ /* 0x000fe400078e0076 */
[----:B------:R-:W-:Y:S01]  /*1f9a0*/  IMAD.MOV.U32 R35, RZ, RZ, R117 ;  /* 0x000000ffff237224 */ /* 0x000fe200078e0075 */
[----:B0-----:R-:W2:Y:S01]  /*1f9b0*/  LDL.128 R112, [R1+0x5b0] ;  /* 0x0005b00001707983 */ /* 0x001ea20000100c00 */
        /* <DEDUP_REMOVED lines=58> */
[----:B------:R-:W-:Y:S04]  /*1fd60*/  STL.128 [R1+0x260], R108 ;  /* 0x0002606c01007387 */ /* 0x000fe80000100c00 */
        /* <DEDUP_REMOVED lines=21> */
[----:B0-----:R-:W2:Y:S04]  /*1fec0*/  LDL.LU.64 R104, [R1+0x1180] ;  /* 0x0011800001687983 */ /* 0x001ea80000300a00 */
[----:B-1----:R-:W2:Y:S04]  /*1fed0*/  LDL.LU.128 R100, [R1+0x1170] ;  /* 0x0011700001647983 */ /* 0x002ea80000300c00 */
[----:B---3--:R-:W3:Y:S04]  /*1fee0*/  LDL.LU.128 R96, [R1+0x1160] ;  /* 0x0011600001607983 */ /* 0x008ee80000300c00 */
[----:B----4-:R-:W4:Y:S04]  /*1fef0*/  LDL.LU.128 R92, [R1+0x1150] ;  /* 0x00115000015c7983 */ /* 0x010f280000300c00 */
        /* <DEDUP_REMOVED lines=18> */
[----:B------:R-:W4:Y:S04]  /*20020*/  LDL.LU R107, [R1+0x5b4] ;  /* 0x0005b400016b7983 */ /* 0x000f280000300800 */
[----:B------:R-:W4:Y:S04]  /*20030*/  LDL.LU R106, [R1+0x5b0] ;  /* 0x0005b000016a7983 */ /* 0x000f280000300800 */
[----:B------:R0:W-:Y:S01]  /*20040*/  STL.128 [R1+0x280], R116 ;  /* 0x0002807401007387 */ /* 0x0001e20000100c00 */
[----:B--2---:R-:W-:-:S03]  /*20050*/  IMAD.MOV.U32 R109, RZ, RZ, R115 ;  /* 0x000000ffff6d7224 */ /* 0x004fc600078e0073 */
[----:B------:R1:W-:Y:S04]  /*20060*/  STL.128 [R1+0x13d0], R220 ;  /* 0x0013d0dc01007387 */ /* 0x0003e80000100c00 */
[----:B------:R2:W-:Y:S04]  /*20070*/  STL.128 [R1+0x13b0], R212 ;  /* 0x0013b0d401007387 */ /* 0x0005e80000100c00 */
[----:B------:R2:W-:Y:S04]  /*20080*/  STL.128 [R1+0x13a0], R208 ;  /* 0x0013a0d001007387 */ /* 0x0005e80000100c00 */
[----:B0-----:R-:W4:Y:S04]  /*20090*/  LDL.128 R116, [R1+0x5c0] ;  /* 0x0005c00001747983 */ /* 0x001f280000100c00 */
[----:B------:R0:W-:Y:S04]  /*200a0*/  STL.128 [R1+0x1390], R204 ;  /* 0x001390cc01007387 */ /* 0x0001e80000100c00 */
[----:B------:R-:W-:Y:S04]  /*200b0*/  STL.128 [R1+0x310], R152 ;  /* 0x0003109801007387 */ /* 0x000fe80000100c00 */
[----:B------:R-:W-:Y:S04]  /*200c0*/  STL.128 [R1+0x320], R156 ;  /* 0x0003209c01007387 */ /* 0x000fe80000100c00 */
[----:B------:R-:W-:Y:S04]  /*200d0*/  STL.128 [R1+0x330], R160 ;  /* 0x000330a001007387 */ /* 0x000fe80000100c00 */
[----:B------:R-:W-:Y:S04]  /*200e0*/  STL.128 [R1+0x340], R164 ;  /* 0x000340a401007387 */ /* 0x000fe80000100c00 */
[----:B------:R-:W-:Y:S04]  /*200f0*/  STL.128 [R1+0x350], R168 ;  /* 0x000350a801007387 */ /* 0x000fe80000100c00 */
[----:B------:R0:W-:Y:S04]  /*20100*/  STL.128 [R1+0x360], R172 ;  /* 0x000360ac01007387 */ /* 0x0001e80000100c00 */
[----:B------:R-:W4:Y:S04]  /*20110*/  LDL.LU R227, [R1+0x13e8] ;  /* 0x0013e80001e37983 */ /* 0x000f280000300800 */
[----:B------:R-:W4:Y:S04]  /*20120*/  LDL.LU.64 R224, [R1+0x13e0] ;  /* 0x0013e00001e07983 */ /* 0x000f280000300a00 */
[----:B-1----:R-:W4:Y:S04]  /*20130*/  LDL.LU.128 R220, [R1+0x13d0] ;  /* 0x0013d00001dc7983 */ /* 0x002f280000300c00 */
[----:B------:R-:W4:Y:S04]  /*20140*/  LDL.LU.64 R218, [R1+0x13c0] ;  /* 0x0013c00001da7983 */ /* 0x000f280000300a00 */
[----:B--2---:R-:W2:Y:S04]  /*20150*/  LDL.LU.128 R212, [R1+0x13b0] ;  /* 0x0013b00001d47983 */ /* 0x004ea80000300c00 */
[----:B------:R-:W2:Y:S04]  /*20160*/  LDL.LU.128 R208, [R1+0x13a0] ;  /* 0x0013a00001d07983 */ /* 0x000ea80000300c00 */
[----:B0-----:R-:W2:Y:S04]  /*20170*/  LDL.LU.128 R204, [R1+0x1390] ;  /* 0x0013900001cc7983 */ /* 0x001ea80000300c00 */
[----:B------:R-:W2:Y:S04]  /*20180*/  LDL.LU.128 R200, [R1+0x1380] ;  /* 0x0013800001c87983 */ /* 0x000ea80000300c00 */
[----:B------:R-:W2:Y:S04]  /*20190*/  LDL.LU.64 R182, [R1+0x1330] ;  /* 0x0013300001b67983 */ /* 0x000ea80000300a00 */
[----:B------:R-:W2:Y:S04]  /*201a0*/  LDL.LU.128 R176, [R1+0x1320] ;  /* 0x0013200001b07983 */ /* 0x000ea80000300c00 */
[----:B------:R-:W2:Y:S04]  /*201b0*/  LDL.LU.128 R172, [R1+0x1310] ;  /* 0x0013100001ac7983 */ /* 0x000ea80000300c00 */
[----:B------:R-:W2:Y:S04]  /*201c0*/  LDL.LU R170, [R1+0x1308] ;  /* 0x0013080001aa7983 */ /* 0x000ea80000300800 */
[----:B------:R-:W2:Y:S04]  /*201d0*/  LDL.LU.64 R168, [R1+0x1300] ;  /* 0x0013000001a87983 */ /* 0x000ea80000300a00 */
[----:B------:R-:W2:Y:S04]  /*201e0*/  LDL.LU.128 R164, [R1+0x12f0] ;  /* 0x0012f00001a47983 */ /* 0x000ea80000300c00 */
[----:B------:R-:W2:Y:S04]  /*201f0*/  LDL.LU.128 R160, [R1+0x12e0] ;  /* 0x0012e00001a07983 */ /* 0x000ea80000300c00 */
[----:B------:R-:W2:Y:S04]  /*20200*/  LDL.LU.128 R156, [R1+0x12d0] ;  /* 0x0012d000019c7983 */ /* 0x000ea80000300c00 */
[----:B------:R-:W2:Y:S04]  /*20210*/  LDL.LU.128 R152, [R1+0x12c0] ;  /* 0x0012c00001987983 */ /* 0x000ea80000300c00 */
[----:B------:R-:W-:Y:S04]  /*20220*/  STL.128 [R1+0x3a0], R112 ;  /* 0x0003a07001007387 */ /* 0x000fe80000100c00 */
[----:B------:R0:W-:Y:S04]  /*20230*/  STL.128 [R1+0xe80], R20 ;  /* 0x000e801401007387 */ /* 0x0001e80000100c00 */
[----:B------:R1:W-:Y:S04]  /*20240*/  STL.128 [R1+0xe70], R16 ;  /* 0x000e701001007387 */ /* 0x0003e80000100c00 */
[----:B------:R1:W-:Y:S04]  /*20250*/  STL.128 [R1+0xe60], R12 ;  /* 0x000e600c01007387 */ /* 0x0003e80000100c00 */
[----:B------:R1:W-:Y:S04]  /*20260*/  STL.128 [R1+0xe50], R8 ;  /* 0x000e500801007387 */ /* 0x0003e80000100c00 */
[----:B------:R1:W-:Y:S04]  /*20270*/  STL.64 [R1+0xe48], R4 ;  /* 0x000e480401007387 */ /* 0x0003e80000100a00 */
[----:B0-----:R-:W2:Y:S04]  /*20280*/  LDL.LU.128 R20, [R1+0xe80] ;  /* 0x000e800001147983 */ /* 0x001ea80000300c00 */
[----:B-1----:R-:W2:Y:S04]  /*20290*/  LDL.LU.128 R16, [R1+0xe70] ;  /* 0x000e700001107983 */ /* 0x002ea80000300c00 */
[----:B------:R-:W2:Y:S04]  /*202a0*/  LDL.LU.128 R12, [R1+0xe60] ;  /* 0x000e6000010c7983 */ /* 0x000ea80000300c00 */
[----:B------:R-:W2:Y:S04]  /*202b0*/  LDL.LU.128 R8, [R1+0xe50] ;  /* 0x000e500001087983 */ /* 0x000ea80000300c00 */
[----:B------:R-:W2:Y:S04]  /*202c0*/  LDL.LU.64 R4, [R1+0xe48] ;  /* 0x000e480001047983 */ /* 0x000ea80000300a00 */
[----:B------:R-:W2:Y:S04]  /*202d0*/  LDL.LU R112, [R1+0x5c8] ;  /* 0x0005c80001707983 */ /* 0x000ea80000300800 */
[----:B------:R-:W2:Y:S04]  /*202e0*/  LDL.LU R111, [R1+0x5c4] ;  /* 0x0005c400016f7983 */ /* 0x000ea80000300800 */
[----:B------:R-:W2:Y:S04]  /*202f0*/  LDL.LU R110, [R1+0x5c0] ;  /* 0x0005c000016e7983 */ /* 0x000ea80000300800 */
[----:B------:R0:W-:Y:S04]  /*20300*/  STL.128 [R1+0x290], R120 ;  /* 0x0002907801007387 */ /* 0x0001e80000100c00 */
[----:B------:R1:W-:Y:S04]  /*20310*/  STL.128 [R1+0x1240], R196 ;  /* 0x001240c401007387 */ /* 0x0003e80000100c00 */
[----:B------:R1:W-:Y:S04]  /*20320*/  STL.128 [R1+0x1230], R192 ;  /* 0x001230c001007387 */ /* 0x0003e80000100c00 */
[----:B------:R1:W-:Y:S04]  /*20330*/  STL.128 [R1+0x1220], R188 ;  /* 0x001220bc01007387 */ /* 0x0003e80000100c00 */
[----:B0-----:R-:W2:Y:S04]  /*20340*/  LDL.128 R120, [R1+0x5d0] ;  /* 0x0005d00001787983 */ /* 0x001ea80000100c00 */
[----:B------:R-:W-:Y:S04]  /*20350*/  STL.128 [R1+0x390], R184 ;  /* 0x000390b801007387 */ /* 0x000fe80000100c00 */
[----:B-1----:R-:W2:Y:S04]  /*20360*/  LDL.LU.128 R196, [R1+0x1240] ;  /* 0x0012400001c47983 */ /* 0x002ea80000300c00 */
[----:B------:R-:W2:Y:S04]  /*20370*/  LDL.LU.128 R192, [R1+0x1230] ;  /* 0x0012300001c07983 */ /* 0x000ea80000300c00 */
[----:B------:R-:W2:Y:S04]  /*20380*/  LDL.LU.128 R188, [R1+0x1220] ;  /* 0x0012200001bc7983 */ /* 0x000ea80000300c00 */
[----:B------:R0:W-:Y:S04]  /*20390*/  STL.128 [R1+0xfc0], R100 ;  /* 0x000fc06401007387 */ /* 0x0001e80000100c00 */
[----:B---3--:R-:W-:Y:S04]  /*203a0*/  STL.128 [R1+0xfb0], R96 ;  /* 0x000fb06001007387 */ /* 0x008fe80000100c00 */
[----:B----4-:R-:W-:Y:S04]  /*203b0*/  STL.128 [R1+0xfa0], R92 ;  /* 0x000fa05c01007387 */ /* 0x010fe80000100c00 */
        /* <DEDUP_REMOVED lines=17> */
[----:B------:R1:W-:Y:S04]  /*204d0*/  STL.64 [R1+0xfe0], R108 ;  /* 0x000fe06c01007387 */ /* 0x0003e80000100a00 */
[----:B0-----:R-:W3:Y:S04]  /*204e0*/  LDL.LU.128 R100, [R1+0xfc0] ;  /* 0x000fc00001647983 */ /* 0x001ee80000300c00 */
[----:B------:R0:W-:Y:S04]  /*204f0*/  STL.128 [R1+0xfd0], R104 ;  /* 0x000fd06801007387 */ /* 0x0001e80000100c00 */
[----:B-1----:R-:W4:Y:S04]  /*20500*/  LDL.LU.64 R108, [R1+0xfe0] ;  /* 0x000fe000016c7983 */ /* 0x002f280000300a00 */
[----:B------:R-:W4:Y:S04]  /*20510*/  LDL.LU.128 R96, [R1+0xfb0] ;  /* 0x000fb00001607983 */ /* 0x000f280000300c00 */
[----:B------:R-:W4:Y:S04]  /*20520*/  LDL.LU.128 R92, [R1+0xfa0] ;  /* 0x000fa000015c7983 */ /* 0x000f280000300c00 */
        /* <DEDUP_REMOVED lines=17> */
[----:B------:R-:W4:Y:S01]  /*20640*/  LDL.LU.128 R24, [R1+0xe90] ;  /* 0x000e900001187983 */ /* 0x000f220000300c00 */
[----:B------:R-:W-:-:S03]  /*20650*/  IMAD.MOV.U32 R113, RZ, RZ, R119 ;  /* 0x000000ffff717224 */ /* 0x000fc600078e0077 */
[----:B------:R0:W-:Y:S04]  /*20660*/  STL [R1+0x12b8], R227 ;  /* 0x0012b8e301007387 */ /* 0x0001e80000100800 */
[----:B------:R1:W-:Y:S04]  /*20670*/  STL.64 [R1+0x12b0], R224 ;  /* 0x0012b0e001007387 */ /* 0x0003e80000100a00 */
[----:B------:R1:W-:Y:S04]  /*20680*/  STL.128 [R1+0x12a0], R220 ;  /* 0x0012a0dc01007387 */ /* 0x0003e80000100c00 */
[----:B------:R1:W-:Y:S04]  /*20690*/  STL.64 [R1+0x1290], R218 ;  /* 0x001290da01007387 */ /* 0x0003e80000100a00 */
[----:B--2---:R2:W-:Y:S04]  /*206a0*/  STL.128 [R1+0x1280], R212 ;  /* 0x001280d401007387 */ /* 0x0045e80000100c00 */
[----:B------:R2:W-:Y:S04]  /*206b0*/  STL.128 [R1+0x1270], R208 ;  /* 0x001270d001007387 */ /* 0x0005e80000100c00 */
[----:B------:R2:W-:Y:S04]  /*206c0*/  STL.128 [R1+0x1260], R204 ;  /* 0x001260cc01007387 */ /* 0x0005e80000100c00 */
[----:B------:R2:W-:Y:S04]  /*206d0*/  STL.128 [R1+0x1250], R200 ;  /* 0x001250c801007387 */ /* 0x0005e80000100c00 */
[----:B------:R2:W-:Y:S04]  /*206e0*/  STL.64 [R1+0x1200], R182 ;  /* 0x001200b601007387 */ /* 0x0005e80000100a00 */
[----:B------:R2:W-:Y:S04]  /*206f0*/  STL.128 [R1+0x11f0], R176 ;  /* 0x0011f0b001007387 */ /* 0x0005e80000100c00 */
[----:B------:R2:W-:Y:S04]  /*20700*/  STL.128 [R1+0x11e0], R172 ;  /* 0x0011e0ac01007387 */ /* 0x0005e80000100c00 */
[----:B------:R2:W-:Y:S04]  /*20710*/  STL [R1+0x11d8], R170 ;  /* 0x0011d8aa01007387 */ /* 0x0005e80000100800 */
[----:B------:R2:W-:Y:S04]  /*20720*/  STL.64 [R1+0x11d0], R168 ;  /* 0x0011d0a801007387 */ /* 0x0005e80000100a00 */
[----:B------:R2:W-:Y:S04]  /*20730*/  STL.128 [R1+0x11c0], R164 ;  /* 0x0011c0a401007387 */ /* 0x0005e80000100c00 */
[----:B------:R2:W-:Y:S04]  /*20740*/  STL.128 [R1+0x11b0], R160 ;  /* 0x0011b0a001007387 */ /* 0x0005e80000100c00 */
[----:B------:R2:W-:Y:S04]  /*20750*/  STL.128 [R1+0x11a0], R156 ;  /* 0x0011a09c01007387 */ /* 0x0005e80000100c00 */
[----:B------:R2:W-:Y:S04]  /*20760*/  STL.128 [R1+0x1190], R152 ;  /* 0x0011909801007387 */ /* 0x0005e80000100c00 */
[----:B0-----:R-:W4:Y:S04]  /*20770*/  LDL.LU R227, [R1+0x12b8] ;  /* 0x0012b80001e37983 */ /* 0x001f280000300800 */
[----:B-1----:R-:W4:Y:S04]  /*20780*/  LDL.LU.64 R224, [R1+0x12b0] ;  /* 0x0012b00001e07983 */ /* 0x002f280000300a00 */
[----:B------:R-:W4:Y:S04]  /*20790*/  LDL.LU.128 R220, [R1+0x12a0] ;  /* 0x0012a00001dc7983 */ /* 0x000f280000300c00 */
[----:B------:R-:W4:Y:S04]  /*207a0*/  LDL.LU.64 R218, [R1+0x1290] ;  /* 0x0012900001da7983 */ /* 0x000f280000300a00 */
[----:B--2---:R-:W2:Y:S04]  /*207b0*/  LDL.LU.128 R212, [R1+0x1280] ;  /* 0x0012800001d47983 */ /* 0x004ea80000300c00 */
[----:B------:R-:W2:Y:S04]  /*207c0*/  LDL.LU.128 R208, [R1+0x1270] ;  /* 0x0012700001d07983 */ /* 0x000ea80000300c00 */
[----:B------:R-:W2:Y:S04]  /*207d0*/  LDL.LU.128 R204, [R1+0x1260] ;  /* 0x0012600001cc7983 */ /* 0x000ea80000300c00 */
[----:B------:R-:W2:Y:S04]  /*207e0*/  LDL.LU.128 R200, [R1+0x1250] ;  /* 0x0012500001c87983 */ /* 0x000ea80000300c00 */
        /* <DEDUP_REMOVED lines=10> */
[----:B------:R-:W2:Y:S04]  /*20890*/  LDL.LU R180, [R1+0xe40] ;  /* 0x000e400001b47983 */ /* 0x000ea80000300800 */
[----:B------:R-:W2:Y:S04]  /*208a0*/  LDL.LU R181, [R1+0xe3c] ;  /* 0x000e3c0001b57983 */ /* 0x000ea80000300800 */
[----:B------:R-:W2:Y:S04]  /*208b0*/  LDL.LU R171, [R1+0xe38] ;  /* 0x000e380001ab7983 */ /* 0x000ea80000300800 */
[----:B------:R0:W-:Y:S04]  /*208c0*/  STL.64 [R1+0xe30], R112 ;  /* 0x000e307001007387 */ /* 0x0001e80000100a00 */
[----:B------:R-:W-:Y:S04]  /*208d0*/  STL.128 [R1+0xcc0], R20 ;  /* 0x000cc01401007387 */ /* 0x000fe80000100c00 */
[----:B------:R-:W-:Y:S04]  /*208e0*/  STL.128 [R1+0xcb0], R16 ;  /* 0x000cb01001007387 */ /* 0x000fe80000100c00 */
[----:B------:R-:W-:Y:S04]  /*208f0*/  STL.128 [R1+0xca0], R12 ;  /* 0x000ca00c01007387 */ /* 0x000fe80000100c00 */
[----:B------:R-:W-:Y:S04]  /*20900*/  STL.128 [R1+0xc90], R8 ;  /* 0x000c900801007387 */ /* 0x000fe80000100c00 */
[----:B------:R-:W-:Y:S04]  /*20910*/  STL.64 [R1+0xc80], R4 ;  /* 0x000c800401007387 */ /* 0x000fe80000100a00 */
[----:B------:R1:W-:Y:S04]  /*20920*/  STL.128 [R1+0x3b0], R116 ;  /* 0x0003b07401007387 */ /* 0x0003e80000100c00 */
[----:B---3--:R-:W-:Y:S04]  /*20930*/  STL.128 [R1+0xe00], R100 ;  /* 0x000e006401007387 */ /* 0x008fe80000100c00 */
[----:B----4-:R3:W-:Y:S04]  /*20940*/  STL.128 [R1+0xe20], R108 ;  /* 0x000e206c01007387 */ /* 0x0107e80000100c00 */
        /* <DEDUP_REMOVED lines=21> */
[----:B-1----:R-:W2:Y:S04]  /*20aa0*/  LDL.LU R116, [R1+0x5d8] ;  /* 0x0005d80001747983 */ /* 0x002ea80000300800 */
[----:B------:R-:W2:Y:S04]  /*20ab0*/  LDL.LU R115, [R1+0x5d4] ;  /* 0x0005d40001737983 */ /* 0x000ea80000300800 */
[----:B------:R-:W2:Y:S04]  /*20ac0*/  LDL.LU R114, [R1+0x5d0] ;  /* 0x0005d00001727983 */ /* 0x000ea80000300800 */
        /* <DEDUP_REMOVED lines=32> */
[----:B--2---:R-:W-:Y:S04]  /*20cd0*/  STL.128 [R1+0xc40], R200 ;  /* 0x000c40c801007387 */ /* 0x004fe80000100c00 */
[----:B------:R1:W-:Y:S04]  /*20ce0*/  STL.128 [R1+0xba0], R160 ;  /* 0x000ba0a001007387 */ /* 0x0003e80000100c00 */
[----:B------:R2:W-:Y:S01]  /*20cf0*/  STL.128 [R1+0xbf0], R180 ;  /* 0x000bf0b401007387 */ /* 0x0005e20000100c00 */
[----:B0-----:R-:W-:-:S03]  /*20d00*/  IMAD.MOV.U32 R123, RZ, RZ, R117 ;  /* 0x000000ffff7b7224 */ /* 0x001fc600078e0075 */
[----:B------:R0:W-:Y:S01]  /*20d10*/  STL.128 [R1+0xbb0], R164 ;  /* 0x000bb0a401007387 */ /* 0x0001e20000100c00 */
[----:B------:R-:W-:Y:S02]  /*20d20*/  IMAD.MOV.U32 R124, RZ, RZ, R156 ;  /* 0x000000ffff7c7224 */ /* 0x000fe400078e009c */
[----:B------:R-:W-:Y:S01]  /*20d30*/  IMAD.MOV.U32 R125, RZ, RZ, R157 ;  /* 0x000000ffff7d7224 */ /* 0x000fe200078e009d */
[----:B------:R-:W4:Y:S01]  /*20d40*/  LDL.LU.128 R20, [R1+0xcc0] ;  /* 0x000cc00001147983 */ /* 0x000f220000300c00 */
[----:B------:R-:W-:Y:S02]  /*20d50*/  IMAD.MOV.U32 R126, RZ, RZ, R158 ;  /* 0x000000ffff7e7224 */ /* 0x000fe400078e009e */
[----:B------:R-:W-:Y:S01]  /*20d60*/  IMAD.MOV.U32 R127, RZ, RZ, R159 ;  /* 0x000000ffff7f7224 */ /* 0x000fe200078e009f */
[----:B-1----:R-:W4:Y:S01]  /*20d70*/  LDL.LU.128 R160, [R1+0xba0] ;  /* 0x000ba00001a07983 */ /* 0x002f220000300c00 */
[----:B------:R-:W-:Y:S02]  /*20d80*/  IMAD.MOV.U32 R128, RZ, RZ, R227 ;  /* 0x000000ffff807224 */ /* 0x000fe400078e00e3 */
[----:B------:R-:W-:Y:S01]  /*20d90*/  IMAD.MOV.U32 R129, RZ, RZ, R225 ;  /* 0x000000ffff817224 */ /* 0x000fe200078e00e1 */
[----:B------:R-:W-:Y:S01]  /*20da0*/  STL [R1+0xc60], R208 ;  /* 0x000c60d001007387 */ /* 0x000fe20000100800 */
[----:B------:R-:W-:-:S02]  /*20db0*/  IMAD.MOV.U32 R130, RZ, RZ, R224 ;  /* 0x000000ffff827224 */ /* 0x000fc400078e00e0 */
[----:B------:R-:W-:Y:S01]  /*20dc0*/  IMAD.MOV.U32 R131, RZ, RZ, R223 ;  /* 0x000000ffff837224 */ /* 0x000fe200078e00df */
[----:B------:R-:W-:Y:S01]  /*20dd0*/  STL.128 [R1+0xc50], R204 ;  /* 0x000c50cc01007387 */ /* 0x000fe20000100c00 */
[----:B------:R-:W-:Y:S02]  /*20de0*/  IMAD.MOV.U32 R132, RZ, RZ, R222 ;  /* 0x000000ffff847224 */ /* 0x000fe400078e00de */
[----:B------:R-:W-:Y:S01]  /*20df0*/  IMAD.MOV.U32 R133, RZ, RZ, R209 ;  /* 0x000000ffff857224 */ /* 0x000fe200078e00d1 */
[----:B------:R-:W4:Y:S01]  /*20e00*/  LDL.LU.128 R16, [R1+0xcb0] ;  /* 0x000cb00001107983 */ /* 0x000f220000300c00 */
[----:B------:R-:W-:Y:S02]  /*20e10*/  IMAD.MOV.U32 R134, RZ, RZ, R210 ;  /* 0x000000ffff867224 */ /* 0x000fe400078e00d2 */
[----:B------:R-:W-:Y:S01]  /*20e20*/  IMAD.MOV.U32 R135, RZ, RZ, R211 ;  /* 0x000000ffff877224 */ /* 0x000fe200078e00d3 */
[----:B------:R-:W4:Y:S01]  /*20e30*/  LDL.LU.128 R12, [R1+0xca0] ;  /* 0x000ca000010c7983 */ /* 0x000f220000300c00 */
[----:B------:R-:W-:-:S02]  /*20e40*/  IMAD.MOV.U32 R136, RZ, RZ, R212 ;  /* 0x000000ffff887224 */ /* 0x000fc400078e00d4 */
[----:B------:R-:W-:Y:S01]  /*20e50*/  IMAD.MOV.U32 R137, RZ, RZ, R213 ;  /* 0x000000ffff897224 */ /* 0x000fe200078e00d5 */
[----:B------:R-:W4:Y:S01]  /*20e60*/  LDL.LU.64 R4, [R1+0xc80] ;  /* 0x000c800001047983 */ /* 0x000f220000300a00 */
[----:B------:R-:W-:Y:S02]  /*20e70*/  IMAD.MOV.U32 R138, RZ, RZ, R214 ;  /* 0x000000ffff8a7224 */ /* 0x000fe400078e00d6 */
[----:B------:R-:W-:Y:S01]  /*20e80*/  IMAD.MOV.U32 R139, RZ, RZ, R215 ;  /* 0x000000ffff8b7224 */ /* 0x000fe200078e00d7 */
[----:B------:R-:W4:Y:S01]  /*20e90*/  LDL.LU R6, [R1+0xc78] ;  /* 0x000c780001067983 */ /* 0x000f220000300800 */
[----:B------:R-:W-:Y:S02]  /*20ea0*/  IMAD.MOV.U32 R140, RZ, RZ, R221 ;  /* 0x000000ffff8c7224 */ /* 0x000fe400078e00dd */
[----:B------:R-:W-:Y:S01]  /*20eb0*/  IMAD.MOV.U32 R141, RZ, RZ, R220 ;  /* 0x000000ffff8d7224 */ /* 0x000fe200078e00dc */
[----:B------:R-:W4:Y:S01]  /*20ec0*/  LDL.LU R7, [R1+0xc74] ;  /* 0x000c740001077983 */ /* 0x000f220000300800 */
        /* <DEDUP_REMOVED lines=10> */
[----:B--2---:R-:W2:Y:S01]  /*20f70*/  LDL.LU.128 R180, [R1+0xbf0] ;  /* 0x000bf00001b47983 */ /* 0x004ea20000300c00 */
[----:B------:R-:W-:-:S03]  /*20f80*/  IMAD.MOV.U32 R119, RZ, RZ, R113 ;  /* 0x000000ffff777224 */ /* 0x000fc600078e0071 */
[----:B0-----:R-:W2:Y:S01]  /*20f90*/  LDL.LU.128 R164, [R1+0xbb0] ;  /* 0x000bb00001a47983 */ /* 0x001ea20000300c00 */
[----:B------:R-:W-:Y:S02]  /*20fa0*/  IMAD.MOV.U32 R118, RZ, RZ, R112 ;  /* 0x000000ffff767224 */ /* 0x000fe400078e0070 */
[----:B------:R-:W-:Y:S02]  /*20fb0*/  IMAD.MOV.U32 R122, RZ, RZ, R116 ;  /* 0x000000ffff7a7224 */ /* 0x000fe400078e0074 */
[----:B------:R-:W-:Y:S02]  /*20fc0*/  IMAD.MOV.U32 R121, RZ, RZ, R115 ;  /* 0x000000ffff797224 */ /* 0x000fe400078e0073 */
[----:B------:R-:W-:Y:S02]  /*20fd0*/  IMAD.MOV.U32 R120, RZ, RZ, R114 ;  /* 0x000000ffff787224 */ /* 0x000fe400078e0072 */
[----:B---3--:R-:W-:Y:S02]  /*20fe0*/  IMAD.MOV.U32 R117, RZ, RZ, R111 ;  /* 0x000000ffff757224 */ /* 0x008fe400078e006f */
[----:B------:R-:W-:-:S02]  /*20ff0*/  IMAD.MOV.U32 R116, RZ, RZ, R110 ;  /* 0x000000ffff747224 */ /* 0x000fc400078e006e */
[----:B------:R-:W-:Y:S02]  /*21000*/  IMAD.MOV.U32 R115, RZ, RZ, R109 ;  /* 0x000000ffff737224 */ /* 0x000fe400078e006d */
[----:B------:R-:W-:Y:S02]  /*21010*/  IMAD.MOV.U32 R114, RZ, RZ, R108 ;  /* 0x000000ffff727224 */ /* 0x000fe400078e006c */
[----:B----4-:R-:W-:Y:S02]  /*21020*/  IMAD.MOV.U32 R113, RZ, RZ, R107 ;  /* 0x000000ffff717224 */ /* 0x010fe400078e006b */
        /* <DEDUP_REMOVED lines=88> */
[----:B------:R-:W-:-:S06]  /*215b0*/  IMAD.MOV.U32 R27, RZ, RZ, R205 ;  /* 0x000000ffff1b7224 */ /* 0x000fcc00078e00cd */
[----:B------:R-:W-:-:S06]  /*215c0*/  WARPGROUP.ARRIVE ;  /* 0x00000000000079c5 */ /* 0x000fcc0000000000 */
[----:B------:R-:W-:Y:S03]  /*215d0*/  HGMMA.64x256x16.F32.BF16 R24, R152, gdesc[UR4].tnspB, R24, gsb0 ;  /* 0x43e0000498187df0 */ /* 0x000fe60008001818 */
[----:B------:R-:W-:Y:S02]  /*215e0*/  WARPGROUP.DEPBAR.LE gsb0, 0x0 ;  /* 0x00008000000079c5 */ /* 0x000fe40000010000 */
[----:B------:R0:W-:Y:S04]  /*215f0*/  STL.128 [R1+0xae0], R104 ;  /* 0x000ae06801007387 */ /* 0x0001e80000100c00 */
[----:B0-----:R-:W3:Y:S04]  /*21600*/  LDL.LU.128 R104, [R1+0xae0] ;  /* 0x000ae00001687983 */ /* 0x001ee80000300c00 */
[----:B------:R0:W-:Y:S04]  /*21610*/  STL.128 [R1+0xb10], R116 ;  /* 0x000b107401007387 */ /* 0x0001e80000100c00 */
[----:B------:R1:W-:Y:S04]  /*21620*/  STL.128 [R1+0xb40], R128 ;  /* 0x000b408001007387 */ /* 0x0003e80000100c00 */
[----:B------:R4:W-:Y:S04]  /*21630*/  STL.128 [R1+0xb30], R124 ;  /* 0x000b307c01007387 */ /* 0x0009e80000100c00 */
[----:B0-----:R-:W2:Y:S04]  /*21640*/  LDL.LU.128 R116, [R1+0xb10] ;  /* 0x000b100001747983 */ /* 0x001ea80000300c00 */
[----:B------:R0:W-:Y:S04]  /*21650*/  STL.128 [R1+0xb20], R120 ;  /* 0x000b207801007387 */ /* 0x0001e80000100c00 */
[----:B-1----:R-:W2:Y:S04]  /*21660*/  LDL.LU.128 R128, [R1+0xb40] ;  /* 0x000b400001807983 */ /* 0x002ea80000300c00 */
[----:B----4-:R-:W4:Y:S04]  /*21670*/  LDL.LU.128 R124, [R1+0xb30] ;  /* 0x000b3000017c7983 */ /* 0x010f280000300c00 */
[----:B0-----:R-:W4:Y:S04]  /*21680*/  LDL.LU.128 R120, [R1+0xb20] ;  /* 0x000b200001787983 */ /* 0x001f280000300c00 */
[----:B------:R0:W-:Y:S04]  /*21690*/  STL.128 [R1+0xb90], R148 ;  /* 0x000b909401007387 */ /* 0x0001e80000100c00 */
[----:B------:R1:W-:Y:S04]  /*216a0*/  STL.128 [R1+0x900], R44 ;  /* 0x0009002c01007387 */ /* 0x0003e80000100c00 */
[----:B------:R1:W-:Y:S04]  /*216b0*/  STL.128 [R1+0xb80], R144 ;  /* 0x000b809001007387 */ /* 0x0003e80000100c00 */
[----:B------:R1:W-:Y:S04]  /*216c0*/  STL.128 [R1+0xb70], R140 ;  /* 0x000b708c01007387 */ /* 0x0003e80000100c00 */
[----:B0-----:R-:W4:Y:S04]  /*216d0*/  LDL.LU.128 R148, [R1+0xb90] ;  /* 0x000b900001947983 */ /* 0x001f280000300c00 */
[----:B-1----:R-:W4:Y:S04]  /*216e0*/  LDL.LU.128 R44, [R1+0x900] ;  /* 0x00090000012c7983 */ /* 0x002f280000300c00 */
[----:B------:R0:W-:Y:S04]  /*216f0*/  STL.128 [R1+0xb60], R136 ;  /* 0x000b608801007387 */ /* 0x0001e80000100c00 */
[----:B------:R-:W4:Y:S04]  /*21700*/  LDL.LU.128 R144, [R1+0xb80] ;  /* 0x000b800001907983 */ /* 0x000f280000300c00 */
[----:B------:R-:W4:Y:S04]  /*21710*/  LDL.LU.128 R140, [R1+0xb70] ;  /* 0x000b7000018c7983 */ /* 0x000f280000300c00 */
[----:B------:R1:W-:Y:S04]  /*21720*/  STL.128 [R1+0xb00], R112 ;  /* 0x000b007001007387 */ /* 0x0003e80000100c00 */
[----:B0-----:R-:W4:Y:S04]  /*21730*/  LDL.LU.128 R136, [R1+0xb60] ;  /* 0x000b600001887983 */ /* 0x001f280000300c00 */
[----:B------:R0:W-:Y:S04]  /*21740*/  STL.128 [R1+0xaf0], R108 ;  /* 0x000af06c01007387 */ /* 0x0001e80000100c00 */
[----:B------:R0:W-:Y:S04]  /*21750*/  STL.128 [R1+0xad0], R100 ;  /* 0x000ad06401007387 */ /* 0x0001e80000100c00 */
[----:B------:R0:W-:Y:S04]  /*21760*/  STL.128 [R1+0xb50], R132 ;  /* 0x000b508401007387 */ /* 0x0001e80000100c00 */
[----:B-1----:R-:W4:Y:S04]  /*21770*/  LDL.LU.128 R112, [R1+0xb00] ;  /* 0x000b000001707983 */ /* 0x002f280000300c00 */
[----:B0-----:R-:W4:Y:S04]  /*21780*/  LDL.LU.128 R108, [R1+0xaf0] ;  /* 0x000af000016c7983 */ /* 0x001f280000300c00 */
[----:B------:R-:W4:Y:S04]  /*21790*/  LDL.LU.128 R100, [R1+0xad0] ;  /* 0x000ad00001647983 */ /* 0x000f280000300c00 */
[----:B------:R-:W4:Y:S04]  /*217a0*/  LDL.LU.128 R132, [R1+0xb50] ;  /* 0x000b500001847983 */ /* 0x000f280000300c00 */
[----:B------:R0:W-:Y:S04]  /*217b0*/  STL.128 [R1+0x930], R56 ;  /* 0x0009303801007387 */ /* 0x0001e80000100c00 */
[----:B------:R1:W-:Y:S04]  /*217c0*/  STL.128 [R1+0x920], R52 ;  /* 0x0009203401007387 */ /* 0x0003e80000100c00 */
[----:B------:R1:W-:Y:S04]  /*217d0*/  STL.128 [R1+0x910], R48 ;  /* 0x0009103001007387 */ /* 0x0003e80000100c00 */
[----:B0-----:R-:W4:Y:S04]  /*217e0*/  LDL.LU.128 R56, [R1+0x930] ;  /* 0x0009300001387983 */ /* 0x001f280000300c00 */
[----:B-1----:R-:W4:Y:S04]  /*217f0*/  LDL.LU.128 R52, [R1+0x920] ;  /* 0x0009200001347983 */ /* 0x002f280000300c00 */
[----:B------:R-:W4:Y:S04]  /*21800*/  LDL.LU.128 R48, [R1+0x910] ;  /* 0x0009100001307983 */ /* 0x000f280000300c00 */
[----:B---3--:R0:W-:Y:S04]  /*21810*/  STL.128 [R1+0x9f0], R104 ;  /* 0x0009f06801007387 */ /* 0x0081e80000100c00 */
[----:B0-----:R-:W3:Y:S04]  /*21820*/  LDL.LU.128 R104, [R1+0x9f0] ;  /* 0x0009f00001687983 */ /* 0x001ee80000300c00 */
[----:B--2---:R0:W-:Y:S04]  /*21830*/  STL.128 [R1+0xa20], R116 ;  /* 0x000a207401007387 */ /* 0x0041e80000100c00 */
[----:B------:R1:W-:Y:S04]  /*21840*/  STL.128 [R1+0xa50], R128 ;  /* 0x000a508001007387 */ /* 0x0003e80000100c00 */
[----:B0-----:R-:W2:Y:S04]  /*21850*/  LDL.LU.128 R116, [R1+0xa20] ;  /* 0x000a200001747983 */ /* 0x001ea80000300c00 */
[----:B----4-:R0:W-:Y:S04]  /*21860*/  STL.128 [R1+0xa40], R124 ;  /* 0x000a407c01007387 */ /* 0x0101e80000100c00 */
[----:B------:R4:W-:Y:S04]  /*21870*/  STL.128 [R1+0xa30], R120 ;  /* 0x000a307801007387 */ /* 0x0009e80000100c00 */
[----:B-1----:R-:W2:Y:S04]  /*21880*/  LDL.LU.128 R128, [R1+0xa50] ;  /* 0x000a500001807983 */ /* 0x002ea80000300c00 */
[----:B0-----:R-:W2:Y:S04]  /*21890*/  LDL.LU.128 R124, [R1+0xa40] ;  /* 0x000a4000017c7983 */ /* 0x001ea80000300c00 */
[----:B----4-:R-:W4:Y:S01]  /*218a0*/  LDL.LU.128 R120, [R1+0xa30] ;  /* 0x000a300001787983 */ /* 0x010f220000300c00 */
[----:B------:R-:W-:-:S02]  /*218b0*/  IMAD.MOV.U32 R8, RZ, RZ, R35 ;  /* 0x000000ffff087224 */ /* 0x000fc400078e0023 */
[----:B------:R-:W-:Y:S02]  /*218c0*/  IMAD.MOV.U32 R9, RZ, RZ, R34 ;  /* 0x000000ffff097224 */ /* 0x000fe400078e0022 */
[----:B------:R-:W-:Y:S02]  /*218d0*/  IMAD.MOV.U32 R200, RZ, RZ, R156 ;  /* 0x000000ffffc87224 */ /* 0x000fe400078e009c */
[----:B------:R-:W-:Y:S02]  /*218e0*/  IMAD.MOV.U32 R201, RZ, RZ, R157 ;  /* 0x000000ffffc97224 */ /* 0x000fe400078e009d */
[----:B------:R-:W-:Y:S02]  /*218f0*/  IMAD.MOV.U32 R202, RZ, RZ, R158 ;  /* 0x000000ffffca7224 */ /* 0x000fe400078e009e */
[----:B------:R-:W-:-:S05]  /*21900*/  IMAD.MOV.U32 R203, RZ, RZ, R159 ;  /* 0x000000ffffcb7224 */ /* 0x000fca00078e009f */
[----:B------:R0:W-:Y:S04]  /*21910*/  STL.128 [R1+0x3d0], R200 ;  /* 0x0003d0c801007387 */ /* 0x0001e80000100c00 */
[----:B0-----:R-:W4:Y:S01]  /*21920*/  LDL.LU.128 R200, [R1+0xc40] ;  /* 0x000c400001c87983 */ /* 0x001f220000300c00 */
[----:B------:R-:W-:Y:S02]  /*21930*/  IMAD.MOV.U32 R204, RZ, RZ, R227 ;  /* 0x000000ffffcc7224 */ /* 0x000fe400078e00e3 */
[----:B------:R-:W-:Y:S02]  /*21940*/  IMAD.MOV.U32 R205, RZ, RZ, R225 ;  /* 0x000000ffffcd7224 */ /* 0x000fe400078e00e1 */
[----:B------:R-:W-:Y:S02]  /*21950*/  IMAD.MOV.U32 R206, RZ, RZ, R224 ;  /* 0x000000ffffce7224 */ /* 0x000fe400078e00e0 */
[----:B------:R-:W-:-:S02]  /*21960*/  IMAD.MOV.U32 R207, RZ, RZ, R223 ;  /* 0x000000ffffcf7224 */ /* 0x000fc400078e00df */
[----:B------:R-:W-:Y:S01]  /*21970*/  IMAD.MOV.U32 R208, RZ, RZ, R222 ;  /* 0x000000ffffd07224 */ /* 0x000fe200078e00de */
[----:B------:R-:W-:Y:S04]  /*21980*/  STL.128 [R1+0xaa0], R148 ;  /* 0x000aa09401007387 */ /* 0x000fe80000100c00 */
[----:B------:R0:W-:Y:S04]  /*21990*/  STL.128 [R1+0x3e0], R204 ;  /* 0x0003e0cc01007387 */ /* 0x0001e80000100c00 */
[----:B------:R1:W-:Y:S04]  /*219a0*/  STL.128 [R1+0x3f0], R208 ;  /* 0x0003f0d001007387 */ /* 0x0003e80000100c00 */
[----:B------:R1:W-:Y:S04]  /*219b0*/  STL.128 [R1+0x9d0], R96 ;  /* 0x0009d06001007387 */ /* 0x0003e80000100c00 */
[----:B------:R1:W-:Y:S04]  /*219c0*/  STL.128 [R1+0x980], R76 ;  /* 0x0009804c01007387 */ /* 0x0003e80000100c00 */
[----:B0-----:R-:W4:Y:S04]  /*219d0*/  LDL.LU.128 R204, [R1+0xc50] ;  /* 0x000c500001cc7983 */ /* 0x001f280000300c00 */
[----:B-1----:R-:W4:Y:S04]  /*219e0*/  LDL.LU R208, [R1+0xc60] ;  /* 0x000c600001d07983 */ /* 0x002f280000300800 */
[----:B------:R-:W4:Y:S04]  /*219f0*/  LDL.LU.128 R148, [R1+0xaa0] ;  /* 0x000aa00001947983 */ /* 0x000f280000300c00 */
[----:B------:R-:W4:Y:S04]  /*21a00*/  LDL.LU.128 R96, [R1+0x9d0] ;  /* 0x0009d00001607983 */ /* 0x000f280000300c00 */
[----:B------:R-:W4:Y:S04]  /*21a10*/  LDL.LU.128 R76, [R1+0x980] ;  /* 0x00098000014c7983 */ /* 0x000f280000300c00 */
[----:B------:R0:W-:Y:S04]  /*21a20*/  STL.128 [R1+0xa90], R144 ;  /* 0x000a909001007387 */ /* 0x0001e80000100c00 */
        /* <DEDUP_REMOVED lines=22> */
[----:B------:R-:W4:Y:S04]  /*21b90*/  LDL.LU.128 R40, [R1+0x8f0] ;  /* 0x0008f00001287983 */ /* 0x000f280000300c00 */
[----:B------:R-:W4:Y:S04]  /*21ba0*/  LDL.LU.128 R36, [R1+0x8e0] ;  /* 0x0008e00001247983 */ /* 0x000f280000300c00 */
[----:B0-----:R-:W4:Y:S04]  /*21bb0*/  LDL.LU.128 R60, [R1+0x940] ;  /* 0x00094000013c7983 */ /* 0x001f280000300c00 */
[----:B---3--:R0:W-:Y:S02]  /*21bc0*/  STL.128 [R1+0x770], R104 ;  /* 0x0007706801007387 */ /* 0x0081e40000100c00 */
[----:B0-----:R-:W-:-:S02]  /*21bd0*/  IMAD.MOV.U32 R106, RZ, RZ, R9 ;  /* 0x000000ffff6a7224 */ /* 0x001fc400078e0009 */
[----:B------:R-:W-:Y:S02]  /*21be0*/  IMAD.MOV.U32 R107, RZ, RZ, R8 ;  /* 0x000000ffff6b7224 */ /* 0x000fe400078e0008 */
[----:B------:R-:W3:Y:S04]  /*21bf0*/  LDL.64 R8, [R1+0x220] ;  /* 0x0002200001087983 */ /* 0x000ee80000100a00 */
[----:B--2---:R0:W-:Y:S04]  /*21c00*/  STL.128 [R1+0x7a0], R116 ;  /* 0x0007a07401007387 */ /* 0x0041e80000100c00 */
[----:B------:R-:W-:Y:S04]  /*21c10*/  STL.128 [R1+0x700], R24 ;  /* 0x0007001801007387 */ /* 0x000fe80000100c00 */
[----:B------:R1:W-:Y:S01]  /*21c20*/  STL.128 [R1+0x7d0], R128 ;  /* 0x0007d08001007387 */ /* 0x0003e20000100c00 */
[----:B0-----:R-:W-:-:S02]  /*21c30*/  IMAD.MOV.U32 R119, RZ, RZ, R47 ;  /* 0x000000ffff777224 */ /* 0x001fc400078e002f */
[----:B------:R-:W-:Y:S02]  /*21c40*/  IMAD.MOV.U32 R118, RZ, RZ, R46 ;  /* 0x000000ffff767224 */ /* 0x000fe400078e002e */
[----:B------:R-:W-:Y:S01]  /*21c50*/  IMAD.MOV.U32 R117, RZ, RZ, R45 ;  /* 0x000000ffff757224 */ /* 0x000fe200078e002d */
[----:B------:R0:W-:Y:S01]  /*21c60*/  STL.128 [R1+0x7c0], R124 ;  /* 0x0007c07c01007387 */ /* 0x0001e20000100c00 */
[----:B------:R-:W-:-:S03]  /*21c70*/  IMAD.MOV.U32 R116, RZ, RZ, R44 ;  /* 0x000000ffff747224 */ /* 0x000fc600078e002c */
[----:B----4-:R-:W-:Y:S04]  /*21c80*/  STL.128 [R1+0x7b0], R120 ;  /* 0x0007b07801007387 */ /* 0x010fe80000100c00 */
[----:B------:R2:W-:Y:S01]  /*21c90*/  STL.128 [R1+0x290], R116 ;  /* 0x0002907401007387 */ /* 0x0005e20000100c00 */
[----:B-1----:R-:W-:Y:S02]  /*21ca0*/  IMAD.MOV.U32 R131, RZ, RZ, R59 ;  /* 0x000000ffff837224 */ /* 0x002fe400078e003b */
[----:B------:R-:W-:Y:S01]  /*21cb0*/  IMAD.MOV.U32 R130, RZ, RZ, R58 ;  /* 0x000000ffff827224 */ /* 0x000fe200078e003a */
[----:B------:R-:W4:Y:S01]  /*21cc0*/  LDL.LU.128 R24, [R1+0x700] ;  /* 0x0007000001187983 */ /* 0x000f220000300c00 */
[----:B------:R-:W-:Y:S02]  /*21cd0*/  IMAD.MOV.U32 R129, RZ, RZ, R57 ;  /* 0x000000ffff817224 */ /* 0x000fe400078e0039 */
[----:B------:R-:W-:-:S02]  /*21ce0*/  IMAD.MOV.U32 R128, RZ, RZ, R56 ;  /* 0x000000ffff807224 */ /* 0x000fc400078e0038 */
[----:B0-----:R-:W-:Y:S02]  /*21cf0*/  IMAD.MOV.U32 R127, RZ, RZ, R55 ;  /* 0x000000ffff7f7224 */ /* 0x001fe400078e0037 */
[----:B------:R-:W-:Y:S02]  /*21d00*/  IMAD.MOV.U32 R126, RZ, RZ, R54 ;  /* 0x000000ffff7e7224 */ /* 0x000fe400078e0036 */
[----:B------:R-:W-:Y:S01]  /*21d10*/  IMAD.MOV.U32 R125, RZ, RZ, R53 ;  /* 0x000000ffff7d7224 */ /* 0x000fe200078e0035 */
[----:B--2---:R-:W2:Y:S01]  /*21d20*/  LDL.LU.128 R116, [R1+0x7a0] ;  /* 0x0007a00001747983 */ /* 0x004ea20000300c00 */
[----:B------:R-:W-:Y:S02]  /*21d30*/  IMAD.MOV.U32 R123, RZ, RZ, R51 ;  /* 0x000000ffff7b7224 */ /* 0x000fe400078e0033 */
[----:B------:R-:W-:Y:S02]  /*21d40*/  IMAD.MOV.U32 R122, RZ, RZ, R50 ;  /* 0x000000ffff7a7224 */ /* 0x000fe400078e0032 */
[----:B------:R-:W-:-:S02]  /*21d50*/  IMAD.MOV.U32 R121, RZ, RZ, R49 ;  /* 0x000000ffff797224 */ /* 0x000fc400078e0031 */
[----:B------:R-:W-:Y:S02]  /*21d60*/  IMAD.MOV.U32 R120, RZ, RZ, R48 ;  /* 0x000000ffff787224 */ /* 0x000fe400078e0030 */
[----:B------:R-:W-:Y:S01]  /*21d70*/  IMAD.MOV.U32 R124, RZ, RZ, R52 ;  /* 0x000000ffff7c7224 */ /* 0x000fe200078e0034 */
        /* <DEDUP_REMOVED lines=9> */
[----:B------:R1:W-:Y:S04]  /*21e10*/  STL.128 [R1+0xc20], R192 ;  /* 0x000c20c001007387 */ /* 0x0003e80000100c00 */
[----:B------:R1:W-:Y:S04]  /*21e20*/  STL.128 [R1+0xbd0], R172 ;  /* 0x000bd0ac01007387 */ /* 0x0003e80000100c00 */
[----:B0-----:R-:W4:Y:S04]  /*21e30*/  LDL.LU.128 R184, [R1+0xc00] ;  /* 0x000c000001b87983 */ /* 0x001f280000300c00 */
[----:B------:R0:W-:Y:S04]  /*21e40*/  STL.128 [R1+0xc10], R188 ;  /* 0x000c10bc01007387 */ /* 0x0001e80000100c00 */
[----:B-1----:R-:W4:Y:S04]  /*21e50*/  LDL.LU.128 R192, [R1+0xc20] ;  /* 0x000c200001c07983 */ /* 0x002f280000300c00 */
[----:B------:R-:W4:Y:S04]  /*21e60*/  LDL.LU.128 R172, [R1+0xbd0] ;  /* 0x000bd00001ac7983 */ /* 0x000f280000300c00 */
[----:B------:R1:W-:Y:S04]  /*21e70*/  STL.128 [R1+0xbc0], R168 ;  /* 0x000bc0a801007387 */ /* 0x0003e80000100c00 */
[----:B0-----:R-:W4:Y:S04]  /*21e80*/  LDL.LU.128 R188, [R1+0xc10] ;  /* 0x000c100001bc7983 */ /* 0x001f280000300c00 */
[----:B------:R0:W-:Y:S04]  /*21e90*/  STL.128 [R1+0x9c0], R92 ;  /* 0x0009c05c01007387 */ /* 0x0001e80000100c00 */
[----:B------:R0:W-:Y:S04]  /*21ea0*/  STL.128 [R1+0xac0], R160 ;  /* 0x000ac0a001007387 */ /* 0x0001e80000100c00 */
[----:B-1----:R-:W4:Y:S04]  /*21eb0*/  LDL.LU.128 R168, [R1+0xbc0] ;  /* 0x000bc00001a87983 */ /* 0x002f280000300c00 */
[----:B------:R1:W-:Y:S04]  /*21ec0*/  STL.128 [R1+0xbe0], R176 ;  /* 0x000be0b001007387 */ /* 0x0003e80000100c00 */
[----:B0-----:R-:W4:Y:S01]  /*21ed0*/  LDL.LU.128 R92, [R1+0x9c0] ;  /* 0x0009c000015c7983 */ /* 0x001f220000300c00 */
[----:B------:R-:W-:-:S03]  /*21ee0*/  IMAD.MOV.U32 R160, RZ, RZ, R200 ;  /* 0x000000ffffa07224 */ /* 0x000fc600078e00c8 */
[----:B------:R0:W-:Y:S01]  /*21ef0*/  STL.128 [R1+0x9b0], R88 ;  /* 0x0009b05801007387 */ /* 0x0001e20000100c00 */
[----:B------:R-:W-:Y:S02]  /*21f00*/  IMAD.MOV.U32 R161, RZ, RZ, R183 ;  /* 0x000000ffffa17224 */ /* 0x000fe400078e00b7 */
[----:B------:R-:W-:Y:S01]  /*21f10*/  IMAD.MOV.U32 R162, RZ, RZ, R182 ;  /* 0x000000ffffa27224 */ /* 0x000fe200078e00b6 */
[----:B------:R0:W-:Y:S01]  /*21f20*/  STL.128 [R1+0x6f0], R20 ;  /* 0x0006f01401007387 */ /* 0x0001e20000100c00 */
[----:B------:R-:W-:-:S03]  /*21f30*/  IMAD.MOV.U32 R163, RZ, RZ, R166 ;  /* 0x000000ffffa37224 */ /* 0x000fc600078e00a6 */
[----:B-1----:R-:W4:Y:S04]  /*21f40*/  LDL.LU.128 R176, [R1+0xbe0] ;  /* 0x000be00001b07983 */ /* 0x002f280000300c00 */
[----:B------:R1:W-:Y:S04]  /*21f50*/  STL.128 [R1+0x430], R160 ;  /* 0x000430a001007387 */ /* 0x0003e80000100c00 */
[----:B0-----:R-:W4:Y:S04]  /*21f60*/  LDL.LU.128 R88, [R1+0x9b0] ;  /* 0x0009b00001587983 */ /* 0x001f280000300c00 */
[----:B------:R-:W4:Y:S01]  /*21f70*/  LDL.LU.128 R20, [R1+0x6f0] ;  /* 0x0006f00001147983 */ /* 0x000f220000300c00 */
[----:B------:R-:W-:-:S03]  /*21f80*/  IMAD.MOV.U32 R152, RZ, RZ, R208 ;  /* 0x000000ffff987224 */ /* 0x000fc600078e00d0 */
[----:B------:R0:W-:Y:S04]  /*21f90*/  STL.128 [R1+0x6e0], R16 ;  /* 0x0006e01001007387 */ /* 0x0001e80000100c00 */
[----:B-1----:R-:W4:Y:S01]  /*21fa0*/  LDL.LU.128 R160, [R1+0xac0] ;  /* 0x000ac00001a07983 */ /* 0x002f220000300c00 */
[----:B------:R-:W-:Y:S02]  /*21fb0*/  IMAD.MOV.U32 R153, RZ, RZ, R207 ;  /* 0x000000ffff997224 */ /* 0x000fe400078e00cf */
[----:B------:R-:W-:Y:S02]  /*21fc0*/  IMAD.MOV.U32 R154, RZ, RZ, R206 ;  /* 0x000000ffff9a7224 */ /* 0x000fe400078e00ce */
[----:B------:R-:W-:Y:S01]  /*21fd0*/  IMAD.MOV.U32 R155, RZ, RZ, R205 ;  /* 0x000000ffff9b7224 */ /* 0x000fe200078e00cd */
[----:B------:R1:W-:Y:S01]  /*21fe0*/  STL.128 [R1+0x820], R148 ;  /* 0x0008209401007387 */ /* 0x0003e20000100c00 */
[----:B------:R-:W-:-:S03]  /*21ff0*/  IMAD.MOV.U32 R217, RZ, RZ, 0x1 ;  /* 0x00000001ffd97424 */ /* 0x000fc600078e00ff */
[----:B------:R1:W-:Y:S04]  /*22000*/  STL.128 [R1+0x750], R96 ;  /* 0x0007506001007387 */ /* 0x0003e80000100c00 */
[----:B0-----:R-:W4:Y:S04]  /*22010*/  LDL.LU.128 R16, [R1+0x6e0] ;  /* 0x0006e00001107983 */ /* 0x001f280000300c00 */
[----:B------:R0:W-:Y:S01]  /*22020*/  STL.128 [R1+0xab0], R152 ;  /* 0x000ab09801007387 */ /* 0x0001e20000100c00 */
[----:B-1----:R-:W-:-:S03]  /*22030*/  IMAD.MOV.U32 R151, RZ, RZ, R79 ;  /* 0x000000ffff977224 */ /* 0x002fc600078e004f */
[----:B------:R1:W-:Y:S01]  /*22040*/  STL.128 [R1+0x6d0], R12 ;  /* 0x0006d00c01007387 */ /* 0x0003e20000100c00 */
[----:B------:R-:W-:Y:S02]  /*22050*/  IMAD.MOV.U32 R150, RZ, RZ, R78 ;  /* 0x000000ffff967224 */ /* 0x000fe400078e004e */
[----:B------:R-:W-:Y:S01]  /*22060*/  IMAD.MOV.U32 R149, RZ, RZ, R77 ;  /* 0x000000ffff957224 */ /* 0x000fe200078e004d */
[----:B------:R-:W4:Y:S01]  /*22070*/  LDL.LU.128 R96, [R1+0x750] ;  /* 0x0007500001607983 */ /* 0x000f220000300c00 */
[----:B------:R-:W-:-:S03]  /*22080*/  IMAD.MOV.U32 R148, RZ, RZ, R76 ;  /* 0x000000ffff947224 */ /* 0x000fc600078e004c */
[----:B------:R3:W-:Y:S04]  /*22090*/  STL.128 [R1+0x990], R80 ;  /* 0x0009905001007387 */ /* 0x0007e80000100c00 */
[----:B0-----:R-:W4:Y:S04]  /*220a0*/  LDL.LU.128 R152, [R1+0xab0] ;  /* 0x000ab00001987983 */ /* 0x001f280000300c00 */
[----:B-1----:R-:W4:Y:S04]  /*220b0*/  LDL.LU.128 R12, [R1+0x6d0] ;  /* 0x0006d000010c7983 */ /* 0x002f280000300c00 */
[----:B---3--:R0:W-:Y:S04]  /*220c0*/  STL.128 [R1+0x6c0], R8 ;  /* 0x0006c00801007387 */ /* 0x0081e80000100c00 */
[----:B------:R1:W-:Y:S04]  /*220d0*/  STL.128 [R1+0x9a0], R84 ;  /* 0x0009a05401007387 */ /* 0x0003e80000100c00 */
[----:B------:R-:W3:Y:S04]  /*220e0*/  LDL.LU.128 R80, [R1+0x990] ;  /* 0x0009900001507983 */ /* 0x000ee80000300c00 */
[----:B------:R1:W-:Y:S04]  /*220f0*/  STL.128 [R1+0x810], R144 ;  /* 0x0008109001007387 */ /* 0x0003e80000100c00 */
[----:B0-----:R-:W3:Y:S04]  /*22100*/  LDL.LU.128 R8, [R1+0x6c0] ;  /* 0x0006c00001087983 */ /* 0x001ee80000300c00 */
[----:B------:R0:W-:Y:S04]  /*22110*/  STL.128 [R1+0x800], R140 ;  /* 0x0008008c01007387 */ /* 0x0001e80000100c00 */
[----:B------:R0:W-:Y:S01]  /*22120*/  STL.128 [R1+0x7f0], R136 ;  /* 0x0007f08801007387 */ /* 0x0001e20000100c00 */
[----:B------:R-:W-:-:S03]  /*22130*/  IMAD.MOV.U32 R104, RZ, RZ, R32 ;  /* 0x000000ffff687224 */ /* 0x000fc600078e0020 */
[----:B-1----:R-:W3:Y:S01]  /*22140*/  LDL.LU.128 R84, [R1+0x9a0] ;  /* 0x0009a00001547983 */ /* 0x002ee20000300c00 */
[----:B------:R-:W-:Y:S02]  /*22150*/  IMAD.MOV.U32 R147, RZ, RZ, R75 ;  /* 0x000000ffff937224 */ /* 0x000fe400078e004b */
[----:B------:R-:W-:Y:S01]  /*22160*/  IMAD.MOV.U32 R146, RZ, RZ, R74 ;  /* 0x000000ffff927224 */ /* 0x000fe200078e004a */
[----:B------:R1:W-:Y:S01]  /*22170*/  STL.128 [R1+0x310], R148 ;  /* 0x0003109401007387 */ /* 0x0003e20000100c00 */
[----:B------:R-:W-:Y:S02]  /*22180*/  IMAD.MOV.U32 R145, RZ, RZ, R73 ;  /* 0x000000ffff917224 */ /* 0x000fe400078e0049 */
[----:B------:R-:W-:Y:S01]  /*22190*/  IMAD.MOV.U32 R144, RZ, RZ, R72 ;  /* 0x000000ffff907224 */ /* 0x000fe200078e0048 */
[----:B------:R2:W-:Y:S01]  /*221a0*/  STL.128 [R1+0x790], R112 ;  /* 0x0007907001007387 */ /* 0x0005e20000100c00 */
[----:B0-----:R-:W-:Y:S02]  /*221b0*/  IMAD.MOV.U32 R143, RZ, RZ, R71 ;  /* 0x000000ffff8f7224 */ /* 0x001fe400078e0047 */
[----:B------:R-:W-:Y:S01]  /*221c0*/  IMAD.MOV.U32 R142, RZ, RZ, R70 ;  /* 0x000000ffff8e7224 */ /* 0x000fe200078e0046 */
[----:B------:R0:W-:Y:S01]  /*221d0*/  STL.128 [R1+0x780], R108 ;  /* 0x0007806c01007387 */ /* 0x0001e20000100c00 */
[----:B------:R-:W-:-:S02]  /*221e0*/  IMAD.MOV.U32 R141, RZ, RZ, R69 ;  /* 0x000000ffff8d7224 */ /* 0x000fc400078e0045 */
[----:B------:R-:W-:Y:S01]  /*221f0*/  IMAD.MOV.U32 R139, RZ, RZ, R67 ;  /* 0x000000ffff8b7224 */ /* 0x000fe200078e0043 */
[----:B------:R0:W-:Y:S01]  /*22200*/  STL.128 [R1+0x760], R100 ;  /* 0x0007606401007387 */ /* 0x0001e20000100c00 */
[----:B------:R-:W-:Y:S02]  /*22210*/  IMAD.MOV.U32 R138, RZ, RZ, R66 ;  /* 0x000000ffff8a7224 */ /* 0x000fe400078e0042 */
[----:B------:R-:W-:Y:S01]  /*22220*/  IMAD.MOV.U32 R137, RZ, RZ, R65 ;  /* 0x000000ffff897224 */ /* 0x000fe200078e0041 */
[----:B-1----:R-:W3:Y:S01]  /*22230*/  LDL.LU.128 R148, [R1+0x820] ;  /* 0x0008200001947983 */ /* 0x002ee20000300c00 */
[----:B------:R-:W-:Y:S02]  /*22240*/  IMAD.MOV.U32 R136, RZ, RZ, R64 ;  /* 0x000000ffff887224 */ /* 0x000fe400078e0040 */
[----:B------:R-:W-:Y:S01]  /*22250*/  IMAD.MOV.U32 R140, RZ, RZ, R68 ;  /* 0x000000ffff8c7224 */ /* 0x000fe200078e0044 */
[----:B--2---:R1:W-:Y:S01]  /*22260*/  STL.128 [R1+0x710], R116 ;  /* 0x0007107401007387 */ /* 0x0043e20000100c00 */
[----:B------:R-:W-:-:S02]  /*22270*/  IMAD.MOV.U32 R105, RZ, RZ, R33 ;  /* 0x000000ffff697224 */ /* 0x000fc400078e0021 */
[----:B------:R-:W-:Y:S01]  /*22280*/  IMAD.MOV.U32 R115, RZ, RZ, R43 ;  /* 0x000000ffff737224 */ /* 0x000fe200078e002b */
[----:B------:R2:W-:Y:S01]  /*22290*/  STL.64 [R1+0xc68], R216 ;  /* 0x000c68d801007387 */ /* 0x0005e20000100a00 */
[----:B0-----:R-:W-:Y:S02]  /*222a0*/  IMAD.MOV.U32 R111, RZ, RZ, R39 ;  /* 0x000000ffff6f7224 */ /* 0x001fe400078e0027 */
[----:B------:R-:W-:Y:S01]  /*222b0*/  IMAD.MOV.U32 R110, RZ, RZ, R38 ;  /* 0x000000ffff6e7224 */ /* 0x000fe200078e0026 */
[----:B------:R0:W-:Y:S01]  /*222c0*/  STL.128 [R1+0x7e0], R132 ;  /* 0x0007e08401007387 */ /* 0x0001e20000100c00 */
[----:B------:R-:W-:Y:S02]  /*222d0*/  IMAD.MOV.U32 R100, RZ, RZ, R28 ;  /* 0x000000ffff647224 */ /* 0x000fe400078e001c */
[----:B------:R-:W-:Y:S01]  /*222e0*/  IMAD.MOV.U32 R101, RZ, RZ, R29 ;  /* 0x000000ffff657224 */ /* 0x000fe200078e001d */
        /* <DEDUP_REMOVED lines=8> */
[----:B----4-:R-:W-:Y:S01]  /*22370*/  STL.128 [R1+0x6a0], R24 ;  /* 0x0006a01801007387 */ /* 0x010fe20000100c00 */
[----:B------:R-:W-:Y:S02]  /*22380*/  IMAD.MOV.U32 R113, RZ, RZ, R41 ;  /* 0x000000ffff717224 */ /* 0x000fe400078e0029 */
[----:B------:R-:W-:Y:S01]  /*22390*/  IMAD.MOV.U32 R112, RZ, RZ, R40 ;  /* 0x000000ffff707224 */ /* 0x000fe200078e0028 */
[----:B------:R4:W-:Y:S01]  /*223a0*/  STL.128 [R1+0x2e0], R136 ;  /* 0x0002e08801007387 */ /* 0x0009e20000100c00 */
[----:B--2---:R-:W-:-:S02]  /*223b0*/  IMAD.MOV.U32 R216, RZ, RZ, R221 ;  /* 0x000000ffffd87224 */ /* 0x004fc400078e00dd */
[----:B------:R-:W-:Y:S01]  /*223c0*/  IMAD.MOV.U32 R217, RZ, RZ, R220 ;  /* 0x000000ffffd97224 */ /* 0x000fe200078e00dc */
[----:B------:R2:W-:Y:S01]  /*223d0*/  STL.128 [R1+0x2f0], R140 ;  /* 0x0002f08c01007387 */ /* 0x0005e20000100c00 */
[----:B0-----:R-:W-:Y:S02]  /*223e0*/  IMAD.MOV.U32 R135, RZ, RZ, R63 ;  /* 0x000000ffff877224 */ /* 0x001fe400078e003f */
[----:B------:R-:W-:Y:S01]  /*223f0*/  IMAD.MOV.U32 R134, RZ, RZ, R62 ;  /* 0x000000ffff867224 */ /* 0x000fe200078e003e */
[----:B------:R-:W3:Y:S01]  /*22400*/  LDL.LU.128 R144, [R1+0x810] ;  /* 0x0008100001907983 */ /* 0x000ee20000300c00 */
[----:B------:R-:W-:Y:S02]  /*22410*/  IMAD.MOV.U32 R133, RZ, RZ, R61 ;  /* 0x000000ffff857224 */ /* 0x000fe400078e003d */
[----:B------:R-:W-:Y:S01]  /*22420*/  IMAD.MOV.U32 R132, RZ, RZ, R60 ;  /* 0x000000ffff847224 */ /* 0x000fe200078e003c */
[----:B-1----:R-:W3:Y:S04]  /*22430*/  LDL.LU.128 R4, [R1+0x6b0] ;  /* 0x0006b00001047983 */ /* 0x002ee80000300c00 */
[----:B----4-:R-:W4:Y:S04]  /*22440*/  LDL.LU.128 R136, [R1+0x7f0] ;  /* 0x0007f00001887983 */ /* 0x010f280000300c00 */
[----:B--2---:R-:W2:Y:S04]  /*22450*/  LDL.LU.128 R140, [R1+0x800] ;  /* 0x00080000018c7983 */ /* 0x004ea80000300c00 */
[----:B------:R-:W4:Y:S04]  /*22460*/  LDL.LU.128 R24, [R1+0x6a0] ;  /* 0x0006a00001187983 */ /* 0x000f280000300c00 */
[----:B------:R-:W-:Y:S04]  /*22470*/  STL.128 [R1+0x250], R100 ;  /* 0x0002506401007387 */ /* 0x000fe80000100c00 */
[----:B------:R-:W-:Y:S04]  /*22480*/  STL.128 [R1+0x260], R104 ;  /* 0x0002606801007387 */ /* 0x000fe80000100c00 */
        /* <DEDUP_REMOVED lines=8> */
[----:B------:R0:W-:Y:S04]  /*22510*/  STL.128 [R1+0x740], R128 ;  /* 0x0007408001007387 */ /* 0x0001e80000100c00 */
[----:B------:R1:W-:Y:S04]  /*22520*/  STL.128 [R1+0x730], R124 ;  /* 0x0007307c01007387 */ /* 0x0003e80000100c00 */
[----:B------:R1:W-:Y:S04]  /*22530*/  STL.128 [R1+0x720], R120 ;  /* 0x0007207801007387 */ /* 0x0003e80000100c00 */
[----:B------:R-:W4:Y:S04]  /*22540*/  LDL.LU.64 R216, [R1+0xc68] ;  /* 0x000c680001d87983 */ /* 0x000f280000300a00 */
[----:B------:R-:W4:Y:S04]  /*22550*/  LDL.LU.128 R132, [R1+0x7e0] ;  /* 0x0007e00001847983 */ /* 0x000f280000300c00 */
[----:B0-----:R-:W4:Y:S04]  /*22560*/  LDL.LU.128 R128, [R1+0x740] ;  /* 0x0007400001807983 */ /* 0x001f280000300c00 */
[----:B-1----:R-:W4:Y:S04]  /*22570*/  LDL.LU.128 R124, [R1+0x730] ;  /* 0x00073000017c7983 */ /* 0x002f280000300c00 */
[----:B------:R-:W4:Y:S04]  /*22580*/  LDL.LU.128 R120, [R1+0x720] ;  /* 0x0007200001787983 */ /* 0x000f280000300c00 */
        /* <DEDUP_REMOVED lines=9> */
[----:B------:R1:W-:Y:S01]  /*22620*/  STL.128 [R1+0x850], R168 ;  /* 0x000850a801007387 */ /* 0x0003e20000100c00 */
[----:B------:R-:W-:-:S03]  /*22630*/  IMAD.MOV.U32 R166, RZ, RZ, R94 ;  /* 0x000000ffffa67224 */ /* 0x000fc600078e005e */
[----:B------:R1:W-:Y:S04]  /*22640*/  STL [R1+0x848], R167 ;  /* 0x000848a701007387 */ /* 0x0003e80000100800 */
[----:B------:R1:W-:Y:S04]  /*22650*/  STL.64 [R1+0x840], R164 ;  /* 0x000840a401007387 */ /* 0x0003e80000100a00 */
[----:B0-----:R-:W4:Y:S04]  /*22660*/  LDL.LU.128 R188, [R1+0x8a0] ;  /* 0x0008a00001bc7983 */ /* 0x001f280000300c00 */
[----:B-1----:R-:W4:Y:S01]  /*22670*/  LDL.LU.128 R168, [R1+0x850] ;  /* 0x0008500001a87983 */ /* 0x002f220000300c00 */
[----:B------:R-:W-:-:S02]  /*22680*/  IMAD.MOV.U32 R167, RZ, RZ, R95 ;  /* 0x000000ffffa77224 */ /* 0x000fc400078e005f */
[----:B------:R-:W-:Y:S01]  /*22690*/  IMAD.MOV.U32 R165, RZ, RZ, R93 ;  /* 0x000000ffffa57224 */ /* 0x000fe200078e005d */
[----:B------:R0:W-:Y:S01]  /*226a0*/  STL.128 [R1+0x870], R176 ;  /* 0x000870b001007387 */ /* 0x0001e20000100c00 */
[----:B------:R-:W-:-:S03]  /*226b0*/  IMAD.MOV.U32 R164, RZ, RZ, R92 ;  /* 0x000000ffffa47224 */ /* 0x000fc600078e005c */
[----:B------:R1:W-:Y:S04]  /*226c0*/  STL.128 [R1+0x830], R160 ;  /* 0x000830a001007387 */ /* 0x0003e80000100c00 */
[----:B------:R1:W-:Y:S04]  /*226d0*/  STL.128 [R1+0x350], R164 ;  /* 0x000350a401007387 */ /* 0x0003e80000100c00 */
[----:B------:R1:W-:Y:S04]  /*226e0*/  STL.128 [R1+0x690], R20 ;  /* 0x0006901401007387 */ /* 0x0003e80000100c00 */
[----:B0-----:R-:W4:Y:S01]  /*226f0*/  LDL.LU.128 R176, [R1+0x870] ;  /* 0x0008700001b07983 */ /* 0x001f220000300c00 */
[----:B------:R-:W-:-:S02]  /*22700*/  IMAD.MOV.U32 R156, RZ, RZ, R204 ;  /* 0x000000ffff9c7224 */ /* 0x000fc400078e00cc */
[----:B-1----:R-:W-:Y:S01]  /*22710*/  IMAD.MOV.U32 R163, RZ, RZ, R91 ;  /* 0x000000ffffa37224 */ /* 0x002fe200078e005b */
[----:B------:R0:W-:Y:S04]  /*22720*/  STL.128 [R1+0x680], R16 ;  /* 0x0006801001007387 */ /* 0x0001e80000100c00 */
[----:B------:R-:W4:Y:S01]  /*22730*/  LDL.LU R167, [R1+0x848] ;  /* 0x0008480001a77983 */ /* 0x000f220000300800 */
[----:B------:R-:W-:-:S03]  /*22740*/  IMAD.MOV.U32 R162, RZ, RZ, R90 ;  /* 0x000000ffffa27224 */ /* 0x000fc600078e005a */
[----:B------:R-:W4:Y:S01]  /*22750*/  LDL.LU.64 R164, [R1+0x840] ;  /* 0x0008400001a47983 */ /* 0x000f220000300a00 */
[----:B------:R-:W-:Y:S02]  /*22760*/  IMAD.MOV.U32 R157, RZ, RZ, R203 ;  /* 0x000000ffff9d7224 */ /* 0x000fe400078e00cb */
[----:B------:R-:W-:Y:S01]  /*22770*/  IMAD.MOV.U32 R158, RZ, RZ, R202 ;  /* 0x000000ffff9e7224 */ /* 0x000fe200078e00ca */
[----:B------:R-:W4:Y:S01]  /*22780*/  LDL.LU.128 R20, [R1+0x690] ;  /* 0x0006900001147983 */ /* 0x000f220000300c00 */
[----:B------:R-:W-:-:S03]  /*22790*/  IMAD.MOV.U32 R159, RZ, RZ, R201 ;  /* 0x000000ffff9f7224 */ /* 0x000fc600078e00c9 */
[----:B------:R-:W-:Y:S04]  /*227a0*/  STL.128 [R1+0x400], R212 ;  /* 0x000400d401007387 */ /* 0x000fe80000100c00 */
        /* <DEDUP_REMOVED lines=8> */
[----:B---3--:R1:W-:Y:S01]  /*22830*/  STL.128 [R1+0x660], R8 ;  /* 0x0006600801007387 */ /* 0x0083e20000100c00 */
[----:B------:R-:W-:-:S02]  /*22840*/  IMAD.MOV.U32 R161, RZ, RZ, R89 ;  /* 0x000000ffffa17224 */ /* 0x000fc400078e0059 */
[----:B------:R-:W-:Y:S01]  /*22850*/  IMAD.MOV.U32 R160, RZ, RZ, R88 ;  /* 0x000000ffffa07224 */ /* 0x000fe200078e0058 */
[----:B0-----:R-:W3:Y:S01]  /*22860*/  LDL.LU.128 R16, [R1+0x680] ;  /* 0x0006800001107983 */ /* 0x001ee20000300c00 */
[----:B------:R-:W-:-:S03]  /*22870*/  IMAD.MOV.U32 R28, RZ, RZ, R96 ;  /* 0x000000ffff1c7224 */ /* 0x000fc600078e0060 */
[----:B------:R0:W-:Y:S04]  /*22880*/  STL.128 [R1+0x240], R152 ;  /* 0x0002409801007387 */ /* 0x0001e80000100c00 */
[----:B------:R0:W-:Y:S04]  /*22890*/  STL.128 [R1+0x670], R12 ;  /* 0x0006700c01007387 */ /* 0x0001e80000100c00 */
[----:B-1----:R-:W3:Y:S04]  /*228a0*/  LDL.LU.128 R8, [R1+0x660] ;  /* 0x0006600001087983 */ /* 0x002ee80000300c00 */
[----:B------:R1:W-:Y:S01]  /*228b0*/  STL.128 [R1+0x340], R160 ;  /* 0x000340a001007387 */ /* 0x0003e20000100c00 */
[----:B------:R-:W-:-:S03]  /*228c0*/  IMAD.MOV.U32 R76, RZ, RZ, R28 ;  /* 0x000000ffff4c7224 */ /* 0x000fc600078e001c */
[----:B------:R1:W-:Y:S01]  /*228d0*/  STL.128 [R1+0x420], R156 ;  /* 0x0004209c01007387 */ /* 0x0003e20000100c00 */
[----:B0-----:R-:W-:Y:S02]  /*228e0*/  IMAD.MOV.U32 R155, RZ, RZ, R83 ;  /* 0x000000ffff9b7224 */ /* 0x001fe400078e0053 */
[----:B------:R-:W-:Y:S01]  /*228f0*/  IMAD.MOV.U32 R154, RZ, RZ, R82 ;  /* 0x000000ffff9a7224 */ /* 0x000fe200078e0052 */
[----:B------:R-:W3:Y:S01]  /*22900*/  LDL.LU.128 R12, [R1+0x670] ;  /* 0x00067000010c7983 */ /* 0x000ee20000300c00 */
[----:B------:R-:W-:-:S03]  /*22910*/  IMAD.MOV.U32 R29, RZ, RZ, R150 ;  /* 0x000000ffff1d7224 */ /* 0x000fc600078e0096 */
[----:B------:R-:W3:Y:S04]  /*22920*/  LDL R75, [R1+0x290] ;  /* 0x00029000014b7983 */ /* 0x000ee80000100800 */
[----:B-1----:R-:W3:Y:S01]  /*22930*/  LDL.LU.128 R160, [R1+0x830] ;  /* 0x0008300001a07983 */ /* 0x002ee20000300c00 */
[----:B------:R-:W-:Y:S02]  /*22940*/  IMAD.MOV.U32 R153, RZ, RZ, R81 ;  /* 0x000000ffff997224 */ /* 0x000fe400078e0051 */
[----:B------:R-:W-:Y:S01]  /*22950*/  IMAD.MOV.U32 R152, RZ, RZ, R80 ;  /* 0x000000ffff987224 */ /* 0x000fe200078e0050 */
[----:B------:R-:W3:Y:S01]  /*22960*/  LDL R73, [R1+0x294] ;  /* 0x0002940001497983 */ /* 0x000ee20000100800 */
[----:B------:R-:W-:Y:S02]  /*22970*/  IMAD.MOV.U32 R159, RZ, RZ, R87 ;  /* 0x000000ffff9f7224 */ /* 0x000fe400078e0057 */
[----:B------:R-:W-:Y:S01]  /*22980*/  IMAD.MOV.U32 R158, RZ, RZ, R86 ;  /* 0x000000ffff9e7224 */ /* 0x000fe200078e0056 */
[----:B------:R-:W3:Y:S01]  /*22990*/  LDL R71, [R1+0x298] ;  /* 0x0002980001477983 */ /* 0x000ee20000100800 */
[----:B------:R-:W-:-:S02]  /*229a0*/  IMAD.MOV.U32 R157, RZ, RZ, R85 ;  /* 0x000000ffff9d7224 */ /* 0x000fc400078e0055 */
[----:B------:R-:W-:Y:S01]  /*229b0*/  IMAD.MOV.U32 R156, RZ, RZ, R84 ;  /* 0x000000ffff9c7224 */ /* 0x000fe200078e0054 */
[----:B------:R-:W3:Y:S01]  /*229c0*/  LDL R69, [R1+0x29c] ;  /* 0x00029c0001457983 */ /* 0x000ee20000100800 */
[----:B------:R-:W-:Y:S02]  /*229d0*/  IMAD.MOV.U32 R30, RZ, RZ, R149 ;  /* 0x000000ffff1e7224 */ /* 0x000fe400078e0095 */
[----:B------:R-:W-:Y:S01]  /*229e0*/  IMAD.MOV.U32 R28, RZ, RZ, R116 ;  /* 0x000000ffff1c7224 */ /* 0x000fe200078e0074 */
[----:B------:R-:W3:Y:S01]  /*229f0*/  LDL R67, [R1+0x2a0] ;  /* 0x0002a00001437983 */ /* 0x000ee20000100800 */
[----:B------:R-:W-:Y:S02]  /*22a00*/  IMAD.MOV.U32 R31, RZ, RZ, R148 ;  /* 0x000000ffff1f7224 */ /* 0x000fe400078e0094 */
[----:B------:R-:W-:Y:S01]  /*22a10*/  IMAD.MOV.U32 R96, RZ, RZ, R28 ;  /* 0x000000ffff607224 */ /* 0x000fe200078e001c */
[----:B------:R0:W-:Y:S01]  /*22a20*/  STL.128 [R1+0x320], R152 ;  /* 0x0003209801007387 */ /* 0x0001e20000100c00 */
[----:B------:R-:W-:-:S03]  /*22a30*/  IMAD.MOV.U32 R28, RZ, RZ, R151 ;  /* 0x000000ffff1c7224 */ /* 0x000fc600078e0097 */
[----:B------:R2:W-:Y:S01]  /*22a40*/  STL.128 [R1+0x330], R156 ;  /* 0x0003309c01007387 */ /* 0x0005e20000100c00 */
[----:B------:R-:W-:Y:S02]  /*22a50*/  IMAD.MOV.U32 R77, RZ, RZ, R97 ;  /* 0x000000ffff4d7224 */ /* 0x000fe400078e0061 */
[----:B------:R-:W-:Y:S01]  /*22a60*/  IMAD.MOV.U32 R78, RZ, RZ, R98 ;  /* 0x000000ffff4e7224 */ /* 0x000fe200078e0062 */
[----:B------:R-:W3:Y:S01]  /*22a70*/  LDL R65, [R1+0x2a4] ;  /* 0x0002a40001417983 */ /* 0x000ee20000100800 */
[----:B------:R-:W-:Y:S02]  /*22a80*/  IMAD.MOV.U32 R79, RZ, RZ, R99 ;  /* 0x000000ffff4f7224 */ /* 0x000fe400078e0063 */
[----:B------:R-:W-:Y:S01]  /*22a90*/  IMAD.MOV.U32 R97, RZ, RZ, R117 ;  /* 0x000000ffff617224 */ /* 0x000fe200078e0075 */
[----:B------:R-:W3:Y:S01]  /*22aa0*/  LDL R63, [R1+0x2a8] ;  /* 0x0002a800013f7983 */ /* 0x000ee20000100800 */
[----:B------:R-:W-:-:S03]  /*22ab0*/  IMAD.MOV.U32 R32, RZ, RZ, R147 ;  /* 0x000000ffff207224 */ /* 0x000fc600078e0093 */
[----:B------:R-:W3:Y:S01]  /*22ac0*/  LDL R61, [R1+0x2ac] ;  /* 0x0002ac00013d7983 */ /* 0x000ee20000100800 */
[----:B0-----:R-:W-:Y:S02]  /*22ad0*/  IMAD.MOV.U32 R152, RZ, RZ, R31 ;  /* 0x000000ffff987224 */ /* 0x001fe400078e001f */
[----:B------:R-:W-:Y:S01]  /*22ae0*/  IMAD.MOV.U32 R153, RZ, RZ, R30 ;  /* 0x000000ffff997224 */ /* 0x000fe200078e001e */
[----:B------:R0:W-:Y:S01]  /*22af0*/  STL.128 [R1+0x650], R4 ;  /* 0x0006500401007387 */ /* 0x0001e20000100c00 */
[----:B------:R-:W-:Y:S02]  /*22b00*/  IMAD.MOV.U32 R154, RZ, RZ, R29 ;  /* 0x000000ffff9a7224 */ /* 0x000fe400078e001d */
[----:B------:R-:W-:Y:S01]  /*22b10*/  IMAD.MOV.U32 R33, RZ, RZ, R146 ;  /* 0x000000ffff217224 */ /* 0x000fe200078e0092 */
[----:B------:R-:W3:Y:S01]  /*22b20*/  LDL R43, [R1+0x2d0] ;  /* 0x0002d000012b7983 */ /* 0x000ee20000100800 */
[----:B------:R-:W-:Y:S02]  /*22b30*/  IMAD.MOV.U32 R34, RZ, RZ, R145 ;  /* 0x000000ffff227224 */ /* 0x000fe400078e0091 */
[----:B------:R-:W-:Y:S01]  /*22b40*/  IMAD.MOV.U32 R35, RZ, RZ, R144 ;  /* 0x000000ffff237224 */ /* 0x000fe200078e0090 */
[----:B------:R-:W3:Y:S01]  /*22b50*/  LDL R41, [R1+0x2d4] ;  /* 0x0002d40001297983 */ /* 0x000ee20000100800 */
[----:B--2---:R-:W-:-:S02]  /*22b60*/  IMAD.MOV.U32 R156, RZ, RZ, R143 ;  /* 0x000000ffff9c7224 */ /* 0x004fc400078e008f */
[----:B------:R-:W-:Y:S01]  /*22b70*/  IMAD.MOV.U32 R157, RZ, RZ, R142 ;  /* 0x000000ffff9d7224 */ /* 0x000fe200078e008e */
[----:B------:R-:W2:Y:S01]  /*22b80*/  LDL R39, [R1+0x2d8] ;  /* 0x0002d80001277983 */ /* 0x000ea20000100800 */
[----:B------:R-:W-:Y:S02]  /*22b90*/  IMAD.MOV.U32 R158, RZ, RZ, R141 ;  /* 0x000000ffff9e7224 */ /* 0x000fe400078e008d */
[----:B------:R-:W-:Y:S01]  /*22ba0*/  IMAD.MOV.U32 R159, RZ, RZ, R140 ;  /* 0x000000ffff9f7224 */ /* 0x000fe200078e008c */
[----:B0-----:R-:W2:Y:S01]  /*22bb0*/  LDL.LU.128 R4, [R1+0x650] ;  /* 0x0006500001047983 */ /* 0x001ea20000300c00 */
[----:B----4-:R-:W-:Y:S02]  /*22bc0*/  IMAD.MOV.U32 R36, RZ, RZ, R137 ;  /* 0x000000ffff247224 */ /* 0x010fe400078e0089 */
[----:B------:R-:W-:Y:S01]  /*22bd0*/  IMAD.MOV.U32 R29, RZ, RZ, R25 ;  /* 0x000000ffff1d7224 */ /* 0x000fe200078e0019 */
[----:B------:R-:W4:Y:S01]  /*22be0*/  LDL R37, [R1+0x2dc] ;  /* 0x0002dc0001257983 */ /* 0x000f220000100800 */
[----:B------:R-:W-:-:S02]  /*22bf0*/  IMAD.MOV.U32 R30, RZ, RZ, R26 ;  /* 0x000000ffff1e7224 */ /* 0x000fc400078e001a */
[----:B------:R-:W-:Y:S01]  /*22c00*/  IMAD.MOV.U32 R31, RZ, RZ, R27 ;  /* 0x000000ffff1f7224 */ /* 0x000fe200078e001b */
[----:B------:R-:W4:Y:S01]  /*22c10*/  LDL R224, [R1+0x2f8] ;  /* 0x0002f80001e07983 */ /* 0x000f220000100800 */
[----:B------:R-:W-:Y:S02]  /*22c20*/  IMAD.MOV.U32 R98, RZ, RZ, R118 ;  /* 0x000000ffff627224 */ /* 0x000fe400078e0076 */
[----:B------:R-:W-:Y:S01]  /*22c30*/  IMAD.MOV.U32 R99, RZ, RZ, R119 ;  /* 0x000000ffff637224 */ /* 0x000fe200078e0077 */
[----:B------:R-:W4:Y:S01]  /*22c40*/  LDL R222, [R1+0x2fc] ;  /* 0x0002fc0001de7983 */ /* 0x000f220000100800 */
[----:B------:R-:W-:Y:S02]  /*22c50*/  IMAD.MOV.U32 R140, RZ, RZ, R136 ;  /* 0x000000ffff8c7224 */ /* 0x000fe400078e0088 */
        /* <DEDUP_REMOVED lines=28> */
[----:B------:R0:W-:Y:S01]  /*22e20*/  STL.64 [R1+0x8d0], R216 ;  /* 0x0008d0d801007387 */ /* 0x0001e20000100a00 */
        /* <DEDUP_REMOVED lines=8> */
[----:B0-----:R-:W4:Y:S01]  /*22eb0*/  LDL.LU.64 R216, [R1+0x8d0] ;  /* 0x0008d00001d87983 */ /* 0x001f220000300a00 */
[----:B------:R-:W-:-:S02]  /*22ec0*/  IMAD.MOV.U32 R105, RZ, RZ, R125 ;  /* 0x000000ffff697224 */ /* 0x000fc400078e007d */
[----:B------:R-:W-:Y:S01]  /*22ed0*/  IMAD.MOV.U32 R100, RZ, RZ, R120 ;  /* 0x000000ffff647224 */ /* 0x000fe200078e0078 */
[----:B------:R-:W4:Y:S01]  /*22ee0*/  LDL R166, [R1+0x32c] ;  /* 0x00032c0001a67983 */ /* 0x000f220000100800 */
        /* <DEDUP_REMOVED lines=13> */
[----:B------:R-:W-:Y:S01]  /*22fc0*/  STL.128 [R1+0x360], R76 ;  /* 0x0003604c01007387 */ /* 0x000fe20000100c00 */
[----:B------:R-:W-:Y:S02]  /*22fd0*/  IMAD.MOV.U32 R103, RZ, RZ, R123 ;  /* 0x000000ffff677224 */ /* 0x000fe400078e007b */
[----:B------:R-:W-:Y:S01]  /*22fe0*/  IMAD.MOV.U32 R106, RZ, RZ, R126 ;  /* 0x000000ffff6a7224 */ /* 0x000fe200078e007e */
[----:B------:R-:W-:Y:S01]  /*22ff0*/  STL.128 [R1+0x3b0], R96 ;  /* 0x0003b06001007387 */ /* 0x000fe20000100c00 */
[----:B------:R-:W-:Y:S02]  /*23000*/  IMAD.MOV.U32 R107, RZ, RZ, R127 ;  /* 0x000000ffff6b7224 */ /* 0x000fe400078e007f */
[----:B------:R-:W-:Y:S01]  /*23010*/  IMAD.MOV.U32 R110, RZ, RZ, R130 ;  /* 0x000000ffff6e7224 */ /* 0x000fe200078e0082 */
[----:B------:R-:W4:Y:S01]  /*23020*/  LDL R138, [R1+0x358] ;  /* 0x00035800018a7983 */ /* 0x000f220000100800 */
[----:B------:R-:W-:-:S02]  /*23030*/  IMAD.MOV.U32 R111, RZ, RZ, R131 ;  /* 0x000000ffff6f7224 */ /* 0x000fc400078e0083 */
[----:B------:R-:W-:Y:S01]  /*23040*/  IMAD.MOV.U32 R115, RZ, RZ, R135 ;  /* 0x000000ffff737224 */ /* 0x000fe200078e0087 */
[----:B------:R-:W4:Y:S01]  /*23050*/  LDL R136, [R1+0x35c] ;  /* 0x00035c0001887983 */ /* 0x000f220000100800 */
        /* <DEDUP_REMOVED lines=13> */
[----:B------:R1:W-:Y:S04]  /*23130*/  STL.128 [R1+0x240], R24 ;  /* 0x0002401801007387 */ /* 0x0003e80000100c00 */
        /* <DEDUP_REMOVED lines=24> */
[----:B-1----:R-:W4:Y:S04]  /*232c0*/  LDL R27, [R1+0x2f0] ;  /* 0x0002f000011b7983 */ /* 0x002f280000100800 */
        /* <DEDUP_REMOVED lines=66> */
[----:B------:R-:W4:Y:S01]  /*236f0*/  LDL R24, [R1+0x43c] ;  /* 0x00043c0001187983 */ /* 0x000f220000100800 */
[----:B---3--:R-:W-:Y:S01]  /*23700*/  FFMA.FTZ R9, R9, R2, R187 ;  /* 0x0000000209097223 */ /* 0x008fe200000100bb */
[----:B------:R-:W-:-:S03]  /*23710*/  FFMA.FTZ R3, R3, R8, R199 ;  /* 0x0000000803037223 */ /* 0x000fc600000100c7 */
        /* <DEDUP_REMOVED lines=42> */
[----:B--2---:R-:W-:Y:S01]  /*239c0*/  FADD.FTZ R11, R4, R11 ;  /* 0x0000000b040b7221 */ /* 0x004fe20000010000 */
[----:B------:R-:W-:Y:S01]  /*239d0*/  FADD.FTZ R3, R13, R14 ;  /* 0x0000000e0d037221 */ /* 0x000fe20000010000 */
[----:B----4-:R-:W-:Y:S02]  /*239e0*/  STL [R1+0x68], R217 ;  /* 0x000068d901007387 */ /* 0x010fe40000100800 */
[----:B------:R-:W-:Y:S01]  /*239f0*/  FADD.FTZ R13, R0, R11 ;  /* 0x0000000b000d7221 */ /* 0x000fe20000010000 */
[----:B------:R-:W-:Y:S01]  /*23a00*/  FADD.FTZ R12, R12, R3 ;  /* 0x000000030c0c7221 */ /* 0x000fe20000010000 */
[----:B------:R-:W-:Y:S04]  /*23a10*/  STL [R1+0x68], R217 ;  /* 0x000068d901007387 */ /* 0x000fe80000100800 */
[----:B------:R-:W-:Y:S04]  /*23a20*/  STL [R1+0x68], R217 ;  /* 0x000068d901007387 */ /* 0x000fe80000100800 */
[----:B------:R-:W-:Y:S04]  /*23a30*/  STL [R1+0x68], R217 ;  /* 0x000068d901007387 */ /* 0x000fe80000100800 */
[----:B------:R-:W-:Y:S04]  /*23a40*/  STL [R1+0x68], R217 ;  /* 0x000068d901007387 */ /* 0x000fe80000100800 */
[----:B------:R-:W-:Y:S04]  /*23a50*/  STL [R1+0x214], R5 ;  /* 0x0002140501007387 */ /* 0x000fe80000100800 */
[----:B------:R-:W-:Y:S04]  /*23a60*/  STL.64 [R1+0x220], R12 ;  /* 0x0002200c01007387 */ /* 0x000fe80000100a00 */
        /* <DEDUP_REMOVED lines=129> */
[----:B------:R-:W2:Y:S04]  /*24280*/  LD.E R2, desc[UR36][R6.64] ;  /* 0x0000002406027980 */ /* 0x000ea8000c101900 */
[----:B------:R0:W-:Y:S04]  /*24290*/  STL [R1+0xc70], R226 ;  /* 0x000c70e201007387 */ /* 0x0001e80000100800 */
[----:B------:R1:W-:Y:S04]  /*242a0*/  STL.64 [R1+0x880], R180 ;  /* 0x000880b401007387 */ /* 0x0003e80000100a00 */
[----:B------:R3:W5:Y:S04]  /*242b0*/  LDL R0, [R1+0x1f8] ;  /* 0x0001f80001007983 */ /* 0x0007680000100800 */
[----:B0-----:R3:W5:Y:S04]  /*242c0*/  LDL.LU R226, [R1+0xc70] ;  /* 0x000c700001e27983 */ /* 0x0017680000300800 */
[----:B-1----:R3:W5:Y:S01]  /*242d0*/  LDL.LU.64 R180, [R1+0x880] ;  /* 0x0008800001b47983 */ /* 0x0027620000300a00 */
[----:B------:R-:W-:Y:S01]  /*242e0*/  BSSY B0, `(.L_x_2254) ;  /* 0x0000005000007945 */ /* 0x000fe20003800000 */
[----:B--2---:R-:W-:-:S04]  /*242f0*/  LOP3.LUT R2, R2, 0x1, RZ, 0xfc, !PT ;  /* 0x0000000102027812 */ /* 0x004fc800078efcff */
[----:B------:R-:W-:-:S13]  /*24300*/  ISETP.NE.AND P0, PT, R2, 0x3, PT ;  /* 0x000000030200780c */ /* 0x000fda0003f05270 */
[----:B---3--:R-:W-:Y:S05]  /*24310*/  @!P0 BRA `(.L_x_2255) ;  /* 0x0000000000048947 */ /* 0x008fea0003800000 */
[----:B------:R-:W-:Y:S01]  /*24320*/  BPT.TRAP 0x1 ;  /* 0x000000040000795c */ /* 0x000fe20000300000 */
.L_x_2255:
[----:B------:R-:W-:Y:S05]  /*24330*/  BSYNC B0 ;  /* 0x0000000000007941 */ /* 0x000fea0003800000 */
.L_x_2254:
[----:B------:R-:W2:Y:S04]  /*24340*/  LD.E.64 R2, desc[UR36][R6.64+0x20] ;  /* 0x0000202406027980 */ /* 0x000ea8000c101b00 */
[----:B------:R-:W3:Y:S01]  /*24350*/  LD.E R4, desc[UR36][R6.64+0xc] ;  /* 0x00000c2406047980 */ /* 0x000ee2000c101900 */
[C---:B------:R-:W-:Y:S01]  /*24360*/  ISETP.GT.AND P0, PT, R171.reuse, R216, PT ;  /* 0x000000d8ab00720c */ /* 0x040fe20003f04270 */
[----:B------:R-:W-:Y:S02]  /*24370*/  VIADD R19, R171, 0xffffffff ;  /* 0xffffffffab137836 */ /* 0x000fe40000000000 */
[----:B------:R-:W-:Y:S02]  /*24380*/  IMAD.MOV.U32 R8, RZ, RZ, R6 ;  /* 0x000000ffff087224 */ /* 0x000fe400078e0006 */
[----:B------:R-:W-:-:S02]  /*24390*/  IMAD.MOV.U32 R9, RZ, RZ, R7 ;  /* 0x000000ffff097224 */ /* 0x000fc400078e0007 */
[----:B------:R-:W-:Y:S01]  /*243a0*/  IMAD.MOV.U32 R171, RZ, RZ, R19 ;  /* 0x000000ffffab7224 */ /* 0x000fe200078e0013 */
[----:B--2---:R-:W-:-:S05]  /*243b0*/  MOV R3, R2 ;  /* 0x0000000200037202 */ /* 0x004fca0000000f00 */
[----:B-----5:R-:W-:-:S05]  /*243c0*/  IMAD R3, R0, 0x8, R3 ;  /* 0x0000000800037824 */ /* 0x020fca00078e0203 */
[----:B---3--:R-:W-:-:S04]  /*243d0*/  PRMT R3, R4, 0x654, R3 ;  /* 0x0000065404037816 */ /* 0x008fc80000000003 */
[----:B------:R1:W-:Y:S01]  /*243e0*/  SYNCS.ARRIVE.TRANS64.RED.A1T0 RZ, [R3+URZ], RZ ;  /* 0x000000ff03ff79a7 */ /* 0x0003e2000810043f */
[----:B------:R-:W-:Y:S05]  /*243f0*/  @P0 BRA `(.L_x_2256) ;  /* 0xfffffe5000a00947 */ /* 0x000fea000383ffff */
.L_x_2237:
[----:B------:R-:W-:-:S13]  /*24400*/  ISETP.GE.AND P0, PT, R19, UR40, PT ;  /* 0x0000002813007c0c */ /* 0x000fda000bf06270 */
[----:B------:R-:W-:Y:S05]  /*24410*/  @!P0 BRA `(.L_x_2257) ;  /* 0x000000b000a48947 */ /* 0x000fea0003800000 */
[----:B------:R0:W5:Y:S02]  /*24420*/  LDL.64 R4, [R1+0x158] ;  /* 0x0001580001047983 */ /* 0x0001640000100a00 */
.L_x_2286:
[----:B-12--5:R-:W2:Y:S04]  /*24430*/  LD.E R3, desc[UR36][R4.64] ;  /* 0x0000002404037980 */ /* 0x026ea8000c101900 */
[----:B------:R-:W3:Y:S01]  /*24440*/  LD.E R0, desc[UR36][R4.64+0x8] ;  /* 0x0000082404007980 */ /* 0x000ee2000c101900 */
[----:B--2---:R-:W-:-:S05]  /*24450*/  VIADD R3, R3, 0x1 ;  /* 0x0000000103037836 */ /* 0x004fca0000000000 */
[----:B------:R-:W-:-:S13]  /*24460*/  ISETP.NE.AND P0, PT, R3, 0x2, PT ;  /* 0x000000020300780c */ /* 0x000fda0003f05270 */
[----:B------:R1:W5:Y:S04]  /*24470*/  @P0 LD.E R11, desc[UR36][R4.64+0x4] ;  /* 0x00000424040b0980 */ /* 0x000368000c101900 */
[----:B------:R-:W2:Y:S01]  /*24480*/  @!P0 LD.E R2, desc[UR36][R4.64+0x4] ;  /* 0x0000042404028980 */ /* 0x000ea2000c101900 */
[----:B---3--:R-:W-:-:S03]  /*24490*/  VIADD R9, R0, 0x1 ;  /* 0x0000000100097836 */ /* 0x008fc60000000000 */
[----:B------:R3:W-:Y:S04]  /*244a0*/  ST.E desc[UR36][R4.64], R3 ;  /* 0x0000000304007985 */ /* 0x0007e8000c101924 */
[----:B------:R1:W-:Y:S04]  /*244b0*/  ST.E desc[UR36][R4.64+0x8], R9 ;  /* 0x0000080904007985 */ /* 0x0003e8000c101924 */
[----:B------:R1:W-:Y:S01]  /*244c0*/  @!P0 ST.E desc[UR36][R4.64], RZ ;  /* 0x000000ff04008985 */ /* 0x0003e2000c101924 */
[----:B--2---:R-:W-:-:S05]  /*244d0*/  @!P0 LOP3.LUT R11, R2, 0x1, RZ, 0x3c, !PT ;  /* 0x00000001020b8812 */ /* 0x004fca00078e3cff */
[----:B------:R1:W-:Y:S04]  /*244e0*/  @!P0 ST.E desc[UR36][R4.64+0x4], R11 ;  /* 0x0000040b04008985 */ /* 0x0003e8000c101924 */
[----:B------:R-:W2:Y:S04]  /*244f0*/  LDL.64 R72, [R1+0x170] ;  /* 0x0001700001487983 */ /* 0x000ea80000100a00 */
[----:B--2---:R-:W2:Y:S01]  /*24500*/  LD.E R0, desc[UR36][R72.64] ;  /* 0x0000002448007980 */ /* 0x004ea2000c101900 */
[----:B------:R-:W-:Y:S05]  /*24510*/  YIELD ;  /* 0x0000000000007946 */ /* 0x000fea0003800000 */
[----:B------:R-:W-:Y:S01]  /*24520*/  BSSY B0, `(.L_x_2258) ;  /* 0x0000006000007945 */ /* 0x000fe20003800000 */
[----:B---3--:R-:W-:Y:S01]  /*24530*/  @!P0 IMAD.MOV.U32 R3, RZ, RZ, RZ ;  /* 0x000000ffff038224 */ /* 0x008fe200078e00ff */
[----:B--2---:R-:W-:-:S04]  /*24540*/  LOP3.LUT R0, R0, 0x1, RZ, 0xfc, !PT ;  /* 0x0000000100007812 */ /* 0x004fc800078efcff */
[----:B------:R-:W-:-:S13]  /*24550*/  ISETP.NE.AND P1, PT, R0, 0x3, PT ;  /* 0x000000030000780c */ /* 0x000fda0003f25270 */
[----:B-1----:R-:W-:Y:S05]  /*24560*/  @!P1 BRA `(.L_x_2259) ;  /* 0x0000000000049947 */ /* 0x002fea0003800000 */
[----:B------:R-:W-:Y:S01]  /*24570*/  BPT.TRAP 0x1 ;  /* 0x000000040000795c */ /* 0x000fe20000300000 */
.L_x_2259:
[----:B------:R-:W-:Y:S05]  /*24580*/  BSYNC B0 ;  /* 0x0000000000007941 */ /* 0x000fea0003800000 */
.L_x_2258:
[----:B------:R-:W2:Y:S01]  /*24590*/  LD.E.64 R8, desc[UR36][R72.64+0x18] ;  /* 0x0000182448087980 */ /* 0x000ea2000c101b00 */
[----:B-----5:R-:W-:Y:S02]  /*245a0*/  SHF.L.U32 R10, R11, 0x1f, RZ ;  /* 0x0000001f0b0a7819 */ /* 0x020fe400000006ff */
[----:B--2---:R-:W-:-:S05]  /*245b0*/  MOV R8, R8 ;  /* 0x0000000800087202 */ /* 0x004fca0000000f00 */
[----:B------:R-:W-:-:S04]  /*245c0*/  IMAD R3, R3, 0x8, R8 ;  /* 0x0000000803037824 */ /* 0x000fc800078e0208 */
[----:B------:R1:W2:Y:S01]  /*245d0*/  SYNCS.PHASECHK.TRANS64.TRYWAIT P0, [R3+URZ], R10 ;  /* 0x0000000a030075a7 */ /* 0x0002a2000800017f */
[----:B------:R-:W3:Y:S04]  /*245e0*/  LD.E R2, desc[UR36][R72.64] ;  /* 0x0000002448027980 */ /* 0x000ee8000c101900 */
[----:B------:R1:W5:Y:S04]  /*245f0*/  LD.E R0, desc[UR36][R4.64] ;  /* 0x0000002404007980 */ /* 0x000368000c101900 */
[----:B------:R1:W5:Y:S01]  /*24600*/  LD.E R8, desc[UR36][R4.64+0x4] ;  /* 0x0000042404087980 */ /* 0x000362000c101900 */
[----:B------:R-:W-:Y:S01]  /*24610*/  BSSY B0, `(.L_x_2260) ;  /* 0x0000005000007945 */ /* 0x000fe20003800000 */
[----:B---3--:R-:W-:-:S04]  /*24620*/  LOP3.LUT R2, R2, 0x1, RZ, 0xfc, !PT ;  /* 0x0000000102027812 */ /* 0x008fc800078efcff */
[----:B------:R-:W-:-:S13]  /*24630*/  ISETP.NE.AND P1, PT, R2, 0x3, PT ;  /* 0x000000030200780c */ /* 0x000fda0003f25270 */
[----:B-12---:R-:W-:Y:S05]  /*24640*/  @!P1 BRA `(.L_x_2261) ;  /* 0x0000000000049947 */ /* 0x006fea0003800000 */
[----:B------:R-:W-:Y:S01]  /*24650*/  BPT.TRAP 0x1 ;  /* 0x000000040000795c */ /* 0x000fe20000300000 */
.L_x_2261:
[----:B------:R-:W-:Y:S05]  /*24660*/  BSYNC B0 ;  /* 0x0000000000007941 */ /* 0x000fea0003800000 */
.L_x_2260:
[----:B------:R-:W-:Y:S04]  /*24670*/  BSSY B0, `(.L_x_2262) ;  /* 0x0000008000007945 */ /* 0x000fe80003800000 */
[----:B------:R-:W-:Y:S05]  /*24680*/  @P0 BRA `(.L_x_2263) ;  /* 0x0000000000180947 */ /* 0x000fea0003800000 */
[----:B------:R-:W2:Y:S01]  /*24690*/  LD.E.64 R2, desc[UR36][R72.64+0x18] ;  /* 0x0000182448027980 */ /* 0x000ea2000c101b00 */
[----:B-----5:R-:W-:Y:S02]  /*246a0*/  SHF.L.U32 R9, R8, 0x1f, RZ ;  /* 0x0000001f08097819 */ /* 0x020fe400000006ff */
[----:B--2---:R-:W-:-:S05]  /*246b0*/  MOV R3, R2 ;  /* 0x0000000200037202 */ /* 0x004fca0000000f00 */
[----:B------:R-:W-:-:S04]  /*246c0*/  IMAD R0, R0, 0x8, R3 ;  /* 0x0000000800007824 */ /* 0x000fc800078e0203 */
[----:B------:R-:W1:Y:S02]  /*246d0*/  SYNCS.PHASECHK.TRANS64.TRYWAIT P0, [R0+URZ], R9 ;  /* 0x00000009000075a7 */ /* 0x000e64000800017f */
[----:B-1----:R-:W-:Y:S05]  /*246e0*/  @!P0 BRA `(.L_x_2264) ;  /* 0x0000013400c08947 */ /* 0x002fea0003800000 */
.L_x_2263:
[----:B------:R-:W-:Y:S05]  /*246f0*/  BSYNC B0 ;  /* 0x0000000000007941 */ /* 0x000fea0003800000 */
.L_x_2262:
[----:B------:R-:W2:Y:S04]  /*24700*/  LD.E R21, desc[UR36][R4.64] ;  /* 0x0000002404157980 */ /* 0x000ea8000c101900 */
[----:B------:R-:W1:Y:S04]  /*24710*/  LDL.64 R22, [R1+0x178] ;  /* 0x0001780001167983 */ /* 0x000e680000100a00 */
[----:B------:R-:W2:Y:S01]  /*24720*/  LDL.64 R2, [R1+0x80] ;  /* 0x0000800001027983 */ /* 0x000ea20000100a00 */
[----:B------:R-:W-:Y:S05]  /*24730*/  WARPSYNC.ALL ;  /* 0x0000000000007948 */ /* 0x000fea0003800000 */
[----:B------:R3:W-:Y:S04]  /*24740*/  STL [R1+0x60], RZ ;  /* 0x000060ff01007387 */ /* 0x0007e80000100800 */
[----:B-1---5:R-:W4:Y:S01]  /*24750*/  LD.E.64 R8, desc[UR36][R22.64] ;  /* 0x0000002416087980 */ /* 0x022f22000c101b00 */
[----:B------:R-:W-:-:S05]  /*24760*/  IMAD.MOV.U32 R185, RZ, RZ, 0x1 ;  /* 0x00000001ffb97424 */ /* 0x000fca00078e00ff */
[----:B------:R3:W-:Y:S04]  /*24770*/  STL [R1+0x60], R185 ;  /* 0x000060b901007387 */ /* 0x0007e80000100800 */
[----:B------:R-:W3:Y:S04]  /*24780*/  LD.E.64 R10, desc[UR36][R22.64] ;  /* 0x00000024160a7980 */ /* 0x000ee8000c101b00 */
[----:B------:R1:W-:Y:S04]  /*24790*/  STL [R1+0x60], R185 ;  /* 0x000060b901007387 */ /* 0x0003e80000100800 */
[----:B------:R-:W3:Y:S01]  /*247a0*/  LD.E.64 R12, desc[UR36][R22.64] ;  /* 0x00000024160c7980 */ /* 0x000ee2000c101b00 */
[----:B--2---:R-:W-:Y:S01]  /*247b0*/  IMAD R2, R21, 0x300, R2 ;  /* 0x0000030015027824 */ /* 0x004fe200078e0202 */
[----:B------:R-:W-:-:S02]  /*247c0*/  R2UR UR7, R3 ;  /* 0x00000000030772ca */ /* 0x000fc400000e0000 */
[----:B------:R1:W-:Y:S02]  /*247d0*/  STL [R1+0x60], R185 ;  /* 0x000060b901007387 */ /* 0x0003e40000100800 */
[----:B------:R-:W-:Y:S02]  /*247e0*/  R2UR UR6, R2 ;  /* 0x00000000020672ca */ /* 0x000fe400000e0000 */
[----:B------:R-:W2:Y:S01]  /*247f0*/  LD.E.64 R14, desc[UR36][R22.64] ;  /* 0x00000024160e7980 */ /* 0x000ea2000c101b00 */
[----:B------:R-:W-:-:S03]  /*24800*/  WARPGROUP.ARRIVE ;  /* 0x00000000000079c5 */ /* 0x000fc60000000000 */
[----:B------:R1:W-:Y:S01]  /*24810*/  STL [R1+0x60], R185 ;  /* 0x000060b901007387 */ /* 0x0003e20000100800 */
[----:B----4-:R-:W-:Y:S02]  /*24820*/  R2UR UR4, R8 ;  /* 0x00000000080472ca */ /* 0x010fe400000e0000 */
[----:B------:R-:W-:-:S13]  /*24830*/  R2UR UR5, R9 ;  /* 0x00000000090572ca */ /* 0x000fda00000e0000 */
[----:B------:R-:W-:Y:S01]  /*24840*/  HGMMA.64x96x16.F32.BF16 R24, gdesc[UR4], RZ, !UPT, gsb0 ;  /* 0x01600000041879f0 */ /* 0x000fe2000c0018ff */
[----:B---3--:R-:W-:Y:S02]  /*24850*/  VIADD R10, R10, 0x2 ;  /* 0x000000020a0a7836 */ /* 0x008fe40000000000 */
[----:B------:R-:W-:Y:S02]  /*24860*/  VIADD R8, R2, 0x2 ;  /* 0x0000000202087836 */ /* 0x000fe40000000000 */
[----:B------:R-:W-:Y:S01]  /*24870*/  IMAD.MOV.U32 R9, RZ, RZ, R3 ;  /* 0x000000ffff097224 */ /* 0x000fe200078e0003 */
[----:B------:R-:W-:Y:S02]  /*24880*/  R2UR UR4, R10 ;  /* 0x000000000a0472ca */ /* 0x000fe400000e0000 */
[----:B------:R-:W-:Y:S02]  /*24890*/  R2UR UR6, R8 ;  /* 0x00000000080672ca */ /* 0x000fe400000e0000 */
[----:B------:R-:W-:-:S02]  /*248a0*/  R2UR UR7, R9 ;  /* 0x00000000090772ca */ /* 0x000fc400000e0000 */
[----:B------:R-:W-:Y:S01]  /*248b0*/  R2UR UR5, R11 ;  /* 0x000000000b0572ca */ /* 0x000fe200000e0000 */
[----:B------:R-:W-:Y:S02]  /*248c0*/  WARPGROUP.DEPBAR.LE gsb0, 0x0 ;  /* 0x00008000000079c5 */ /* 0x000fe40000010000 */
[----:B------:R-:W3:Y:S04]  /*248d0*/  LD.E R20, desc[UR36][R6.64] ;  /* 0x0000002406147980 */ /* 0x000ee8000c101900 */
[----:B------:R1:W5:Y:S04]  /*248e0*/  LD.E R0, desc[UR36][R4.64] ;  /* 0x0000002404007980 */ /* 0x000368000c101900 */
[----:B------:R1:W5:Y:S01]  /*248f0*/  LD.E R18, desc[UR36][R4.64+0x4] ;  /* 0x0000042404127980 */ /* 0x000362000c101900 */
[----:B------:R-:W-:Y:S01]  /*24900*/  WARPGROUP.ARRIVE ;  /* 0x00000000000079c5 */ /* 0x000fe20000000000 */
[----:B------:R-:W-:Y:S01]  /*24910*/  VIADD R12, R12, 0x4 ;  /* 0x000000040c0c7836 */ /* 0x000fe20000000000 */
[----:B------:R-:W-:Y:S01]  /*24920*/  BSSY B0, `(.L_x_2265) ;  /* 0x0000019000007945 */ /* 0x000fe20003800000 */
[----:B------:R-:W-:-:S02]  /*24930*/  VIADD R8, R2, 0x4 ;  /* 0x0000000402087836 */ /* 0x000fc40000000000 */
[----:B------:R-:W-:Y:S01]  /*24940*/  IMAD.MOV.U32 R9, RZ, RZ, R3 ;  /* 0x000000ffff097224 */ /* 0x000fe200078e0003 */
[----:B------:R-:W-:Y:S01]  /*24950*/  HGMMA.64x96x16.F32.BF16 R24, gdesc[UR4], R24, gsb0 ;  /* 0x01600000041879f0 */ /* 0x000fe20008001818 */
[----:B------:R-:W-:Y:S01]  /*24960*/  R2UR UR4, R12 ;  /* 0x000000000c0472ca */ /* 0x000fe200000e0000 */
[----:B------:R-:W-:Y:S01]  /*24970*/  VIADD R2, R2, 0x6 ;  /* 0x0000000602027836 */ /* 0x000fe20000000000 */
[----:B------:R-:W-:Y:S01]  /*24980*/  R2UR UR6, R8 ;  /* 0x00000000080672ca */ /* 0x000fe200000e0000 */
[----:B--2---:R-:W-:Y:S01]  /*24990*/  VIADD R14, R14, 0x6 ;  /* 0x000000060e0e7836 */ /* 0x004fe20000000000 */
        /* <DEDUP_REMOVED lines=12> */
[----:B---3--:R-:W-:-:S04]  /*24a60*/  LOP3.LUT R20, R20, 0x1, RZ, 0xfc, !PT ;  /* 0x0000000114147812 */ /* 0x008fc800078efcff */
[----:B------:R-:W-:Y:S01]  /*24a70*/  ISETP.NE.AND P0, PT, R20, 0x3, PT ;  /* 0x000000031400780c */ /* 0x000fe20003f05270 */
[----:B------:R-:W-:-:S12]  /*24a80*/  WARPGROUP.DEPBAR.LE gsb0, 0x0 ;  /* 0x00008000000079c5 */ /* 0x000fd80000010000 */
[----:B-1----:R-:W-:Y:S05]  /*24a90*/  @!P0 BRA `(.L_x_2266) ;  /* 0x0000000000048947 */ /* 0x002fea0003800000 */
[----:B------:R-:W-:Y:S01]  /*24aa0*/  BPT.TRAP 0x1 ;  /* 0x000000040000795c */ /* 0x000fe20000300000 */
.L_x_2266:
[----:B------:R-:W-:Y:S05]  /*24ab0*/  BSYNC B0 ;  /* 0x0000000000007941 */ /* 0x000fea0003800000 */
.L_x_2265:
        /* <DEDUP_REMOVED lines=13> */
.L_x_2268:
[----:B------:R-:W-:Y:S05]  /*24b90*/  BSYNC B0 ;  /* 0x0000000000007941 */ /* 0x000fea0003800000 */
.L_x_2267:
        /* <DEDUP_REMOVED lines=8> */
.L_x_2270:
[----:B------:R-:W-:Y:S05]  /*24c20*/  BSYNC B0 ;  /* 0x0000000000007941 */ /* 0x000fea0003800000 */
.L_x_2269:
[----:B------:R-:W2:Y:S04]  /*24c30*/  LD.E R15, desc[UR36][R4.64] ;  /* 0x00000024040f7980 */ /* 0x000ea8000c101900 */
[----:B------:R-:W2:Y:S04]  /*24c40*/  LDL.64 R6, [R1+0xf8] ;  /* 0x0000f80001067983 */ /* 0x000ea80000100a00 */
[----:B------:R-:W3:Y:S04]  /*24c50*/  LDL R0, [R1+0x70] ;  /* 0x0000700001007983 */ /* 0x000ee80000100800 */
[----:B-1---5:R-:W4:Y:S04]  /*24c60*/  LDL.64 R2, [R1+0xf0] ;  /* 0x0000f00001027983 */ /* 0x022f280000100a00 */
        /* <DEDUP_REMOVED lines=9> */
[----:B------:R-:W-:Y:S02]  /*24d00*/  R2UR UR6, R6 ;  /* 0x00000000060672ca */ /* 0x000fe400000e0000 */
        /* <DEDUP_REMOVED lines=131> */
[----:B------:R-:W-:Y:S01]  /*25540*/  R2UR UR5, R15 ;  /* 0x000000000f0572ca */ /* 0x000fe200000e0000 */
[----:B---3--:R-:W-:Y:S01]  /*25550*/  VIADD R8, R8, 0xc02 ;  /* 0x00000c0208087836 */ /* 0x008fe20000000000 */
[----:B------:R-:W-:Y:S02]  /*25560*/  WARPGROUP.DEPBAR.LE gsb0, 0x0 ;  /* 0x00008000000079c5 */ /* 0x000fe40000010000 */
[----:B------:R-:W-:-:S09]  /*25570*/  WARPGROUP.ARRIVE ;  /* 0x00000000000079c5 */ /* 0x000fd20000000000 */
        /* <DEDUP_REMOVED lines=18> */
[----:B------:R-:W-:-:S02]  /*256a0*/  VIADD R2, R6, 0x906 ;  /* 0x0000090606027836 */ /* 0x000fc40000000000 */
[----:B------:R-:W-:Y:S01]  /*256b0*/  IMAD.MOV.U32 R3, RZ, RZ, R7 ;  /* 0x000000ffff037224 */ /* 0x000fe200078e0007 */
[----:B------:R-:W-:Y:S02]  /*256c0*/  WARPGROUP.DEPBAR.LE gsb0, 0x0 ;  /* 0x00008000000079c5 */ /* 0x000fe40000010000 */
[----:B------:R-:W-:-:S06]  /*256d0*/  WARPGROUP.ARRIVE ;  /* 0x00000000000079c5 */ /* 0x000fcc0000000000 */
[----:B------:R-:W-:Y:S01]  /*256e0*/  HGMMA.64x96x16.F32.BF16 R24, gdesc[UR4], R24, gsb0 ;  /* 0x01600000041879f0 */ /* 0x000fe20008001818 */
[----:B------:R-:W-:Y:S02]  /*256f0*/  R2UR UR4, R12 ;  /* 0x000000000c0472ca */ /* 0x000fe400000e0000 */
[----:B------:R-:W-:Y:S02]  /*25700*/  R2UR UR5, R13 ;  /* 0x000000000d0572ca */ /* 0x000fe400000e0000 */
[----:B------:R-:W-:Y:S02]  /*25710*/  R2UR UR6, R2 ;  /* 0x00000000020672ca */ /* 0x000fe400000e0000 */
[----:B------:R-:W-:Y:S01]  /*25720*/  R2UR UR7, R3 ;  /* 0x00000000030772ca */ /* 0x000fe200000e0000 */
        /* <DEDUP_REMOVED lines=19> */
[----:B------:R-:W-:-:S02]  /*25860*/  WARPGROUP.DEPBAR.LE gsb0, 0x0 ;  /* 0x00008000000079c5 */ /* 0x000fc40000010000 */
[----:B------:R1:W-:Y:S06]  /*25870*/  BAR.ARV R228, 0x100 ;  /* 0x000400e40000751d */ /* 0x0003ec0000002000 */
[----:B------:R-:W2:Y:S04]  /*25880*/  LD.E R2, desc[UR36][R72.64] ;  /* 0x0000002448027980 */ /* 0x000ea8000c101900 */
[----:B------:R1:W5:Y:S01]  /*25890*/  LD.E R0, desc[UR36][R4.64] ;  /* 0x0000002404007980 */ /* 0x000362000c101900 */
[----:B------:R-:W-:Y:S01]  /*258a0*/  BSSY B0, `(.L_x_2272) ;  /* 0x0000005000007945 */ /* 0x000fe20003800000 */
[----:B--2---:R-:W-:-:S04]  /*258b0*/  LOP3.LUT R2, R2, 0x1, RZ, 0xfc, !PT ;  /* 0x0000000102027812 */ /* 0x004fc800078efcff */
[----:B------:R-:W-:-:S13]  /*258c0*/  ISETP.NE.AND P0, PT, R2, 0x3, PT ;  /* 0x000000030200780c */ /* 0x000fda0003f05270 */
[----:B-1----:R-:W-:Y:S05]  /*258d0*/  @!P0 BRA `(.L_x_2273) ;  /* 0x0000000000048947 */ /* 0x002fea0003800000 */
[----:B------:R-:W-:Y:S01]  /*258e0*/  BPT.TRAP 0x1 ;  /* 0x000000040000795c */ /* 0x000fe20000300000 */
.L_x_2273:
[----:B------:R-:W-:Y:S05]  /*258f0*/  BSYNC B0 ;  /* 0x0000000000007941 */ /* 0x000fea0003800000 */
.L_x_2272:
[----:B------:R-:W2:Y:S04]  /*25900*/  LD.E.64 R2, desc[UR36][R72.64+0x20] ;  /* 0x0000202448027980 */ /* 0x000ea8000c101b00 */
[----:B------:R-:W3:Y:S01]  /*25910*/  LD.E R6, desc[UR36][R72.64+0xc] ;  /* 0x00000c2448067980 */ /* 0x000ee2000c101900 */
[----:B--2---:R-:W-:-:S05]  /*25920*/  MOV R3, R2 ;  /* 0x0000000200037202 */ /* 0x004fca0000000f00 */
[----:B-----5:R-:W-:-:S05]  /*25930*/  IMAD R3, R0, 0x8, R3 ;  /* 0x0000000800037824 */ /* 0x020fca00078e0203 */
[----:B---3--:R-:W-:-:S04]  /*25940*/  PRMT R3, R6, 0x654, R3 ;  /* 0x0000065406037816 */ /* 0x008fc80000000003 */
[----:B------:R1:W-:Y:S01]  /*25950*/  SYNCS.ARRIVE.TRANS64.RED.A1T0 RZ, [R3+URZ], RZ ;  /* 0x000000ff03ff79a7 */ /* 0x0003e2000810043f */
[----:B------:R-:W2:Y:S04]  /*25960*/  LDL.64 R74, [R1+0x150] ;  /* 0x00015000014a7983 */ /* 0x000ea80000100a00 */
[----:B------:R-:W3:Y:S04]  /*25970*/  LDL R20, [R1+0x11c] ;  /* 0x00011c0001147983 */ /* 0x000ee80000100800 */
[----:B------:R-:W4:Y:S04]  /*25980*/  LDL R21, [R1+0x50] ;  /* 0x0000500001157983 */ /* 0x000f280000100800 */
[----:B-1----:R-:W3:Y:S04]  /*25990*/  LDL.64 R2, [R1+0x140] ;  /* 0x0001400001027983 */ /* 0x002ee80000100a00 */
[----:B------:R-:W4:Y:S04]  /*259a0*/  LDL R22, [R1+0x148] ;  /* 0x0001480001167983 */ /* 0x000f280000100800 */
[----:B------:R-:W4:Y:S04]  /*259b0*/  LDL.128 R8, [R1+0x130] ;  /* 0x0001300001087983 */ /* 0x000f280000100c00 */
[----:B------:R-:W4:Y:S04]  /*259c0*/  LDL.128 R12, [R1+0x120] ;  /* 0x00012000010c7983 */ /* 0x000f280000100c00 */
[----:B--2---:R-:W2:Y:S01]  /*259d0*/  LD.E R18, desc[UR36][R74.64] ;  /* 0x000000244a127980 */ /* 0x004ea2000c101900 */
[----:B---3--:R-:W-:Y:S01]  /*259e0*/  ISETP.NE.AND P0, PT, R2, 0x1, PT ;  /* 0x000000010200780c */ /* 0x008fe20003f05270 */
[----:B------:R-:W-:Y:S01]  /*259f0*/  IMAD.MOV.U32 R2, RZ, RZ, -0x60 ;  /* 0xffffffa0ff027424 */ /* 0x000fe200078e00ff */
[----:B----4-:R-:W-:Y:S01]  /*25a00*/  ISETP.GE.AND P1, PT, R9, 0x1, PT ;  /* 0x000000010900780c */ /* 0x010fe20003f26270 */
[----:B------:R-:W-:Y:S01]  /*25a10*/  BSSY B0, `(.L_x_2274) ;  /* 0x000009d000007945 */ /* 0x000fe20003800000 */
[-C--:B--2---:R-:W-:Y:S01]  /*25a20*/  FMUL.FTZ R29, R29, R18.reuse ;  /* 0x000000121d1d7220 */ /* 0x084fe20000410000 */
[----:B------:R-:W-:-:S03]  /*25a30*/  FMUL.FTZ R32, R32, R18 ;  /* 0x0000001220207220 */ /* 0x000fc60000410000 */
[----:B------:R1:W2:Y:S01]  /*25a40*/  MUFU.TANH R72, R29 ;  /* 0x0000001d00487308 */ /* 0x0002a20000002400 */
[-C--:B------:R-:W-:Y:S01]  /*25a50*/  FMUL.FTZ R6, R27, R18.reuse ;  /* 0x000000121b067220 */ /* 0x080fe20000410000 */
[----:B------:R-:W-:Y:S01]  /*25a60*/  FMUL.FTZ R33, R33, R18 ;  /* 0x0000001221217220 */ /* 0x000fe20000410000 */
[----:B-1----:R-:W-:-:S05]  /*25a70*/  SHF.R.S32.HI R29, RZ, 0x1f, R20 ;  /* 0x0000001fff1d7819 */ /* 0x002fca0000011414 */
[----:B------:R1:W3:Y:S02]  /*25a80*/  MUFU.TANH R73, R32 ;  /* 0x0000002000497308 */ /* 0x0002e40000002400 */
[----:B-1----:R-:W-:Y:S01]  /*25a90*/  FMUL.FTZ R32, R38, R18 ;  /* 0x0000001226207220 */ /* 0x002fe20000410000 */
[----:B------:R-:W-:-:S05]  /*25aa0*/  LEA.HI R38, R29, R20, RZ, 0x7 ;  /* 0x000000141d267211 */ /* 0x000fca00078f38ff */
[----:B------:R1:W4:Y:S01]  /*25ab0*/  MUFU.TANH R74, R33 ;  /* 0x00000021004a7308 */ /* 0x0003220000002400 */
[----:B------:R-:W-:Y:S01]  /*25ac0*/  LOP3.LUT R27, R38, 0xffffff80, RZ, 0xc0, !PT ;  /* 0xffffff80261b7812 */ /* 0x000fe200078ec0ff */
[-C--:B------:R-:W-:Y:S01]  /*25ad0*/  FMUL.FTZ R40, R40, R18.reuse ;  /* 0x0000001228287220 */ /* 0x080fe20000410000 */
[----:B-1----:R-:W-:-:S03]  /*25ae0*/  FMUL.FTZ R33, R39, R18 ;  /* 0x0000001227217220 */ /* 0x002fc60000410000 */
[----:B------:R-:W-:Y:S02]  /*25af0*/  IMAD.IADD R39, R20, 0x1, -R27 ;  /* 0x0000000114277824 */ /* 0x000fe400078e0a1b */
[----:B------:R1:W0:Y:S01]  /*25b00*/  MUFU.TANH R77, R40 ;  /* 0x00000028004d7308 */ /* 0x0002220000002400 */
[-C--:B------:R-:W-:Y:S01]  /*25b10*/  FMUL.FTZ R41, R41, R18.reuse ;  /* 0x0000001229297220 */ /* 0x080fe20000410000 */
[-C--:B------:R-:W-:Y:S01]  /*25b20*/  FMUL.FTZ R7, R24, R18.reuse ;  /* 0x0000001218077220 */ /* 0x080fe20000410000 */
[-C--:B------:R-:W-:Y:S01]  /*25b30*/  FMUL.FTZ R24, R30, R18.reuse ;  /* 0x000000121e187220 */ /* 0x080fe20000410000 */
[-C--:B------:R-:W-:Y:S01]  /*25b40*/  FMUL.FTZ R30, R34, R18.reuse ;  /* 0x00000012221e7220 */ /* 0x080fe20000410000 */
[-C--:B------:R-:W-:Y:S01]  /*25b50*/  FMUL.FTZ R34, R42, R18.reuse ;  /* 0x000000122a227220 */ /* 0x080fe20000410000 */
[-C--:B------:R-:W-:Y:S01]  /*25b60*/  FMUL.FTZ R44, R44, R18.reuse ;  /* 0x000000122c2c7220 */ /* 0x080fe20000410000 */
[----:B-1----:R-:W-:Y:S01]  /*25b70*/  SHF.R.S32.HI R40, RZ, 0x1f, R39 ;  /* 0x0000001fff287819 */ /* 0x002fe20000011427 */
[----:B------:R1:W0:Y:S01]  /*25b80*/  MUFU.TANH R78, R41 ;  /* 0x00000029004e7308 */ /* 0x0002220000002400 */
[-C--:B------:R-:W-:Y:S01]  /*25b90*/  FMUL.FTZ R0, R26, R18.reuse ;  /* 0x000000121a007220 */ /* 0x080fe20000410000 */
[-C--:B------:R-:W-:Y:S01]  /*25ba0*/  FMUL.FTZ R26, R31, R18.reuse ;  /* 0x000000121f1a7220 */ /* 0x080fe20000410000 */
[----:B------:R-:W-:Y:S01]  /*25bb0*/  LEA.HI R42, R40, R39, RZ, 0x2 ;  /* 0x00000027282a7211 */ /* 0x000fe200078f10ff */
[-C--:B------:R-:W-:Y:S01]  /*25bc0*/  FMUL.FTZ R31, R35, R18.reuse ;  /* 0x00000012231f7220 */ /* 0x080fe20000410000 */
[----:B------:R-:W-:Y:S01]  /*25bd0*/  FMUL.FTZ R35, R43, R18 ;  /* 0x000000122b237220 */ /* 0x000fe20000410000 */
[----:B-1----:R-:W-:-:S02]  /*25be0*/  LEA.HI R41, R29, R20, RZ, 0x2 ;  /* 0x000000141d297211 */ /* 0x002fc400078f10ff */
[----:B------:R1:W0:Y:S01]  /*25bf0*/  MUFU.TANH R79, R44 ;  /* 0x0000002c004f7308 */ /* 0x0002220000002400 */
[--C-:B------:R-:W-:Y:S02]  /*25c00*/  SHF.R.S32.HI R43, RZ, 0x2, R42.reuse ;  /* 0x00000002ff2b7819 */ /* 0x100fe4000001142a */
[----:B------:R-:W-:Y:S02]  /*25c10*/  LOP3.LUT R41, R41, 0xfffffffc, RZ, 0xc0, !PT ;  /* 0xfffffffc29297812 */ /* 0x000fe400078ec0ff */
[----:B-1----:R-:W-:-:S03]  /*25c20*/  SHF.R.S32.HI R44, RZ, 0x1f, R42 ;  /* 0x0000001fff2c7819 */ /* 0x002fc6000001142a */
[----:B------:R-:W-:Y:S01]  /*25c30*/  IMAD.IADD R20, R20, 0x1, -R41 ;  /* 0x0000000114147824 */ /* 0x000fe200078e0a29 */
[----:B------:R-:W-:Y:S02]  /*25c40*/  SHF.R.S32.HI R41, RZ, 0x7, R38 ;  /* 0x00000007ff297819 */ /* 0x000fe40000011426 */
[----:B------:R-:W-:Y:S02]  /*25c50*/  LEA.HI R44, R44, R43, RZ, 0x3 ;  /* 0x0000002b2c2c7211 */ /* 0x000fe400078f18ff */
[----:B------:R-:W-:Y:S02]  /*25c60*/  LEA.HI R40, R40, R39, RZ, 0x5 ;  /* 0x0000002728287211 */ /* 0x000fe400078f28ff */
[----:B------:R-:W-:Y:S02]  /*25c70*/  LOP3.LUT R44, R44, 0xfffffff8, RZ, 0xc0, !PT ;  /* 0xfffffff82c2c7812 */ /* 0x000fe400078ec0ff */
[----:B------:R-:W-:Y:S02]  /*25c80*/  LEA.HI R38, R38, R41, RZ, 0x1 ;  /* 0x0000002926267211 */ /* 0x000fe400078f08ff */
[----:B------:R-:W-:Y:S01]  /*25c90*/  SHF.R.S32.HI R40, RZ, 0x5, R40 ;  /* 0x00000005ff287819 */ /* 0x000fe20000011428 */
[----:B------:R-:W-:Y:S01]  /*25ca0*/  IMAD.IADD R44, R43, 0x1, -R44 ;  /* 0x000000012b2c7824 */ /* 0x000fe200078e0a2c */
[----:B------:R-:W-:-:S02]  /*25cb0*/  LOP3.LUT R38, R38, 0x3fffffe, RZ, 0xc0, !PT ;  /* 0x03fffffe26267812 */ /* 0x000fc400078ec0ff */
        /* <DEDUP_REMOVED lines=10> */
[-C--:B------:R-:W-:Y:S01]  /*25d60*/  FMUL.FTZ R36, R36, R18.reuse ;  /* 0x0000001224247220 */ /* 0x080fe20000410000 */
[-C--:B------:R-:W-:Y:S01]  /*25d70*/  FMUL.FTZ R37, R37, R18.reuse ;  /* 0x0000001225257220 */ /* 0x080fe20000410000 */
[----:B------:R-:W-:Y:S02]  /*25d80*/  LOP3.LUT R42, R42, 0x7ffffffc, RZ, 0xc0, !PT ;  /* 0x7ffffffc2a2a7812 */ /* 0x000fe400078ec0ff */
[----:B------:R-:W1:Y:S01]  /*25d90*/  SHFL.IDX PT, R20, R38, RZ, 0x1c1f ;  /* 0x001c1fff26147589 */ /* 0x000e6200000e0000 */
[----:B------:R2:W0:Y:S01]  /*25da0*/  MUFU.TANH R75, R36 ;  /* 0x00000024004b7308 */ /* 0x0004220000002400 */
[-C--:B------:R-:W-:Y:S01]  /*25db0*/  FMUL.FTZ R25, R25, R18.reuse ;  /* 0x0000001219197220 */ /* 0x080fe20000410000 */
[-C--:B------:R-:W-:Y:S01]  /*25dc0*/  FMUL.FTZ R28, R28, R18.reuse ;  /* 0x000000121c1c7220 */ /* 0x080fe20000410000 */
[-C--:B------:R-:W-:Y:S01]  /*25dd0*/  FMUL.FTZ R45, R45, R18.reuse ;  /* 0x000000122d2d7220 */ /* 0x080fe20000410000 */
[-C--:B------:R-:W-:Y:S01]  /*25de0*/  FMUL.FTZ R48, R48, R18.reuse ;  /* 0x0000001230307220 */ /* 0x080fe20000410000 */
[-C--:B------:R-:W-:Y:S01]  /*25df0*/  FMUL.FTZ R49, R49, R18.reuse ;  /* 0x0000001231317220 */ /* 0x080fe20000410000 */
[-C--:B------:R-:W-:Y:S01]  /*25e00*/  FMUL.FTZ R50, R50, R18.reuse ;  /* 0x0000001232327220 */ /* 0x080fe20000410000 */
[-C--:B------:R-:W-:Y:S01]  /*25e10*/  FMUL.FTZ R51, R51, R18.reuse ;  /* 0x0000001233337220 */ /* 0x080fe20000410000 */
[----:B------:R3:W0:Y:S01]  /*25e20*/  MUFU.TANH R76, R37 ;  /* 0x00000025004c7308 */ /* 0x0006220000002400 */
[-C--:B--2---:R-:W-:Y:S01]  /*25e30*/  FMUL.FTZ R36, R46, R18.reuse ;  /* 0x000000122e247220 */ /* 0x084fe20000410000 */
[-C--:B------:R-:W-:Y:S01]  /*25e40*/  FMUL.FTZ R52, R52, R18.reuse ;  /* 0x0000001234347220 */ /* 0x080fe20000410000 */
[-C--:B------:R-:W-:Y:S01]  /*25e50*/  FMUL.FTZ R53, R53, R18.reuse ;  /* 0x0000001235357220 */ /* 0x080fe20000410000 */
[-C--:B------:R-:W-:Y:S01]  /*25e60*/  FMUL.FTZ R54, R54, R18.reuse ;  /* 0x0000001236367220 */ /* 0x080fe20000410000 */
[-C--:B------:R-:W-:Y:S01]  /*25e70*/  FMUL.FTZ R55, R55, R18.reuse ;  /* 0x0000001237377220 */ /* 0x080fe20000410000 */
[-C--:B------:R-:W-:Y:S01]  /*25e80*/  FMUL.FTZ R56, R56, R18.reuse ;  /* 0x0000001238387220 */ /* 0x080fe20000410000 */
[-C--:B------:R-:W-:Y:S01]  /*25e90*/  FMUL.FTZ R57, R57, R18.reuse ;  /* 0x0000001239397220 */ /* 0x080fe20000410000 */
[-C--:B------:R-:W-:Y:S01]  /*25ea0*/  FMUL.FTZ R58, R58, R18.reuse ;  /* 0x000000123a3a7220 */ /* 0x080fe20000410000 */
        /* <DEDUP_REMOVED lines=13> */
[----:B------:R-:W-:Y:S01]  /*25f80*/  FMUL.FTZ R70, R70, R18 ;  /* 0x0000001246467220 */ /* 0x000fe20000410000 */
[----:B------:R-:W-:Y:S02]  /*25f90*/  IMAD R3, R19, R2, 0x1 ;  /* 0x0000000113037424 */ /* 0x000fe400078e0202 */
[----:B------:R-:W-:Y:S01]  /*25fa0*/  FMUL.FTZ R18, R71, R18 ;  /* 0x0000001247127220 */ /* 0x000fe20000410000 */
[----:B------:R-:W2:Y:S01]  /*25fb0*/  MUFU.TANH R7, R7 ;  /* 0x0000000700077308 */ /* 0x000ea20000002400 */
[----:B------:R-:W-:Y:S01]  /*25fc0*/  IMAD R3, R42, -0x2, R3 ;  /* 0xfffffffe2a037824 */ /* 0x000fe200078e0203 */
[----:B------:R-:W-:-:S06]  /*25fd0*/  LOP3.LUT R21, RZ, R14, RZ, 0x33, !PT ;  /* 0x0000000eff157212 */ /* 0x000fcc00078e33ff */
[----:B------:R-:W3:Y:S01]  /*25fe0*/  MUFU.TANH R25, R25 ;  /* 0x0000001900197308 */ /* 0x000ee20000002400 */
[----:B------:R-:W-:-:S07]  /*25ff0*/  IADD3 R2, -R12, R3, R13 ;  /* 0x000000030c027210 */ /* 0x000fce0007ffe10d */
        /* <DEDUP_REMOVED lines=39> */
[----:B------:R-:W-:Y:S02]  /*26270*/  IMAD.IADD R40, R2, 0x1, R21 ;  /* 0x0000000102287824 */ /* 0x000fe400078e0215 */
[----:B------:R-:W-:Y:S02]  /*26280*/  VIADD R42, R3, 0xffffffff ;  /* 0xffffffff032a7836 */ /* 0x000fe40000000000 */
[----:B------:R-:W-:Y:S02]  /*26290*/  IMAD R41, R19, -0x60, R8 ;  /* 0xffffffa013297824 */ /* 0x000fe400078e0208 */
[--C-:B-1----:R-:W-:Y:S02]  /*262a0*/  IMAD.IADD R2, R39, 0x1, R20.reuse ;  /* 0x0000000127027824 */ /* 0x102fe400078e0214 */
        /* <DEDUP_REMOVED lines=12> */
.L_x_2277:
[----:B------:R-:W-:-:S13]  /*26370*/  ISETP.NE.AND P0, PT, R9, 0x1, PT ;  /* 0x000000010900780c */ /* 0x000fda0003f05270 */
[----:B------:R-:W-:-:S05]  /*26380*/  @P0 IMAD.HI.U32 R14, R8, R10, RZ ;  /* 0x0000000a080e0227 */ /* 0x000fca00078e00ff */
[----:B------:R-:W-:-:S07]  /*26390*/  @P0 SHF.R.U32.HI R8, RZ, R11, R14 ;  /* 0x0000000bff080219 */ /* 0x000fce000001160e */
.L_x_2278:
[----:B------:R-:W-:Y:S05]  /*263a0*/  BSYNC B1 ;  /* 0x0000000000017941 */ /* 0x000fea0003800000 */
.L_x_2276:
[----:B------:R-:W-:-:S05]  /*263b0*/  IMAD R8, R8, R9, R42 ;  /* 0x0000000908087224 */ /* 0x000fca00078e022a */
[----:B------:R-:W-:Y:S02]  /*263c0*/  VIMNMX R3, R3, R8, !PT ;  /* 0x0000000803037248 */ /* 0x000fe40007fe0100 */
[----:B------:R-:W-:-:S07]  /*263d0*/  VIADDMNMX R2, R8, R9, R2, PT ;  /* 0x0000000908027246 */ /* 0x000fce0003800102 */
.L_x_2275:
[----:B------:R-:W-:Y:S05]  /*263e0*/  BSYNC B0 ;  /* 0x0000000000007941 */ /* 0x000fea0003800000 */
.L_x_2274:
        /* <DEDUP_REMOVED lines=14> */
[----:B------:R-:W-:Y:S01]  /*264d0*/  ISETP.LT.OR P2, PT, R2, 0x11, P2 ;  /* 0x000000110200780c */ /* 0x000fe20001741670 */
[--C-:B-1----:R-:W-:Y:S01]  /*264e0*/  IMAD.IADD R14, R39, 0x1, R38.reuse ;  /* 0x00000001270e7824 */ /* 0x102fe200078e0226 */
[----:B------:R-:W-:Y:S01]  /*264f0*/  ISETP.GT.AND P3, PT, R3, 0x9, !P5 ;  /* 0x000000090300780c */ /* 0x000fe20006f64270 */
[----:B------:R-:W-:Y:S01]  /*26500*/  IMAD.IADD R39, R40, 0x1, R38 ;  /* 0x0000000128277824 */ /* 0x000fe200078e0226 */
        /* <DEDUP_REMOVED lines=10> */
[C---:B------:R-:W-:Y:S02]  /*265b0*/  ISETP.LT.OR P2, PT, R2.reuse, 0x19, P2 ;  /* 0x000000190200780c */ /* 0x040fe40001741670 */
        /* <DEDUP_REMOVED lines=83> */
[----:B------:R-:W-:Y:S02]  /*26af0*/  FSEL R189, R7, -INF , !P6 ;  /* 0xff80000007bd7808 */ /* 0x000fe40007000000 */
[----:B------:R-:W-:-:S04]  /*26b00*/  ISETP.GE.AND P6, PT, R41, 0x5a, PT ;  /* 0x0000005a2900780c */ /* 0x000fc80003fc6270 */
[----:B------:R-:W-:Y:S02]  /*26b10*/  P2R R60, PR, RZ, 0x40 ;  /* 0x00000040ff3c7803 */ /* 0x000fe40000000000 */
[----:B------:R-:W-:-:S04]  /*26b20*/  ISETP.GT.AND P6, PT, R3, 0x59, !P6 ;  /* 0x000000590300780c */ /* 0x000fc800077c4270 */
[----:B------:R-:W-:-:S04]  /*26b30*/  ISETP.LT.OR P6, PT, R2, 0x5a, P6 ;  /* 0x0000005a0200780c */ /* 0x000fc800037c1670 */
        /* <DEDUP_REMOVED lines=13> */
.L_x_2282:
[----:B------:R-:W-:-:S13]  /*26c10*/  ISETP.NE.AND P6, PT, R9, 0x1, PT ;  /* 0x000000010900780c */ /* 0x000fda0003fc5270 */
[----:B------:R-:W-:-:S05]  /*26c20*/  @P6 IMAD.HI.U32 R10, R12, R10, RZ ;  /* 0x0000000a0c0a6227 */ /* 0x000fca00078e00ff */
[----:B------:R-:W-:-:S07]  /*26c30*/  @P6 SHF.R.U32.HI R12, RZ, R11, R10 ;  /* 0x0000000bff0c6219 */ /* 0x000fce000001160a */
.L_x_2283:
[----:B------:R-:W-:Y:S05]  /*26c40*/  BSYNC B1 ;  /* 0x0000000000017941 */ /* 0x000fea0003800000 */
.L_x_2281:
[----:B------:R-:W-:-:S05]  /*26c50*/  IMAD R12, R12, R9, R42 ;  /* 0x000000090c0c7224 */ /* 0x000fca00078e022a */
[----:B------:R-:W-:Y:S02]  /*26c60*/  VIADDMNMX R14, R12, R9, R14, PT ;  /* 0x000000090c0e7246 */ /* 0x000fe4000380010e */
[----:B------:R-:W-:-:S07]  /*26c70*/  VIMNMX R39, R39, R12, !PT ;  /* 0x0000000c27277248 */ /* 0x000fce0007fe0100 */
.L_x_2280:
[----:B------:R-:W-:Y:S05]  /*26c80*/  BSYNC B0 ;  /* 0x0000000000007941 */ /* 0x000fea0003800000 */
.L_x_2279:
[----:B------:R-:W2:Y:S01]  /*26c90*/  LD.E.64 R2, desc[UR36][R16.64+0x210] ;  /* 0x0002102410027980 */ /* 0x000ea2000c101b00 */
[C---:B------:R-:W-:Y:S02]  /*26ca0*/  ISETP.GT.AND P0, PT, R39.reuse, 0x1, !P0 ;  /* 0x000000012700780c */ /* 0x040fe40004704270 */
[----:B------:R-:W-:Y:S02]  /*26cb0*/  ISETP.GT.AND P1, PT, R39, 0x8, !P1 ;  /* 0x000000082700780c */ /* 0x000fe40004f24270 */
[C---:B------:R-:W-:Y:S02]  /*26cc0*/  ISETP.LT.OR P0, PT, R14.reuse, 0x2, P0 ;  /* 0x000000020e00780c */ /* 0x040fe40000701670 */
[----:B------:R-:W-:Y:S02]  /*26cd0*/  ISETP.LT.OR P1, PT, R14, 0x9, P1 ;  /* 0x000000090e00780c */ /* 0x000fe40000f21670 */
[----:B------:R-:W-:Y:S02]  /*26ce0*/  FSEL R10, R6, -INF , !P0 ;  /* 0xff800000060a7808 */ /* 0x000fe40004000000 */
[----:B------:R-:W-:-:S02]  /*26cf0*/  ISETP.NE.AND P0, PT, R44, RZ, PT ;  /* 0x000000ff2c00720c */ /* 0x000fc40003f05270 */
[----:B------:R-:W-:Y:S02]  /*26d00*/  FSEL R24, R24, -INF , !P1 ;  /* 0xff80000018187808 */ /* 0x000fe40004800000 */
[----:B------:R-:W-:Y:S02]  /*26d10*/  ISETP.GT.AND P0, PT, R39, 0x9, !P0 ;  /* 0x000000092700780c */ /* 0x000fe40004704270 */
[----:B------:R-:W-:Y:S02]  /*26d20*/  ISETP.NE.AND P1, PT, R62, RZ, PT ;  /* 0x000000ff3e00720c */ /* 0x000fe40003f25270 */
[----:B------:R-:W-:Y:S02]  /*26d30*/  ISETP.LT.OR P0, PT, R14, 0xa, P0 ;  /* 0x0000000a0e00780c */ /* 0x000fe40000701670 */
[----:B------:R-:W-:Y:S02]  /*26d40*/  ISETP.NE.AND P6, PT, R72, RZ, PT ;  /* 0x000000ff4800720c */ /* 0x000fe40003fc5270 */
[----:B------:R-:W-:-:S02]  /*26d50*/  FSEL R26, R26, -INF , !P0 ;  /* 0xff8000001a1a7808 */ /* 0x000fc40004000000 */
[----:B------:R-:W-:-:S04]  /*26d60*/  ISETP.NE.AND P0, PT, R46, RZ, PT ;  /* 0x000000ff2e00720c */ /* 0x000fc80003f05270 */
[----:B------:R-:W-:-:S04]  /*26d70*/  ISETP.GT.AND P0, PT, R39, 0x10, !P0 ;  /* 0x000000102700780c */ /* 0x000fc80004704270 */
[----:B------:R-:W-:-:S04]  /*26d80*/  ISETP.LT.OR P0, PT, R14, 0x11, P0 ;  /* 0x000000110e00780c */ /* 0x000fc80000701670 */
[----:B------:R-:W-:Y:S02]  /*26d90*/  FSEL R30, R30, -INF , !P0 ;  /* 0xff8000001e1e7808 */ /* 0x000fe40004000000 */
[----:B------:R-:W-:Y:S02]  /*26da0*/  ISETP.GT.AND P0, PT, R39, 0x11, !P1 ;  /* 0x000000112700780c */ /* 0x000fe40004f04270 */
[----:B------:R-:W-:Y:S02]  /*26db0*/  ISETP.NE.AND P1, PT, R53, RZ, PT ;  /* 0x000000ff3500720c */ /* 0x000fe40003f25270 */
[----:B------:R-:W-:-:S04]  /*26dc0*/  ISETP.LT.OR P0, PT, R14, 0x12, P0 ;  /* 0x000000120e00780c */ /* 0x000fc80000701670 */
[----:B------:R-:W-:Y:S02]  /*26dd0*/  FSEL R31, R31, -INF , !P0 ;  /* 0xff8000001f1f7808 */ /* 0x000fe40004000000 */
[----:B------:R-:W-:Y:S02]  /*26de0*/  ISETP.GT.AND P0, PT, R39, 0x18, !P6 ;  /* 0x000000182700780c */ /* 0x000fe40007704270 */
[----:B------:R-:W-:Y:S02]  /*26df0*/  ISETP.NE.AND P6, PT, R43, RZ, PT ;  /* 0x000000ff2b00720c */ /* 0x000fe40003fc5270 */
[----:B------:R-:W-:-:S04]  /*26e00*/  ISETP.LT.OR P0, PT, R14, 0x19, P0 ;  /* 0x000000190e00780c */ /* 0x000fc80000701670 */
[----:B------:R-:W-:Y:S02]  /*26e10*/  FSEL R32, R32, -INF , !P0 ;  /* 0xff80000020207808 */ /* 0x000fe40004000000 */
[----:B------:R-:W-:-:S04]  /*26e20*/  ISETP.NE.AND P0, PT, R74, RZ, PT ;  /* 0x000000ff4a00720c */ /* 0x000fc80003f05270 */
[----:B------:R-:W-:-:S04]  /*26e30*/  ISETP.GT.AND P0, PT, R39, 0x19, !P0 ;  /* 0x000000192700780c */ /* 0x000fc80004704270 */
        /* <DEDUP_REMOVED lines=38> */
[----:B------:R-:W-:Y:S02]  /*270a0*/  ISETP.GT.AND P0, PT, R39, RZ, !P6 ;  /* 0x000000ff2700720c */ /* 0x000fe40007704270 */
[----:B--2---:R-:W-:Y:S02]  /*270b0*/  FMNMX.FTZ R11, R189, R2, !PT ;  /* 0x00000002bd0b7209 */ /* 0x004fe40007810000 */
[----:B------:R-:W-:Y:S02]  /*270c0*/  ISETP.LT.OR P0, PT, R14, 0x1, P0 ;  /* 0x000000010e00780c */ /* 0x000fe40000701670 */
[----:B------:R-:W-:Y:S02]  /*270d0*/  FMNMX.FTZ R11, R59, R11, !PT ;  /* 0x0000000b3b0b7209 */ /* 0x000fe40007810000 */
[----:B------:R-:W-:-:S02]  /*270e0*/  FSEL R0, R0, -INF , !P0 ;  /* 0xff80000000007808 */ /* 0x000fc40004000000 */
[----:B------:R-:W-:Y:S02]  /*270f0*/  FMNMX.FTZ R11, R63, R11, !PT ;  /* 0x0000000b3f0b7209 */ /* 0x000fe40007810000 */
[----:B------:R-:W-:Y:S02]  /*27100*/  ISETP.NE.AND P0, PT, R56, RZ, PT ;  /* 0x000000ff3800720c */ /* 0x000fe40003f05270 */
[----:B------:R-:W-:Y:S02]  /*27110*/  FMNMX.FTZ R11, R187, R11, !PT ;  /* 0x0000000bbb0b7209 */ /* 0x000fe40007810000 */
[----:B------:R-:W-:Y:S02]  /*27120*/  ISETP.GT.AND P1, PT, R39, 0x48, !P1 ;  /* 0x000000482700780c */ /* 0x000fe40004f24270 */
[----:B------:R-:W-:Y:S02]  /*27130*/  FMNMX.FTZ R11, R73, R11, !PT ;  /* 0x0000000b490b7209 */ /* 0x000fe40007810000 */
[----:B------:R-:W-:-:S02]  /*27140*/  ISETP.GT.AND P2, PT, R39, 0x49, !P2 ;  /* 0x000000492700780c */ /* 0x000fc40005744270 */
[----:B------:R-:W-:Y:S02]  /*27150*/  FMNMX.FTZ R11, R71, R11, !PT ;  /* 0x0000000b470b7209 */ /* 0x000fe40007810000 */
[----:B------:R-:W-:Y:S02]  /*27160*/  ISETP.GT.AND P3, PT, R39, 0x50, !P3 ;  /* 0x000000502700780c */ /* 0x000fe40005f64270 */
[----:B------:R-:W-:Y:S02]  /*27170*/  FMNMX.FTZ R11, R75, R11, !PT ;  /* 0x0000000b4b0b7209 */ /* 0x000fe40007810000 */
[----:B------:R-:W-:Y:S02]  /*27180*/  ISETP.GT.AND P4, PT, R39, 0x51, !P4 ;  /* 0x000000512700780c */ /* 0x000fe40006784270 */
[----:B------:R-:W-:Y:S02]  /*27190*/  FMNMX.FTZ R11, R81, R11, !PT ;  /* 0x0000000b510b7209 */ /* 0x000fe40007810000 */
[----:B------:R-:W-:-:S02]  /*271a0*/  ISETP.NE.AND P6, PT, R60, RZ, PT ;  /* 0x000000ff3c00720c */ /* 0x000fc40003fc5270 */
[----:B------:R-:W-:-:S04]  /*271b0*/  FMNMX.FTZ R11, R77, R11, !PT ;  /* 0x0000000b4d0b7209 */ /* 0x000fc80007810000 */
[----:B------:R-:W-:-:S04]  /*271c0*/  FMNMX.FTZ R11, R83, R11, !PT ;  /* 0x0000000b530b7209 */ /* 0x000fc80007810000 */
[----:B------:R-:W-:-:S04]  /*271d0*/  FMNMX.FTZ R11, R79, R11, !PT ;  /* 0x0000000b4f0b7209 */ /* 0x000fc80007810000 */
[----:B------:R-:W-:-:S04]  /*271e0*/  FMNMX.FTZ R11, R85, R11, !PT ;  /* 0x0000000b550b7209 */ /* 0x000fc80007810000 */
[----:B------:R-:W-:-:S04]  /*271f0*/  FMNMX.FTZ R11, R167, R11, !PT ;  /* 0x0000000ba70b7209 */ /* 0x000fc80007810000 */
[----:B------:R-:W-:Y:S02]  /*27200*/  FMNMX.FTZ R12, R87, R11, !PT ;  /* 0x0000000b570c7209 */ /* 0x000fe40007810000 */
[----:B------:R-:W-:Y:S02]  /*27210*/  FMNMX.FTZ R11, R0, R3, !PT ;  /* 0x00000003000b7209 */ /* 0x000fe40007810000 */
[----:B------:R-:W-:Y:S02]  /*27220*/  FMNMX.FTZ R13, R169, R12, !PT ;  /* 0x0000000ca90d7209 */ /* 0x000fe40007810000 */
[----:B------:R-:W-:Y:S02]  /*27230*/  FMNMX.FTZ R11, R10, R11, !PT ;  /* 0x0000000b0a0b7209 */ /* 0x000fe40007810000 */
[----:B------:R-:W-:Y:S02]  /*27240*/  FMNMX.FTZ R12, R28, R13, !PT ;  /* 0x0000000d1c0c7209 */ /* 0x000fe40007810000 */
[----:B------:R-:W-:-:S02]  /*27250*/  FMNMX.FTZ R11, R24, R11, !PT ;  /* 0x0000000b180b7209 */ /* 0x000fc40007810000 */
        /* <DEDUP_REMOVED lines=15> */
[----:B------:R-:W-:-:S03]  /*27350*/  FMNMX.FTZ R12, R36, R11, !PT ;  /* 0x0000000b240c7209 */ /* 0x000fc60007810000 */
[----:B------:R-:W0:Y:S01]  /*27360*/  SHFL.BFLY PT, R44, R13, 0x2, 0x1f ;  /* 0x0c401f000d2c7f89 */ /* 0x000e2200000e0000 */
[----:B------:R-:W-:-:S04]  /*27370*/  FMNMX.FTZ R11, R37, R12, !PT ;  /* 0x0000000c250b7209 */ /* 0x000fc80007810000 */
[----:B------:R-:W-:-:S04]  /*27380*/  FMNMX.FTZ R12, R40, R11, !PT ;  /* 0x0000000b280c7209 */ /* 0x000fc80007810000 */
[----:B------:R-:W-:Y:S02]  /*27390*/  FMNMX.FTZ R11, R41, R12, !PT ;  /* 0x0000000c290b7209 */ /* 0x000fe40007810000 */
[----:B------:R-:W-:Y:S02]  /*273a0*/  ISETP.GT.AND P0, PT, R39, 0x41, !P0 ;  /* 0x000000412700780c */ /* 0x000fe40004704270 */
[----:B------:R-:W-:Y:S02]  /*273b0*/  FMNMX.FTZ R12, R42, R11, !PT ;  /* 0x0000000b2a0c7209 */ /* 0x000fe40007810000 */
[C---:B------:R-:W-:Y:S02]  /*273c0*/  ISETP.LT.OR P0, PT, R14.reuse, 0x42, P0 ;  /* 0x000000420e00780c */ /* 0x040fe40000701670 */
[----:B------:R-:W-:Y:S02]  /*273d0*/  FMNMX.FTZ R11, R9, R12, !PT ;  /* 0x0000000c090b7209 */ /* 0x000fe40007810000 */
[----:B------:R-:W-:-:S02]  /*273e0*/  ISETP.LT.OR P1, PT, R14, 0x49, P1 ;  /* 0x000000490e00780c */ /* 0x000fc40000f21670 */
[----:B------:R-:W-:Y:S02]  /*273f0*/  FSEL R23, R23, -INF , !P0 ;  /* 0xff80000017177808 */ /* 0x000fe40004000000 */
[----:B------:R-:W-:Y:S02]  /*27400*/  FMNMX.FTZ R12, R6, R11, !PT ;  /* 0x0000000b060c7209 */ /* 0x000fe40007810000 */
[----:B0-----:R-:W-:Y:S02]  /*27410*/  FMNMX.FTZ R33, R13, R44, !PT ;  /* 0x0000002c0d217209 */ /* 0x001fe40007810000 */
[----:B------:R-:W-:Y:S02]  /*27420*/  ISETP.LT.OR P2, PT, R14, 0x4a, P2 ;  /* 0x0000004a0e00780c */ /* 0x000fe40001741670 */
[----:B------:R-:W-:Y:S01]  /*27430*/  FSEL R27, R27, -INF , !P1 ;  /* 0xff8000001b1b7808 */ /* 0x000fe20004800000 */
[----:B------:R-:W0:Y:S01]  /*27440*/  SHFL.BFLY PT, R46, R33, 0x1, 0x1f ;  /* 0x0c201f00212e7f89 */ /* 0x000e2200000e0000 */
[----:B------:R-:W-:-:S02]  /*27450*/  FMNMX.FTZ R12, R23, R12, !PT ;  /* 0x0000000c170c7209 */ /* 0x000fc40007810000 */
[C---:B------:R-:W-:Y:S02]  /*27460*/  ISETP.LT.OR P3, PT, R14.reuse, 0x51, P3 ;  /* 0x000000510e00780c */ /* 0x040fe40001f61670 */
[----:B------:R-:W-:Y:S02]  /*27470*/  FSEL R29, R29, -INF , !P2 ;  /* 0xff8000001d1d7808 */ /* 0x000fe40005000000 */
[----:B------:R-:W-:Y:S02]  /*27480*/  FMNMX.FTZ R12, R27, R12, !PT ;  /* 0x0000000c1b0c7209 */ /* 0x000fe40007810000 */
[----:B------:R-:W-:Y:S02]  /*27490*/  ISETP.GT.AND P5, PT, R39, 0x58, !P5 ;  /* 0x000000582700780c */ /* 0x000fe40006fa4270 */
[----:B------:R-:W-:Y:S02]  /*274a0*/  ISETP.LT.OR P4, PT, R14, 0x52, P4 ;  /* 0x000000520e00780c */ /* 0x000fe40002781670 */
[----:B------:R-:W-:-:S02]  /*274b0*/  FSEL R43, R66, -INF , !P3 ;  /* 0xff800000422b7808 */ /* 0x000fc40005800000 */
[----:B------:R-:W-:Y:S02]  /*274c0*/  FMNMX.FTZ R12, R29, R12, !PT ;  /* 0x0000000c1d0c7209 */ /* 0x000fe40007810000 */
[----:B------:R-:W-:Y:S02]  /*274d0*/  ISETP.GT.AND P0, PT, R39, 0x59, !P6 ;  /* 0x000000592700780c */ /* 0x000fe40007704270 */
[C---:B------:R-:W-:Y:S02]  /*274e0*/  ISETP.LT.OR P5, PT, R14.reuse, 0x59, P5 ;  /* 0x000000590e00780c */ /* 0x040fe40002fa1670 */
[----:B------:R-:W-:Y:S02]  /*274f0*/  FSEL R39, R67, -INF , !P4 ;  /* 0xff80000043277808 */ /* 0x000fe40006000000 */
[----:B------:R-:W-:Y:S02]  /*27500*/  FMNMX.FTZ R12, R43, R12, !PT ;  /* 0x0000000c2b0c7209 */ /* 0x000fe40007810000 */
[----:B------:R-:W-:-:S02]  /*27510*/  ISETP.LT.OR P0, PT, R14, 0x5a, P0 ;  /* 0x0000005a0e00780c */ /* 0x000fc40000701670 */
[----:B------:R-:W-:Y:S02]  /*27520*/  FSEL R44, R70, -INF , !P5 ;  /* 0xff800000462c7808 */ /* 0x000fe40006800000 */
[----:B------:R-:W-:Y:S02]  /*27530*/  FMNMX.FTZ R11, R39, R12, !PT ;  /* 0x0000000c270b7209 */ /* 0x000fe40007810000 */
[----:B------:R-:W-:Y:S02]  /*27540*/  FSEL R45, R47, -INF , !P0 ;  /* 0xff8000002f2d7808 */ /* 0x000fe40004000000 */
[----:B------:R-:W-:Y:S02]  /*27550*/  FMNMX.FTZ R12, R44, R11, !PT ;  /* 0x0000000b2c0c7209 */ /* 0x000fe40007810000 */
[----:B------:R-:W-:Y:S02]  /*27560*/  LOP3.LUT R180, R226, 0x4, RZ, 0xfc, !PT ;  /* 0x00000004e2b47812 */ /* 0x000fe400078efcff */
[----:B------:R-:W-:-:S02]  /*27570*/  FMNMX.FTZ R11, R45, R12, !PT ;  /* 0x0000000c2d0b7209 */ /* 0x000fc40007810000 */
[----:B0-----:R-:W-:Y:S01]  /*27580*/  FMNMX.FTZ R33, R33, R46, !PT ;  /* 0x0000002e21217209 */ /* 0x001fe20007810000 */
[----:B------:R-:W-:Y:S04]  /*27590*/  ST.E desc[UR36][R16.64+0x210], R13 ;  /* 0x0002100d10007985 */ /* 0x000fe8000c101924 */
[----:B------:R-:W-:Y:S04]  /*275a0*/  ST.E desc[UR36][R180.64], R11 ;  /* 0x0000000bb4007985 */ /* 0x000fe8000c101924 */
[----:B------:R-:W-:Y:S04]  /*275b0*/  ST.E desc[UR36][R16.64+0x210], R33 ;  /* 0x0002102110007985 */ /* 0x000fe8000c101924 */
[----:B------:R-:W2:Y:S04]  /*275c0*/  LD.E R12, desc[UR36][R180.64] ;  /* 0x00000024b40c7980 */ /* 0x000ea8000c101900 */
[----:B--2---:R-:W0:Y:S02]  /*275d0*/  SHFL.BFLY PT, R47, R12, 0x2, 0x1f ;  /* 0x0c401f000c2f7f89 */ /* 0x004e2400000e0000 */
[----:B0-----:R-:W-:-:S05]  /*275e0*/  FMNMX.FTZ R47, R12, R47, !PT ;  /* 0x0000002f0c2f7209 */ /* 0x001fca0007810000 */
[----:B------:R-:W0:Y:S02]  /*275f0*/  SHFL.BFLY PT, R14, R47, 0x1, 0x1f ;  /* 0x0c201f002f0e7f89 */ /* 0x000e2400000e0000 */
[----:B0-----:R-:W-:-:S05]  /*27600*/  FMNMX.FTZ R49, R47, R14, !PT ;  /* 0x0000000e2f317209 */ /* 0x001fca0007810000 */
[----:B------:R0:W-:Y:S04]  /*27610*/  ST.E desc[UR36][R180.64], R49 ;  /* 0x00000031b4007985 */ /* 0x0001e8000c101924 */
[----:B------:R-:W2:Y:S04]  /*27620*/  LD.E R46, desc[UR36][R16.64+0x210] ;  /* 0x00021024102e7980 */ /* 0x000ea8000c101900 */
[----:B------:R-:W3:Y:S04]  /*27630*/  LD.E R51, desc[UR36][R16.64+0x230] ;  /* 0x0002302410337980 */ /* 0x000ee8000c101900 */
[----:B------:R-:W4:Y:S04]  /*27640*/  LD.E R48, desc[UR36][R16.64+0x220] ;  /* 0x0002202410307980 */ /* 0x000f28000c101900 */
[----:B------:R-:W4:Y:S01]  /*27650*/  LD.E R52, desc[UR36][R16.64+0x224] ;  /* 0x0002242410347980 */ /* 0x000f22000c101900 */
[----:B------:R-:W-:-:S04]  /*27660*/  FSETP.NEU.FTZ.AND P1, PT, R49, -INF , PT ;  /* 0xff8000003100780b */ /* 0x000fc80003f3d000 */
[----:B------:R-:W-:-:S05]  /*27670*/  FSEL R14, R49, RZ, P1 ;  /* 0x000000ff310e7208 */ /* 0x000fca0000800000 */
[----:B------:R-:W-:Y:S01]  /*27680*/  FADD.FTZ R14, R3, -R14 ;  /* 0x8000000e030e7221 */ /* 0x000fe20000010000 */
[C---:B--2---:R-:W-:Y:S01]  /*27690*/  FSETP.NEU.FTZ.AND P0, PT, R46.reuse, -INF , PT ;  /* 0xff8000002e00780b */ /* 0x044fe20003f1d000 */
[----:B---3--:R-:W-:-:S03]  /*276a0*/  FMUL.FTZ R11, R46, R51 ;  /* 0x000000332e0b7220 */ /* 0x008fc60000410000 */
[----:B------:R-:W-:Y:S01]  /*276b0*/  FSEL R3, R46, RZ, P0 ;  /* 0x000000ff2e037208 */ /* 0x000fe20000000000 */
[----:B0-----:R-:W-:Y:S01]  /*276c0*/  FMUL.FTZ R49, R49, R51 ;  /* 0x0000003331317220 */ /* 0x001fe20000410000 */
[----:B------:R-:W-:-:S03]  /*276d0*/  FSEL R50, R11, RZ, P0 ;  /* 0x000000ff0b327208 */ /* 0x000fc60000000000 */
[----:B------:R-:W-:Y:S02]  /*276e0*/  FADD.FTZ R3, R2, -R3 ;  /* 0x8000000302037221 */ /* 0x000fe40000010000 */
[-CC-:B------:R-:W-:Y:S01]  /*276f0*/  FFMA.FTZ R168, R28, R51.reuse, -R50.reuse ;  /* 0x000000331ca87223 */ /* 0x180fe20000010832 */
[----:B------:R-:W-:Y:S01]  /*27700*/  FSEL R28, R49, RZ, P1 ;  /* 0x000000ff311c7208 */ /* 0x000fe20000800000 */
[-C--:B------:R-:W-:Y:S01]  /*27710*/  FMUL.FTZ R3, R3, R51.reuse ;  /* 0x0000003303037220 */ /* 0x080fe20000410000 */
[-C--:B------:R-:W-:Y:S01]  /*27720*/  FFMA.FTZ R189, R189, R51.reuse, -R50 ;  /* 0x00000033bdbd7223 */ /* 0x080fe20000010832 */
[----:B------:R-:W-:Y:S02]  /*27730*/  FMUL.FTZ R14, R51, R14 ;  /* 0x0000000e330e7220 */ /* 0x000fe40000410000 */
[-CC-:B------:R-:W-:Y:S01]  /*27740*/  FFMA.FTZ R186, R0, R51.reuse, -R28.reuse ;  /* 0x0000003300ba7223 */ /* 0x180fe2000001081c */
[-C--:B------:R-:W-:Y:S02]  /*27750*/  FFMA.FTZ R157, R35, R51.reuse, -R28 ;  /* 0x00000033239d7223 */ /* 0x080fe4000001081c */
[----:B------:R-:W4:Y:S01]  /*27760*/  MUFU.EX2 R35, R3 ;  /* 0x0000000300237308 */ /* 0x000f220000000800 */
[-C--:B------:R-:W-:Y:S01]  /*27770*/  FFMA.FTZ R152, R59, R51.reuse, -R50 ;  /* 0x000000333b987223 */ /* 0x080fe20000010832 */
[-C--:B------:R-:W-:Y:S01]  /*27780*/  FFMA.FTZ R153, R10, R51.reuse, -R28 ;  /* 0x000000330a997223 */ /* 0x080fe2000001081c */
[-C--:B------:R-:W-:Y:S01]  /*27790*/  FFMA.FTZ R154, R63, R51.reuse, -R50 ;  /* 0x000000333f9a7223 */ /* 0x080fe20000010832 */
[----:B------:R-:W-:-:S04]  /*277a0*/  FFMA.FTZ R162, R24, R51, -R28 ;  /* 0x0000003318a27223 */ /* 0x000fc8000001081c */
[----:B------:R-:W-:Y:S01]  /*277b0*/  MUFU.EX2 R33, R14 ;  /* 0x0000000e00217308 */ /* 0x000fe20000000800 */
[-C--:B------:R-:W-:Y:S01]  /*277c0*/  FFMA.FTZ R187, R187, R51.reuse, -R50 ;  /* 0x00000033bbbb7223 */ /* 0x080fe20000010832 */
[----:B------:R-:W-:-:S06]  /*277d0*/  FFMA.FTZ R155, R26, R51, -R28 ;  /* 0x000000331a9b7223 */ /* 0x000fcc000001081c */
[----:B------:R-:W-:Y:S08]  /*277e0*/  MUFU.EX2 R189, R189 ;  /* 0x000000bd00bd7308 */ /* 0x000ff00000000800 */
[----:B------:R-:W0:Y:S01]  /*277f0*/  MUFU.EX2 R186, R186 ;  /* 0x000000ba00ba7308 */ /* 0x000e220000000800 */
[-CC-:B------:R-:W-:Y:S01]  /*27800*/  FFMA.FTZ R182, R18, R51.reuse, -R50.reuse ;  /* 0x0000003312b67223 */ /* 0x180fe20000010832 */
[----:B------:R-:W-:-:S06]  /*27810*/  FFMA.FTZ R12, R73, R51, -R50 ;  /* 0x00000033490c7223 */ /* 0x000fcc0000010832 */
[----:B------:R-:W-:Y:S01]  /*27820*/  MUFU.EX2 R152, R152 ;  /* 0x0000009800987308 */ /* 0x000fe20000000800 */
[----:B------:R-:W-:-:S07]  /*27830*/  FFMA.FTZ R18, R30, R51, -R28 ;  /* 0x000000331e127223 */ /* 0x000fce000001081c */
[----:B------:R-:W1:Y:S01]  /*27840*/  MUFU.EX2 R153, R153 ;  /* 0x0000009900997308 */ /* 0x000e620000000800 */
[----:B------:R-:W-:Y:S01]  /*27850*/  FFMA.FTZ R179, R15, R51, -R50 ;  /* 0x000000330fb37223 */ /* 0x000fe20000010832 */
[----:B----4-:R-:W-:-:S06]  /*27860*/  FMUL.FTZ R48, R35, R48 ;  /* 0x0000003023307220 */ /* 0x010fcc0000410000 */
[----:B------:R-:W-:Y:S01]  /*27870*/  MUFU.EX2 R154, R154 ;  /* 0x0000009a009a7308 */ /* 0x000fe20000000800 */
[-C--:B------:R-:W-:Y:S01]  /*27880*/  FFMA.FTZ R11, R71, R51.reuse, -R50 ;  /* 0x00000033470b7223 */ /* 0x080fe20000010832 */
[----:B------:R-:W-:-:S06]  /*27890*/  FFMA.FTZ R15, R31, R51, -R28 ;  /* 0x000000331f0f7223 */ /* 0x000fcc000001081c */
[----:B------:R-:W2:Y:S01]  /*278a0*/  MUFU.EX2 R162, R162 ;  /* 0x000000a200a27308 */ /* 0x000ea20000000800 */
[----:B------:R-:W-:Y:S01]  /*278b0*/  FFMA.FTZ R183, R7, R51, -R50 ;  /* 0x0000003307b77223 */ /* 0x000fe20000010832 */
[----:B0-----:R-:W-:Y:S01]  /*278c0*/  FFMA.FTZ R52, R33, R52, R186 ;  /* 0x0000003421347223 */ /* 0x001fe200000100ba */
[----:B------:R-:W-:-:S05]  /*278d0*/  FADD.FTZ R7, R48, R189 ;  /* 0x000000bd30077221 */ /* 0x000fca0000010000 */
[----:B------:R-:W-:Y:S01]  /*278e0*/  MUFU.EX2 R187, R187 ;  /* 0x000000bb00bb7308 */ /* 0x000fe20000000800 */
[-C--:B------:R-:W-:Y:S01]  /*278f0*/  FFMA.FTZ R14, R75, R51.reuse, -R50 ;  /* 0x000000334b0e7223 */ /* 0x080fe20000010832 */
[----:B------:R-:W-:-:S06]  /*27900*/  FFMA.FTZ R0, R32, R51, -R28 ;  /* 0x0000003320007223 */ /* 0x000fcc000001081c */
[----:B------:R-:W0:Y:S01]  /*27910*/  MUFU.EX2 R155, R155 ;  /* 0x0000009b009b7308 */ /* 0x000e220000000800 */
[----:B------:R-:W-:Y:S01]  /*27920*/  FFMA.FTZ R177, R20, R51, -R50 ;  /* 0x0000003314b17223 */ /* 0x000fe20000010832 */
[----:B-1----:R-:W-:Y:S01]  /*27930*/  FADD.FTZ R3, R153, R52 ;  /* 0x0000003499037221 */ /* 0x002fe20000010000 */
[----:B------:R-:W-:-:S05]  /*27940*/  FADD.FTZ R7, R152, R7 ;  /* 0x0000000798077221 */ /* 0x000fca0000010000 */
[----:B------:R-:W-:Y:S01]  /*27950*/  MUFU.EX2 R12, R12 ;  /* 0x0000000c000c7308 */ /* 0x000fe20000000800 */
[-C--:B------:R-:W-:Y:S01]  /*27960*/  FFMA.FTZ R13, R81, R51.reuse, -R50 ;  /* 0x00000033510d7223 */ /* 0x080fe20000010832 */
[----:B------:R-:W-:-:S06]  /*27970*/  FFMA.FTZ R20, R38, R51, -R28 ;  /* 0x0000003326147223 */ /* 0x000fcc000001081c */
[----:B------:R-:W1:Y:S01]  /*27980*/  MUFU.EX2 R18, R18 ;  /* 0x0000001200127308 */ /* 0x000e620000000800 */
[----:B------:R-:W-:Y:S01]  /*27990*/  FFMA.FTZ R184, R8, R51, -R50 ;  /* 0x0000003308b87223 */ /* 0x000fe20000010832 */
[----:B--2---:R-:W-:Y:S01]  /*279a0*/  FADD.FTZ R8, R162, R3 ;  /* 0x00000003a2087221 */ /* 0x004fe20000010000 */
[----:B------:R-:W-:-:S05]  /*279b0*/  FADD.FTZ R2, R154, R7 ;  /* 0x000000079a027221 */ /* 0x000fca0000010000 */
[----:B------:R-:W-:Y:S01]  /*279c0*/  MUFU.EX2 R11, R11 ;  /* 0x0000000b000b7308 */ /* 0x000fe20000000800 */
[-C--:B------:R-:W-:Y:S01]  /*279d0*/  FFMA.FTZ R161, R77, R51.reuse, -R50 ;  /* 0x000000334da17223 */ /* 0x080fe20000010832 */
[----:B------:R-:W-:-:S06]  /*279e0*/  FFMA.FTZ R163, R34, R51, -R28 ;  /* 0x0000003322a37223 */ /* 0x000fcc000001081c */
[----:B------:R-:W2:Y:S01]  /*279f0*/  MUFU.EX2 R15, R15 ;  /* 0x0000000f000f7308 */ /* 0x000ea20000000800 */
[----:B0-----:R-:W-:Y:S01]  /*27a00*/  FADD.FTZ R7, R155, R8 ;  /* 0x000000089b077221 */ /* 0x001fe20000010000 */
[----:B------:R-:W-:-:S06]  /*27a10*/  FADD.FTZ R3, R187, R2 ;  /* 0x00000002bb037221 */ /* 0x000fcc0000010000 */
[----:B------:R-:W-:Y:S01]  /*27a20*/  MUFU.EX2 R14, R14 ;  /* 0x0000000e000e7308 */ /* 0x000fe20000000800 */
[----:B------:R-:W-:-:S07]  /*27a30*/  FFMA.FTZ R160, R83, R51, -R50 ;  /* 0x0000003353a07223 */ /* 0x000fce0000010832 */
        /* <DEDUP_REMOVED lines=8> */
[----:B--2---:R-:W-:Y:S01]  /*27ac0*/  FADD.FTZ R7, R15, R6 ;  /* 0x000000060f077221 */ /* 0x004fe20000010000 */
[----:B------:R-:W-:-:S06]  /*27ad0*/  FADD.FTZ R3, R11, R2 ;  /* 0x000000020b037221 */ /* 0x000fcc0000010000 */
[----:B------:R-:W-:Y:S01]  /*27ae0*/  MUFU.EX2 R161, R161 ;  /* 0x000000a100a17308 */ /* 0x000fe20000000800 */
[-C--:B------:R-:W-:Y:S01]  /*27af0*/  FFMA.FTZ R158, R85, R51.reuse, -R50 ;  /* 0x00000033559e7223 */ /* 0x080fe20000010832 */
[----:B------:R-:W-:-:S06]  /*27b00*/  FFMA.FTZ R164, R37, R51, -R28 ;  /* 0x0000003325a47223 */ /* 0x000fcc000001081c */
[----:B------:R-:W2:Y:S01]  /*27b10*/  MUFU.EX2 R163, R163 ;  /* 0x000000a300a37308 */ /* 0x000ea20000000800 */
[----:B0-----:R-:W-:Y:S01]  /*27b20*/  FADD.FTZ R7, R0, R7 ;  /* 0x0000000700077221 */ /* 0x001fe20000010000 */
[----:B------:R-:W-:-:S06]  /*27b30*/  FADD.FTZ R2, R14, R3 ;  /* 0x000000030e027221 */ /* 0x000fcc0000010000 */
[----:B------:R-:W-:Y:S01]  /*27b40*/  MUFU.EX2 R160, R160 ;  /* 0x000000a000a07308 */ /* 0x000fe20000000800 */
[-C--:B------:R-:W-:Y:S01]  /*27b50*/  FFMA.FTZ R167, R167, R51.reuse, -R50 ;  /* 0x00000033a7a77223 */ /* 0x080fe20000010832 */
[----:B------:R-:W-:-:S06]  /*27b60*/  FFMA.FTZ R171, R40, R51, -R28 ;  /* 0x0000003328ab7223 */ /* 0x000fcc000001081c */
[----:B------:R-:W0:Y:S01]  /*27b70*/  MUFU.EX2 R157, R157 ;  /* 0x0000009d009d7308 */ /* 0x000e220000000800 */
[----:B-1----:R-:W-:Y:S01]  /*27b80*/  FADD.FTZ R6, R20, R7 ;  /* 0x0000000714067221 */ /* 0x002fe20000010000 */
[----:B------:R-:W-:-:S06]  /*27b90*/  FADD.FTZ R2, R13, R2 ;  /* 0x000000020d027221 */ /* 0x000fcc0000010000 */
        /* <DEDUP_REMOVED lines=15> */
[----:B-1----:R-:W-:Y:S01]  /*27c90*/  FADD.FTZ R7, R165, R6 ;  /* 0x00000006a5077221 */ /* 0x002fe20000010000 */
[----:B------:R-:W-:-:S06]  /*27ca0*/  FADD.FTZ R3, R159, R2 ;  /* 0x000000029f037221 */ /* 0x000fcc0000010000 */
[----:B------:R-:W-:Y:S01]  /*27cb0*/  MUFU.EX2 R166, R166 ;  /* 0x000000a600a67308 */ /* 0x000fe20000000800 */
[----:B------:R-:W-:-:S07]  /*27cc0*/  FFMA.FTZ R175, R25, R51, -R50 ;  /* 0x0000003319af7223 */ /* 0x000fce0000010832 */
        /* <DEDUP_REMOVED lines=21> */
[----:B------:R-:W-:-:S07]  /*27e20*/  FFMA.FTZ R22, R43, R51, -R28 ;  /* 0x000000332b167223 */ /* 0x000fce000001081c */
        /* <DEDUP_REMOVED lines=18> */
[----:B------:R-:W-:Y:S08]  /*27f50*/  MUFU.EX2 R179, R179 ;  /* 0x000000b300b37308 */ /* 0x000ff00000000800 */
[----:B------:R-:W0:Y:S01]  /*27f60*/  MUFU.EX2 R21, R21 ;  /* 0x0000001500157308 */ /* 0x000e220000000800 */
[----:B-1----:R-:W-:Y:S01]  /*27f70*/  FADD.FTZ R7, R9, R6 ;  /* 0x0000000609077221 */ /* 0x002fe20000010000 */
[----:B------:R-:W-:-:S06]  /*27f80*/  FADD.FTZ R3, R177, R2 ;  /* 0x00000002b1037221 */ /* 0x000fcc0000010000 */
[----:B------:R-:W-:Y:S08]  /*27f90*/  MUFU.EX2 R184, R184 ;  /* 0x000000b800b87308 */ /* 0x000ff00000000800 */
[----:B------:R-:W1:Y:S01]  /*27fa0*/  MUFU.EX2 R156, R156 ;  /* 0x0000009c009c7308 */ /* 0x000e620000000800 */
[----:B--2---:R-:W-:Y:S01]  /*27fb0*/  FADD.FTZ R6, R22, R7 ;  /* 0x0000000716067221 */ /* 0x004fe20000010000 */
[----:B------:R-:W-:-:S06]  /*27fc0*/  FADD.FTZ R2, R182, R3 ;  /* 0x00000003b6027221 */ /* 0x000fcc0000010000 */
[----:B------:R-:W2:Y:S08]  /*27fd0*/  MUFU.EX2 R183, R183 ;  /* 0x000000b700b77308 */ /* 0x000eb00000000800 */
[----:B------:R-:W3:Y:S01]  /*27fe0*/  MUFU.EX2 R23, R23 ;  /* 0x0000001700177308 */ /* 0x000ee20000000800 */
[----:B0-----:R-:W-:Y:S01]  /*27ff0*/  FADD.FTZ R7, R21, R6 ;  /* 0x0000000615077221 */ /* 0x001fe20000010000 */
[----:B------:R-:W-:-:S03]  /*28000*/  FADD.FTZ R3, R179, R2 ;  /* 0x00000002b3037221 */ /* 0x000fc60000010000 */
[----:B-1----:R-:W-:Y:S01]  /*28010*/  FADD.FTZ R6, R156, R7 ;  /* 0x000000079c067221 */ /* 0x002fe20000010000 */
[----:B------:R-:W-:-:S04]  /*28020*/  FADD.FTZ R2, R184, R3 ;  /* 0x00000003b8027221 */ /* 0x000fc80000010000 */
[----:B--2---:R-:W-:Y:S01]  /*28030*/  FADD.FTZ R36, R183, R2 ;  /* 0x00000002b7247221 */ /* 0x004fe20000010000 */
[----:B------:R-:W-:Y:S01]  /*28040*/  ST.E desc[UR36][R16.64+0x220], R48 ;  /* 0x0002203010007985 */ /* 0x000fe2000c101924 */
[----:B---3--:R-:W-:-:S05]  /*28050*/  FADD.FTZ R37, R23, R6 ;  /* 0x0000000617257221 */ /* 0x008fca0000010000 */
[----:B------:R0:W-:Y:S04]  /*28060*/  ST.E.64 desc[UR36][R16.64+0x220], R36 ;  /* 0x0002202410007985 */ /* 0x0001e8000c101b24 */
[----:B------:R-:W2:Y:S04]  /*28070*/  LDL.64 R2, [R1+0x1d8] ;  /* 0x0001d80001027983 */ /* 0x000ea80000100a00 */
[----:B--2---:R-:W2:Y:S04]  /*28080*/  LD.E R31, desc[UR36][R2.64+0x1fc] ;  /* 0x0001fc24021f7980 */ /* 0x004ea8000c101900 */
[----:B------:R-:W3:Y:S04]  /*28090*/  LD.E R6, desc[UR36][R2.64] ;  /* 0x0000002402067980 */ /* 0x000ee8000c101900 */
[----:B------:R-:W4:Y:S04]  /*280a0*/  LD.E R7, desc[UR36][R2.64+0x4] ;  /* 0x0000042402077980 */ /* 0x000f28000c101900 */
        /* <DEDUP_REMOVED lines=8> */
[----:B0-----:R-:W4:Y:S04]  /*28130*/  LD.E R37, desc[UR36][R2.64+0x170] ;  /* 0x0001702402257980 */ /* 0x001f28000c101900 */
        /* <DEDUP_REMOVED lines=115> */
[----:B------:R-:W4:Y:S01]  /*28870*/  LD.E R34, desc[UR36][R2.64+0x1f8] ;  /* 0x0001f82402227980 */ /* 0x000f22000c101900 */
[----:B--2---:R-:W-:Y:S01]  /*28880*/  FMUL.FTZ R121, R33, R31 ;  /* 0x0000001f21797220 */ /* 0x004fe20000410000 */
[C---:B---3--:R-:W-:Y:S01]  /*28890*/  FMUL.FTZ R31, R35.reuse, R6 ;  /* 0x00000006231f7220 */ /* 0x048fe20000410000 */
[C---:B----4-:R-:W-:Y:S01]  /*288a0*/  FMUL.FTZ R7, R35.reuse, R7 ;  /* 0x0000000723077220 */ /* 0x050fe20000410000 */
[C---:B------:R-:W-:Y:S01]  /*288b0*/  FMUL.FTZ R25, R35.reuse, R25 ;  /* 0x0000001923197220 */ /* 0x040fe20000410000 */
[C---:B------:R-:W-:Y:S01]  /*288c0*/  FMUL.FTZ R27, R35.reuse, R27 ;  /* 0x0000001b231b7220 */ /* 0x040fe20000410000 */
[C---:B------:R-:W-:Y:S01]  /*288d0*/  FMUL.FTZ R29, R35.reuse, R29 ;  /* 0x0000001d231d7220 */ /* 0x040fe20000410000 */
[----:B------:R0:W-:Y:S01]  /*288e0*/  ST.E desc[UR36][R2.64], R31 ;  /* 0x0000001f02007985 */ /* 0x0001e2000c101924 */
[C---:B------:R-:W-:Y:S01]  /*288f0*/  FMUL.FTZ R39, R35.reuse, R39 ;  /* 0x0000002723277220 */ /* 0x040fe20000410000 */
[C---:B------:R-:W-:Y:S01]  /*28900*/  FMUL.FTZ R41, R35.reuse, R41 ;  /* 0x0000002923297220 */ /* 0x040fe20000410000 */
[C---:B------:R-:W-:Y:S01]  /*28910*/  FMUL.FTZ R45, R35.reuse, R45 ;  /* 0x0000002d232d7220 */ /* 0x040fe20000410000 */
[----:B------:R1:W-:Y:S01]  /*28920*/  ST.E desc[UR36][R2.64+0x4], R7 ;  /* 0x0000040702007985 */ /* 0x0003e2000c101924 */
[C---:B------:R-:W-:Y:S01]  /*28930*/  FMUL.FTZ R43, R35.reuse, R43 ;  /* 0x0000002b232b7220 */ /* 0x040fe20000410000 */
[C---:B------:R-:W-:Y:S01]  /*28940*/  FMUL.FTZ R37, R35.reuse, R37 ;  /* 0x0000002523257220 */ /* 0x040fe20000410000 */
[C---:B0-----:R-:W-:Y:S01]  /*28950*/  FMUL.FTZ R31, R35.reuse, R28 ;  /* 0x0000001c231f7220 */ /* 0x041fe20000410000 */
[----:B------:R0:W-:Y:S01]  /*28960*/  ST.E desc[UR36][R2.64+0x14], R25 ;  /* 0x0000141902007985 */ /* 0x0001e2000c101924 */
[----:B-1----:R-:W-:-:S03]  /*28970*/  FMUL.FTZ R7, R35, R218 ;  /* 0x000000da23077220 */ /* 0x002fc60000410000 */
[----:B------:R1:W-:Y:S04]  /*28980*/  ST.E desc[UR36][R2.64+0x24], R27 ;  /* 0x0000241b02007985 */ /* 0x0003e8000c101924 */
[----:B------:R2:W-:Y:S04]  /*28990*/  ST.E desc[UR36][R2.64+0x30], R31 ;  /* 0x0000301f02007985 */ /* 0x0005e8000c101924 */
[----:B------:R3:W-:Y:S01]  /*289a0*/  ST.E desc[UR36][R2.64+0x34], R29 ;  /* 0x0000341d02007985 */ /* 0x0007e2000c101924 */
[----:B0-----:R-:W-:-:S03]  /*289b0*/  FMUL.FTZ R25, R35, R224 ;  /* 0x000000e023197220 */ /* 0x001fc60000410000 */
[----:B------:R0:W-:Y:S01]  /*289c0*/  ST.E desc[UR36][R2.64+0x150], R39 ;  /* 0x0001502702007985 */ /* 0x0001e2000c101924 */
[----:B-1----:R-:W-:-:S03]  /*289d0*/  FMUL.FTZ R27, R35, R222 ;  /* 0x000000de231b7220 */ /* 0x002fc60000410000 */
[----:B------:R1:W-:Y:S01]  /*289e0*/  ST.E desc[UR36][R2.64+0x164], R41 ;  /* 0x0001642902007985 */ /* 0x0003e2000c101924 */
[C---:B--2---:R-:W-:Y:S01]  /*289f0*/  FMUL.FTZ R31, R35.reuse, R216 ;  /* 0x000000d8231f7220 */ /* 0x044fe20000410000 */
[C---:B---3--:R-:W-:Y:S01]  /*28a00*/  FMUL.FTZ R29, R35.reuse, R220 ;  /* 0x000000dc231d7220 */ /* 0x048fe20000410000 */
[C---:B0-----:R-:W-:Y:S01]  /*28a10*/  FMUL.FTZ R39, R35.reuse, R208 ;  /* 0x000000d023277220 */ /* 0x041fe20000410000 */
[C---:B-1----:R-:W-:Y:S01]  /*28a20*/  FMUL.FTZ R41, R35.reuse, R214 ;  /* 0x000000d623297220 */ /* 0x042fe20000410000 */
[----:B------:R-:W-:Y:S01]  /*28a30*/  ST.E desc[UR36][R2.64+0x154], R45 ;  /* 0x0001542d02007985 */ /* 0x000fe2000c101924 */
[C---:B------:R-:W-:Y:S01]  /*28a40*/  FMUL.FTZ R119, R35.reuse, R30 ;  /* 0x0000001e23777220 */ /* 0x040fe20000410000 */
[C---:B------:R-:W-:Y:S01]  /*28a50*/  FMUL.FTZ R59, R35.reuse, R24 ;  /* 0x00000018233b7220 */ /* 0x040fe20000410000 */
[C---:B------:R-:W-:Y:S01]  /*28a60*/  FMUL.FTZ R61, R35.reuse, R26 ;  /* 0x0000001a233d7220 */ /* 0x040fe20000410000 */
[----:B------:R0:W-:Y:S01]  /*28a70*/  ST.E desc[UR36][R2.64+0x160], R43 ;  /* 0x0001602b02007985 */ /* 0x0001e2000c101924 */
[C---:B------:R-:W-:Y:S01]  /*28a80*/  FMUL.FTZ R63, R35.reuse, R63 ;  /* 0x0000003f233f7220 */ /* 0x040fe20000410000 */
[C---:B------:R-:W-:Y:S01]  /*28a90*/  FMUL.FTZ R65, R35.reuse, R65 ;  /* 0x0000004123417220 */ /* 0x040fe20000410000 */
[C---:B------:R-:W-:Y:S01]  /*28aa0*/  FMUL.FTZ R67, R35.reuse, R67 ;  /* 0x0000004323437220 */ /* 0x040fe20000410000 */
        /* <DEDUP_REMOVED lines=37> */
[C---:B0-----:R-:W-:Y:S01]  /*28d00*/  FMUL.FTZ R43, R35.reuse, R212 ;  /* 0x000000d4232b7220 */ /* 0x041fe20000410000 */
[C---:B------:R-:W-:Y:S01]  /*28d10*/  FMUL.FTZ R45, R35.reuse, R210 ;  /* 0x000000d2232d7220 */ /* 0x040fe20000410000 */
[----:B------:R0:W-:Y:S01]  /*28d20*/  ST.E desc[UR36][R2.64+0x1a0], R39 ;  /* 0x0001a02702007985 */ /* 0x0001e2000c101924 */
[C---:B-1----:R-:W-:Y:S01]  /*28d30*/  FMUL.FTZ R7, R35.reuse, R206 ;  /* 0x000000ce23077220 */ /* 0x042fe20000410000 */
[C---:B--2---:R-:W-:Y:S01]  /*28d40*/  FMUL.FTZ R25, R35.reuse, R198 ;  /* 0x000000c623197220 */ /* 0x044fe20000410000 */
[C---:B---3--:R-:W-:Y:S01]  /*28d50*/  FMUL.FTZ R27, R35.reuse, R204 ;  /* 0x000000cc231b7220 */ /* 0x048fe20000410000 */
[----:B------:R1:W-:Y:S01]  /*28d60*/  ST.E desc[UR36][R2.64+0x1a4], R41 ;  /* 0x0001a42902007985 */ /* 0x0003e2000c101924 */
[C---:B----4-:R-:W-:Y:S01]  /*28d70*/  FMUL.FTZ R29, R35.reuse, R202 ;  /* 0x000000ca231d7220 */ /* 0x050fe20000410000 */
[C---:B------:R-:W-:Y:S01]  /*28d80*/  FMUL.FTZ R37, R35.reuse, R200 ;  /* 0x000000c823257220 */ /* 0x040fe20000410000 */
[C---:B------:R-:W-:Y:S01]  /*28d90*/  FMUL.FTZ R31, R35.reuse, R196 ;  /* 0x000000c4231f7220 */ /* 0x040fe20000410000 */
[----:B------:R-:W-:Y:S01]  /*28da0*/  FMUL.FTZ R35, R35, R188 ;  /* 0x000000bc23237220 */ /* 0x000fe20000410000 */
[C---:B0-----:R-:W-:Y:S01]  /*28db0*/  FMUL.FTZ R39, R33.reuse, R194 ;  /* 0x000000c221277220 */ /* 0x041fe20000410000 */
[C---:B-1----:R-:W-:Y:S01]  /*28dc0*/  FMUL.FTZ R41, R33.reuse, R192 ;  /* 0x000000c021297220 */ /* 0x042fe20000410000 */
[----:B------:R0:W-:Y:S04]  /*28dd0*/  ST.E desc[UR36][R2.64+0x1b0], R43 ;  /* 0x0001b02b02007985 */ /* 0x0001e8000c101924 */
[----:B------:R1:W-:Y:S04]  /*28de0*/  ST.E desc[UR36][R2.64+0x1c0], R7 ;  /* 0x0001c00702007985 */ /* 0x0003e8000c101924 */
[----:B------:R2:W-:Y:S04]  /*28df0*/  ST.E desc[UR36][R2.64+0x1c4], R25 ;  /* 0x0001c41902007985 */ /* 0x0005e8000c101924 */
[----:B------:R3:W-:Y:S01]  /*28e00*/  ST.E desc[UR36][R2.64+0x1d0], R27 ;  /* 0x0001d01b02007985 */ /* 0x0007e2000c101924 */
[----:B0-----:R-:W-:-:S03]  /*28e10*/  FMUL.FTZ R43, R33, R190 ;  /* 0x000000be212b7220 */ /* 0x001fc60000410000 */
[----:B------:R0:W-:Y:S01]  /*28e20*/  ST.E desc[UR36][R2.64+0x1d4], R29 ;  /* 0x0001d41d02007985 */ /* 0x0001e2000c101924 */
[----:B-1----:R-:W-:-:S03]  /*28e30*/  FMUL.FTZ R7, R33, R150 ;  /* 0x0000009621077220 */ /* 0x002fc60000410000 */
[----:B------:R1:W-:Y:S01]  /*28e40*/  ST.E desc[UR36][R2.64+0x1e0], R37 ;  /* 0x0001e02502007985 */ /* 0x0003e2000c101924 */
[----:B--2---:R-:W-:-:S03]  /*28e50*/  FMUL.FTZ R25, R33, R142 ;  /* 0x0000008e21197220 */ /* 0x004fc60000410000 */
[----:B------:R2:W-:Y:S01]  /*28e60*/  ST.E desc[UR36][R2.64+0x1e4], R31 ;  /* 0x0001e41f02007985 */ /* 0x0005e2000c101924 */
[----:B---3--:R-:W-:-:S03]  /*28e70*/  FMUL.FTZ R27, R33, R148 ;  /* 0x00000094211b7220 */ /* 0x008fc60000410000 */
        /* <DEDUP_REMOVED lines=109> */
[----:B------:R-:W-:Y:S01]  /*29550*/  FMUL.FTZ R33, R33, R34 ;  /* 0x0000002221217220 */ /* 0x000fe20000410000 */
[----:B------:R-:W-:Y:S04]  /*29560*/  ST.E desc[UR36][R2.64+0x1f4], R119 ;  /* 0x0001f47702007985 */ /* 0x000fe8000c101924 */
        /* <DEDUP_REMOVED lines=40> */
[----:B------:R0:W-:Y:S04]  /*297f0*/  ST.E desc[UR36][R2.64+0x1b8], R25 ;  /* 0x0001b81902007985 */ /* 0x0001e8000c101924 */
[----:B------:R1:W-:Y:S04]  /*29800*/  ST.E desc[UR36][R2.64+0x1bc], R27 ;  /* 0x0001bc1b02007985 */ /* 0x0003e8000c101924 */
[----:B------:R2:W-:Y:S04]  /*29810*/  ST.E desc[UR36][R2.64+0x1c8], R29 ;  /* 0x0001c81d02007985 */ /* 0x0005e8000c101924 */
[----:B------:R3:W-:Y:S04]  /*29820*/  ST.E desc[UR36][R2.64+0x1cc], R37 ;  /* 0x0001cc2502007985 */ /* 0x0007e8000c101924 */
[----:B------:R4:W-:Y:S04]  /*29830*/  ST.E desc[UR36][R2.64+0x1d8], R31 ;  /* 0x0001d81f02007985 */ /* 0x0009e8000c101924 */
[----:B------:R4:W-:Y:S04]  /*29840*/  ST.E desc[UR36][R2.64+0x1dc], R35 ;  /* 0x0001dc2302007985 */ /* 0x0009e8000c101924 */
[----:B------:R4:W-:Y:S04]  /*29850*/  ST.E desc[UR36][R2.64+0x1e8], R39 ;  /* 0x0001e82702007985 */ /* 0x0009e8000c101924 */
[----:B------:R4:W-:Y:S04]  /*29860*/  ST.E desc[UR36][R2.64+0x1ec], R41 ;  /* 0x0001ec2902007985 */ /* 0x0009e8000c101924 */
[----:B------:R4:W-:Y:S01]  /*29870*/  ST.E desc[UR36][R2.64+0x1f8], R33 ;  /* 0x0001f82102007985 */ /* 0x0009e2000c101924 */
[----:B------:R2:W-:Y:S06]  /*29880*/  BAR.SYNC.DEFER_BLOCKING R229, 0x100 ;  /* 0x000400e50000751d */ /* 0x0005ec0000010000 */
[----:B0-----:R-:W4:Y:S04]  /*29890*/  LD.E R25, desc[UR36][R2.64] ;  /* 0x0000002402197980 */ /* 0x001f28000c101900 */
[----:B-1----:R-:W4:Y:S04]  /*298a0*/  LD.E R27, desc[UR36][R2.64+0x4] ;  /* 0x00000424021b7980 */ /* 0x002f28000c101900 */
[----:B--2---:R-:W2:Y:S04]  /*298b0*/  LD.E R29, desc[UR36][R2.64+0x8] ;  /* 0x00000824021d7980 */ /* 0x004ea8000c101900 */
[----:B---3--:R-:W3:Y:S04]  /*298c0*/  LD.E R37, desc[UR36][R2.64+0xc] ;  /* 0x00000c2402257980 */ /* 0x008ee8000c101900 */
[----:B------:R-:W3:Y:S04]  /*298d0*/  LD.E R43, desc[UR36][R2.64+0x10] ;  /* 0x00001024022b7980 */ /* 0x000ee8000c101900 */
[----:B----4-:R-:W4:Y:S04]  /*298e0*/  LD.E R31, desc[UR36][R2.64+0x14] ;  /* 0x00001424021f7980 */ /* 0x010f28000c101900 */
        /* <DEDUP_REMOVED lines=123> */
[----:B------:R-:W4:Y:S04]  /*2a0a0*/  LD.E.64 R6, desc[UR36][R16.64+0x88] ;  /* 0x0000882410067980 */ /* 0x000f28000c101b00 */
[----:B------:R0:W-:Y:S04]  /*2a0b0*/  ST.E desc[UR36][R2.64], R25 ;  /* 0x0000001902007985 */ /* 0x0001e8000c101924 */
[----:B------:R-:W-:Y:S04]  /*2a0c0*/  ST.E desc[UR36][R2.64+0x4], R27 ;  /* 0x0000041b02007985 */ /* 0x000fe8000c101924 */
[----:B--2---:R-:W-:Y:S04]  /*2a0d0*/  ST.E desc[UR36][R2.64+0x8], R29 ;  /* 0x0000081d02007985 */ /* 0x004fe8000c101924 */
[----:B---3--:R-:W-:Y:S04]  /*2a0e0*/  ST.E desc[UR36][R2.64+0xc], R37 ;  /* 0x00000c2502007985 */ /* 0x008fe8000c101924 */
[----:B------:R-:W-:Y:S04]  /*2a0f0*/  ST.E desc[UR36][R2.64+0x10], R43 ;  /* 0x0000102b02007985 */ /* 0x000fe8000c101924 */
[----:B----4-:R-:W-:Y:S04]  /*2a100*/  ST.E desc[UR36][R2.64+0x14], R31 ;  /* 0x0000141f02007985 */ /* 0x010fe8000c101924 */
        /* <DEDUP_REMOVED lines=122> */
[----:B------:R-:W4:Y:S04]  /*2a8b0*/  LD.E R188, desc[UR36][R16.64+0x68] ;  /* 0x0000682410bc7980 */ /* 0x000f28000c101900 */
[----:B0-----:R-:W4:Y:S04]  /*2a8c0*/  LD.E R25, desc[UR36][R2.64+0x4] ;  /* 0x0000042402197980 */ /* 0x001f28000c101900 */
[----:B-1----:R-:W4:Y:S04]  /*2a8d0*/  LD.E R26, desc[UR36][R2.64+0x8] ;  /* 0x00000824021a7980 */ /* 0x002f28000c101900 */
[----:B------:R-:W4:Y:S04]  /*2a8e0*/  LD.E R27, desc[UR36][R2.64+0xc] ;  /* 0x00000c24021b7980 */ /* 0x000f28000c101900 */
[----:B--2---:R-:W2:Y:S04]  /*2a8f0*/  LD.E R28, desc[UR36][R2.64+0x10] ;  /* 0x00001024021c7980 */ /* 0x004ea8000c101900 */
[----:B------:R-:W2:Y:S04]  /*2a900*/  LD.E R29, desc[UR36][R2.64+0x14] ;  /* 0x00001424021d7980 */ /* 0x000ea8000c101900 */
[----:B---3--:R-:W2:Y:S04]  /*2a910*/  LD.E R30, desc[UR36][R2.64+0x18] ;  /* 0x00001824021e7980 */ /* 0x008ea8000c101900 */
[----:B------:R-:W2:Y:S04]  /*2a920*/  LD.E R31, desc[UR36][R2.64+0x1c] ;  /* 0x00001c24021f7980 */ /* 0x000ea8000c101900 */
[----:B----4-:R-:W2:Y:S04]  /*2a930*/  LD.E R32, desc[UR36][R2.64+0x20] ;  /* 0x0000202402207980 */ /* 0x010ea8000c101900 */
[----:B------:R-:W2:Y:S04]  /*2a940*/  LD.E R33, desc[UR36][R2.64+0x24] ;  /* 0x0000242402217980 */ /* 0x000ea8000c101900 */
        /* <DEDUP_REMOVED lines=118> */
[----:B------:R-:W2:Y:S01]  /*2b0b0*/  LD.E R24, desc[UR36][R2.64] ;  /* 0x0000002402187980 */ /* 0x000ea2000c101900 */
[----:B------:R-:W-:Y:S01]  /*2b0c0*/  IMAD R6, R191, 0xc00, R6 ;  /* 0x00000c00bf067824 */ /* 0x000fe200078e0206 */
[----:B------:R-:W-:-:S02]  /*2b0d0*/  ISETP.NE.U32.AND P0, PT, R188, RZ, PT ;  /* 0x000000ffbc00720c */ /* 0x000fc40003f05070 */
[----:B------:R-:W-:Y:S02]  /*2b0e0*/  R2UR UR7, R7 ;  /* 0x00000000070772ca */ /* 0x000fe400000e0000 */
[----:B------:R-:W-:Y:S02]  /*2b0f0*/  R2UR UR6, R6 ;  /* 0x00000000060672ca */ /* 0x000fe400000e0000 */
[----:B------:R-:W-:Y:S02]  /*2b100*/  F2FP.BF16.F32.PACK_AB R152, R152, R189 ;  /* 0x000000bd9898723e */ /* 0x000fe400000010ff */
[----:B------:R-:W-:Y:S02]  /*2b110*/  F2FP.BF16.F32.PACK_AB R154, R187, R154 ;  /* 0x0000009abb9a723e */ /* 0x000fe400000010ff */
[----:B------:R-:W-:Y:S02]  /*2b120*/  F2FP.BF16.F32.PACK_AB R153, R153, R186 ;  /* 0x000000ba9999723e */ /* 0x000fe400000010ff */
[----:B------:R-:W-:Y:S01]  /*2b130*/  F2FP.BF16.F32.PACK_AB R155, R155, R162 ;  /* 0x000000a29b9b723e */ /* 0x000fe200000010ff */
[----:B------:R-:W-:-:S03]  /*2b140*/  VOTEU.ANY UP0, P0 ;  /* 0x00000000003f7886 */ /* 0x000fc60000000100 */
[----:B--2---:R-:W-:-:S06]  /*2b150*/  WARPGROUP.ARRIVE ;  /* 0x00000000000079c5 */ /* 0x004fcc0000000000 */
[----:B------:R-:W-:Y:S03]  /*2b160*/  HGMMA.64x256x16.F32.BF16 R24, R152, gdesc[UR4].tnspB, R24, UP0, gsb0 ;  /* 0x43e0000498187df0 */ /* 0x000fe6000b801818 */
[----:B------:R-:W-:Y:S02]  /*2b170*/  WARPGROUP.DEPBAR.LE gsb0, 0x0 ;  /* 0x00008000000079c5 */ /* 0x000fe40000010000 */
[----:B------:R0:W-:Y:S04]  /*2b180*/  ST.E desc[UR36][R2.64], R24 ;  /* 0x0000001802007985 */ /* 0x0001e8000c101924 */
        /* <DEDUP_REMOVED lines=127> */
[----:B------:R-:W-:Y:S04]  /*2b980*/  ST.E desc[UR36][R16.64+0x68], R185 ;  /* 0x000068b910007985 */ /* 0x000fe8000c101924 */
[----:B0-----:R-:W1:Y:S01]  /*2b990*/  LD.E R24, desc[UR36][R2.64] ;  /* 0x0000002402187980 */ /* 0x001e62000c101900 */
[----:B------:R-:W-:-:S02]  /*2b9a0*/  VIADD R154, R6, 0x80 ;  /* 0x00000080069a7836 */ /* 0x000fc40000000000 */
[----:B------:R-:W-:-:S03]  /*2b9b0*/  IMAD.MOV.U32 R155, RZ, RZ, R7 ;  /* 0x000000ffff9b7224 */ /* 0x000fc600078e0007 */
[----:B------:R-:W-:Y:S02]  /*2b9c0*/  R2UR UR6, R154 ;  /* 0x000000009a0672ca */ /* 0x000fe400000e0000 */
[----:B------:R-:W-:Y:S02]  /*2b9d0*/  R2UR UR7, R155 ;  /* 0x000000009b0772ca */ /* 0x000fe400000e0000 */
[----:B------:R-:W-:Y:S02]  /*2b9e0*/  F2FP.BF16.F32.PACK_AB R152, R11, R12 ;  /* 0x0000000c0b98723e */ /* 0x000fe400000010ff */
[----:B------:R-:W-:Y:S02]  /*2b9f0*/  F2FP.BF16.F32.PACK_AB R154, R13, R14 ;  /* 0x0000000e0d9a723e */ /* 0x000fe400000010ff */
[----:B------:R-:W-:Y:S02]  /*2ba00*/  F2FP.BF16.F32.PACK_AB R153, R15, R18 ;  /* 0x000000120f99723e */ /* 0x000fe400000010ff */
[----:B------:R-:W-:-:S04]  /*2ba10*/  F2FP.BF16.F32.PACK_AB R155, R20, R0 ;  /* 0x00000000149b723e */ /* 0x000fc800000010ff */
[----:B-1----:R-:W-:-:S06]  /*2ba20*/  WARPGROUP.ARRIVE ;  /* 0x00000000000079c5 */ /* 0x002fcc0000000000 */
[----:B------:R-:W-:Y:S03]  /*2ba30*/  HGMMA.64x256x16.F32.BF16 R24, R152, gdesc[UR4].tnspB, R24, gsb0 ;  /* 0x43e0000498187df0 */ /* 0x000fe60008001818 */
        /* <DEDUP_REMOVED lines=132> */
[----:B------:R-:W-:Y:S01]  /*2c280*/  IMAD.MOV.U32 R13, RZ, RZ, R7 ;  /* 0x000000ffff0d7224 */ /* 0x000fe200078e0007 */
[----:B------:R-:W-:Y:S02]  /*2c290*/  F2FP.BF16.F32.PACK_AB R160, R160, R161 ;  /* 0x000000a1a0a0723e */ /* 0x000fe400000010ff */
[----:B------:R-:W-:Y:S02]  /*2c2a0*/  R2UR UR6, R12 ;  /* 0x000000000c0672ca */ /* 0x000fe400000e0000 */
[----:B------:R-:W-:Y:S02]  /*2c2b0*/  R2UR UR7, R13 ;  /* 0x000000000d0772ca */ /* 0x000fe400000e0000 */
        /* <DEDUP_REMOVED lines=418> */
[----:B------:R-:W-:Y:S01]  /*2dce0*/  VIADD R6, R6, 0x280 ;  /* 0x0000028006067836 */ /* 0x000fe20000000000 */
[----:B------:R-:W-:-:S04]  /*2dcf0*/  R2UR UR7, R7 ;  /* 0x00000000070772ca */ /* 0x000fc800000e0000 */
        /* <DEDUP_REMOVED lines=30> */
[----:B------:R-:W-:Y:S04]  /*2dee0*/  ST.E desc[UR36][R2.64+0x58], R46 ;  /* 0x0000582e02007985 */ /* 0x000fe8000c101924 */
        /* <DEDUP_REMOVED lines=105> */
[----:B------:R4:W-:Y:S04]  /*2e580*/  ST.E desc[UR36][R16.64+0x68], R185 ;  /* 0x000068b910007985 */ /* 0x0009e8000c101924 */
        /* <DEDUP_REMOVED lines=18> */
[----:B-1----:R-:W4:Y:S04]  /*2e6b0*/  LD.E R45, desc[UR36][R2.64+0x44] ;  /* 0x00004424022d7980 */ /* 0x002f28000c101900 */
[----:B--2---:R-:W2:Y:S04]  /*2e6c0*/  LD.E R47, desc[UR36][R2.64+0x48] ;  /* 0x00004824022f7980 */ /* 0x004ea8000c101900 */
[----:B---3--:R-:W3:Y:S04]  /*2e6d0*/  LD.E R49, desc[UR36][R2.64+0x4c] ;  /* 0x00004c2402317980 */ /* 0x008ee8000c101900 */
        /* <DEDUP_REMOVED lines=126> */
[----:B--2---:R-:W-:Y:S04]  /*2eec0*/  ST.E desc[UR36][R2.64+0x48], R47 ;  /* 0x0000482f02007985 */ /* 0x004fe8000c101924 */
[----:B---3--:R-:W-:Y:S04]  /*2eed0*/  ST.E desc[UR36][R2.64+0x4c], R49 ;  /* 0x00004c3102007985 */ /* 0x008fe8000c101924 */
        /* <DEDUP_REMOVED lines=107> */
[----:B0-----:R-:W1:Y:S04]  /*2f590*/  LDL.64 R6, [R1+0x198] ;  /* 0x0001980001067983 */ /* 0x001e680000100a00 */
[----:B------:R2:W5:Y:S04]  /*2f5a0*/  LD.E R0, desc[UR36][R4.64] ;  /* 0x0000002404007980 */ /* 0x000568000c101900 */
[----:B-1----:R-:W3:Y:S01]  /*2f5b0*/  LD.E R8, desc[UR36][R6.64] ;  /* 0x0000002406087980 */ /* 0x002ee2000c101900 */
[----:B------:R-:W-:Y:S01]  /*2f5c0*/  BSSY B0, `(.L_x_2284) ;  /* 0x0000005000007945 */ /* 0x000fe20003800000 */
[----:B---3--:R-:W-:-:S04]  /*2f5d0*/  LOP3.LUT R8, R8, 0x1, RZ, 0xfc, !PT ;  /* 0x0000000108087812 */ /* 0x008fc800078efcff */
[----:B------:R-:W-:-:S13]  /*2f5e0*/  ISETP.NE.AND P0, PT, R8, 0x3, PT ;  /* 0x000000030800780c */ /* 0x000fda0003f05270 */
[----:B--2---:R-:W-:Y:S05]  /*2f5f0*/  @!P0 BRA `(.L_x_2285) ;  /* 0x0000000000048947 */ /* 0x004fea0003800000 */
[----:B------:R-:W-:Y:S01]  /*2f600*/  BPT.TRAP 0x1 ;  /* 0x000000040000795c */ /* 0x000fe20000300000 */
.L_x_2285:
[----:B------:R-:W-:Y:S05]  /*2f610*/  BSYNC B0 ;  /* 0x0000000000007941 */ /* 0x000fea0003800000 */
.L_x_2284:
[----:B------:R-:W2:Y:S04]  /*2f620*/  LD.E.64 R2, desc[UR36][R6.64+0x20] ;  /* 0x0000202406027980 */ /* 0x000ea8000c101b00 */
[----:B------:R-:W3:Y:S01]  /*2f630*/  LD.E R8, desc[UR36][R6.64+0xc] ;  /* 0x00000c2406087980 */ /* 0x000ee2000c101900 */
[C---:B------:R-:W-:Y:S01]  /*2f640*/  ISETP.GT.AND P0, PT, R19.reuse, UR40, PT ;  /* 0x0000002813007c0c */ /* 0x040fe2000bf04270 */
[----:B------:R-:W-:Y:S01]  /*2f650*/  VIADD R19, R19, 0xffffffff ;  /* 0xffffffff13137836 */ /* 0x000fe20000000000 */
[----:B--2---:R-:W-:-:S05]  /*2f660*/  MOV R3, R2 ;  /* 0x0000000200037202 */ /* 0x004fca0000000f00 */
[----:B-----5:R-:W-:-:S05]  /*2f670*/  IMAD R3, R0, 0x8, R3 ;  /* 0x0000000800037824 */ /* 0x020fca00078e0203 */
[----:B---3--:R-:W-:-:S04]  /*2f680*/  PRMT R3, R8, 0x654, R3 ;  /* 0x0000065408037816 */ /* 0x008fc80000000003 */
[----:B------:R2:W-:Y:S01]  /*2f690*/  SYNCS.ARRIVE.TRANS64.RED.A1T0 RZ, [R3+URZ], RZ ;  /* 0x000000ff03ff79a7 */ /* 0x0005e2000810043f */
[----:B------:R-:W-:Y:S05]  /*2f6a0*/  @P0 BRA `(.L_x_2286) ;  /* 0xffffff4c00600947 */ /* 0x000fea000383ffff */
.L_x_2257:
[----:B------:R-:W-:Y:S05]  /*2f6b0*/  WARPSYNC.ALL ;  /* 0x0000000000007948 */ /* 0x000fea0003800000 */
[----:B------:R-:W3:Y:S04]  /*2f6c0*/  LDL R5, [R1+0x220] ;  /* 0x0002200001057983 */ /* 0x000ee80000100800 */
[----:B------:R-:W4:Y:S04]  /*2f6d0*/  LDL R6, [R1+0x224] ;  /* 0x0002240001067983 */ /* 0x000f280000100800 */
[----:B------:R-:W5:Y:S04]  /*2f6e0*/  LDL R68, [R1+0x1f8] ;  /* 0x0001f80001447983 */ /* 0x000f680000100800 */
        /* <DEDUP_REMOVED lines=61> */
[----:B------:R-:W4:Y:S04]  /*2fac0*/  LDL R67, [R1+0x200] ;  /* 0x0002000001437983 */ /* 0x000f280000100800 */
[----:B---3--:R-:W0:Y:S02]  /*2fad0*/  SHFL.BFLY PT, R0, R5, 0x2, 0x1f ;  /* 0x0c401f0005007f89 */ /* 0x008e2400000e0000 */
[----:B0-----:R-:W-:-:S05]  /*2fae0*/  FADD.FTZ R0, R5, R0 ;  /* 0x0000000005007221 */ /* 0x001fca0000010000 */
[----:B-12---:R-:W0:Y:S02]  /*2faf0*/  SHFL.BFLY PT, R3, R0, 0x1, 0x1f ;  /* 0x0c201f0000037f89 */ /* 0x006e2400000e0000 */
[----:B0-----:R-:W-:Y:S01]  /*2fb00*/  FADD.FTZ R2, R0, R3 ;  /* 0x0000000300027221 */ /* 0x001fe20000010000 */
[----:B-----5:R-:W-:Y:S01]  /*2fb10*/  VIADD R68, R68, 0x1 ;  /* 0x0000000144447836 */ /* 0x020fe20000000000 */
[----:B------:R-:W2:Y:S04]  /*2fb20*/  LDL R0, [R1+0x204] ;  /* 0x0002040001007983 */ /* 0x000ea80000100800 */
[----:B------:R-:W-:Y:S04]  /*2fb30*/  STL [R1+0x220], R2 ;  /* 0x0002200201007387 */ /* 0x000fe80000100800 */
[----:B------:R-:W3:Y:S04]  /*2fb40*/  LDL R87, [R1+0x220] ;  /* 0x0002200001577983 */ /* 0x000ee80000100800 */
[----:B----4-:R-:W0:Y:S02]  /*2fb50*/  SHFL.BFLY PT, R3, R6, 0x2, 0x1f ;  /* 0x0c401f0006037f89 */ /* 0x010e2400000e0000 */
[----:B0-----:R-:W-:Y:S01]  /*2fb60*/  FADD.FTZ R3, R3, R6 ;  /* 0x0000000603037221 */ /* 0x001fe20000010000 */
[----:B------:R-:W-:Y:S01]  /*2fb70*/  ISETP.NE.AND P2, PT, R68, 0x2, PT ;  /* 0x000000024400780c */ /* 0x000fe20003f45270 */
[----:B------:R-:W4:Y:S04]  /*2fb80*/  LDL.64 R6, [R1+0x438] ;  /* 0x0004380001067983 */ /* 0x000f280000100a00 */
[----:B------:R-:W0:Y:S08]  /*2fb90*/  SHFL.BFLY PT, R4, R3, 0x1, 0x1f ;  /* 0x0c201f0003047f89 */ /* 0x000e3000000e0000 */
[----:B------:R-:W5:Y:S01]  /*2fba0*/  @!P2 LDL R66, [R1+0x1fc] ;  /* 0x0001fc000142a983 */ /* 0x000f620000100800 */
[----:B0-----:R-:W-:-:S03]  /*2fbb0*/  FADD.FTZ R78, R3, R4 ;  /* 0x00000004034e7221 */ /* 0x001fc60000010000 */
[----:B------:R-:W4:Y:S02]  /*2fbc0*/  LDL.64 R4, [R1+0x408] ;  /* 0x0004080001047983 */ /* 0x000f240000100a00 */
[----:B------:R-:W-:Y:S02]  /*2fbd0*/  FSETP.NE.FTZ.AND P1, PT, R78, RZ, PT ;  /* 0x000000ff4e00720b */ /* 0x000fe40003f35000 */
[----:B------:R-:W4:Y:S11]  /*2fbe0*/  LDL.64 R2, [R1+0x428] ;  /* 0x0004280001027983 */ /* 0x000f360000100a00 */
[----:B------:R-:W4:Y:S04]  /*2fbf0*/  @P1 LDL R83, [R1+0x230] ;  /* 0x0002300001531983 */ /* 0x000f280000100800 */
[----:B------:R-:W4:Y:S01]  /*2fc00*/  @P1 LDL R85, [R1+0x214] ;  /* 0x0002140001551983 */ /* 0x000f220000100800 */
[----:B------:R-:W-:-:S02]  /*2fc10*/  IMAD.MOV.U32 R80, RZ, RZ, -0x800000 ;  /* 0xff800000ff507424 */ /* 0x000fc400078e00ff */
[----:B------:R-:W-:Y:S01]  /*2fc20*/  IMAD.MOV.U32 R79, RZ, RZ, RZ ;  /* 0x000000ffff4f7224 */ /* 0x000fe200078e00ff */
[----:B------:R1:W-:Y:S08]  /*2fc30*/  BAR.ARV R228, 0x100 ;  /* 0x000400e40000751d */ /* 0x0003f00000002000 */
[----:B------:R-:W-:Y:S06]  /*2fc40*/  BAR.ARV 0x8, 0x180 ;  /* 0x0206000000007b1d */ /* 0x000fec0000002000 */
[----:B---3--:R-:W-:-:S13]  /*2fc50*/  FSETP.NE.FTZ.AND P0, PT, R87, RZ, PT ;  /* 0x000000ff5700720b */ /* 0x008fda0003f15000 */
[----:B------:R-:W3:Y:S04]  /*2fc60*/  @P0 LDL R69, [R1+0x230] ;  /* 0x0002300001450983 */ /* 0x000ee80000100800 */
[----:B------:R-:W4:Y:S01]  /*2fc70*/  @P0 LDL R82, [R1+0x210] ;  /* 0x0002100001520983 */ /* 0x000f220000100800 */
[----:B------:R-:W0:Y:S02]  /*2fc80*/  @P0 MUFU.LG2 R81, R87 ;  /* 0x0000005700510308 */ /* 0x000e240000000c00 */
[----:B0-----:R-:W-:-:S06]  /*2fc90*/  @P0 FMUL.FTZ R84, R81, 0.69314718246459960938 ;  /* 0x3f31721851540820 */ /* 0x001fcc0000410000 */
[----:B------:R-:W0:Y:S08]  /*2fca0*/  @P1 MUFU.LG2 R86, R78 ;  /* 0x0000004e00561308 */ /* 0x000e300000000c00 */
[----:B------:R-:W1:Y:S01]  /*2fcb0*/  @P0 MUFU.RCP R79, R87 ;  /* 0x00000057004f0308 */ /* 0x000e620000001000 */
[----:B-----5:R-:W-:Y:S01]  /*2fcc0*/  @!P2 LOP3.LUT R66, R66, 0x1, RZ, 0x3c, !PT ;  /* 0x000000014242a812 */ /* 0x020fe200078e3cff */
[----:B--2---:R-:W-:-:S02]  /*2fcd0*/  VIADD R0, R0, 0x1 ;  /* 0x0000000100007836 */ /* 0x004fc40000000000 */
[----:B0-----:R-:W-:Y:S01]  /*2fce0*/  @P1 FMUL.FTZ R81, R86, 0.69314718246459960938 ;  /* 0x3f31721856511820 */ /* 0x001fe20000410000 */
[----:B------:R-:W-:Y:S01]  /*2fcf0*/  STL [R1+0x224], R78 ;  /* 0x0002244e01007387 */ /* 0x000fe20000100800 */
        /* <DEDUP_REMOVED lines=64> */
[----:B------:R-:W-:Y:S04]  /*30100*/  STL [R1+0x1f8], R68 ;  /* 0x0001f84401007387 */ /* 0x000fe80000100800 */
        /* <DEDUP_REMOVED lines=32> */
[----:B------:R-:W-:Y:S04]  /*30310*/  @!P2 STL [R1+0x1fc], R66 ;  /* 0x0001fc420100a387 */ /* 0x000fe80000100800 */
[----:B------:R-:W-:Y:S04]  /*30320*/  STL [R1+0x204], R0 ;  /* 0x0002040001007387 */ /* 0x000fe80000100800 */
[----:B------:R-:W-:Y:S01]  /*30330*/  @!P2 STL [R1+0x1f8], RZ ;  /* 0x0001f8ff0100a387 */ /* 0x000fe20000100800 */
[----:B---3--:R-:W-:-:S04]  /*30340*/  @P0 FMUL.FTZ R69, R69, 0.69314718246459960938 ;  /* 0x3f31721845450820 */ /* 0x008fc80000410000 */
[----:B----4-:R-:W-:Y:S01]  /*30350*/  @P0 FFMA.FTZ R80, R69, R82, R84 ;  /* 0x0000005245500223 */ /* 0x010fe20000010054 */
[----:B------:R-:W-:-:S06]  /*30360*/  IMAD.MOV.U32 R69, RZ, RZ, RZ ;  /* 0x000000ffff457224 */ /* 0x000fcc00078e00ff */
[----:B------:R-:W0:Y:S01]  /*30370*/  @P1 MUFU.RCP R69, R78 ;  /* 0x0000004e00451308 */ /* 0x000e220000001000 */
[----:B------:R-:W-:Y:S01]  /*30380*/  @P1 FMUL.FTZ R84, R83, 0.69314718246459960938 ;  /* 0x3f31721853541820 */ /* 0x000fe20000410000 */
[----:B------:R-:W-:-:S03]  /*30390*/  IMAD.MOV.U32 R82, RZ, RZ, -0x800000 ;  /* 0xff800000ff527424 */ /* 0x000fc600078e00ff */
[----:B------:R-:W-:Y:S01]  /*303a0*/  @P1 FFMA.FTZ R82, R84, R85, R81 ;  /* 0x0000005554521223 */ /* 0x000fe20000010051 */
[----:B------:R-:W-:Y:S01]  /*303b0*/  STL [R1+0x220], R80 ;  /* 0x0002205001007387 */ /* 0x000fe20000100800 */
[-C--:B0-----:R-:W-:Y:S01]  /*303c0*/  FMUL.FTZ R13, R13, R69.reuse ;  /* 0x000000450d0d7220 */ /* 0x081fe20000410000 */
[-C--:B------:R-:W-:Y:S01]  /*303d0*/  FMUL.FTZ R12, R12, R69.reuse ;  /* 0x000000450c0c7220 */ /* 0x080fe20000410000 */
[-C--:B------:R-:W-:Y:S01]  /*303e0*/  FMUL.FTZ R65, R65, R69.reuse ;  /* 0x0000004541417220 */ /* 0x080fe20000410000 */
[-C--:B------:R-:W-:Y:S01]  /*303f0*/  FMUL.FTZ R64, R64, R69.reuse ;  /* 0x0000004540407220 */ /* 0x080fe20000410000 */
[-C--:B------:R-:W-:Y:S01]  /*30400*/  FMUL.FTZ R63, R63, R69.reuse ;  /* 0x000000453f3f7220 */ /* 0x080fe20000410000 */
[-C--:B------:R-:W-:Y:S01]  /*30410*/  FMUL.FTZ R62, R62, R69.reuse ;  /* 0x000000453e3e7220 */ /* 0x080fe20000410000 */
[----:B------:R0:W-:Y:S01]  /*30420*/  STL.64 [R1+0x3a8], R12 ;  /* 0x0003a80c01007387 */ /* 0x0001e20000100a00 */
        /* <DEDUP_REMOVED lines=58> */
[----:B0-----:R-:W-:Y:S01]  /*307d0*/  VIADD R12, R67, 0x1 ;  /* 0x00000001430c7836 */ /* 0x001fe20000000000 */
[----:B------:R1:W-:Y:S04]  /*307e0*/  STL [R1+0x224], R82 ;  /* 0x0002245201007387 */ /* 0x0003e80000100800 */
[----:B------:R1:W-:Y:S04]  /*307f0*/  STL.64 [R1+0x248], R64 ;  /* 0x0002484001007387 */ /* 0x0003e80000100a00 */
        /* <DEDUP_REMOVED lines=30> */
[----:B------:R1:W-:Y:S01]  /*309e0*/  STL [R1+0x200], R12 ;  /* 0x0002000c01007387 */ /* 0x0003e20000100800 */
[----:B------:R-:W-:-:S13]  /*309f0*/  PLOP3.LUT P0, PT, PT, PT, PT, 0x8, 0x0 ;  /* 0x000000000000781c */ /* 0x000fda0003f0e170 */
.L_x_2191:
[----:B------:R-:W-:Y:S05]  /*30a00*/  @P0 BRA `(.L_x_2287) ;  /* 0x0000002400440947 */ /* 0x000fea0003800000 */
[----:B------:R-:W2:Y:S01]  /*30a10*/  S2R R0, SR_TID.X ;  /* 0x0000000000007919 */ /* 0x000ea20000002100 */
[----:B------:R-:W3:Y:S01]  /*30a20*/  S2UR UR5, SR_CgaCtaId ;  /* 0x00000000000579c3 */ /* 0x000ee20000008800 */
[----:B------:R-:W-:Y:S01]  /*30a30*/  UMOV UR4, 0x400 ;  /* 0x0000040000047882 */ /* 0x000fe20000000000 */
[----:B------:R-:W-:Y:S01]  /*30a40*/  ULDC UR6, c[0x0][0xb88] ;  /* 0x0002e20000067ab9 */ /* 0x000fe20000000800 */
[----:B01----:R-:W0:Y:S05]  /*30a50*/  S2R R6, SR_CTAID.X ;  /* 0x0000000000067919 */ /* 0x003e2a0000002500 */
[----:B------:R-:W1:Y:S08]  /*30a60*/  LDC R23, c[0x0][0xce8] ;  /* 0x00033a00ff177b82 */ /* 0x000e700000000800 */
[----:B------:R-:W-:Y:S01]  /*30a70*/  BAR.SYNC.DEFER_BLOCKING 0x1, 0x100 ;  /* 0x0044000000007b1d */ /* 0x000fe20000010000 */
[----:B------:R-:W-:-:S05]  /*30a80*/  USHF.R.S32.HI UR10, URZ, 0x1f, UR58 ;  /* 0x0000001f3f0a7899 */ /* 0x000fca000801143a */
[----:B------:R-:W-:Y:S01]  /*30a90*/  ULDC.64 UR8, c[0x0][0xcd0] ;  /* 0x0003340000087ab9 */ /* 0x000fe20000000a00 */
[----:B---3--:R-:W-:-:S04]  /*30aa0*/  ULEA UR4, UR5, UR4, 0x18 ;  /* 0x0000000405047291 */ /* 0x008fc8000f8ec03f */
[----:B------:R-:W-:Y:S01]  /*30ab0*/  UIADD3 UR4, UR4, 0x32420, URZ ;  /* 0x0003242004047890 */ /* 0x000fe2000fffe03f */
[----:B--2---:R-:W-:-:S03]  /*30ac0*/  VIADD R3, R0, 0xffffff80 ;  /* 0xffffff8000037836 */ /* 0x004fc60000000000 */
[----:B------:R-:W-:Y:S01]  /*30ad0*/  UPRMT UR4, URZ, 0x654, UR4 ;  /* 0x000006543f047896 */ /* 0x000fe20008000004 */
[----:B-1----:R-:W-:Y:S01]  /*30ae0*/  IMAD R18, R23, UR6, RZ ;  /* 0x0000000617127c24 */ /* 0x002fe2000f8e02ff */
[----:B------:R-:W-:-:S04]  /*30af0*/  SHF.R.S32.HI R2, RZ, 0x1f, R3 ;  /* 0x0000001fff027819 */ /* 0x000fc80000011403 */
[----:B------:R-:W-:-:S03]  /*30b00*/  LEA.HI R0, R2, R3, RZ, 0x7 ;  /* 0x0000000302007211 */ /* 0x000fc600078f38ff */
[----:B------:R-:W-:Y:S01]  /*30b10*/  SYNCS.ARRIVE.TRANS64.RED.A1T0 RZ, [UR4], RZ ;  /* 0x000000ffffff79a7 */ /* 0x000fe20008100404 */
[----:B------:R-:W-:-:S05]  /*30b20*/  LOP3.LUT R4, R0, 0xffffff80, RZ, 0xc0, !PT ;  /* 0xffffff8000047812 */ /* 0x000fca00078ec0ff */
[----:B------:R-:W-:-:S05]  /*30b30*/  IMAD.IADD R12, R3, 0x1, -R4 ;  /* 0x00000001030c7824 */ /* 0x000fca00078e0a04 */
[----:B------:R-:W-:Y:S02]  /*30b40*/  SHF.R.S32.HI R7, RZ, 0x1f, R12 ;  /* 0x0000001fff077819 */ /* 0x000fe4000001140c */
[----:B------:R-:W-:Y:S02]  /*30b50*/  LOP3.LUT P0, RZ, R12, 0x3, RZ, 0xc0, !PT ;  /* 0x000000030cff7812 */ /* 0x000fe4000780c0ff */
[CC--:B------:R-:W-:Y:S02]  /*30b60*/  LEA.HI R13, R7.reuse, R12.reuse, RZ, 0x2 ;  /* 0x0000000c070d7211 */ /* 0x0c0fe400078f10ff */
[----:B------:R-:W-:Y:S02]  /*30b70*/  LEA.HI R7, R7, R12, RZ, 0x5 ;  /* 0x0000000c07077211 */ /* 0x000fe400078f28ff */
[--C-:B------:R-:W-:Y:S02]  /*30b80*/  SHF.R.S32.HI R4, RZ, 0x2, R13.reuse ;  /* 0x00000002ff047819 */ /* 0x100fe4000001140d */
[----:B------:R-:W-:-:S02]  /*30b90*/  SHF.R.S32.HI R5, RZ, 0x1f, R13 ;  /* 0x0000001fff057819 */ /* 0x000fc4000001140d */
[----:B------:R-:W-:Y:S02]  /*30ba0*/  SHF.R.S32.HI R7, RZ, 0x5, R7 ;  /* 0x00000005ff077819 */ /* 0x000fe40000011407 */
[----:B------:R-:W-:Y:S02]  /*30bb0*/  LEA.HI R8, R5, R4, RZ, 0x3 ;  /* 0x0000000405087211 */ /* 0x000fe400078f18ff */
[----:B------:R-:W-:Y:S02]  /*30bc0*/  SHF.R.S32.HI R5, RZ, 0x7, R0 ;  /* 0x00000007ff057819 */ /* 0x000fe40000011400 */
[----:B------:R-:W-:Y:S02]  /*30bd0*/  LOP3.LUT R9, R8, 0xfffffff8, RZ, 0xc0, !PT ;  /* 0xfffffff808097812 */ /* 0x000fe400078ec0ff */
[----:B------:R-:W-:-:S03]  /*30be0*/  LEA.HI R0, R0, R5, RZ, 0x1 ;  /* 0x0000000500007211 */ /* 0x000fc600078f08ff */
[----:B------:R-:W-:Y:S01]  /*30bf0*/  IMAD.IADD R4, R4, 0x1, -R9 ;  /* 0x0000000104047824 */ /* 0x000fe200078e0a09 */
[----:B------:R-:W-:-:S05]  /*30c00*/  LOP3.LUT R0, R0, 0x3fffffe, RZ, 0xc0, !PT ;  /* 0x03fffffe00007812 */ /* 0x000fca00078ec0ff */
[----:B------:R-:W-:Y:S02]  /*30c10*/  IMAD.IADD R0, R5, 0x1, -R0 ;  /* 0x0000000105007824 */ /* 0x000fe400078e0a00 */
[----:B------:R-:W-:-:S04]  /*30c20*/  IMAD R5, R7, 0x10, R4 ;  /* 0x0000001007057824 */ /* 0x000fc800078e0204 */
[----:B------:R-:W-:-:S04]  /*30c30*/  IMAD R5, R0, 0x40, R5 ;  /* 0x0000004000057824 */ /* 0x000fc800078e0205 */
[----:B0-----:R-:W-:-:S05]  /*30c40*/  IMAD R9, R6, 0x80, R5 ;  /* 0x0000008006097824 */ /* 0x001fca00078e0205 */
[----:B------:R-:W-:-:S13]  /*30c50*/  ISETP.GE.OR P1, PT, R9, R18, P0 ;  /* 0x000000120900720c */ /* 0x000fda0000726670 */
[----:B------:R-:W2:Y:S01]  /*30c60*/  @!P1 LDL R11, [R1+0x220] ;  /* 0x00022000010b9983 */ /* 0x000ea20000100800 */
[----:B------:R-:W-:Y:S01]  /*30c70*/  ISETP.NE.AND P2, PT, R23, 0x1, PT ;  /* 0x000000011700780c */ /* 0x000fe20003f45270 */
[----:B------:R-:W-:Y:S01]  /*30c80*/  UIMAD UR6, UR10, UR8, URZ ;  /* 0x000000080a0672a4 */ /* 0x000fe2000f8e023f */
[----:B------:R-:W-:Y:S01]  /*30c90*/  LEA.HI R0, R2, R3, RZ, 0x2 ;  /* 0x0000000302007211 */ /* 0x000fe200078f10ff */
[----:B------:R-:W-:Y:S01]  /*30ca0*/  UIMAD.WIDE.U32 UR4, UR58, UR8, URZ ;  /* 0x000000083a0472a5 */ /* 0x000fe2000f8e003f */
[----:B------:R-:W-:Y:S01]  /*30cb0*/  VIADD R21, R9, 0x8 ;  /* 0x0000000809157836 */ /* 0x000fe20000000000 */
[----:B------:R-:W-:Y:S01]  /*30cc0*/  UIMAD UR6, UR58, UR9, UR6 ;  /* 0x000000093a0672a4 */ /* 0x000fe2000f8e0206 */
[----:B------:R-:W-:Y:S01]  /*30cd0*/  LOP3.LUT R0, R0, 0xfffffffc, RZ, 0xc0, !PT ;  /* 0xfffffffc00007812 */ /* 0x000fe200078ec0ff */
[----:B------:R-:W-:Y:S01]  /*30ce0*/  USHF.R.S32.HI UR12, URZ, 0x1f, UR61 ;  /* 0x0000001f3f0c7899 */ /* 0x000fe2000801143d */
[----:B------:R-:W-:Y:S01]  /*30cf0*/  ULDC.64 UR8, c[0x0][0xcd8] ;  /* 0x0003360000087ab9 */ /* 0x000fe20000000a00 */
[----:B------:R-:W-:-:S02]  /*30d00*/  UIADD3 UR5, UR5, UR6, URZ ;  /* 0x0000000605057290 */ /* 0x000fc4000fffe03f */
[----:B------:R-:W-:Y:S01]  /*30d10*/  IMAD.IADD R0, R3, 0x1, -R0 ;  /* 0x0000000103007824 */ /* 0x000fe200078e0a00 */
[----:B------:R-:W-:Y:S01]  /*30d20*/  UIMAD UR6, UR12, UR8, URZ ;  /* 0x000000080c0672a4 */ /* 0x000fe2000f8e023f */
[----:B------:R-:W0:Y:S01]  /*30d30*/  @P2 LDC R3, c[0x0][0xcec] ;  /* 0x00033b00ff032b82 */ /* 0x000e220000000800 */
[----:B------:R-:W-:Y:S01]  /*30d40*/  USHF.R.S32.HI UR11, URZ, 0x1f, UR59 ;  /* 0x0000001f3f0b7899 */ /* 0x000fe2000801143b */
[----:B------:R-:W-:Y:S01]  /*30d50*/  ISETP.GE.OR P0, PT, R21, R18, P0 ;  /* 0x000000121500720c */ /* 0x000fe20000706670 */
[----:B------:R-:W-:Y:S01]  /*30d60*/  UIMAD UR6, UR61, UR9, UR6 ;  /* 0x000000093d0672a4 */ /* 0x000fe2000f8e0206 */
[----:B------:R-:W-:Y:S01]  /*30d70*/  LEA.HI R2, R0, R0, RZ, 0x1 ;  /* 0x0000000000027211 */ /* 0x000fe200078f08ff */
[----:B------:R-:W-:-:S03]  /*30d80*/  UIMAD.WIDE.U32 UR4, UR61, UR8, UR4 ;  /* 0x000000083d0472a5 */ /* 0x000fc6000f8e0004 */
[----:B------:R-:W1:Y:S01]  /*30d90*/  @P2 LDC R4, c[0x0][0xcf0] ;  /* 0x00033c00ff042b82 */ /* 0x000e620000000800 */
[----:B------:R-:W-:Y:S01]  /*30da0*/  LOP3.LUT R7, R2, 0x1ffffffe, RZ, 0xc0, !PT ;  /* 0x1ffffffe02077812 */ /* 0x000fe200078ec0ff */
[----:B------:R-:W-:Y:S01]  /*30db0*/  ULDC.64 UR8, c[0x0][0xce0] ;  /* 0x0003380000087ab9 */ /* 0x000fe20000000a00 */
[----:B------:R-:W-:Y:S02]  /*30dc0*/  UIADD3 UR5, UR5, UR6, URZ ;  /* 0x0000000605057290 */ /* 0x000fe4000fffe03f */
[----:B------:R-:W-:Y:S01]  /*30dd0*/  UIMAD UR7, UR11, UR8, URZ ;  /* 0x000000080b0772a4 */ /* 0x000fe2000f8e023f */
[----:B------:R-:W-:Y:S01]  /*30de0*/  IMAD.IADD R0, R0, 0x1, -R7 ;  /* 0x0000000100007824 */ /* 0x000fe200078e0a07 */
[----:B------:R-:W-:Y:S02]  /*30df0*/  UIMAD.WIDE.U32 UR4, UR59, UR8, UR4 ;  /* 0x000000083b0472a5 */ /* 0x000fe4000f8e0004 */
[----:B------:R-:W-:Y:S01]  /*30e00*/  UIMAD UR7, UR59, UR9, UR7 ;  /* 0x000000093b0772a4 */ /* 0x000fe2000f8e0207 */
[----:B------:R-:W-:-:S02]  /*30e10*/  IMAD R0, R0, 0x8, R5 ;  /* 0x0000000800007824 */ /* 0x000fc400078e0205 */
[----:B------:R-:W-:Y:S02]  /*30e20*/  ULDC.64 UR8, c[0x0][0xc38] ;  /* 0x00030e0000087ab9 */ /* 0x000fe40000000a00 */
[----:B------:R-:W-:-:S04]  /*30e30*/  IMAD R6, R6, 0x80, R0 ;  /* 0x0000008006067824 */ /* 0x000fc800078e0200 */
[----:B0-----:R-:W-:-:S04]  /*30e40*/  @P2 IMAD.HI.U32 R3, R6, R3, RZ ;  /* 0x0000000306032227 */ /* 0x001fc800078e00ff */
[----:B------:R-:W-:Y:S01]  /*30e50*/  IMAD.MOV.U32 R0, RZ, RZ, R6 ;  /* 0x000000ffff007224 */ /* 0x000fe200078e0006 */
[----:B-1----:R-:W-:Y:S01]  /*30e60*/  @P2 SHF.R.U32.HI R0, RZ, R4, R3 ;  /* 0x00000004ff002219 */ /* 0x002fe20000011603 */
[----:B------:R-:W-:-:S03]  /*30e70*/  IMAD.U32 R4, RZ, RZ, UR7 ;  /* 0x00000007ff047e24 */ /* 0x000fc6000f8e00ff */
[--C-:B------:R-:W-:Y:S01]  /*30e80*/  SHF.R.S32.HI R3, RZ, 0x1f, R0.reuse ;  /* 0x0000001fff037819 */ /* 0x100fe20000011400 */
[----:B------:R-:W-:Y:S01]  /*30e90*/  IMAD.MOV R5, RZ, RZ, -R0 ;  /* 0x000000ffff057224 */ /* 0x000fe200078e0a00 */
[----:B------:R-:W-:-:S03]  /*30ea0*/  IADD3 R2, P3, R0, UR4, RZ ;  /* 0x0000000400027c10 */ /* 0x000fc6000ff7e0ff */
[----:B------:R-:W-:Y:S01]  /*30eb0*/  IMAD R5, R23, R5, R6 ;  /* 0x0000000517057224 */ /* 0x000fe200078e0206 */
[----:B------:R-:W-:Y:S01]  /*30ec0*/  IADD3.X R3, R3, UR5, R4, P3, !PT ;  /* 0x0000000503037c10 */ /* 0x000fe20009ffe404 */
[----:B------:R-:W-:-:S03]  /*30ed0*/  ULDC.64 UR4, c[0x0][0xcc8] ;  /* 0x0003320000047ab9 */ /* 0x000fc60000000a00 */
[----:B------:R-:W-:Y:S01]  /*30ee0*/  SHF.R.S32.HI R0, RZ, 0x1f, R5 ;  /* 0x0000001fff007819 */ /* 0x000fe20000011405 */
[----:B------:R-:W-:-:S04]  /*30ef0*/  IMAD.WIDE.U32 R2, R5, UR4, R2 ;  /* 0x0000000405027c25 */ /* 0x000fc8000f8e0002 */
[----:B------:R-:W-:-:S04]  /*30f00*/  IMAD R0, R0, UR4, RZ ;  /* 0x0000000400007c24 */ /* 0x000fc8000f8e02ff */
[----:B------:R-:W-:Y:S01]  /*30f10*/  IMAD R5, R5, UR5, R0 ;  /* 0x0000000505057c24 */ /* 0x000fe2000f8e0200 */
[----:B------:R-:W-:Y:S01]  /*30f20*/  ULDC.64 UR4, c[0x0][0xca8] ;  /* 0x00032a0000047ab9 */ /* 0x000fe20000000a00 */
[----:B------:R-:W0:Y:S01]  /*30f30*/  @P2 LDC R0, c[0x0][0xcec] ;  /* 0x00033b00ff002b82 */ /* 0x000e220000000800 */
[----:B------:R-:W-:Y:S01]  /*30f40*/  LEA R8, P3, R2, UR4, 0x2 ;  /* 0x0000000402087c11 */ /* 0x000fe2000f8610ff */
[----:B------:R-:W-:-:S04]  /*30f50*/  IMAD.IADD R3, R3, 0x1, R5 ;  /* 0x0000000103037824 */ /* 0x000fc800078e0205 */
[----:B------:R-:W-:Y:S01]  /*30f60*/  SHFL.IDX PT, R4, R8, RZ, 0x1c1f ;  /* 0x001c1fff08047589 */ /* 0x000fe200000e0000 */
[----:B------:R-:W-:Y:S01]  /*30f70*/  LEA.HI.X R10, R2, UR5, R3, 0x2, P3 ;  /* 0x00000005020a7c11 */ /* 0x000fe200098f1403 */
[----:B------:R-:W-:Y:S01]  /*30f80*/  UIMAD UR6, UR10, UR8, URZ ;  /* 0x000000080a0672a4 */ /* 0x000fe2000f8e023f */
[----:B------:R-:W1:Y:S03]  /*30f90*/  @P2 LDC R2, c[0x0][0xcf0] ;  /* 0x00033c00ff022b82 */ /* 0x000e660000000800 */
[----:B------:R-:W2:Y:S04]  /*30fa0*/  SHFL.IDX PT, R5, R10, RZ, 0x1c1f ;  /* 0x001c1fff0a057589 */ /* 0x000ea800000e0000 */
[----:B--2---:R2:W-:Y:S04]  /*30fb0*/  @!P1 ST.E desc[UR36][R4.64], R11 ;  /* 0x0000000b04009985 */ /* 0x0045e8000c101924 */
[----:B------:R-:W3:Y:S01]  /*30fc0*/  @!P0 LDL R7, [R1+0x224] ;  /* 0x0002240001078983 */ /* 0x000ee20000100800 */
[----:B------:R-:W-:Y:S01]  /*30fd0*/  UIMAD.WIDE.U32 UR4, UR58, UR8, URZ ;  /* 0x000000083a0472a5 */ /* 0x000fe2000f8e003f */
[----:B0-----:R-:W-:Y:S01]  /*30fe0*/  @P2 IMAD.HI.U32 R3, R6, R0, RZ ;  /* 0x0000000006032227 */ /* 0x001fe200078e00ff */
[----:B------:R-:W-:Y:S01]  /*30ff0*/  UIMAD UR6, UR58, UR9, UR6 ;  /* 0x000000093a0672a4 */ /* 0x000fe2000f8e0206 */
[----:B------:R-:W-:Y:S01]  /*31000*/  LOP3.LUT R13, R13, 0x7ffffffc, RZ, 0xc0, !PT ;  /* 0x7ffffffc0d0d7812 */ /* 0x000fe200078ec0ff */
[----:B------:R-:W-:Y:S01]  /*31010*/  BSSY B0, `(.L_x_2288) ;  /* 0x0000109000007945 */ /* 0x000fe20003800000 */
[----:B------:R-:W-:Y:S01]  /*31020*/  ULDC.64 UR8, c[0x0][0xc40] ;  /* 0x0003100000087ab9 */ /* 0x000fe20000000a00 */
[----:B------:R-:W-:Y:S01]  /*31030*/  UIADD3 UR5, UR5, UR6, URZ ;  /* 0x0000000605057290 */ /* 0x000fe2000fffe03f */
[--C-:B--2---:R-:W-:Y:S01]  /*31040*/  IMAD.MOV.U32 R5, RZ, RZ, R6.reuse ;  /* 0x000000ffff057224 */ /* 0x104fe200078e0006 */
[----:B------:R-:W-:Y:S01]  /*31050*/  UIMAD UR6, UR12, UR8, URZ ;  /* 0x000000080c0672a4 */ /* 0x000fe2000f8e023f */
[----:B-1----:R-:W-:Y:S01]  /*31060*/  @P2 SHF.R.U32.HI R5, RZ, R2, R3 ;  /* 0x00000002ff052219 */ /* 0x002fe20000011603 */
[----:B------:R-:W-:Y:S01]  /*31070*/  UIMAD.WIDE.U32 UR4, UR61, UR8, UR4 ;  /* 0x000000083d0472a5 */ /* 0x000fe2000f8e0004 */
[----:B------:R-:W-:Y:S01]  /*31080*/  IMAD.IADD R13, R12, 0x1, -R13 ;  /* 0x000000010c0d7824 */ /* 0x000fe200078e0a0d */
[----:B------:R-:W-:Y:S01]  /*31090*/  UIMAD UR6, UR61, UR9, UR6 ;  /* 0x000000093d0672a4 */ /* 0x000fe2000f8e0206 */
[--C-:B------:R-:W-:Y:S01]  /*310a0*/  SHF.R.S32.HI R0, RZ, 0x1f, R5.reuse ;  /* 0x0000001fff007819 */ /* 0x100fe20000011405 */
[----:B------:R-:W-:Y:S01]  /*310b0*/  IMAD.MOV R4, RZ, RZ, -R5 ;  /* 0x000000ffff047224 */ /* 0x000fe200078e0a05 */
[----:B------:R-:W-:Y:S01]  /*310c0*/  ULDC.64 UR8, c[0x0][0xc48] ;  /* 0x0003120000087ab9 */ /* 0x000fe20000000a00 */
[----:B------:R-:W-:Y:S01]  /*310d0*/  UIADD3 UR5, UR5, UR6, URZ ;  /* 0x0000000605057290 */ /* 0x000fe2000fffe03f */
[----:B------:R-:W-:Y:S01]  /*310e0*/  IMAD.SHL.U32 R19, R13, 0x2, RZ ;  /* 0x000000020d137824 */ /* 0x000fe200078e00ff */
[----:B------:R-:W-:Y:S01]  /*310f0*/  UIMAD UR6, UR11, UR8, URZ ;  /* 0x000000080b0672a4 */ /* 0x000fe2000f8e023f */
[----:B------:R-:W-:Y:S01]  /*31100*/  IMAD R23, R23, R4, R6 ;  /* 0x0000000417177224 */ /* 0x000fe200078e0206 */
[----:B------:R-:W-:-:S02]  /*31110*/  UIMAD.WIDE.U32 UR4, UR59, UR8, UR4 ;  /* 0x000000083b0472a5 */ /* 0x000fc4000f8e0004 */
[----:B------:R-:W-:-:S04]  /*31120*/  UIMAD UR6, UR59, UR9, UR6 ;  /* 0x000000093b0672a4 */ /* 0x000fc8000f8e0206 */
[----:B------:R-:W-:Y:S01]  /*31130*/  UIADD3 UR6, UR5, UR6, URZ ;  /* 0x0000000605067290 */ /* 0x000fe2000fffe03f */
[----:B------:R-:W-:Y:S02]  /*31140*/  IMAD.U32 R2, RZ, RZ, UR4 ;  /* 0x00000004ff027e24 */ /* 0x000fe4000f8e00ff */
[----:B------:R-:W-:Y:S01]  /*31150*/  IMAD.U32 R3, RZ, RZ, UR5 ;  /* 0x00000005ff037e24 */ /* 0x000fe2000f8e00ff */
[----:B------:R-:W-:Y:S02]  /*31160*/  ULDC.64 UR4, c[0x0][0xc30] ;  /* 0x00030c0000047ab9 */ /* 0x000fe40000000a00 */
[----:B------:R-:W-:Y:S02]  /*31170*/  IMAD.U32 R3, RZ, RZ, UR6 ;  /* 0x00000006ff037e24 */ /* 0x000fe4000f8e00ff */
[----:B------:R-:W-:Y:S02]  /*31180*/  IMAD R0, R0, UR4, RZ ;  /* 0x0000000400007c24 */ /* 0x000fe4000f8e02ff */
        /* <DEDUP_REMOVED lines=8> */
[----:B------:R-:W-:Y:S01]  /*31210*/  ULDC.64 UR4, c[0x0][0xc00] ;  /* 0x0003000000047ab9 */ /* 0x000fe20000000a00 */
[----:B------:R-:W-:Y:S02]  /*31220*/  SHFL.IDX PT, R2, R8, 0x1, 0x1c1f ;  /* 0x003c1f0008027f89 */ /* 0x000fe400000e0000 */
[----:B------:R-:W-:Y:S01]  /*31230*/  IMAD.IADD R3, R23, 0x1, R5 ;  /* 0x0000000117037824 */ /* 0x000fe200078e0205 */
[----:B------:R-:W-:-:S04]  /*31240*/  LEA R20, P1, R22, UR4, 0x2 ;  /* 0x0000000416147c11 */ /* 0x000fc8000f8210ff */
[----:B------:R-:W-:Y:S01]  /*31250*/  LEA.HI.X R22, R22, UR5, R3, 0x2, P1 ;  /* 0x0000000516167c11 */ /* 0x000fe200088f1403 */
[----:B------:R-:W-:Y:S01]  /*31260*/  SHFL.IDX PT, R16, R20, RZ, 0x1c1f ;  /* 0x001c1fff14107589 */ /* 0x000fe200000e0000 */
[----:B------:R-:W-:-:S03]  /*31270*/  ISETP.GE.AND P1, PT, R9, R18, PT ;  /* 0x000000120900720c */ /* 0x000fc60003f26270 */
[----:B------:R-:W3:Y:S04]  /*31280*/  SHFL.IDX PT, R3, R10, 0x1, 0x1c1f ;  /* 0x003c1f000a037f89 */ /* 0x000ee800000e0000 */
[----:B------:R0:W1:Y:S04]  /*31290*/  SHFL.IDX PT, R17, R22, RZ, 0x1c1f ;  /* 0x001c1fff16117589 */ /* 0x00006800000e0000 */
[----:B---3--:R0:W-:Y:S02]  /*312a0*/  @!P0 ST.E desc[UR36][R2.64], R7 ;  /* 0x0000000702008985 */ /* 0x0081e4000c101924 */
[----:B-1----:R-:W-:Y:S05]  /*312b0*/  @P1 BRA `(.L_x_2289) ;  /* 0x0000000c00781947 */ /* 0x002fea0003800000 */
[----:B------:R-:W-:Y:S02]  /*312c0*/  ULDC UR4, c[0x0][0xbc8] ;  /* 0x0002f20000047ab9 */ /* 0x000fe40000000800 */
[----:B------:R-:W-:-:S13]  /*312d0*/  ISETP.GE.AND P0, PT, R19, UR4, PT ;  /* 0x0000000413007c0c */ /* 0x000fda000bf06270 */
[----:B------:R-:W2:Y:S01]  /*312e0*/  @!P0 LDL.64 R12, [R1+0x240] ;  /* 0x00024000010c8983 */ /* 0x000ea20000100a00 */
[C---:B------:R-:W-:Y:S02]  /*312f0*/  VIADD R0, R19.reuse, 0x8 ;  /* 0x0000000813007836 */ /* 0x040fe40000000000 */
[----:B0-----:R-:W-:-:S03]  /*31300*/  @!P0 IMAD.WIDE R2, R19, 0x4, R16 ;  /* 0x0000000413028825 */ /* 0x001fc600078e0210 */
[C---:B------:R-:W-:Y:S01]  /*31310*/  ISETP.GE.AND P1, PT, R0.reuse, UR4, PT ;  /* 0x0000000400007c0c */ /* 0x040fe2000bf26270 */
[----:B------:R-:W-:Y:S01]  /*31320*/  VIADD R8, R19, 0x10 ;  /* 0x0000001013087836 */ /* 0x000fe20000000000 */
[----:B--2---:R0:W-:Y:S11]  /*31330*/  @!P0 ST.E.64 desc[UR36][R2.64], R12 ;  /* 0x0000000c02008985 */ /* 0x0041f6000c101b24 */
[----:B------:R-:W2:Y:S01]  /*31340*/  @!P1 LDL.64 R6, [R1+0x250] ;  /* 0x0002500001069983 */ /* 0x000ea20000100a00 */
[----:B------:R-:W-:-:S02]  /*31350*/  @!P1 LEA.HI R0, R0, R0, RZ, 0x1 ;  /* 0x0000000000009211 */ /* 0x000fc400078f08ff */
[----:B------:R-:W-:Y:S02]  /*31360*/  ISETP.GE.AND P0, PT, R8, UR4, PT ;  /* 0x0000000408007c0c */ /* 0x000fe4000bf06270 */
[----:B------:R-:W-:-:S05]  /*31370*/  @!P1 LOP3.LUT R0, R0, 0xfffffffe, RZ, 0xc0, !PT ;  /* 0xfffffffe00009812 */ /* 0x000fca00078ec0ff */
[----:B------:R-:W-:-:S04]  /*31380*/  @!P1 IMAD.WIDE R4, R0, 0x4, R16 ;  /* 0x0000000400049825 */ /* 0x000fc800078e0210 */
[----:B------:R-:W-:Y:S01]  /*31390*/  VIADD R0, R19, 0x18 ;  /* 0x0000001813007836 */ /* 0x000fe20000000000 */
[----:B--2---:R1:W-:Y:S04]  /*313a0*/  @!P1 ST.E.64 desc[UR36][R4.64], R6 ;  /* 0x0000000604009985 */ /* 0x0043e8000c101b24 */
[----:B------:R-:W2:Y:S01]  /*313b0*/  @!P0 LDL.64 R10, [R1+0x260] ;  /* 0x00026000010a8983 */ /* 0x000ea20000100a00 */
[----:B------:R-:W-:Y:S02]  /*313c0*/  @!P0 LEA.HI R8, R8, R8, RZ, 0x1 ;  /* 0x0000000808088211 */ /* 0x000fe400078f08ff */
[----:B------:R-:W-:Y:S02]  /*313d0*/  ISETP.GE.AND P1, PT, R0, UR4, PT ;  /* 0x0000000400007c0c */ /* 0x000fe4000bf26270 */
[----:B------:R-:W-:-:S05]  /*313e0*/  @!P0 LOP3.LUT R8, R8, 0xfffffffe, RZ, 0xc0, !PT ;  /* 0xfffffffe08088812 */ /* 0x000fca00078ec0ff */
[----:B------:R-:W-:-:S04]  /*313f0*/  @!P0 IMAD.WIDE R8, R8, 0x4, R16 ;  /* 0x0000000408088825 */ /* 0x000fc800078e0210 */
[----:B------:R-:W-:Y:S01]  /*31400*/  VIADD R14, R19, 0x20 ;  /* 0x00000020130e7836 */ /* 0x000fe20000000000 */
[----:B--2---:R2:W-:Y:S04]  /*31410*/  @!P0 ST.E.64 desc[UR36][R8.64], R10 ;  /* 0x0000000a08008985 */ /* 0x0045e8000c101b24 */
[----:B0-----:R-:W3:Y:S01]  /*31420*/  @!P1 LDL.64 R12, [R1+0x270] ;  /* 0x00027000010c9983 */ /* 0x001ee20000100a00 */
[----:B------:R-:W-:Y:S02]  /*31430*/  @!P1 LEA.HI R0, R0, R0, RZ, 0x1 ;  /* 0x0000000000009211 */ /* 0x000fe400078f08ff */
[----:B------:R-:W-:Y:S02]  /*31440*/  ISETP.GE.AND P0, PT, R14, UR4, PT ;  /* 0x000000040e007c0c */ /* 0x000fe4000bf06270 */
[----:B------:R-:W-:-:S05]  /*31450*/  @!P1 LOP3.LUT R0, R0, 0xfffffffe, RZ, 0xc0, !PT ;  /* 0xfffffffe00009812 */ /* 0x000fca00078ec0ff */
[----:B------:R-:W-:-:S04]  /*31460*/  @!P1 IMAD.WIDE R2, R0, 0x4, R16 ;  /* 0x0000000400029825 */ /* 0x000fc800078e0210 */
[----:B------:R-:W-:Y:S01]  /*31470*/  VIADD R0, R19, 0x28 ;  /* 0x0000002813007836 */ /* 0x000fe20000000000 */
[----:B---3--:R0:W-:Y:S04]  /*31480*/  @!P1 ST.E.64 desc[UR36][R2.64], R12 ;  /* 0x0000000c02009985 */ /* 0x0081e8000c101b24 */
[----:B-1----:R-:W3:Y:S01]  /*31490*/  @!P0 LDL.64 R4, [R1+0x280] ;  /* 0x0002800001048983 */ /* 0x002ee20000100a00 */
[----:B------:R-:W-:Y:S02]  /*314a0*/  @!P0 LEA.HI R14, R14, R14, RZ, 0x1 ;  /* 0x0000000e0e0e8211 */ /* 0x000fe400078f08ff */
[----:B------:R-:W-:Y:S02]  /*314b0*/  ISETP.GE.AND P1, PT, R0, UR4, PT ;  /* 0x0000000400007c0c */ /* 0x000fe4000bf26270 */
[----:B------:R-:W-:-:S05]  /*314c0*/  @!P0 LOP3.LUT R14, R14, 0xfffffffe, RZ, 0xc0, !PT ;  /* 0xfffffffe0e0e8812 */ /* 0x000fca00078ec0ff */
[----:B------:R-:W-:-:S04]  /*314d0*/  @!P0 IMAD.WIDE R14, R14, 0x4, R16 ;  /* 0x000000040e0e8825 */ /* 0x000fc800078e0210 */
[----:B--2---:R-:W-:Y:S01]  /*314e0*/  VIADD R8, R19, 0x30 ;  /* 0x0000003013087836 */ /* 0x004fe20000000000 */
[----:B---3--:R1:W-:Y:S04]  /*314f0*/  @!P0 ST.E.64 desc[UR36][R14.64], R4 ;  /* 0x000000040e008985 */ /* 0x0083e8000c101b24 */
[----:B------:R-:W2:Y:S01]  /*31500*/  @!P1 LDL.64 R6, [R1+0x290] ;  /* 0x0002900001069983 */ /* 0x000ea20000100a00 */
[----:B------:R-:W-:Y:S02]  /*31510*/  @!P1 LEA.HI R0, R0, R0, RZ, 0x1 ;  /* 0x0000000000009211 */ /* 0x000fe400078f08ff */
[----:B------:R-:W-:Y:S02]  /*31520*/  ISETP.GE.AND P0, PT, R8, UR4, PT ;  /* 0x0000000408007c0c */ /* 0x000fe4000bf06270 */
[----:B------:R-:W-:-:S05]  /*31530*/  @!P1 LOP3.LUT R0, R0, 0xfffffffe, RZ, 0xc0, !PT ;  /* 0xfffffffe00009812 */ /* 0x000fca00078ec0ff */
[----:B0-----:R-:W-:-:S04]  /*31540*/  @!P1 IMAD.WIDE R2, R0, 0x4, R16 ;  /* 0x0000000400029825 */ /* 0x001fc800078e0210 */
        /* <DEDUP_REMOVED lines=9> */
[----:B-1----:R-:W3:Y:S01]  /*315e0*/  @!P1 LDL.64 R4, [R1+0x2b0] ;  /* 0x0002b00001049983 */ /* 0x002ee20000100a00 */
[----:B------:R-:W-:Y:S02]  /*315f0*/  @!P1 LEA.HI R0, R0, R0, RZ, 0x1 ;  /* 0x0000000000009211 */ /* 0x000fe400078f08ff */
[----:B------:R-:W-:Y:S02]  /*31600*/  ISETP.GE.AND P0, PT, R12, UR4, PT ;  /* 0x000000040c007c0c */ /* 0x000fe4000bf06270 */
[----:B------:R-:W-:-:S05]  /*31610*/  @!P1 LOP3.LUT R0, R0, 0xfffffffe, RZ, 0xc0, !PT ;  /* 0xfffffffe00009812 */ /* 0x000fca00078ec0ff */
[----:B0-----:R-:W-:-:S04]  /*31620*/  @!P1 IMAD.WIDE R2, R0, 0x4, R16 ;  /* 0x0000000400029825 */ /* 0x001fc800078e0210 */
[----:B------:R-:W-:Y:S01]  /*31630*/  VIADD R0, R19, 0x48 ;  /* 0x0000004813007836 */ /* 0x000fe20000000000 */
[----:B---3--:R0:W-:Y:S04]  /*31640*/  @!P1 ST.E.64 desc[UR36][R2.64], R4 ;  /* 0x0000000402009985 */ /* 0x0081e8000c101b24 */
[----:B------:R-:W3:Y:S01]  /*31650*/  @!P0 LDL.64 R6, [R1+0x2c0] ;  /* 0x0002c00001068983 */ /* 0x000ee20000100a00 */
        /* <DEDUP_REMOVED lines=18> */
[----:B-1----:R-:W-:Y:S01]  /*31780*/  VIADD R12, R19, 0x60 ;  /* 0x00000060130c7836 */ /* 0x002fe20000000000 */
[----:B--2---:R1:W-:Y:S04]  /*31790*/  @!P0 ST.E.64 desc[UR36][R10.64], R4 ;  /* 0x000000040a008985 */ /* 0x0043e8000c101b24 */
        /* <DEDUP_REMOVED lines=87> */
[----:B0-----:R-:W-:-:S05]  /*31d10*/  @!P1 LOP3.LUT R3, R0, 0xfffffffe, RZ, 0xc0, !PT ;  /* 0xfffffffe00039812 */ /* 0x001fca00078ec0ff */
[----:B------:R-:W-:-:S04]  /*31d20*/  @!P1 IMAD.WIDE R2, R3, 0x4, R16 ;  /* 0x0000000403029825 */ /* 0x000fc800078e0210 */
[----:B------:R-:W-:Y:S01]  /*31d30*/  VIADD R0, R19, 0xc8 ;  /* 0x000000c813007836 */ /* 0x000fe20000000000 */
[----:B--2---:R0:W-:Y:S04]  /*31d40*/  @!P1 ST.E.64 desc[UR36][R2.64], R6 ;  /* 0x0000000602009985 */ /* 0x0041e8000c101b24 */
[----:B------:R-:W2:Y:S01]  /*31d50*/  @!P0 LDL.64 R8, [R1+0x3c0] ;  /* 0x0003c00001088983 */ /* 0x000ea20000100a00 */
[----:B------:R-:W-:Y:S02]  /*31d60*/  @!P0 LEA.HI R12, R12, R12, RZ, 0x1 ;  /* 0x0000000c0c0c8211 */ /* 0x000fe400078f08ff */
[----:B------:R-:W-:Y:S02]  /*31d70*/  ISETP.GE.AND P1, PT, R0, UR4, PT ;  /* 0x0000000400007c0c */ /* 0x000fe4000bf26270 */
[----:B-1----:R-:W-:-:S05]  /*31d80*/  @!P0 LOP3.LUT R5, R12, 0xfffffffe, RZ, 0xc0, !PT ;  /* 0xfffffffe0c058812 */ /* 0x002fca00078ec0ff */
[----:B------:R-:W-:-:S04]  /*31d90*/  @!P0 IMAD.WIDE R4, R5, 0x4, R16 ;  /* 0x0000000405048825 */ /* 0x000fc800078e0210 */
[----:B------:R-:W-:Y:S01]  /*31da0*/  VIADD R12, R19, 0xd0 ;  /* 0x000000d0130c7836 */ /* 0x000fe20000000000 */
        /* <DEDUP_REMOVED lines=36> */
[----:B------:R-:W3:Y:S01]  /*31ff0*/  @!P0 LDL.64 R8, [R1+0x420] ;  /* 0x0004200001088983 */ /* 0x000ee20000100a00 */
[----:B------:R-:W-:Y:S02]  /*32000*/  @!P0 LEA.HI R12, R12, R12, RZ, 0x1 ;  /* 0x0000000c0c0c8211 */ /* 0x000fe400078f08ff */
[----:B------:R-:W-:Y:S02]  /*32010*/  ISETP.GE.AND P1, PT, R0, UR4, PT ;  /* 0x0000000400007c0c */ /* 0x000fe4000bf26270 */
[----:B-1----:R-:W-:-:S05]  /*32020*/  @!P0 LOP3.LUT R5, R12, 0xfffffffe, RZ, 0xc0, !PT ;  /* 0xfffffffe0c058812 */ /* 0x002fca00078ec0ff */
[----:B------:R-:W-:-:S05]  /*32030*/  @!P0 IMAD.WIDE R4, R5, 0x4, R16 ;  /* 0x0000000405048825 */ /* 0x000fca00078e0210 */
[----:B---3--:R2:W-:Y:S04]  /*32040*/  @!P0 ST.E.64 desc[UR36][R4.64], R8 ;  /* 0x0000000804008985 */ /* 0x0085e8000c101b24 */
[----:B------:R-:W3:Y:S01]  /*32050*/  @!P1 LDL.64 R12, [R1+0x430] ;  /* 0x00043000010c9983 */ /* 0x000ee20000100a00 */
[----:B------:R-:W-:-:S04]  /*32060*/  @!P1 LEA.HI R0, R0, R0, RZ, 0x1 ;  /* 0x0000000000009211 */ /* 0x000fc800078f08ff */
[----:B------:R-:W-:-:S05]  /*32070*/  @!P1 LOP3.LUT R11, R0, 0xfffffffe, RZ, 0xc0, !PT ;  /* 0xfffffffe000b9812 */ /* 0x000fca00078ec0ff */
[----:B------:R-:W-:-:S05]  /*32080*/  @!P1 IMAD.WIDE R16, R11, 0x4, R16 ;  /* 0x000000040b109825 */ /* 0x000fca00078e0210 */
[----:B---3--:R2:W-:Y:S02]  /*32090*/  @!P1 ST.E.64 desc[UR36][R16.64], R12 ;  /* 0x0000000c10009985 */ /* 0x0085e4000c101b24 */
.L_x_2289:
[----:B------:R-:W-:Y:S05]  /*320a0*/  BSYNC B0 ;  /* 0x0000000000007941 */ /* 0x000fea0003800000 */
.L_x_2288:
[----:B------:R-:W-:Y:S01]  /*320b0*/  ISETP.GE.AND P0, PT, R21, R18, PT ;  /* 0x000000121500720c */ /* 0x000fe20003f06270 */
[----:B------:R1:W3:Y:S04]  /*320c0*/  SHFL.IDX PT, R15, R22, 0x1, 0x1c1f ;  /* 0x003c1f00160f7f89 */ /* 0x0002e800000e0000 */
[----:B------:R1:W4:Y:S08]  /*320d0*/  SHFL.IDX PT, R14, R20, 0x1, 0x1c1f ;  /* 0x003c1f00140e7f89 */ /* 0x00033000000e0000 */
[----:B-1----:R-:W-:Y:S05]  /*320e0*/  @P0 BRA `(.L_x_2183) ;  /* 0x0000005800c00947 */ /* 0x002fea0003800000 */
[----:B--2---:R-:W1:Y:S02]  /*320f0*/  LDC R17, c[0x0][0xbc8] ;  /* 0x0002f200ff117b82 */ /* 0x004e640000000800 */
[----:B-1----:R-:W-:-:S13]  /*32100*/  ISETP.GE.AND P0, PT, R19, R17, PT ;  /* 0x000000111300720c */ /* 0x002fda0003f06270 */
[----:B------:R-:W2:Y:S01]  /*32110*/  @!P0 LDL.64 R12, [R1+0x248] ;  /* 0x00024800010c8983 */ /* 0x000ea20000100a00 */
[C---:B------:R-:W-:Y:S02]  /*32120*/  VIADD R0, R19.reuse, 0x8 ;  /* 0x0000000813007836 */ /* 0x040fe40000000000 */
[----:B0--34-:R-:W-:-:S03]  /*32130*/  @!P0 IMAD.WIDE R2, R19, 0x4, R14 ;  /* 0x0000000413028825 */ /* 0x019fc600078e020e */
[C---:B------:R-:W-:Y:S01]  /*32140*/  ISETP.GE.AND P1, PT, R0.reuse, R17, PT ;  /* 0x000000110000720c */ /* 0x040fe20003f26270 */
[----:B------:R-:W-:Y:S01]  /*32150*/  VIADD R10, R19, 0x10 ;  /* 0x00000010130a7836 */ /* 0x000fe20000000000 */
[----:B--2---:R0:W-:Y:S11]  /*32160*/  @!P0 ST.E.64 desc[UR36][R2.64], R12 ;  /* 0x0000000c02008985 */ /* 0x0041f6000c101b24 */
[----:B------:R-:W2:Y:S01]  /*32170*/  @!P1 LDL.64 R6, [R1+0x258] ;  /* 0x0002580001069983 */ /* 0x000ea20000100a00 */
[----:B------:R-:W-:-:S02]  /*32180*/  @!P1 LEA.HI R0, R0, R0, RZ, 0x1 ;  /* 0x0000000000009211 */ /* 0x000fc400078f08ff */
[----:B------:R-:W-:Y:S02]  /*32190*/  ISETP.GE.AND P0, PT, R10, R17, PT ;  /* 0x000000110a00720c */ /* 0x000fe40003f06270 */
[----:B------:R-:W-:-:S05]  /*321a0*/  @!P1 LOP3.LUT R0, R0, 0xfffffffe, RZ, 0xc0, !PT ;  /* 0xfffffffe00009812 */ /* 0x000fca00078ec0ff */
[----:B------:R-:W-:-:S04]  /*321b0*/  @!P1 IMAD.WIDE R4, R0, 0x4, R14 ;  /* 0x0000000400049825 */ /* 0x000fc800078e020e */
[----:B------:R-:W-:Y:S01]  /*321c0*/  VIADD R0, R19, 0x18 ;  /* 0x0000001813007836 */ /* 0x000fe20000000000 */
[----:B--2---:R1:W-:Y:S04]  /*321d0*/  @!P1 ST.E.64 desc[UR36][R4.64], R6 ;  /* 0x0000000604009985 */ /* 0x0043e8000c101b24 */
[----:B------:R-:W2:Y:S01]  /*321e0*/  @!P0 LDL.64 R8, [R1+0x268] ;  /* 0x0002680001088983 */ /* 0x000ea20000100a00 */
[----:B------:R-:W-:Y:S02]  /*321f0*/  @!P0 LEA.HI R10, R10, R10, RZ, 0x1 ;  /* 0x0000000a0a0a8211 */ /* 0x000fe400078f08ff */
[----:B------:R-:W-:Y:S02]  /*32200*/  ISETP.GE.AND P1, PT, R0, R17, PT ;  /* 0x000000110000720c */ /* 0x000fe40003f26270 */
[----:B0-----:R-:W-:-:S05]  /*32210*/  @!P0 LOP3.LUT R2, R10, 0xfffffffe, RZ, 0xc0, !PT ;  /* 0xfffffffe0a028812 */ /* 0x001fca00078ec0ff */
[----:B------:R-:W-:-:S04]  /*32220*/  @!P0 IMAD.WIDE R2, R2, 0x4, R14 ;  /* 0x0000000402028825 */ /* 0x000fc800078e020e */
[----:B------:R-:W-:Y:S01]  /*32230*/  VIADD R12, R19, 0x20 ;  /* 0x00000020130c7836 */ /* 0x000fe20000000000 */
[----:B--2---:R0:W-:Y:S04]  /*32240*/  @!P0 ST.E.64 desc[UR36][R2.64], R8 ;  /* 0x0000000802008985 */ /* 0x0041e8000c101b24 */
[----:B------:R-:W2:Y:S01]  /*32250*/  @!P1 LDL.64 R10, [R1+0x278] ;  /* 0x00027800010a9983 */ /* 0x000ea20000100a00 */
[----:B------:R-:W-:Y:S02]  /*32260*/  @!P1 LEA.HI R0, R0, R0, RZ, 0x1 ;  /* 0x0000000000009211 */ /* 0x000fe400078f08ff */
[----:B------:R-:W-:Y:S02]  /*32270*/  ISETP.GE.AND P0, PT, R12, R17, PT ;  /* 0x000000110c00720c */ /* 0x000fe40003f06270 */
[----:B------:R-:W-:-:S05]  /*32280*/  @!P1 LOP3.LUT R0, R0, 0xfffffffe, RZ, 0xc0, !PT ;  /* 0xfffffffe00009812 */ /* 0x000fca00078ec0ff */
[----:B-1----:R-:W-:-:S04]  /*32290*/  @!P1 IMAD.WIDE R4, R0, 0x4, R14 ;  /* 0x0000000400049825 */ /* 0x002fc800078e020e */
        /* <DEDUP_REMOVED lines=96> */
[----:B-1----:R-:W-:-:S05]  /*328a0*/  @!P1 LOP3.LUT R5, R0, 0xfffffffe, RZ, 0xc0, !PT ;  /* 0xfffffffe00059812 */ /* 0x002fca00078ec0ff */
        /* <DEDUP_REMOVED lines=77> */
[----:B------:R-:W-:-:S06]  /*32d80*/  @!P0 IMAD.WIDE R2, R3, 0x4, R14 ;  /* 0x0000000403028825 */ /* 0x000fcc00078e020e */
[----:B------:R-:W-:Y:S01]  /*32d90*/  @!P1 LEA.HI R0, R0, R0, RZ, 0x1 ;  /* 0x0000000000009211 */ /* 0x000fe200078f08ff */
[----:B--2---:R0:W-:Y:S04]  /*32da0*/  @!P0 ST.E.64 desc[UR36][R2.64], R6 ;  /* 0x0000000602008985 */ /* 0x0041e8000c101b24 */
[----:B------:R-:W2:Y:S01]  /*32db0*/  @!P1 LDL.64 R8, [R1+0x418] ;  /* 0x0004180001089983 */ /* 0x000ea20000100a00 */
[----:B------:R-:W-:Y:S01]  /*32dc0*/  @!P1 LOP3.LUT R13, R0, 0xfffffffe, RZ, 0xc0, !PT ;  /* 0xfffffffe000d9812 */ /* 0x000fe200078ec0ff */
[C---:B------:R-:W-:Y:S01]  /*32dd0*/  VIADD R0, R19.reuse, 0xf0 ;  /* 0x000000f013007836 */ /* 0x040fe20000000000 */
[----:B------:R-:W-:Y:S01]  /*32de0*/  BSSY B0, `(.L_x_2290) ;  /* 0x000000c000007945 */ /* 0x000fe20003800000 */
[----:B------:R-:W-:Y:S02]  /*32df0*/  VIADD R19, R19, 0xf8 ;  /* 0x000000f813137836 */ /* 0x000fe40000000000 */
[----:B-1----:R-:W-:Y:S01]  /*32e00*/  @!P1 IMAD.WIDE R4, R13, 0x4, R14 ;  /* 0x000000040d049825 */ /* 0x002fe200078e020e */
[----:B------:R-:W-:-:S04]  /*32e10*/  ISETP.GE.AND P0, PT, R0, R17, PT ;  /* 0x000000110000720c */ /* 0x000fc80003f06270 */
[----:B--2---:R0:W-:Y:S01]  /*32e20*/  @!P1 ST.E.64 desc[UR36][R4.64], R8 ;  /* 0x0000000804009985 */ /* 0x0041e2000c101b24 */
[----:B------:R-:W-:-:S08]  /*32e30*/  ISETP.GE.AND P1, PT, R19, R17, PT ;  /* 0x000000111300720c */ /* 0x000fd00003f26270 */
[----:B------:R-:W-:Y:S05]  /*32e40*/  @P0 BRA `(.L_x_2291) ;  /* 0x0000000000140947 */ /* 0x000fea0003800000 */
[----:B0-----:R-:W2:Y:S01]  /*32e50*/  LDL.64 R4, [R1+0x428] ;  /* 0x0004280001047983 */ /* 0x001ea20000100a00 */
[----:B------:R-:W-:-:S04]  /*32e60*/  LEA.HI R0, R0, R0, RZ, 0x1 ;  /* 0x0000000000007211 */ /* 0x000fc800078f08ff */
[----:B------:R-:W-:-:S05]  /*32e70*/  LOP3.LUT R3, R0, 0xfffffffe, RZ, 0xc0, !PT ;  /* 0xfffffffe00037812 */ /* 0x000fca00078ec0ff */
[----:B------:R-:W-:-:S05]  /*32e80*/  IMAD.WIDE R2, R3, 0x4, R14 ;  /* 0x0000000403027825 */ /* 0x000fca00078e020e */
[----:B--2---:R1:W-:Y:S02]  /*32e90*/  ST.E.64 desc[UR36][R2.64], R4 ;  /* 0x0000000402007985 */ /* 0x0043e4000c101b24 */
.L_x_2291:
[----:B------:R-:W-:Y:S05]  /*32ea0*/  BSYNC B0 ;  /* 0x0000000000007941 */ /* 0x000fea0003800000 */
.L_x_2290:
[----:B------:R-:W-:Y:S05]  /*32eb0*/  @P1 BRA `(.L_x_2183) ;  /* 0x0000004c004c1947 */ /* 0x000fea0003800000 */
[----:B01----:R-:W2:Y:S01]  /*32ec0*/  LDL.64 R4, [R1+0x438] ;  /* 0x0004380001047983 */ /* 0x003ea20000100a00 */
[----:B------:R-:W-:-:S04]  /*32ed0*/  LEA.HI R19, R19, R19, RZ, 0x1 ;  /* 0x0000001313137211 */ /* 0x000fc800078f08ff */
[----:B------:R-:W-:-:S05]  /*32ee0*/  LOP3.LUT R3, R19, 0xfffffffe, RZ, 0xc0, !PT ;  /* 0xfffffffe13037812 */ /* 0x000fca00078ec0ff */
[----:B------:R-:W-:-:S05]  /*32ef0*/  IMAD.WIDE R2, R3, 0x4, R14 ;  /* 0x0000000403027825 */ /* 0x000fca00078e020e */
[----:B--2---:R0:W-:Y:S01]  /*32f00*/  ST.E.64 desc[UR36][R2.64], R4 ;  /* 0x0000000402007985 */ /* 0x0041e2000c101b24 */
[----:B------:R-:W-:Y:S05]  /*32f10*/  BRA `(.L_x_2183) ;  /* 0x0000004c00347947 */ /* 0x000fea0003800000 */
.L_x_2287:
[----:B------:R-:W2:Y:S02]  /*32f20*/  S2R R0, SR_TID.X ;  /* 0x0000000000007919 */ /* 0x000ea40000002100 */
[----:B--2---:R-:W-:-:S05]  /*32f30*/  VIADD R0, R0, 0xffffff80 ;  /* 0xffffff8000007836 */ /* 0x004fca0000000000 */
[----:B------:R-:W-:-:S13]  /*32f40*/  ISETP.GT.AND P0, PT, R0, 0x7f, PT ;  /* 0x0000007f0000780c */ /* 0x000fda0003f04270 */
[----:B------:R-:W-:Y:S05]  /*32f50*/  @P0 BRA `(.L_x_2183) ;  /* 0x0000004c00240947 */ /* 0x000fea0003800000 */
[----:B-1----:R-:W1:Y:S01]  /*32f60*/  S2R R3, SR_CTAID.X ;  /* 0x0000000000037919 */ /* 0x002e620000002500 */
[----:B0-----:R-:W0:Y:S01]  /*32f70*/  LDC R4, c[0x0][0xce8] ;  /* 0x00033a00ff047b82 */ /* 0x001e220000000800 */
[----:B------:R-:W-:Y:S02]  /*32f80*/  ULDC UR4, c[0x0][0xb88] ;  /* 0x0002e20000047ab9 */ /* 0x000fe40000000800 */
[----:B0-----:R-:W-:Y:S02]  /*32f90*/  IMAD R5, R4, UR4, RZ ;  /* 0x0000000404057c24 */ /* 0x001fe4000f8e02ff */
[----:B-1----:R-:W-:-:S05]  /*32fa0*/  IMAD R0, R3, 0x80, R0 ;  /* 0x0000008003007824 */ /* 0x002fca00078e0200 */
[----:B------:R-:W-:-:S13]  /*32fb0*/  ISETP.GE.AND P0, PT, R0, R5, PT ;  /* 0x000000050000720c */ /* 0x000fda0003f06270 */
[----:B------:R-:W-:Y:S05]  /*32fc0*/  @P0 BRA `(.L_x_2183) ;  /* 0x0000004c00080947 */ /* 0x000fea0003800000 */
[----:B------:R-:W-:Y:S01]  /*32fd0*/  ISETP.NE.AND P0, PT, R4, 0x1, PT ;  /* 0x000000010400780c */ /* 0x000fe20003f05270 */
[----:B------:R-:W-:Y:S01]  /*32fe0*/  USHF.R.S32.HI UR6, URZ, 0x1f, UR58 ;  /* 0x0000001f3f067899 */ /* 0x000fe2000801143a */
[----:B------:R-:W-:Y:S01]  /*32ff0*/  IMAD.MOV.U32 R2, RZ, RZ, R0 ;  /* 0x000000ffff027224 */ /* 0x000fe200078e0000 */
[----:B------:R-:W-:Y:S01]  /*33000*/  ULDC.64 UR8, c[0x0][0xcd0] ;  /* 0x0003340000087ab9 */ /* 0x000fe20000000a00 */
[----:B------:R-:W-:Y:S02]  /*33010*/  USHF.R.S32.HI UR7, URZ, 0x1f, UR61 ;  /* 0x0000001f3f077899 */ /* 0x000fe4000801143d */
[----:B------:R-:W-:Y:S02]  /*33020*/  UIMAD UR6, UR6, UR8, URZ ;  /* 0x00000008060672a4 */ /* 0x000fe4000f8e023f */
[----:B------:R-:W-:Y:S02]  /*33030*/  UIMAD.WIDE.U32 UR4, UR58, UR8, URZ ;  /* 0x000000083a0472a5 */ /* 0x000fe4000f8e003f */
[----:B------:R-:W-:-:S03]  /*33040*/  UIMAD UR6, UR58, UR9, UR6 ;  /* 0x000000093a0672a4 */ /* 0x000fc6000f8e0206 */
[----:B------:R-:W0:Y:S01]  /*33050*/  @P0 LDC R3, c[0x0][0xcec] ;  /* 0x00033b00ff030b82 */ /* 0x000e220000000800 */
[----:B------:R-:W-:Y:S01]  /*33060*/  ULDC.64 UR8, c[0x0][0xcd8] ;  /* 0x0003360000087ab9 */ /* 0x000fe20000000a00 */
[----:B------:R-:W-:Y:S02]  /*33070*/  UIADD3 UR5, UR5, UR6, URZ ;  /* 0x0000000605057290 */ /* 0x000fe4000fffe03f */
[----:B------:R-:W-:Y:S02]  /*33080*/  UIMAD UR7, UR7, UR8, URZ ;  /* 0x00000008070772a4 */ /* 0x000fe4000f8e023f */
[----:B------:R-:W-:Y:S02]  /*33090*/  USHF.R.S32.HI UR6, URZ, 0x1f, UR59 ;  /* 0x0000001f3f067899 */ /* 0x000fe4000801143b */
[----:B------:R-:W1:Y:S01]  /*330a0*/  @P0 LDC R6, c[0x0][0xcf0] ;  /* 0x00033c00ff060b82 */ /* 0x000e620000000800 */
[----:B------:R-:W-:Y:S02]  /*330b0*/  UIMAD UR7, UR61, UR9, UR7 ;  /* 0x000000093d0772a4 */ /* 0x000fe4000f8e0207 */
[----:B------:R-:W-:-:S03]  /*330c0*/  UIMAD.WIDE.U32 UR4, UR61, UR8, UR4 ;  /* 0x000000083d0472a5 */ /* 0x000fc6000f8e0004 */
[----:B------:R-:W-:Y:S01]  /*330d0*/  ULDC.64 UR8, c[0x0][0xce0] ;  /* 0x0003380000087ab9 */ /* 0x000fe20000000a00 */
[----:B------:R-:W-:Y:S02]  /*330e0*/  UIADD3 UR5, UR7, UR5, URZ ;  /* 0x0000000507057290 */ /* 0x000fe4000fffe03f */
[----:B------:R-:W-:Y:S02]  /*330f0*/  UIMAD UR6, UR6, UR8, URZ ;  /* 0x00000008060672a4 */ /* 0x000fe4000f8e023f */
[----:B------:R-:W-:Y:S02]  /*33100*/  UIMAD.WIDE.U32 UR4, UR59, UR8, UR4 ;  /* 0x000000083b0472a5 */ /* 0x000fe4000f8e0004 */
[----:B------:R-:W-:Y:S01]  /*33110*/  UIMAD UR6, UR59, UR9, UR6 ;  /* 0x000000093b0672a4 */ /* 0x000fe2000f8e0206 */
[----:B0-----:R-:W-:-:S05]  /*33120*/  @P0 IMAD.HI.U32 R3, R0, R3, RZ ;  /* 0x0000000300030227 */ /* 0x001fca00078e00ff */
[----:B-1----:R-:W-:-:S04]  /*33130*/  @P0 SHF.R.U32.HI R2, RZ, R6, R3 ;  /* 0x00000006ff020219 */ /* 0x002fc80000011603 */
[--C-:B------:R-:W-:Y:S01]  /*33140*/  SHF.R.S32.HI R3, RZ, 0x1f, R2.reuse ;  /* 0x0000001fff037819 */ /* 0x100fe20000011402 */
[----:B------:R-:W-:Y:S01]  /*33150*/  IMAD.MOV R5, RZ, RZ, -R2 ;  /* 0x000000ffff057224 */ /* 0x000fe200078e0a02 */
[----:B------:R-:W-:-:S03]  /*33160*/  IADD3 R2, P0, R2, UR4, RZ ;  /* 0x0000000402027c10 */ /* 0x000fc6000ff1e0ff */
[----:B------:R-:W-:Y:S02]  /*33170*/  IMAD R5, R4, R5, R0 ;  /* 0x0000000504057224 */ /* 0x000fe400078e0200 */
[----:B------:R-:W-:Y:S01]  /*33180*/  IMAD.U32 R4, RZ, RZ, UR6 ;  /* 0x00000006ff047e24 */ /* 0x000fe2000f8e00ff */
[----:B------:R-:W-:Y:S02]  /*33190*/  ULDC.64 UR6, c[0x0][0xcc8] ;  /* 0x0003320000067ab9 */ /* 0x000fe40000000a00 */
[----:B------:R-:W-:Y:S02]  /*331a0*/  SHF.R.S32.HI R0, RZ, 0x1f, R5 ;  /* 0x0000001fff007819 */ /* 0x000fe40000011405 */
[----:B------:R-:W-:Y:S01]  /*331b0*/  IADD3.X R3, R3, UR5, R4, P0, !PT ;  /* 0x0000000503037c10 */ /* 0x000fe200087fe404 */
[----:B------:R-:W-:Y:S02]  /*331c0*/  ULDC.64 UR4, c[0x0][0xca8] ;  /* 0x00032a0000047ab9 */ /* 0x000fe40000000a00 */
[----:B------:R-:W-:-:S02]  /*331d0*/  IMAD R0, R0, UR6, RZ ;  /* 0x0000000600007c24 */ /* 0x000fc4000f8e02ff */
[----:B------:R-:W-:-:S04]  /*331e0*/  IMAD.WIDE.U32 R2, R5, UR6, R2 ;  /* 0x0000000605027c25 */ /* 0x000fc8000f8e0002 */
[----:B------:R-:W-:Y:S01]  /*331f0*/  IMAD R7, R5, UR7, R0 ;  /* 0x0000000705077c24 */ /* 0x000fe2000f8e0200 */
[----:B------:R-:W-:-:S03]  /*33200*/  LEA R4, P0, R2, UR4, 0x2 ;  /* 0x0000000402047c11 */ /* 0x000fc6000f8010ff */
[----:B------:R-:W-:-:S05]  /*33210*/  IMAD.IADD R3, R3, 0x1, R7 ;  /* 0x0000000103037824 */ /* 0x000fca00078e0207 */
[----:B------:R-:W-:Y:S01]  /*33220*/  LEA.HI.X R5, R2, UR5, R3, 0x2, P0 ;  /* 0x0000000502057c11 */ /* 0x000fe200080f1403 */
[----:B------:R-:W-:-:S05]  /*33230*/  IMAD.MOV.U32 R3, RZ, RZ, -0x800000 ;  /* 0xff800000ff037424 */ /* 0x000fca00078e00ff */
[----:B------:R0:W-:Y:S01]  /*33240*/  STG.E desc[UR36][R4.64], R3 ;  /* 0x0000000304007986 */ /* 0x0001e2000c101924 */
[----:B------:R-:W-:Y:S05]  /*33250*/  BRA `(.L_x_2183) ;  /* 0x0000004800647947 */ /* 0x000fea0003800000 */
.L_x_2181:
[----:B------:R-:W-:-:S08]  /*33260*/  NOP ;  /* 0x0000000000007918 */ /* 0x000fd00000000000 */
[----:B0-----:R-:W0:-:S00]  /*33270*/  USETMAXREG.DEALLOC.CTAPOOL 0x28 ;  /* 0x00000028000079c8 */ /* 0x001e0000080e0500 */
        /* <DEDUP_REMOVED lines=16> */
.L_x_2292:
[----:B------:R-:W-:Y:S01]  /*33380*/  ULDC UR7, c[0x0][0xd50] ;  /* 0x0003540000077ab9 */ /* 0x000fe20000000800 */
[----:B------:R-:W-:Y:S01]  /*33390*/  UMOV UR39, UR6 ;  /* 0x0000000600277c82 */ /* 0x000fe20008000000 */
[----:B------:R-:W-:-:S11]  /*333a0*/  UISETP.NE.AND UP0, UPT, UR7, 0x1, UPT ;  /* 0x000000010700788c */ /* 0x000fd6000bf05270 */
[----:B------:R-:W-:Y:S01]  /*333b0*/  @UP0 ULDC UR4, c[0x0][0xd54] ;  /* 0x0003550000040ab9 */ /* 0x000fe20000000800 */
[----:B------:R-:W-:Y:S01]  /*333c0*/  @UP0 ULDC UR8, c[0x0][0xd58] ;  /* 0x0003560000080ab9 */ /* 0x000fe20000000800 */
[----:B------:R-:W-:-:S04]  /*333d0*/  UIMAD.WIDE.U32 UR4, UR6, UR4, URZ ;  /* 0x00000004060472a5 */ /* 0x000fc8000f8e003f */
[----:B------:R-:W-:-:S12]  /*333e0*/  @UP0 USHF.R.U32.HI UR39, URZ, UR8, UR5 ;  /* 0x000000083f270299 */ /* 0x000fd80008011605 */
.L_x_2293:
        /* <DEDUP_REMOVED lines=53> */
.L_x_2296:
[----:B------:R-:W-:-:S11]  /*33740*/  UISETP.NE.AND UP0, UPT, UR5, 0x1, UPT ;  /* 0x000000010500788c */ /* 0x000fd6000bf05270 */
[----:B------:R-:W-:Y:S02]  /*33750*/  @UP0 ULDC.64 UR12, c[0x0][0xae0] ;  /* 0x0002b800000c0ab9 */ /* 0x000fe40000000a00 */
[----:B------:R-:W-:-:S04]  /*33760*/  UIMAD.WIDE.U32 UR6, UR8, UR12, URZ ;  /* 0x0000000c080672a5 */ /* 0x000fc8000f8e003f */
[----:B------:R-:W-:-:S12]  /*33770*/  @UP0 USHF.R.U32.HI UR8, URZ, UR13, UR7 ;  /* 0x0000000d3f080299 */ /* 0x000fd80008011607 */
.L_x_2297:
[----:B------:R-:W-:-:S04]  /*33780*/  UIMAD UR8, UR8, UR5, UR5 ;  /* 0x00000005080872a4 */ /* 0x000fc8000f8e0205 */
[----:B------:R-:W-:-:S04]  /*33790*/  UISETP.LT.AND UP0, UPT, UR4, UR8, UPT ;  /* 0x000000080400728c */ /* 0x000fc8000bf01270 */
[----:B------:R-:W-:-:S12]  /*337a0*/  USEL UR4, UR4, UR8, UP0 ;  /* 0x0000000804047287 */ /* 0x000fd80008000000 */
.L_x_2295:
        /* <DEDUP_REMOVED lines=26> */
.L_x_2299:
[----:B------:R-:W-:-:S11]  /*33950*/  UISETP.NE.AND UP0, UPT, UR5, 0x1, UPT ;  /* 0x000000010500788c */ /* 0x000fd6000bf05270 */
[----:B------:R-:W-:Y:S02]  /*33960*/  @UP0 ULDC.64 UR10, c[0x0][0xae0] ;  /* 0x0002b800000a0ab9 */ /* 0x000fe40000000a00 */
[----:B------:R-:W-:-:S04]  /*33970*/  UIMAD.WIDE.U32 UR6, UR4, UR10, URZ ;  /* 0x0000000a040672a5 */ /* 0x000fc8000f8e003f */
[----:B------:R-:W-:-:S12]  /*33980*/  @UP0 USHF.R.U32.HI UR4, URZ, UR11, UR7 ;  /* 0x0000000b3f040299 */ /* 0x000fd80008011607 */
.L_x_2300:
[----:B------:R-:W-:-:S04]  /*33990*/  UIMAD UR4, UR4, UR5, URZ ;  /* 0x00000005040472a4 */ /* 0x000fc8000f8e023f */
[----:B------:R-:W-:-:S04]  /*339a0*/  UISETP.LT.AND UP0, UPT, UR8, UR4, UPT ;  /* 0x000000040800728c */ /* 0x000fc8000bf01270 */
[----:B------:R-:W-:-:S12]  /*339b0*/  USEL UR8, UR8, UR4, !UP0 ;  /* 0x0000000408087287 */ /* 0x000fd8000c000000 */
.L_x_2298:
        /* <DEDUP_REMOVED lines=44> */
.L_x_2301:
        /* <DEDUP_REMOVED lines=32> */
.L_x_2302:
        /* <DEDUP_REMOVED lines=19> */
[----:B-1---5:R-:W-:Y:S05]  /*33fb0*/  CALL.ABS.NOINC R2 ;  /* 0x0000000002007343 */ /* 0x022fea0003c00000 */
.L_x_2304:
        /* <DEDUP_REMOVED lines=15> */
.L_x_2303:
[----:B------:R-:W0:Y:S01]  /*340b0*/  LDC.64 R2, c[0x0][0xaf0] ;  /* 0x0002bc00ff027b82 */ /* 0x000e220000000a00 */
[----:B------:R-:W-:-:S07]  /*340c0*/  IMAD.MOV.U32 R30, RZ, RZ, R19 ;  /* 0x000000ffff1e7224 */ /* 0x000fce00078e0013 */
[----:B------:R-:W1:Y:S01]  /*340d0*/  LDC R12, c[0x0][0x430] ;  /* 0x00010c00ff0c7b82 */ /* 0x000e620000000800 */
[C---:B------:R-:W-:Y:S01]  /*340e0*/  IMAD.SHL.U32 R0, R27.reuse, 0x10, RZ ;  /* 0x000000101b007824 */ /* 0x040fe200078e00ff */
[C---:B------:R-:W-:Y:S02]  /*340f0*/  LOP3.LUT R7, R27.reuse, 0x7f, RZ, 0xc0, !PT ;  /* 0x0000007f1b077812 */ /* 0x040fe400078ec0ff */
        /* <DEDUP_REMOVED lines=8> */
[----:B------:R-:W-:Y:S01]  /*34180*/  LOP3.LUT R4, R0, 0x70, RZ, 0xc0, !PT ;  /* 0x0000007000047812 */ /* 0x000fe200078ec0ff */
[----:B------:R-:W-:Y:S01]  /*34190*/  VIADD R0, R24, 0xffffffff ;  /* 0xffffffff18007836 */ /* 0x000fe20000000000 */
[----:B------:R-:W-:Y:S02]  /*341a0*/  SHF.R.U32.HI R5, RZ, 0x3, R7 ;  /* 0x00000003ff057819 */ /* 0x000fe40000011607 */
[----:B-1----:R-:W-:Y:S02]  /*341b0*/  ISETP.NE.AND P1, PT, R12, 0x1, PT ;  /* 0x000000010c00780c */ /* 0x002fe40003f25270 */
[----:B------:R-:W-:-:S05]  /*341c0*/  LOP3.LUT R32, R4, R5, RZ, 0xfc, !PT ;  /* 0x0000000504207212 */ /* 0x000fca00078efcff */
[----:B------:R-:W-:-:S04]  /*341d0*/  IMAD R4, R0, 0x60, R32 ;  /* 0x0000006000047824 */ /* 0x000fc800078e0220 */
[C---:B-----5:R-:W-:Y:S01]  /*341e0*/  IMAD.IADD R10, R4.reuse, 0x1, R25 ;  /* 0x00000001040a7824 */ /* 0x060fe200078e0219 */
[----:B------:R-:W-:Y:S01]  /*341f0*/  ISETP.GE.AND P0, PT, R4, UR41, PT ;  /* 0x0000002904007c0c */ /* 0x000fe2000bf06270 */
[----:B0-----:R-:W0:Y:S01]  /*34200*/  @P1 LDC R2, c[0x0][0x434] ;  /* 0x00010d00ff021b82 */ /* 0x001e220000000800 */
[----:B------:R-:W-:Y:S01]  /*34210*/  @P1 LOP3.LUT R16, R16, 0x4000, RZ, 0xfc, !PT ;  /* 0x0000400010101812 */ /* 0x000fe200078efcff */
[----:B------:R-:W-:Y:S01]  /*34220*/  IMAD.MOV.U32 R11, RZ, RZ, R10 ;  /* 0x000000ffff0b7224 */ /* 0x000fe200078e000a */
[----:B------:R-:W-:-:S05]  /*34230*/  ISETP.GT.U32.OR P0, PT, R32, 0x5f, P0 ;  /* 0x0000005f2000780c */ /* 0x000fca0000704470 */
[----:B------:R-:W1:Y:S08]  /*34240*/  @P1 LDC R3, c[0x0][0x438] ;  /* 0x00010e00ff031b82 */ /* 0x000e700000000800 */
[----:B------:R-:W3:Y:S08]  /*34250*/  @!P0 LDC.64 R8, c[0x0][0x428] ;  /* 0x00010a00ff088b82 */ /* 0x000ef00000000a00 */
[----:B------:R-:W4:Y:S01]  /*34260*/  @!P0 LDC.64 R4, c[0x0][0x418] ;  /* 0x00010600ff048b82 */ /* 0x000f220000000a00 */
[----:B0-----:R-:W-:-:S05]  /*34270*/  @P1 IMAD.HI.U32 R2, R10, R2, RZ ;  /* 0x000000020a021227 */ /* 0x001fca00078e00ff */
        /* <DEDUP_REMOVED lines=13> */
[----:B------:R-:W-:Y:S01]  /*34350*/  LOP3.LUT R16, R16, 0xffffffef, RZ, 0xc0, !PT ;  /* 0xffffffef10107812 */ /* 0x000fe200078ec0ff */
[----:B------:R-:W-:Y:S01]  /*34360*/  IMAD.MOV R23, RZ, RZ, -R11 ;  /* 0x000000ffff177224 */ /* 0x000fe200078e0a0b */
[C---:B------:R-:W-:Y:S02]  /*34370*/  LOP3.LUT R35, R22.reuse, 0x40, RZ, 0xfc, !PT ;  /* 0x0000004016237812 */ /* 0x040fe400078efcff */
[----:B------:R-:W-:Y:S01]  /*34380*/  LOP3.LUT R31, R22, 0x80, RZ, 0xfc, !PT ;  /* 0x00000080161f7812 */ /* 0x000fe200078efcff */
[----:B------:R-:W-:Y:S01]  /*34390*/  IMAD R23, R12, R23, R10 ;  /* 0x000000170c177224 */ /* 0x000fe200078e020a */
[----:B------:R-:W-:Y:S02]  /*343a0*/  ISETP.GE.AND P4, PT, R35, UR4, PT ;  /* 0x0000000423007c0c */ /* 0x000fe4000bf86270 */
[----:B------:R-:W-:-:S02]  /*343b0*/  ISETP.GE.AND P3, PT, R31, UR4, PT ;  /* 0x000000041f007c0c */ /* 0x000fc4000bf66270 */
[C---:B------:R-:W-:Y:S02]  /*343c0*/  ISETP.GE.AND P2, PT, R22.reuse, UR4, PT ;  /* 0x0000000416007c0c */ /* 0x040fe4000bf46270 */
[----:B------:R-:W-:-:S04]  /*343d0*/  LOP3.LUT R28, R22, 0xc0, RZ, 0xfc, !PT ;  /* 0x000000c0161c7812 */ /* 0x000fc800078efcff */
[----:B------:R-:W-:-:S03]  /*343e0*/  ISETP.GE.AND P1, PT, R28, UR4, PT ;  /* 0x000000041c007c0c */ /* 0x000fc6000bf26270 */
[----:B------:R-:W-:-:S04]  /*343f0*/  @P4 LOP3.LUT R16, R16, 0x10, RZ, 0xfc, !PT ;  /* 0x0000001010104812 */ /* 0x000fc800078efcff */
[----:B------:R-:W-:-:S04]  /*34400*/  LOP3.LUT R16, R16, 0xfffffffe, RZ, 0xc0, !PT ;  /* 0xfffffffe10107812 */ /* 0x000fc800078ec0ff */
[----:B------:R-:W-:-:S04]  /*34410*/  LOP3.LUT R16, R16, 0xfffffff7, RZ, 0xc0, !PT ;  /* 0xfffffff710107812 */ /* 0x000fc800078ec0ff */
[----:B------:R-:W-:-:S04]  /*34420*/  @P3 LOP3.LUT R16, R16, 0x8, RZ, 0xfc, !PT ;  /* 0x0000000810103812 */ /* 0x000fc800078efcff */
[----:B------:R-:W-:-:S04]  /*34430*/  @P2 LOP3.LUT R16, R16, 0x1, RZ, 0xfc, !PT ;  /* 0x0000000110102812 */ /* 0x000fc800078efcff */
[----:B------:R-:W-:-:S04]  /*34440*/  LOP3.LUT R16, R16, 0xfffffffb, RZ, 0xc0, !PT ;  /* 0xfffffffb10107812 */ /* 0x000fc800078ec0ff */
[----:B------:R-:W-:Y:S01]  /*34450*/  @P1 LOP3.LUT R16, R16, 0x4, RZ, 0xfc, !PT ;  /* 0x0000000410101812 */ /* 0x000fe200078efcff */
[----:B0-----:R-:W-:Y:S06]  /*34460*/  BRA.DIV UR5, `(.L_x_2305) ;  /* 0x0000003a05887947 */ /* 0x001fec000b800000 */
.L_x_2351:
[--C-:B-----5:R-:W-:Y:S01]  /*34470*/  @!P0 SHF.R.S32.HI R3, RZ, 0x1f, R4.reuse ;  /* 0x0000001fff038819 */ /* 0x120fe20000011404 */
[----:B------:R-:W-:Y:S01]  /*34480*/  ULOP3.LUT UR4, UR60, 0x2, URZ, 0xfc, !UPT ;  /* 0x000000023c047892 */ /* 0x000fe2000f8efc3f */
[----:B------:R-:W-:Y:S02]  /*34490*/  CS2R R18, SRZ ;  /* 0x0000000000127805 */ /* 0x000fe4000001ff00 */
[----:B------:R-:W-:Y:S01]  /*344a0*/  LOP3.LUT R16, R16, 0xffff7fff, RZ, 0xc0, !PT ;  /* 0xffff7fff10107812 */ /* 0x000fe200078ec0ff */
[----:B------:R-:W-:Y:S01]  /*344b0*/  @!P0 IMAD.MOV.U32 R18, RZ, RZ, R4 ;  /* 0x000000ffff128224 */ /* 0x000fe200078e0004 */
[----:B------:R-:W-:Y:S01]  /*344c0*/  SEL R36, RZ, 0x1, P2 ;  /* 0x00000001ff247807 */ /* 0x000fe20001000000 */
[----:B------:R-:W-:Y:S01]  /*344d0*/  @!P0 IMAD.MOV.U32 R19, RZ, RZ, R3 ;  /* 0x000000ffff138224 */ /* 0x000fe200078e0003 */
[----:B------:R-:W-:Y:S01]  /*344e0*/  ISETP.GT.U32.AND P0, PT, R32, 0x5f, PT ;  /* 0x0000005f2000780c */ /* 0x000fe20003f04070 */
[----:B------:R-:W-:Y:S02]  /*344f0*/  IMAD.U32 R34, RZ, RZ, UR4 ;  /* 0x00000004ff227e24 */ /* 0x000fe4000f8e00ff */
[----:B------:R-:W-:-:S03]  /*34500*/  IMAD.U32 R29, RZ, RZ, UR39 ;  /* 0x00000027ff1d7e24 */ /* 0x000fc6000f8e00ff */
[----:B------:R-:W-:Y:S02]  /*34510*/  ISETP.NE.AND P1, PT, R34, 0x3, PT ;  /* 0x000000032200780c */ /* 0x000fe40003f25270 */
[----:B------:R-:W-:-:S05]  /*34520*/  SHF.R.S32.HI R29, RZ, 0x1f, R29 ;  /* 0x0000001fff1d7819 */ /* 0x000fca000001141d */
[----:B------:R-:W-:-:S04]  /*34530*/  @P0 LOP3.LUT R16, R16, 0x8000, RZ, 0xfc, !PT ;  /* 0x0000800010100812 */ /* 0x000fc800078efcff */
[----:B------:R-:W-:-:S04]  /*34540*/  LOP3.LUT R16, R16, 0xffffffdf, RZ, 0xc0, !PT ;  /* 0xffffffdf10107812 */ /* 0x000fc800078ec0ff */
[----:B------:R-:W-:Y:S01]  /*34550*/  @P1 LOP3.LUT R16, R16, 0x20, RZ, 0xfc, !PT ;  /* 0x0000002010101812 */ /* 0x000fe200078efcff */
[----:B------:R-:W-:Y:S06]  /*34560*/  @!P1 BRA `(.L_x_2306) ;  /* 0x0000000000049947 */ /* 0x000fec0003800000 */
[----:B------:R-:W-:Y:S01]  /*34570*/  BPT.TRAP 0x1 ;  /* 0x000000040000795c */ /* 0x000fe20000300000 */
.L_x_2306:
[----:B------:R-:W-:-:S05]  /*34580*/  IMAD.MOV.U32 R2, RZ, RZ, 0x1 ;  /* 0x00000001ff027424 */ /* 0x000fca00078e00ff */
[----:B------:R-:W-:-:S04]  /*34590*/  SHF.L.U32 R2, R2, 0x1f, RZ ;  /* 0x0000001f02027819 */ /* 0x000fc800000006ff */
[----:B------:R-:W0:Y:S02]  /*345a0*/  SYNCS.PHASECHK.TRANS64.TRYWAIT P0, [UR46+0x32440], R2 ;  /* 0x03244002ff0075a7 */ /* 0x000e24000800016e */
[----:B0-----:R-:W-:Y:S05]  /*345b0*/  @!P0 BRA `(.L_x_2307) ;  /* 0x0000003800548947 */ /* 0x001fea0003800000 */
.L_x_2352:
[----:B------:R-:W-:Y:S01]  /*345c0*/  SHF.R.S32.HI R26, RZ, 0x1f, R23 ;  /* 0x0000001fff1a7819 */ /* 0x000fe20000011417 */
[----:B------:R-:W-:Y:S01]  /*345d0*/  ULDC.64 UR4, c[0x0][0x300] ;  /* 0x0000c00000047ab9 */ /* 0x000fe20000000a00 */
[----:B------:R-:W-:Y:S01]  /*345e0*/  R2UR UR6, R29 ;  /* 0x000000001d0672ca */ /* 0x000fe200000e0000 */
[----:B------:R-:W-:Y:S01]  /*345f0*/  IMAD.MOV.U32 R17, RZ, RZ, -0x60 ;  /* 0xffffffa0ff117424 */ /* 0x000fe200078e00ff */
[----:B------:R-:W-:Y:S01]  /*34600*/  SHF.R.U32.HI R8, RZ, 0x3, R7 ;  /* 0x00000003ff087819 */ /* 0x000fe20000011607 */
[----:B0-----:R-:W-:Y:S01]  /*34610*/  IMAD R2, R26, UR4, RZ ;  /* 0x000000041a027c24 */ /* 0x001fe2000f8e02ff */
[----:B------:R-:W-:Y:S01]  /*34620*/  LOP3.LUT R16, R16, 0xfffffffd, RZ, 0xc0, !PT ;  /* 0xfffffffd10107812 */ /* 0x000fe200078ec0ff */
[----:B------:R-:W-:Y:S02]  /*34630*/  IMAD R17, R0, R17, UR41 ;  /* 0x0000002900117e24 */ /* 0x000fe4000f8e0211 */
        /* <DEDUP_REMOVED lines=8> */
[----:B------:R-:W-:Y:S02]  /*346c0*/  IMAD.IADD R17, R17, 0x1, -R8 ;  /* 0x0000000111117824 */ /* 0x000fe400078e0a08 */
        /* <DEDUP_REMOVED lines=9> */
[----:B------:R-:W-:Y:S01]  /*34760*/  ULDC UR4, c[0x0][0x2f4] ;  /* 0x0000bd0000047ab9 */ /* 0x000fe20000000800 */
[----:B------:R-:W-:Y:S02]  /*34770*/  LOP3.LUT R3, R6, 0x1c0, RZ, 0xc0, !PT ;  /* 0x000001c006037812 */ /* 0x000fe400078ec0ff */
[----:B------:R-:W-:-:S02]  /*34780*/  ISETP.GE.AND P2, PT, R22, UR4, PT ;  /* 0x0000000416007c0c */ /* 0x000fc4000bf46270 */
[----:B------:R-:W-:Y:S02]  /*34790*/  LOP3.LUT R6, R3, 0x38, R6, 0xf8, !PT ;  /* 0x0000003803067812 */ /* 0x000fe400078ef806 */
[----:B------:R-:W-:Y:S02]  /*347a0*/  LEA.HI.X R5, R2, UR7, R5, 0x1, P0 ;  /* 0x0000000702057c11 */ /* 0x000fe400080f0c05 */
[----:B------:R-:W-:Y:S01]  /*347b0*/  LOP3.LUT R6, R6, 0x38, R27, 0x78, !PT ;  /* 0x0000003806067812 */ /* 0x000fe200078e781b */
[----:B------:R-:W-:Y:S01]  /*347c0*/  IMAD.SHL.U32 R27, R7, 0x8, RZ ;  /* 0x00000008071b7824 */ /* 0x000fe200078e00ff */
[----:B------:R-:W-:-:S04]  /*347d0*/  ISETP.GE.AND P0, PT, R17, 0x1, PT ;  /* 0x000000011100780c */ /* 0x000fc80003f06270 */
[----:B------:R-:W-:Y:S02]  /*347e0*/  LOP3.LUT R27, R6, 0x200, R27, 0xf8, !PT ;  /* 0x00000200061b7812 */ /* 0x000fe400078ef81b */
[----:B------:R-:W-:Y:S01]  /*347f0*/  @P2 LOP3.LUT R16, R16, 0x2, RZ, 0xfc, !PT ;  /* 0x0000000210102812 */ /* 0x000fe200078efcff */
[----:B------:R-:W-:Y:S06]  /*34800*/  BRA.DIV UR5, `(.L_x_2308) ;  /* 0x0000003605d87947 */ /* 0x000fec000b800000 */
        /* <DEDUP_REMOVED lines=36> */
.L_x_2366:
        /* <DEDUP_REMOVED lines=15> */
.L_x_2309:
[----:B------:R-:W-:Y:S01]  /*34b40*/  SYNCS.ARRIVE.TRANS64.A1T0 RZ, [UR46+0x32430], RZ ;  /* 0x032430ffffff79a7 */ /* 0x000fe2000810002e */
[----:B------:R-:W-:Y:S05]  /*34b50*/  WARPSYNC.ALL ;  /* 0x0000000000007948 */ /* 0x000fea0003800000 */
[----:B------:R-:W-:Y:S01]  /*34b60*/  UIADD3 UR4, UR46, 0x18400, URZ ;  /* 0x000184002e047890 */ /* 0x000fe2000fffe03f */
[----:B------:R-:W-:Y:S03]  /*34b70*/  BAR.SYNC.DEFER_BLOCKING 0x8, 0x180 ;  /* 0x0206000000007b1d */ /* 0x000fe60000010000 */
[----:B------:R-:W-:-:S06]  /*34b80*/  ULOP3.LUT UP0, URZ, UR4, 0x3ff, URZ, 0xc0, !UPT ;  /* 0x000003ff043f7892 */ /* 0x000fcc000f80c03f */
[----:B------:R-:W-:-:S13]  /*34b90*/  PLOP3.LUT P0, PT, PT, PT, UP0, 0x80, 0x0 ;  /* 0x000000000000781c */ /* 0x000fda0003f0f008 */
        /* <DEDUP_REMOVED lines=17> */
.L_x_2310:
[----:B------:R-:W0:Y:S01]  /*34cb0*/  S2R R20, SR_CTAID.Z ;  /* 0x0000000000147919 */ /* 0x000e220000002700 */
[----:B------:R-:W-:Y:S01]  /*34cc0*/  UISETP.NE.AND UP0, UPT, UR47, URZ, UPT ;  /* 0x0000003f2f00728c */ /* 0x000fe2000bf05270 */
[----:B------:R-:W-:Y:S01]  /*34cd0*/  VIADD R37, R32, UR40 ;  /* 0x0000002820257c36 */ /* 0x000fe20008000000 */
[----:B------:R-:W-:Y:S01]  /*34ce0*/  R2UR UR6, R29 ;  /* 0x000000001d0672ca */ /* 0x000fe200000e0000 */
[----:B------:R-:W-:Y:S02]  /*34cf0*/  ULDC.64 UR8, c[0x0][0x2d8] ;  /* 0x0000b60000087ab9 */ /* 0x000fe40000000a00 */
[----:B------:R-:W-:Y:S01]  /*34d00*/  IMAD.MOV.U32 R7, RZ, RZ, R37 ;  /* 0x000000ffff077224 */ /* 0x000fe200078e0025 */
[----:B------:R-:W-:-:S05]  /*34d10*/  PLOP3.LUT P0, PT, PT, PT, UP0, 0x80, 0x0 ;  /* 0x000000000000781c */ /* 0x000fca0003f0f008 */
[----:B------:R-:W-:-:S04]  /*34d20*/  @UP0 ULDC UR4, c[0x0][0x44c] ;  /* 0x0001130000040ab9 */ /* 0x000fc80000000800 */
[----:B------:R-:W-:-:S04]  /*34d30*/  UIMAD UR6, UR6, UR8, URZ ;  /* 0x00000008060672a4 */ /* 0x000fc8000f8e023f */
[----:B------:R-:W-:Y:S01]  /*34d40*/  @P0 IMAD.HI.U32 R0, R37, UR4, RZ ;  /* 0x0000000425000c27 */ /* 0x000fe2000f8e00ff */
[----:B------:R-:W-:Y:S01]  /*34d50*/  PLOP3.LUT P0, PT, PT, PT, UP0, 0x80, 0x0 ;  /* 0x000000000000781c */ /* 0x000fe20003f0f008 */
[----:B------:R-:W-:Y:S01]  /*34d60*/  @UP0 ULDC UR4, c[0x0][0x450] ;  /* 0x0001140000040ab9 */ /* 0x000fe20000000800 */
[----:B------:R-:W-:Y:S01]  /*34d70*/  UIMAD UR6, UR39, UR9, UR6 ;  /* 0x00000009270672a4 */ /* 0x000fe2000f8e0206 */
[----:B0-----:R-:W-:Y:S02]  /*34d80*/  SHF.R.S32.HI R21, RZ, 0x1f, R20 ;  /* 0x0000001fff157819 */ /* 0x001fe40000011414 */
[----:B------:R-:W0:Y:S08]  /*34d90*/  S2R R20, SR_CTAID.Z ;  /* 0x0000000000147919 */ /* 0x000e300000002700 */
[----:B------:R-:W-:Y:S01]  /*34da0*/  @P0 SHF.R.U32.HI R7, RZ, UR4, R0 ;  /* 0x00000004ff070c19 */ /* 0x000fe20008011600 */
[----:B------:R-:W-:-:S04]  /*34db0*/  UIMAD.WIDE.U32 UR4, UR39, UR8, URZ ;  /* 0x00000008270472a5 */ /* 0x000fc8000f8e003f */
[----:B------:R-:W-:Y:S02]  /*34dc0*/  UIADD3 UR6, UR5, UR6, URZ ;  /* 0x0000000605067290 */ /* 0x000fe4000fffe03f */
[----:B------:R-:W-:Y:S02]  /*34dd0*/  IMAD.U32 R5, RZ, RZ, UR5 ;  /* 0x00000005ff057e24 */ /* 0x000fe4000f8e00ff */
[----:B------:R-:W-:Y:S01]  /*34de0*/  IMAD.U32 R4, RZ, RZ, UR4 ;  /* 0x00000004ff047e24 */ /* 0x000fe2000f8e00ff */
[----:B------:R-:W-:Y:S01]  /*34df0*/  ULDC.64 UR4, c[0x0][0x2e0] ;  /* 0x0000b80000047ab9 */ /* 0x000fe20000000a00 */
[----:B------:R-:W-:Y:S02]  /*34e00*/  IMAD.U32 R3, RZ, RZ, UR6 ;  /* 0x00000006ff037e24 */ /* 0x000fe4000f8e00ff */
[----:B------:R-:W1:Y:S01]  /*34e10*/  LDC R5, c[0x0][0x448] ;  /* 0x00011200ff057b82 */ /* 0x000e620000000800 */
[----:B------:R-:W-:Y:S02]  /*34e20*/  IMAD.MOV.U32 R2, RZ, RZ, R4 ;  /* 0x000000ffff027224 */ /* 0x000fe400078e0004 */
[----:B------:R-:W-:-:S02]  /*34e30*/  IMAD R0, R21, UR4, RZ ;  /* 0x0000000415007c24 */ /* 0x000fc4000f8e02ff */
[--C-:B------:R-:W-:Y:S02]  /*34e40*/  IMAD.MOV R4, RZ, RZ, -R7.reuse ;  /* 0x000000ffff047224 */ /* 0x100fe400078e0a07 */
[C---:B0-----:R-:W-:Y:S01]  /*34e50*/  IMAD R9, R20.reuse, UR5, R0 ;  /* 0x0000000514097c24 */ /* 0x041fe2000f8e0200 */
[----:B------:R-:W-:Y:S01]  /*34e60*/  SHF.R.S32.HI R0, RZ, 0x1f, R7 ;  /* 0x0000001fff007819 */ /* 0x000fe20000011407 */
[----:B------:R-:W-:Y:S01]  /*34e70*/  IMAD.WIDE.U32 R2, R20, UR4, R2 ;  /* 0x0000000414027c25 */ /* 0x000fe2000f8e0002 */
[----:B------:R-:W-:Y:S01]  /*34e80*/  ULDC.64 UR4, c[0x0][0x2d0] ;  /* 0x0000b40000047ab9 */ /* 0x000fe20000000a00 */
[----:B------:R-:W0:Y:S02]  /*34e90*/  S2R R20, SR_TID.X ;  /* 0x0000000000147919 */ /* 0x000e240000002100 */
[----:B------:R-:W-:Y:S02]  /*34ea0*/  IMAD.IADD R3, R3, 0x1, R9 ;  /* 0x0000000103037824 */ /* 0x000fe400078e0209 */
[----:B------:R-:W-:-:S02]  /*34eb0*/  IMAD R0, R0, UR4, RZ ;  /* 0x0000000400007c24 */ /* 0x000fc4000f8e02ff */
[----:B-1----:R-:W-:Y:S02]  /*34ec0*/  IMAD R9, R5, R4, R37 ;  /* 0x0000000405097224 */ /* 0x002fe400078e0225 */
        /* <DEDUP_REMOVED lines=8> */
[----:B------:R-:W-:Y:S02]  /*34f50*/  ULDC.64 UR4, c[0x0][0x280] ;  /* 0x0000a00000047ab9 */ /* 0x000fe40000000a00 */
[----:B------:R-:W-:Y:S01]  /*34f60*/  LEA R0, P0, R2, UR4, 0x1 ;  /* 0x0000000402007c11 */ /* 0x000fe2000f8008ff */
[----:B------:R-:W-:Y:S01]  /*34f70*/  IMAD.IADD R3, R3, 0x1, R7 ;  /* 0x0000000103037824 */ /* 0x000fe200078e0207 */
[----:B------:R-:W-:-:S04]  /*34f80*/  ULDC UR4, c[0x0][0x2b8] ;  /* 0x0000ae0000047ab9 */ /* 0x000fc80000000800 */
[----:B------:R-:W-:Y:S01]  /*34f90*/  LEA.HI.X R6, R2, UR5, R3, 0x1, P0 ;  /* 0x0000000502067c11 */ /* 0x000fe200080f0c03 */
[----:B------:R-:W-:Y:S01]  /*34fa0*/  UMOV UR5, 0xffffffff ;  /* 0xffffffff00057882 */ /* 0x000fe20000000000 */
[----:B0-----:R-:W-:Y:S02]  /*34fb0*/  LOP3.LUT R20, R20, 0x7f, RZ, 0xc0, !PT ;  /* 0x0000007f14147812 */ /* 0x001fe400078ec0ff */
[----:B------:R-:W-:Y:S02]  /*34fc0*/  ISETP.GE.AND P0, PT, R22, UR4, PT ;  /* 0x0000000416007c0c */ /* 0x000fe4000bf06270 */
[----:B------:R-:W-:Y:S01]  /*34fd0*/  SHF.R.U32.HI R20, RZ, 0x3, R20 ;  /* 0x00000003ff147819 */ /* 0x000fe20000011614 */
[----:B------:R-:W-:Y:S10]  /*34fe0*/  BRA.DIV UR5, `(.L_x_2311) ;  /* 0x00000036058c7947 */ /* 0x000ff4000b800000 */
[----:B------:R-:W0:Y:S01]  /*34ff0*/  SHFL.IDX PT, R14, R0, RZ, 0x181f ;  /* 0x00181fff000e7589 */ /* 0x000e2200000e0000 */
[----:B------:R-:W-:Y:S01]  /*35000*/  ULDC UR4, c[0x0][0x288] ;  /* 0x0000a20000047ab9 */ /* 0x000fe20000000800 */
[----:B------:R-:W-:Y:S01]  /*35010*/  VIADD R4, R20, UR40 ;  /* 0x0000002814047c36 */ /* 0x000fe20008000000 */
[----:B------:R-:W-:Y:S01]  /*35020*/  LOP3.LUT R16, R16, 0xffffefff, RZ, 0xc0, !PT ;  /* 0xffffefff10107812 */ /* 0x000fe200078ec0ff */
[----:B------:R-:W-:Y:S01]  /*35030*/  IMAD R5, R5, UR4, RZ ;  /* 0x0000000405057c24 */ /* 0x000fe2000f8e02ff */
[----:B------:R-:W1:Y:S01]  /*35040*/  SHFL.IDX PT, R3, R6, RZ, 0x181f ;  /* 0x00181fff06037589 */ /* 0x000e6200000e0000 */
[C---:B------:R-:W-:Y:S02]  /*35050*/  VIADD R8, R4.reuse, 0x10 ;  /* 0x0000001004087836 */ /* 0x040fe40000000000 */
[C---:B------:R-:W-:Y:S01]  /*35060*/  VIADD R20, R4.reuse, 0x30 ;  /* 0x0000003004147836 */ /* 0x040fe20000000000 */
[-C--:B------:R-:W-:Y:S01]  /*35070*/  ISETP.GE.AND P2, PT, R4, R5.reuse, PT ;  /* 0x000000050400720c */ /* 0x080fe20003f46270 */
[----:B------:R-:W-:Y:S01]  /*35080*/  SHFL.IDX PT, R7, R6, 0x1, 0x181f ;  /* 0x00381f0006077f89 */ /* 0x000fe200000e0000 */
[----:B------:R-:W-:Y:S01]  /*35090*/  ISETP.GE.AND P4, PT, R8, R5, PT ;  /* 0x000000050800720c */ /* 0x000fe20003f86270 */
[----:B------:R-:W-:-:S02]  /*350a0*/  VIADD R8, R4, 0x20 ;  /* 0x0000002004087836 */ /* 0x000fc40000000000 */
[----:B------:R-:W-:Y:S03]  /*350b0*/  SHFL.IDX PT, R10, R6, 0x2, 0x181f ;  /* 0x00581f00060a7f89 */ /* 0x000fe600000e0000 */
[----:B------:R-:W-:-:S05]  /*350c0*/  ISETP.GE.AND P3, PT, R8, R5, PT ;  /* 0x000000050800720c */ /* 0x000fca0003f66270 */
[C---:B------:R-:W-:Y:S02]  /*350d0*/  @!P2 LEA R8, R27.reuse, UR46, 0x1 ;  /* 0x0000002e1b08ac11 */ /* 0x040fe4000f8e08ff */
[----:B0-----:R-:W-:Y:S02]  /*350e0*/  @!P2 LEA R2, P1, R22, R14, 0x1 ;  /* 0x0000000e1602a211 */ /* 0x001fe400078208ff */
[----:B------:R-:W0:Y:S01]  /*350f0*/  SHFL.IDX PT, R14, R0, 0x1, 0x181f ;  /* 0x00381f00000e7f89 */ /* 0x000e2200000e0000 */
[----:B------:R-:W-:Y:S02]  /*35100*/  @P2 LOP3.LUT R16, R16, 0x1000, RZ, 0xfc, !PT ;  /* 0x0000100010102812 */ /* 0x000fe400078efcff */
[----:B-1----:R-:W-:Y:S01]  /*35110*/  @!P2 IMAD.X R3, RZ, RZ, R3, P1 ;  /* 0x000000ffff03a224 */ /* 0x002fe200008e0603 */
[----:B------:R-:W-:Y:S02]  /*35120*/  @!P4 LEA R13, R27, UR46, 0x1 ;  /* 0x0000002e1b0dcc11 */ /* 0x000fe4000f8e08ff */
[----:B------:R-:W-:-:S02]  /*35130*/  LOP3.LUT R16, R16, 0xfffff7ff, RZ, 0xc0, !PT ;  /* 0xfffff7ff10107812 */ /* 0x000fc400078ec0ff */
[----:B------:R1:W-:Y:S01]  /*35140*/  @!P2 LDGSTS.E.BYPASS.LTC128B.128 [R8+0x18400], desc[UR36][R2.64], !P0 ;  /* 0x184000000208afae */ /* 0x0003e2000c101d64 */
[----:B------:R-:W-:Y:S02]  /*35150*/  ISETP.GE.AND P2, PT, R20, R5, PT ;  /* 0x000000051400720c */ /* 0x000fe40003f46270 */
[----:B------:R-:W-:-:S04]  /*35160*/  @P4 LOP3.LUT R16, R16, 0x800, RZ, 0xfc, !PT ;  /* 0x0000080010104812 */ /* 0x000fc800078efcff */
[----:B------:R-:W-:-:S04]  /*35170*/  LOP3.LUT R16, R16, 0xfffffbff, RZ, 0xc0, !PT ;  /* 0xfffffbff10107812 */ /* 0x000fc800078ec0ff */
[----:B------:R-:W-:Y:S01]  /*35180*/  @P3 LOP3.LUT R16, R16, 0x400, RZ, 0xfc, !PT ;  /* 0x0000040010103812 */ /* 0x000fe200078efcff */
[----:B-1----:R-:W-:Y:S03]  /*35190*/  SHFL.IDX PT, R8, R6, 0x3, 0x181f ;  /* 0x00781f0006087f89 */ /* 0x002fe600000e0000 */
[----:B------:R-:W-:Y:S02]  /*351a0*/  LOP3.LUT R16, R16, 0xfffffdff, RZ, 0xc0, !PT ;  /* 0xfffffdff10107812 */ /* 0x000fe400078ec0ff */
[----:B0-----:R-:W-:Y:S02]  /*351b0*/  @!P4 LEA R12, P1, R22, R14, 0x1 ;  /* 0x0000000e160cc211 */ /* 0x001fe400078208ff */
[----:B------:R-:W0:Y:S01]  /*351c0*/  SHFL.IDX PT, R14, R0, 0x2, 0x181f ;  /* 0x00581f00000e7f89 */ /* 0x000e2200000e0000 */
[----:B------:R-:W-:Y:S02]  /*351d0*/  @P2 LOP3.LUT R16, R16, 0x200, RZ, 0xfc, !PT ;  /* 0x0000020010102812 */ /* 0x000fe400078efcff */
[----:B------:R-:W-:-:S02]  /*351e0*/  @!P4 IMAD.X R7, RZ, RZ, R7, P1 ;  /* 0x000000ffff07c224 */ /* 0x000fc400008e0607 */
[----:B------:R-:W-:Y:S01]  /*351f0*/  @!P4 IMAD.MOV.U32 R2, RZ, RZ, R12 ;  /* 0x000000ffff02c224 */ /* 0x000fe200078e000c */
[----:B------:R-:W-:Y:S01]  /*35200*/  LOP3.LUT R16, R16, 0xfffffeff, RZ, 0xc0, !PT ;  /* 0xfffffeff10107812 */ /* 0x000fe200078ec0ff */
[----:B------:R-:W-:Y:S02]  /*35210*/  @!P4 IMAD.MOV.U32 R3, RZ, RZ, R7 ;  /* 0x000000ffff03c224 */ /* 0x000fe400078e0007 */
[----:B------:R-:W-:-:S03]  /*35220*/  VIADD R12, R4, 0x40 ;  /* 0x00000040040c7836 */ /* 0x000fc60000000000 */
[----:B------:R1:W-:Y:S02]  /*35230*/  @!P4 LDGSTS.E.BYPASS.LTC128B.128 [R13+0x18c00], desc[UR36][R2.64], !P0 ;  /* 0x18c00000020dcfae */ /* 0x0003e4000c101d64 */
[----:B------:R-:W-:Y:S02]  /*35240*/  ISETP.GE.AND P4, PT, R12, R5, PT ;  /* 0x000000050c00720c */ /* 0x000fe40003f86270 */
[----:B0-----:R-:W-:Y:S01]  /*35250*/  @!P3 LEA R11, P1, R22, R14, 0x1 ;  /* 0x0000000e160bb211 */ /* 0x001fe200078208ff */
[----:B-1----:R-:W-:Y:S01]  /*35260*/  SHFL.IDX PT, R2, R6, 0x4, 0x181f ;  /* 0x00981f0006027f89 */ /* 0x002fe200000e0000 */
[----:B------:R-:W-:-:S09]  /*35270*/  @!P3 LEA R13, R27, UR46, 0x1 ;  /* 0x0000002e1b0dbc11 */ /* 0x000fd2000f8e08ff */
[----:B------:R-:W-:Y:S01]  /*35280*/  @P4 LOP3.LUT R16, R16, 0x100, RZ, 0xfc, !PT ;  /* 0x0000010010104812 */ /* 0x000fe200078efcff */
[----:B------:R-:W0:Y:S01]  /*35290*/  SHFL.IDX PT, R14, R0, 0x3, 0x181f ;  /* 0x00781f00000e7f89 */ /* 0x000e2200000e0000 */
[----:B------:R-:W-:Y:S02]  /*352a0*/  @!P3 IMAD.X R10, RZ, RZ, R10, P1 ;  /* 0x000000ffff0ab224 */ /* 0x000fe400008e060a */
[----:B------:R-:W-:Y:S02]  /*352b0*/  LOP3.LUT R16, R16, 0xffffff7f, RZ, 0xc0, !PT ;  /* 0xffffff7f10107812 */ /* 0x000fe400078ec0ff */
[----:B------:R-:W-:Y:S02]  /*352c0*/  @!P3 IMAD.MOV.U32 R3, RZ, RZ, R10 ;  /* 0x000000ffff03b224 */ /* 0x000fe400078e000a */
[----:B------:R-:W-:Y:S01]  /*352d0*/  VIADD R10, R4, 0x50 ;  /* 0x00000050040a7836 */ /* 0x000fe20000000000 */
[C---:B0-----:R-:W-:Y:S02]  /*352e0*/  @!P2 LEA R9, P1, R22.reuse, R14, 0x1 ;  /* 0x0000000e1609a211 */ /* 0x041fe400078208ff */
[----:B------:R-:W0:Y:S03]  /*352f0*/  SHFL.IDX PT, R14, R0, 0x4, 0x181f ;  /* 0x00981f00000e7f89 */ /* 0x000e2600000e0000 */
[----:B------:R-:W-:Y:S01]  /*35300*/  @!P2 IMAD.X R8, RZ, RZ, R8, P1 ;  /* 0x000000ffff08a224 */ /* 0x000fe200008e0608 */
[----:B0-----:R-:W-:-:S02]  /*35310*/  @!P4 LEA R7, P1, R22, R14, 0x1 ;  /* 0x0000000e1607c211 */ /* 0x001fc400078208ff */
[----:B------:R-:W0:Y:S03]  /*35320*/  SHFL.IDX PT, R14, R0, 0x5, 0x181f ;  /* 0x00b81f00000e7f89 */ /* 0x000e2600000e0000 */
[----:B------:R-:W-:Y:S02]  /*35330*/  @!P4 IMAD.X R12, RZ, RZ, R2, P1 ;  /* 0x000000ffff0cc224 */ /* 0x000fe400008e0602 */
[----:B------:R-:W-:-:S05]  /*35340*/  @!P3 IMAD.MOV.U32 R2, RZ, RZ, R11 ;  /* 0x000000ffff02b224 */ /* 0x000fca00078e000b */
[----:B------:R1:W-:Y:S01]  /*35350*/  @!P3 LDGSTS.E.BYPASS.LTC128B.128 [R13+0x19400], desc[UR36][R2.64], !P0 ;  /* 0x19400000020dbfae */ /* 0x0003e2000c101d64 */
[----:B------:R-:W-:-:S03]  /*35360*/  ISETP.GE.AND P3, PT, R10, R5, PT ;  /* 0x000000050a00720c */ /* 0x000fc60003f66270 */
[----:B-1----:R-:W1:Y:S01]  /*35370*/  SHFL.IDX PT, R2, R6, 0x5, 0x181f ;  /* 0x00b81f0006027f89 */ /* 0x002e6200000e0000 */
[----:B------:R-:W-:Y:S01]  /*35380*/  @!P2 LEA R13, R27, UR46, 0x1 ;  /* 0x0000002e1b0dac11 */ /* 0x000fe2000f8e08ff */
[----:B------:R-:W-:-:S08]  /*35390*/  @!P2 IMAD.MOV.U32 R3, RZ, RZ, R8 ;  /* 0x000000ffff03a224 */ /* 0x000fd000078e0008 */
[----:B0-----:R-:W-:Y:S01]  /*353a0*/  @!P3 LEA R10, P1, R22, R14, 0x1 ;  /* 0x0000000e160ab211 */ /* 0x001fe200078208ff */
[----:B------:R-:W-:Y:S01]  /*353b0*/  VIADD R8, R4, 0x60 ;  /* 0x0000006004087836 */ /* 0x000fe20000000000 */
[----:B------:R-:W0:Y:S01]  /*353c0*/  SHFL.IDX PT, R14, R0, 0x6, 0x181f ;  /* 0x00d81f00000e7f89 */ /* 0x000e2200000e0000 */
[----:B------:R-:W-:-:S04]  /*353d0*/  @P3 LOP3.LUT R16, R16, 0x80, RZ, 0xfc, !PT ;  /* 0x0000008010103812 */ /* 0x000fc800078efcff */
[----:B------:R-:W-:Y:S01]  /*353e0*/  LOP3.LUT R16, R16, 0xffffffbf, RZ, 0xc0, !PT ;  /* 0xffffffbf10107812 */ /* 0x000fe200078ec0ff */
[----:B-1----:R-:W-:Y:S02]  /*353f0*/  @!P3 IMAD.X R11, RZ, RZ, R2, P1 ;  /* 0x000000ffff0bb224 */ /* 0x002fe400008e0602 */
[----:B------:R-:W-:-:S05]  /*35400*/  @!P2 IMAD.MOV.U32 R2, RZ, RZ, R9 ;  /* 0x000000ffff02a224 */ /* 0x000fca00078e0009 */
[----:B------:R1:W-:Y:S01]  /*35410*/  @!P2 LDGSTS.E.BYPASS.LTC128B.128 [R13+0x19c00], desc[UR36][R2.64], !P0 ;  /* 0x19c00000020dafae */ /* 0x0003e2000c101d64 */
[----:B------:R-:W-:-:S03]  /*35420*/  ISETP.GE.AND P2, PT, R8, R5, PT ;  /* 0x000000050800720c */ /* 0x000fc60003f46270 */
[----:B-1----:R-:W1:Y:S01]  /*35430*/  SHFL.IDX PT, R2, R6, 0x6, 0x181f ;  /* 0x00d81f0006027f89 */ /* 0x002e6200000e0000 */
[----:B------:R-:W-:Y:S01]  /*35440*/  @!P4 LEA R13, R27, UR46, 0x1 ;  /* 0x0000002e1b0dcc11 */ /* 0x000fe2000f8e08ff */
[----:B------:R-:W-:-:S08]  /*35450*/  @!P4 IMAD.MOV.U32 R3, RZ, RZ, R12 ;  /* 0x000000ffff03c224 */ /* 0x000fd000078e000c */
[----:B0-----:R-:W-:Y:S01]  /*35460*/  @!P2 LEA R8, P1, R22, R14, 0x1 ;  /* 0x0000000e1608a211 */ /* 0x001fe200078208ff */
[----:B------:R-:W0:Y:S01]  /*35470*/  SHFL.IDX PT, R6, R6, 0x7, 0x181f ;  /* 0x00f81f0006067f89 */ /* 0x000e2200000e0000 */
[C---:B------:R-:W-:Y:S02]  /*35480*/  @!P2 LEA R21, R27.reuse, UR46, 0x1 ;  /* 0x0000002e1b15ac11 */ /* 0x040fe4000f8e08ff */
[----:B------:R-:W-:Y:S01]  /*35490*/  @P2 LOP3.LUT R16, R16, 0x40, RZ, 0xfc, !PT ;  /* 0x0000004010102812 */ /* 0x000fe200078efcff */
[----:B------:R2:W3:Y:S01]  /*354a0*/  SHFL.IDX PT, R14, R0, 0x7, 0x181f ;  /* 0x00f81f00000e7f89 */ /* 0x0004e200000e0000 */
[----:B-1----:R-:W-:Y:S02]  /*354b0*/  @!P2 IMAD.X R9, RZ, RZ, R2, P1 ;  /* 0x000000ffff09a224 */ /* 0x002fe400008e0602 */
[----:B------:R-:W-:Y:S01]  /*354c0*/  @!P4 IMAD.MOV.U32 R2, RZ, RZ, R7 ;  /* 0x000000ffff02c224 */ /* 0x000fe200078e0007 */
[----:B------:R-:W-:-:S04]  /*354d0*/  @!P3 LEA R7, R27, UR46, 0x1 ;  /* 0x0000002e1b07bc11 */ /* 0x000fc8000f8e08ff */
[----:B------:R1:W-:Y:S02]  /*354e0*/  @!P4 LDGSTS.E.BYPASS.LTC128B.128 [R13+0x1a400], desc[UR36][R2.64], !P0 ;  /* 0x1a400000020dcfae */ /* 0x0003e4000c101d64 */
[----:B-1----:R-:W-:Y:S02]  /*354f0*/  @!P3 IMAD.MOV.U32 R2, RZ, RZ, R10 ;  /* 0x000000ffff02b224 */ /* 0x002fe400078e000a */
[----:B------:R-:W-:-:S05]  /*35500*/  @!P3 IMAD.MOV.U32 R3, RZ, RZ, R11 ;  /* 0x000000ffff03b224 */ /* 0x000fca00078e000b */
[----:B------:R1:W-:Y:S02]  /*35510*/  @!P3 LDGSTS.E.BYPASS.LTC128B.128 [R7+0x1ac00], desc[UR36][R2.64], !P0 ;  /* 0x1ac000000207bfae */ /* 0x0003e4000c101d64 */
[----:B-1----:R-:W-:Y:S02]  /*35520*/  @!P2 IMAD.MOV.U32 R2, RZ, RZ, R8 ;  /* 0x000000ffff02a224 */ /* 0x002fe400078e0008 */
[----:B------:R-:W-:-:S05]  /*35530*/  @!P2 IMAD.MOV.U32 R3, RZ, RZ, R9 ;  /* 0x000000ffff03a224 */ /* 0x000fca00078e0009 */
[----:B0--3--:R2:W-:Y:S02]  /*35540*/  @!P2 LDGSTS.E.BYPASS.LTC128B.128 [R21+0x1b400], desc[UR36][R2.64], !P0 ;  /* 0x1b4000000215afae */ /* 0x0095e4000c101d64 */
.L_x_2383:
[----:B------:R-:W-:Y:S01]  /*35550*/  VIADD R4, R4, 0x70 ;  /* 0x0000007004047836 */ /* 0x000fe20000000000 */
[----:B------:R-:W-:-:S04]  /*35560*/  LOP3.LUT R16, R16, 0xffffdfff, RZ, 0xc0, !PT ;  /* 0xffffdfff10107812 */ /* 0x000fc800078ec0ff */
[----:B------:R-:W-:-:S13]  /*35570*/  ISETP.GE.AND P2, PT, R4, R5, PT ;  /* 0x000000050400720c */ /* 0x000fda0003f46270 */
[----:B--2---:R-:W-:Y:S02]  /*35580*/  @!P2 LEA R2, P1, R22, R14, 0x1 ;  /* 0x0000000e1602a211 */ /* 0x004fe400078208ff */
[----:B------:R-:W-:Y:S02]  /*35590*/  @!P2 LEA R5, R27, UR46, 0x1 ;  /* 0x0000002e1b05ac11 */ /* 0x000fe4000f8e08ff */
[----:B------:R-:W-:Y:S01]  /*355a0*/  @P2 LOP3.LUT R16, R16, 0x2000, RZ, 0xfc, !PT ;  /* 0x0000200010102812 */ /* 0x000fe200078efcff */
[----:B------:R-:W-:-:S05]  /*355b0*/  @!P2 IMAD.X R3, RZ, RZ, R6, P1 ;  /* 0x000000ffff03a224 */ /* 0x000fca00008e0606 */
        /* <DEDUP_REMOVED lines=29> */
.L_x_2312:
[----:B------:R-:W-:Y:S01]  /*35790*/  UISETP.NE.AND UP0, UPT, UR47, URZ, UPT ;  /* 0x0000003f2f00728c */ /* 0x000fe2000bf05270 */
[----:B------:R-:W0:Y:S01]  /*357a0*/  S2R R20, SR_CTAID.Z ;  /* 0x0000000000147919 */ /* 0x000e220000002700 */
[----:B------:R-:W-:Y:S01]  /*357b0*/  R2UR UR6, R29 ;  /* 0x000000001d0672ca */ /* 0x000fe200000e0000 */
[----:B------:R-:W-:Y:S01]  /*357c0*/  ULDC.64 UR8, c[0x0][0x3d8] ;  /* 0x0000f60000087ab9 */ /* 0x000fe20000000a00 */
[----:B------:R-:W-:Y:S02]  /*357d0*/  IMAD.MOV.U32 R7, RZ, RZ, R37 ;  /* 0x000000ffff077224 */ /* 0x000fe400078e0025 */
[----:B------:R-:W-:-:S05]  /*357e0*/  PLOP3.LUT P0, PT, PT, PT, UP0, 0x80, 0x0 ;  /* 0x000000000000781c */ /* 0x000fca0003f0f008 */
[----:B------:R-:W-:-:S04]  /*357f0*/  @UP0 ULDC UR4, c[0x0][0x44c] ;  /* 0x0001130000040ab9 */ /* 0x000fc80000000800 */
[----:B------:R-:W-:-:S04]  /*35800*/  UIMAD UR6, UR6, UR8, URZ ;  /* 0x00000008060672a4 */ /* 0x000fc8000f8e023f */
[----:B------:R-:W-:Y:S01]  /*35810*/  @P0 IMAD.HI.U32 R0, R37, UR4, RZ ;  /* 0x0000000425000c27 */ /* 0x000fe2000f8e00ff */
[----:B------:R-:W-:Y:S01]  /*35820*/  PLOP3.LUT P0, PT, PT, PT, UP0, 0x80, 0x0 ;  /* 0x000000000000781c */ /* 0x000fe20003f0f008 */
[----:B------:R-:W-:Y:S01]  /*35830*/  @UP0 ULDC UR4, c[0x0][0x450] ;  /* 0x0001140000040ab9 */ /* 0x000fe20000000800 */
[----:B------:R-:W-:Y:S01]  /*35840*/  UIMAD UR6, UR39, UR9, UR6 ;  /* 0x00000009270672a4 */ /* 0x000fe2000f8e0206 */
[----:B0-----:R-:W-:-:S10]  /*35850*/  SHF.R.S32.HI R20, RZ, 0x1f, R20 ;  /* 0x0000001fff147819 */ /* 0x001fd40000011414 */
[----:B------:R-:W-:Y:S01]  /*35860*/  @P0 SHF.R.U32.HI R7, RZ, UR4, R0 ;  /* 0x00000004ff070c19 */ /* 0x000fe20008011600 */
[----:B------:R-:W-:-:S03]  /*35870*/  UIMAD.WIDE.U32 UR4, UR39, UR8, URZ ;  /* 0x00000008270472a5 */ /* 0x000fc6000f8e003f */
[----:B------:R-:W-:Y:S01]  /*35880*/  ULDC.64 UR8, c[0x0][0x3e0] ;  /* 0x0000f80000087ab9 */ /* 0x000fe20000000a00 */
[----:B------:R-:W-:Y:S01]  /*35890*/  UIADD3 UR6, UR5, UR6, URZ ;  /* 0x0000000605067290 */ /* 0x000fe2000fffe03f */
[----:B------:R-:W-:Y:S02]  /*358a0*/  IMAD R0, R20, UR8, RZ ;  /* 0x0000000814007c24 */ /* 0x000fe4000f8e02ff */
[----:B------:R-:W0:Y:S01]  /*358b0*/  S2R R20, SR_CTAID.Z ;  /* 0x0000000000147919 */ /* 0x000e220000002700 */
[----:B------:R-:W-:Y:S02]  /*358c0*/  IMAD.U32 R4, RZ, RZ, UR4 ;  /* 0x00000004ff047e24 */ /* 0x000fe4000f8e00ff */
[----:B------:R-:W-:Y:S01]  /*358d0*/  IMAD.U32 R3, RZ, RZ, UR6 ;  /* 0x00000006ff037e24 */ /* 0x000fe2000f8e00ff */
[----:B------:R-:W-:Y:S01]  /*358e0*/  ULDC UR6, c[0x0][0x448] ;  /* 0x0001120000067ab9 */ /* 0x000fe20000000800 */
[----:B------:R-:W-:Y:S02]  /*358f0*/  IMAD.MOV.U32 R2, RZ, RZ, R4 ;  /* 0x000000ffff027224 */ /* 0x000fe400078e0004 */
[----:B------:R-:W-:Y:S01]  /*35900*/  IMAD.U32 R5, RZ, RZ, UR5 ;  /* 0x00000005ff057e24 */ /* 0x000fe2000f8e00ff */
[----:B------:R-:W-:Y:S01]  /*35910*/  ULDC.64 UR4, c[0x0][0x3d0] ;  /* 0x0000f40000047ab9 */ /* 0x000fe20000000a00 */
[----:B------:R-:W-:-:S02]  /*35920*/  IMAD.MOV R4, RZ, RZ, -R7 ;  /* 0x000000ffff047224 */ /* 0x000fc400078e0a07 */
[C---:B0-----:R-:W-:Y:S01]  /*35930*/  IMAD R5, R20.reuse, UR9, R0 ;  /* 0x0000000914057c24 */ /* 0x041fe2000f8e0200 */
[----:B------:R-:W-:Y:S01]  /*35940*/  SHF.R.S32.HI R0, RZ, 0x1f, R7 ;  /* 0x0000001fff007819 */ /* 0x000fe20000011407 */
[----:B------:R-:W-:-:S04]  /*35950*/  IMAD.WIDE.U32 R2, R20, UR8, R2 ;  /* 0x0000000814027c25 */ /* 0x000fc8000f8e0002 */
[----:B------:R-:W-:Y:S02]  /*35960*/  IMAD.IADD R3, R3, 0x1, R5 ;  /* 0x0000000103037824 */ /* 0x000fe400078e0205 */
[----:B------:R-:W-:Y:S02]  /*35970*/  IMAD R0, R0, UR4, RZ ;  /* 0x0000000400007c24 */ /* 0x000fe4000f8e02ff */
[----:B------:R-:W-:Y:S02]  /*35980*/  IMAD R5, R4, UR6, R37 ;  /* 0x0000000604057c24 */ /* 0x000fe4000f8e0225 */
[C---:B------:R-:W-:Y:S02]  /*35990*/  IMAD R9, R7.reuse, UR5, R0 ;  /* 0x0000000507097c24 */ /* 0x040fe4000f8e0200 */
[----:B------:R-:W-:Y:S01]  /*359a0*/  IMAD.WIDE.U32 R2, R7, UR4, R2 ;  /* 0x0000000407027c25 */ /* 0x000fe2000f8e0002 */
[----:B------:R-:W-:Y:S01]  /*359b0*/  SHF.R.S32.HI R0, RZ, 0x1f, R5 ;  /* 0x0000001fff007819 */ /* 0x000fe20000011405 */
[----:B------:R-:W-:-:S02]  /*359c0*/  ULDC.64 UR4, c[0x0][0x3c8] ;  /* 0x0000f20000047ab9 */ /* 0x000fc40000000a00 */
        /* <DEDUP_REMOVED lines=24> */
[----:B-1----:R-:W-:Y:S02]  /*35b50*/  @!P5 IMAD.X R3, RZ, RZ, R2, P0 ;  /* 0x000000ffff03d224 */ /* 0x002fe400000e0602 */
[----:B------:R-:W-:Y:S02]  /*35b60*/  @!P5 IMAD.MOV.U32 R2, RZ, RZ, R14 ;  /* 0x000000ffff02d224 */ /* 0x000fe400078e000e */
        /* <DEDUP_REMOVED lines=21> */
[----:B------:R-:W-:Y:S01]  /*35cc0*/  LOP3.LUT P6, RZ, R16, 0x200, RZ, 0xc0, !PT ;  /* 0x0000020010ff7812 */ /* 0x000fe200078cc0ff */
[----:B-1----:R-:W-:Y:S02]  /*35cd0*/  @!P5 IMAD.X R5, RZ, RZ, R5, P0 ;  /* 0x000000ffff05d224 */ /* 0x002fe400000e0605 */
[----:B0-----:R-:W-:Y:S02]  /*35ce0*/  @!P5 IMAD.MOV.U32 R2, RZ, RZ, R14 ;  /* 0x000000ffff02d224 */ /* 0x001fe400078e000e */
[----:B------:R-:W0:Y:S01]  /*35cf0*/  SHFL.IDX PT, R14, R0, 0x3, 0x181f ;  /* 0x00781f00000e7f89 */ /* 0x000e2200000e0000 */
[----:B------:R-:W-:-:S03]  /*35d00*/  @!P5 IMAD.MOV.U32 R3, RZ, RZ, R5 ;  /* 0x000000ffff03d224 */ /* 0x000fc600078e0005 */
[----:B------:R-:W1:Y:S04]  /*35d10*/  SHFL.IDX PT, R5, R4, 0x3, 0x181f ;  /* 0x00781f0004057f89 */ /* 0x000e6800000e0000 */
[----:B------:R-:W-:Y:S01]  /*35d20*/  @!P6 LEA R9, R27, UR46, 0x1 ;  /* 0x0000002e1b09ec11 */ /* 0x000fe2000f8e08ff */
[----:B------:R-:W-:Y:S04]  /*35d30*/  @!P5 LDGSTS.E.BYPASS.LTC128B.128 [R7+0x23400], desc[UR36][R2.64], !P4 ;  /* 0x234000000207dfae */ /* 0x000fe8000e101d64 */
[----:B------:R-:W-:Y:S04]  /*35d40*/  @!P5 LDGSTS.E.BYPASS.LTC128B.128 [R7+0x27400], desc[UR36][R2.64+0x80], !P3 ;  /* 0x274000800207dfae */ /* 0x000fe8000d901d64 */
[----:B------:R-:W-:Y:S04]  /*35d50*/  @!P5 LDGSTS.E.BYPASS.LTC128B.128 [R7+0x2b400], desc[UR36][R2.64+0x100], !P2 ;  /* 0x2b4001000207dfae */ /* 0x000fe8000d101d64 */
[----:B------:R2:W-:Y:S01]  /*35d60*/  @!P5 LDGSTS.E.BYPASS.LTC128B.128 [R7+0x2f400], desc[UR36][R2.64+0x180], !P1 ;  /* 0x2f4001800207dfae */ /* 0x0005e2000c901d64 */
[----:B------:R-:W-:-:S02]  /*35d70*/  LOP3.LUT P5, RZ, R16, 0x40, RZ, 0xc0, !PT ;  /* 0x0000004010ff7812 */ /* 0x000fc400078ac0ff */
[----:B0-----:R-:W-:-:S05]  /*35d80*/  @!P6 LEA R14, P0, R22, R14, 0x1 ;  /* 0x0000000e160ee211 */ /* 0x001fca00078008ff */
[----:B-1----:R-:W-:Y:S02]  /*35d90*/  @!P6 IMAD.X R5, RZ, RZ, R5, P0 ;  /* 0x000000ffff05e224 */ /* 0x002fe400000e0605 */
[----:B--2---:R-:W-:Y:S01]  /*35da0*/  @!P6 IMAD.MOV.U32 R2, RZ, RZ, R14 ;  /* 0x000000ffff02e224 */ /* 0x004fe200078e000e */
[----:B------:R-:W-:Y:S01]  /*35db0*/  P2R R7, PR, RZ, 0x20 ;  /* 0x00000020ff077803 */ /* 0x000fe20000000000 */
[----:B------:R-:W0:Y:S01]  /*35dc0*/  SHFL.IDX PT, R14, R0, 0x4, 0x181f ;  /* 0x00981f00000e7f89 */ /* 0x000e2200000e0000 */
[----:B------:R-:W-:Y:S01]  /*35dd0*/  @!P6 IMAD.MOV.U32 R3, RZ, RZ, R5 ;  /* 0x000000ffff03e224 */ /* 0x000fe200078e0005 */
[----:B------:R-:W-:Y:S02]  /*35de0*/  LOP3.LUT P5, RZ, R16, 0x100, RZ, 0xc0, !PT ;  /* 0x0000010010ff7812 */ /* 0x000fe400078ac0ff */
[----:B------:R-:W1:Y:S04]  /*35df0*/  SHFL.IDX PT, R5, R4, 0x4, 0x181f ;  /* 0x00981f0004057f89 */ /* 0x000e6800000e0000 */
[----:B------:R-:W-:Y:S04]  /*35e00*/  @!P6 LDGSTS.E.BYPASS.LTC128B.128 [R9+0x23c00], desc[UR36][R2.64], !P4 ;  /* 0x23c000000209efae */ /* 0x000fe8000e101d64 */
[----:B------:R-:W-:Y:S03]  /*35e10*/  @!P6 LDGSTS.E.BYPASS.LTC128B.128 [R9+0x27c00], desc[UR36][R2.64+0x80], !P3 ;  /* 0x27c000800209efae */ /* 0x000fe6000d901d64 */
[----:B------:R-:W-:Y:S01]  /*35e20*/  @!P5 LEA R21, R27, UR46, 0x1 ;  /* 0x0000002e1b15dc11 */ /* 0x000fe2000f8e08ff */
[----:B------:R-:W-:Y:S04]  /*35e30*/  @!P6 LDGSTS.E.BYPASS.LTC128B.128 [R9+0x2bc00], desc[UR36][R2.64+0x100], !P2 ;  /* 0x2bc001000209efae */ /* 0x000fe8000d101d64 */
[----:B------:R2:W-:Y:S01]  /*35e40*/  @!P6 LDGSTS.E.BYPASS.LTC128B.128 [R9+0x2fc00], desc[UR36][R2.64+0x180], !P1 ;  /* 0x2fc001800209efae */ /* 0x0005e2000c901d64 */
[----:B------:R-:W-:-:S02]  /*35e50*/  ISETP.NE.AND P6, PT, R6, RZ, PT ;  /* 0x000000ff0600720c */ /* 0x000fc40003fc5270 */
[----:B0-----:R-:W-:-:S05]  /*35e60*/  @!P5 LEA R14, P0, R22, R14, 0x1 ;  /* 0x0000000e160ed211 */ /* 0x001fca00078008ff */
[----:B-1----:R-:W-:Y:S02]  /*35e70*/  @!P5 IMAD.X R5, RZ, RZ, R5, P0 ;  /* 0x000000ffff05d224 */ /* 0x002fe400000e0605 */
[----:B--2---:R-:W-:Y:S02]  /*35e80*/  @!P5 IMAD.MOV.U32 R2, RZ, RZ, R14 ;  /* 0x000000ffff02d224 */ /* 0x004fe400078e000e */
[----:B------:R-:W0:Y:S01]  /*35e90*/  SHFL.IDX PT, R14, R0, 0x5, 0x181f ;  /* 0x00b81f00000e7f89 */ /* 0x000e2200000e0000 */
[----:B------:R-:W-:-:S03]  /*35ea0*/  @!P5 IMAD.MOV.U32 R3, RZ, RZ, R5 ;  /* 0x000000ffff03d224 */ /* 0x000fc600078e0005 */
[----:B------:R-:W1:Y:S04]  /*35eb0*/  SHFL.IDX PT, R5, R4, 0x5, 0x181f ;  /* 0x00b81f0004057f89 */ /* 0x000e6800000e0000 */
[----:B------:R-:W-:Y:S04]  /*35ec0*/  @!P5 LDGSTS.E.BYPASS.LTC128B.128 [R21+0x24400], desc[UR36][R2.64], !P4 ;  /* 0x244000000215dfae */ /* 0x000fe8000e101d64 */
[----:B------:R-:W-:Y:S04]  /*35ed0*/  @!P5 LDGSTS.E.BYPASS.LTC128B.128 [R21+0x28400], desc[UR36][R2.64+0x80], !P3 ;  /* 0x284000800215dfae */ /* 0x000fe8000d901d64 */
[----:B------:R-:W-:Y:S04]  /*35ee0*/  @!P5 LDGSTS.E.BYPASS.LTC128B.128 [R21+0x2c400], desc[UR36][R2.64+0x100], !P2 ;  /* 0x2c4001000215dfae */ /* 0x000fe8000d101d64 */
[----:B------:R2:W-:Y:S01]  /*35ef0*/  @!P5 LDGSTS.E.BYPASS.LTC128B.128 [R21+0x30400], desc[UR36][R2.64+0x180], !P1 ;  /* 0x304001800215dfae */ /* 0x0005e2000c901d64 */
[----:B------:R-:W-:-:S02]  /*35f00*/  ISETP.NE.AND P5, PT, R7, RZ, PT ;  /* 0x000000ff0700720c */ /* 0x000fc40003fa5270 */
[----:B------:R-:W-:Y:S02]  /*35f10*/  @!P6 LEA R7, R27, UR46, 0x1 ;  /* 0x0000002e1b07ec11 */ /* 0x000fe4000f8e08ff */
        /* <DEDUP_REMOVED lines=11> */
[----:B0-----:R-:W-:-:S05]  /*35fd0*/  @!P5 LEA R14, P0, R22, R14, 0x1 ;  /* 0x0000000e160ed211 */ /* 0x001fca00078008ff */
[----:B-1----:R-:W-:Y:S02]  /*35fe0*/  @!P5 IMAD.X R5, RZ, RZ, R5, P0 ;  /* 0x000000ffff05d224 */ /* 0x002fe400000e0605 */
[----:B--2---:R-:W-:Y:S02]  /*35ff0*/  @!P5 IMAD.MOV.U32 R2, RZ, RZ, R14 ;  /* 0x000000ffff02d224 */ /* 0x004fe400078e000e */
[----:B------:R-:W-:Y:S01]  /*36000*/  @!P5 IMAD.MOV.U32 R3, RZ, RZ, R5 ;  /* 0x000000ffff03d224 */ /* 0x000fe200078e0005 */
[----:B------:R0:W1:Y:S04]  /*36010*/  SHFL.IDX PT, R14, R0, 0x7, 0x181f ;  /* 0x00f81f00000e7f89 */ /* 0x00006800000e0000 */
[----:B------:R0:W-:Y:S04]  /*36020*/  @!P5 LDGSTS.E.BYPASS.LTC128B.128 [R9+0x25400], desc[UR36][R2.64], !P4 ;  /* 0x254000000209dfae */ /* 0x0001e8000e101d64 */
[----:B------:R0:W-:Y:S04]  /*36030*/  @!P5 LDGSTS.E.BYPASS.LTC128B.128 [R9+0x29400], desc[UR36][R2.64+0x80], !P3 ;  /* 0x294000800209dfae */ /* 0x0001e8000d901d64 */
[----:B------:R0:W-:Y:S04]  /*36040*/  @!P5 LDGSTS.E.BYPASS.LTC128B.128 [R9+0x2d400], desc[UR36][R2.64+0x100], !P2 ;  /* 0x2d4001000209dfae */ /* 0x0001e8000d101d64 */
[----:B------:R0:W-:Y:S04]  /*36050*/  @!P5 LDGSTS.E.BYPASS.LTC128B.128 [R9+0x31400], desc[UR36][R2.64+0x180], !P1 ;  /* 0x314001800209dfae */ /* 0x0001e8000c901d64 */
[----:B------:R0:W2:Y:S02]  /*36060*/  SHFL.IDX PT, R5, R4, 0x7, 0x181f ;  /* 0x00f81f0004057f89 */ /* 0x0000a400000e0000 */
.L_x_2401:
        /* <DEDUP_REMOVED lines=13> */
.L_x_2315:
[----:B------:R-:W-:Y:S05]  /*36140*/  BSYNC B0 ;  /* 0x0000000000007941 */ /* 0x000fea0003800000 */
.L_x_2314:
[----:B------:R-:W-:Y:S01]  /*36150*/  NOP ;  /* 0x0000000000007918 */ /* 0x000fe20000000000 */
[----:B------:R-:W-:Y:S01]  /*36160*/  SYNCS.ARRIVE.TRANS64.RED.A0T1 RZ, [UR46+0x32410], RZ ;  /* 0x032410ffffff79a7 */ /* 0x000fe2000820042e */
[----:B0-----:R-:W-:Y:S01]  /*36170*/  IMAD.MOV.U32 R0, RZ, RZ, 0x1 ;  /* 0x00000001ff007424 */ /* 0x001fe200078e00ff */
[----:B------:R-:W-:Y:S04]  /*36180*/  ARRIVES.LDGSTSBAR.64.TRANSCNT [UR46+0x32410] ;  /* 0x03241000ff0079b0 */ /* 0x000fe80008000aae */
[----:B------:R-:W-:Y:S01]  /*36190*/  SHF.L.U32 R0, R0, 0x1f, RZ ;  /* 0x0000001f00007819 */ /* 0x000fe200000006ff */
[----:B------:R-:W-:Y:S01]  /*361a0*/  NOP ;  /* 0x0000000000007918 */ /* 0x000fe20000000000 */
[----:B------:R-:W-:Y:S02]  /*361b0*/  SYNCS.ARRIVE.TRANS64.A1T0 RZ, [UR46+0x32410], RZ ;  /* 0x032410ffffff79a7 */ /* 0x000fe4000810002e */
[----:B------:R-:W0:Y:S02]  /*361c0*/  SYNCS.PHASECHK.TRANS64.TRYWAIT P0, [UR46+0x32420], R0 ;  /* 0x03242000ff0075a7 */ /* 0x000e24000800016e */
[----:B0-----:R-:W-:Y:S05]  /*361d0*/  @!P0 BRA `(.L_x_2316) ;  /* 0x0000003800988947 */ /* 0x001fea0003800000 */
.L_x_2402:
[----:B------:R-:W-:-:S13]  /*361e0*/  ISETP.NE.AND P0, PT, R34, 0x3, PT ;  /* 0x000000032200780c */ /* 0x000fda0003f05270 */
[----:B------:R-:W-:Y:S05]  /*361f0*/  @!P0 BRA `(.L_x_2317) ;  /* 0x0000000000048947 */ /* 0x000fea0003800000 */
[----:B------:R-:W-:Y:S01]  /*36200*/  BPT.TRAP 0x1 ;  /* 0x000000040000795c */ /* 0x000fe20000300000 */
.L_x_2317:
[----:B------:R-:W4:Y:S02]  /*36210*/  SYNCS.PHASECHK.TRANS64.TRYWAIT P0, [UR46+0x32460], R0 ;  /* 0x03246000ff0075a7 */ /* 0x000f24000800016e */
[----:B----4-:R-:W-:Y:S05]  /*36220*/  @!P0 BRA `(.L_x_2318) ;  /* 0x00000038009c8947 */ /* 0x010fea0003800000 */
.L_x_2403:
[----:B------:R-:W-:Y:S01]  /*36230*/  ULDC.64 UR4, c[0x0][0x328] ;  /* 0x0000ca0000047ab9 */ /* 0x000fe20000000a00 */
[----:B------:R-:W-:Y:S01]  /*36240*/  ULDC.64 UR6, c[0x0][0x338] ;  /* 0x0000ce0000067ab9 */ /* 0x000fe20000000a00 */
[----:B------:R-:W-:Y:S01]  /*36250*/  IMAD R26, R26, UR4, RZ ;  /* 0x000000041a1a7c24 */ /* 0x000fe2000f8e02ff */
[C---:B------:R-:W-:Y:S01]  /*36260*/  LOP3.LUT P3, RZ, R16.reuse, 0x10, RZ, 0xc0, !PT ;  /* 0x0000001010ff7812 */ /* 0x040fe2000786c0ff */
[----:B0--3--:R-:W-:Y:S01]  /*36270*/  IMAD.WIDE.U32 R2, R23, UR4, RZ ;  /* 0x0000000417027c25 */ /* 0x009fe2000f8e00ff */
        /* <DEDUP_REMOVED lines=17> */
[----:B------:R-:W-:Y:S02]  /*36390*/  SEL R5, RZ, 0x8, P1 ;  /* 0x00000008ff057807 */ /* 0x000fe40000800000 */
[----:B------:R-:W-:Y:S01]  /*363a0*/  VIADD R3, R3, UR4 ;  /* 0x0000000403037c36 */ /* 0x000fe20008000000 */
[----:B------:R-:W-:Y:S01]  /*363b0*/  LEA R7, P0, R2, UR6, 0x1 ;  /* 0x0000000602077c11 */ /* 0x000fe2000f8008ff */
[----:B------:R-:W-:-:S03]  /*363c0*/  UMOV UR4, 0xffffffff ;  /* 0xffffffff00047882 */ /* 0x000fc60000000000 */
[----:B------:R-:W-:Y:S02]  /*363d0*/  LEA.HI.X R8, R2, UR7, R3, 0x1, P0 ;  /* 0x0000000702087c11 */ /* 0x000fe400080f0c03 */
[----:B------:R-:W-:-:S04]  /*363e0*/  SEL R3, RZ, 0x2, P3 ;  /* 0x00000002ff037807 */ /* 0x000fc80001800000 */
[----:B------:R-:W-:-:S05]  /*363f0*/  IADD3 R0, R0, R3, R36 ;  /* 0x0000000300007210 */ /* 0x000fca0007ffe024 */
        /* <DEDUP_REMOVED lines=9> */
[----:B------:R-:W-:Y:S01]  /*36490*/  VIADD R31, R6, 0x400 ;  /* 0x00000400061f7836 */ /* 0x000fe20000000000 */
[----:B0-----:R-:W-:-:S02]  /*364a0*/  IADD3 R2, P0, R14, R0, RZ ;  /* 0x000000000e027210 */ /* 0x001fc40007f1e0ff */
[----:B------:R-:W0:Y:S03]  /*364b0*/  SHFL.IDX PT, R14, R7, 0x1, 0x181f ;  /* 0x00381f00070e7f89 */ /* 0x000e2600000e0000 */
[----:B-1----:R-:W-:Y:S01]  /*364c0*/  IMAD.X R3, RZ, RZ, R3, P0 ;  /* 0x000000ffff037224 */ /* 0x002fe200000e0603 */
[----:B0-----:R-:W-:Y:S02]  /*364d0*/  IADD3 R4, P0, R14, R0, RZ ;  /* 0x000000000e047210 */ /* 0x001fe40007f1e0ff */
[----:B------:R-:W0:Y:S03]  /*364e0*/  SHFL.IDX PT, R14, R7, 0x2, 0x181f ;  /* 0x00581f00070e7f89 */ /* 0x000e2600000e0000 */
[----:B------:R-:W-:Y:S01]  /*364f0*/  IMAD.X R5, RZ, RZ, R5, P0 ;  /* 0x000000ffff057224 */ /* 0x000fe200000e0605 */
        /* <DEDUP_REMOVED lines=8> */
[----:B------:R-:W-:-:S13]  /*36580*/  ISETP.LT.OR P3, PT, R17, 0x1, !P0 ;  /* 0x000000011100780c */ /* 0x000fda0004761670 */
[----:B------:R0:W-:Y:S02]  /*36590*/  LDGSTS.E.BYPASS.LTC128B.128 [R6+0x9400], desc[UR36][R2.64+0x180], !P3 ;  /* 0x0940018002067fae */ /* 0x0001e4000d901d64 */
[----:B0-----:R-:W-:Y:S02]  /*365a0*/  IADD3 R2, P3, R14, R0, RZ ;  /* 0x000000000e027210 */ /* 0x001fe40007f7e0ff */
[----:B------:R-:W0:Y:S03]  /*365b0*/  SHFL.IDX PT, R14, R7, 0x3, 0x181f ;  /* 0x00781f00070e7f89 */ /* 0x000e2600000e0000 */
        /* <DEDUP_REMOVED lines=8> */
[----:B------:R-:W-:-:S13]  /*36640*/  ISETP.LT.OR P3, PT, R17, 0x11, !P0 ;  /* 0x000000111100780c */ /* 0x000fda0004761670 */
[----:B------:R0:W-:Y:S02]  /*36650*/  LDGSTS.E.BYPASS.LTC128B.128 [R6+0x9c00], desc[UR36][R4.64+0x180], !P3 ;  /* 0x09c0018004067fae */ /* 0x0001e4000d901d64 */
[----:B0-----:R-:W-:Y:S02]  /*36660*/  IADD3 R4, P3, R14, R0, RZ ;  /* 0x000000000e047210 */ /* 0x001fe40007f7e0ff */
[----:B------:R-:W0:Y:S03]  /*36670*/  SHFL.IDX PT, R14, R7, 0x4, 0x181f ;  /* 0x00981f00070e7f89 */ /* 0x000e2600000e0000 */
[----:B-1----:R-:W-:Y:S01]  /*36680*/  IMAD.X R5, RZ, RZ, R9, P3 ;  /* 0x000000ffff057224 */ /* 0x002fe200018e0609 */
[C---:B------:R-:W-:Y:S01]  /*36690*/  ISETP.LT.OR P3, PT, R17.reuse, 0x21, P4 ;  /* 0x000000211100780c */ /* 0x040fe20002761670 */
[----:B------:R-:W1:Y:S04]  /*366a0*/  SHFL.IDX PT, R9, R8, 0x4, 0x181f ;  /* 0x00981f0008097f89 */ /* 0x000e6800000e0000 */
[----:B------:R-:W2:Y:S08]  /*366b0*/  SHFL.IDX PT, R8, R8, 0x5, 0x181f ;  /* 0x00b81f0008087f89 */ /* 0x000eb000000e0000 */
        /* <DEDUP_REMOVED lines=8> */
[----:B------:R0:W3:Y:S03]  /*36740*/  SHFL.IDX PT, R14, R7, 0x5, 0x181f ;  /* 0x00b81f00070e7f89 */ /* 0x0000e600000e0000 */
[----:B-1----:R-:W-:Y:S01]  /*36750*/  IMAD.X R3, RZ, RZ, R9, P3 ;  /* 0x000000ffff037224 */ /* 0x002fe200018e0609 */
[----:B------:R-:W-:Y:S01]  /*36760*/  ISETP.LT.OR P3, PT, R17, 0x31, P4 ;  /* 0x000000311100780c */ /* 0x000fe20002761670 */
[----:B------:R-:W-:-:S12]  /*36770*/  IMAD.MOV.U32 R9, RZ, RZ, RZ ;  /* 0x000000ffff097224 */ /* 0x000fd800078e00ff */
        /* <DEDUP_REMOVED lines=14> */
[----:B--23--:R0:W-:Y:S02]  /*36860*/  LDGSTS.E.BYPASS.LTC128B.128 [R6+0xb400], desc[UR36][R2.64+0x180], !P3 ;  /* 0x0b40018002067fae */ /* 0x00c1e4000d901d64 */
.L_x_2417:
        /* <DEDUP_REMOVED lines=20> */
.L_x_2320:
[----:B------:R-:W-:Y:S01]  /*369b0*/  VIADD R24, R24, 0xfffffffe ;  /* 0xfffffffe18187836 */ /* 0x000fe20000000000 */
[----:B------:R-:W-:Y:S01]  /*369c0*/  SYNCS.ARRIVE.TRANS64.A1T0 RZ, [UR46+0x32450], RZ ;  /* 0x032450ffffff79a7 */ /* 0x000fe2000810002e */
[----:B------:R-:W-:Y:S01]  /*369d0*/  BSSY B0, `(.L_x_2294) ;  /* 0x00000ef000007945 */ /* 0x000fe20003800000 */
[----:B------:R-:W-:Y:S02]  /*369e0*/  IMAD.MOV.U32 R26, RZ, RZ, 0x1 ;  /* 0x00000001ff1a7424 */ /* 0x000fe400078e00ff */
[----:B------:R-:W-:Y:S01]  /*369f0*/  ISETP.GE.AND P0, PT, R24, UR48, PT ;  /* 0x0000003018007c0c */ /* 0x000fe2000bf06270 */
[----:B------:R-:W-:-:S12]  /*36a00*/  IMAD.MOV.U32 R17, RZ, RZ, 0x1 ;  /* 0x00000001ff117424 */ /* 0x000fd800078e00ff */
[----:B------:R-:W-:Y:S05]  /*36a10*/  @!P0 BRA `(.L_x_2321) ;  /* 0x0000000c00a88947 */ /* 0x000fea0003800000 */
[----:B------:R-:W0:Y:S01]  /*36a20*/  S2R R4, SR_TID.X ;  /* 0x0000000000047919 */ /* 0x000e220000002100 */
[----:B------:R-:W-:Y:S01]  /*36a30*/  UIADD3 UR4, UR45, 0x1, URZ ;  /* 0x000000012d047890 */ /* 0x000fe2000fffe03f */
[----:B------:R-:W-:Y:S01]  /*36a40*/  LOP3.LUT R3, RZ, UR43, RZ, 0x33, !PT ;  /* 0x0000002bff037c12 */ /* 0x000fe2000f8e33ff */
[----:B------:R-:W-:Y:S01]  /*36a50*/  IMAD.MOV.U32 R17, RZ, RZ, 0x1 ;  /* 0x00000001ff117424 */ /* 0x000fe200078e00ff */
[----:B------:R-:W1:Y:S01]  /*36a60*/  S2R R5, SR_TID.X ;  /* 0x0000000000057919 */ /* 0x000e620000002100 */
[----:B------:R-:W-:Y:S01]  /*36a70*/  UIMAD UR4, UR4, UR38, URZ ;  /* 0x00000026040472a4 */ /* 0x000fe2000f8e023f */
[----:B------:R-:W-:-:S05]  /*36a80*/  IMAD.MOV.U32 R26, RZ, RZ, 0x1 ;  /* 0x00000001ff1a7424 */ /* 0x000fca00078e00ff */
[----:B------:R-:W-:-:S04]  /*36a90*/  LOP3.LUT R2, RZ, UR4, RZ, 0x33, !PT ;  /* 0x00000004ff027c12 */ /* 0x000fc8000f8e33ff */
[----:B------:R-:W-:Y:S01]  /*36aa0*/  VIADDMNMX R2, R2, -UR44, R3, !PT ;  /* 0x8000002c02027c46 */ /* 0x000fe2000f800103 */
[----:B0-----:R-:W-:Y:S01]  /*36ab0*/  IMAD.SHL.U32 R4, R4, 0x10, RZ ;  /* 0x0000001004047824 */ /* 0x001fe200078e00ff */
[----:B-1----:R-:W-:-:S04]  /*36ac0*/  LOP3.LUT R5, R5, 0x7f, RZ, 0xc0, !PT ;  /* 0x0000007f05057812 */ /* 0x002fc800078ec0ff */
[----:B------:R-:W-:Y:S02]  /*36ad0*/  LOP3.LUT R4, R4, 0x70, RZ, 0xc0, !PT ;  /* 0x0000007004047812 */ /* 0x000fe400078ec0ff */
[----:B------:R-:W-:-:S04]  /*36ae0*/  SHF.R.U32.HI R5, RZ, 0x3, R5 ;  /* 0x00000003ff057819 */ /* 0x000fc80000011605 */
[----:B------:R-:W-:Y:S02]  /*36af0*/  IADD3 R25, R4, R25, R5 ;  /* 0x0000001904197210 */ /* 0x000fe40007ffe005 */
[----:B------:R-:W-:-:S03]  /*36b00*/  LOP3.LUT R5, RZ, UR42, RZ, 0x33, !PT ;  /* 0x0000002aff057c12 */ /* 0x000fc6000f8e33ff */
[----:B------:R-:W-:Y:S01]  /*36b10*/  VIADD R25, R25, 0xfffffee0 ;  /* 0xfffffee019197836 */ /* 0x000fe20000000000 */
[----:B------:R-:W-:-:S04]  /*36b20*/  VIMNMX R2, R2, R5, !PT ;  /* 0x0000000502027248 */ /* 0x000fc80007fe0100 */
[C---:B------:R-:W-:Y:S01]  /*36b30*/  IADD3 R28, -R2.reuse, -0x2, RZ ;  /* 0xfffffffe021c7810 */ /* 0x040fe20007ffe1ff */
[----:B------:R-:W-:-:S07]  /*36b40*/  IMAD R18, R2, -0x60, R25 ;  /* 0xffffffa002127824 */ /* 0x000fce00078e0219 */
.L_x_2336:
        /* <DEDUP_REMOVED lines=17> */
[----:B------:R-:W-:-:S03]  /*36c60*/  ULDC.64 UR4, c[0x0][0x418] ;  /* 0x0001060000047ab9 */ /* 0x000fc60000000a00 */
[----:B------:R-:W-:Y:S01]  /*36c70*/  IMAD.IADD R3, R5, 0x1, R3 ;  /* 0x0000000105037824 */ /* 0x000fe200078e0203 */
[----:B------:R-:W-:-:S04]  /*36c80*/  LEA R4, P0, R2, UR4, 0x2 ;  /* 0x0000000402047c11 */ /* 0x000fc8000f8010ff */
[----:B------:R-:W-:-:S05]  /*36c90*/  LEA.HI.X R5, R2, UR5, R3, 0x2, P0 ;  /* 0x0000000502057c11 */ /* 0x000fca00080f1403 */
[----:B------:R0:W5:Y:S04]  /*36ca0*/  LDG.E R4, desc[UR36][R4.64] ;  /* 0x0000002404047981 */ /* 0x000168000c1e1900 */
.L_x_2323:
[----:B------:R-:W-:Y:S05]  /*36cb0*/  BSYNC B1 ;  /* 0x0000000000017941 */ /* 0x000fea0003800000 */
.L_x_2322:
[----:B------:R-:W-:-:S13]  /*36cc0*/  ISETP.NE.AND P0, PT, R34, 0x3, PT ;  /* 0x000000032200780c */ /* 0x000fda0003f05270 */
[----:B------:R-:W-:Y:S05]  /*36cd0*/  @!P0 BRA `(.L_x_2324) ;  /* 0x0000000000048947 */ /* 0x000fea0003800000 */
[----:B------:R-:W-:Y:S01]  /*36ce0*/  BPT.TRAP 0x1 ;  /* 0x000000040000795c */ /* 0x000fe20000300000 */
.L_x_2324:
[----:B------:R-:W-:Y:S01]  /*36cf0*/  LEA R19, R17, UR46, 0x3 ;  /* 0x0000002e11137c11 */ /* 0x000fe2000f8e18ff */
[----:B------:R-:W-:Y:S01]  /*36d00*/  BSSY B1, `(.L_x_2325) ;  /* 0x0000004000017945 */ /* 0x000fe20003800000 */
[----:B------:R-:W-:-:S04]  /*36d10*/  SHF.L.U32 R23, R26, 0x1f, RZ ;  /* 0x0000001f1a177819 */ /* 0x000fc800000006ff */
[----:B------:R-:W1:Y:S02]  /*36d20*/  SYNCS.PHASECHK.TRANS64.TRYWAIT P0, [R19+URZ+0x32440], R23 ;  /* 0x03244017130075a7 */ /* 0x000e64000800017f */
[----:B-1----:R-:W-:Y:S05]  /*36d30*/  @!P0 BRA `(.L_x_2326) ;  /* 0x00000038005c8947 */ /* 0x002fea0003800000 */
.L_x_2418:
[----:B------:R-:W-:Y:S05]  /*36d40*/  BSYNC B1 ;  /* 0x0000000000017941 */ /* 0x000fea0003800000 */
.L_x_2325:
        /* <DEDUP_REMOVED lines=49> */
[----:B------:R-:W0:Y:S02]  /*37060*/  SHFL.IDX PT, R14, R21, 0x4, 0x181f ;  /* 0x00981f00150e7f89 */ /* 0x000e2400000e0000 */
[----:B---3--:R-:W-:Y:S02]  /*37070*/  IMAD.X R7, RZ, RZ, R3, P0 ;  /* 0x000000ffff077224 */ /* 0x008fe400000e0603 */
[----:B------:R-:W3:Y:S04]  /*37080*/  SHFL.IDX PT, R3, R24, 0x4, 0x181f ;  /* 0x00981f0018037f89 */ /* 0x000ee800000e0000 */
[----:B------:R2:W-:Y:S01]  /*37090*/  LDGSTS.E.BYPASS.LTC128B.128 [R22+0x1dc00], desc[UR36][R6.64], !P1 ;  /* 0x1dc0000006167fae */ /* 0x0005e2000c901d64 */
[----:B0-----:R-:W-:-:S03]  /*370a0*/  IADD3 R2, P0, R14, R0, RZ ;  /* 0x000000000e027210 */ /* 0x001fc60007f1e0ff */
[----:B------:R2:W0:Y:S02]  /*370b0*/  SHFL.IDX PT, R14, R21, 0x5, 0x181f ;  /* 0x00b81f00150e7f89 */ /* 0x00042400000e0000 */
[----:B---3--:R-:W-:-:S05]  /*370c0*/  IMAD.X R3, RZ, RZ, R3, P0 ;  /* 0x000000ffff037224 */ /* 0x008fca00000e0603 */
[----:B------:R2:W-:Y:S03]  /*370d0*/  LDGSTS.E.BYPASS.LTC128B.128 [R22+0x1e400], desc[UR36][R2.64], !P1 ;  /* 0x1e40000002167fae */ /* 0x0005e6000c901d64 */
.L_x_2432:
        /* <DEDUP_REMOVED lines=8> */
.L_x_2328:
        /* <DEDUP_REMOVED lines=10> */
.L_x_2329:
[----:B------:R2:W-:Y:S01]  /*37200*/  SYNCS.ARRIVE.TRANS64.A1T0 RZ, [R19+URZ+0x32430], RZ ;  /* 0x032430ff13ff79a7 */ /* 0x0005e2000810003f */
[----:B------:R-:W-:Y:S05]  /*37210*/  @!P2 BRA `(.L_x_2330) ;  /* 0x000000000004a947 */ /* 0x000fea0003800000 */
[----:B------:R-:W-:Y:S01]  /*37220*/  BPT.TRAP 0x1 ;  /* 0x000000040000795c */ /* 0x000fe20000300000 */
.L_x_2330:
[----:B------:R-:W3:Y:S01]  /*37230*/  SYNCS.PHASECHK.TRANS64.TRYWAIT P0, [R19+URZ+0x32460], R23 ;  /* 0x03246017130075a7 */ /* 0x000ee2000800017f */
[----:B------:R-:W-:Y:S04]  /*37240*/  BSSY B1, `(.L_x_2331) ;  /* 0x0000002000017945 */ /* 0x000fe80003800000 */
[----:B---3--:R-:W-:Y:S05]  /*37250*/  @!P0 BRA `(.L_x_2332) ;  /* 0x0000003800b48947 */ /* 0x008fea0003800000 */
.L_x_2433:
[----:B------:R-:W-:Y:S05]  /*37260*/  BSYNC B1 ;  /* 0x0000000000017941 */ /* 0x000fea0003800000 */
.L_x_2331:
        /* <DEDUP_REMOVED lines=42> */
[----:B------:R-:W1:Y:S04]  /*37510*/  SHFL.IDX PT, R4, R22, 0x2, 0x181f ;  /* 0x00581f0016047f89 */ /* 0x000e6800000e0000 */
[----:B------:R-:W-:Y:S04]  /*37520*/  LDGSTS.E.BYPASS.LTC128B.128 [R21+0x800], desc[UR36][R8.64], !P4 ;  /* 0x0080000008157fae */ /* 0x000fe8000e101d64 */
[----:B------:R-:W-:Y:S04]  /*37530*/  LDGSTS.E.BYPASS.LTC128B.128 [R21+0x3800], desc[UR36][R8.64+0x80], !P3 ;  /* 0x0380008008157fae */ /* 0x000fe8000d901d64 */
[----:B------:R-:W-:Y:S04]  /*37540*/  LDGSTS.E.BYPASS.LTC128B.128 [R21+0x6800], desc[UR36][R8.64+0x100], !P2 ;  /* 0x0680010008157fae */ /* 0x000fe8000d101d64 */
[----:B------:R3:W-:Y:S01]  /*37550*/  LDGSTS.E.BYPASS.LTC128B.128 [R21+0x9800], desc[UR36][R8.64+0x180], !P1 ;  /* 0x0980018008157fae */ /* 0x0007e2000c901d64 */
[----:B0-----:R-:W-:-:S03]  /*37560*/  IADD3 R6, P0, R14, R0, RZ ;  /* 0x000000000e067210 */ /* 0x001fc60007f1e0ff */
[----:B------:R-:W-:Y:S04]  /*37570*/  SHFL.IDX PT, R22, R22, 0x5, 0x181f ;  /* 0x00b81f0016167f89 */ /* 0x000fe800000e0000 */
[----:B------:R-:W0:Y:S01]  /*37580*/  SHFL.IDX PT, R14, R20, 0x3, 0x181f ;  /* 0x00781f00140e7f89 */ /* 0x000e2200000e0000 */
[----:B-1----:R-:W-:Y:S02]  /*37590*/  IMAD.X R7, RZ, RZ, R4, P0 ;  /* 0x000000ffff077224 */ /* 0x002fe400000e0604 */
[----:B---3--:R-:W-:-:S03]  /*375a0*/  IMAD.MOV.U32 R9, RZ, RZ, RZ ;  /* 0x000000ffff097224 */ /* 0x008fc600078e00ff */
[----:B------:R1:W-:Y:S04]  /*375b0*/  LDGSTS.E.BYPASS.LTC128B.128 [R21+0x1000], desc[UR36][R6.64], !P4 ;  /* 0x0100000006157fae */ /* 0x0003e8000e101d64 */
[----:B------:R1:W-:Y:S04]  /*375c0*/  LDGSTS.E.BYPASS.LTC128B.128 [R21+0x4000], desc[UR36][R6.64+0x80], !P3 ;  /* 0x0400008006157fae */ /* 0x0003e8000d901d64 */
[----:B------:R1:W-:Y:S04]  /*375d0*/  LDGSTS.E.BYPASS.LTC128B.128 [R21+0x7000], desc[UR36][R6.64+0x100], !P2 ;  /* 0x0700010006157fae */ /* 0x0003e8000d101d64 */
[----:B------:R1:W-:Y:S01]  /*375e0*/  LDGSTS.E.BYPASS.LTC128B.128 [R21+0xa000], desc[UR36][R6.64+0x180], !P1 ;  /* 0x0a00018006157fae */ /* 0x0003e2000c901d64 */
[----:B0-----:R-:W-:-:S03]  /*375f0*/  IADD3 R4, P0, R14, R0, RZ ;  /* 0x000000000e047210 */ /* 0x001fc60007f1e0ff */
[----:B------:R-:W0:Y:S02]  /*37600*/  SHFL.IDX PT, R14, R20, 0x4, 0x181f ;  /* 0x00981f00140e7f89 */ /* 0x000e2400000e0000 */
[----:B------:R-:W-:-:S05]  /*37610*/  IMAD.X R5, RZ, RZ, R5, P0 ;  /* 0x000000ffff057224 */ /* 0x000fca00000e0605 */
        /* <DEDUP_REMOVED lines=11> */
.L_x_2447:
        /* <DEDUP_REMOVED lines=11> */
.L_x_2334:
        /* <DEDUP_REMOVED lines=10> */
.L_x_2335:
[----:B------:R-:W-:Y:S01]  /*37820*/  VIADD R17, R17, 0x1 ;  /* 0x0000000111117836 */ /* 0x000fe20000000000 */
[----:B------:R1:W-:Y:S01]  /*37830*/  SYNCS.ARRIVE.TRANS64.A1T0 RZ, [R19+URZ+0x32450], RZ ;  /* 0x032450ff13ff79a7 */ /* 0x0003e2000810003f */
[----:B------:R-:W-:Y:S02]  /*37840*/  VIADD R28, R28, 0xffffffff ;  /* 0xffffffff1c1c7836 */ /* 0x000fe40000000000 */
[----:B------:R-:W-:Y:S01]  /*37850*/  VIADD R18, R18, 0xffffffa0 ;  /* 0xffffffa012127836 */ /* 0x000fe20000000000 */
[----:B------:R-:W-:-:S04]  /*37860*/  ISETP.NE.AND P0, PT, R17, 0x2, PT ;  /* 0x000000021100780c */ /* 0x000fc80003f05270 */
[----:B------:R-:W-:Y:S02]  /*37870*/  SEL R17, R17, RZ, P0 ;  /* 0x000000ff11117207 */ /* 0x000fe40000000000 */
[----:B0-----:R-:W-:Y:S02]  /*37880*/  SEL R3, RZ, 0x1, P0 ;  /* 0x00000001ff037807 */ /* 0x001fe40000000000 */
[----:B------:R-:W-:Y:S02]  /*37890*/  ISETP.GT.AND P0, PT, R28, UR48, PT ;  /* 0x000000301c007c0c */ /* 0x000fe4000bf04270 */
[----:B------:R-:W-:-:S11]  /*378a0*/  LOP3.LUT R26, R26, R3, RZ, 0x3c, !PT ;  /* 0x000000031a1a7212 */ /* 0x000fd600078e3cff */
[----:B-1----:R-:W-:Y:S05]  /*378b0*/  @P0 BRA `(.L_x_2336) ;  /* 0xfffffff000a40947 */ /* 0x002fea000383ffff */
.L_x_2321:
[----:B------:R-:W-:Y:S05]  /*378c0*/  BSYNC B0 ;  /* 0x0000000000007941 */ /* 0x000fea0003800000 */
.L_x_2294:
[----:B------:R-:W0:Y:S01]  /*378d0*/  S2R R3, SR_CgaCtaId ;  /* 0x0000000000037919 */ /* 0x000e220000008800 */
[----:B------:R-:W-:Y:S01]  /*378e0*/  MOV R0, 0x400 ;  /* 0x0000040000007802 */ /* 0x000fe20000000f00 */
[----:B------:R-:W-:Y:S01]  /*378f0*/  BSSY B0, `(.L_x_2337) ;  /* 0x0000005000007945 */ /* 0x000fe20003800000 */
[----:B------:R-:W-:Y:S02]  /*37900*/  SHF.L.U32 R9, R9, 0x1f, RZ ;  /* 0x0000001f09097819 */ /* 0x000fe400000006ff */
[----:B0-----:R-:W-:-:S04]  /*37910*/  LEA R4, R3, R0, 0x18 ;  /* 0x0000000003047211 */ /* 0x001fc800078ec0ff */
[----:B------:R-:W0:Y:S02]  /*37920*/  SYNCS.PHASECHK.TRANS64.TRYWAIT P0, [R4+URZ+0x32420], R9 ;  /* 0x03242009040075a7 */ /* 0x000e24000800017f */
[----:B0-----:R-:W-:Y:S05]  /*37930*/  @!P0 BRA `(.L_x_2338) ;  /* 0x0000003800dc8947 */ /* 0x001fea0003800000 */
.L_x_2448:
[----:B------:R-:W-:Y:S05]  /*37940*/  BSYNC B0 ;  /* 0x0000000000007941 */ /* 0x000fea0003800000 */
.L_x_2337:
[----:B------:R-:W-:-:S03]  /*37950*/  UMOV UR4, 0xffffffff ;  /* 0xffffffff00047882 */ /* 0x000fc60000000000 */
[----:B------:R-:W-:Y:S05]  /*37960*/  BRA.DIV UR4, `(.L_x_2339) ;  /* 0x0000003a04e47947 */ /* 0x000fea000b800000 */
[----:B------:R-:W1:Y:S02]  /*37970*/  S2R R0, SR_TID.X ;  /* 0x0000000000007919 */ /* 0x000e640000002100 */
[----:B-1----:R-:W-:-:S04]  /*37980*/  SHF.R.U32.HI R0, RZ, 0x5, R0 ;  /* 0x00000005ff007819 */ /* 0x002fc80000011600 */
[----:B------:R-:W-:-:S05]  /*37990*/  LOP3.LUT R0, R0, 0x3, RZ, 0xc0, !PT ;  /* 0x0000000300007812 */ /* 0x000fca00078ec0ff */
[----:B------:R1:W3:Y:S02]  /*379a0*/  SHFL.IDX PT, R14, R0, RZ, 0x1f ;  /* 0x00001fff000e7589 */ /* 0x0002e400000e0000 */
.L_x_2451:
[----:B---3--:R-:W-:-:S13]  /*379b0*/  ISETP.NE.AND P0, PT, R14, RZ, PT ;  /* 0x000000ff0e00720c */ /* 0x008fda0003f05270 */
[----:B------:R-:W-:Y:S05]  /*379c0*/  @P0 BRA `(.L_x_2183) ;  /* 0x0000000000880947 */ /* 0x000fea0003800000 */
[----:B------:R-:W-:-:S03]  /*379d0*/  UMOV UR4, 0xffffffff ;  /* 0xffffffff00047882 */ /* 0x000fc60000000000 */
[----:B------:R-:W-:Y:S05]  /*379e0*/  BRA.DIV UR4, `(.L_x_2340) ;  /* 0x0000003a04f87947 */ /* 0x000fea000b800000 */
[----:B------:R-:W-:-:S13]  /*379f0*/  ELECT P6, URZ, PT ;  /* 0x00000000003f782f */ /* 0x000fda00038c0000 */
.L_x_2454:
[----:B------:R-:W-:Y:S05]  /*37a00*/  @!P6 BRA `(.L_x_2183) ;  /* 0x000000000078e947 */ /* 0x000fea0003800000 */
[----:B------:R-:W-:-:S06]  /*37a10*/  ULOP3.LUT UR4, UR60, 0x2, URZ, 0xfc, !UPT ;  /* 0x000000023c047892 */ /* 0x000fcc000f8efc3f */
[----:B-1----:R-:W-:-:S05]  /*37a20*/  IMAD.U32 R0, RZ, RZ, UR4 ;  /* 0x00000004ff007e24 */ /* 0x002fca000f8e00ff */
[----:B------:R-:W-:-:S13]  /*37a30*/  ISETP.NE.AND P0, PT, R0, 0x3, PT ;  /* 0x000000030000780c */ /* 0x000fda0003f05270 */
[----:B------:R-:W-:Y:S05]  /*37a40*/  @!P0 BRA `(.L_x_2341) ;  /* 0x0000000000048947 */ /* 0x000fea0003800000 */
[----:B------:R-:W-:Y:S01]  /*37a50*/  BPT.TRAP 0x1 ;  /* 0x000000040000795c */ /* 0x000fe20000300000 */
.L_x_2341:
[C---:B------:R-:W-:Y:S01]  /*37a60*/  IMAD R5, R17.reuse, 0x8, R4 ;  /* 0x0000000811057824 */ /* 0x040fe200078e0204 */
[----:B------:R-:W-:Y:S01]  /*37a70*/  SHF.L.U32 R0, R26, 0x1f, RZ ;  /* 0x0000001f1a007819 */ /* 0x000fe200000006ff */
[----:B------:R-:W-:-:S03]  /*37a80*/  VIADD R17, R17, 0x1 ;  /* 0x0000000111117836 */ /* 0x000fc60000000000 */
[----:B------:R-:W1:Y:S02]  /*37a90*/  SYNCS.PHASECHK.TRANS64.TRYWAIT P1, [R5+URZ+0x32440], R0 ;  /* 0x03244000050075a7 */ /* 0x000e64000802017f */
[----:B------:R-:W-:-:S04]  /*37aa0*/  ISETP.NE.AND P2, PT, R17, 0x2, PT ;  /* 0x000000021100780c */ /* 0x000fc80003f45270 */
[----:B------:R-:W-:Y:S01]  /*37ab0*/  SEL R3, RZ, 0x1, P2 ;  /* 0x00000001ff037807 */ /* 0x000fe20001000000 */
[----:B-1----:R-:W-:Y:S08]  /*37ac0*/  @!P1 BRA `(.L_x_2342) ;  /* 0x0000003800e09947 */ /* 0x002ff00003800000 */
.L_x_2455:
[----:B------:R-:W-:Y:S02]  /*37ad0*/  SEL R17, R17, RZ, P2 ;  /* 0x000000ff11117207 */ /* 0x000fe40001000000 */
[----:B------:R-:W-:Y:S01]  /*37ae0*/  LOP3.LUT R2, R26, R3, RZ, 0x3c, !PT ;  /* 0x000000031a027212 */ /* 0x000fe200078e3cff */
[----:B------:R-:W-:Y:S06]  /*37af0*/  @!P0 BRA `(.L_x_2343) ;  /* 0x0000000000048947 */ /* 0x000fec0003800000 */
[----:B------:R-:W-:Y:S01]  /*37b00*/  BPT.TRAP 0x1 ;  /* 0x000000040000795c */ /* 0x000fe20000300000 */
.L_x_2343:
[----:B------:R-:W-:Y:S01]  /*37b10*/  IMAD R17, R17, 0x8, R4 ;  /* 0x0000000811117824 */ /* 0x000fe200078e0204 */
[----:B------:R-:W-:-:S04]  /*37b20*/  SHF.L.U32 R2, R2, 0x1f, RZ ;  /* 0x0000001f02027819 */ /* 0x000fc800000006ff */
[----:B------:R-:W3:Y:S02]  /*37b30*/  SYNCS.PHASECHK.TRANS64.TRYWAIT P1, [R17+URZ+0x32440], R2 ;  /* 0x03244002110075a7 */ /* 0x000ee4000802017f */
[----:B---3--:R-:W-:Y:S05]  /*37b40*/  @!P1 BRA `(.L_x_2344) ;  /* 0x0000003800d49947 */ /* 0x008fea0003800000 */
.L_x_2456:
[----:B------:R-:W-:Y:S05]  /*37b50*/  @!P0 BRA `(.L_x_2345) ;  /* 0x0000000000048947 */ /* 0x000fea0003800000 */
[----:B------:R-:W-:Y:S01]  /*37b60*/  BPT.TRAP 0x1 ;  /* 0x000000040000795c */ /* 0x000fe20000300000 */
.L_x_2345:
[----:B------:R-:W4:Y:S02]  /*37b70*/  SYNCS.PHASECHK.TRANS64.TRYWAIT P1, [R5+URZ+0x32460], R0 ;  /* 0x03246000050075a7 */ /* 0x000f24000802017f */
[----:B----4-:R-:W-:Y:S05]  /*37b80*/  @!P1 BRA `(.L_x_2346) ;  /* 0x0000003800d89947 */ /* 0x010fea0003800000 */
.L_x_2457:
[----:B------:R-:W-:Y:S05]  /*37b90*/  @!P0 BRA `(.L_x_2347) ;  /* 0x0000000000048947 */ /* 0x000fea0003800000 */
[----:B------:R-:W-:Y:S01]  /*37ba0*/  BPT.TRAP 0x1 ;  /* 0x000000040000795c */ /* 0x000fe20000300000 */
.L_x_2347:
[----:B------:R0:W0:Y:S02]  /*37bb0*/  SYNCS.PHASECHK.TRANS64.TRYWAIT P0, [R17+URZ+0x32460], R2 ;  /* 0x03246002110075a7 */ /* 0x000024000800017f */
[----:B0-----:R-:W-:Y:S05]  /*37bc0*/  @!P0 NANOSLEEP.SYNCS 0x989680 ;  /* 0x009896800000895d */ /* 0x001fea0003900000 */
[----:B------:R-:W0:Y:S02]  /*37bd0*/  @!P0 SYNCS.PHASECHK.TRANS64 P0, [R17+URZ+0x32460], R2 ;  /* 0x03246002110085a7 */ /* 0x000e24000800007f */
[----:B0-----:R-:W-:Y:S05]  /*37be0*/  @!P0 BRA `(.L_x_2347) ;  /* 0xfffffffc00f08947 */ /* 0x001fea000383ffff */
.L_x_2183:
[----:B------:R-:W-:Y:S05]  /*37bf0*/  BSYNC B6 ;  /* 0x0000000000067941 */ /* 0x000fea0003800000 */
.L_x_2180:
[----:B------:R-:W-:Y:S05]  /*37c00*/  EXIT ;  /* 0x000000000000794d */ /* 0x000fea0003800000 */
.L_x_2194:
[----:B0-----:R0:W1:Y:S02]  /*37c10*/  SYNCS.PHASECHK.TRANS64.TRYWAIT P0, [R18+URZ+0x32400], R19 ;  /* 0x03240013120075a7 */ /* 0x001064000800017f */
[----:B-1----:R-:W-:Y:S05]  /*37c20*/  @!P0 NANOSLEEP.SYNCS 0x989680 ;  /* 0x009896800000895d */ /* 0x002fea0003900000 */
[----:B------:R-:W1:Y:S02]  /*37c30*/  @!P0 SYNCS.PHASECHK.TRANS64 P0, [R18+URZ+0x32400], R19 ;  /* 0x03240013120085a7 */ /* 0x000e64000800007f */
[----:B-1----:R-:W-:Y:S05]  /*37c40*/  @!P0 BRA `(.L_x_2194) ;  /* 0xfffffffc00f08947 */ /* 0x002fea000383ffff */
[----:B------:R-:W-:Y:S05]  /*37c50*/  BRA `(.L_x_2348) ;  /* 0xfffffca400747947 */ /* 0x000fea000383ffff */
.L_x_2201:
[----:B--2---:R2:W3:Y:S02]  /*37c60*/  SYNCS.PHASECHK.TRANS64.TRYWAIT P0, [R10+URZ], R11 ;  /* 0x0000000b0a0075a7 */ /* 0x0044e4000800017f */
[----:B---3--:R-:W-:Y:S05]  /*37c70*/  @!P0 NANOSLEEP.SYNCS 0x989680 ;  /* 0x009896800000895d */ /* 0x008fea0003900000 */
[----:B------:R-:W3:Y:S02]  /*37c80*/  @!P0 SYNCS.PHASECHK.TRANS64 P0, [R10+URZ], R11 ;  /* 0x0000000b0a0085a7 */ /* 0x000ee4000800007f */
[----:B---3--:R-:W-:Y:S05]  /*37c90*/  @!P0 BRA `(.L_x_2201) ;  /* 0xfffffffc00f08947 */ /* 0x008fea000383ffff */
[----:B------:R-:W-:Y:S05]  /*37ca0*/  BRA `(.L_x_2200) ;  /* 0xfffffca800707947 */ /* 0x000fea000383ffff */
.L_x_2203:
[----:B-1----:R1:W2:Y:S02]  /*37cb0*/  SYNCS.PHASECHK.TRANS64.TRYWAIT P0, [R18+URZ+0x32410], R7 ;  /* 0x03241007120075a7 */ /* 0x0022a4000800017f */
[----:B--2---:R-:W-:Y:S05]  /*37cc0*/  @!P0 NANOSLEEP.SYNCS 0x989680 ;  /* 0x009896800000895d */ /* 0x004fea0003900000 */
[----:B------:R-:W2:Y:S02]  /*37cd0*/  @!P0 SYNCS.PHASECHK.TRANS64 P0, [R18+URZ+0x32410], R7 ;  /* 0x03241007120085a7 */ /* 0x000ea4000800007f */
[----:B--2---:R-:W-:Y:S05]  /*37ce0*/  @!P0 BRA `(.L_x_2203) ;  /* 0xfffffffc00f08947 */ /* 0x004fea000383ffff */
[----:B------:R-:W-:Y:S05]  /*37cf0*/  BRA `(.L_x_2349) ;  /* 0xfffffcac00487947 */ /* 0x000fea000383ffff */
.L_x_2210:
[----:B--2---:R2:W3:Y:S02]  /*37d00*/  SYNCS.PHASECHK.TRANS64.TRYWAIT P0, [R10+URZ], R11 ;  /* 0x0000000b0a0075a7 */ /* 0x0044e4000800017f */
[----:B---3--:R-:W-:Y:S05]  /*37d10*/  @!P0 NANOSLEEP.SYNCS 0x989680 ;  /* 0x009896800000895d */ /* 0x008fea0003900000 */
[----:B------:R-:W3:Y:S02]  /*37d20*/  @!P0 SYNCS.PHASECHK.TRANS64 P0, [R10+URZ], R11 ;  /* 0x0000000b0a0085a7 */ /* 0x000ee4000800007f */
[----:B---3--:R-:W-:Y:S05]  /*37d30*/  @!P0 BRA `(.L_x_2210) ;  /* 0xfffffffc00f08947 */ /* 0x008fea000383ffff */
[----:B------:R-:W-:Y:S05]  /*37d40*/  BRA `(.L_x_2209) ;  /* 0xfffffcac008c7947 */ /* 0x000fea000383ffff */
.L_x_2244:
[----:B---3--:R3:W4:Y:S02]  /*37d50*/  SYNCS.PHASECHK.TRANS64.TRYWAIT P0, [R8+URZ], R9 ;  /* 0x00000009080075a7 */ /* 0x008724000800017f */
[----:B----4-:R-:W-:Y:S05]  /*37d60*/  @!P0 NANOSLEEP.SYNCS 0x989680 ;  /* 0x009896800000895d */ /* 0x010fea0003900000 */
[----:B------:R-:W4:Y:S02]  /*37d70*/  @!P0 SYNCS.PHASECHK.TRANS64 P0, [R8+URZ], R9 ;  /* 0x00000009080085a7 */ /* 0x000f24000800007f */
[----:B----4-:R-:W-:Y:S05]  /*37d80*/  @!P0 BRA `(.L_x_2244) ;  /* 0xfffffffc00f08947 */ /* 0x010fea000383ffff */
[----:B------:R-:W-:Y:S05]  /*37d90*/  BRA `(.L_x_2243) ;  /* 0xfffffd1800d47947 */ /* 0x000fea000383ffff */
.L_x_2251:
[----:B-1----:R1:W2:Y:S02]  /*37da0*/  SYNCS.PHASECHK.TRANS64.TRYWAIT P0, [R14+URZ], R15 ;  /* 0x0000000f0e0075a7 */ /* 0x0022a4000800017f */
[----:B--2---:R-:W-:Y:S05]  /*37db0*/  @!P0 NANOSLEEP.SYNCS 0x989680 ;  /* 0x009896800000895d */ /* 0x004fea0003900000 */
[----:B------:R-:W2:Y:S02]  /*37dc0*/  @!P0 SYNCS.PHASECHK.TRANS64 P0, [R14+URZ], R15 ;  /* 0x0000000f0e0085a7 */ /* 0x000ea4000800007f */
[----:B--2---:R-:W-:Y:S05]  /*37dd0*/  @!P0 BRA `(.L_x_2251) ;  /* 0xfffffffc00f08947 */ /* 0x004fea000383ffff */
[----:B------:R-:W-:Y:S05]  /*37de0*/  BRA `(.L_x_2250) ;  /* 0xfffffd1c00f87947 */ /* 0x000fea000383ffff */
.L_x_2264:
[----:B-1----:R1:W2:Y:S02]  /*37df0*/  SYNCS.PHASECHK.TRANS64.TRYWAIT P0, [R0+URZ], R9 ;  /* 0x00000009000075a7 */ /* 0x0022a4000800017f */
[----:B--2---:R-:W-:Y:S05]  /*37e00*/  @!P0 NANOSLEEP.SYNCS 0x989680 ;  /* 0x009896800000895d */ /* 0x004fea0003900000 */
[----:B------:R-:W2:Y:S02]  /*37e10*/  @!P0 SYNCS.PHASECHK.TRANS64 P0, [R0+URZ], R9 ;  /* 0x00000009000085a7 */ /* 0x000ea4000800007f */
[----:B--2---:R-:W-:Y:S05]  /*37e20*/  @!P0 BRA `(.L_x_2264) ;  /* 0xfffffffc00f08947 */ /* 0x004fea000383ffff */
[----:B------:R-:W-:Y:S05]  /*37e30*/  BRA `(.L_x_2263) ;  /* 0xfffffec8002c7947 */ /* 0x000fea000383ffff */
.L_x_2271:
[----:B-1----:R1:W2:Y:S02]  /*37e40*/  SYNCS.PHASECHK.TRANS64.TRYWAIT P0, [R2+URZ], R3 ;  /* 0x00000003020075a7 */ /* 0x0022a4000800017f */
[----:B--2---:R-:W-:Y:S05]  /*37e50*/  @!P0 NANOSLEEP.SYNCS 0x989680 ;  /* 0x009896800000895d */ /* 0x004fea0003900000 */
[----:B------:R-:W2:Y:S02]  /*37e60*/  @!P0 SYNCS.PHASECHK.TRANS64 P0, [R2+URZ], R3 ;  /* 0x00000003020085a7 */ /* 0x000ea4000800007f */
[----:B--2---:R-:W-:Y:S05]  /*37e70*/  @!P0 BRA `(.L_x_2271) ;  /* 0xfffffffc00f08947 */ /* 0x004fea000383ffff */
[----:B------:R-:W-:Y:S05]  /*37e80*/  BRA `(.L_x_2270) ;  /* 0xfffffecc00647947 */ /* 0x000fea000383ffff */
.L_x_2305:
[----:B------:R-:W-:Y:S02]  /*37e90*/  IMAD.MOV.U32 R13, RZ, RZ, R18 ;  /* 0x000000ffff0d7224 */ /* 0x000fe400078e0012 */
[----:B------:R-:W-:Y:S02]  /*37ea0*/  IMAD.MOV.U32 R12, RZ, RZ, RZ ;  /* 0x000000ffff0c7224 */ /* 0x000fe400078e00ff */
[----:B------:R-:W-:Y:S02]  /*37eb0*/  IMAD.MOV.U32 R11, RZ, RZ, 0x1f ;  /* 0x0000001fff0b7424 */ /* 0x000fe400078e00ff */
[----:B------:R-:W-:-:S07]  /*37ec0*/  IMAD.MOV.U32 R15, RZ, RZ, -0x1 ;  /* 0xffffffffff0f7424 */ /* 0x000fce00078e00ff */
[----:B-----5:R-:W-:Y:S05]  /*37ed0*/  WARPSYNC.COLLECTIVE R15, `(.L_x_2350) ;  /* 0x000000000f087348 */ /* 0x020fea0003c00000 */
[----:B------:R0:W1:Y:S02]  /*37ee0*/  SHFL.IDX P6, R14, R13, R12, R11 ;  /* 0x0000000c0d0e7389 */ /* 0x00006400000c000b */
[----:B01---5:R-:W-:Y:S01]  /*37ef0*/  ENDCOLLECTIVE ;  /* 0x000000000000791b */ /* 0x023fe20003800000 */
.L_x_2350:
[----:B------:R-:W-:Y:S05]  /*37f00*/  BRA `(.L_x_2351) ;  /* 0xffffffc400587947 */ /* 0x000fea000383ffff */
.L_x_2307:
[----:B0-----:R-:W-:-:S04]  /*37f10*/  IMAD.U32 R3, RZ, RZ, UR46 ;  /* 0x0000002eff037e24 */ /* 0x001fc8000f8e00ff */
[----:B------:R0:W1:Y:S03]  /*37f20*/  SYNCS.PHASECHK.TRANS64.TRYWAIT P0, [R3+URZ+0x32440], R2 ;  /* 0x03244002030075a7 */ /* 0x000066000800017f */
[----:B-1----:R-:W-:Y:S05]  /*37f30*/  @!P0 NANOSLEEP.SYNCS 0x989680 ;  /* 0x009896800000895d */ /* 0x002fea0003900000 */
[----:B------:R-:W1:Y:S02]  /*37f40*/  @!P0 SYNCS.PHASECHK.TRANS64 P0, [R3+URZ+0x32440], R2 ;  /* 0x03244002030085a7 */ /* 0x000e64000800007f */
[----:B-1----:R-:W-:Y:S05]  /*37f50*/  @!P0 BRA `(.L_x_2307) ;  /* 0xfffffffc00ec8947 */ /* 0x002fea000383ffff */
[----:B------:R-:W-:Y:S05]  /*37f60*/  BRA `(.L_x_2352) ;  /* 0xffffffc400947947 */ /* 0x000fea000383ffff */
.L_x_2308:
        /* <DEDUP_REMOVED lines=8> */
.L_x_2354:
[----:B------:R-:W-:Y:S05]  /*37ff0*/  BSYNC B0 ;  /* 0x0000000000007941 */ /* 0x000fea0003800000 */
.L_x_2353:
        /* <DEDUP_REMOVED lines=9> */
.L_x_2355:
[----:B------:R-:W-:Y:S02]  /*38090*/  IMAD.MOV.U32 R13, RZ, RZ, R5 ;  /* 0x000000ffff0d7224 */ /* 0x000fe400078e0005 */
[----:B------:R-:W-:Y:S01]  /*380a0*/  IMAD.MOV.U32 R12, RZ, RZ, 0x1 ;  /* 0x00000001ff0c7424 */ /* 0x000fe200078e00ff */
[----:B------:R-:W-:-:S13]  /*380b0*/  @P0 LEA R2, P1, R22, R14, 0x1 ;  /* 0x0000000e16020211 */ /* 0x000fda00078208ff */
[----:B------:R-:W-:Y:S05]  /*380c0*/  WARPSYNC.COLLECTIVE R15, `(.L_x_2356) ;  /* 0x000000000f087348 */ /* 0x000fea0003c00000 */
[----:B------:R0:W1:Y:S02]  /*380d0*/  SHFL.IDX P6, R14, R13, R12, R11 ;  /* 0x0000000c0d0e7389 */ /* 0x00006400000c000b */
[----:B01----:R-:W-:Y:S01]  /*380e0*/  ENDCOLLECTIVE ;  /* 0x000000000000791b */ /* 0x003fe20003800000 */
.L_x_2356:
        /* <DEDUP_REMOVED lines=12> */
.L_x_2357:
[----:B------:R-:W-:Y:S02]  /*381b0*/  IMAD.MOV.U32 R13, RZ, RZ, R5 ;  /* 0x000000ffff0d7224 */ /* 0x000fe400078e0005 */
[----:B------:R-:W-:Y:S01]  /*381c0*/  IMAD.MOV.U32 R12, RZ, RZ, 0x2 ;  /* 0x00000002ff0c7424 */ /* 0x000fe200078e00ff */
[----:B------:R-:W-:-:S13]  /*381d0*/  @P0 LEA R2, P1, R22, R14, 0x1 ;  /* 0x0000000e16020211 */ /* 0x000fda00078208ff */
[----:B------:R-:W-:Y:S05]  /*381e0*/  WARPSYNC.COLLECTIVE R15, `(.L_x_2358) ;  /* 0x000000000f087348 */ /* 0x000fea0003c00000 */
[----:B------:R0:W1:Y:S02]  /*381f0*/  SHFL.IDX P6, R14, R13, R12, R11 ;  /* 0x0000000c0d0e7389 */ /* 0x00006400000c000b */
[----:B01----:R-:W-:Y:S01]  /*38200*/  ENDCOLLECTIVE ;  /* 0x000000000000791b */ /* 0x003fe20003800000 */
.L_x_2358:
        /* <DEDUP_REMOVED lines=12> */
.L_x_2359:
[----:B------:R-:W-:Y:S02]  /*382d0*/  IMAD.MOV.U32 R13, RZ, RZ, R5 ;  /* 0x000000ffff0d7224 */ /* 0x000fe400078e0005 */
[----:B------:R-:W-:Y:S01]  /*382e0*/  IMAD.MOV.U32 R12, RZ, RZ, 0x3 ;  /* 0x00000003ff0c7424 */ /* 0x000fe200078e00ff */
[----:B------:R-:W-:-:S13]  /*382f0*/  @P0 LEA R2, P1, R22, R14, 0x1 ;  /* 0x0000000e16020211 */ /* 0x000fda00078208ff */
[----:B------:R-:W-:Y:S05]  /*38300*/  WARPSYNC.COLLECTIVE R15, `(.L_x_2360) ;  /* 0x000000000f087348 */ /* 0x000fea0003c00000 */
[----:B------:R0:W1:Y:S02]  /*38310*/  SHFL.IDX P6, R14, R13, R12, R11 ;  /* 0x0000000c0d0e7389 */ /* 0x00006400000c000b */
[----:B01----:R-:W-:Y:S01]  /*38320*/  ENDCOLLECTIVE ;  /* 0x000000000000791b */ /* 0x003fe20003800000 */
.L_x_2360:
        /* <DEDUP_REMOVED lines=12> */
.L_x_2361:
[----:B------:R-:W-:Y:S02]  /*383f0*/  IMAD.MOV.U32 R13, RZ, RZ, R5 ;  /* 0x000000ffff0d7224 */ /* 0x000fe400078e0005 */
[----:B------:R-:W-:Y:S01]  /*38400*/  IMAD.MOV.U32 R12, RZ, RZ, 0x4 ;  /* 0x00000004ff0c7424 */ /* 0x000fe200078e00ff */
[----:B------:R-:W-:-:S13]  /*38410*/  @P0 LEA R2, P1, R22, R14, 0x1 ;  /* 0x0000000e16020211 */ /* 0x000fda00078208ff */
[----:B------:R-:W-:Y:S05]  /*38420*/  WARPSYNC.COLLECTIVE R15, `(.L_x_2362) ;  /* 0x000000000f087348 */ /* 0x000fea0003c00000 */
[----:B------:R0:W1:Y:S02]  /*38430*/  SHFL.IDX P6, R14, R13, R12, R11 ;  /* 0x0000000c0d0e7389 */ /* 0x00006400000c000b */
[----:B01----:R-:W-:Y:S01]  /*38440*/  ENDCOLLECTIVE ;  /* 0x000000000000791b */ /* 0x003fe20003800000 */
.L_x_2362:
        /* <DEDUP_REMOVED lines=12> */
.L_x_2363:
[----:B------:R-:W-:Y:S02]  /*38510*/  IMAD.MOV.U32 R13, RZ, RZ, R5 ;  /* 0x000000ffff0d7224 */ /* 0x000fe400078e0005 */
[----:B------:R-:W-:Y:S01]  /*38520*/  IMAD.MOV.U32 R12, RZ, RZ, 0x5 ;  /* 0x00000005ff0c7424 */ /* 0x000fe200078e00ff */
[----:B------:R-:W-:-:S13]  /*38530*/  @P0 LEA R2, P1, R22, R14, 0x1 ;  /* 0x0000000e16020211 */ /* 0x000fda00078208ff */
[----:B------:R-:W-:Y:S05]  /*38540*/  WARPSYNC.COLLECTIVE R15, `(.L_x_2364) ;  /* 0x000000000f087348 */ /* 0x000fea0003c00000 */
[----:B------:R0:W1:Y:S02]  /*38550*/  SHFL.IDX P6, R14, R13, R12, R11 ;  /* 0x0000000c0d0e7389 */ /* 0x00006400000c000b */
[----:B01----:R-:W-:Y:S01]  /*38560*/  ENDCOLLECTIVE ;  /* 0x000000000000791b */ /* 0x003fe20003800000 */
.L_x_2364:
[----:B------:R-:W-:-:S05]  /*38570*/  @P0 IMAD.X R3, RZ, RZ, R0, P1 ;  /* 0x000000ffff030224 */ /* 0x000fca00008e0600 */
[----:B------:R-:W-:Y:S01]  /*38580*/  @!PT LDS RZ, [RZ] ;  /* 0x00000000fffff984 */ /* 0x000fe20000000800 */
[----:B------:R-:W-:Y:S01]  /*38590*/  @!PT LDS RZ, [RZ] ;  /* 0x00000000fffff984 */ /* 0x000fe20000000800 */
[----:B------:R-:W-:Y:S01]  /*385a0*/  @!PT LDS RZ, [RZ] ;  /* 0x00000000fffff984 */ /* 0x000fe20000000800 */
[----:B------:R0:W-:Y:S01]  /*385b0*/  @P0 LDGSTS.E.BYPASS.LTC128B.128 [R7+0x1e400], desc[UR36][R2.64], !P2 ;  /* 0x1e40000002070fae */ /* 0x0001e2000d101d64 */
[----:B------:R-:W-:Y:S02]  /*385c0*/  IMAD.MOV.U32 R13, RZ, RZ, R4 ;  /* 0x000000ffff0d7224 */ /* 0x000fe400078e0004 */
[----:B------:R-:W-:-:S07]  /*385d0*/  IMAD.MOV.U32 R0, RZ, RZ, R14 ;  /* 0x000000ffff007224 */ /* 0x000fce00078e000e */
[----:B0-----:R-:W-:Y:S05]  /*385e0*/  WARPSYNC.COLLECTIVE R15, `(.L_x_2365) ;  /* 0x000000000f087348 */ /* 0x001fea0003c00000 */
[----:B------:R1:W2:Y:S02]  /*385f0*/  SHFL.IDX P6, R14, R13, R12, R11 ;  /* 0x0000000c0d0e7389 */ /* 0x0002a400000c000b */
[----:B012---:R-:W-:Y:S01]  /*38600*/  ENDCOLLECTIVE ;  /* 0x000000000000791b */ /* 0x007fe20003800000 */
.L_x_2365:
[----:B------:R-:W-:Y:S05]  /*38610*/  BRA `(.L_x_2366) ;  /* 0xffffffc4000c7947 */ /* 0x000fea000383ffff */
.L_x_2311:
[----:B------:R-:W-:Y:S01]  /*38620*/  IMAD.MOV.U32 R13, RZ, RZ, R6 ;  /* 0x000000ffff0d7224 */ /* 0x000fe200078e0006 */
[----:B------:R-:W-:Y:S01]  /*38630*/  LOP3.LUT R16, R16, 0xffffefff, RZ, 0xc0, !PT ;  /* 0xffffefff10107812 */ /* 0x000fe200078ec0ff */
[----:B------:R-:W-:Y:S02]  /*38640*/  IMAD.MOV.U32 R12, RZ, RZ, RZ ;  /* 0x000000ffff0c7224 */ /* 0x000fe400078e00ff */
[----:B------:R-:W-:Y:S02]  /*38650*/  IMAD.MOV.U32 R11, RZ, RZ, 0x181f ;  /* 0x0000181fff0b7424 */ /* 0x000fe400078e00ff */
[----:B------:R-:W-:Y:S02]  /*38660*/  IMAD.MOV.U32 R15, RZ, RZ, -0x1 ;  /* 0xffffffffff0f7424 */ /* 0x000fe400078e00ff */
[----:B------:R-:W-:-:S07]  /*38670*/  VIADD R4, R20, UR40 ;  /* 0x0000002814047c36 */ /* 0x000fce0008000000 */
[----:B------:R-:W-:Y:S05]  /*38680*/  WARPSYNC.COLLECTIVE R15, `(.L_x_2367) ;  /* 0x000000000f087348 */ /* 0x000fea0003c00000 */
[----:B------:R0:W1:Y:S02]  /*38690*/  SHFL.IDX P6, R14, R13, R12, R11 ;  /* 0x0000000c0d0e7389 */ /* 0x00006400000c000b */
[----:B01----:R-:W-:Y:S01]  /*386a0*/  ENDCOLLECTIVE ;  /* 0x000000000000791b */ /* 0x003fe20003800000 */
.L_x_2367:
[----:B------:R-:W-:Y:S02]  /*386b0*/  VIADD R10, R4, 0x10 ;  /* 0x00000010040a7836 */ /* 0x000fe40000000000 */
[----:B------:R-:W-:Y:S02]  /*386c0*/  IMAD.MOV.U32 R13, RZ, RZ, R0 ;  /* 0x000000ffff0d7224 */ /* 0x000fe400078e0000 */
[----:B------:R-:W-:-:S07]  /*386d0*/  IMAD.MOV.U32 R3, RZ, RZ, R14 ;  /* 0x000000ffff037224 */ /* 0x000fce00078e000e */
[----:B------:R-:W-:Y:S05]  /*386e0*/  WARPSYNC.COLLECTIVE R15, `(.L_x_2368) ;  /* 0x000000000f087348 */ /* 0x000fea0003c00000 */
[----:B------:R0:W1:Y:S02]  /*386f0*/  SHFL.IDX P6, R14, R13, R12, R11 ;  /* 0x0000000c0d0e7389 */ /* 0x00006400000c000b */
[----:B01----:R-:W-:Y:S01]  /*38700*/  ENDCOLLECTIVE ;  /* 0x000000000000791b */ /* 0x003fe20003800000 */
.L_x_2368:
[----:B------:R-:W-:Y:S02]  /*38710*/  ULDC UR4, c[0x0][0x288] ;  /* 0x0000a20000047ab9 */ /* 0x000fe40000000800 */
[----:B------:R-:W-:-:S05]  /*38720*/  IMAD R5, R5, UR4, RZ ;  /* 0x0000000405057c24 */ /* 0x000fca000f8e02ff */
[----:B------:R-:W-:Y:S01]  /*38730*/  ISETP.GE.AND P2, PT, R4, R5, PT ;  /* 0x000000050400720c */ /* 0x000fe20003f46270 */
[----:B------:R-:W-:Y:S02]  /*38740*/  IMAD.MOV.U32 R13, RZ, RZ, R6 ;  /* 0x000000ffff0d7224 */ /* 0x000fe400078e0006 */
[----:B------:R-:W-:-:S10]  /*38750*/  IMAD.MOV.U32 R12, RZ, RZ, 0x1 ;  /* 0x00000001ff0c7424 */ /* 0x000fd400078e00ff */
[----:B------:R-:W-:Y:S02]  /*38760*/  @!P2 LEA R8, R27, UR46, 0x1 ;  /* 0x0000002e1b08ac11 */ /* 0x000fe4000f8e08ff */
[----:B------:R-:W-:Y:S02]  /*38770*/  @P2 LOP3.LUT R16, R16, 0x1000, RZ, 0xfc, !PT ;  /* 0x0000100010102812 */ /* 0x000fe400078efcff */
[----:B------:R-:W-:-:S13]  /*38780*/  @!P2 LEA R2, P1, R22, R14, 0x1 ;  /* 0x0000000e1602a211 */ /* 0x000fda00078208ff */
[----:B------:R-:W-:Y:S05]  /*38790*/  WARPSYNC.COLLECTIVE R15, `(.L_x_2369) ;  /* 0x000000000f087348 */ /* 0x000fea0003c00000 */
[----:B------:R0:W1:Y:S02]  /*387a0*/  SHFL.IDX P6, R14, R13, R12, R11 ;  /* 0x0000000c0d0e7389 */ /* 0x00006400000c000b */
[----:B01----:R-:W-:Y:S01]  /*387b0*/  ENDCOLLECTIVE ;  /* 0x000000000000791b */ /* 0x003fe20003800000 */
.L_x_2369:
[----:B------:R-:W-:Y:S01]  /*387c0*/  LOP3.LUT R16, R16, 0xfffff7ff, RZ, 0xc0, !PT ;  /* 0xfffff7ff10107812 */ /* 0x000fe200078ec0ff */
[----:B------:R-:W-:-:S05]  /*387d0*/  @!P2 IMAD.X R3, RZ, RZ, R3, P1 ;  /* 0x000000ffff03a224 */ /* 0x000fca00008e0603 */
[----:B------:R-:W-:Y:S01]  /*387e0*/  @!PT LDS RZ, [RZ] ;  /* 0x00000000fffff984 */ /* 0x000fe20000000800 */
[----:B------:R-:W-:Y:S01]  /*387f0*/  @!PT LDS RZ, [RZ] ;  /* 0x00000000fffff984 */ /* 0x000fe20000000800 */
[----:B------:R-:W-:Y:S01]  /*38800*/  @!PT LDS RZ, [RZ] ;  /* 0x00000000fffff984 */ /* 0x000fe20000000800 */
[----:B------:R0:W-:Y:S01]  /*38810*/  @!P2 LDGSTS.E.BYPASS.LTC128B.128 [R8+0x18400], desc[UR36][R2.64], !P0 ;  /* 0x184000000208afae */ /* 0x0001e2000c101d64 */
[----:B------:R-:W-:Y:S01]  /*38820*/  ISETP.GE.AND P2, PT, R10, R5, PT ;  /* 0x000000050a00720c */ /* 0x000fe20003f46270 */
[----:B------:R-:W-:Y:S02]  /*38830*/  IMAD.MOV.U32 R13, RZ, RZ, R0 ;  /* 0x000000ffff0d7224 */ /* 0x000fe400078e0000 */
[----:B0-----:R-:W-:-:S10]  /*38840*/  VIADD R8, R4, 0x20 ;  /* 0x0000002004087836 */ /* 0x001fd40000000000 */
[----:B------:R-:W-:Y:S01]  /*38850*/  @P2 LOP3.LUT R16, R16, 0x800, RZ, 0xfc, !PT ;  /* 0x0000080010102812 */ /* 0x000fe200078efcff */
[----:B------:R-:W-:-:S07]  /*38860*/  IMAD.MOV.U32 R7, RZ, RZ, R14 ;  /* 0x000000ffff077224 */ /* 0x000fce00078e000e */
[----:B------:R-:W-:Y:S05]  /*38870*/  WARPSYNC.COLLECTIVE R15, `(.L_x_2370) ;  /* 0x000000000f087348 */ /* 0x000fea0003c00000 */
[----:B------:R0:W1:Y:S02]  /*38880*/  SHFL.IDX P6, R14, R13, R12, R11 ;  /* 0x0000000c0d0e7389 */ /* 0x00006400000c000b */
[----:B01----:R-:W-:Y:S01]  /*38890*/  ENDCOLLECTIVE ;  /* 0x000000000000791b */ /* 0x003fe20003800000 */
.L_x_2370:
[----:B------:R-:W-:Y:S02]  /*388a0*/  LOP3.LUT R16, R16, 0xfffffbff, RZ, 0xc0, !PT ;  /* 0xfffffbff10107812 */ /* 0x000fe400078ec0ff */
[----:B------:R-:W-:Y:S02]  /*388b0*/  @!P2 LEA R13, R27, UR46, 0x1 ;  /* 0x0000002e1b0dac11 */ /* 0x000fe4000f8e08ff */
[----:B------:R-:W-:-:S05]  /*388c0*/  @!P2 LEA R12, P1, R22, R14, 0x1 ;  /* 0x0000000e160ca211 */ /* 0x000fca00078208ff */
[----:B------:R-:W-:Y:S02]  /*388d0*/  @!P2 IMAD.X R7, RZ, RZ, R7, P1 ;  /* 0x000000ffff07a224 */ /* 0x000fe400008e0607 */
[----:B------:R-:W-:Y:S02]  /*388e0*/  @!P2 IMAD.MOV.U32 R2, RZ, RZ, R12 ;  /* 0x000000ffff02a224 */ /* 0x000fe400078e000c */
[----:B------:R-:W-:Y:S02]  /*388f0*/  @!P2 IMAD.MOV.U32 R3, RZ, RZ, R7 ;  /* 0x000000ffff03a224 */ /* 0x000fe400078e0007 */
[----:B------:R-:W-:-:S03]  /*38900*/  IMAD.MOV.U32 R12, RZ, RZ, 0x2 ;  /* 0x00000002ff0c7424 */ /* 0x000fc600078e00ff */
[----:B------:R-:W-:Y:S01]  /*38910*/  @!PT LDS RZ, [RZ] ;  /* 0x00000000fffff984 */ /* 0x000fe20000000800 */
[----:B------:R-:W-:Y:S01]  /*38920*/  @!PT LDS RZ, [RZ] ;  /* 0x00000000fffff984 */ /* 0x000fe20000000800 */
[----:B------:R-:W-:Y:S01]  /*38930*/  @!PT LDS RZ, [RZ] ;  /* 0x00000000fffff984 */ /* 0x000fe20000000800 */
[----:B------:R0:W-:Y:S01]  /*38940*/  @!P2 LDGSTS.E.BYPASS.LTC128B.128 [R13+0x18c00], desc[UR36][R2.64], !P0 ;  /* 0x18c00000020dafae */ /* 0x0001e2000c101d64 */
[----:B------:R-:W-:Y:S01]  /*38950*/  ISETP.GE.AND P2, PT, R8, R5, PT ;  /* 0x000000050800720c */ /* 0x000fe20003f46270 */
[----:B------:R-:W-:Y:S02]  /*38960*/  VIADD R8, R4, 0x30 ;  /* 0x0000003004087836 */ /* 0x000fe40000000000 */
[----:B0-----:R-:W-:-:S10]  /*38970*/  IMAD.MOV.U32 R13, RZ, RZ, R6 ;  /* 0x000000ffff0d7224 */ /* 0x001fd400078e0006 */
[----:B------:R-:W-:-:S07]  /*38980*/  @P2 LOP3.LUT R16, R16, 0x400, RZ, 0xfc, !PT ;  /* 0x0000040010102812 */ /* 0x000fce00078efcff */
[----:B------:R-:W-:Y:S05]  /*38990*/  WARPSYNC.COLLECTIVE R15, `(.L_x_2371) ;  /* 0x000000000f087348 */ /* 0x000fea0003c00000 */
[----:B------:R0:W1:Y:S02]  /*389a0*/  SHFL.IDX P6, R14, R13, R12, R11 ;  /* 0x0000000c0d0e7389 */ /* 0x00006400000c000b */
[----:B01----:R-:W-:Y:S01]  /*389b0*/  ENDCOLLECTIVE ;  /* 0x000000000000791b */ /* 0x003fe20003800000 */
.L_x_2371:
[----:B------:R-:W-:Y:S01]  /*389c0*/  LOP3.LUT R16, R16, 0xfffffdff, RZ, 0xc0, !PT ;  /* 0xfffffdff10107812 */ /* 0x000fe200078ec0ff */
[----:B------:R-:W-:Y:S02]  /*389d0*/  IMAD.MOV.U32 R13, RZ, RZ, R0 ;  /* 0x000000ffff0d7224 */ /* 0x000fe400078e0000 */
[----:B------:R-:W-:-:S07]  /*389e0*/  IMAD.MOV.U32 R10, RZ, RZ, R14 ;  /* 0x000000ffff0a7224 */ /* 0x000fce00078e000e */
[----:B------:R-:W-:Y:S05]  /*389f0*/  WARPSYNC.COLLECTIVE R15, `(.L_x_2372) ;  /* 0x000000000f087348 */ /* 0x000fea0003c00000 */
[----:B------:R0:W1:Y:S02]  /*38a00*/  SHFL.IDX P6, R14, R13, R12, R11 ;  /* 0x0000000c0d0e7389 */ /* 0x00006400000c000b */
[----:B01----:R-:W-:Y:S01]  /*38a10*/  ENDCOLLECTIVE ;  /* 0x000000000000791b */ /* 0x003fe20003800000 */
.L_x_2372:
[----:B------:R-:W-:Y:S01]  /*38a20*/  @!P2 LEA R13, R27, UR46, 0x1 ;  /* 0x0000002e1b0dac11 */ /* 0x000fe2000f8e08ff */
[----:B------:R-:W-:Y:S01]  /*38a30*/  IMAD.MOV.U32 R12, RZ, RZ, 0x3 ;  /* 0x00000003ff0c7424 */ /* 0x000fe200078e00ff */
        /* <DEDUP_REMOVED lines=10> */
[----:B0-----:R-:W-:-:S12]  /*38ae0*/  IMAD.MOV.U32 R13, RZ, RZ, R6 ;  /* 0x000000ffff0d7224 */ /* 0x001fd800078e0006 */
[----:B------:R-:W-:-:S07]  /*38af0*/  @P2 LOP3.LUT R16, R16, 0x200, RZ, 0xfc, !PT ;  /* 0x0000020010102812 */ /* 0x000fce00078efcff */
[----:B------:R-:W-:Y:S05]  /*38b00*/  WARPSYNC.COLLECTIVE R15, `(.L_x_2373) ;  /* 0x000000000f087348 */ /* 0x000fea0003c00000 */
[----:B------:R0:W1:Y:S02]  /*38b10*/  SHFL.IDX P6, R14, R13, R12, R11 ;  /* 0x0000000c0d0e7389 */ /* 0x00006400000c000b */
[----:B01----:R-:W-:Y:S01]  /*38b20*/  ENDCOLLECTIVE ;  /* 0x000000000000791b */ /* 0x003fe20003800000 */
.L_x_2373:
[----:B------:R-:W-:Y:S01]  /*38b30*/  LOP3.LUT R16, R16, 0xfffffeff, RZ, 0xc0, !PT ;  /* 0xfffffeff10107812 */ /* 0x000fe200078ec0ff */
[----:B------:R-:W-:Y:S02]  /*38b40*/  IMAD.MOV.U32 R13, RZ, RZ, R0 ;  /* 0x000000ffff0d7224 */ /* 0x000fe400078e0000 */
[----:B------:R-:W-:-:S07]  /*38b50*/  IMAD.MOV.U32 R8, RZ, RZ, R14 ;  /* 0x000000ffff087224 */ /* 0x000fce00078e000e */
[----:B------:R-:W-:Y:S05]  /*38b60*/  WARPSYNC.COLLECTIVE R15, `(.L_x_2374) ;  /* 0x000000000f087348 */ /* 0x000fea0003c00000 */
[----:B------:R0:W1:Y:S02]  /*38b70*/  SHFL.IDX P6, R14, R13, R12, R11 ;  /* 0x0000000c0d0e7389 */ /* 0x00006400000c000b */
[----:B01----:R-:W-:Y:S01]  /*38b80*/  ENDCOLLECTIVE ;  /* 0x000000000000791b */ /* 0x003fe20003800000 */
.L_x_2374:
[----:B------:R-:W-:Y:S01]  /*38b90*/  @!P2 LEA R13, R27, UR46, 0x1 ;  /* 0x0000002e1b0dac11 */ /* 0x000fe2000f8e08ff */
[----:B------:R-:W-:Y:S01]  /*38ba0*/  IMAD.MOV.U32 R12, RZ, RZ, 0x4 ;  /* 0x00000004ff0c7424 */ /* 0x000fe200078e00ff */
[----:B------:R-:W-:-:S05]  /*38bb0*/  @!P2 LEA R9, P1, R22, R14, 0x1 ;  /* 0x0000000e1609a211 */ /* 0x000fca00078208ff */
[----:B------:R-:W-:Y:S02]  /*38bc0*/  @!P2 IMAD.X R8, RZ, RZ, R8, P1 ;  /* 0x000000ffff08a224 */ /* 0x000fe400008e0608 */
[----:B------:R-:W-:Y:S02]  /*38bd0*/  @!P2 IMAD.MOV.U32 R2, RZ, RZ, R9 ;  /* 0x000000ffff02a224 */ /* 0x000fe400078e0009 */
[----:B------:R-:W-:Y:S02]  /*38be0*/  @!P2 IMAD.MOV.U32 R3, RZ, RZ, R8 ;  /* 0x000000ffff03a224 */ /* 0x000fe400078e0008 */
[----:B------:R-:W-:-:S03]  /*38bf0*/  VIADD R8, R4, 0x40 ;  /* 0x0000004004087836 */ /* 0x000fc60000000000 */
[----:B------:R-:W-:Y:S01]  /*38c00*/  @!PT LDS RZ, [RZ] ;  /* 0x00000000fffff984 */ /* 0x000fe20000000800 */
[----:B------:R-:W-:Y:S01]  /*38c10*/  @!PT LDS RZ, [RZ] ;  /* 0x00000000fffff984 */ /* 0x000fe20000000800 */
[----:B------:R-:W-:Y:S01]  /*38c20*/  @!PT LDS RZ, [RZ] ;  /* 0x00000000fffff984 */ /* 0x000fe20000000800 */
[----:B------:R0:W-:Y:S02]  /*38c30*/  @!P2 LDGSTS.E.BYPASS.LTC128B.128 [R13+0x19c00], desc[UR36][R2.64], !P0 ;  /* 0x19c00000020dafae */ /* 0x0001e4000c101d64 */
[----:B------:R-:W-:Y:S01]  /*38c40*/  ISETP.GE.AND P2, PT, R8, R5, PT ;  /* 0x000000050800720c */ /* 0x000fe20003f46270 */
[----:B------:R-:W-:Y:S02]  /*38c50*/  VIADD R8, R4, 0x50 ;  /* 0x0000005004087836 */ /* 0x000fe40000000000 */
[----:B0-----:R-:W-:-:S10]  /*38c60*/  IMAD.MOV.U32 R13, RZ, RZ, R6 ;  /* 0x000000ffff0d7224 */ /* 0x001fd400078e0006 */
[----:B------:R-:W-:-:S07]  /*38c70*/  @P2 LOP3.LUT R16, R16, 0x100, RZ, 0xfc, !PT ;  /* 0x0000010010102812 */ /* 0x000fce00078efcff */
[----:B------:R-:W-:Y:S05]  /*38c80*/  WARPSYNC.COLLECTIVE R15, `(.L_x_2375) ;  /* 0x000000000f087348 */ /* 0x000fea0003c00000 */
[----:B------:R0:W1:Y:S02]  /*38c90*/  SHFL.IDX P6, R14, R13, R12, R11 ;  /* 0x0000000c0d0e7389 */ /* 0x00006400000c000b */
[----:B01----:R-:W-:Y:S01]  /*38ca0*/  ENDCOLLECTIVE ;  /* 0x000000000000791b */ /* 0x003fe20003800000 */
.L_x_2375:
[----:B------:R-:W-:Y:S01]  /*38cb0*/  LOP3.LUT R16, R16, 0xffffff7f, RZ, 0xc0, !PT ;  /* 0xffffff7f10107812 */ /* 0x000fe200078ec0ff */
[----:B------:R-:W-:Y:S02]  /*38cc0*/  IMAD.MOV.U32 R13, RZ, RZ, R0 ;  /* 0x000000ffff0d7224 */ /* 0x000fe400078e0000 */
[----:B------:R-:W-:-:S07]  /*38cd0*/  IMAD.MOV.U32 R2, RZ, RZ, R14 ;  /* 0x000000ffff027224 */ /* 0x000fce00078e000e */
[----:B------:R-:W-:Y:S05]  /*38ce0*/  WARPSYNC.COLLECTIVE R15, `(.L_x_2376) ;  /* 0x000000000f087348 */ /* 0x000fea0003c00000 */
[----:B------:R0:W1:Y:S02]  /*38cf0*/  SHFL.IDX P6, R14, R13, R12, R11 ;  /* 0x0000000c0d0e7389 */ /* 0x00006400000c000b */
[----:B01----:R-:W-:Y:S01]  /*38d00*/  ENDCOLLECTIVE ;  /* 0x000000000000791b */ /* 0x003fe20003800000 */
.L_x_2376:
        /* <DEDUP_REMOVED lines=13> */
[----:B------:R-:W-:Y:S02]  /*38de0*/  @!P2 LEA R7, R27, UR46, 0x1 ;  /* 0x0000002e1b07ac11 */ /* 0x000fe4000f8e08ff */
[----:B------:R-:W-:-:S07]  /*38df0*/  @P2 LOP3.LUT R16, R16, 0x80, RZ, 0xfc, !PT ;  /* 0x0000008010102812 */ /* 0x000fce00078efcff */
[----:B------:R-:W-:Y:S05]  /*38e00*/  WARPSYNC.COLLECTIVE R15, `(.L_x_2377) ;  /* 0x000000000f087348 */ /* 0x000fea0003c00000 */
[----:B------:R0:W1:Y:S02]  /*38e10*/  SHFL.IDX P6, R14, R13, R12, R11 ;  /* 0x0000000c0d0e7389 */ /* 0x00006400000c000b */
[----:B01----:R-:W-:Y:S01]  /*38e20*/  ENDCOLLECTIVE ;  /* 0x000000000000791b */ /* 0x003fe20003800000 */
.L_x_2377:
[----:B------:R-:W-:Y:S01]  /*38e30*/  LOP3.LUT R16, R16, 0xffffffbf, RZ, 0xc0, !PT ;  /* 0xffffffbf10107812 */ /* 0x000fe200078ec0ff */
[----:B------:R-:W-:Y:S02]  /*38e40*/  IMAD.MOV.U32 R13, RZ, RZ, R0 ;  /* 0x000000ffff0d7224 */ /* 0x000fe400078e0000 */
[----:B------:R-:W-:-:S07]  /*38e50*/  IMAD.MOV.U32 R2, RZ, RZ, R14 ;  /* 0x000000ffff027224 */ /* 0x000fce00078e000e */
[----:B------:R-:W-:Y:S05]  /*38e60*/  WARPSYNC.COLLECTIVE R15, `(.L_x_2378) ;  /* 0x000000000f087348 */ /* 0x000fea0003c00000 */
[----:B------:R0:W1:Y:S02]  /*38e70*/  SHFL.IDX P6, R14, R13, R12, R11 ;  /* 0x0000000c0d0e7389 */ /* 0x00006400000c000b */
[----:B01----:R-:W-:Y:S01]  /*38e80*/  ENDCOLLECTIVE ;  /* 0x000000000000791b */ /* 0x003fe20003800000 */
.L_x_2378:
[----:B------:R-:W-:Y:S02]  /*38e90*/  IMAD.MOV.U32 R13, RZ, RZ, R6 ;  /* 0x000000ffff0d7224 */ /* 0x000fe400078e0006 */
        /* <DEDUP_REMOVED lines=10> */
[----:B------:R-:W-:-:S13]  /*38f40*/  ISETP.GE.AND P2, PT, R8, R5, PT ;  /* 0x000000050800720c */ /* 0x000fda0003f46270 */
[----:B0-----:R-:W-:Y:S05]  /*38f50*/  WARPSYNC.COLLECTIVE R15, `(.L_x_2379) ;  /* 0x000000000f087348 */ /* 0x001fea0003c00000 */
[----:B------:R1:W2:Y:S02]  /*38f60*/  SHFL.IDX P6, R14, R13, R12, R11 ;  /* 0x0000000c0d0e7389 */ /* 0x0002a400000c000b */
[----:B012---:R-:W-:Y:S01]  /*38f70*/  ENDCOLLECTIVE ;  /* 0x000000000000791b */ /* 0x007fe20003800000 */
.L_x_2379:
[----:B------:R-:W-:Y:S02]  /*38f80*/  @!P2 LEA R21, R27, UR46, 0x1 ;  /* 0x0000002e1b15ac11 */ /* 0x000fe4000f8e08ff */
[----:B------:R-:W-:Y:S01]  /*38f90*/  @P2 LOP3.LUT R16, R16, 0x40, RZ, 0xfc, !PT ;  /* 0x0000004010102812 */ /* 0x000fe200078efcff */
[----:B------:R-:W-:Y:S02]  /*38fa0*/  IMAD.MOV.U32 R13, RZ, RZ, R0 ;  /* 0x000000ffff0d7224 */ /* 0x000fe400078e0000 */
[----:B------:R-:W-:-:S07]  /*38fb0*/  IMAD.MOV.U32 R2, RZ, RZ, R14 ;  /* 0x000000ffff027224 */ /* 0x000fce00078e000e */
[----:B------:R-:W-:Y:S05]  /*38fc0*/  WARPSYNC.COLLECTIVE R15, `(.L_x_2380) ;  /* 0x000000000f087348 */ /* 0x000fea0003c00000 */
[----:B------:R0:W1:Y:S02]  /*38fd0*/  SHFL.IDX P6, R14, R13, R12, R11 ;  /* 0x0000000c0d0e7389 */ /* 0x00006400000c000b */
[----:B01----:R-:W-:Y:S01]  /*38fe0*/  ENDCOLLECTIVE ;  /* 0x000000000000791b */ /* 0x003fe20003800000 */
.L_x_2380:
[----:B------:R-:W-:Y:S02]  /*38ff0*/  IMAD.MOV.U32 R13, RZ, RZ, R6 ;  /* 0x000000ffff0d7224 */ /* 0x000fe400078e0006 */
[----:B------:R-:W-:Y:S01]  /*39000*/  IMAD.MOV.U32 R12, RZ, RZ, 0x7 ;  /* 0x00000007ff0c7424 */ /* 0x000fe200078e00ff */
[----:B------:R-:W-:-:S13]  /*39010*/  @!P2 LEA R8, P1, R22, R14, 0x1 ;  /* 0x0000000e1608a211 */ /* 0x000fda00078208ff */
[----:B------:R-:W-:Y:S05]  /*39020*/  WARPSYNC.COLLECTIVE R15, `(.L_x_2381) ;  /* 0x000000000f087348 */ /* 0x000fea0003c00000 */
[----:B------:R0:W1:Y:S02]  /*39030*/  SHFL.IDX P6, R14, R13, R12, R11 ;  /* 0x0000000c0d0e7389 */ /* 0x00006400000c000b */
[----:B01----:R-:W-:Y:S01]  /*39040*/  ENDCOLLECTIVE ;  /* 0x000000000000791b */ /* 0x003fe20003800000 */
.L_x_2381:
[----:B------:R-:W-:Y:S02]  /*39050*/  @!P2 IMAD.X R9, RZ, RZ, R2, P1 ;  /* 0x000000ffff09a224 */ /* 0x000fe400008e0602 */
[----:B------:R-:W-:Y:S02]  /*39060*/  @!P2 IMAD.MOV.U32 R2, RZ, RZ, R8 ;  /* 0x000000ffff02a224 */ /* 0x000fe400078e0008 */
[----:B------:R-:W-:-:S05]  /*39070*/  @!P2 IMAD.MOV.U32 R3, RZ, RZ, R9 ;  /* 0x000000ffff03a224 */ /* 0x000fca00078e0009 */
        /* <DEDUP_REMOVED lines=9> */
.L_x_2382:
[----:B------:R-:W-:Y:S05]  /*39110*/  BRA `(.L_x_2383) ;  /* 0xffffffc4000c7947 */ /* 0x000fea000383ffff */
.L_x_2313:
        /* <DEDUP_REMOVED lines=8> */
.L_x_2385:
[----:B------:R-:W-:Y:S05]  /*391a0*/  BSYNC B0 ;  /* 0x0000000000007941 */ /* 0x000fea0003800000 */
.L_x_2384:
        /* <DEDUP_REMOVED lines=9> */
.L_x_2386:
[----:B------:R-:W-:Y:S01]  /*39240*/  @!P5 LEA R7, R27, UR46, 0x1 ;  /* 0x0000002e1b07dc11 */ /* 0x000fe2000f8e08ff */
[----:B------:R-:W-:Y:S02]  /*39250*/  IMAD.MOV.U32 R13, RZ, RZ, R4 ;  /* 0x000000ffff0d7224 */ /* 0x000fe400078e0004 */
[----:B------:R-:W-:Y:S01]  /*39260*/  IMAD.MOV.U32 R12, RZ, RZ, 0x1 ;  /* 0x00000001ff0c7424 */ /* 0x000fe200078e00ff */
[----:B------:R-:W-:-:S05]  /*39270*/  @!P5 LEA R14, P0, R22, R14, 0x1 ;  /* 0x0000000e160ed211 */ /* 0x000fca00078008ff */
[----:B------:R-:W-:Y:S02]  /*39280*/  @!P5 IMAD.X R3, RZ, RZ, R2, P0 ;  /* 0x000000ffff03d224 */ /* 0x000fe400000e0602 */
[----:B------:R-:W-:-:S07]  /*39290*/  @!P5 IMAD.MOV.U32 R2, RZ, RZ, R14 ;  /* 0x000000ffff02d224 */ /* 0x000fce00078e000e */
[----:B------:R-:W-:Y:S05]  /*392a0*/  WARPSYNC.COLLECTIVE R15, `(.L_x_2387) ;  /* 0x000000000f087348 */ /* 0x000fea0003c00000 */
[----:B------:R0:W1:Y:S02]  /*392b0*/  SHFL.IDX P6, R14, R13, R12, R11 ;  /* 0x0000000c0d0e7389 */ /* 0x00006400000c000b */
[----:B01----:R-:W-:Y:S01]  /*392c0*/  ENDCOLLECTIVE ;  /* 0x000000000000791b */ /* 0x003fe20003800000 */
.L_x_2387:
        /* <DEDUP_REMOVED lines=13> */
.L_x_2388:
[----:B------:R-:W-:Y:S01]  /*393a0*/  @!P5 LEA R7, R27, UR46, 0x1 ;  /* 0x0000002e1b07dc11 */ /* 0x000fe2000f8e08ff */
[----:B------:R-:W-:Y:S02]  /*393b0*/  IMAD.MOV.U32 R13, RZ, RZ, R4 ;  /* 0x000000ffff0d7224 */ /* 0x000fe400078e0004 */
[----:B------:R-:W-:Y:S01]  /*393c0*/  IMAD.MOV.U32 R12, RZ, RZ, 0x2 ;  /* 0x00000002ff0c7424 */ /* 0x000fe200078e00ff */
[----:B------:R-:W-:-:S13]  /*393d0*/  LOP3.LUT P6, RZ, R16, 0x800, RZ, 0xc0, !PT ;  /* 0x0000080010ff7812 */ /* 0x000fda00078cc0ff */
[----:B------:R-:W-:Y:S02]  /*393e0*/  @!P6 LEA R14, P0, R22, R14, 0x1 ;  /* 0x0000000e160ee211 */ /* 0x000fe400078008ff */
[----:B------:R-:W-:-:S03]  /*393f0*/  @!P6 LEA R9, R27, UR46, 0x1 ;  /* 0x0000002e1b09ec11 */ /* 0x000fc6000f8e08ff */
        /* <DEDUP_REMOVED lines=13> */
.L_x_2389:
[----:B------:R-:W-:Y:S02]  /*394d0*/  IMAD.MOV.U32 R13, RZ, RZ, R0 ;  /* 0x000000ffff0d7224 */ /* 0x000fe400078e0000 */
[----:B------:R-:W-:-:S07]  /*394e0*/  IMAD.MOV.U32 R5, RZ, RZ, R14 ;  /* 0x000000ffff057224 */ /* 0x000fce00078e000e */
[----:B------:R-:W-:Y:S05]  /*394f0*/  WARPSYNC.COLLECTIVE R15, `(.L_x_2390) ;  /* 0x000000000f087348 */ /* 0x000fea0003c00000 */
[----:B------:R0:W1:Y:S02]  /*39500*/  SHFL.IDX P6, R14, R13, R12, R11 ;  /* 0x0000000c0d0e7389 */ /* 0x00006400000c000b */
[----:B01----:R-:W-:Y:S01]  /*39510*/  ENDCOLLECTIVE ;  /* 0x000000000000791b */ /* 0x003fe20003800000 */
.L_x_2390:
[----:B------:R-:W-:Y:S02]  /*39520*/  IMAD.MOV.U32 R13, RZ, RZ, R4 ;  /* 0x000000ffff0d7224 */ /* 0x000fe400078e0004 */
[----:B------:R-:W-:Y:S01]  /*39530*/  IMAD.MOV.U32 R12, RZ, RZ, 0x3 ;  /* 0x00000003ff0c7424 */ /* 0x000fe200078e00ff */
[----:B------:R-:W-:-:S05]  /*39540*/  @!P5 LEA R14, P0, R22, R14, 0x1 ;  /* 0x0000000e160ed211 */ /* 0x000fca00078008ff */
[----:B------:R-:W-:-:S08]  /*39550*/  @!P5 IMAD.MOV.U32 R2, RZ, RZ, R14 ;  /* 0x000000ffff02d224 */ /* 0x000fd000078e000e */
[----:B------:R-:W-:Y:S05]  /*39560*/  WARPSYNC.COLLECTIVE R15, `(.L_x_2391) ;  /* 0x000000000f087348 */ /* 0x000fea0003c00000 */
[----:B------:R0:W1:Y:S02]  /*39570*/  SHFL.IDX P6, R14, R13, R12, R11 ;  /* 0x0000000c0d0e7389 */ /* 0x00006400000c000b */
[----:B01----:R-:W-:Y:S01]  /*39580*/  ENDCOLLECTIVE ;  /* 0x000000000000791b */ /* 0x003fe20003800000 */
.L_x_2391:
        /* <DEDUP_REMOVED lines=15> */
.L_x_2392:
        /* <DEDUP_REMOVED lines=19> */
.L_x_2393:
[----:B------:R-:W-:Y:S02]  /*397b0*/  IMAD.MOV.U32 R13, RZ, RZ, R0 ;  /* 0x000000ffff0d7224 */ /* 0x000fe400078e0000 */
[----:B------:R-:W-:-:S07]  /*397c0*/  IMAD.MOV.U32 R5, RZ, RZ, R14 ;  /* 0x000000ffff057224 */ /* 0x000fce00078e000e */
[----:B------:R-:W-:Y:S05]  /*397d0*/  WARPSYNC.COLLECTIVE R15, `(.L_x_2394) ;  /* 0x000000000f087348 */ /* 0x000fea0003c00000 */
[----:B------:R0:W1:Y:S02]  /*397e0*/  SHFL.IDX P6, R14, R13, R12, R11 ;  /* 0x0000000c0d0e7389 */ /* 0x00006400000c000b */
[----:B01----:R-:W-:Y:S01]  /*397f0*/  ENDCOLLECTIVE ;  /* 0x000000000000791b */ /* 0x003fe20003800000 */
.L_x_2394:
[----:B------:R-:W-:Y:S02]  /*39800*/  IMAD.MOV.U32 R13, RZ, RZ, R4 ;  /* 0x000000ffff0d7224 */ /* 0x000fe400078e0004 */
[----:B------:R-:W-:Y:S01]  /*39810*/  IMAD.MOV.U32 R12, RZ, RZ, 0x5 ;  /* 0x00000005ff0c7424 */ /* 0x000fe200078e00ff */
[----:B------:R-:W-:-:S05]  /*39820*/  @!P5 LEA R14, P0, R22, R14, 0x1 ;  /* 0x0000000e160ed211 */ /* 0x000fca00078008ff */
[----:B------:R-:W-:-:S08]  /*39830*/  @!P5 IMAD.MOV.U32 R2, RZ, RZ, R14 ;  /* 0x000000ffff02d224 */ /* 0x000fd000078e000e */
[----:B------:R-:W-:Y:S05]  /*39840*/  WARPSYNC.COLLECTIVE R15, `(.L_x_2395) ;  /* 0x000000000f087348 */ /* 0x000fea0003c00000 */
[----:B------:R0:W1:Y:S02]  /*39850*/  SHFL.IDX P6, R14, R13, R12, R11 ;  /* 0x0000000c0d0e7389 */ /* 0x00006400000c000b */
[----:B01----:R-:W-:Y:S01]  /*39860*/  ENDCOLLECTIVE ;  /* 0x000000000000791b */ /* 0x003fe20003800000 */
.L_x_2395:
        /* <DEDUP_REMOVED lines=15> */
.L_x_2396:
        /* <DEDUP_REMOVED lines=19> */
.L_x_2397:
[----:B------:R-:W-:Y:S02]  /*39a90*/  IMAD.MOV.U32 R13, RZ, RZ, R0 ;  /* 0x000000ffff0d7224 */ /* 0x000fe400078e0000 */
[----:B------:R-:W-:-:S07]  /*39aa0*/  IMAD.MOV.U32 R5, RZ, RZ, R14 ;  /* 0x000000ffff057224 */ /* 0x000fce00078e000e */
[----:B------:R-:W-:Y:S05]  /*39ab0*/  WARPSYNC.COLLECTIVE R15, `(.L_x_2398) ;  /* 0x000000000f087348 */ /* 0x000fea0003c00000 */
[----:B------:R0:W1:Y:S02]  /*39ac0*/  SHFL.IDX P6, R14, R13, R12, R11 ;  /* 0x0000000c0d0e7389 */ /* 0x00006400000c000b */
[----:B01----:R-:W-:Y:S01]  /*39ad0*/  ENDCOLLECTIVE ;  /* 0x000000000000791b */ /* 0x003fe20003800000 */
.L_x_2398:
[----:B------:R-:W-:Y:S02]  /*39ae0*/  IMAD.MOV.U32 R13, RZ, RZ, R4 ;  /* 0x000000ffff0d7224 */ /* 0x000fe400078e0004 */
[----:B------:R-:W-:Y:S01]  /*39af0*/  IMAD.MOV.U32 R12, RZ, RZ, 0x7 ;  /* 0x00000007ff0c7424 */ /* 0x000fe200078e00ff */
[----:B------:R-:W-:-:S05]  /*39b00*/  @!P5 LEA R14, P0, R22, R14, 0x1 ;  /* 0x0000000e160ed211 */ /* 0x000fca00078008ff */
[----:B------:R-:W-:-:S08]  /*39b10*/  @!P5 IMAD.MOV.U32 R2, RZ, RZ, R14 ;  /* 0x000000ffff02d224 */ /* 0x000fd000078e000e */
[----:B------:R-:W-:Y:S05]  /*39b20*/  WARPSYNC.COLLECTIVE R15, `(.L_x_2399) ;  /* 0x000000000f087348 */ /* 0x000fea0003c00000 */
[----:B------:R0:W1:Y:S02]  /*39b30*/  SHFL.IDX P6, R14, R13, R12, R11 ;  /* 0x0000000c0d0e7389 */ /* 0x00006400000c000b */
[----:B01----:R-:W-:Y:S01]  /*39b40*/  ENDCOLLECTIVE ;  /* 0x000000000000791b */ /* 0x003fe20003800000 */
.L_x_2399:
        /* <DEDUP_REMOVED lines=10> */
[----:B------:R-:W-:-:S07]  /*39bf0*/  IMAD.MOV.U32 R5, RZ, RZ, R14 ;  /* 0x000000ffff057224 */ /* 0x000fce00078e000e */
[----:B0-----:R-:W-:Y:S05]  /*39c00*/  WARPSYNC.COLLECTIVE R15, `(.L_x_2400) ;  /* 0x000000000f087348 */ /* 0x001fea0003c00000 */
[----:B------:R1:W2:Y:S02]  /*39c10*/  SHFL.IDX P6, R14, R13, R12, R11 ;  /* 0x0000000c0d0e7389 */ /* 0x0002a400000c000b */
[----:B012---:R-:W-:Y:S01]  /*39c20*/  ENDCOLLECTIVE ;  /* 0x000000000000791b */ /* 0x007fe20003800000 */
.L_x_2400:
[----:B------:R-:W-:Y:S05]  /*39c30*/  BRA `(.L_x_2401) ;  /* 0xffffffc4000c7947 */ /* 0x000fea000383ffff */
.L_x_2316:
[----:B0--3--:R-:W-:-:S04]  /*39c40*/  IMAD.U32 R3, RZ, RZ, UR46 ;  /* 0x0000002eff037e24 */ /* 0x009fc8000f8e00ff */
[----:B------:R0:W3:Y:S03]  /*39c50*/  SYNCS.PHASECHK.TRANS64.TRYWAIT P0, [R3+URZ+0x32420], R0 ;  /* 0x03242000030075a7 */ /* 0x0000e6000800017f */
[----:B---3--:R-:W-:Y:S05]  /*39c60*/  @!P0 NANOSLEEP.SYNCS 0x989680 ;  /* 0x009896800000895d */ /* 0x008fea0003900000 */
[----:B------:R-:W3:Y:S02]  /*39c70*/  @!P0 SYNCS.PHASECHK.TRANS64 P0, [R3+URZ+0x32420], R0 ;  /* 0x03242000030085a7 */ /* 0x000ee4000800007f */
[----:B---3--:R-:W-:Y:S05]  /*39c80*/  @!P0 BRA `(.L_x_2316) ;  /* 0xfffffffc00ec8947 */ /* 0x008fea000383ffff */
[----:B------:R-:W-:Y:S05]  /*39c90*/  BRA `(.L_x_2402) ;  /* 0xffffffc400507947 */ /* 0x000fea000383ffff */
.L_x_2318:
[----:B0--3--:R-:W-:-:S04]  /*39ca0*/  IMAD.U32 R3, RZ, RZ, UR46 ;  /* 0x0000002eff037e24 */ /* 0x009fc8000f8e00ff */
[----:B------:R0:W3:Y:S03]  /*39cb0*/  SYNCS.PHASECHK.TRANS64.TRYWAIT P0, [R3+URZ+0x32460], R0 ;  /* 0x03246000030075a7 */ /* 0x0000e6000800017f */
[----:B---3--:R-:W-:Y:S05]  /*39cc0*/  @!P0 NANOSLEEP.SYNCS 0x989680 ;  /* 0x009896800000895d */ /* 0x008fea0003900000 */
[----:B------:R-:W3:Y:S02]  /*39cd0*/  @!P0 SYNCS.PHASECHK.TRANS64 P0, [R3+URZ+0x32460], R0 ;  /* 0x03246000030085a7 */ /* 0x000ee4000800007f */
[----:B---3--:R-:W-:Y:S05]  /*39ce0*/  @!P0 BRA `(.L_x_2318) ;  /* 0xfffffffc00ec8947 */ /* 0x008fea000383ffff */
[----:B------:R-:W-:Y:S05]  /*39cf0*/  BRA `(.L_x_2403) ;  /* 0xffffffc4004c7947 */ /* 0x000fea000383ffff */
.L_x_2319:
[----:B------:R-:W-:Y:S01]  /*39d00*/  BSSY B0, `(.L_x_2404) ;  /* 0x0000008000007945 */ /* 0x000fe20003800000 */
[----:B------:R-:W-:Y:S02]  /*39d10*/  IMAD.MOV.U32 R13, RZ, RZ, R8 ;  /* 0x000000ffff0d7224 */ /* 0x000fe400078e0008 */
[----:B------:R-:W-:Y:S02]  /*39d20*/  IMAD.MOV.U32 R12, RZ, RZ, RZ ;  /* 0x000000ffff0c7224 */ /* 0x000fe400078e00ff */
[----:B------:R-:W-:Y:S02]  /*39d30*/  IMAD.MOV.U32 R11, RZ, RZ, 0x181f ;  /* 0x0000181fff0b7424 */ /* 0x000fe400078e00ff */
[----:B------:R-:W-:-:S07]  /*39d40*/  IMAD.MOV.U32 R15, RZ, RZ, -0x1 ;  /* 0xffffffffff0f7424 */ /* 0x000fce00078e00ff */
[----:B-1----:R-:W-:Y:S05]  /*39d50*/  WARPSYNC.COLLECTIVE R15, `(.L_x_2405) ;  /* 0x000000000f087348 */ /* 0x002fea0003c00000 */
[----:B-1----:R0:W1:Y:S02]  /*39d60*/  SHFL.IDX P6, R14, R13, R12, R11 ;  /* 0x0000000c0d0e7389 */ /* 0x00206400000c000b */
[----:B01----:R-:W-:Y:S01]  /*39d70*/  ENDCOLLECTIVE ;  /* 0x000000000000791b */ /* 0x003fe20003800000 */
.L_x_2405:
[----:B------:R-:W-:Y:S05]  /*39d80*/  BSYNC B0 ;  /* 0x0000000000007941 */ /* 0x000fea0003800000 */
.L_x_2404:
        /* <DEDUP_REMOVED lines=13> */
.L_x_2406:
[----:B------:R-:W-:Y:S02]  /*39e60*/  VIADD R31, R6, 0x400 ;  /* 0x00000400061f7836 */ /* 0x000fe40000000000 */
[----:B------:R-:W-:Y:S02]  /*39e70*/  IMAD.MOV.U32 R13, RZ, RZ, R8 ;  /* 0x000000ffff0d7224 */ /* 0x000fe400078e0008 */
[----:B------:R-:W-:Y:S01]  /*39e80*/  IMAD.MOV.U32 R12, RZ, RZ, 0x1 ;  /* 0x00000001ff0c7424 */ /* 0x000fe200078e00ff */
[----:B------:R-:W-:-:S13]  /*39e90*/  IADD3 R2, P0, R14, R0, RZ ;  /* 0x000000000e027210 */ /* 0x000fda0007f1e0ff */
[----:B------:R-:W-:Y:S05]  /*39ea0*/  WARPSYNC.COLLECTIVE R15, `(.L_x_2407) ;  /* 0x000000000f087348 */ /* 0x000fea0003c00000 */
[----:B------:R0:W1:Y:S02]  /*39eb0*/  SHFL.IDX P6, R14, R13, R12, R11 ;  /* 0x0000000c0d0e7389 */ /* 0x00006400000c000b */
[----:B01----:R-:W-:Y:S01]  /*39ec0*/  ENDCOLLECTIVE ;  /* 0x000000000000791b */ /* 0x003fe20003800000 */
.L_x_2407:
        /* <DEDUP_REMOVED lines=12> */
.L_x_2408:
[----:B------:R-:W-:Y:S01]  /*39f90*/  @!PT LDS RZ, [RZ] ;  /* 0x00000000fffff984 */ /* 0x000fe20000000800 */
[----:B------:R-:W-:Y:S01]  /*39fa0*/  @!PT LDS RZ, [RZ] ;  /* 0x00000000fffff984 */ /* 0x000fe20000000800 */
[----:B------:R-:W-:Y:S01]  /*39fb0*/  @!PT LDS RZ, [RZ] ;  /* 0x00000000fffff984 */ /* 0x000fe20000000800 */
[----:B------:R-:W-:Y:S01]  /*39fc0*/  LDGSTS.E.BYPASS.LTC128B.128 [R6+0x3400], desc[UR36][R2.64+0x80], !P0 ;  /* 0x0340008002067fae */ /* 0x000fe2000c101d64 */
[----:B------:R-:W-:-:S03]  /*39fd0*/  LOP3.LUT P0, RZ, R9, 0x8, RZ, 0xc0, !PT ;  /* 0x0000000809ff7812 */ /* 0x000fc6000780c0ff */
        /* <DEDUP_REMOVED lines=9> */
.L_x_2409:
        /* <DEDUP_REMOVED lines=12> */
.L_x_2410:
        /* <DEDUP_REMOVED lines=14> */
.L_x_2411:
        /* <DEDUP_REMOVED lines=12> */
.L_x_2412:
        /* <DEDUP_REMOVED lines=14> */
.L_x_2413:
        /* <DEDUP_REMOVED lines=12> */
.L_x_2414:
        /* <DEDUP_REMOVED lines=14> */
.L_x_2415:
[----:B------:R-:W-:Y:S01]  /*3a550*/  IMAD.X R3, RZ, RZ, R9, P3 ;  /* 0x000000ffff037224 */ /* 0x000fe200018e0609 */
[----:B------:R-:W-:Y:S01]  /*3a560*/  ISETP.LT.OR P3, PT, R17, 0x41, P4 ;  /* 0x000000411100780c */ /* 0x000fe20002761670 */
[----:B------:R-:W-:Y:S02]  /*3a570*/  IMAD.MOV.U32 R9, RZ, RZ, RZ ;  /* 0x000000ffff097224 */ /* 0x000fe400078e00ff */
        /* <DEDUP_REMOVED lines=10> */
.L_x_2416:
        /* <DEDUP_REMOVED lines=9> */
.L_x_2326:
[----:B-1----:R1:W2:Y:S02]  /*3a6b0*/  SYNCS.PHASECHK.TRANS64.TRYWAIT P0, [R19+URZ+0x32440], R23 ;  /* 0x03244017130075a7 */ /* 0x0022a4000800017f */
[----:B--2---:R-:W-:Y:S05]  /*3a6c0*/  @!P0 NANOSLEEP.SYNCS 0x989680 ;  /* 0x009896800000895d */ /* 0x004fea0003900000 */
[----:B------:R-:W2:Y:S02]  /*3a6d0*/  @!P0 SYNCS.PHASECHK.TRANS64 P0, [R19+URZ+0x32440], R23 ;  /* 0x03244017130085a7 */ /* 0x000ea4000800007f */
[----:B--2---:R-:W-:Y:S05]  /*3a6e0*/  @!P0 BRA `(.L_x_2326) ;  /* 0xfffffffc00f08947 */ /* 0x004fea000383ffff */
[----:B------:R-:W-:Y:S05]  /*3a6f0*/  BRA `(.L_x_2418) ;  /* 0xffffffc400907947 */ /* 0x000fea000383ffff */
.L_x_2327:
        /* <DEDUP_REMOVED lines=8> */
.L_x_2420:
[----:B------:R-:W-:Y:S05]  /*3a780*/  BSYNC B1 ;  /* 0x0000000000017941 */ /* 0x000fea0003800000 */
.L_x_2419:
        /* <DEDUP_REMOVED lines=9> */
.L_x_2421:
[----:B------:R-:W-:Y:S02]  /*3a820*/  IMAD.MOV.U32 R13, RZ, RZ, R24 ;  /* 0x000000ffff0d7224 */ /* 0x000fe400078e0018 */
[----:B------:R-:W-:Y:S01]  /*3a830*/  IMAD.MOV.U32 R12, RZ, RZ, 0x1 ;  /* 0x00000001ff0c7424 */ /* 0x000fe200078e00ff */
[----:B------:R-:W-:-:S13]  /*3a840*/  IADD3 R2, P0, R14, R0, RZ ;  /* 0x000000000e027210 */ /* 0x000fda0007f1e0ff */
[----:B------:R-:W-:Y:S05]  /*3a850*/  WARPSYNC.COLLECTIVE R15, `(.L_x_2422) ;  /* 0x000000000f087348 */ /* 0x000fea0003c00000 */
[----:B------:R0:W1:Y:S02]  /*3a860*/  SHFL.IDX P6, R14, R13, R12, R11 ;  /* 0x0000000c0d0e7389 */ /* 0x00006400000c000b */
[----:B01----:R-:W-:Y:S01]  /*3a870*/  ENDCOLLECTIVE ;  /* 0x000000000000791b */ /* 0x003fe20003800000 */
.L_x_2422:
        /* <DEDUP_REMOVED lines=10> */
.L_x_2423:
[----:B------:R-:W-:Y:S02]  /*3a920*/  IMAD.MOV.U32 R13, RZ, RZ, R24 ;  /* 0x000000ffff0d7224 */ /* 0x000fe400078e0018 */
[----:B------:R-:W-:Y:S01]  /*3a930*/  IMAD.MOV.U32 R12, RZ, RZ, 0x2 ;  /* 0x00000002ff0c7424 */ /* 0x000fe200078e00ff */
[----:B------:R-:W-:-:S13]  /*3a940*/  IADD3 R2, P0, R14, R0, RZ ;  /* 0x000000000e027210 */ /* 0x000fda0007f1e0ff */
[----:B------:R-:W-:Y:S05]  /*3a950*/  WARPSYNC.COLLECTIVE R15, `(.L_x_2424) ;  /* 0x000000000f087348 */ /* 0x000fea0003c00000 */
[----:B------:R0:W1:Y:S02]  /*3a960*/  SHFL.IDX P6, R14, R13, R12, R11 ;  /* 0x0000000c0d0e7389 */ /* 0x00006400000c000b */
[----:B01----:R-:W-:Y:S01]  /*3a970*/  ENDCOLLECTIVE ;  /* 0x000000000000791b */ /* 0x003fe20003800000 */
.L_x_2424:
        /* <DEDUP_REMOVED lines=10> */
.L_x_2425:
[----:B------:R-:W-:Y:S02]  /*3aa20*/  IMAD.MOV.U32 R13, RZ, RZ, R24 ;  /* 0x000000ffff0d7224 */ /* 0x000fe400078e0018 */
[----:B------:R-:W-:Y:S01]  /*3aa30*/  IMAD.MOV.U32 R12, RZ, RZ, 0x3 ;  /* 0x00000003ff0c7424 */ /* 0x000fe200078e00ff */
[----:B------:R-:W-:-:S13]  /*3aa40*/  IADD3 R2, P0, R14, R0, RZ ;  /* 0x000000000e027210 */ /* 0x000fda0007f1e0ff */
[----:B------:R-:W-:Y:S05]  /*3aa50*/  WARPSYNC.COLLECTIVE R15, `(.L_x_2426) ;  /* 0x000000000f087348 */ /* 0x000fea0003c00000 */
[----:B------:R0:W1:Y:S02]  /*3aa60*/  SHFL.IDX P6, R14, R13, R12, R11 ;  /* 0x0000000c0d0e7389 */ /* 0x00006400000c000b */
[----:B01----:R-:W-:Y:S01]  /*3aa70*/  ENDCOLLECTIVE ;  /* 0x000000000000791b */ /* 0x003fe20003800000 */
.L_x_2426:
        /* <DEDUP_REMOVED lines=10> */
.L_x_2427:
[----:B------:R-:W-:Y:S02]  /*3ab20*/  IMAD.MOV.U32 R13, RZ, RZ, R24 ;  /* 0x000000ffff0d7224 */ /* 0x000fe400078e0018 */
[----:B------:R-:W-:Y:S01]  /*3ab30*/  IMAD.MOV.U32 R12, RZ, RZ, 0x4 ;  /* 0x00000004ff0c7424 */ /* 0x000fe200078e00ff */
[----:B------:R-:W-:-:S13]  /*3ab40*/  IADD3 R2, P0, R14, R0, RZ ;  /* 0x000000000e027210 */ /* 0x000fda0007f1e0ff */
[----:B------:R-:W-:Y:S05]  /*3ab50*/  WARPSYNC.COLLECTIVE R15, `(.L_x_2428) ;  /* 0x000000000f087348 */ /* 0x000fea0003c00000 */
[----:B------:R0:W1:Y:S02]  /*3ab60*/  SHFL.IDX P6, R14, R13, R12, R11 ;  /* 0x0000000c0d0e7389 */ /* 0x00006400000c000b */
[----:B01----:R-:W-:Y:S01]  /*3ab70*/  ENDCOLLECTIVE ;  /* 0x000000000000791b */ /* 0x003fe20003800000 */
.L_x_2428:
        /* <DEDUP_REMOVED lines=10> */
.L_x_2429:
[----:B------:R-:W-:Y:S02]  /*3ac20*/  IMAD.MOV.U32 R13, RZ, RZ, R24 ;  /* 0x000000ffff0d7224 */ /* 0x000fe400078e0018 */
[----:B------:R-:W-:Y:S01]  /*3ac30*/  IMAD.MOV.U32 R12, RZ, RZ, 0x5 ;  /* 0x00000005ff0c7424 */ /* 0x000fe200078e00ff */
[----:B------:R-:W-:-:S13]  /*3ac40*/  IADD3 R2, P0, R14, R0, RZ ;  /* 0x000000000e027210 */ /* 0x000fda0007f1e0ff */
[----:B------:R-:W-:Y:S05]  /*3ac50*/  WARPSYNC.COLLECTIVE R15, `(.L_x_2430) ;  /* 0x000000000f087348 */ /* 0x000fea0003c00000 */
[----:B------:R0:W1:Y:S02]  /*3ac60*/  SHFL.IDX P6, R14, R13, R12, R11 ;  /* 0x0000000c0d0e7389 */ /* 0x00006400000c000b */
[----:B01----:R-:W-:Y:S01]  /*3ac70*/  ENDCOLLECTIVE ;  /* 0x000000000000791b */ /* 0x003fe20003800000 */
.L_x_2430:
        /* <DEDUP_REMOVED lines=10> */
.L_x_2431:
[----:B------:R-:W-:Y:S05]  /*3ad20*/  BRA `(.L_x_2432) ;  /* 0xffffffc000ec7947 */ /* 0x000fea000383ffff */
.L_x_2332:
[----:B---3--:R3:W4:Y:S02]  /*3ad30*/  SYNCS.PHASECHK.TRANS64.TRYWAIT P0, [R19+URZ+0x32460], R23 ;  /* 0x03246017130075a7 */ /* 0x008724000800017f */
[----:B----4-:R-:W-:Y:S05]  /*3ad40*/  @!P0 NANOSLEEP.SYNCS 0x989680 ;  /* 0x009896800000895d */ /* 0x010fea0003900000 */
[----:B------:R-:W4:Y:S02]  /*3ad50*/  @!P0 SYNCS.PHASECHK.TRANS64 P0, [R19+URZ+0x32460], R23 ;  /* 0x03246017130085a7 */ /* 0x000f24000800007f */
[----:B----4-:R-:W-:Y:S05]  /*3ad60*/  @!P0 BRA `(.L_x_2332) ;  /* 0xfffffffc00f08947 */ /* 0x010fea000383ffff */
[----:B------:R-:W-:Y:S05]  /*3ad70*/  BRA `(.L_x_2433) ;  /* 0xffffffc400387947 */ /* 0x000fea000383ffff */
.L_x_2333:
        /* <DEDUP_REMOVED lines=8> */
.L_x_2435:
[----:B------:R-:W-:Y:S05]  /*3ae00*/  BSYNC B1 ;  /* 0x0000000000017941 */ /* 0x000fea0003800000 */
.L_x_2434:
        /* <DEDUP_REMOVED lines=9> */
.L_x_2436:
[----:B------:R-:W-:Y:S02]  /*3aea0*/  IMAD.MOV.U32 R9, RZ, RZ, RZ ;  /* 0x000000ffff097224 */ /* 0x000fe400078e00ff */
[----:B------:R-:W-:Y:S02]  /*3aeb0*/  IMAD.MOV.U32 R13, RZ, RZ, R22 ;  /* 0x000000ffff0d7224 */ /* 0x000fe400078e0016 */
[----:B------:R-:W-:Y:S01]  /*3aec0*/  IMAD.MOV.U32 R12, RZ, RZ, 0x1 ;  /* 0x00000001ff0c7424 */ /* 0x000fe200078e00ff */
[----:B------:R-:W-:-:S13]  /*3aed0*/  IADD3 R2, P0, R14, R0, RZ ;  /* 0x000000000e027210 */ /* 0x000fda0007f1e0ff */
[----:B------:R-:W-:Y:S05]  /*3aee0*/  WARPSYNC.COLLECTIVE R15, `(.L_x_2437) ;  /* 0x000000000f087348 */ /* 0x000fea0003c00000 */
[----:B------:R0:W1:Y:S02]  /*3aef0*/  SHFL.IDX P6, R14, R13, R12, R11 ;  /* 0x0000000c0d0e7389 */ /* 0x00006400000c000b */
[----:B01----:R-:W-:Y:S01]  /*3af00*/  ENDCOLLECTIVE ;  /* 0x000000000000791b */ /* 0x003fe20003800000 */
.L_x_2437:
        /* <DEDUP_REMOVED lines=13> */
.L_x_2438:
[----:B------:R-:W-:Y:S02]  /*3afe0*/  IMAD.MOV.U32 R13, RZ, RZ, R22 ;  /* 0x000000ffff0d7224 */ /* 0x000fe400078e0016 */
[----:B------:R-:W-:Y:S01]  /*3aff0*/  IMAD.MOV.U32 R12, RZ, RZ, 0x2 ;  /* 0x00000002ff0c7424 */ /* 0x000fe200078e00ff */
[----:B------:R-:W-:-:S13]  /*3b000*/  IADD3 R2, P0, R14, R0, RZ ;  /* 0x000000000e027210 */ /* 0x000fda0007f1e0ff */
[----:B------:R-:W-:Y:S05]  /*3b010*/  WARPSYNC.COLLECTIVE R15, `(.L_x_2439) ;  /* 0x000000000f087348 */ /* 0x000fea0003c00000 */
[----:B------:R0:W1:Y:S02]  /*3b020*/  SHFL.IDX P6, R14, R13, R12, R11 ;  /* 0x0000000c0d0e7389 */ /* 0x00006400000c000b */
[----:B01----:R-:W-:Y:S01]  /*3b030*/  ENDCOLLECTIVE ;  /* 0x000000000000791b */ /* 0x003fe20003800000 */
.L_x_2439:
        /* <DEDUP_REMOVED lines=13> */
.L_x_2440:
[----:B------:R-:W-:Y:S02]  /*3b110*/  IMAD.MOV.U32 R13, RZ, RZ, R22 ;  /* 0x000000ffff0d7224 */ /* 0x000fe400078e0016 */
[----:B------:R-:W-:Y:S01]  /*3b120*/  IMAD.MOV.U32 R12, RZ, RZ, 0x3 ;  /* 0x00000003ff0c7424 */ /* 0x000fe200078e00ff */
[----:B------:R-:W-:-:S13]  /*3b130*/  IADD3 R2, P0, R14, R0, RZ ;  /* 0x000000000e027210 */ /* 0x000fda0007f1e0ff */
[----:B------:R-:W-:Y:S05]  /*3b140*/  WARPSYNC.COLLECTIVE R15, `(.L_x_2441) ;  /* 0x000000000f087348 */ /* 0x000fea0003c00000 */
[----:B------:R0:W1:Y:S02]  /*3b150*/  SHFL.IDX P6, R14, R13, R12, R11 ;  /* 0x0000000c0d0e7389 */ /* 0x00006400000c000b */
[----:B01----:R-:W-:Y:S01]  /*3b160*/  ENDCOLLECTIVE ;  /* 0x000000000000791b */ /* 0x003fe20003800000 */
.L_x_2441:
        /* <DEDUP_REMOVED lines=13> */
.L_x_2442:
[----:B------:R-:W-:Y:S02]  /*3b240*/  IMAD.MOV.U32 R13, RZ, RZ, R22 ;  /* 0x000000ffff0d7224 */ /* 0x000fe400078e0016 */
[----:B------:R-:W-:Y:S01]  /*3b250*/  IMAD.MOV.U32 R12, RZ, RZ, 0x4 ;  /* 0x00000004ff0c7424 */ /* 0x000fe200078e00ff */
[----:B------:R-:W-:-:S13]  /*3b260*/  IADD3 R2, P0, R14, R0, RZ ;  /* 0x000000000e027210 */ /* 0x000fda0007f1e0ff */
[----:B------:R-:W-:Y:S05]  /*3b270*/  WARPSYNC.COLLECTIVE R15, `(.L_x_2443) ;  /* 0x000000000f087348 */ /* 0x000fea0003c00000 */
[----:B------:R0:W1:Y:S02]  /*3b280*/  SHFL.IDX P6, R14, R13, R12, R11 ;  /* 0x0000000c0d0e7389 */ /* 0x00006400000c000b */
[----:B01----:R-:W-:Y:S01]  /*3b290*/  ENDCOLLECTIVE ;  /* 0x000000000000791b */ /* 0x003fe20003800000 */
.L_x_2443:
        /* <DEDUP_REMOVED lines=13> */
.L_x_2444:
[----:B------:R-:W-:Y:S02]  /*3b370*/  IMAD.MOV.U32 R13, RZ, RZ, R22 ;  /* 0x000000ffff0d7224 */ /* 0x000fe400078e0016 */
[----:B------:R-:W-:Y:S01]  /*3b380*/  IMAD.MOV.U32 R12, RZ, RZ, 0x5 ;  /* 0x00000005ff0c7424 */ /* 0x000fe200078e00ff */
[----:B------:R-:W-:-:S13]  /*3b390*/  IADD3 R2, P0, R14, R0, RZ ;  /* 0x000000000e027210 */ /* 0x000fda0007f1e0ff */
[----:B------:R-:W-:Y:S05]  /*3b3a0*/  WARPSYNC.COLLECTIVE R15, `(.L_x_2445) ;  /* 0x000000000f087348 */ /* 0x000fea0003c00000 */
[----:B------:R0:W1:Y:S02]  /*3b3b0*/  SHFL.IDX P6, R14, R13, R12, R11 ;  /* 0x0000000c0d0e7389 */ /* 0x00006400000c000b */
[----:B01----:R-:W-:Y:S01]  /*3b3c0*/  ENDCOLLECTIVE ;  /* 0x000000000000791b */ /* 0x003fe20003800000 */
.L_x_2445:
        /* <DEDUP_REMOVED lines=13> */
.L_x_2446:
[----:B------:R-:W-:Y:S05]  /*3b4a0*/  BRA `(.L_x_2447) ;  /* 0xffffffc000887947 */ /* 0x000fea000383ffff */
.L_x_2338:
[----:B0-----:R0:W1:Y:S02]  /*3b4b0*/  SYNCS.PHASECHK.TRANS64.TRYWAIT P0, [R4+URZ+0x32420], R9 ;  /* 0x03242009040075a7 */ /* 0x001064000800017f */
[----:B-1----:R-:W-:Y:S05]  /*3b4c0*/  @!P0 NANOSLEEP.SYNCS 0x989680 ;  /* 0x009896800000895d */ /* 0x002fea0003900000 */
[----:B------:R-:W1:Y:S02]  /*3b4d0*/  @!P0 SYNCS.PHASECHK.TRANS64 P0, [R4+URZ+0x32420], R9 ;  /* 0x03242009040085a7 */ /* 0x000e64000800007f */
[----:B-1----:R-:W-:Y:S05]  /*3b4e0*/  @!P0 BRA `(.L_x_2338) ;  /* 0xfffffffc00f08947 */ /* 0x002fea000383ffff */
[----:B------:R-:W-:Y:S05]  /*3b4f0*/  BRA `(.L_x_2448) ;  /* 0xffffffc400107947 */ /* 0x000fea000383ffff */
.L_x_2339:
        /* <DEDUP_REMOVED lines=8> */
[----:B0-2--5:R-:W-:Y:S05]  /*3b580*/  WARPSYNC.COLLECTIVE R15, `(.L_x_2450) ;  /* 0x000000000f087348 */ /* 0x025fea0003c00000 */
[----:B------:R1:W3:Y:S02]  /*3b590*/  SHFL.IDX P6, R14, R13, R12, R11 ;  /* 0x0000000c0d0e7389 */ /* 0x0002e400000c000b */
[----:B0123-5:R-:W-:Y:S01]  /*3b5a0*/  ENDCOLLECTIVE ;  /* 0x000000000000791b */ /* 0x02ffe20003800000 */
.L_x_2450:
[----:B------:R-:W-:Y:S05]  /*3b5b0*/  BSYNC B0 ;  /* 0x0000000000007941 */ /* 0x000fea0003800000 */
.L_x_2449:
[----:B------:R-:W-:Y:S05]  /*3b5c0*/  BRA `(.L_x_2451) ;  /* 0xffffffc000f87947 */ /* 0x000fea000383ffff */
.L_x_2340:
[----:B------:R-:W-:Y:S01]  /*3b5d0*/  BSSY B0, `(.L_x_2452) ;  /* 0x0000006000007945 */ /* 0x000fe20003800000 */
[----:B------:R-:W-:-:S07]  /*3b5e0*/  IMAD.MOV.U32 R15, RZ, RZ, -0x1 ;  /* 0xffffffffff0f7424 */ /* 0x000fce00078e00ff */
[----:B012--5:R-:W-:Y:S05]  /*3b5f0*/  WARPSYNC.COLLECTIVE R15, `(.L_x_2453) ;  /* 0x000000000f0c7348 */ /* 0x027fea0003c00000 */
[----:B------:R-:W-:Y:S02]  /*3b600*/  ELECT P6, UR62, PT ;  /* 0x00000000003e782f */ /* 0x000fe400038c0000 */
[----:B------:R-:W-:Y:S01]  /*3b610*/  MOV R14, UR62 ;  /* 0x0000003e000e7c02 */ /* 0x000fe20008000f00 */
[----:B012--5:R-:W-:Y:S10]  /*3b620*/  ENDCOLLECTIVE ;  /* 0x000000000000791b */ /* 0x027ff40003800000 */
.L_x_2453:
[----:B------:R-:W-:Y:S05]  /*3b630*/  BSYNC B0 ;  /* 0x0000000000007941 */ /* 0x000fea0003800000 */
.L_x_2452:
[----:B------:R-:W-:Y:S05]  /*3b640*/  BRA `(.L_x_2454) ;  /* 0xffffffc000ec7947 */ /* 0x000fea000383ffff */
.L_x_2342:
[----:B-1----:R1:W3:Y:S02]  /*3b650*/  SYNCS.PHASECHK.TRANS64.TRYWAIT P1, [R5+URZ+0x32440], R0 ;  /* 0x03244000050075a7 */ /* 0x0022e4000802017f */
[----:B---3--:R-:W-:Y:S05]  /*3b660*/  @!P1 NANOSLEEP.SYNCS 0x989680 ;  /* 0x009896800000995d */ /* 0x008fea0003900000 */
[----:B------:R-:W3:Y:S02]  /*3b670*/  @!P1 SYNCS.PHASECHK.TRANS64 P1, [R5+URZ+0x32440], R0 ;  /* 0x03244000050095a7 */ /* 0x000ee4000802007f */
[----:B---3--:R-:W-:Y:S05]  /*3b680*/  @!P1 BRA `(.L_x_2342) ;  /* 0xfffffffc00f09947 */ /* 0x008fea000383ffff */
[----:B------:R-:W-:Y:S05]  /*3b690*/  BRA `(.L_x_2455) ;  /* 0xffffffc4000c7947 */ /* 0x000fea000383ffff */
.L_x_2344:
[----:B---3--:R3:W4:Y:S02]  /*3b6a0*/  SYNCS.PHASECHK.TRANS64.TRYWAIT P1, [R17+URZ+0x32440], R2 ;  /* 0x03244002110075a7 */ /* 0x008724000802017f */
[----:B----4-:R-:W-:Y:S05]  /*3b6b0*/  @!P1 NANOSLEEP.SYNCS 0x989680 ;  /* 0x009896800000995d */ /* 0x010fea0003900000 */
[----:B------:R-:W4:Y:S02]  /*3b6c0*/  @!P1 SYNCS.PHASECHK.TRANS64 P1, [R17+URZ+0x32440], R2 ;  /* 0x03244002110095a7 */ /* 0x000f24000802007f */
[----:B----4-:R-:W-:Y:S05]  /*3b6d0*/  @!P1 BRA `(.L_x_2344) ;  /* 0xfffffffc00f09947 */ /* 0x010fea000383ffff */
[----:B------:R-:W-:Y:S05]  /*3b6e0*/  BRA `(.L_x_2456) ;  /* 0xffffffc400187947 */ /* 0x000fea000383ffff */
.L_x_2346:
[----:B----4-:R4:W0:Y:S02]  /*3b6f0*/  SYNCS.PHASECHK.TRANS64.TRYWAIT P1, [R5+URZ+0x32460], R0 ;  /* 0x03246000050075a7 */ /* 0x010824000802017f */
[----:B0-----:R-:W-:Y:S05]  /*3b700*/  @!P1 NANOSLEEP.SYNCS 0x989680 ;  /* 0x009896800000995d */ /* 0x001fea0003900000 */
[----:B------:R-:W0:Y:S02]  /*3b710*/  @!P1 SYNCS.PHASECHK.TRANS64 P1, [R5+URZ+0x32460], R0 ;  /* 0x03246000050095a7 */ /* 0x000e24000802007f */
[----:B0-----:R-:W-:Y:S05]  /*3b720*/  @!P1 BRA `(.L_x_2346) ;  /* 0xfffffffc00f09947 */ /* 0x001fea000383ffff */
[----:B------:R-:W-:Y:S05]  /*3b730*/  BRA `(.L_x_2457) ;  /* 0xffffffc400147947 */ /* 0x000fea000383ffff */
        .type           $_ZN7cutlass13device_kernelIN5flash11enable_sm90INS1_16FlashAttnFwdSm90INS1_25CollectiveMainloopFwdSm90ILi2EN4cute5tupleIJNS5_1CILi1EEES8_S8_EEENS6_IJNS7_ILi128EEENS7_ILi96EEENS7_ILi64EEEEEELi256ENS_10bfloat16_tEfNS_4arch4Sm90ELb0ELb1ELb1ELb0ELb1ELb0ELb1ELb1ELb0ELb1ELb1ELb0EEENS1_21CollectiveEpilogueFwdINS6_IJSA_NS7_ILi256EEESB_EEES9_SE_SG_Li256ELb0ELb1ELb1ELb0EEENS1_19SingleTileSchedulerILb0ELb1ELb1ELi128EEEEEEEEEvNT_6ParamsE$_ZZN5flash25CollectiveMainloopFwdSm90ILi2EN4cute5tupleIJNS1_1CILi1EEES4_S4_EEENS2_IJNS3_ILi128EEENS3_ILi96EEENS3_ILi64EEEEEELi256EN7cutlass10bfloat16_tEfNSA_4arch4Sm90ELb0ELb1ELb1ELb0ELb1ELb0ELb1ELb1ELb0ELb1ELb1ELb0EE3mmaINS_16FlashAttnFwdSm90ISE_NS_21CollectiveEpilogueFwdINS2_IJS6_NS3_ILi256EEES7_EEES5_SB_SD_Li256ELb0ELb1ELb1ELb0EEENS_19SingleTileSchedulerILb0ELb1ELb1ELi128EEEE13SharedStorageENS1_6TensorINS1_11ArrayEngineIfLm128EEENS1_6LayoutINS2_IJNS2_IJNS3_ILi2EEEST_NS3_ILi32EEEEEES4_S4_EEENS2_IJNS2_IJS4_ST_NS3_ILi4EEEEEENS3_ILi0EEESZ_EEEEEEENS_7SoftmaxILi2ELi0EEEEEbRKNSE_6ParamsENSA_13PipelineAsyncILi2EEES19_RNSA_13PipelineStateILj2EEERT0_RT1_iRiRKNS_16SeqlenInfoQKNewKILb0ELb0EEENS2_IJiiiiEEERT_ENKUliT_T0_T1_E_clIZSF_ISO_S12_S14_EbS17_S19_S19_S1C_S1E_S1G_iS1H_S1L_S1M_S1O_EUlRS1P_iE1_NS3_ILb0EEENS3_ILb1EEEEEDaiS1P_S1Q_S1R_,@function
        .size           $_ZN7cutlass13device_kernelIN5flash11enable_sm90INS1_16FlashAttnFwdSm90INS1_25CollectiveMainloopFwdSm90ILi2EN4cute5tupleIJNS5_1CILi1EEES8_S8_EEENS6_IJNS7_ILi128EEENS7_ILi96EEENS7_ILi64EEEEEELi256ENS_10bfloat16_tEfNS_4arch4Sm90ELb0ELb1ELb1ELb0ELb1ELb0ELb1ELb1ELb0ELb1ELb1ELb0EEENS1_21CollectiveEpilogueFwdINS6_IJSA_NS7_ILi256EEESB_EEES9_SE_SG_Li256ELb0ELb1ELb1ELb0EEENS1_19SingleTileSchedulerILb0ELb1ELb1ELi128EEEEEEEEEvNT_6ParamsE$_ZZN5flash25CollectiveMainloopFwdSm90ILi2EN4cute5tupleIJNS1_1CILi1EEES4_S4_EEENS2_IJNS3_ILi128EEENS3_ILi96EEENS3_ILi64EEEEEELi256EN7cutlass10bfloat16_tEfNSA_4arch4Sm90ELb0ELb1ELb1ELb0ELb1ELb0ELb1ELb1ELb0ELb1ELb1ELb0EE3mmaINS_16FlashAttnFwdSm90ISE_NS_21CollectiveEpilogueFwdINS2_IJS6_NS3_ILi256EEES7_EEES5_SB_SD_Li256ELb0ELb1ELb1ELb0EEENS_19SingleTileSchedulerILb0ELb1ELb1ELi128EEEE13SharedStorageENS1_6TensorINS1_11ArrayEngineIfLm128EEENS1_6LayoutINS2_IJNS2_IJNS3_ILi2EEEST_NS3_ILi32EEEEEES4_S4_EEENS2_IJNS2_IJS4_ST_NS3_ILi4EEEEEENS3_ILi0EEESZ_EEEEEEENS_7SoftmaxILi2ELi0EEEEEbRKNSE_6ParamsENSA_13PipelineAsyncILi2EEES19_RNSA_13PipelineStateILj2EEERT0_RT1_iRiRKNS_16SeqlenInfoQKNewKILb0ELb0EEENS2_IJiiiiEEERT_ENKUliT_T0_T1_E_clIZSF_ISO_S12_S14_EbS17_S19_S19_S1C_S1E_S1G_iS1H_S1L_S1M_S1O_EUlRS1P_iE1_NS3_ILb0EEENS3_ILb1EEEEEDaiS1P_S1Q_S1R_,(.L_x_6563 - $_ZN7cutlass13device_kernelIN5flash11enable_sm90INS1_16FlashAttnFwdSm90INS1_25CollectiveMainloopFwdSm90ILi2EN4cute5tupleIJNS5_1CILi1EEES8_S8_EEENS6_IJNS7_ILi128EEENS7_ILi96EEENS7_ILi64EEEEEELi256ENS_10bfloat16_tEfNS_4arch4Sm90ELb0ELb1ELb1ELb0ELb1ELb0ELb1ELb1ELb0ELb1ELb1ELb0EEENS1_21CollectiveEpilogueFwdINS6_IJSA_NS7_ILi256EEESB_EEES9_SE_SG_Li256ELb0ELb1ELb1ELb0EEENS1_19SingleTileSchedulerILb0ELb1ELb1ELi128EEEEEEEEEvNT_6ParamsE$_ZZN5flash25CollectiveMainloopFwdSm90ILi2EN4cute5tupleIJNS1_1CILi1EEES4_S4_EEENS2_IJNS3_ILi128EEENS3_ILi96EEENS3_ILi64EEEEEELi256EN7cutlass10bfloat16_tEfNSA_4arch4Sm90ELb0ELb1ELb1ELb0ELb1ELb0ELb1ELb1ELb0ELb1ELb1ELb0EE3mmaINS_16FlashAttnFwdSm90ISE_NS_21CollectiveEpilogueFwdINS2_IJS6_NS3_ILi256EEES7_EEES5_SB_SD_Li256ELb0ELb1ELb1ELb0EEENS_19SingleTileSchedulerILb0ELb1ELb1ELi128EEEE13SharedStorageENS1_6TensorINS1_11ArrayEngineIfLm128EEENS1_6LayoutINS2_IJNS2_IJNS3_ILi2EEEST_NS3_ILi32EEEEEES4_S4_EEENS2_IJNS2_IJS4_ST_NS3_ILi4EEEEEENS3_ILi0EEESZ_EEEEEEENS_7SoftmaxILi2ELi0EEEEEbRKNSE_6ParamsENSA_13PipelineAsyncILi2EEES19_RNSA_13PipelineStateILj2EEERT0_RT1_iRiRKNS_16SeqlenInfoQKNewKILb0ELb0EEENS2_IJiiiiEEERT_ENKUliT_T0_T1_E_clIZSF_ISO_S12_S14_EbS17_S19_S19_S1C_S1E_S1G_iS1H_S1L_S1M_S1O_EUlRS1P_iE1_NS3_ILb0EEENS3_ILb1EEEEEDaiS1P_S1Q_S1R_)
$_ZN7cutlass13device_kernelIN5flash11enable_sm90INS1_16FlashAttnFwdSm90INS1_25CollectiveMainloopFwdSm90ILi2EN4cute5tupleIJNS5_1CILi1EEES8_S8_EEENS6_IJNS7_ILi128EEENS7_ILi96EEENS7_ILi64EEEEEELi256ENS_10bfloat16_tEfNS_4arch4Sm90ELb0ELb1ELb1ELb0ELb1ELb0ELb1ELb1ELb0ELb1ELb1ELb0EEENS1_21CollectiveEpilogueFwdINS6_IJSA_NS7_ILi256EEESB_EEES9_SE_SG_Li256ELb0ELb1ELb1ELb0EEENS1_19SingleTileSchedulerILb0ELb1ELb1ELi128EEEEEEEEEvNT_6ParamsE$_ZZN5flash25CollectiveMainloopFwdSm90ILi2EN4cute5tupleIJNS1_1CILi1EEES4_S4_EEENS2_IJNS3_ILi128EEENS3_ILi96EEENS3_ILi64EEEEEELi256EN7cutlass10bfloat16_tEfNSA_4arch4Sm90ELb0ELb1ELb1ELb0ELb1ELb0ELb1ELb1ELb0ELb1ELb1ELb0EE3mmaINS_16FlashAttnFwdSm90ISE_NS_21CollectiveEpilogueFwdINS2_IJS6_NS3_ILi256EEES7_EEES5_SB_SD_Li256ELb0ELb1ELb1ELb0EEENS_19SingleTileSchedulerILb0ELb1ELb1ELi128EEEE13SharedStorageENS1_6TensorINS1_11ArrayEngineIfLm128EEENS1_6LayoutINS2_IJNS2_IJNS3_ILi2EEEST_NS3_ILi32EEEEEES4_S4_EEENS2_IJNS2_IJS4_ST_NS3_ILi4EEEEEENS3_ILi0EEESZ_EEEEEEENS_7SoftmaxILi2ELi0EEEEEbRKNSE_6ParamsENSA_13PipelineAsyncILi2EEES19_RNSA_13PipelineStateILj2EEERT0_RT1_iRiRKNS_16SeqlenInfoQKNewKILb0ELb0EEENS2_IJiiiiEEERT_ENKUliT_T0_T1_E_clIZSF_ISO_S12_S14_EbS17_S19_S19_S1C_S1E_S1G_iS1H_S1L_S1M_S1O_EUlRS1P_iE1_NS3_ILb0EEENS3_ILb1EEEEEDaiS1P_S1Q_S1R_:
[----:B------:R-:W-:Y:S05]  /*3b740*/  YIELD ;  /* 0x0000000000007946 */ /* 0x000fea0003800000 */
[----:B------:R-:W-:Y:S02]  /*3b750*/  ULDC UR4, c[0x0][0x20] ;  /* 0x0000080000047ab9 */ /* 0x000fe40000000800 */
[----:B------:R-:W-:-:S05]  /*3b760*/  VIADD R158, R157, -UR4 ;  /* 0x800000049d9e7c36 */ /* 0x000fca0008000000 */
[----:B------:R-:W2:Y:S01]  /*3b770*/  LDL.64 R2, [R158] ;  /* 0x000000009e027983 */ /* 0x000ea20000100a00 */
[----:B------:R-:W0:Y:S02]  /*3b780*/  LDC.64 R4, c[0x0][0x208] ;  /* 0x00008200ff047b82 */ /* 0x000e240000000a00 */
[----:B0-----:R-:W-:Y:S02]  /*3b790*/  R2UR UR4, R4 ;  /* 0x00000000040472ca */ /* 0x001fe400000e0000 */
[----:B------:R-:W-:-:S13]  /*3b7a0*/  R2UR UR5, R5 ;  /* 0x00000000050572ca */ /* 0x000fda00000e0000 */
[----:B--2---:R-:W2:Y:S01]  /*3b7b0*/  LD.E R0, desc[UR4][R2.64] ;  /* 0x0000000402007980 */ /* 0x004ea2000c101900 */
[----:B------:R-:W-:Y:S02]  /*3b7c0*/  R2UR UR4, R4 ;  /* 0x00000000040472ca */ /* 0x000fe400000e0000 */
[----:B------:R-:W-:Y:S01]  /*3b7d0*/  R2UR UR5, R5 ;  /* 0x00000000050572ca */ /* 0x000fe200000e0000 */
[----:B--2---:R-:W-:-:S12]  /*3b7e0*/  VIADD R11, R0, 0x1 ;  /* 0x00000001000b7836 */ /* 0x004fd80000000000 */
[----:B------:R-:W2:Y:S01]  /*3b7f0*/  LD.E R0, desc[UR4][R2.64+0x8] ;  /* 0x0000080402007980 */ /* 0x000ea2000c101900 */
[----:B------:R-:W-:-:S13]  /*3b800*/  ISETP.NE.AND P0, PT, R11, 0x2, PT ;  /* 0x000000020b00780c */ /* 0x000fda0003f05270 */
[----:B------:R-:W-:Y:S02]  /*3b810*/  @!P0 R2UR UR6, R4 ;  /* 0x00000000040682ca */ /* 0x000fe400000e0000 */
[----:B------:R-:W-:-:S13]  /*3b820*/  @!P0 R2UR UR7, R5 ;  /* 0x00000000050782ca */ /* 0x000fda00000e0000 */
[----:B------:R-:W3:Y:S01]  /*3b830*/  @!P0 LD.E R6, desc[UR6][R2.64+0x4] ;  /* 0x0000040602068980 */ /* 0x000ee2000c101900 */
[C---:B------:R-:W-:Y:S02]  /*3b840*/  R2UR UR4, R4.reuse ;  /* 0x00000000040472ca */ /* 0x040fe400000e0000 */
[C---:B------:R-:W-:Y:S02]  /*3b850*/  R2UR UR5, R5.reuse ;  /* 0x00000000050572ca */ /* 0x040fe400000e0000 */
[C---:B------:R-:W-:Y:S02]  /*3b860*/  R2UR UR6, R4.reuse ;  /* 0x00000000040672ca */ /* 0x040fe400000e0000 */
[C---:B------:R-:W-:Y:S02]  /*3b870*/  R2UR UR7, R5.reuse ;  /* 0x00000000050772ca */ /* 0x040fe400000e0000 */
[----:B------:R-:W-:Y:S02]  /*3b880*/  @!P0 R2UR UR8, R4 ;  /* 0x00000000040882ca */ /* 0x000fe400000e0000 */
[----:B------:R-:W-:-:S02]  /*3b890*/  @!P0 R2UR UR9, R5 ;  /* 0x00000000050982ca */ /* 0x000fc400000e0000 */
[----:B------:R-:W-:Y:S02]  /*3b8a0*/  @!P0 R2UR UR10, R4 ;  /* 0x00000000040a82ca */ /* 0x000fe400000e0000 */
[----:B------:R-:W-:Y:S01]  /*3b8b0*/  @!P0 R2UR UR11, R5 ;  /* 0x00000000050b82ca */ /* 0x000fe200000e0000 */
[----:B------:R-:W-:Y:S08]  /*3b8c0*/  ST.E desc[UR4][R2.64], R11 ;  /* 0x0000000b02007985 */ /* 0x000ff0000c101904 */
[----:B------:R-:W-:Y:S01]  /*3b8d0*/  @!P0 ST.E desc[UR8][R2.64], RZ ;  /* 0x000000ff02008985 */ /* 0x000fe2000c101908 */
[----:B--2---:R-:W-:-:S05]  /*3b8e0*/  VIADD R13, R0, 0x1 ;  /* 0x00000001000d7836 */ /* 0x004fca0000000000 */
[----:B------:R-:W-:Y:S01]  /*3b8f0*/  ST.E desc[UR6][R2.64+0x8], R13 ;  /* 0x0000080d02007985 */ /* 0x000fe2000c101906 */
[----:B---3--:R-:W-:-:S05]  /*3b900*/  @!P0 LOP3.LUT R15, R6, 0x1, RZ, 0x3c, !PT ;  /* 0x00000001060f8812 */ /* 0x008fca00078e3cff */
[----:B------:R0:W-:Y:S04]  /*3b910*/  @!P0 ST.E desc[UR10][R2.64+0x4], R15 ;  /* 0x0000040f02008985 */ /* 0x0001e8000c10190a */
[----:B------:R-:W2:Y:S01]  /*3b920*/  LDL.64 R8, [R158+0x18] ;  /* 0x000018009e087983 */ /* 0x000ea20000100a00 */
[----:B------:R-:W-:Y:S02]  /*3b930*/  R2UR UR4, R4 ;  /* 0x00000000040472ca */ /* 0x000fe400000e0000 */
[----:B------:R-:W-:Y:S01]  /*3b940*/  R2UR UR5, R5 ;  /* 0x00000000050572ca */ /* 0x000fe200000e0000 */
[----:B------:R-:W3:-:S12]  /*3b950*/  LDL.64 R6, [R158] ;  /* 0x000000009e067983 */ /* 0x000ed80000100a00 */
[----:B--2---:R-:W2:Y:S01]  /*3b960*/  LD.E R10, desc[UR4][R8.64] ;  /* 0x00000004080a7980 */ /* 0x004ea2000c101900 */
[C---:B------:R-:W-:Y:S02]  /*3b970*/  R2UR UR4, R4.reuse ;  /* 0x00000000040472ca */ /* 0x040fe400000e0000 */
[C---:B------:R-:W-:Y:S02]  /*3b980*/  R2UR UR5, R5.reuse ;  /* 0x00000000050572ca */ /* 0x040fe400000e0000 */
[----:B------:R-:W-:Y:S02]  /*3b990*/  R2UR UR6, R4 ;  /* 0x00000000040672ca */ /* 0x000fe400000e0000 */
[----:B------:R-:W-:Y:S01]  /*3b9a0*/  R2UR UR7, R5 ;  /* 0x00000000050772ca */ /* 0x000fe200000e0000 */
[----:B------:R-:W-:Y:S01]  /*3b9b0*/  BSSY B2, `(.L_x_2458) ;  /* 0x0000009000027945 */ /* 0x000fe20003800000 */
[----:B0-----:R-:W-:Y:S02]  /*3b9c0*/  IMAD.MOV.U32 R2, RZ, RZ, R23 ;  /* 0x000000ffff027224 */ /* 0x001fe400078e0017 */
[----:B------:R-:W-:-:S05]  /*3b9d0*/  IMAD.MOV.U32 R3, RZ, RZ, R22 ;  /* 0x000000ffff037224 */ /* 0x000fca00078e0016 */
[----:B---3--:R0:W5:Y:S04]  /*3b9e0*/  LD.E R0, desc[UR4][R6.64] ;  /* 0x0000000406007980 */ /* 0x008168000c101900 */
[----:B------:R0:W5:Y:S01]  /*3b9f0*/  LD.E R12, desc[UR6][R6.64+0x4] ;  /* 0x00000406060c7980 */ /* 0x000162000c101900 */
[----:B--2---:R-:W-:-:S04]  /*3ba00*/  LOP3.LUT R10, R10, 0x1, RZ, 0xfc, !PT ;  /* 0x000000010a0a7812 */ /* 0x004fc800078efcff */
[----:B------:R-:W-:-:S13]  /*3ba10*/  ISETP.NE.AND P0, PT, R10, 0x3, PT ;  /* 0x000000030a00780c */ /* 0x000fda0003f05270 */
[----:B0-----:R-:W-:Y:S05]  /*3ba20*/  @!P0 BRA `(.L_x_2459) ;  /* 0x0000000000048947 */ /* 0x001fea0003800000 */
[----:B------:R-:W-:Y:S01]  /*3ba30*/  BPT.TRAP 0x1 ;  /* 0x000000040000795c */ /* 0x000fe20000300000 */
.L_x_2459:
[----:B------:R-:W-:Y:S05]  /*3ba40*/  BSYNC B2 ;  /* 0x0000000000027941 */ /* 0x000fea0003800000 */
.L_x_2458:
[----:B------:R-:W-:Y:S02]  /*3ba50*/  R2UR UR4, R4 ;  /* 0x00000000040472ca */ /* 0x000fe400000e0000 */
[----:B------:R-:W-:-:S13]  /*3ba60*/  R2UR UR5, R5 ;  /* 0x00000000050572ca */ /* 0x000fda00000e0000 */
[----:B------:R-:W2:Y:S01]  /*3ba70*/  LD.E.64 R10, desc[UR4][R8.64+0x18] ;  /* 0x00001804080a7980 */ /* 0x000ea2000c101b00 */
[----:B-----5:R-:W-:Y:S02]  /*3ba80*/  SHF.L.U32 R13, R12, 0x1f, RZ ;  /* 0x0000001f0c0d7819 */ /* 0x020fe400000006ff */
[----:B--2---:R-:W-:-:S05]  /*3ba90*/  MOV R11, R10 ;  /* 0x0000000a000b7202 */ /* 0x004fca0000000f00 */
[----:B------:R-:W-:-:S04]  /*3baa0*/  IMAD R0, R0, 0x8, R11 ;  /* 0x0000000800007824 */ /* 0x000fc800078e020b */
[----:B------:R0:W1:Y:S01]  /*3bab0*/  SYNCS.PHASECHK.TRANS64.TRYWAIT P0, [R0+URZ], R13 ;  /* 0x0000000d000075a7 */ /* 0x000062000800017f */
[----:B------:R-:W2:Y:S01]  /*3bac0*/  LD.E R12, desc[UR4][R8.64] ;  /* 0x00000004080c7980 */ /* 0x000ea2000c101900 */
[----:B------:R-:W-:Y:S02]  /*3bad0*/  R2UR UR6, R4 ;  /* 0x00000000040672ca */ /* 0x000fe400000e0000 */
[----:B------:R-:W-:Y:S01]  /*3bae0*/  R2UR UR7, R5 ;  /* 0x00000000050772ca */ /* 0x000fe200000e0000 */
[----:B------:R0:W5:Y:S01]  /*3baf0*/  LD.E R10, desc[UR4][R6.64] ;  /* 0x00000004060a7980 */ /* 0x000162000c101900 */
[----:B------:R-:W-:Y:S11]  /*3bb00*/  BSSY B2, `(.L_x_2460) ;  /* 0x0000006000027945 */ /* 0x000ff60003800000 */
[----:B------:R0:W5:Y:S01]  /*3bb10*/  LD.E R11, desc[UR6][R6.64+0x4] ;  /* 0x00000406060b7980 */ /* 0x000162000c101900 */
[----:B--2---:R-:W-:-:S04]  /*3bb20*/  LOP3.LUT R12, R12, 0x1, RZ, 0xfc, !PT ;  /* 0x000000010c0c7812 */ /* 0x004fc800078efcff */
[----:B------:R-:W-:-:S13]  /*3bb30*/  ISETP.NE.AND P1, PT, R12, 0x3, PT ;  /* 0x000000030c00780c */ /* 0x000fda0003f25270 */
[----:B01----:R-:W-:Y:S05]  /*3bb40*/  @!P1 BRA `(.L_x_2461) ;  /* 0x0000000000049947 */ /* 0x003fea0003800000 */
[----:B------:R-:W-:Y:S01]  /*3bb50*/  BPT.TRAP 0x1 ;  /* 0x000000040000795c */ /* 0x000fe20000300000 */
.L_x_2461:
[----:B------:R-:W-:Y:S05]  /*3bb60*/  BSYNC B2 ;  /* 0x0000000000027941 */ /* 0x000fea0003800000 */
.L_x_2460:
[----:B------:R-:W-:Y:S04]  /*3bb70*/  BSSY B2, `(.L_x_2462) ;  /* 0x000000a000027945 */ /* 0x000fe80003800000 */
[----:B------:R-:W-:Y:S05]  /*3bb80*/  @P0 BRA `(.L_x_2463) ;  /* 0x0000000000200947 */ /* 0x000fea0003800000 */
[----:B------:R-:W-:Y:S02]  /*3bb90*/  R2UR UR4, R4 ;  /* 0x00000000040472ca */ /* 0x000fe400000e0000 */
[----:B------:R-:W-:-:S13]  /*3bba0*/  R2UR UR5, R5 ;  /* 0x00000000050572ca */ /* 0x000fda00000e0000 */
[----:B------:R-:W2:Y:S01]  /*3bbb0*/  LD.E.64 R8, desc[UR4][R8.64+0x18] ;  /* 0x0000180408087980 */ /* 0x000ea2000c101b00 */
[----:B-----5:R-:W-:Y:S02]  /*3bbc0*/  SHF.L.U32 R11, R11, 0x1f, RZ ;  /* 0x0000001f0b0b7819 */ /* 0x020fe400000006ff */
[----:B--2---:R-:W-:-:S05]  /*3bbd0*/  MOV R7, R8 ;  /* 0x0000000800077202 */ /* 0x004fca0000000f00 */
[----:B------:R-:W-:-:S04]  /*3bbe0*/  IMAD R10, R10, 0x8, R7 ;  /* 0x000000080a0a7824 */ /* 0x000fc800078e0207 */
[----:B------:R-:W0:Y:S02]  /*3bbf0*/  SYNCS.PHASECHK.TRANS64.TRYWAIT P0, [R10+URZ], R11 ;  /* 0x0000000b0a0075a7 */ /* 0x000e24000800017f */
[----:B0-----:R-:W-:Y:S05]  /*3bc00*/  @!P0 BRA `(.L_x_2464) ;  /* 0x000001b400d08947 */ /* 0x001fea0003800000 */
.L_x_2463:
[----:B------:R-:W-:Y:S05]  /*3bc10*/  BSYNC B2 ;  /* 0x0000000000027941 */ /* 0x000fea0003800000 */
.L_x_2462:
[----:B0----5:R-:W2:Y:S04]  /*3bc20*/  LDL.64 R10, [R158] ;  /* 0x000000009e0a7983 */ /* 0x021ea80000100a00 */
[----:B------:R-:W3:Y:S01]  /*3bc30*/  LDL.64 R8, [R158+0x28] ;  /* 0x000028009e087983 */ /* 0x000ee20000100a00 */
[C---:B------:R-:W-:Y:S02]  /*3bc40*/  R2UR UR6, R4.reuse ;  /* 0x00000000040672ca */ /* 0x040fe400000e0000 */
[C---:B------:R-:W-:Y:S01]  /*3bc50*/  R2UR UR7, R5.reuse ;  /* 0x00000000050772ca */ /* 0x040fe200000e0000 */
[----:B------:R-:W4:Y:S01]  /*3bc60*/  LDL.64 R6, [R158+0x20] ;  /* 0x000020009e067983 */ /* 0x000f220000100a00 */
[C---:B------:R-:W-:Y:S02]  /*3bc70*/  R2UR UR4, R4.reuse ;  /* 0x00000000040472ca */ /* 0x040fe400000e0000 */
[----:B------:R-:W-:Y:S01]  /*3bc80*/  R2UR UR5, R5 ;  /* 0x00000000050572ca */ /* 0x000fe200000e0000 */
[----:B------:R-:W4:Y:S08]  /*3bc90*/  LDL.64 R12, [R158+0x8] ;  /* 0x000008009e0c7983 */ /* 0x000f300000100a00 */
[----:B--2---:R-:W2:Y:S04]  /*3bca0*/  LD.E R11, desc[UR6][R10.64] ;  /* 0x000000060a0b7980 */ /* 0x004ea8000c101900 */
[----:B---3--:R-:W2:Y:S01]  /*3bcb0*/  LD.E.64 R14, desc[UR4][R8.64] ;  /* 0x00000004080e7980 */ /* 0x008ea2000c101b00 */
[----:B------:R-:W-:Y:S05]  /*3bcc0*/  WARPSYNC.ALL ;  /* 0x0000000000007948 */ /* 0x000fea0003800000 */
[----:B------:R-:W-:-:S02]  /*3bcd0*/  R2UR UR4, R4 ;  /* 0x00000000040472ca */ /* 0x000fc400000e0000 */
[C---:B------:R-:W-:Y:S02]  /*3bce0*/  R2UR UR5, R5.reuse ;  /* 0x00000000050572ca */ /* 0x040fe400000e0000 */
[----:B------:R-:W-:Y:S02]  /*3bcf0*/  R2UR UR6, R4 ;  /* 0x00000000040672ca */ /* 0x000fe400000e0000 */
[----:B------:R-:W-:-:S09]  /*3bd00*/  R2UR UR7, R5 ;  /* 0x00000000050772ca */ /* 0x000fd200000e0000 */
[----:B----4-:R0:W-:Y:S04]  /*3bd10*/  ST.E desc[UR4][R12.64], RZ ;  /* 0x000000ff0c007985 */ /* 0x0101e8000c101904 */
[----:B------:R-:W3:Y:S01]  /*3bd20*/  LD.E.64 R8, desc[UR6][R6.64] ;  /* 0x0000000606087980 */ /* 0x000ee2000c101b00 */
[----:B--2---:R-:W-:Y:S01]  /*3bd30*/  IMAD R10, R11, 0x300, R14 ;  /* 0x000003000b0a7824 */ /* 0x004fe200078e020e */
[----:B------:R-:W-:Y:S01]  /*3bd40*/  WARPGROUP.ARRIVE ;  /* 0x00000000000079c5 */ /* 0x000fe20000000000 */
[----:B------:R-:W-:Y:S01]  /*3bd50*/  IMAD.MOV.U32 R11, RZ, RZ, R15 ;  /* 0x000000ffff0b7224 */ /* 0x000fe200078e000f */
[----:B------:R-:W-:Y:S01]  /*3bd60*/  R2UR UR8, R4 ;  /* 0x00000000040872ca */ /* 0x000fe200000e0000 */
[----:B------:R-:W-:Y:S01]  /*3bd70*/  IMAD.MOV.U32 R191, RZ, RZ, 0x1 ;  /* 0x00000001ffbf7424 */ /* 0x000fe200078e00ff */
[----:B------:R-:W-:-:S02]  /*3bd80*/  R2UR UR6, R10 ;  /* 0x000000000a0672ca */ /* 0x000fc400000e0000 */
[----:B------:R-:W-:Y:S02]  /*3bd90*/  R2UR UR7, R11 ;  /* 0x000000000b0772ca */ /* 0x000fe400000e0000 */
[C---:B------:R-:W-:Y:S02]  /*3bda0*/  R2UR UR9, R5.reuse ;  /* 0x00000000050972ca */ /* 0x040fe400000e0000 */
[----:B------:R-:W-:Y:S02]  /*3bdb0*/  R2UR UR10, R4 ;  /* 0x00000000040a72ca */ /* 0x000fe400000e0000 */
[----:B------:R-:W-:Y:S02]  /*3bdc0*/  R2UR UR11, R5 ;  /* 0x00000000050b72ca */ /* 0x000fe400000e0000 */
[----:B---3--:R-:W-:Y:S02]  /*3bdd0*/  R2UR UR4, R8 ;  /* 0x00000000080472ca */ /* 0x008fe400000e0000 */
[----:B------:R-:W-:-:S13]  /*3bde0*/  R2UR UR5, R9 ;  /* 0x00000000090572ca */ /* 0x000fda00000e0000 */
[----:B------:R-:W-:Y:S03]  /*3bdf0*/  HGMMA.64x96x16.F32.BF16 R24, gdesc[UR4], RZ, !UPT, gsb0 ;  /* 0x01600000041879f0 */ /* 0x000fe6000c0018ff */
[----:B------:R-:W-:Y:S02]  /*3be00*/  WARPGROUP.DEPBAR.LE gsb0, 0x0 ;  /* 0x00008000000079c5 */ /* 0x000fe40000010000 */
[----:B------:R0:W-:Y:S04]  /*3be10*/  ST.E desc[UR8][R12.64], R191 ;  /* 0x000000bf0c007985 */ /* 0x0001e8000c101908 */
[----:B------:R-:W2:Y:S01]  /*3be20*/  LD.E.64 R8, desc[UR10][R6.64] ;  /* 0x0000000a06087980 */ /* 0x000ea2000c101b00 */
[----:B------:R-:W-:Y:S01]  /*3be30*/  VIADD R14, R10, 0x2 ;  /* 0x000000020a0e7836 */ /* 0x000fe20000000000 */
[----:B------:R-:W-:Y:S01]  /*3be40*/  R2UR UR7, R15 ;  /* 0x000000000f0772ca */ /* 0x000fe200000e0000 */
[----:B------:R-:W-:Y:S01]  /*3be50*/  WARPGROUP.ARRIVE ;  /* 0x00000000000079c5 */ /* 0x000fe20000000000 */
[----:B------:R-:W-:-:S02]  /*3be60*/  R2UR UR8, R4 ;  /* 0x00000000040872ca */ /* 0x000fc400000e0000 */
[----:B------:R-:W-:Y:S02]  /*3be70*/  R2UR UR6, R14 ;  /* 0x000000000e0672ca */ /* 0x000fe400000e0000 */
[C---:B------:R-:W-:Y:S02]  /*3be80*/  R2UR UR9, R5.reuse ;  /* 0x00000000050972ca */ /* 0x040fe400000e0000 */
[----:B------:R-:W-:Y:S02]  /*3be90*/  R2UR UR10, R4 ;  /* 0x00000000040a72ca */ /* 0x000fe400000e0000 */
[----:B------:R-:W-:Y:S01]  /*3bea0*/  R2UR UR11, R5 ;  /* 0x00000000050b72ca */ /* 0x000fe200000e0000 */
[----:B--2---:R-:W-:Y:S01]  /*3beb0*/  VIADD R8, R8, 0x2 ;  /* 0x0000000208087836 */ /* 0x004fe20000000000 */
[----:B------:R-:W-:-:S04]  /*3bec0*/  R2UR UR5, R9 ;  /* 0x00000000090572ca */ /* 0x000fc800000e0000 */
[----:B------:R-:W-:-:S13]  /*3bed0*/  R2UR UR4, R8 ;  /* 0x00000000080472ca */ /* 0x000fda00000e0000 */
[----:B------:R-:W-:Y:S03]  /*3bee0*/  HGMMA.64x96x16.F32.BF16 R24, gdesc[UR4], R24, gsb0 ;  /* 0x01600000041879f0 */ /* 0x000fe60008001818 */
        /* <DEDUP_REMOVED lines=19> */
[----:B------:R-:W-:Y:S01]  /*3c020*/  WARPGROUP.ARRIVE ;  /* 0x00000000000079c5 */ /* 0x000fe20000000000 */
[----:B------:R-:W-:Y:S01]  /*3c030*/  IMAD.MOV.U32 R11, RZ, RZ, R15 ;  /* 0x000000ffff0b7224 */ /* 0x000fe200078e000f */
[----:B------:R-:W-:-:S02]  /*3c040*/  R2UR UR8, R4 ;  /* 0x00000000040872ca */ /* 0x000fc400000e0000 */
[----:B------:R-:W-:Y:S02]  /*3c050*/  R2UR UR6, R10 ;  /* 0x000000000a0672ca */ /* 0x000fe400000e0000 */
        /* <DEDUP_REMOVED lines=8> */
[----:B------:R-:W2:Y:S01]  /*3c0e0*/  LDL.64 R8, [R158+0x40] ;  /* 0x000040009e087983 */ /* 0x000ea20000100a00 */
[----:B------:R-:W-:-:S02]  /*3c0f0*/  R2UR UR4, R4 ;  /* 0x00000000040472ca */ /* 0x000fc400000e0000 */
[----:B------:R-:W-:Y:S01]  /*3c100*/  R2UR UR5, R5 ;  /* 0x00000000050572ca */ /* 0x000fe200000e0000 */
[----:B------:R-:W3:-:S12]  /*3c110*/  LDL.64 R6, [R158] ;  /* 0x000000009e067983 */ /* 0x000ed80000100a00 */
[----:B--2---:R-:W2:Y:S01]  /*3c120*/  LD.E R10, desc[UR4][R8.64] ;  /* 0x00000004080a7980 */ /* 0x004ea2000c101900 */
[C---:B------:R-:W-:Y:S02]  /*3c130*/  R2UR UR4, R4.reuse ;  /* 0x00000000040472ca */ /* 0x040fe400000e0000 */
[C---:B------:R-:W-:Y:S02]  /*3c140*/  R2UR UR5, R5.reuse ;  /* 0x00000000050572ca */ /* 0x040fe400000e0000 */
[----:B------:R-:W-:Y:S02]  /*3c150*/  R2UR UR6, R4 ;  /* 0x00000000040672ca */ /* 0x000fe400000e0000 */
[----:B------:R-:W-:Y:S01]  /*3c160*/  R2UR UR7, R5 ;  /* 0x00000000050772ca */ /* 0x000fe200000e0000 */
[----:B------:R-:W-:Y:S08]  /*3c170*/  BSSY B2, `(.L_x_2465) ;  /* 0x0000007000027945 */ /* 0x000ff00003800000 */
[----:B---3--:R0:W5:Y:S04]  /*3c180*/  LD.E R0, desc[UR4][R6.64] ;  /* 0x0000000406007980 */ /* 0x008168000c101900 */
[----:B------:R0:W5:Y:S01]  /*3c190*/  LD.E R14, desc[UR6][R6.64+0x4] ;  /* 0x00000406060e7980 */ /* 0x000162000c101900 */
[----:B--2---:R-:W-:-:S04]  /*3c1a0*/  LOP3.LUT R10, R10, 0x1, RZ, 0xfc, !PT ;  /* 0x000000010a0a7812 */ /* 0x004fc800078efcff */
[----:B------:R-:W-:-:S13]  /*3c1b0*/  ISETP.NE.AND P0, PT, R10, 0x3, PT ;  /* 0x000000030a00780c */ /* 0x000fda0003f05270 */
[----:B0-----:R-:W-:Y:S05]  /*3c1c0*/  @!P0 BRA `(.L_x_2466) ;  /* 0x0000000000048947 */ /* 0x001fea0003800000 */
[----:B------:R-:W-:Y:S01]  /*3c1d0*/  BPT.TRAP 0x1 ;  /* 0x000000040000795c */ /* 0x000fe20000300000 */
.L_x_2466:
[----:B------:R-:W-:Y:S05]  /*3c1e0*/  BSYNC B2 ;  /* 0x0000000000027941 */ /* 0x000fea0003800000 */
.L_x_2465:
        /* <DEDUP_REMOVED lines=17> */
.L_x_2468:
[----:B------:R-:W-:Y:S05]  /*3c300*/  BSYNC B2 ;  /* 0x0000000000027941 */ /* 0x000fea0003800000 */
.L_x_2467:
        /* <DEDUP_REMOVED lines=10> */
.L_x_2470:
[----:B------:R-:W-:Y:S05]  /*3c3b0*/  BSYNC B2 ;  /* 0x0000000000027941 */ /* 0x000fea0003800000 */
.L_x_2469:
[----:B------:R-:W2:Y:S04]  /*3c3c0*/  LDL.64 R12, [R158] ;  /* 0x000000009e0c7983 */ /* 0x000ea80000100a00 */
[----:B0----5:R-:W3:Y:S04]  /*3c3d0*/  LDL.64 R10, [R158+0x58] ;  /* 0x000058009e0a7983 */ /* 0x021ee80000100a00 */
[----:B------:R-:W4:Y:S04]  /*3c3e0*/  LDL.64 R6, [R158+0x48] ;  /* 0x000048009e067983 */ /* 0x000f280000100a00 */
[----:B------:R-:W4:Y:S01]  /*3c3f0*/  LDL.64 R8, [R158+0x50] ;  /* 0x000050009e087983 */ /* 0x000f220000100a00 */
[----:B------:R-:W-:-:S02]  /*3c400*/  R2UR UR6, R4 ;  /* 0x00000000040672ca */ /* 0x000fc400000e0000 */
[C---:B------:R-:W-:Y:S02]  /*3c410*/  R2UR UR7, R5.reuse ;  /* 0x00000000050772ca */ /* 0x040fe400000e0000 */
[----:B------:R-:W-:Y:S02]  /*3c420*/  R2UR UR4, R4 ;  /* 0x00000000040472ca */ /* 0x000fe400000e0000 */
[----:B------:R-:W-:-:S09]  /*3c430*/  R2UR UR5, R5 ;  /* 0x00000000050572ca */ /* 0x000fd200000e0000 */
[----:B--2---:R-:W2:Y:S04]  /*3c440*/  LD.E R21, desc[UR6][R12.64] ;  /* 0x000000060c157980 */ /* 0x004ea8000c101900 */
[----:B---3--:R-:W2:Y:S01]  /*3c450*/  LD.E.64 R12, desc[UR4][R10.64] ;  /* 0x000000040a0c7980 */ /* 0x008ea2000c101b00 */
[----:B------:R-:W-:Y:S05]  /*3c460*/  WARPSYNC.ALL ;  /* 0x0000000000007948 */ /* 0x000fea0003800000 */
[----:B------:R-:W-:-:S02]  /*3c470*/  R2UR UR6, R4 ;  /* 0x00000000040672ca */ /* 0x000fc400000e0000 */
[C---:B------:R-:W-:Y:S02]  /*3c480*/  R2UR UR7, R5.reuse ;  /* 0x00000000050772ca */ /* 0x040fe400000e0000 */
[----:B------:R-:W-:Y:S02]  /*3c490*/  R2UR UR4, R4 ;  /* 0x00000000040472ca */ /* 0x000fe400000e0000 */
[----:B------:R-:W-:-:S09]  /*3c4a0*/  R2UR UR5, R5 ;  /* 0x00000000050572ca */ /* 0x000fd200000e0000 */
[----:B----4-:R-:W3:Y:S04]  /*3c4b0*/  LD.E R0, desc[UR6][R6.64] ;  /* 0x0000000606007980 */ /* 0x010ee8000c101900 */
[----:B------:R-:W4:Y:S01]  /*3c4c0*/  LD.E.64 R14, desc[UR4][R8.64] ;  /* 0x00000004080e7980 */ /* 0x000f22000c101b00 */
[----:B------:R-:W-:Y:S01]  /*3c4d0*/  WARPGROUP.ARRIVE ;  /* 0x00000000000079c5 */ /* 0x000fe20000000000 */
[C---:B------:R-:W-:Y:S02]  /*3c4e0*/  R2UR UR8, R4.reuse ;  /* 0x00000000040872ca */ /* 0x040fe400000e0000 */
[----:B------:R-:W-:Y:S02]  /*3c4f0*/  R2UR UR9, R5 ;  /* 0x00000000050972ca */ /* 0x000fe400000e0000 */
[----:B------:R-:W-:-:S02]  /*3c500*/  R2UR UR10, R4 ;  /* 0x00000000040a72ca */ /* 0x000fc400000e0000 */
[----:B------:R-:W-:Y:S01]  /*3c510*/  R2UR UR11, R5 ;  /* 0x00000000050b72ca */ /* 0x000fe200000e0000 */
[----:B--2---:R-:W-:Y:S02]  /*3c520*/  IMAD R20, R21, 0xc00, R12 ;  /* 0x00000c0015147824 */ /* 0x004fe400078e020c */
[----:B------:R-:W-:-:S03]  /*3c530*/  IMAD.MOV.U32 R21, RZ, RZ, R13 ;  /* 0x000000ffff157224 */ /* 0x000fc600078e000d */
[----:B------:R-:W-:Y:S02]  /*3c540*/  R2UR UR6, R20 ;  /* 0x00000000140672ca */ /* 0x000fe400000e0000 */
[----:B------:R-:W-:Y:S02]  /*3c550*/  R2UR UR7, R21 ;  /* 0x00000000150772ca */ /* 0x000fe400000e0000 */
[----:B---3--:R-:W-:Y:S02]  /*3c560*/  ISETP.NE.U32.AND P0, PT, R0, RZ, PT ;  /* 0x000000ff0000720c */ /* 0x008fe40003f05070 */
[----:B----4-:R-:W-:Y:S02]  /*3c570*/  R2UR UR4, R14 ;  /* 0x000000000e0472ca */ /* 0x010fe400000e0000 */
[----:B------:R-:W-:-:S09]  /*3c580*/  R2UR UR5, R15 ;  /* 0x000000000f0572ca */ /* 0x000fd200000e0000 */
[----:B------:R-:W-:-:S05]  /*3c590*/  VOTEU.ANY UP0, P0 ;  /* 0x00000000003f7886 */ /* 0x000fca0000000100 */
[----:B------:R-:W-:Y:S03]  /*3c5a0*/  HGMMA.64x96x16.F32.BF16 R24, gdesc[UR4], R24, UP0, gsb0 ;  /* 0x01600000041879f0 */ /* 0x000fe6000b801818 */
        /* <DEDUP_REMOVED lines=226> */
[----:B------:R-:W1:Y:S01]  /*3d3d0*/  S2R R8, SR_TID.X ;  /* 0x0000000000087919 */ /* 0x000e620000002100 */
[----:B------:R-:W-:-:S02]  /*3d3e0*/  R2UR UR4, R4 ;  /* 0x00000000040472ca */ /* 0x000fc400000e0000 */
[----:B------:R-:W-:Y:S01]  /*3d3f0*/  R2UR UR5, R5 ;  /* 0x00000000050572ca */ /* 0x000fe200000e0000 */
[----:B------:R-:W3:Y:S01]  /*3d400*/  LDL.64 R10, [R158] ;  /* 0x000000009e0a7983 */ /* 0x000ee20000100a00 */
[----:B-1----:R-:W-:-:S04]  /*3d410*/  SHF.R.U32.HI R0, RZ, 0x7, R8 ;  /* 0x00000007ff007819 */ /* 0x002fc80000011608 */
[----:B------:R-:W-:-:S05]  /*3d420*/  IADD3 R0, -R0, 0xb, RZ ;  /* 0x0000000b00007810 */ /* 0x000fca0007ffe1ff */
[----:B------:R0:W-:Y:S06]  /*3d430*/  BAR.ARV R0, 0x100 ;  /* 0x000400000000751d */ /* 0x0001ec0000002000 */
[----:B--2---:R-:W2:Y:S01]  /*3d440*/  LD.E R9, desc[UR4][R12.64] ;  /* 0x000000040c097980 */ /* 0x004ea2000c101900 */
[----:B------:R-:W-:Y:S02]  /*3d450*/  R2UR UR4, R4 ;  /* 0x00000000040472ca */ /* 0x000fe400000e0000 */
[----:B------:R-:W-:Y:S01]  /*3d460*/  R2UR UR5, R5 ;  /* 0x00000000050572ca */ /* 0x000fe200000e0000 */
[----:B------:R-:W-:-:S12]  /*3d470*/  BSSY B2, `(.L_x_2472) ;  /* 0x0000006000027945 */ /* 0x000fd80003800000 */
[----:B---3--:R0:W5:Y:S01]  /*3d480*/  LD.E R10, desc[UR4][R10.64] ;  /* 0x000000040a0a7980 */ /* 0x008162000c101900 */
[----:B--2---:R-:W-:-:S04]  /*3d490*/  LOP3.LUT R9, R9, 0x1, RZ, 0xfc, !PT ;  /* 0x0000000109097812 */ /* 0x004fc800078efcff */
[----:B------:R-:W-:-:S13]  /*3d4a0*/  ISETP.NE.AND P0, PT, R9, 0x3, PT ;  /* 0x000000030900780c */ /* 0x000fda0003f05270 */
[----:B0-----:R-:W-:Y:S05]  /*3d4b0*/  @!P0 BRA `(.L_x_2473) ;  /* 0x0000000000048947 */ /* 0x001fea0003800000 */
[----:B------:R-:W-:Y:S01]  /*3d4c0*/  BPT.TRAP 0x1 ;  /* 0x000000040000795c */ /* 0x000fe20000300000 */
.L_x_2473:
[----:B------:R-:W-:Y:S05]  /*3d4d0*/  BSYNC B2 ;  /* 0x0000000000027941 */ /* 0x000fea0003800000 */
.L_x_2472:
[C---:B------:R-:W-:Y:S01]  /*3d4e0*/  R2UR UR6, R4.reuse ;  /* 0x00000000040672ca */ /* 0x040fe200000e0000 */
[----:B------:R-:W2:Y:S01]  /*3d4f0*/  LDL R11, [R1+0x450] ;  /* 0x00045000010b7983 */ /* 0x000ea20000100800 */
[C---:B------:R-:W-:Y:S02]  /*3d500*/  R2UR UR7, R5.reuse ;  /* 0x00000000050772ca */ /* 0x040fe400000e0000 */
[----:B------:R-:W-:Y:S01]  /*3d510*/  R2UR UR4, R4 ;  /* 0x00000000040472ca */ /* 0x000fe200000e0000 */
[----:B------:R-:W3:Y:S01]  /*3d520*/  LDL R9, [R1+0x454] ;  /* 0x0004540001097983 */ /* 0x000ee20000100800 */
[----:B------:R-:W-:-:S09]  /*3d530*/  R2UR UR5, R5 ;  /* 0x00000000050572ca */ /* 0x000fd200000e0000 */
[----:B------:R-:W4:Y:S04]  /*3d540*/  LD.E.64 R6, desc[UR6][R12.64+0x20] ;  /* 0x000020060c067980 */ /* 0x000f28000c101b00 */
[----:B------:R-:W2:Y:S01]  /*3d550*/  LD.E R0, desc[UR4][R12.64+0xc] ;  /* 0x00000c040c007980 */ /* 0x000ea2000c101900 */
[----:B----4-:R-:W-:-:S05]  /*3d560*/  MOV R7, R6 ;  /* 0x0000000600077202 */ /* 0x010fca0000000f00 */
[----:B-----5:R-:W-:-:S05]  /*3d570*/  IMAD R7, R10, 0x8, R7 ;  /* 0x000000080a077824 */ /* 0x020fca00078e0207 */
[----:B--2---:R-:W-:-:S04]  /*3d580*/  PRMT R0, R0, 0x654, R7 ;  /* 0x0000065400007816 */ /* 0x004fc80000000007 */
[----:B------:R0:W-:Y:S01]  /*3d590*/  SYNCS.ARRIVE.TRANS64.RED.A1T0 RZ, [R0+URZ], RZ ;  /* 0x000000ff00ff79a7 */ /* 0x0001e2000810043f */
[----:B------:R-:W2:Y:S04]  /*3d5a0*/  LDL.64 R6, [R158+0x68] ;  /* 0x000068009e067983 */ /* 0x000ea80000100a00 */
[----:B------:R-:W4:Y:S04]  /*3d5b0*/  LD.E R72, desc[UR4][R2.64] ;  /* 0x0000000402487980 */ /* 0x000f28000c101900 */
[----:B0-----:R-:W3:Y:S04]  /*3d5c0*/  LD.E R0, desc[UR4][R2.64+0x24] ;  /* 0x0000240402007980 */ /* 0x001ee8000c101900 */
[----:B--2---:R-:W2:Y:S01]  /*3d5d0*/  LD.E.64 R6, desc[UR4][R6.64] ;  /* 0x0000000406067980 */ /* 0x004ea2000c101b00 */
[----:B---3--:R-:W-:-:S13]  /*3d5e0*/  ISETP.NE.AND P0, PT, R0, 0x1, PT ;  /* 0x000000010000780c */ /* 0x008fda0003f05270 */
[C---:B------:R-:W-:Y:S02]  /*3d5f0*/  @P0 R2UR UR6, R4.reuse ;  /* 0x00000000040602ca */ /* 0x040fe400000e0000 */
[C---:B------:R-:W-:Y:S02]  /*3d600*/  @P0 R2UR UR7, R5.reuse ;  /* 0x00000000050702ca */ /* 0x040fe400000e0000 */
[C---:B------:R-:W-:Y:S02]  /*3d610*/  R2UR UR14, R4.reuse ;  /* 0x00000000040e72ca */ /* 0x040fe400000e0000 */
[----:B------:R-:W-:Y:S02]  /*3d620*/  R2UR UR15, R5 ;  /* 0x00000000050f72ca */ /* 0x000fe400000e0000 */
[----:B------:R-:W-:-:S07]  /*3d630*/  R2UR UR10, R4 ;  /* 0x00000000040a72ca */ /* 0x000fce00000e0000 */
[----:B------:R-:W3:Y:S01]  /*3d640*/  @P0 LD.E R75, desc[UR6][R2.64+0x2c] ;  /* 0x00002c06024b0980 */ /* 0x000ee2000c101900 */
[C---:B------:R-:W-:Y:S02]  /*3d650*/  R2UR UR6, R4.reuse ;  /* 0x00000000040672ca */ /* 0x040fe400000e0000 */
[C---:B------:R-:W-:Y:S02]  /*3d660*/  R2UR UR7, R5.reuse ;  /* 0x00000000050772ca */ /* 0x040fe400000e0000 */
[C---:B------:R-:W-:Y:S02]  /*3d670*/  R2UR UR11, R5.reuse ;  /* 0x00000000050b72ca */ /* 0x040fe400000e0000 */
[C---:B------:R-:W-:Y:S02]  /*3d680*/  R2UR UR8, R4.reuse ;  /* 0x00000000040872ca */ /* 0x040fe400000e0000 */
[----:B------:R-:W-:Y:S02]  /*3d690*/  R2UR UR9, R5 ;  /* 0x00000000050972ca */ /* 0x000fe400000e0000 */
[----:B------:R-:W-:-:S02]  /*3d6a0*/  R2UR UR12, R4 ;  /* 0x00000000040c72ca */ /* 0x000fc400000e0000 */
[----:B------:R-:W-:-:S05]  /*3d6b0*/  R2UR UR13, R5 ;  /* 0x00000000050d72ca */ /* 0x000fca00000e0000 */
[----:B------:R-:W3:Y:S04]  /*3d6c0*/  LD.E R76, desc[UR10][R2.64+0xc] ;  /* 0x00000c0a024c7980 */ /* 0x000ee8000c101900 */
[----:B------:R-:W3:Y:S04]  /*3d6d0*/  LD.E R77, desc[UR8][R2.64+0x10] ;  /* 0x00001008024d7980 */ /* 0x000ee8000c101900 */
[----:B------:R-:W4:Y:S04]  /*3d6e0*/  LD.E R78, desc[UR12][R2.64+0x14] ;  /* 0x0000140c024e7980 */ /* 0x000f28000c101900 */
[----:B--2---:R0:W2:Y:S02]  /*3d6f0*/  LD.E R10, desc[UR4][R6.64] ;  /* 0x00000004060a7980 */ /* 0x0040a4000c101900 */
[----:B0-----:R-:W-:-:S02]  /*3d700*/  IMAD.MOV.U32 R6, RZ, RZ, R9 ;  /* 0x000000ffff067224 */ /* 0x001fc400078e0009 */
[----:B------:R-:W-:-:S05]  /*3d710*/  IMAD.MOV.U32 R7, RZ, RZ, R11 ;  /* 0x000000ffff077224 */ /* 0x000fca00078e000b */
[----:B------:R-:W3:Y:S01]  /*3d720*/  LD.E R73, desc[UR4][R6.64] ;  /* 0x0000000406497980 */ /* 0x000ee2000c101900 */
[C---:B------:R-:W-:Y:S02]  /*3d730*/  @P0 R2UR UR4, R4.reuse ;  /* 0x00000000040402ca */ /* 0x040fe400000e0000 */
[----:B------:R-:W-:Y:S01]  /*3d740*/  @P0 R2UR UR5, R5 ;  /* 0x00000000050502ca */ /* 0x000fe200000e0000 */
[----:B------:R-:W3:Y:S04]  /*3d750*/  LD.E R6, desc[UR14][R2.64+0x18] ;  /* 0x0000180e02067980 */ /* 0x000ee8000c101900 */
[----:B------:R-:W3:Y:S08]  /*3d760*/  LD.E R7, desc[UR6][R2.64+0x4] ;  /* 0x0000040602077980 */ /* 0x000ef0000c101900 */
[----:B------:R-:W3:Y:S01]  /*3d770*/  @P0 LD.E R74, desc[UR4][R2.64+0x28] ;  /* 0x00002804024a0980 */ /* 0x000ee2000c101900 */
[----:B------:R-:W-:-:S02]  /*3d780*/  R2UR UR4, R4 ;  /* 0x00000000040472ca */ /* 0x000fc400000e0000 */
[----:B------:R-:W-:-:S13]  /*3d790*/  R2UR UR5, R5 ;  /* 0x00000000050572ca */ /* 0x000fda00000e0000 */
[----:B------:R-:W3:Y:S01]  /*3d7a0*/  LD.E R12, desc[UR4][R2.64+0x8] ;  /* 0x00000804020c7980 */ /* 0x000ee2000c101900 */
[----:B------:R-:W-:Y:S01]  /*3d7b0*/  BSSY B2, `(.L_x_2474) ;  /* 0x00000af000027945 */ /* 0x000fe20003800000 */
[----:B----4-:R-:W-:Y:S02]  /*3d7c0*/  IMAD R78, R19, -0x60, R78 ;  /* 0xffffffa0134e7824 */ /* 0x010fe400078e024e */
[----:B--2---:R-:W-:-:S04]  /*3d7d0*/  FMUL.FTZ R33, R33, R10 ;  /* 0x0000000a21217220 */ /* 0x004fc80000410000 */
[----:B------:R0:W1:Y:S01]  /*3d7e0*/  MUFU.TANH R83, R33 ;  /* 0x0000002100537308 */ /* 0x0000620000002400 */
[-C--:B------:R-:W-:Y:S01]  /*3d7f0*/  FMUL.FTZ R20, R35, R10.reuse ;  /* 0x0000000a23147220 */ /* 0x080fe20000410000 */
[----:B------:R-:W-:Y:S01]  /*3d800*/  FMUL.FTZ R37, R37, R10 ;  /* 0x0000000a25257220 */ /* 0x000fe20000410000 */
[----:B0-----:R-:W-:-:S05]  /*3d810*/  SHF.R.S32.HI R33, RZ, 0x1f, R72 ;  /* 0x0000001fff217819 */ /* 0x001fca0000011448 */
[----:B------:R0:W2:Y:S01]  /*3d820*/  MUFU.TANH R85, R37 ;  /* 0x0000002500557308 */ /* 0x0000a20000002400 */
[----:B------:R-:W-:Y:S01]  /*3d830*/  LEA.HI R35, R33, R72, RZ, 0x7 ;  /* 0x0000004821237211 */ /* 0x000fe200078f38ff */
[----:B------:R-:W-:-:S03]  /*3d840*/  FMUL.FTZ R40, R40, R10 ;  /* 0x0000000a28287220 */ /* 0x000fc60000410000 */
[----:B0-----:R-:W-:-:S03]  /*3d850*/  LOP3.LUT R37, R35, 0xffffff80, RZ, 0xc0, !PT ;  /* 0xffffff8023257812 */ /* 0x001fc600078ec0ff */
[----:B------:R0:W4:Y:S02]  /*3d860*/  MUFU.TANH R86, R40 ;  /* 0x0000002800567308 */ /* 0x0001240000002400 */
[----:B------:R-:W-:Y:S02]  /*3d870*/  IMAD.IADD R37, R72, 0x1, -R37 ;  /* 0x0000000148257824 */ /* 0x000fe400078e0a25 */
[-C--:B------:R-:W-:Y:S01]  /*3d880*/  FMUL.FTZ R41, R41, R10.reuse ;  /* 0x0000000a29297220 */ /* 0x080fe20000410000 */
[-C--:B------:R-:W-:Y:S02]  /*3d890*/  FMUL.FTZ R36, R36, R10.reuse ;  /* 0x0000000a24247220 */ /* 0x080fe40000410000 */
[----:B0-----:R-:W-:Y:S01]  /*3d8a0*/  SHF.R.S32.HI R40, RZ, 0x1f, R37 ;  /* 0x0000001fff287819 */ /* 0x001fe20000011425 */
[----:B------:R0:W1:Y:S01]  /*3d8b0*/  MUFU.TANH R87, R41 ;  /* 0x0000002900577308 */ /* 0x0000620000002400 */
[-C--:B------:R-:W-:Y:S01]  /*3d8c0*/  FMUL.FTZ R18, R34, R10.reuse ;  /* 0x0000000a22127220 */ /* 0x080fe20000410000 */
[----:B------:R-:W-:Y:S01]  /*3d8d0*/  FMUL.FTZ R34, R39, R10 ;  /* 0x0000000a27227220 */ /* 0x000fe20000410000 */
[----:B------:R-:W-:Y:S01]  /*3d8e0*/  LEA.HI R39, R33, R72, RZ, 0x2 ;  /* 0x0000004821277211 */ /* 0x000fe200078f10ff */
[----:B------:R-:W-:Y:S01]  /*3d8f0*/  FMUL.FTZ R13, R30, R10 ;  /* 0x0000000a1e0d7220 */ /* 0x000fe20000410000 */
[----:B0-----:R-:W-:-:S03]  /*3d900*/  LEA.HI R41, R40, R37, RZ, 0x2 ;  /* 0x0000002528297211 */ /* 0x001fc600078f10ff */
[----:B------:R0:W1:Y:S01]  /*3d910*/  MUFU.TANH R84, R36 ;  /* 0x0000002400547308 */ /* 0x0000620000002400 */
[-C--:B------:R-:W-:Y:S01]  /*3d920*/  FMUL.FTZ R30, R43, R10.reuse ;  /* 0x0000000a2b1e7220 */ /* 0x080fe20000410000 */
[--C-:B------:R-:W-:Y:S02]  /*3d930*/  SHF.R.S32.HI R33, RZ, 0x2, R41.reuse ;  /* 0x00000002ff217819 */ /* 0x100fe40000011429 */
[----:B------:R-:W-:Y:S02]  /*3d940*/  LOP3.LUT R43, R39, 0xfffffffc, RZ, 0xc0, !PT ;  /* 0xfffffffc272b7812 */ /* 0x000fe400078ec0ff */
[----:B0-----:R-:W-:Y:S01]  /*3d950*/  SHF.R.S32.HI R36, RZ, 0x1f, R41 ;  /* 0x0000001fff247819 */ /* 0x001fe20000011429 */
[----:B------:R-:W-:-:S03]  /*3d960*/  FMUL.FTZ R14, R31, R10 ;  /* 0x0000000a1f0e7220 */ /* 0x000fc60000410000 */
[----:B------:R-:W-:Y:S02]  /*3d970*/  LEA.HI R39, R36, R33, RZ, 0x3 ;  /* 0x0000002124277211 */ /* 0x000fe400078f18ff */
[----:B------:R-:W-:Y:S01]  /*3d980*/  SHF.R.S32.HI R36, RZ, 0x7, R35 ;  /* 0x00000007ff247819 */ /* 0x000fe20000011423 */
[----:B------:R-:W-:Y:S01]  /*3d990*/  FMUL.FTZ R31, R42, R10 ;  /* 0x0000000a2a1f7220 */ /* 0x000fe20000410000 */
[----:B------:R-:W-:Y:S01]  /*3d9a0*/  LEA.HI R40, R40, R37, RZ, 0x5 ;  /* 0x0000002528287211 */ /* 0x000fe200078f28ff */
[----:B------:R-:W-:Y:S01]  /*3d9b0*/  IMAD.IADD R43, R72, 0x1, -R43 ;  /* 0x00000001482b7824 */ /* 0x000fe200078e0a2b */
[----:B------:R-:W-:Y:S02]  /*3d9c0*/  LOP3.LUT R42, R39, 0xfffffff8, RZ, 0xc0, !PT ;  /* 0xfffffff8272a7812 */ /* 0x000fe400078ec0ff */
[----:B------:R-:W-:Y:S02]  /*3d9d0*/  LEA.HI R35, R35, R36, RZ, 0x1 ;  /* 0x0000002423237211 */ /* 0x000fe400078f08ff */
[----:B------:R-:W-:Y:S01]  /*3d9e0*/  SHF.R.S32.HI R40, RZ, 0x5, R40 ;  /* 0x00000005ff287819 */ /* 0x000fe20000011428 */
[----:B------:R-:W-:Y:S01]  /*3d9f0*/  IMAD.IADD R42, R33, 0x1, -R42 ;  /* 0x00000001212a7824 */ /* 0x000fe200078e0a2a */
[----:B------:R-:W-:-:S02]  /*3da00*/  LOP3.LUT R35, R35, 0x3fffffe, RZ, 0xc0, !PT ;  /* 0x03fffffe23237812 */ /* 0x000fc400078ec0ff */
[----:B------:R-:W-:Y:S01]  /*3da10*/  LEA.HI R33, R43, R43, RZ, 0x1 ;  /* 0x0000002b2b217211 */ /* 0x000fe200078f08ff */
[----:B---3--:R-:W-:Y:S02]  /*3da20*/  IMAD R73, R73, 0x8, R40 ;  /* 0x0000000849497824 */ /* 0x008fe400078e0228 */
[----:B------:R-:W-:Y:S01]  /*3da30*/  IMAD.IADD R35, R36, 0x1, -R35 ;  /* 0x0000000124237824 */ /* 0x000fe200078e0a23 */
[----:B------:R-:W-:Y:S01]  /*3da40*/  LOP3.LUT R36, R33, 0x1ffffffe, RZ, 0xc0, !PT ;  /* 0x1ffffffe21247812 */ /* 0x000fe200078ec0ff */
[----:B------:R-:W-:-:S04]  /*3da50*/  IMAD.U32 R42, R73, 0x10, R42 ;  /* 0x00000010492a7824 */ /* 0x000fc800078e002a */
[----:B------:R-:W-:Y:S02]  /*3da60*/  IMAD.IADD R36, R43, 0x1, -R36 ;  /* 0x000000012b247824 */ /* 0x000fe400078e0a24 */
[----:B------:R-:W-:-:S04]  /*3da70*/  IMAD R35, R35, 0x40, R42 ;  /* 0x0000004023237824 */ /* 0x000fc800078e022a */
[----:B------:R-:W-:-:S04]  /*3da80*/  IMAD R33, R36, 0x8, R35 ;  /* 0x0000000824217824 */ /* 0x000fc800078e0223 */
[----:B------:R-:W-:-:S04]  /*3da90*/  @P0 IMAD.HI.U32 R74, R33, R74, RZ ;  /* 0x0000004a214a0227 */ /* 0x000fc800078e00ff */
[-C--:B------:R-:W-:Y:S01]  /*3daa0*/  FMUL.FTZ R28, R28, R10.reuse ;  /* 0x0000000a1c1c7220 */ /* 0x080fe20000410000 */
[----:B------:R-:W-:Y:S01]  /*3dab0*/  @P0 SHF.R.U32.HI R33, RZ, R75, R74 ;  /* 0x0000004bff210219 */ /* 0x000fe2000001164a */
[-C--:B------:R-:W-:Y:S01]  /*3dac0*/  FMUL.FTZ R25, R25, R10.reuse ;  /* 0x0000000a19197220 */ /* 0x080fe20000410000 */
[-C--:B------:R-:W-:Y:S01]  /*3dad0*/  FMUL.FTZ R29, R29, R10.reuse ;  /* 0x0000000a1d1d7220 */ /* 0x080fe20000410000 */
[-C--:B------:R-:W-:Y:S01]  /*3dae0*/  FMUL.FTZ R32, R32, R10.reuse ;  /* 0x0000000a20207220 */ /* 0x080fe20000410000 */
[-C--:B------:R-:W-:Y:S01]  /*3daf0*/  FMUL.FTZ R49, R49, R10.reuse ;  /* 0x0000000a31317220 */ /* 0x080fe20000410000 */
[----:B------:R-:W0:Y:S01]  /*3db00*/  SHFL.IDX PT, R40, R33, RZ, 0x1c1f ;  /* 0x001c1fff21287589 */ /* 0x000e2200000e0000 */
[----:B------:R-:W-:Y:S01]  /*3db10*/  LOP3.LUT R36, R41, 0x7ffffffc, RZ, 0xc0, !PT ;  /* 0x7ffffffc29247812 */ /* 0x000fe200078ec0ff */
[----:B------:R-:W-:Y:S01]  /*3db20*/  IMAD.MOV.U32 R42, RZ, RZ, -0x60 ;  /* 0xffffffa0ff2a7424 */ /* 0x000fe200078e00ff */
        /* <DEDUP_REMOVED lines=9> */
[-C--:B---3--:R-:W-:Y:S01]  /*3dbc0*/  FMUL.FTZ R28, R46, R10.reuse ;  /* 0x0000000a2e1c7220 */ /* 0x088fe20000410000 */
        /* <DEDUP_REMOVED lines=13> */
[----:B------:R-:W-:Y:S01]  /*3dca0*/  IMAD.IADD R36, R37, 0x1, -R36 ;  /* 0x0000000125247824 */ /* 0x000fe200078e0a24 */
[----:B------:R2:W0:Y:S01]  /*3dcb0*/  MUFU.TANH R82, R32 ;  /* 0x0000002000527308 */ /* 0x0004220000002400 */
[-C--:B---3--:R-:W-:Y:S01]  /*3dcc0*/  FMUL.FTZ R29, R47, R10.reuse ;  /* 0x0000000a2f1d7220 */ /* 0x088fe20000410000 */
[----:B------:R-:W-:Y:S01]  /*3dcd0*/  FMUL.FTZ R70, R70, R10 ;  /* 0x0000000a46467220 */ /* 0x000fe20000410000 */
[----:B------:R-:W-:-:S02]  /*3dce0*/  IMAD R35, R19, R42, 0x1 ;  /* 0x0000000113237424 */ /* 0x000fc400078e022a */
        /* <DEDUP_REMOVED lines=8> */
[----:B------:R-:W-:Y:S01]  /*3dd70*/  ISETP.GE.AND P1, PT, R6, 0x1, PT ;  /* 0x000000010600780c */ /* 0x000fe20003f26270 */
[-C--:B---3--:R-:W-:Y:S01]  /*3dd80*/  FMUL.FTZ R49, R66, R10.reuse ;  /* 0x0000000a42317220 */ /* 0x088fe20000410000 */
[----:B------:R-:W-:Y:S01]  /*3dd90*/  FMUL.FTZ R10, R71, R10 ;  /* 0x0000000a470a7220 */ /* 0x000fe20000410000 */
[----:B------:R-:W-:Y:S01]  /*3dda0*/  IMAD R35, R36, -0x2, R35 ;  /* 0xfffffffe24237824 */ /* 0x000fe200078e0223 */
[----:B------:R-:W2:Y:S01]  /*3ddb0*/  MUFU.TANH R11, R11 ;  /* 0x0000000b000b7308 */ /* 0x000ea20000002400 */
[----:B------:R-:W-:-:S03]  /*3ddc0*/  LOP3.LUT R37, RZ, R76, RZ, 0x33, !PT ;  /* 0x0000004cff257212 */ /* 0x000fc600078e33ff */
[----:B------:R-:W-:-:S04]  /*3ddd0*/  IADD3 R36, -R7, R35, R12 ;  /* 0x0000002307247210 */ /* 0x000fc80007ffe10c */
        /* <DEDUP_REMOVED lines=34> */
[----:B------:R-:W1:Y:S08]  /*3e000*/  MUFU.TANH R70, R70 ;  /* 0x0000004600467308 */ /* 0x000e700000002400 */
[----:B------:R-:W1:Y:S01]  /*3e010*/  MUFU.TANH R67, R10 ;  /* 0x0000000a00437308 */ /* 0x000e620000002400 */
[----:B------:R-:W-:-:S02]  /*3e020*/  IMAD.IADD R77, R36, 0x1, R77 ;  /* 0x00000001244d7824 */ /* 0x000fc400078e024d */
[----:B------:R-:W-:Y:S02]  /*3e030*/  IMAD.IADD R66, R36, 0x1, R37 ;  /* 0x0000000124427824 */ /* 0x000fe400078e0225 */
[----:B------:R-:W-:Y:S02]  /*3e040*/  VIADD R71, R35, 0xffffffff ;  /* 0xffffffff23477836 */ /* 0x000fe40000000000 */
[--C-:B0-----:R-:W-:Y:S01]  /*3e050*/  IMAD.IADD R41, R77, 0x1, R40.reuse ;  /* 0x000000014d297824 */ /* 0x101fe200078e0228 */
[----:B------:R0:W1:Y:S02]  /*3e060*/  MUFU.TANH R47, R48 ;  /* 0x00000030002f7308 */ /* 0x0000640000002400 */
[----:B0-----:R-:W-:Y:S01]  /*3e070*/  IMAD.IADD R48, R66, 0x1, R40 ;  /* 0x0000000142307824 */ /* 0x001fe200078e0228 */
[----:B--234-:R-:W-:Y:S06]  /*3e080*/  @!P1 BRA `(.L_x_2475) ;  /* 0x0000000000849947 */ /* 0x01cfec0003800000 */
[----:B------:R-:W-:Y:S01]  /*3e090*/  IADD3 R35, -R7, R12, R40 ;  /* 0x0000000c07237210 */ /* 0x000fe20007ffe128 */
[----:B------:R-:W-:Y:S03]  /*3e0a0*/  BSSY B3, `(.L_x_2476) ;  /* 0x000001c000037945 */ /* 0x000fe60003800000 */
[----:B------:R-:W-:-:S13]  /*3e0b0*/  ISETP.GT.AND P0, PT, R35, -0x1, PT ;  /* 0xffffffff2300780c */ /* 0x000fda0003f04270 */
[----:B------:R-:W-:Y:S05]  /*3e0c0*/  @P0 BRA `(.L_x_2477) ;  /* 0x00000000003c0947 */ /* 0x000fea0003800000 */
[----:B------:R-:W-:Y:S01]  /*3e0d0*/  ISETP.NE.AND P0, PT, R6, 0x1, PT ;  /* 0x000000010600780c */ /* 0x000fe20003f05270 */
[----:B------:R-:W-:Y:S01]  /*3e0e0*/  BSSY B4, `(.L_x_2478) ;  /* 0x000000b000047945 */ /* 0x000fe20003800000 */
[----:B------:R-:W-:-:S11]  /*3e0f0*/  LOP3.LUT R35, RZ, R35, RZ, 0x33, !PT ;  /* 0x00000023ff237212 */ /* 0x000fd600078e33ff */
[----:B------:R-:W-:Y:S05]  /*3e100*/  @!P0 BRA `(.L_x_2479) ;  /* 0x0000000000208947 */ /* 0x000fea0003800000 */
[C---:B------:R-:W-:Y:S02]  /*3e110*/  R2UR UR4, R4.reuse ;  /* 0x00000000040472ca */ /* 0x040fe400000e0000 */
[C---:B------:R-:W-:Y:S02]  /*3e120*/  R2UR UR5, R5.reuse ;  /* 0x00000000050572ca */ /* 0x040fe400000e0000 */
[----:B------:R-:W-:Y:S02]  /*3e130*/  R2UR UR6, R4 ;  /* 0x00000000040672ca */ /* 0x000fe400000e0000 */
[----:B------:R-:W-:-:S09]  /*3e140*/  R2UR UR7, R5 ;  /* 0x00000000050772ca */ /* 0x000fd200000e0000 */
[----:B------:R-:W2:Y:S04]  /*3e150*/  LD.E R10, desc[UR4][R2.64+0x1c] ;  /* 0x00001c04020a7980 */ /* 0x000ea8000c101900 */
[----:B------:R-:W3:Y:S01]  /*3e160*/  LD.E R37, desc[UR6][R2.64+0x20] ;  /* 0x0000200602257980 */ /* 0x000ee2000c101900 */
[----:B--2---:R-:W-:-:S05]  /*3e170*/  IMAD.HI.U32 R10, R35, R10, RZ ;  /* 0x0000000a230a7227 */ /* 0x004fca00078e00ff */
[----:B---3--:R-:W-:-:S07]  /*3e180*/  SHF.R.U32.HI R35, RZ, R37, R10 ;  /* 0x00000025ff237219 */ /* 0x008fce000001160a */
.L_x_2479:
[----:B------:R-:W-:Y:S05]  /*3e190*/  BSYNC B4 ;  /* 0x0000000000047941 */ /* 0x000fea0003800000 */
.L_x_2478:
[----:B------:R-:W-:Y:S01]  /*3e1a0*/  LOP3.LUT R35, RZ, R35, RZ, 0x33, !PT ;  /* 0x00000023ff237212 */ /* 0x000fe200078e33ff */
[----:B------:R-:W-:Y:S06]  /*3e1b0*/  BRA `(.L_x_2480) ;  /* 0x0000000000287947 */ /* 0x000fec0003800000 */
.L_x_2477:
[----:B------:R-:W-:-:S13]  /*3e1c0*/  ISETP.NE.AND P0, PT, R6, 0x1, PT ;  /* 0x000000010600780c */ /* 0x000fda0003f05270 */
        /* <DEDUP_REMOVED lines=9> */
.L_x_2480:
[----:B------:R-:W-:Y:S05]  /*3e260*/  BSYNC B3 ;  /* 0x0000000000037941 */ /* 0x000fea0003800000 */
.L_x_2476:
[----:B------:R-:W-:-:S05]  /*3e270*/  IMAD R35, R6, R35, R71 ;  /* 0x0000002306237224 */ /* 0x000fca00078e0247 */
[----:B------:R-:W-:Y:S02]  /*3e280*/  VIMNMX R48, R48, R35, !PT ;  /* 0x0000002330307248 */ /* 0x000fe40007fe0100 */
[----:B------:R-:W-:-:S07]  /*3e290*/  VIADDMNMX R41, R35, R6, R41, PT ;  /* 0x0000000623297246 */ /* 0x000fce0003800129 */
.L_x_2475:
[----:B------:R-:W-:Y:S05]  /*3e2a0*/  BSYNC B2 ;  /* 0x0000000000027941 */ /* 0x000fea0003800000 */
.L_x_2474:
[C---:B------:R-:W-:Y:S01]  /*3e2b0*/  ISETP.GE.AND P1, PT, R78.reuse, 0x9, PT ;  /* 0x000000094e00780c */ /* 0x040fe20003f26270 */
[----:B------:R-:W0:Y:S01]  /*3e2c0*/  SHFL.IDX PT, R33, R33, 0x1, 0x1c1f ;  /* 0x003c1f0021217f89 */ /* 0x000e2200000e0000 */
[----:B------:R-:W-:Y:S01]  /*3e2d0*/  ISETP.GE.AND P0, PT, R78, 0x2, PT ;  /* 0x000000024e00780c */ /* 0x000fe20003f06270 */
[----:B------:R-:W-:Y:S01]  /*3e2e0*/  BSSY B2, `(.L_x_2481) ;  /* 0x0000096000027945 */ /* 0x000fe20003800000 */
[C---:B------:R-:W-:Y:S02]  /*3e2f0*/  ISETP.GT.AND P2, PT, R48.reuse, 0x8, !P1 ;  /* 0x000000083000780c */ /* 0x040fe40004f44270 */
[----:B------:R-:W-:Y:S02]  /*3e300*/  ISETP.GT.AND P3, PT, R48, 0x1, !P0 ;  /* 0x000000013000780c */ /* 0x000fe40004764270 */
[----:B------:R-:W-:Y:S02]  /*3e310*/  ISETP.LT.OR P2, PT, R41, 0x9, P2 ;  /* 0x000000092900780c */ /* 0x000fe40001741670 */
[----:B------:R-:W-:-:S02]  /*3e320*/  ISETP.GE.AND P4, PT, R78, 0x11, PT ;  /* 0x000000114e00780c */ /* 0x000fc40003f86270 */
[----:B------:R-:W-:Y:S02]  /*3e330*/  FSEL R62, R80, -INF , !P2 ;  /* 0xff800000503e7808 */ /* 0x000fe40005000000 */
[----:B------:R-:W-:Y:S02]  /*3e340*/  ISETP.LT.OR P3, PT, R41, 0x2, P3 ;  /* 0x000000022900780c */ /* 0x000fe40001f61670 */
[----:B------:R-:W-:Y:S02]  /*3e350*/  ISETP.GT.AND P2, PT, R48, 0x10, !P4 ;  /* 0x000000103000780c */ /* 0x000fe40006744270 */
[----:B------:R-:W-:Y:S02]  /*3e360*/  ISETP.GE.AND P5, PT, R78, 0xa, PT ;  /* 0x0000000a4e00780c */ /* 0x000fe40003fa6270 */
[----:B------:R-:W-:Y:S02]  /*3e370*/  FSEL R63, R79, -INF , !P3 ;  /* 0xff8000004f3f7808 */ /* 0x000fe40005800000 */
[----:B------:R-:W-:-:S02]  /*3e380*/  P2R R73, PR, RZ, 0x10 ;  /* 0x00000010ff497803 */ /* 0x000fc40000000000 */
[C---:B------:R-:W-:Y:S02]  /*3e390*/  ISETP.LT.OR P2, PT, R41.reuse, 0x11, P2 ;  /* 0x000000112900780c */ /* 0x040fe40001741670 */
[----:B------:R-:W-:Y:S02]  /*3e3a0*/  ISETP.GT.AND P3, PT, R48, 0x9, !P5 ;  /* 0x000000093000780c */ /* 0x000fe40006f64270 */
[----:B------:R-:W-:Y:S02]  /*3e3b0*/  ISETP.GE.AND P4, PT, R78, 0x12, PT ;  /* 0x000000124e00780c */ /* 0x000fe40003f86270 */
[----:B------:R-:W-:Y:S02]  /*3e3c0*/  FSEL R60, R82, -INF , !P2 ;  /* 0xff800000523c7808 */ /* 0x000fe40005000000 */
[----:B------:R-:W-:Y:S02]  /*3e3d0*/  ISETP.LT.OR P3, PT, R41, 0xa, P3 ;  /* 0x0000000a2900780c */ /* 0x000fe40001f61670 */
[----:B------:R-:W-:-:S02]  /*3e3e0*/  ISETP.GT.AND P2, PT, R48, 0x11, !P4 ;  /* 0x000000113000780c */ /* 0x000fc40006744270 */
[----:B------:R-:W-:Y:S02]  /*3e3f0*/  FSEL R61, R81, -INF , !P3 ;  /* 0xff800000513d7808 */ /* 0x000fe40005800000 */
[----:B------:R-:W-:Y:S02]  /*3e400*/  ISETP.LT.OR P2, PT, R41, 0x12, P2 ;  /* 0x000000122900780c */ /* 0x000fe40001741670 */
[----:B------:R-:W-:Y:S02]  /*3e410*/  ISETP.GE.AND P3, PT, R78, 0x19, PT ;  /* 0x000000194e00780c */ /* 0x000fe40003f66270 */
[----:B-1----:R-:W-:Y:S02]  /*3e420*/  FSEL R59, R83, -INF , !P2 ;  /* 0xff800000533b7808 */ /* 0x002fe40005000000 */
        /* <DEDUP_REMOVED lines=49> */
[----:B------:R-:W-:Y:S01]  /*3e740*/  FSEL R44, R53, -INF , !P2 ;  /* 0xff800000352c7808 */ /* 0x000fe20005000000 */
[----:B0-----:R-:W-:Y:S01]  /*3e750*/  IMAD.IADD R53, R66, 0x1, R33 ;  /* 0x0000000142357824 */ /* 0x001fe200078e0221 */
[----:B------:R-:W-:-:S02]  /*3e760*/  ISETP.GT.AND P2, PT, R48, 0x40, !P3 ;  /* 0x000000403000780c */ /* 0x000fc40005f44270 */
[----:B------:R-:W-:Y:S02]  /*3e770*/  P2R R87, PR, RZ, 0x8 ;  /* 0x00000008ff577803 */ /* 0x000fe40000000000 */
        /* <DEDUP_REMOVED lines=25> */
[----:B------:R-:W-:Y:S01]  /*3e910*/  FSEL R35, R65, -INF , !P5 ;  /* 0xff80000041237808 */ /* 0x000fe20006800000 */
[----:B------:R-:W-:Y:S01]  /*3e920*/  IMAD.IADD R65, R77, 0x1, R33 ;  /* 0x000000014d417824 */ /* 0x000fe200078e0221 */
        /* <DEDUP_REMOVED lines=32> */
.L_x_2486:
[----:B------:R-:W-:Y:S05]  /*3eb30*/  BSYNC B4 ;  /* 0x0000000000047941 */ /* 0x000fea0003800000 */
.L_x_2485:
[----:B------:R-:W-:Y:S01]  /*3eb40*/  LOP3.LUT R7, RZ, R7, RZ, 0x33, !PT ;  /* 0x00000007ff077212 */ /* 0x000fe200078e33ff */
[----:B------:R-:W-:Y:S06]  /*3eb50*/  BRA `(.L_x_2487) ;  /* 0x0000000000287947 */ /* 0x000fec0003800000 */
.L_x_2484:
        /* <DEDUP_REMOVED lines=10> */
.L_x_2487:
[----:B------:R-:W-:Y:S05]  /*3ec00*/  BSYNC B3 ;  /* 0x0000000000037941 */ /* 0x000fea0003800000 */
.L_x_2483:
[----:B------:R-:W-:-:S05]  /*3ec10*/  IMAD R2, R6, R7, R71 ;  /* 0x0000000706027224 */ /* 0x000fca00078e0247 */
[----:B------:R-:W-:Y:S02]  /*3ec20*/  VIADDMNMX R65, R2, R6, R65, PT ;  /* 0x0000000602417246 */ /* 0x000fe40003800141 */
[----:B------:R-:W-:-:S07]  /*3ec30*/  VIMNMX R53, R53, R2, !PT ;  /* 0x0000000235357248 */ /* 0x000fce0007fe0100 */
.L_x_2482:
[----:B------:R-:W-:Y:S05]  /*3ec40*/  BSYNC B2 ;  /* 0x0000000000027941 */ /* 0x000fea0003800000 */
.L_x_2481:
[----:B------:R-:W2:Y:S01]  /*3ec50*/  LDL.64 R6, [R158+0x70] ;  /* 0x000070009e067983 */ /* 0x000ea20000100a00 */
[----:B------:R-:W-:Y:S02]  /*3ec60*/  R2UR UR4, R4 ;  /* 0x00000000040472ca */ /* 0x000fe400000e0000 */
[----:B------:R-:W-:Y:S02]  /*3ec70*/  R2UR UR5, R5 ;  /* 0x00000000050572ca */ /* 0x000fe400000e0000 */
[C---:B------:R-:W-:Y:S02]  /*3ec80*/  ISETP.GT.AND P0, PT, R53.reuse, 0x1, !P0 ;  /* 0x000000013500780c */ /* 0x040fe40004704270 */
[----:B------:R-:W-:Y:S02]  /*3ec90*/  ISETP.GT.AND P1, PT, R53, 0x8, !P1 ;  /* 0x000000083500780c */ /* 0x000fe40004f24270 */
[C---:B------:R-:W-:Y:S02]  /*3eca0*/  ISETP.LT.OR P0, PT, R65.reuse, 0x2, P0 ;  /* 0x000000024100780c */ /* 0x040fe40000701670 */
[----:B------:R-:W-:-:S02]  /*3ecb0*/  ISETP.LT.OR P1, PT, R65, 0x9, P1 ;  /* 0x000000094100780c */ /* 0x000fc40000f21670 */
[----:B------:R-:W-:Y:S02]  /*3ecc0*/  FSEL R55, R9, -INF , !P0 ;  /* 0xff80000009377808 */ /* 0x000fe40004000000 */
[----:B------:R-:W-:Y:S02]  /*3ecd0*/  ISETP.NE.AND P0, PT, R72, RZ, PT ;  /* 0x000000ff4800720c */ /* 0x000fe40003f05270 */
[----:B------:R-:W-:Y:S02]  /*3ece0*/  FSEL R52, R13, -INF , !P1 ;  /* 0xff8000000d347808 */ /* 0x000fe40004800000 */
[----:B------:R-:W-:Y:S02]  /*3ecf0*/  ISETP.GT.AND P0, PT, R53, 0x9, !P0 ;  /* 0x000000093500780c */ /* 0x000fe40004704270 */
[----:B------:R-:W-:Y:S02]  /*3ed00*/  ISETP.NE.AND P1, PT, R74, RZ, PT ;  /* 0x000000ff4a00720c */ /* 0x000fe40003f25270 */
[----:B------:R-:W-:-:S02]  /*3ed10*/  ISETP.LT.OR P0, PT, R65, 0xa, P0 ;  /* 0x0000000a4100780c */ /* 0x000fc40000701670 */
[----:B------:R-:W-:Y:S02]  /*3ed20*/  ISETP.NE.AND P6, PT, R75, RZ, PT ;  /* 0x000000ff4b00720c */ /* 0x000fe40003fc5270 */
        /* <DEDUP_REMOVED lines=53> */
[----:B------:R-:W-:Y:S01]  /*3f080*/  ISETP.GT.AND P0, PT, R53, RZ, !P6 ;  /* 0x000000ff3500720c */ /* 0x000fe20007704270 */
[----:B--2---:R-:W2:Y:S03]  /*3f090*/  LD.E.64 R2, desc[UR4][R6.64] ;  /* 0x0000000406027980 */ /* 0x004ea6000c101b00 */
[----:B------:R-:W-:Y:S02]  /*3f0a0*/  ISETP.LT.OR P0, PT, R65, 0x1, P0 ;  /* 0x000000014100780c */ /* 0x000fe40000701670 */
[----:B------:R-:W-:Y:S02]  /*3f0b0*/  ISETP.GT.AND P1, PT, R53, 0x48, !P1 ;  /* 0x000000483500780c */ /* 0x000fe40004f24270 */
[----:B------:R-:W-:-:S02]  /*3f0c0*/  FSEL R0, R0, -INF , !P0 ;  /* 0xff80000000007808 */ /* 0x000fc40004000000 */
[----:B------:R-:W-:Y:S02]  /*3f0d0*/  ISETP.NE.AND P0, PT, R92, RZ, PT ;  /* 0x000000ff5c00720c */ /* 0x000fe40003f05270 */
[C---:B------:R-:W-:Y:S02]  /*3f0e0*/  ISETP.GT.AND P2, PT, R53.reuse, 0x49, !P2 ;  /* 0x000000493500780c */ /* 0x040fe40005744270 */
[----:B------:R-:W-:Y:S02]  /*3f0f0*/  ISETP.GT.AND P0, PT, R53, 0x41, !P0 ;  /* 0x000000413500780c */ /* 0x000fe40004704270 */
[----:B------:R-:W-:Y:S02]  /*3f100*/  ISETP.NE.AND P6, PT, R68, RZ, PT ;  /* 0x000000ff4400720c */ /* 0x000fe40003fc5270 */
[C---:B------:R-:W-:Y:S02]  /*3f110*/  ISETP.LT.OR P0, PT, R65.reuse, 0x42, P0 ;  /* 0x000000424100780c */ /* 0x040fe40000701670 */
[----:B------:R-:W-:-:S02]  /*3f120*/  ISETP.LT.OR P1, PT, R65, 0x49, P1 ;  /* 0x000000494100780c */ /* 0x000fc40000f21670 */
[----:B------:R-:W-:Y:S02]  /*3f130*/  FSEL R64, R15, -INF , !P0 ;  /* 0xff8000000f407808 */ /* 0x000fe40004000000 */
[----:B------:R-:W-:Y:S02]  /*3f140*/  ISETP.GT.AND P3, PT, R53, 0x50, !P3 ;  /* 0x000000503500780c */ /* 0x000fe40005f64270 */
[----:B------:R-:W-:Y:S02]  /*3f150*/  ISETP.LT.OR P2, PT, R65, 0x4a, P2 ;  /* 0x0000004a4100780c */ /* 0x000fe40001741670 */
[----:B------:R-:W-:Y:S02]  /*3f160*/  FSEL R66, R24, -INF , !P1 ;  /* 0xff80000018427808 */ /* 0x000fe40004800000 */
[C---:B------:R-:W-:Y:S02]  /*3f170*/  ISETP.GT.AND P4, PT, R53.reuse, 0x51, !P4 ;  /* 0x000000513500780c */ /* 0x040fe40006784270 */
[----:B------:R-:W-:-:S02]  /*3f180*/  ISETP.GT.AND P5, PT, R53, 0x58, !P5 ;  /* 0x000000583500780c */ /* 0x000fc40006fa4270 */
[----:B------:R-:W-:Y:S02]  /*3f190*/  ISETP.GT.AND P6, PT, R53, 0x59, !P6 ;  /* 0x000000593500780c */ /* 0x000fe400077c4270 */
[C---:B------:R-:W-:Y:S02]  /*3f1a0*/  ISETP.LT.OR P3, PT, R65.reuse, 0x51, P3 ;  /* 0x000000514100780c */ /* 0x040fe40001f61670 */
[----:B------:R-:W-:Y:S02]  /*3f1b0*/  FSEL R53, R32, -INF , !P2 ;  /* 0xff80000020357808 */ /* 0x000fe40005000000 */
[----:B------:R-:W-:Y:S02]  /*3f1c0*/  ISETP.LT.OR P4, PT, R65, 0x52, P4 ;  /* 0x000000524100780c */ /* 0x000fe40002781670 */
[----:B------:R-:W-:Y:S02]  /*3f1d0*/  FSEL R49, R49, -INF , !P3 ;  /* 0xff80000031317808 */ /* 0x000fe40005800000 */
[----:B------:R-:W-:-:S02]  /*3f1e0*/  ISETP.LT.OR P5, PT, R65, 0x59, P5 ;  /* 0x000000594100780c */ /* 0x000fc40002fa1670 */
[----:B------:R-:W-:Y:S02]  /*3f1f0*/  FSEL R39, R39, -INF , !P4 ;  /* 0xff80000027277808 */ /* 0x000fe40006000000 */
[----:B------:R-:W-:Y:S02]  /*3f200*/  ISETP.LT.OR P6, PT, R65, 0x5a, P6 ;  /* 0x0000005a4100780c */ /* 0x000fe400037c1670 */
[----:B------:R-:W-:Y:S02]  /*3f210*/  FSEL R32, R70, -INF , !P5 ;  /* 0xff80000046207808 */ /* 0x000fe40006800000 */
[----:B------:R-:W-:Y:S02]  /*3f220*/  R2UR UR6, R4 ;  /* 0x00000000040672ca */ /* 0x000fe400000e0000 */
[----:B------:R-:W-:Y:S02]  /*3f230*/  R2UR UR7, R5 ;  /* 0x00000000050772ca */ /* 0x000fe400000e0000 */
[----:B------:R-:W-:-:S11]  /*3f240*/  FSEL R33, R67, -INF , !P6 ;  /* 0xff80000043217808 */ /* 0x000fd60007000000 */
[----:B------:R-:W3:Y:S01]  /*3f250*/  LD.E R65, desc[UR6][R6.64+0x14] ;  /* 0x0000140606417980 */ /* 0x000ee2000c101900 */
[----:B--2---:R-:W-:-:S04]  /*3f260*/  FMNMX.FTZ R14, R195, R2, !PT ;  /* 0x00000002c30e7209 */ /* 0x004fc80007810000 */
        /* <DEDUP_REMOVED lines=45> */
[----:B------:R-:W-:Y:S01]  /*3f540*/  FMNMX.FTZ R14, R32, R9, !PT ;  /* 0x00000009200e7209 */ /* 0x000fe20007810000 */
[----:B------:R-:W2:Y:S04]  /*3f550*/  LD.E R18, desc[UR4][R6.64+0x20] ;  /* 0x0000200406127980 */ /* 0x000ea8000c101900 */
[----:B------:R-:W0:Y:S01]  /*3f560*/  SHFL.BFLY PT, R9, R68, 0x2, 0x1f ;  /* 0x0c401f0044097f89 */ /* 0x000e2200000e0000 */
[----:B------:R-:W-:-:S05]  /*3f570*/  FMNMX.FTZ R69, R33, R14, !PT ;  /* 0x0000000e21457209 */ /* 0x000fca0007810000 */
[----:B------:R1:W-:Y:S04]  /*3f580*/  ST.E.64 desc[UR4][R6.64], R68 ;  /* 0x0000004406007985 */ /* 0x0003e8000c101b04 */
[----:B------:R-:W4:Y:S01]  /*3f590*/  LD.E R24, desc[UR6][R6.64+0x4] ;  /* 0x0000040606187980 */ /* 0x000f22000c101900 */
[----:B0-----:R-:W-:-:S03]  /*3f5a0*/  FMNMX.FTZ R9, R68, R9, !PT ;  /* 0x0000000944097209 */ /* 0x001fc60007810000 */
[----:B-1----:R-:W3:Y:S04]  /*3f5b0*/  LD.E R68, desc[UR4][R6.64+0x10] ;  /* 0x0000100406447980 */ /* 0x002ee8000c101900 */
[----:B------:R-:W0:Y:S02]  /*3f5c0*/  SHFL.BFLY PT, R14, R9, 0x1, 0x1f ;  /* 0x0c201f00090e7f89 */ /* 0x000e2400000e0000 */
[----:B0-----:R-:W-:-:S05]  /*3f5d0*/  FMNMX.FTZ R13, R9, R14, !PT ;  /* 0x0000000e090d7209 */ /* 0x001fca0007810000 */
[----:B------:R-:W-:Y:S04]  /*3f5e0*/  ST.E desc[UR4][R6.64], R13 ;  /* 0x0000000d06007985 */ /* 0x000fe8000c101904 */
[----:B------:R-:W2:Y:S01]  /*3f5f0*/  LD.E R15, desc[UR6][R6.64] ;  /* 0x00000006060f7980 */ /* 0x000ea2000c101900 */
[----:B------:R-:W-:Y:S02]  /*3f600*/  R2UR UR8, R4 ;  /* 0x00000000040872ca */ /* 0x000fe400000e0000 */
[----:B------:R-:W-:Y:S01]  /*3f610*/  R2UR UR9, R5 ;  /* 0x00000000050972ca */ /* 0x000fe200000e0000 */
[----:B----4-:R-:W0:Y:S02]  /*3f620*/  SHFL.BFLY PT, R9, R24, 0x2, 0x1f ;  /* 0x0c401f0018097f89 */ /* 0x010e2400000e0000 */
[----:B0-----:R-:W-:-:S05]  /*3f630*/  FMNMX.FTZ R14, R9, R24, !PT ;  /* 0x00000018090e7209 */ /* 0x001fca0007810000 */
[----:B------:R-:W0:Y:S01]  /*3f640*/  SHFL.BFLY PT, R9, R14, 0x1, 0x1f ;  /* 0x0c201f000e097f89 */ /* 0x000e2200000e0000 */
[C---:B--2---:R-:W-:Y:S02]  /*3f650*/  FSETP.NEU.FTZ.AND P0, PT, R15.reuse, -INF , PT ;  /* 0xff8000000f00780b */ /* 0x044fe40003f1d000 */
[----:B0-----:R-:W-:Y:S02]  /*3f660*/  FMNMX.FTZ R13, R14, R9, !PT ;  /* 0x000000090e0d7209 */ /* 0x001fe40007810000 */
[----:B------:R-:W-:Y:S02]  /*3f670*/  FSEL R9, R15, RZ, P0 ;  /* 0x000000ff0f097208 */ /* 0x000fe40000000000 */
[----:B------:R-:W-:-:S03]  /*3f680*/  FSETP.NEU.FTZ.AND P0, PT, R13, -INF , PT ;  /* 0xff8000000d00780b */ /* 0x000fc60003f1d000 */
[----:B------:R-:W-:Y:S01]  /*3f690*/  FADD.FTZ R9, R2, -R9 ;  /* 0x8000000902097221 */ /* 0x000fe20000010000 */
[----:B------:R-:W-:-:S05]  /*3f6a0*/  FSEL R2, R13, RZ, P0 ;  /* 0x000000ff0d027208 */ /* 0x000fca0000000000 */
[----:B------:R-:W-:Y:S01]  /*3f6b0*/  FADD.FTZ R3, R3, -R2 ;  /* 0x8000000203037221 */ /* 0x000fe20000010000 */
[----:B------:R-:W-:-:S03]  /*3f6c0*/  FMUL.FTZ R9, R9, R18 ;  /* 0x0000001209097220 */ /* 0x000fc60000410000 */
[----:B------:R-:W-:-:S03]  /*3f6d0*/  FMUL.FTZ R24, R18, R3 ;  /* 0x0000000312187220 */ /* 0x000fc60000410000 */
[----:B------:R-:W3:Y:S08]  /*3f6e0*/  MUFU.EX2 R9, R9 ;  /* 0x0000000900097308 */ /* 0x000ef00000000800 */
[----:B------:R-:W0:Y:S01]  /*3f6f0*/  MUFU.EX2 R24, R24 ;  /* 0x0000001800187308 */ /* 0x000e220000000800 */
[----:B------:R-:W-:Y:S01]  /*3f700*/  ST.E desc[UR4][R6.64+0x4], R13 ;  /* 0x0000040d06007985 */ /* 0x000fe2000c101904 */
[----:B---3--:R-:W-:Y:S01]  /*3f710*/  FMUL.FTZ R15, R9, R68 ;  /* 0x00000044090f7220 */ /* 0x008fe20000410000 */
[----:B0-----:R-:W-:-:S04]  /*3f720*/  FMUL.FTZ R65, R24, R65 ;  /* 0x0000004118417220 */ /* 0x001fc80000410000 */
[----:B------:R-:W-:Y:S04]  /*3f730*/  ST.E desc[UR6][R6.64+0x10], R15 ;  /* 0x0000100f06007985 */ /* 0x000fe8000c101906 */
[----:B------:R0:W-:Y:S04]  /*3f740*/  ST.E desc[UR8][R6.64+0x14], R65 ;  /* 0x0000144106007985 */ /* 0x0001e8000c101908 */
[----:B------:R-:W2:Y:S04]  /*3f750*/  LDL.64 R2, [R158+0x70] ;  /* 0x000070009e027983 */ /* 0x000ea80000100a00 */
[----:B--2---:R-:W2:Y:S04]  /*3f760*/  LD.E R67, desc[UR6][R2.64+0x20] ;  /* 0x0000200602437980 */ /* 0x004ea8000c101900 */
[----:B------:R-:W2:Y:S04]  /*3f770*/  LD.E R14, desc[UR4][R2.64] ;  /* 0x00000004020e7980 */ /* 0x000ea8000c101900 */
[----:B------:R-:W3:Y:S04]  /*3f780*/  LD.E R68, desc[UR4][R2.64+0x4] ;  /* 0x0000040402447980 */ /* 0x000ee8000c101900 */
[----:B------:R-:W4:Y:S04]  /*3f790*/  LD.E R70, desc[UR4][R2.64+0x10] ;  /* 0x0000100402467980 */ /* 0x000f28000c101900 */
[----:B0-----:R-:W4:Y:S01]  /*3f7a0*/  LD.E R65, desc[UR6][R2.64+0x14] ;  /* 0x0000140602417980 */ /* 0x001f22000c101900 */
[C---:B--2---:R-:W-:Y:S01]  /*3f7b0*/  FMUL.FTZ R6, R14.reuse, R67 ;  /* 0x000000430e067220 */ /* 0x044fe20000410000 */
[----:B------:R-:W-:Y:S01]  /*3f7c0*/  FSETP.NEU.FTZ.AND P0, PT, R14, -INF , PT ;  /* 0xff8000000e00780b */ /* 0x000fe20003f1d000 */
[----:B---3--:R-:W-:-:S03]  /*3f7d0*/  FMUL.FTZ R7, R67, R68 ;  /* 0x0000004443077220 */ /* 0x008fc60000410000 */
[----:B------:R-:W-:Y:S02]  /*3f7e0*/  FSEL R6, R6, RZ, P0 ;  /* 0x000000ff06067208 */ /* 0x000fe40000000000 */
[----:B------:R-:W-:-:S03]  /*3f7f0*/  FSETP.NEU.FTZ.AND P0, PT, R68, -INF , PT ;  /* 0xff8000004400780b */ /* 0x000fc60003f1d000 */
[-CC-:B------:R-:W-:Y:S01]  /*3f800*/  FFMA.FTZ R195, R195, R67.reuse, -R6.reuse ;  /* 0x00000043c3c37223 */ /* 0x180fe20000010806 */
        /* <DEDUP_REMOVED lines=22> */
[----:B------:R-:W-:Y:S01]  /*3f970*/  FFMA.FTZ R186, R11, R67, -R6 ;  /* 0x000000430bba7223 */ /* 0x000fe20000010806 */
[----:B------:R-:W-:-:S05]  /*3f980*/  FSEL R6, R7, RZ, P0 ;  /* 0x000000ff07067208 */ /* 0x000fca0000000000 */
[-CC-:B------:R-:W-:Y:S01]  /*3f990*/  FFMA.FTZ R196, R0, R67.reuse, -R6.reuse ;  /* 0x0000004300c47223 */ /* 0x180fe20000010806 */
[-CC-:B------:R-:W-:Y:S01]  /*3f9a0*/  FFMA.FTZ R193, R55, R67.reuse, -R6.reuse ;  /* 0x0000004337c17223 */ /* 0x180fe20000010806 */
[----:B------:R-:W4:Y:S01]  /*3f9b0*/  MUFU.EX2 R195, R195 ;  /* 0x000000c300c37308 */ /* 0x000f220000000800 */
[-CC-:B------:R-:W-:Y:S01]  /*3f9c0*/  FFMA.FTZ R155, R52, R67.reuse, -R6.reuse ;  /* 0x00000043349b7223 */ /* 0x180fe20000010806 */
[----:B------:R-:W-:-:S06]  /*3f9d0*/  FFMA.FTZ R194, R48, R67, -R6 ;  /* 0x0000004330c27223 */ /* 0x000fcc0000010806 */
[----:B------:R-:W0:Y:S01]  /*3f9e0*/  MUFU.EX2 R196, R196 ;  /* 0x000000c400c47308 */ /* 0x000e220000000800 */
[----:B------:R-:W-:-:S07]  /*3f9f0*/  FFMA.FTZ R12, R12, R67, -R6 ;  /* 0x000000430c0c7223 */ /* 0x000fce0000010806 */
[----:B------:R-:W1:Y:S08]  /*3fa00*/  MUFU.EX2 R152, R152 ;  /* 0x0000009800987308 */ /* 0x000e700000000800 */
[----:B------:R-:W2:Y:S01]  /*3fa10*/  MUFU.EX2 R193, R193 ;  /* 0x000000c100c17308 */ /* 0x000ea20000000800 */
[----:B------:R-:W-:-:S07]  /*3fa20*/  FFMA.FTZ R11, R41, R67, -R6 ;  /* 0x00000043290b7223 */ /* 0x000fce0000010806 */
[----:B------:R-:W3:Y:S08]  /*3fa30*/  MUFU.EX2 R154, R154 ;  /* 0x0000009a009a7308 */ /* 0x000ef00000000800 */
[----:B------:R-:W3:Y:S01]  /*3fa40*/  MUFU.EX2 R155, R155 ;  /* 0x0000009b009b7308 */ /* 0x000ee20000000800 */
[----:B------:R-:W-:Y:S01]  /*3fa50*/  FFMA.FTZ R175, R26, R67, -R6 ;  /* 0x000000431aaf7223 */ /* 0x000fe20000010806 */
[----:B----4-:R-:W-:-:S06]  /*3fa60*/  FADD.FTZ R7, R195, R70 ;  /* 0x00000046c3077221 */ /* 0x010fcc0000010000 */
[----:B------:R-:W4:Y:S01]  /*3fa70*/  MUFU.EX2 R153, R153 ;  /* 0x0000009900997308 */ /* 0x000f220000000800 */
[----:B0-----:R-:W-:Y:S01]  /*3fa80*/  FADD.FTZ R26, R196, R65 ;  /* 0x00000041c41a7221 */ /* 0x001fe20000010000 */
[----:B------:R-:W-:-:S06]  /*3fa90*/  FFMA.FTZ R0, R38, R67, -R6 ;  /* 0x0000004326007223 */ /* 0x000fcc0000010806 */
[----:B------:R-:W0:Y:S01]  /*3faa0*/  MUFU.EX2 R194, R194 ;  /* 0x000000c200c27308 */ /* 0x000e220000000800 */
[----:B-1----:R-:W-:Y:S01]  /*3fab0*/  FADD.FTZ R7, R152, R7 ;  /* 0x0000000798077221 */ /* 0x002fe20000010000 */
[----:B--2---:R-:W-:-:S06]  /*3fac0*/  FADD.FTZ R26, R193, R26 ;  /* 0x0000001ac11a7221 */ /* 0x004fcc0000010000 */
[----:B------:R-:W1:Y:S01]  /*3fad0*/  MUFU.EX2 R18, R18 ;  /* 0x0000001200127308 */ /* 0x000e620000000800 */
[----:B------:R-:W-:-:S07]  /*3fae0*/  FFMA.FTZ R10, R34, R67, -R6 ;  /* 0x00000043220a7223 */ /* 0x000fce0000010806 */
[----:B------:R-:W2:Y:S01]  /*3faf0*/  MUFU.EX2 R12, R12 ;  /* 0x0000000c000c7308 */ /* 0x000ea20000000800 */
[----:B------:R-:W-:Y:S01]  /*3fb00*/  FFMA.FTZ R170, R28, R67, -R6 ;  /* 0x000000431caa7223 */ /* 0x000fe20000010806 */
[----:B---3--:R-:W-:-:S06]  /*3fb10*/  FADD.FTZ R28, R154, R7 ;  /* 0x000000079a1c7221 */ /* 0x008fcc0000010000 */
[----:B------:R-:W3:Y:S01]  /*3fb20*/  MUFU.EX2 R15, R15 ;  /* 0x0000000f000f7308 */ /* 0x000ee20000000800 */
[----:B------:R-:W-:Y:S01]  /*3fb30*/  FADD.FTZ R7, R155, R26 ;  /* 0x0000001a9b077221 */ /* 0x000fe20000010000 */
[----:B------:R-:W-:-:S06]  /*3fb40*/  FFMA.FTZ R168, R31, R67, -R6 ;  /* 0x000000431fa87223 */ /* 0x000fcc0000010806 */
[----:B------:R-:W3:Y:S01]  /*3fb50*/  MUFU.EX2 R11, R11 ;  /* 0x0000000b000b7308 */ /* 0x000ee20000000800 */
[----:B------:R-:W-:Y:S01]  /*3fb60*/  FFMA.FTZ R177, R21, R67, -R6 ;  /* 0x0000004315b17223 */ /* 0x000fe20000010806 */
[----:B----4-:R-:W-:-:S06]  /*3fb70*/  FADD.FTZ R21, R153, R28 ;  /* 0x0000001c99157221 */ /* 0x010fcc0000010000 */
[----:B------:R-:W4:Y:S01]  /*3fb80*/  MUFU.EX2 R14, R14 ;  /* 0x0000000e000e7308 */ /* 0x000f220000000800 */
[----:B0-----:R-:W-:Y:S01]  /*3fb90*/  FADD.FTZ R7, R194, R7 ;  /* 0x00000007c2077221 */ /* 0x001fe20000010000 */
[----:B------:R-:W-:-:S06]  /*3fba0*/  FFMA.FTZ R167, R30, R67, -R6 ;  /* 0x000000431ea77223 */ /* 0x000fcc0000010806 */
[----:B------:R-:W0:Y:S01]  /*3fbb0*/  MUFU.EX2 R0, R0 ;  /* 0x0000000000007308 */ /* 0x000e220000000800 */
[----:B------:R-:W-:Y:S01]  /*3fbc0*/  FFMA.FTZ R185, R20, R67, -R6 ;  /* 0x0000004314b97223 */ /* 0x000fe20000010806 */
[----:B-1----:R-:W-:-:S06]  /*3fbd0*/  FADD.FTZ R20, R18, R21 ;  /* 0x0000001512147221 */ /* 0x002fcc0000010000 */
[----:B------:R-:W1:Y:S01]  /*3fbe0*/  MUFU.EX2 R13, R13 ;  /* 0x0000000d000d7308 */ /* 0x000e620000000800 */
[----:B--2---:R-:W-:-:S07]  /*3fbf0*/  FADD.FTZ R26, R12, R7 ;  /* 0x000000070c1a7221 */ /* 0x004fce0000010000 */
[----:B------:R-:W2:Y:S01]  /*3fc00*/  MUFU.EX2 R10, R10 ;  /* 0x0000000a000a7308 */ /* 0x000ea20000000800 */
[----:B---3--:R-:W-:Y:S01]  /*3fc10*/  FADD.FTZ R7, R15, R20 ;  /* 0x000000140f077221 */ /* 0x008fe20000010000 */
[----:B------:R-:W-:-:S06]  /*3fc20*/  FADD.FTZ R21, R11, R26 ;  /* 0x0000001a0b157221 */ /* 0x000fcc0000010000 */
[----:B------:R-:W3:Y:S01]  /*3fc30*/  MUFU.EX2 R164, R164 ;  /* 0x000000a400a47308 */ /* 0x000ee20000000800 */
[----:B------:R-:W-:-:S07]  /*3fc40*/  FFMA.FTZ R169, R29, R67, -R6 ;  /* 0x000000431da97223 */ /* 0x000fce0000010806 */
[----:B------:R-:W3:Y:S01]  /*3fc50*/  MUFU.EX2 R168, R168 ;  /* 0x000000a800a87308 */ /* 0x000ee20000000800 */
[----:B----4-:R-:W-:Y:S01]  /*3fc60*/  FADD.FTZ R20, R14, R7 ;  /* 0x000000070e147221 */ /* 0x010fe20000010000 */
[----:B0-----:R-:W-:-:S06]  /*3fc70*/  FADD.FTZ R21, R0, R21 ;  /* 0x0000001500157221 */ /* 0x001fcc0000010000 */
[----:B------:R-:W0:Y:S01]  /*3fc80*/  MUFU.EX2 R163, R163 ;  /* 0x000000a300a37308 */ /* 0x000e220000000800 */
[----:B------:R-:W-:-:S07]  /*3fc90*/  FFMA.FTZ R176, R27, R67, -R6 ;  /* 0x000000431bb07223 */ /* 0x000fce0000010806 */
[----:B------:R-:W4:Y:S01]  /*3fca0*/  MUFU.EX2 R167, R167 ;  /* 0x000000a700a77308 */ /* 0x000f220000000800 */
[----:B------:R-:W-:Y:S01]  /*3fcb0*/  FFMA.FTZ R178, R25, R67, -R6 ;  /* 0x0000004319b27223 */ /* 0x000fe20000010806 */
[----:B-1----:R-:W-:-:S06]  /*3fcc0*/  FADD.FTZ R7, R13, R20 ;  /* 0x000000140d077221 */ /* 0x002fcc0000010000 */
[----:B------:R-:W1:Y:S01]  /*3fcd0*/  MUFU.EX2 R166, R166 ;  /* 0x000000a600a67308 */ /* 0x000e620000000800 */
[----:B--2---:R-:W-:-:S07]  /*3fce0*/  FADD.FTZ R25, R10, R21 ;  /* 0x000000150a197221 */ /* 0x004fce0000010000 */
[----:B------:R-:W2:Y:S01]  /*3fcf0*/  MUFU.EX2 R170, R170 ;  /* 0x000000aa00aa7308 */ /* 0x000ea20000000800 */
[----:B---3--:R-:W-:Y:S01]  /*3fd00*/  FADD.FTZ R20, R164, R7 ;  /* 0x00000007a4147221 */ /* 0x008fe20000010000 */
[----:B------:R-:W-:-:S06]  /*3fd10*/  FADD.FTZ R26, R168, R25 ;  /* 0x00000019a81a7221 */ /* 0x000fcc0000010000 */
[----:B------:R-:W3:Y:S08]  /*3fd20*/  MUFU.EX2 R165, R165 ;  /* 0x000000a500a57308 */ /* 0x000ef00000000800 */
[----:B------:R-:W3:Y:S01]  /*3fd30*/  MUFU.EX2 R169, R169 ;  /* 0x000000a900a97308 */ /* 0x000ee20000000800 */
[----:B0-----:R-:W-:Y:S01]  /*3fd40*/  FADD.FTZ R7, R163, R20 ;  /* 0x00000014a3077221 */ /* 0x001fe20000010000 */
[----:B----4-:R-:W-:-:S06]  /*3fd50*/  FADD.FTZ R25, R167, R26 ;  /* 0x0000001aa7197221 */ /* 0x010fcc0000010000 */
[----:B------:R-:W0:Y:S08]  /*3fd60*/  MUFU.EX2 R172, R172 ;  /* 0x000000ac00ac7308 */ /* 0x000e300000000800 */
[----:B------:R-:W4:Y:S01]  /*3fd70*/  MUFU.EX2 R176, R176 ;  /* 0x000000b000b07308 */ /* 0x000f220000000800 */
[----:B-1----:R-:W-:Y:S01]  /*3fd80*/  FADD.FTZ R26, R166, R7 ;  /* 0x00000007a61a7221 */ /* 0x002fe20000010000 */
[----:B--2---:R-:W-:-:S06]  /*3fd90*/  FADD.FTZ R28, R170, R25 ;  /* 0x00000019aa1c7221 */ /* 0x004fcc0000010000 */
[----:B------:R-:W1:Y:S08]  /*3fda0*/  MUFU.EX2 R171, R171 ;  /* 0x000000ab00ab7308 */ /* 0x000e700000000800 */
[----:B------:R-:W2:Y:S01]  /*3fdb0*/  MUFU.EX2 R175, R175 ;  /* 0x000000af00af7308 */ /* 0x000ea20000000800 */
[----:B---3--:R-:W-:Y:S01]  /*3fdc0*/  FADD.FTZ R7, R165, R26 ;  /* 0x0000001aa5077221 */ /* 0x008fe20000010000 */
[----:B------:R-:W-:-:S06]  /*3fdd0*/  FADD.FTZ R25, R169, R28 ;  /* 0x0000001ca9197221 */ /* 0x000fcc0000010000 */
[----:B------:R-:W3:Y:S01]  /*3fde0*/  MUFU.EX2 R174, R174 ;  /* 0x000000ae00ae7308 */ /* 0x000ee20000000800 */
[----:B------:R-:W-:-:S07]  /*3fdf0*/  FFMA.FTZ R156, R64, R67, -R6 ;  /* 0x00000043409c7223 */ /* 0x000fce0000010806 */
[----:B------:R-:W3:Y:S01]  /*3fe00*/  MUFU.EX2 R178, R178 ;  /* 0x000000b200b27308 */ /* 0x000ee20000000800 */
[----:B0-----:R-:W-:Y:S01]  /*3fe10*/  FADD.FTZ R26, R172, R7 ;  /* 0x00000007ac1a7221 */ /* 0x001fe20000010000 */
[----:B----4-:R-:W-:-:S06]  /*3fe20*/  FADD.FTZ R28, R176, R25 ;  /* 0x00000019b01c7221 */ /* 0x010fcc0000010000 */
[----:B------:R-:W0:Y:S01]  /*3fe30*/  MUFU.EX2 R173, R173 ;  /* 0x000000ad00ad7308 */ /* 0x000e220000000800 */
[----:B------:R-:W-:-:S07]  /*3fe40*/  FFMA.FTZ R21, R66, R67, -R6 ;  /* 0x0000004342157223 */ /* 0x000fce0000010806 */
[----:B------:R-:W4:Y:S01]  /*3fe50*/  MUFU.EX2 R177, R177 ;  /* 0x000000b100b17308 */ /* 0x000f220000000800 */
[----:B-1----:R-:W-:Y:S01]  /*3fe60*/  FADD.FTZ R7, R171, R26 ;  /* 0x0000001aab077221 */ /* 0x002fe20000010000 */
[----:B--2---:R-:W-:-:S06]  /*3fe70*/  FADD.FTZ R25, R175, R28 ;  /* 0x0000001caf197221 */ /* 0x004fcc0000010000 */
[----:B------:R-:W1:Y:S01]  /*3fe80*/  MUFU.EX2 R182, R182 ;  /* 0x000000b600b67308 */ /* 0x000e620000000800 */
[----:B------:R-:W-:-:S07]  /*3fe90*/  FFMA.FTZ R20, R53, R67, -R6 ;  /* 0x0000004335147223 */ /* 0x000fce0000010806 */
        /* <DEDUP_REMOVED lines=31> */
[----:B------:R-:W3:Y:S08]  /*40090*/  MUFU.EX2 R186, R186 ;  /* 0x000000ba00ba7308 */ /* 0x000ef00000000800 */
[----:B------:R-:W3:Y:S01]  /*400a0*/  MUFU.EX2 R159, R159 ;  /* 0x0000009f009f7308 */ /* 0x000ee20000000800 */
[----:B0-----:R-:W-:Y:S01]  /*400b0*/  FADD.FTZ R26, R188, R25 ;  /* 0x00000019bc1a7221 */ /* 0x001fe20000010000 */
[----:B----4-:R-:W-:-:S03]  /*400c0*/  FADD.FTZ R7, R161, R6 ;  /* 0x00000006a1077221 */ /* 0x010fc60000010000 */
[----:B-1----:R-:W-:Y:S01]  /*400d0*/  FADD.FTZ R25, R187, R26 ;  /* 0x0000001abb197221 */ /* 0x002fe20000010000 */
[----:B--2---:R-:W-:-:S03]  /*400e0*/  FADD.FTZ R6, R160, R7 ;  /* 0x00000007a0067221 */ /* 0x004fc60000010000 */
[----:B---3--:R-:W-:Y:S01]  /*400f0*/  FADD.FTZ R25, R186, R25 ;  /* 0x00000019ba197221 */ /* 0x008fe20000010000 */
[----:B------:R-:W-:-:S04]  /*40100*/  FADD.FTZ R27, R159, R6 ;  /* 0x000000069f1b7221 */ /* 0x000fc80000010000 */
[----:B------:R-:W-:Y:S04]  /*40110*/  ST.E desc[UR4][R2.64+0x10], R25 ;  /* 0x0000101902007985 */ /* 0x000fe8000c101904 */
[----:B------:R0:W-:Y:S04]  /*40120*/  ST.E desc[UR6][R2.64+0x14], R27 ;  /* 0x0000141b02007985 */ /* 0x0001e8000c101906 */
[----:B------:R-:W2:Y:S01]  /*40130*/  LDL.64 R6, [R158+0x80] ;  /* 0x000080009e067983 */ /* 0x000ea20000100a00 */
[----:B------:R-:W-:Y:S02]  /*40140*/  R2UR UR10, R4 ;  /* 0x00000000040a72ca */ /* 0x000fe400000e0000 */
[----:B------:R-:W-:-:S02]  /*40150*/  R2UR UR11, R5 ;  /* 0x00000000050b72ca */ /* 0x000fc400000e0000 */
[C---:B------:R-:W-:Y:S02]  /*40160*/  R2UR UR12, R4.reuse ;  /* 0x00000000040c72ca */ /* 0x040fe400000e0000 */
[C---:B------:R-:W-:Y:S02]  /*40170*/  R2UR UR13, R5.reuse ;  /* 0x00000000050d72ca */ /* 0x040fe400000e0000 */
[C---:B------:R-:W-:Y:S02]  /*40180*/  R2UR UR14, R4.reuse ;  /* 0x00000000040e72ca */ /* 0x040fe400000e0000 */
[C---:B------:R-:W-:Y:S02]  /*40190*/  R2UR UR15, R5.reuse ;  /* 0x00000000050f72ca */ /* 0x040fe400000e0000 */
[C---:B------:R-:W-:Y:S02]  /*401a0*/  R2UR UR16, R4.reuse ;  /* 0x00000000041072ca */ /* 0x040fe400000e0000 */
[----:B------:R-:W-:Y:S01]  /*401b0*/  R2UR UR17, R5 ;  /* 0x00000000051172ca */ /* 0x000fe200000e0000 */
        /* <DEDUP_REMOVED lines=37> */
[----:B------:R-:W-:-:S03]  /*40410*/  R2UR UR18, R4 ;  /* 0x00000000041272ca */ /* 0x000fc600000e0000 */
[----:B------:R-:W4:Y:S01]  /*40420*/  LD.E R56, desc[UR4][R6.64+0x124] ;  /* 0x0001240406387980 */ /* 0x000f22000c101900 */
[----:B------:R-:W-:-:S03]  /*40430*/  R2UR UR19, R5 ;  /* 0x00000000051372ca */ /* 0x000fc600000e0000 */
[----:B------:R-:W4:Y:S01]  /*40440*/  LD.E R52, desc[UR14][R6.64+0x130] ;  /* 0x0001300e06347980 */ /* 0x000f22000c101900 */
[----:B------:R-:W-:-:S03]  /*40450*/  R2UR UR20, R4 ;  /* 0x00000000041472ca */ /* 0x000fc600000e0000 */
[----:B------:R-:W4:Y:S01]  /*40460*/  LD.E R54, desc[UR16][R6.64+0x134] ;  /* 0x0001341006367980 */ /* 0x000f22000c101900 */
[----:B------:R-:W-:-:S03]  /*40470*/  R2UR UR21, R5 ;  /* 0x00000000051572ca */ /* 0x000fc600000e0000 */
[----:B------:R-:W4:Y:S01]  /*40480*/  LD.E R50, desc[UR6][R6.64+0x140] ;  /* 0x0001400606327980 */ /* 0x000f22000c101900 */
[C---:B------:R-:W-:Y:S02]  /*40490*/  R2UR UR22, R4.reuse ;  /* 0x00000000041672ca */ /* 0x040fe400000e0000 */
[C---:B------:R-:W-:Y:S01]  /*404a0*/  R2UR UR23, R5.reuse ;  /* 0x00000000051772ca */ /* 0x040fe200000e0000 */
[----:B------:R-:W4:Y:S01]  /*404b0*/  LD.E R46, desc[UR8][R6.64+0x144] ;  /* 0x00014408062e7980 */ /* 0x000f22000c101900 */
[C---:B------:R-:W-:Y:S02]  /*404c0*/  R2UR UR24, R4.reuse ;  /* 0x00000000041872ca */ /* 0x040fe400000e0000 */
[----:B------:R-:W-:Y:S01]  /*404d0*/  R2UR UR25, R5 ;  /* 0x00000000051972ca */ /* 0x000fe200000e0000 */
        /* <DEDUP_REMOVED lines=18> */
[----:B------:R-:W-:-:S02]  /*40600*/  R2UR UR26, R4 ;  /* 0x00000000041a72ca */ /* 0x000fc400000e0000 */
        /* <DEDUP_REMOVED lines=16> */
[----:B--2---:R-:W-:-:S03]  /*40710*/  FMUL.FTZ R3, R9, R74 ;  /* 0x0000004a09037220 */ /* 0x004fc60000410000 */
[----:B------:R-:W2:Y:S04]  /*40720*/  LD.E R73, desc[UR22][R6.64+0xd8] ;  /* 0x0000d81606497980 */ /* 0x000ea8000c101900 */
[----:B------:R-:W2:Y:S01]  /*40730*/  LD.E R74, desc[UR20][R6.64+0x1b0] ;  /* 0x0001b014064a7980 */ /* 0x000ea2000c101900 */
[C---:B---3--:R-:W-:Y:S01]  /*40740*/  FMUL.FTZ R25, R9.reuse, R76 ;  /* 0x0000004c09197220 */ /* 0x048fe20000410000 */
[C---:B----4-:R-:W-:Y:S02]  /*40750*/  FMUL.FTZ R27, R9.reuse, R78 ;  /* 0x0000004e091b7220 */ /* 0x050fe40000410000 */
[----:B------:R-:W3:Y:S04]  /*40760*/  LD.E R76, desc[UR18][R6.64+0x1e4] ;  /* 0x0001e412064c7980 */ /* 0x000ee8000c101900 */
[----:B------:R-:W4:Y:S01]  /*40770*/  LD.E R78, desc[UR16][R6.64+0x1e0] ;  /* 0x0001e010064e7980 */ /* 0x000f22000c101900 */
[----:B------:R-:W-:-:S03]  /*40780*/  FMUL.FTZ R29, R9, R90 ;  /* 0x0000005a091d7220 */ /* 0x000fc60000410000 */
[----:B------:R0:W-:Y:S04]  /*40790*/  ST.E desc[UR6][R6.64+0x4], R25 ;  /* 0x0000041906007985 */ /* 0x0001e8000c101906 */
[----:B------:R-:W4:Y:S01]  /*407a0*/  LD.E R90, desc[UR12][R6.64+0x1f4] ;  /* 0x0001f40c065a7980 */ /* 0x000f22000c101900 */
[----:B------:R-:W-:-:S03]  /*407b0*/  FMUL.FTZ R35, R9, R96 ;  /* 0x0000006009237220 */ /* 0x000fc60000410000 */
[----:B------:R1:W-:Y:S04]  /*407c0*/  ST.E desc[UR4][R6.64], R3 ;  /* 0x0000000306007985 */ /* 0x0003e8000c101904 */
[----:B0-----:R-:W4:Y:S01]  /*407d0*/  LD.E R25, desc[UR14][R6.64+0x8] ;  /* 0x0000080e06197980 */ /* 0x001f22000c101900 */
[----:B------:R-:W-:-:S03]  /*407e0*/  FMUL.FTZ R37, R9, R98 ;  /* 0x0000006209257220 */ /* 0x000fc60000410000 */
[----:B------:R0:W-:Y:S04]  /*407f0*/  ST.E desc[UR8][R6.64+0x10], R27 ;  /* 0x0000101b06007985 */ /* 0x0001e8000c101908 */
[----:B-1----:R-:W4:Y:S01]  /*40800*/  LD.E R3, desc[UR22][R6.64+0xc] ;  /* 0x00000c1606037980 */ /* 0x002f22000c101900 */
[----:B------:R-:W-:-:S03]  /*40810*/  FMUL.FTZ R33, R9, R94 ;  /* 0x0000005e09217220 */ /* 0x000fc60000410000 */
[----:B------:R1:W-:Y:S04]  /*40820*/  ST.E desc[UR4][R6.64+0x14], R29 ;  /* 0x0000141d06007985 */ /* 0x0003e8000c101904 */
[----:B0-----:R-:W4:Y:S04]  /*40830*/  LD.E R27, desc[UR18][R6.64+0x1c] ;  /* 0x00001c12061b7980 */ /* 0x001f28000c101900 */
[----:B------:R0:W-:Y:S04]  /*40840*/  ST.E desc[UR8][R6.64+0x24], R35 ;  /* 0x0000242306007985 */ /* 0x0001e8000c101908 */
[----:B-1----:R-:W4:Y:S01]  /*40850*/  LD.E R29, desc[UR24][R6.64+0x28] ;  /* 0x00002818061d7980 */ /* 0x002f22000c101900 */
[----:B------:R-:W-:-:S03]  /*40860*/  FMUL.FTZ R65, R9, R104 ;  /* 0x0000006809417220 */ /* 0x000fc60000410000 */
[----:B------:R1:W-:Y:S04]  /*40870*/  ST.E desc[UR10][R6.64+0x30], R37 ;  /* 0x0000302506007985 */ /* 0x0003e8000c10190a */
[----:B0-----:R-:W4:Y:S01]  /*40880*/  LD.E R35, desc[UR18][R6.64+0x4c] ;  /* 0x00004c1206237980 */ /* 0x001f22000c101900 */
[----:B------:R-:W-:-:S03]  /*40890*/  FMUL.FTZ R61, R9, R100 ;  /* 0x00000064093d7220 */ /* 0x000fc60000410000 */
[----:B------:R0:W-:Y:S04]  /*408a0*/  ST.E desc[UR6][R6.64+0x20], R33 ;  /* 0x0000202106007985 */ /* 0x0001e8000c101906 */
[----:B-1----:R-:W4:Y:S01]  /*408b0*/  LD.E R37, desc[UR22][R6.64+0x5c] ;  /* 0x00005c1606257980 */ /* 0x002f22000c101900 */
[C---:B------:R-:W-:Y:S01]  /*408c0*/  FMUL.FTZ R63, R9.reuse, R102 ;  /* 0x00000066093f7220 */ /* 0x040fe20000410000 */
[C---:B------:R-:W-:Y:S01]  /*408d0*/  FMUL.FTZ R67, R9.reuse, R106 ;  /* 0x0000006a09437220 */ /* 0x040fe20000410000 */
[C---:B------:R-:W-:Y:S01]  /*408e0*/  FMUL.FTZ R89, R9.reuse, R114 ;  /* 0x0000007209597220 */ /* 0x040fe20000410000 */
[C---:B------:R-:W-:Y:S01]  /*408f0*/  FMUL.FTZ R85, R9.reuse, R110 ;  /* 0x0000006e09557220 */ /* 0x040fe20000410000 */
[C---:B------:R-:W-:Y:S01]  /*40900*/  FMUL.FTZ R87, R9.reuse, R112 ;  /* 0x0000007009577220 */ /* 0x040fe20000410000 */
[----:B------:R-:W4:Y:S04]  /*40910*/  LD.E R83, desc[UR24][R6.64+0xdc] ;  /* 0x0000dc1806537980 */ /* 0x000f28000c101900 */
[----:B0-----:R-:W4:Y:S04]  /*40920*/  LD.E R33, desc[UR12][R6.64+0x68] ;  /* 0x0000680c06217980 */ /* 0x001f28000c101900 */
[----:B------:R0:W-:Y:S04]  /*40930*/  ST.E desc[UR8][R6.64+0x44], R65 ;  /* 0x0000444106007985 */ /* 0x0001e8000c101908 */
[----:B------:R1:W-:Y:S04]  /*40940*/  ST.E desc[UR4][R6.64+0x34], R61 ;  /* 0x0000343d06007985 */ /* 0x0003e8000c101904 */
[----:B------:R1:W-:Y:S01]  /*40950*/  ST.E desc[UR6][R6.64+0x40], R63 ;  /* 0x0000403f06007985 */ /* 0x0003e2000c101906 */
[----:B0-----:R-:W-:-:S03]  /*40960*/  FMUL.FTZ R65, R9, R108 ;  /* 0x0000006c09417220 */ /* 0x001fc60000410000 */
[----:B------:R0:W-:Y:S04]  /*40970*/  ST.E desc[UR10][R6.64+0x50], R67 ;  /* 0x0000504306007985 */ /* 0x0001e8000c10190a */
[----:B-1----:R-:W4:Y:S04]  /*40980*/  LD.E R61, desc[UR6][R6.64+0x9c] ;  /* 0x00009c06063d7980 */ /* 0x002f28000c101900 */
[----:B------:R-:W4:Y:S04]  /*40990*/  LD.E R63, desc[UR12][R6.64+0xac] ;  /* 0x0000ac0c063f7980 */ /* 0x000f28000c101900 */
[----:B------:R1:W-:Y:S04]  /*409a0*/  ST.E desc[UR4][R6.64+0x54], R65 ;  /* 0x0000544106007985 */ /* 0x0003e8000c101904 */
[----:B0-----:R-:W4:Y:S04]  /*409b0*/  LD.E R67, desc[UR16][R6.64+0xbc] ;  /* 0x0000bc1006437980 */ /* 0x001f28000c101900 */
[----:B------:R-:W4:Y:S04]  /*409c0*/  LD.E R77, desc[UR10][R6.64+0xe8] ;  /* 0x0000e80a064d7980 */ /* 0x000f28000c101900 */
[----:B-1----:R-:W4:Y:S01]  /*409d0*/  LD.E R65, desc[UR18][R6.64+0xc8] ;  /* 0x0000c81206417980 */ /* 0x002f22000c101900 */
[----:B------:R-:W-:-:S03]  /*409e0*/  FMUL.FTZ R97, R9, R116 ;  /* 0x0000007409617220 */ /* 0x000fc60000410000 */
[----:B------:R-:W4:Y:S04]  /*409f0*/  LD.E R81, desc[UR12][R6.64+0xec] ;  /* 0x0000ec0c06517980 */ /* 0x000f28000c101900 */
[----:B------:R0:W-:Y:S04]  /*40a00*/  ST.E desc[UR8][R6.64+0x70], R89 ;  /* 0x0000705906007985 */ /* 0x0001e8000c101908 */
[----:B------:R-:W4:Y:S04]  /*40a10*/  LD.E R79, desc[UR14][R6.64+0xf8] ;  /* 0x0000f80e064f7980 */ /* 0x000f28000c101900 */
[----:B------:R1:W-:Y:S04]  /*40a20*/  ST.E desc[UR4][R6.64+0x60], R85 ;  /* 0x0000605506007985 */ /* 0x0003e8000c101904 */
[----:B0-----:R-:W4:Y:S01]  /*40a30*/  LD.E R89, desc[UR16][R6.64+0xfc] ;  /* 0x0000fc1006597980 */ /* 0x001f22000c101900 */
[----:B------:R-:W-:-:S03]  /*40a40*/  FMUL.FTZ R107, R9, R120 ;  /* 0x00000078096b7220 */ /* 0x000fc60000410000 */
[----:B------:R0:W-:Y:S04]  /*40a50*/  ST.E desc[UR6][R6.64+0x64], R87 ;  /* 0x0000645706007985 */ /* 0x0001e8000c101906 */
[----:B-1----:R-:W4:Y:S01]  /*40a60*/  LD.E R85, desc[UR18][R6.64+0x108] ;  /* 0x0001081206557980 */ /* 0x002f22000c101900 */
[----:B------:R-:W-:-:S03]  /*40a70*/  FMUL.FTZ R105, R9, R118 ;  /* 0x0000007609697220 */ /* 0x000fc60000410000 */
[----:B------:R-:W4:Y:S04]  /*40a80*/  LD.E R95, desc[UR10][R6.64+0x118] ;  /* 0x0001180a065f7980 */ /* 0x000f28000c101900 */
[----:B0-----:R-:W4:Y:S04]  /*40a90*/  LD.E R87, desc[UR20][R6.64+0x10c] ;  /* 0x00010c1406577980 */ /* 0x001f28000c101900 */
[----:B------:R-:W4:Y:S04]  /*40aa0*/  LD.E R91, desc[UR12][R6.64+0x11c] ;  /* 0x00011c0c065b7980 */ /* 0x000f28000c101900 */
[----:B------:R-:W4:Y:S04]  /*40ab0*/  LD.E R93, desc[UR14][R6.64+0x128] ;  /* 0x0001280e065d7980 */ /* 0x000f28000c101900 */
[----:B------:R0:W-:Y:S04]  /*40ac0*/  ST.E desc[UR4][R6.64+0x74], R97 ;  /* 0x0000746106007985 */ /* 0x0001e8000c101904 */
[----:B------:R-:W4:Y:S01]  /*40ad0*/  LD.E R103, desc[UR16][R6.64+0x12c] ;  /* 0x00012c1006677980 */ /* 0x000f22000c101900 */
[----:B------:R-:W-:-:S03]  /*40ae0*/  FMUL.FTZ R119, R9, R122 ;  /* 0x0000007a09777220 */ /* 0x000fc60000410000 */
[----:B------:R-:W4:Y:S04]  /*40af0*/  LD.E R101, desc[UR20][R6.64+0x13c] ;  /* 0x00013c1406657980 */ /* 0x000f28000c101900 */
[----:B0-----:R-:W4:Y:S04]  /*40b00*/  LD.E R97, desc[UR18][R6.64+0x138] ;  /* 0x0001381206617980 */ /* 0x001f28000c101900 */
[----:B------:R0:W-:Y:S04]  /*40b10*/  ST.E desc[UR8][R6.64+0x84], R107 ;  /* 0x0000846b06007985 */ /* 0x0001e8000c101908 */
[----:B------:R-:W4:Y:S01]  /*40b20*/  LD.E R99, desc[UR22][R6.64+0x148] ;  /* 0x0001481606637980 */ /* 0x000f22000c101900 */
[----:B------:R-:W-:-:S03]  /*40b30*/  FMUL.FTZ R121, R9, R124 ;  /* 0x0000007c09797220 */ /* 0x000fc60000410000 */
[----:B------:R1:W-:Y:S04]  /*40b40*/  ST.E desc[UR6][R6.64+0x80], R105 ;  /* 0x0000806906007985 */ /* 0x0003e8000c101906 */
[----:B0-----:R-:W4:Y:S04]  /*40b50*/  LD.E R107, desc[UR8][R6.64+0x14c] ;  /* 0x00014c08066b7980 */ /* 0x001f28000c101900 */
[----:B------:R-:W4:Y:S04]  /*40b60*/  LD.E R117, desc[UR12][R6.64+0x15c] ;  /* 0x00015c0c06757980 */ /* 0x000f28000c101900 */
[----:B-1----:R-:W4:Y:S01]  /*40b70*/  LD.E R105, desc[UR10][R6.64+0x158] ;  /* 0x0001580a06697980 */ /* 0x002f22000c101900 */
[----:B------:R-:W-:-:S03]  /*40b80*/  FMUL.FTZ R123, R9, R126 ;  /* 0x0000007e097b7220 */ /* 0x000fc60000410000 */
[----:B------:R-:W4:Y:S04]  /*40b90*/  LD.E R109, desc[UR14][R6.64+0x168] ;  /* 0x0001680e066d7980 */ /* 0x000f28000c101900 */
[----:B------:R-:W4:Y:S01]  /*40ba0*/  LD.E R115, desc[UR16][R6.64+0x16c] ;  /* 0x00016c1006737980 */ /* 0x000f22000c101900 */
[----:B------:R-:W-:-:S03]  /*40bb0*/  FMUL.FTZ R131, R9, R128 ;  /* 0x0000008009837220 */ /* 0x000fc60000410000 */
[----:B------:R-:W4:Y:S04]  /*40bc0*/  LD.E R113, desc[UR18][R6.64+0x178] ;  /* 0x0001781206717980 */ /* 0x000f28000c101900 */
[----:B------:R0:W-:Y:S04]  /*40bd0*/  ST.E desc[UR4][R6.64+0x90], R119 ;  /* 0x0000907706007985 */ /* 0x0001e8000c101904 */
        /* <DEDUP_REMOVED lines=8> */
[----:B------:R-:W4:Y:S01]  /*40c60*/  LD.E R125, desc[UR16][R6.64+0x1a8] ;  /* 0x0001a810067d7980 */ /* 0x000f22000c101900 */
[----:B------:R-:W-:-:S03]  /*40c70*/  FMUL.FTZ R143, R9, R132 ;  /* 0x00000084098f7220 */ /* 0x000fc60000410000 */
[----:B------:R1:W-:Y:S04]  /*40c80*/  ST.E desc[UR6][R6.64+0xa4], R131 ;  /* 0x0000a48306007985 */ /* 0x0003e8000c101906 */
[----:B0-----:R-:W4:Y:S04]  /*40c90*/  LD.E R123, desc[UR18][R6.64+0x1ac] ;  /* 0x0001ac12067b7980 */ /* 0x001f28000c101900 */
[----:B------:R-:W4:Y:S04]  /*40ca0*/  LD.E R133, desc[UR20][R6.64+0x1b8] ;  /* 0x0001b81406857980 */ /* 0x000f28000c101900 */
[----:B-1----:R-:W4:Y:S04]  /*40cb0*/  LD.E R131, desc[UR22][R6.64+0x1bc] ;  /* 0x0001bc1606837980 */ /* 0x002f28000c101900 */
[----:B------:R-:W4:Y:S04]  /*40cc0*/  LD.E R139, desc[UR10][R6.64+0x1c8] ;  /* 0x0001c80a068b7980 */ /* 0x000f28000c101900 */
[----:B------:R-:W4:Y:S04]  /*40cd0*/  LD.E R135, desc[UR12][R6.64+0x1cc] ;  /* 0x0001cc0c06877980 */ /* 0x000f28000c101900 */
[----:B------:R-:W4:Y:S04]  /*40ce0*/  LD.E R137, desc[UR14][R6.64+0x1d8] ;  /* 0x0001d80e06897980 */ /* 0x000f28000c101900 */
[----:B------:R0:W-:Y:S04]  /*40cf0*/  ST.E desc[UR4][R6.64+0xb0], R141 ;  /* 0x0000b08d06007985 */ /* 0x0001e8000c101904 */
[----:B------:R-:W4:Y:S04]  /*40d00*/  LD.E R147, desc[UR16][R6.64+0x1dc] ;  /* 0x0001dc1006937980 */ /* 0x000f28000c101900 */
[----:B------:R1:W-:Y:S04]  /*40d10*/  ST.E desc[UR6][R6.64+0xb4], R143 ;  /* 0x0000b48f06007985 */ /* 0x0003e8000c101906 */
[----:B0-----:R-:W4:Y:S04]  /*40d20*/  LD.E R141, desc[UR18][R6.64+0x1e8] ;  /* 0x0001e812068d7980 */ /* 0x001f28000c101900 */
[----:B------:R-:W4:Y:S04]  /*40d30*/  LD.E R145, desc[UR20][R6.64+0x1ec] ;  /* 0x0001ec1406917980 */ /* 0x000f28000c101900 */
[----:B-1----:R-:W4:Y:S04]  /*40d40*/  LD.E R143, desc[UR22][R6.64+0x1f8] ;  /* 0x0001f816068f7980 */ /* 0x002f28000c101900 */
[----:B------:R-:W4:Y:S01]  /*40d50*/  LD.E R149, desc[UR24][R6.64+0x1fc] ;  /* 0x0001fc1806957980 */ /* 0x000f22000c101900 */
[C---:B------:R-:W-:Y:S01]  /*40d60*/  FMUL.FTZ R151, R9.reuse, R134 ;  /* 0x0000008609977220 */ /* 0x040fe20000410000 */
[C---:B------:R-:W-:Y:S01]  /*40d70*/  FMUL.FTZ R197, R9.reuse, R136 ;  /* 0x0000008809c57220 */ /* 0x040fe20000410000 */
[----:B------:R-:W-:-:S03]  /*40d80*/  FMUL.FTZ R199, R9, R140 ;  /* 0x0000008c09c77220 */ /* 0x000fc60000410000 */
[----:B------:R0:W-:Y:S01]  /*40d90*/  ST.E desc[UR8][R6.64+0xc0], R151 ;  /* 0x0000c09706007985 */ /* 0x0001e2000c101908 */
[C---:B------:R-:W-:Y:S01]  /*40da0*/  FMUL.FTZ R201, R9.reuse, R142 ;  /* 0x0000008e09c97220 */ /* 0x040fe20000410000 */
[C---:B------:R-:W-:Y:S01]  /*40db0*/  FMUL.FTZ R203, R9.reuse, R72 ;  /* 0x0000004809cb7220 */ /* 0x040fe20000410000 */
[C---:B------:R-:W-:Y:S01]  /*40dc0*/  FMUL.FTZ R205, R9.reuse, R70 ;  /* 0x0000004609cd7220 */ /* 0x040fe20000410000 */
[----:B------:R1:W-:Y:S01]  /*40dd0*/  ST.E desc[UR4][R6.64+0xc4], R197 ;  /* 0x0000c4c506007985 */ /* 0x0003e2000c101904 */
[C---:B------:R-:W-:Y:S01]  /*40de0*/  FMUL.FTZ R207, R9.reuse, R66 ;  /* 0x0000004209cf7220 */ /* 0x040fe20000410000 */
[C---:B0-----:R-:W-:Y:S02]  /*40df0*/  FMUL.FTZ R151, R9.reuse, R138 ;  /* 0x0000008a09977220 */ /* 0x041fe40000410000 */
[----:B------:R0:W-:Y:S01]  /*40e00*/  ST.E desc[UR8][R6.64+0xd4], R199 ;  /* 0x0000d4c706007985 */ /* 0x0001e2000c101908 */
[----:B-1----:R-:W-:-:S03]  /*40e10*/  FMUL.FTZ R197, R9, R68 ;  /* 0x0000004409c57220 */ /* 0x002fc60000410000 */
[----:B------:R1:W-:Y:S04]  /*40e20*/  ST.E desc[UR6][R6.64+0xd0], R151 ;  /* 0x0000d09706007985 */ /* 0x0003e8000c101906 */
[----:B------:R2:W-:Y:S04]  /*40e30*/  ST.E desc[UR10][R6.64+0xe0], R201 ;  /* 0x0000e0c906007985 */ /* 0x0005e8000c10190a */
[----:B------:R3:W-:Y:S01]  /*40e40*/  ST.E desc[UR12][R6.64+0xe4], R203 ;  /* 0x0000e4cb06007985 */ /* 0x0007e2000c10190c */
[C---:B0-----:R-:W-:Y:S01]  /*40e50*/  FMUL.FTZ R199, R9.reuse, R58 ;  /* 0x0000003a09c77220 */ /* 0x041fe20000410000 */
[----:B-1----:R-:W-:-:S02]  /*40e60*/  FMUL.FTZ R151, R9, R64 ;  /* 0x0000004009977220 */ /* 0x002fc40000410000 */
[----:B------:R0:W-:Y:S01]  /*40e70*/  ST.E desc[UR14][R6.64+0xf0], R205 ;  /* 0x0000f0cd06007985 */ /* 0x0001e2000c10190e */
[----:B--2---:R-:W-:-:S03]  /*40e80*/  FMUL.FTZ R201, R9, R62 ;  /* 0x0000003e09c97220 */ /* 0x004fc60000410000 */
[----:B------:R1:W-:Y:S01]  /*40e90*/  ST.E desc[UR4][R6.64+0xf4], R197 ;  /* 0x0000f4c506007985 */ /* 0x0003e2000c101904 */
[----:B---3--:R-:W-:-:S03]  /*40ea0*/  FMUL.FTZ R203, R9, R60 ;  /* 0x0000003c09cb7220 */ /* 0x008fc60000410000 */
[----:B------:R2:W-:Y:S04]  /*40eb0*/  ST.E desc[UR16][R6.64+0x100], R207 ;  /* 0x000100cf06007985 */ /* 0x0005e8000c101910 */
[----:B------:R3:W-:Y:S01]  /*40ec0*/  ST.E desc[UR6][R6.64+0x104], R151 ;  /* 0x0001049706007985 */ /* 0x0007e2000c101906 */
[C---:B0-----:R-:W-:Y:S01]  /*40ed0*/  FMUL.FTZ R205, R9.reuse, R52 ;  /* 0x0000003409cd7220 */ /* 0x041fe20000410000 */
[C---:B-1----:R-:W-:Y:S02]  /*40ee0*/  FMUL.FTZ R197, R9.reuse, R56 ;  /* 0x0000003809c57220 */ /* 0x042fe40000410000 */
        /* <DEDUP_REMOVED lines=9> */
[----:B--2---:R-:W-:-:S03]  /*40f80*/  FMUL.FTZ R203, R9, R38 ;  /* 0x0000002609cb7220 */ /* 0x004fc60000410000 */
        /* <DEDUP_REMOVED lines=34> */
[----:B------:R-:W-:Y:S01]  /*411b0*/  ST.E desc[UR8][R6.64+0x1c0], R199 ;  /* 0x0001c0c706007985 */ /* 0x000fe2000c101908 */
[----:B----4-:R-:W-:-:S03]  /*411c0*/  FMUL.FTZ R151, R9, R78 ;  /* 0x0000004e09977220 */ /* 0x010fc60000410000 */
[----:B------:R-:W-:Y:S01]  /*411d0*/  ST.E desc[UR10][R6.64+0x1c4], R201 ;  /* 0x0001c4c906007985 */ /* 0x000fe2000c10190a */
[C---:B------:R-:W-:Y:S01]  /*411e0*/  FMUL.FTZ R25, R24.reuse, R25 ;  /* 0x0000001918197220 */ /* 0x040fe20000410000 */
[C---:B0-----:R-:W-:Y:S02]  /*411f0*/  FMUL.FTZ R197, R9.reuse, R92 ;  /* 0x0000005c09c57220 */ /* 0x041fe40000410000 */
[----:B------:R-:W-:Y:S01]  /*41200*/  ST.E desc[UR12][R6.64+0x1d0], R203 ;  /* 0x0001d0cb06007985 */ /* 0x000fe2000c10190c */
[----:B------:R-:W-:Y:S01]  /*41210*/  FMUL.FTZ R9, R9, R90 ;  /* 0x0000005a09097220 */ /* 0x000fe20000410000 */
[C---:B------:R-:W-:Y:S02]  /*41220*/  FMUL.FTZ R3, R24.reuse, R3 ;  /* 0x0000000318037220 */ /* 0x040fe40000410000 */
[----:B------:R-:W-:Y:S01]  /*41230*/  ST.E desc[UR14][R6.64+0x1d4], R205 ;  /* 0x0001d4cd06007985 */ /* 0x000fe2000c10190e */
[C---:B------:R-:W-:Y:S01]  /*41240*/  FMUL.FTZ R31, R24.reuse, R31 ;  /* 0x0000001f181f7220 */ /* 0x040fe20000410000 */
[----:B------:R-:W-:-:S02]  /*41250*/  FMUL.FTZ R27, R24, R27 ;  /* 0x0000001b181b7220 */ /* 0x000fc40000410000 */
[----:B------:R-:W-:Y:S01]  /*41260*/  ST.E desc[UR6][R6.64+0x1e0], R151 ;  /* 0x0001e09706007985 */ /* 0x000fe2000c101906 */
[----:B------:R-:W-:-:S03]  /*41270*/  FMUL.FTZ R29, R24, R29 ;  /* 0x0000001d181d7220 */ /* 0x000fc60000410000 */
        /* <DEDUP_REMOVED lines=8> */
[----:B------:R0:W-:Y:S01]  /*41300*/  ST.E desc[UR12][R6.64+0xc], R3 ;  /* 0x00000c0306007985 */ /* 0x0001e2000c10190c */
[----:B------:R-:W-:-:S03]  /*41310*/  FMUL.FTZ R35, R24, R35 ;  /* 0x0000002318237220 */ /* 0x000fc60000410000 */
[----:B------:R-:W-:Y:S01]  /*41320*/  ST.E desc[UR6][R6.64+0x18], R31 ;  /* 0x0000181f06007985 */ /* 0x000fe2000c101906 */
[----:B------:R-:W-:-:S03]  /*41330*/  FMUL.FTZ R39, R24, R39 ;  /* 0x0000002718277220 */ /* 0x000fc60000410000 */
[----:B------:R1:W-:Y:S01]  /*41340*/  ST.E desc[UR14][R6.64+0x1c], R27 ;  /* 0x00001c1b06007985 */ /* 0x0003e2000c10190e */
[----:B------:R-:W-:-:S03]  /*41350*/  FMUL.FTZ R37, R24, R37 ;  /* 0x0000002518257220 */ /* 0x000fc60000410000 */
[----:B------:R2:W-:Y:S01]  /*41360*/  ST.E desc[UR16][R6.64+0x28], R29 ;  /* 0x0000281d06007985 */ /* 0x0005e2000c101910 */
        /* <DEDUP_REMOVED lines=21> */
[----:B------:R4:W-:Y:S01]  /*414c0*/  ST.E desc[UR10][R6.64+0x7c], R51 ;  /* 0x00007c3306007985 */ /* 0x0009e2000c10190a */
        /* <DEDUP_REMOVED lines=81> */
[----:B------:R-:W-:Y:S04]  /*419e0*/  ST.E desc[UR4][R6.64+0x1c8], R139 ;  /* 0x0001c88b06007985 */ /* 0x000fe8000c101904 */
[----:B------:R4:W-:Y:S04]  /*419f0*/  ST.E desc[UR8][R6.64+0x1cc], R135 ;  /* 0x0001cc8706007985 */ /* 0x0009e8000c101908 */
[----:B------:R4:W-:Y:S04]  /*41a00*/  ST.E desc[UR10][R6.64+0x1d8], R137 ;  /* 0x0001d88906007985 */ /* 0x0009e8000c10190a */
[----:B------:R-:W-:Y:S04]  /*41a10*/  ST.E desc[UR6][R6.64+0x1dc], R147 ;  /* 0x0001dc9306007985 */ /* 0x000fe8000c101906 */
[----:B------:R4:W-:Y:S04]  /*41a20*/  ST.E desc[UR12][R6.64+0x1e8], R141 ;  /* 0x0001e88d06007985 */ /* 0x0009e8000c10190c */
[----:B------:R-:W-:Y:S04]  /*41a30*/  ST.E desc[UR14][R6.64+0x1ec], R145 ;  /* 0x0001ec9106007985 */ /* 0x000fe8000c10190e */
[----:B------:R4:W-:Y:S04]  /*41a40*/  ST.E desc[UR16][R6.64+0x1f8], R143 ;  /* 0x0001f88f06007985 */ /* 0x0009e8000c101910 */
[----:B------:R4:W-:Y:S04]  /*41a50*/  ST.E desc[UR18][R6.64+0x1fc], R149 ;  /* 0x0001fc9506007985 */ /* 0x0009e8000c101912 */
[----:B0-----:R-:W2:Y:S01]  /*41a60*/  LDL.64 R2, [R158+0x80] ;  /* 0x000080009e027983 */ /* 0x001ea20000100a00 */
[----:B------:R-:W-:-:S02]  /*41a70*/  LEA.HI R8, R8, 0x8, RZ, 0x19 ;  /* 0x0000000808087811 */ /* 0x000fc400078fc8ff */
[----:B------:R-:W-:Y:S01]  /*41a80*/  R2UR UR28, R4 ;  /* 0x00000000041c72ca */ /* 0x000fe200000e0000 */
[----:B-1----:R-:W4:Y:S02]  /*41a90*/  LDL.64 R26, [R158] ;  /* 0x000000009e1a7983 */ /* 0x002f240000100a00 */
[----:B------:R0:W-:Y:S01]  /*41aa0*/  BAR.SYNC.DEFER_BLOCKING R8, 0x100 ;  /* 0x000400080000751d */ /* 0x0001e20000010000 */
[----:B------:R-:W-:-:S05]  /*41ab0*/  R2UR UR29, R5 ;  /* 0x00000000051d72ca */ /* 0x000fca00000e0000 */
[----:B------:R-:W4:Y:S04]  /*41ac0*/  LDL.64 R24, [R158+0x98] ;  /* 0x000098009e187983 */ /* 0x000f280000100a00 */
[----:B0-----:R-:W4:Y:S04]  /*41ad0*/  LDL.64 R8, [R158+0x88] ;  /* 0x000088009e087983 */ /* 0x001f280000100a00 */
[----:B--2---:R-:W2:Y:S04]  /*41ae0*/  LD.E R29, desc[UR4][R2.64] ;  /* 0x00000004021d7980 */ /* 0x004ea8000c101900 */
[----:B------:R-:W2:Y:S04]  /*41af0*/  LD.E R31, desc[UR4][R2.64+0x4] ;  /* 0x00000404021f7980 */ /* 0x000ea8000c101900 */
[----:B---3--:R-:W3:Y:S04]  /*41b00*/  LD.E R33, desc[UR6][R2.64+0x8] ;  /* 0x0000080602217980 */ /* 0x008ee8000c101900 */
[----:B------:R-:W3:Y:S04]  /*41b10*/  LD.E R35, desc[UR8][R2.64+0xc] ;  /* 0x00000c0802237980 */ /* 0x000ee8000c101900 */
[----:B------:R-:W3:Y:S04]  /*41b20*/  LD.E R37, desc[UR10][R2.64+0x10] ;  /* 0x0000100a02257980 */ /* 0x000ee8000c101900 */
[----:B------:R-:W3:Y:S04]  /*41b30*/  LD.E R39, desc[UR12][R2.64+0x14] ;  /* 0x0000140c02277980 */ /* 0x000ee8000c101900 */
[----:B------:R-:W3:Y:S04]  /*41b40*/  LD.E R41, desc[UR14][R2.64+0x18] ;  /* 0x0000180e02297980 */ /* 0x000ee8000c101900 */
[----:B------:R-:W3:Y:S04]  /*41b50*/  LD.E R43, desc[UR16][R2.64+0x1c] ;  /* 0x00001c10022b7980 */ /* 0x000ee8000c101900 */
[----:B------:R-:W3:Y:S04]  /*41b60*/  LD.E R45, desc[UR18][R2.64+0x20] ;  /* 0x00002012022d7980 */ /* 0x000ee8000c101900 */
        /* <DEDUP_REMOVED lines=58> */
[----:B--2---:R0:W-:Y:S04]  /*41f10*/  ST.E desc[UR8][R2.64], R29 ;  /* 0x0000001d02007985 */ /* 0x0041e8000c101908 */
[----:B------:R1:W-:Y:S04]  /*41f20*/  ST.E desc[UR4][R2.64+0x4], R31 ;  /* 0x0000041f02007985 */ /* 0x0003e8000c101904 */
[----:B---3--:R2:W-:Y:S04]  /*41f30*/  ST.E desc[UR6][R2.64+0x8], R33 ;  /* 0x0000082102007985 */ /* 0x0085e8000c101906 */
[----:B------:R3:W-:Y:S04]  /*41f40*/  ST.E desc[UR8][R2.64+0xc], R35 ;  /* 0x00000c2302007985 */ /* 0x0007e8000c101908 */
[----:B------:R3:W-:Y:S04]  /*41f50*/  ST.E desc[UR10][R2.64+0x10], R37 ;  /* 0x0000102502007985 */ /* 0x0007e8000c10190a */
[----:B------:R3:W-:Y:S04]  /*41f60*/  ST.E desc[UR12][R2.64+0x14], R39 ;  /* 0x0000142702007985 */ /* 0x0007e8000c10190c */
[----:B------:R3:W-:Y:S04]  /*41f70*/  ST.E desc[UR14][R2.64+0x18], R41 ;  /* 0x0000182902007985 */ /* 0x0007e8000c10190e */
[----:B------:R3:W-:Y:S04]  /*41f80*/  ST.E desc[UR16][R2.64+0x1c], R43 ;  /* 0x00001c2b02007985 */ /* 0x0007e8000c101910 */
[----:B------:R3:W-:Y:S04]  /*41f90*/  ST.E desc[UR18][R2.64+0x20], R45 ;  /* 0x0000202d02007985 */ /* 0x0007e8000c101912 */
        /* <DEDUP_REMOVED lines=56> */
[----:B------:R-:W4:Y:S04]  /*42320*/  LD.E R25, desc[UR28][R2.64+0x104] ;  /* 0x0001041c02197980 */ /* 0x000f28000c101900 */
[----:B----4-:R4:W-:Y:S04]  /*42330*/  ST.E desc[UR4][R2.64+0x104], R25 ;  /* 0x0001041902007985 */ /* 0x0109e8000c101904 */
[----:B------:R-:W4:Y:S04]  /*42340*/  LD.E R27, desc[UR6][R2.64+0x108] ;  /* 0x00010806021b7980 */ /* 0x000f28000c101900 */
[----:B0-----:R-:W4:Y:S04]  /*42350*/  LD.E R29, desc[UR8][R2.64+0x10c] ;  /* 0x00010c08021d7980 */ /* 0x001f28000c101900 */
[----:B-1----:R-:W4:Y:S04]  /*42360*/  LD.E R31, desc[UR10][R2.64+0x110] ;  /* 0x0001100a021f7980 */ /* 0x002f28000c101900 */
[----:B--2---:R-:W2:Y:S04]  /*42370*/  LD.E R33, desc[UR12][R2.64+0x114] ;  /* 0x0001140c02217980 */ /* 0x004ea8000c101900 */
[----:B---3--:R-:W3:Y:S04]  /*42380*/  LD.E R35, desc[UR14][R2.64+0x118] ;  /* 0x0001180e02237980 */ /* 0x008ee8000c101900 */
        /* <DEDUP_REMOVED lines=59> */
[----:B------:R-:W-:Y:S04]  /*42740*/  ST.E desc[UR4][R2.64+0x108], R27 ;  /* 0x0001081b02007985 */ /* 0x000fe8000c101904 */
[----:B------:R-:W-:Y:S04]  /*42750*/  ST.E desc[UR6][R2.64+0x10c], R29 ;  /* 0x00010c1d02007985 */ /* 0x000fe8000c101906 */
[----:B------:R-:W-:Y:S04]  /*42760*/  ST.E desc[UR8][R2.64+0x110], R31 ;  /* 0x0001101f02007985 */ /* 0x000fe8000c101908 */
[----:B--2---:R-:W-:Y:S04]  /*42770*/  ST.E desc[UR10][R2.64+0x114], R33 ;  /* 0x0001142102007985 */ /* 0x004fe8000c10190a */
[----:B---3--:R-:W-:Y:S04]  /*42780*/  ST.E desc[UR12][R2.64+0x118], R35 ;  /* 0x0001182302007985 */ /* 0x008fe8000c10190c */
[----:B------:R-:W-:Y:S04]  /*42790*/  ST.E desc[UR14][R2.64+0x11c], R37 ;  /* 0x00011c2502007985 */ /* 0x000fe8000c10190e */
[----:B------:R-:W-:Y:S04]  /*427a0*/  ST.E desc[UR16][R2.64+0x120], R39 ;  /* 0x0001202702007985 */ /* 0x000fe8000c101910 */
[----:B------:R-:W-:Y:S04]  /*427b0*/  ST.E desc[UR18][R2.64+0x124], R41 ;  /* 0x0001242902007985 */ /* 0x000fe8000c101912 */
[----:B------:R-:W-:Y:S04]  /*427c0*/  ST.E desc[UR20][R2.64+0x128], R43 ;  /* 0x0001282b02007985 */ /* 0x000fe8000c101914 */
[----:B------:R-:W-:Y:S04]  /*427d0*/  ST.E desc[UR22][R2.64+0x12c], R45 ;  /* 0x00012c2d02007985 */ /* 0x000fe8000c101916 */
[----:B----4-:R0:W-:Y:S04]  /*427e0*/  ST.E desc[UR4][R2.64+0x130], R25 ;  /* 0x0001301902007985 */ /* 0x0101e8000c101904 */
        /* <DEDUP_REMOVED lines=47> */
[----:B------:R-:W-:-:S03]  /*42ae0*/  R2UR UR56, R4 ;  /* 0x00000000043872ca */ /* 0x000fc600000e0000 */
[----:B------:R4:W-:Y:S01]  /*42af0*/  ST.E desc[UR22][R2.64+0x1f0], R141 ;  /* 0x0001f08d02007985 */ /* 0x0009e2000c101916 */
[----:B------:R-:W-:-:S03]  /*42b00*/  R2UR UR57, R5 ;  /* 0x00000000053972ca */ /* 0x000fc600000e0000 */
[----:B------:R4:W-:Y:S01]  /*42b10*/  ST.E desc[UR24][R2.64+0x1f4], R143 ;  /* 0x0001f48f02007985 */ /* 0x0009e2000c101918 */
[C---:B------:R-:W-:Y:S02]  /*42b20*/  R2UR UR54, R4.reuse ;  /* 0x00000000043672ca */ /* 0x040fe400000e0000 */
[C---:B------:R-:W-:Y:S01]  /*42b30*/  R2UR UR55, R5.reuse ;  /* 0x00000000053772ca */ /* 0x040fe200000e0000 */
[----:B------:R4:W-:Y:S01]  /*42b40*/  ST.E desc[UR26][R2.64+0x1f8], R145 ;  /* 0x0001f89102007985 */ /* 0x0009e2000c10191a */
[C---:B------:R-:W-:Y:S02]  /*42b50*/  R2UR UR52, R4.reuse ;  /* 0x00000000043472ca */ /* 0x040fe400000e0000 */
[C---:B------:R-:W-:Y:S01]  /*42b60*/  R2UR UR53, R5.reuse ;  /* 0x00000000053572ca */ /* 0x040fe200000e0000 */
[----:B------:R4:W-:Y:S01]  /*42b70*/  ST.E desc[UR28][R2.64+0x1fc], R147 ;  /* 0x0001fc9302007985 */ /* 0x0009e2000c10191c */
[C---:B------:R-:W-:Y:S02]  /*42b80*/  R2UR UR50, R4.reuse ;  /* 0x00000000043272ca */ /* 0x040fe400000e0000 */
[----:B------:R-:W-:Y:S01]  /*42b90*/  R2UR UR51, R5 ;  /* 0x00000000053372ca */ /* 0x000fe200000e0000 */
[----:B------:R-:W4:Y:S01]  /*42ba0*/  LD.E R198, desc[UR34][R8.64] ;  /* 0x0000002208c67980 */ /* 0x000f22000c101900 */
[----:B------:R-:W-:-:S02]  /*42bb0*/  R2UR UR48, R4 ;  /* 0x00000000043072ca */ /* 0x000fc400000e0000 */
[C---:B------:R-:W-:Y:S01]  /*42bc0*/  R2UR UR49, R5.reuse ;  /* 0x00000000053172ca */ /* 0x040fe200000e0000 */
[----:B------:R-:W4:Y:S01]  /*42bd0*/  LD.E R24, desc[UR26][R2.64] ;  /* 0x0000001a02187980 */ /* 0x000f22000c101900 */
[C---:B------:R-:W-:Y:S02]  /*42be0*/  R2UR UR46, R4.reuse ;  /* 0x00000000042e72ca */ /* 0x040fe400000e0000 */
[C---:B------:R-:W-:Y:S01]  /*42bf0*/  R2UR UR47, R5.reuse ;  /* 0x00000000052f72ca */ /* 0x040fe200000e0000 */
[----:B0-----:R-:W4:Y:S01]  /*42c00*/  LD.E R25, desc[UR24][R2.64+0x4] ;  /* 0x0000041802197980 */ /* 0x001f22000c101900 */
        /* <DEDUP_REMOVED lines=8> */
[----:B------:R-:W4:Y:S01]  /*42c90*/  LD.E R28, desc[UR18][R2.64+0x10] ;  /* 0x00001012021c7980 */ /* 0x000f22000c101900 */
[----:B------:R-:W-:Y:S02]  /*42ca0*/  R2UR UR30, R4 ;  /* 0x00000000041e72ca */ /* 0x000fe400000e0000 */
        /* <DEDUP_REMOVED lines=132> */
[----:B------:R-:W-:Y:S01]  /*434f0*/  VOTEU.ANY UP0, P0 ;  /* 0x00000000003f7886 */ /* 0x000fe20000000100 */
[----:B------:R-:W-:-:S02]  /*43500*/  R2UR UR4, R4 ;  /* 0x00000000040472ca */ /* 0x000fc400000e0000 */
[C---:B------:R-:W-:Y:S02]  /*43510*/  R2UR UR5, R5.reuse ;  /* 0x00000000050572ca */ /* 0x040fe400000e0000 */
[C---:B------:R-:W-:Y:S02]  /*43520*/  R2UR UR8, R4.reuse ;  /* 0x00000000040872ca */ /* 0x040fe400000e0000 */
[C---:B------:R-:W-:Y:S02]  /*43530*/  R2UR UR9, R5.reuse ;  /* 0x00000000050972ca */ /* 0x040fe400000e0000 */
[C---:B------:R-:W-:Y:S02]  /*43540*/  R2UR UR10, R4.reuse ;  /* 0x00000000040a72ca */ /* 0x040fe400000e0000 */
[----:B------:R-:W-:Y:S02]  /*43550*/  R2UR UR11, R5 ;  /* 0x00000000050b72ca */ /* 0x000fe400000e0000 */
        /* <DEDUP_REMOVED lines=16> */
[----:B------:R-:W-:Y:S02]  /*43660*/  R2UR UR28, R4 ;  /* 0x00000000041c72ca */ /* 0x000fe400000e0000 */
[----:B------:R-:W-:Y:S01]  /*43670*/  R2UR UR29, R5 ;  /* 0x00000000051d72ca */ /* 0x000fe200000e0000 */
[----:B--2---:R-:W-:-:S06]  /*43680*/  WARPGROUP.ARRIVE ;  /* 0x00000000000079c5 */ /* 0x004fcc0000000000 */
[----:B------:R-:W-:Y:S01]  /*43690*/  HGMMA.64x256x16.F32.BF16 R24, R152, gdesc[UR4].tnspB, R24, UP0, gsb0 ;  /* 0x43e0000498187df0 */ /* 0x000fe2000b801818 */
        /* <DEDUP_REMOVED lines=23> */
[----:B------:R-:W-:Y:S01]  /*43810*/  R2UR UR31, R5 ;  /* 0x00000000051f72ca */ /* 0x000fe200000e0000 */
[----:B------:R-:W-:-:S02]  /*43820*/  WARPGROUP.DEPBAR.LE gsb0, 0x0 ;  /* 0x00008000000079c5 */ /* 0x000fc40000010000 */
        /* <DEDUP_REMOVED lines=9> */
[----:B------:R3:W-:Y:S01]  /*438c0*/  ST.E desc[UR10][R2.64+0xc], R27 ;  /* 0x00000c1b02007985 */ /* 0x0007e2000c10190a */
[----:B------:R-:W-:-:S02]  /*438d0*/  R2UR UR10, R4 ;  /* 0x00000000040a72ca */ /* 0x000fc400000e0000 */
        /* <DEDUP_REMOVED lines=324> */
[----:B------:R-:W-:Y:S01]  /*44d20*/  R2UR UR23, R5 ;  /* 0x00000000051772ca */ /* 0x000fe200000e0000 */
        /* <DEDUP_REMOVED lines=11> */
[----:B------:R-:W-:-:S03]  /*44de0*/  R2UR UR26, R4 ;  /* 0x00000000041a72ca */ /* 0x000fc600000e0000 */
[----:B------:R4:W-:Y:S01]  /*44df0*/  ST.E desc[UR16][R2.64+0x1e4], R145 ;  /* 0x0001e49102007985 */ /* 0x0009e2000c101910 */
[----:B------:R-:W-:-:S03]  /*44e00*/  R2UR UR27, R5 ;  /* 0x00000000051b72ca */ /* 0x000fc600000e0000 */
[----:B------:R4:W-:Y:S01]  /*44e10*/  ST.E desc[UR18][R2.64+0x1e8], R146 ;  /* 0x0001e89202007985 */ /* 0x0009e2000c101912 */
[C---:B------:R-:W-:Y:S02]  /*44e20*/  R2UR UR28, R4.reuse ;  /* 0x00000000041c72ca */ /* 0x040fe400000e0000 */
[----:B------:R-:W-:Y:S01]  /*44e30*/  R2UR UR29, R5 ;  /* 0x00000000051d72ca */ /* 0x000fe200000e0000 */
[----:B------:R4:W-:Y:S01]  /*44e40*/  ST.E desc[UR20][R2.64+0x1ec], R147 ;  /* 0x0001ec9302007985 */ /* 0x0009e2000c101914 */
[----:B------:R-:W-:-:S03]  /*44e50*/  R2UR UR20, R4 ;  /* 0x00000000041472ca */ /* 0x000fc600000e0000 */
[----:B------:R4:W-:Y:S01]  /*44e60*/  ST.E desc[UR22][R2.64+0x1f0], R148 ;  /* 0x0001f09402007985 */ /* 0x0009e2000c101916 */
        /* <DEDUP_REMOVED lines=12> */
[----:B------:R-:W-:Y:S01]  /*44f30*/  R2UR UR11, R5 ;  /* 0x00000000050b72ca */ /* 0x000fe200000e0000 */
[----:B------:R4:W-:Y:S04]  /*44f40*/  ST.E desc[UR24][R2.64+0x1f4], R149 ;  /* 0x0001f49502007985 */ /* 0x0009e8000c101918 */
[----:B------:R4:W-:Y:S01]  /*44f50*/  ST.E desc[UR26][R2.64+0x1f8], R150 ;  /* 0x0001f89602007985 */ /* 0x0009e2000c10191a */
[----:B------:R-:W-:-:S03]  /*44f60*/  R2UR UR8, R4 ;  /* 0x00000000040872ca */ /* 0x000fc600000e0000 */
[----:B------:R4:W-:Y:S01]  /*44f70*/  ST.E desc[UR28][R2.64+0x1fc], R151 ;  /* 0x0001fc9702007985 */ /* 0x0009e2000c10191c */
[----:B------:R-:W-:-:S03]  /*44f80*/  R2UR UR9, R5 ;  /* 0x00000000050972ca */ /* 0x000fc600000e0000 */
[----:B------:R-:W-:Y:S01]  /*44f90*/  ST.E desc[UR22][R8.64], R191 ;  /* 0x000000bf08007985 */ /* 0x000fe2000c101916 */
[C---:B------:R-:W-:Y:S02]  /*44fa0*/  R2UR UR6, R4.reuse ;  /* 0x00000000040672ca */ /* 0x040fe400000e0000 */
[C---:B------:R-:W-:Y:S01]  /*44fb0*/  R2UR UR7, R5.reuse ;  /* 0x00000000050772ca */ /* 0x040fe200000e0000 */
[----:B0-----:R-:W4:Y:S01]  /*44fc0*/  LD.E R24, desc[UR20][R2.64] ;  /* 0x0000001402187980 */ /* 0x001f22000c101900 */
[C---:B------:R-:W-:Y:S02]  /*44fd0*/  R2UR UR4, R4.reuse ;  /* 0x00000000040472ca */ /* 0x040fe400000e0000 */
[C---:B------:R-:W-:Y:S01]  /*44fe0*/  R2UR UR5, R5.reuse ;  /* 0x00000000050572ca */ /* 0x040fe200000e0000 */
[----:B-1----:R-:W4:Y:S01]  /*44ff0*/  LD.E R25, desc[UR18][R2.64+0x4] ;  /* 0x0000041202197980 */ /* 0x002f22000c101900 */
[C---:B------:R-:W-:Y:S02]  /*45000*/  R2UR UR28, R4.reuse ;  /* 0x00000000041c72ca */ /* 0x040fe400000e0000 */
[----:B------:R-:W-:Y:S01]  /*45010*/  R2UR UR29, R5 ;  /* 0x00000000051d72ca */ /* 0x000fe200000e0000 */
[----:B--2---:R-:W2:Y:S01]  /*45020*/  LD.E R26, desc[UR16][R2.64+0x8] ;  /* 0x00000810021a7980 */ /* 0x004ea2000c101900 */
[----:B------:R-:W-:-:S02]  /*45030*/  R2UR UR26, R4 ;  /* 0x00000000041a72ca */ /* 0x000fc400000e0000 */
[C---:B------:R-:W-:Y:S01]  /*45040*/  R2UR UR27, R5.reuse ;  /* 0x00000000051b72ca */ /* 0x040fe200000e0000 */
[----:B---3--:R-:W2:Y:S01]  /*45050*/  LD.E R27, desc[UR56][R2.64+0xc] ;  /* 0x00000c38021b7980 */ /* 0x008ea2000c101900 */
[C---:B------:R-:W-:Y:S02]  /*45060*/  R2UR UR24, R4.reuse ;  /* 0x00000000041872ca */ /* 0x040fe400000e0000 */
[C---:B------:R-:W-:Y:S01]  /*45070*/  R2UR UR25, R5.reuse ;  /* 0x00000000051972ca */ /* 0x040fe200000e0000 */
[----:B----4-:R-:W2:Y:S01]  /*45080*/  LD.E R28, desc[UR54][R2.64+0x10] ;  /* 0x00001036021c7980 */ /* 0x010ea2000c101900 */
[C---:B------:R-:W-:Y:S02]  /*45090*/  R2UR UR22, R4.reuse ;  /* 0x00000000041672ca */ /* 0x040fe400000e0000 */
[----:B------:R-:W-:Y:S01]  /*450a0*/  R2UR UR23, R5 ;  /* 0x00000000051772ca */ /* 0x000fe200000e0000 */
[----:B------:R-:W2:Y:S01]  /*450b0*/  LD.E R29, desc[UR14][R2.64+0x14] ;  /* 0x0000140e021d7980 */ /* 0x000ea2000c101900 */
[----:B------:R-:W-:-:S02]  /*450c0*/  R2UR UR20, R4 ;  /* 0x00000000041472ca */ /* 0x000fc400000e0000 */
[C---:B------:R-:W-:Y:S01]  /*450d0*/  R2UR UR21, R5.reuse ;  /* 0x00000000051572ca */ /* 0x040fe200000e0000 */
[----:B------:R-:W2:Y:S01]  /*450e0*/  LD.E R30, desc[UR12][R2.64+0x18] ;  /* 0x0000180c021e7980 */ /* 0x000ea2000c101900 */
[C---:B------:R-:W-:Y:S02]  /*450f0*/  R2UR UR18, R4.reuse ;  /* 0x00000000041272ca */ /* 0x040fe400000e0000 */
[C---:B------:R-:W-:Y:S01]  /*45100*/  R2UR UR19, R5.reuse ;  /* 0x00000000051372ca */ /* 0x040fe200000e0000 */
[----:B------:R-:W2:Y:S01]  /*45110*/  LD.E R31, desc[UR10][R2.64+0x1c] ;  /* 0x00001c0a021f7980 */ /* 0x000ea2000c101900 */
        /* <DEDUP_REMOVED lines=303> */
[----:B------:R-:W-:Y:S02]  /*46410*/  R2UR UR10, R4 ;  /* 0x00000000040a72ca */ /* 0x000fe400000e0000 */
[----:B------:R-:W-:Y:S01]  /*46420*/  R2UR UR11, R5 ;  /* 0x00000000050b72ca */ /* 0x000fe200000e0000 */
        /* <DEDUP_REMOVED lines=19> */
[----:B------:R-:W-:-:S02]  /*46560*/  VIADD R152, R6, 0x80 ;  /* 0x0000008006987836 */ /* 0x000fc40000000000 */
[----:B------:R-:W-:-:S03]  /*46570*/  IMAD.MOV.U32 R153, RZ, RZ, R7 ;  /* 0x000000ffff997224 */ /* 0x000fc600078e0007 */
[----:B------:R-:W-:Y:S02]  /*46580*/  R2UR UR6, R152 ;  /* 0x00000000980672ca */ /* 0x000fe400000e0000 */
[----:B------:R-:W-:Y:S02]  /*46590*/  R2UR UR7, R153 ;  /* 0x00000000990772ca */ /* 0x000fe400000e0000 */
[----:B------:R-:W-:Y:S02]  /*465a0*/  F2FP.BF16.F32.PACK_AB R152, R15, R18 ;  /* 0x000000120f98723e */ /* 0x000fe400000010ff */
[----:B------:R-:W-:Y:S02]  /*465b0*/  F2FP.BF16.F32.PACK_AB R154, R13, R14 ;  /* 0x0000000e0d9a723e */ /* 0x000fe400000010ff */
[----:B------:R-:W-:Y:S02]  /*465c0*/  F2FP.BF16.F32.PACK_AB R153, R11, R12 ;  /* 0x0000000c0b99723e */ /* 0x000fe400000010ff */
[----:B------:R-:W-:-:S02]  /*465d0*/  F2FP.BF16.F32.PACK_AB R155, R10, R0 ;  /* 0x000000000a9b723e */ /* 0x000fc400000010ff */
        /* <DEDUP_REMOVED lines=24> */
[----:B--2---:R-:W-:-:S06]  /*46760*/  WARPGROUP.ARRIVE ;  /* 0x00000000000079c5 */ /* 0x004fcc0000000000 */
[----:B------:R-:W-:Y:S01]  /*46770*/  HGMMA.64x256x16.F32.BF16 R24, R152, gdesc[UR4].tnspB, R24, gsb0 ;  /* 0x43e0000498187df0 */ /* 0x000fe20008001818 */
        /* <DEDUP_REMOVED lines=2698> */
[----:B------:R4:W-:Y:S04]  /*51020*/  ST.E desc[UR18][R2.64+0x1b4], R133 ;  /* 0x0001b48502007985 */ /* 0x0009e8000c101912 */
        /* <DEDUP_REMOVED lines=17> */
[----:B------:R-:W-:Y:S01]  /*51140*/  R2UR UR19, R5 ;  /* 0x00000000051372ca */ /* 0x000fe200000e0000 */
[----:B------:R4:W-:Y:S04]  /*51150*/  ST.E desc[UR6][R2.64+0x1d0], R140 ;  /* 0x0001d08c02007985 */ /* 0x0009e8000c101906 */
[----:B------:R4:W-:Y:S04]  /*51160*/  ST.E desc[UR8][R2.64+0x1d4], R141 ;  /* 0x0001d48d02007985 */ /* 0x0009e8000c101908 */
[----:B------:R4:W-:Y:S04]  /*51170*/  ST.E desc[UR10][R2.64+0x1d8], R142 ;  /* 0x0001d88e02007985 */ /* 0x0009e8000c10190a */
[----:B------:R4:W-:Y:S04]  /*51180*/  ST.E desc[UR12][R2.64+0x1dc], R143 ;  /* 0x0001dc8f02007985 */ /* 0x0009e8000c10190c */
[----:B------:R4:W-:Y:S04]  /*51190*/  ST.E desc[UR14][R2.64+0x1e0], R144 ;  /* 0x0001e09002007985 */ /* 0x0009e8000c10190e */
[----:B------:R4:W-:Y:S04]  /*511a0*/  ST.E desc[UR16][R2.64+0x1e4], R145 ;  /* 0x0001e49102007985 */ /* 0x0009e8000c101910 */
[----:B------:R-:W-:Y:S04]  /*511b0*/  ST.E desc[UR20][R2.64+0x1ec], R147 ;  /* 0x0001ec9302007985 */ /* 0x000fe8000c101914 */
[----:B------:R-:W-:Y:S01]  /*511c0*/  ST.E desc[UR22][R2.64+0x1f0], R148 ;  /* 0x0001f09402007985 */ /* 0x000fe2000c101916 */
[----:B------:R-:W-:-:S03]  /*511d0*/  R2UR UR22, R4 ;  /* 0x00000000041672ca */ /* 0x000fc600000e0000 */
[----:B------:R-:W-:Y:S01]  /*511e0*/  ST.E desc[UR24][R2.64+0x1f4], R149 ;  /* 0x0001f49502007985 */ /* 0x000fe2000c101918 */
[----:B------:R-:W-:-:S03]  /*511f0*/  R2UR UR23, R5 ;  /* 0x00000000051772ca */ /* 0x000fc600000e0000 */
[----:B------:R-:W-:Y:S01]  /*51200*/  ST.E desc[UR26][R2.64+0x1f8], R150 ;  /* 0x0001f89602007985 */ /* 0x000fe2000c10191a */
[----:B------:R-:W-:-:S03]  /*51210*/  R2UR UR20, R4 ;  /* 0x00000000041472ca */ /* 0x000fc600000e0000 */
[----:B------:R-:W-:Y:S01]  /*51220*/  ST.E desc[UR28][R2.64+0x1fc], R151 ;  /* 0x0001fc9702007985 */ /* 0x000fe2000c10191c */
[C---:B------:R-:W-:Y:S02]  /*51230*/  R2UR UR21, R5.reuse ;  /* 0x00000000051572ca */ /* 0x040fe400000e0000 */
[C---:B------:R-:W-:Y:S01]  /*51240*/  R2UR UR16, R4.reuse ;  /* 0x00000000041072ca */ /* 0x040fe200000e0000 */
[----:B------:R4:W-:Y:S01]  /*51250*/  ST.E desc[UR18][R2.64+0x1e8], R146 ;  /* 0x0001e89202007985 */ /* 0x0009e2000c101912 */
        /* <DEDUP_REMOVED lines=8> */
[----:B------:R-:W-:Y:S01]  /*512e0*/  R2UR UR11, R5 ;  /* 0x00000000050b72ca */ /* 0x000fe200000e0000 */
[----:B------:R-:W-:Y:S01]  /*512f0*/  ST.E desc[UR22][R8.64], R191 ;  /* 0x000000bf08007985 */ /* 0x000fe2000c101916 */
[----:B------:R-:W-:-:S02]  /*51300*/  R2UR UR8, R4 ;  /* 0x00000000040872ca */ /* 0x000fc400000e0000 */
        /* <DEDUP_REMOVED lines=349> */
[----:B------:R-:W-:Y:S01]  /*528e0*/  VIADD R6, R6, 0x280 ;  /* 0x0000028006067836 */ /* 0x000fe20000000000 */
[----:B------:R-:W-:-:S02]  /*528f0*/  R2UR UR7, R7 ;  /* 0x00000000070772ca */ /* 0x000fc400000e0000 */
[----:B------:R-:W-:Y:S02]  /*52900*/  F2FP.BF16.F32.PACK_AB R186, R186, R187 ;  /* 0x000000bbbaba723e */ /* 0x000fe400000010ff */
[----:B------:R-:W-:Y:S02]  /*52910*/  R2UR UR6, R6 ;  /* 0x00000000060672ca */ /* 0x000fe400000e0000 */
[----:B------:R-:W-:Y:S02]  /*52920*/  F2FP.BF16.F32.PACK_AB R184, R188, R189 ;  /* 0x000000bdbcb8723e */ /* 0x000fe400000010ff */
[----:B------:R-:W-:Y:S02]  /*52930*/  F2FP.BF16.F32.PACK_AB R185, R161, R162 ;  /* 0x000000a2a1b9723e */ /* 0x000fe400000010ff */
[----:B------:R-:W-:Y:S02]  /*52940*/  F2FP.BF16.F32.PACK_AB R187, R159, R160 ;  /* 0x000000a09fbb723e */ /* 0x000fe400000010ff */
        /* <DEDUP_REMOVED lines=27> */
[C---:B------:R-:W-:Y:S01]  /*52b00*/  R2UR UR7, R5.reuse ;  /* 0x00000000050772ca */ /* 0x040fe200000e0000 */
[----:B------:R-:W-:Y:S02]  /*52b10*/  WARPGROUP.DEPBAR.LE gsb0, 0x0 ;  /* 0x00008000000079c5 */ /* 0x000fe40000010000 */
[----:B------:R-:W-:Y:S01]  /*52b20*/  ST.E desc[UR4][R2.64], R24 ;  /* 0x0000001802007985 */ /* 0x000fe2000c101904 */
[----:B------:R-:W-:Y:S02]  /*52b30*/  R2UR UR4, R4 ;  /* 0x00000000040472ca */ /* 0x000fe400000e0000 */
[----:B------:R-:W-:-:S07]  /*52b40*/  R2UR UR5, R5 ;  /* 0x00000000050572ca */ /* 0x000fce00000e0000 */
[----:B------:R0:W-:Y:S01]  /*52b50*/  ST.E desc[UR6][R2.64+0x4], R25 ;  /* 0x0000041902007985 */ /* 0x0001e2000c101906 */
[C---:B------:R-:W-:Y:S02]  /*52b60*/  R2UR UR6, R4.reuse ;  /* 0x00000000040672ca */ /* 0x040fe400000e0000 */
[C---:B------:R-:W-:Y:S01]  /*52b70*/  R2UR UR7, R5.reuse ;  /* 0x00000000050772ca */ /* 0x040fe200000e0000 */
[----:B------:R-:W-:Y:S01]  /*52b80*/  ST.E desc[UR8][R2.64+0x8], R26 ;  /* 0x0000081a02007985 */ /* 0x000fe2000c101908 */
[C---:B------:R-:W-:Y:S02]  /*52b90*/  R2UR UR8, R4.reuse ;  /* 0x00000000040872ca */ /* 0x040fe400000e0000 */
[C---:B------:R-:W-:Y:S01]  /*52ba0*/  R2UR UR9, R5.reuse ;  /* 0x00000000050972ca */ /* 0x040fe200000e0000 */
[----:B------:R1:W-:Y:S01]  /*52bb0*/  ST.E desc[UR10][R2.64+0xc], R27 ;  /* 0x00000c1b02007985 */ /* 0x0003e2000c10190a */
[C---:B------:R-:W-:Y:S02]  /*52bc0*/  R2UR UR10, R4.reuse ;  /* 0x00000000040a72ca */ /* 0x040fe400000e0000 */
[----:B------:R-:W-:Y:S01]  /*52bd0*/  R2UR UR11, R5 ;  /* 0x00000000050b72ca */ /* 0x000fe200000e0000 */
[----:B------:R-:W-:Y:S01]  /*52be0*/  ST.E desc[UR12][R2.64+0x10], R28 ;  /* 0x0000101c02007985 */ /* 0x000fe2000c10190c */
[----:B------:R-:W-:-:S02]  /*52bf0*/  R2UR UR12, R4 ;  /* 0x00000000040c72ca */ /* 0x000fc400000e0000 */
[C---:B------:R-:W-:Y:S01]  /*52c00*/  R2UR UR13, R5.reuse ;  /* 0x00000000050d72ca */ /* 0x040fe200000e0000 */
[----:B------:R2:W-:Y:S01]  /*52c10*/  ST.E desc[UR14][R2.64+0x14], R29 ;  /* 0x0000141d02007985 */ /* 0x0005e2000c10190e */
[C---:B------:R-:W-:Y:S02]  /*52c20*/  R2UR UR14, R4.reuse ;  /* 0x00000000040e72ca */ /* 0x040fe400000e0000 */
[C---:B------:R-:W-:Y:S01]  /*52c30*/  R2UR UR15, R5.reuse ;  /* 0x00000000050f72ca */ /* 0x040fe200000e0000 */
[----:B------:R-:W-:Y:S01]  /*52c40*/  ST.E desc[UR16][R2.64+0x18], R30 ;  /* 0x0000181e02007985 */ /* 0x000fe2000c101910 */
[C---:B------:R-:W-:Y:S02]  /*52c50*/  R2UR UR16, R4.reuse ;  /* 0x00000000041072ca */ /* 0x040fe400000e0000 */
[----:B------:R-:W-:Y:S01]  /*52c60*/  R2UR UR17, R5 ;  /* 0x00000000051172ca */ /* 0x000fe200000e0000 */
[----:B------:R3:W-:Y:S01]  /*52c70*/  ST.E desc[UR18][R2.64+0x1c], R31 ;  /* 0x00001c1f02007985 */ /* 0x0007e2000c101912 */
[----:B------:R-:W-:-:S02]  /*52c80*/  R2UR UR18, R4 ;  /* 0x00000000041272ca */ /* 0x000fc400000e0000 */
        /* <DEDUP_REMOVED lines=10> */
[----:B------:R-:W-:Y:S01]  /*52d30*/  ST.E desc[UR6][R2.64+0x2c], R35 ;  /* 0x00002c2302007985 */ /* 0x000fe2000c101906 */
[C---:B------:R-:W-:Y:S02]  /*52d40*/  R2UR UR6, R4.reuse ;  /* 0x00000000040672ca */ /* 0x040fe400000e0000 */
[C---:B------:R-:W-:Y:S01]  /*52d50*/  R2UR UR7, R5.reuse ;  /* 0x00000000050772ca */ /* 0x040fe200000e0000 */
[----:B------:R-:W-:Y:S01]  /*52d60*/  ST.E desc[UR8][R2.64+0x30], R36 ;  /* 0x0000302402007985 */ /* 0x000fe2000c101908 */
        /* <DEDUP_REMOVED lines=345> */
[----:B------:R-:W-:-:S03]  /*54300*/  R2UR UR4, R4 ;  /* 0x00000000040472ca */ /* 0x000fc600000e0000 */
[----:B------:R4:W-:Y:S01]  /*54310*/  ST.E desc[UR6][R8.64], R191 ;  /* 0x000000bf08007985 */ /* 0x0009e2000c101906 */
[----:B------:R-:W-:-:S03]  /*54320*/  R2UR UR5, R5 ;  /* 0x00000000050572ca */ /* 0x000fc600000e0000 */
[----:B------:R-:W4:Y:S01]  /*54330*/  LD.E R7, desc[UR8][R2.64] ;  /* 0x0000000802077980 */ /* 0x000f22000c101900 */
[C---:B------:R-:W-:Y:S02]  /*54340*/  R2UR UR6, R4.reuse ;  /* 0x00000000040672ca */ /* 0x040fe400000e0000 */
[C---:B------:R-:W-:Y:S01]  /*54350*/  R2UR UR7, R5.reuse ;  /* 0x00000000050772ca */ /* 0x040fe200000e0000 */
[----:B------:R-:W4:Y:S01]  /*54360*/  LD.E R11, desc[UR10][R2.64+0x4] ;  /* 0x0000040a020b7980 */ /* 0x000f22000c101900 */
[C---:B------:R-:W-:Y:S02]  /*54370*/  R2UR UR8, R4.reuse ;  /* 0x00000000040872ca */ /* 0x040fe400000e0000 */
[C---:B------:R-:W-:Y:S01]  /*54380*/  R2UR UR9, R5.reuse ;  /* 0x00000000050972ca */ /* 0x040fe200000e0000 */
[----:B------:R-:W4:Y:S01]  /*54390*/  LD.E R13, desc[UR12][R2.64+0x8] ;  /* 0x0000080c020d7980 */ /* 0x000f22000c101900 */
        /* <DEDUP_REMOVED lines=11> */
[----:B-1----:R-:W4:Y:S01]  /*54450*/  LD.E R27, desc[UR20][R2.64+0x18] ;  /* 0x00001814021b7980 */ /* 0x002f22000c101900 */
[----:B------:R-:W-:-:S02]  /*54460*/  R2UR UR18, R4 ;  /* 0x00000000041272ca */ /* 0x000fc400000e0000 */
[C---:B------:R-:W-:Y:S01]  /*54470*/  R2UR UR19, R5.reuse ;  /* 0x00000000051372ca */ /* 0x040fe200000e0000 */
[----:B--2---:R-:W2:Y:S01]  /*54480*/  LD.E R29, desc[UR22][R2.64+0x1c] ;  /* 0x00001c16021d7980 */ /* 0x004ea2000c101900 */
[C---:B------:R-:W-:Y:S02]  /*54490*/  R2UR UR20, R4.reuse ;  /* 0x00000000041472ca */ /* 0x040fe400000e0000 */
[C---:B------:R-:W-:Y:S01]  /*544a0*/  R2UR UR21, R5.reuse ;  /* 0x00000000051572ca */ /* 0x040fe200000e0000 */
[----:B---3--:R-:W3:Y:S01]  /*544b0*/  LD.E R31, desc[UR24][R2.64+0x20] ;  /* 0x00002018021f7980 */ /* 0x008ee2000c101900 */
[C---:B------:R-:W-:Y:S02]  /*544c0*/  R2UR UR22, R4.reuse ;  /* 0x00000000041672ca */ /* 0x040fe400000e0000 */
[----:B------:R-:W-:Y:S01]  /*544d0*/  R2UR UR23, R5 ;  /* 0x00000000051772ca */ /* 0x000fe200000e0000 */
[----:B----4-:R-:W4:Y:S01]  /*544e0*/  LD.E R33, desc[UR26][R2.64+0x24] ;  /* 0x0000241a02217980 */ /* 0x010f22000c101900 */
[----:B------:R-:W-:-:S02]  /*544f0*/  R2UR UR24, R4 ;  /* 0x00000000041872ca */ /* 0x000fc400000e0000 */
        /* <DEDUP_REMOVED lines=374> */
[----:B--2---:R-:W-:Y:S01]  /*55c60*/  ST.E desc[UR18][R2.64+0x1c], R29 ;  /* 0x00001c1d02007985 */ /* 0x004fe2000c101912 */
[----:B------:R-:W-:-:S02]  /*55c70*/  R2UR UR18, R4 ;  /* 0x00000000041272ca */ /* 0x000fc400000e0000 */
[C---:B------:R-:W-:Y:S01]  /*55c80*/  R2UR UR19, R5.reuse ;  /* 0x00000000051372ca */ /* 0x040fe200000e0000 */
[----:B---3--:R-:W-:Y:S01]  /*55c90*/  ST.E desc[UR20][R2.64+0x20], R31 ;  /* 0x0000201f02007985 */ /* 0x008fe2000c101914 */
[C---:B------:R-:W-:Y:S02]  /*55ca0*/  R2UR UR20, R4.reuse ;  /* 0x00000000041472ca */ /* 0x040fe400000e0000 */
[C---:B------:R-:W-:Y:S01]  /*55cb0*/  R2UR UR21, R5.reuse ;  /* 0x00000000051572ca */ /* 0x040fe200000e0000 */
[----:B----4-:R-:W-:Y:S01]  /*55cc0*/  ST.E desc[UR22][R2.64+0x24], R33 ;  /* 0x0000242102007985 */ /* 0x010fe2000c101916 */
[C---:B------:R-:W-:Y:S02]  /*55cd0*/  R2UR UR22, R4.reuse ;  /* 0x00000000041672ca */ /* 0x040fe400000e0000 */
[----:B------:R-:W-:Y:S01]  /*55ce0*/  R2UR UR23, R5 ;  /* 0x00000000051772ca */ /* 0x000fe200000e0000 */
[----:B------:R-:W-:Y:S01]  /*55cf0*/  ST.E desc[UR24][R2.64+0x28], R9 ;  /* 0x0000280902007985 */ /* 0x000fe2000c101918 */
        /* <DEDUP_REMOVED lines=331> */
[----:B0-----:R-:W2:Y:S01]  /*571b0*/  LDL.64 R8, [R158+0x40] ;  /* 0x000040009e087983 */ /* 0x001ea20000100a00 */
[----:B------:R-:W-:-:S02]  /*571c0*/  R2UR UR4, R4 ;  /* 0x00000000040472ca */ /* 0x000fc400000e0000 */
[----:B------:R-:W-:Y:S01]  /*571d0*/  R2UR UR5, R5 ;  /* 0x00000000050572ca */ /* 0x000fe200000e0000 */
[----:B------:R-:W3:-:S12]  /*571e0*/  LDL.64 R6, [R158] ;  /* 0x000000009e067983 */ /* 0x000ed80000100a00 */
[----:B--2---:R-:W2:Y:S01]  /*571f0*/  LD.E R0, desc[UR4][R8.64] ;  /* 0x0000000408007980 */ /* 0x004ea2000c101900 */
[----:B------:R-:W-:Y:S02]  /*57200*/  R2UR UR4, R4 ;  /* 0x00000000040472ca */ /* 0x000fe400000e0000 */
[----:B------:R-:W-:Y:S01]  /*57210*/  R2UR UR5, R5 ;  /* 0x00000000050572ca */ /* 0x000fe200000e0000 */
[----:B------:R-:W-:-:S12]  /*57220*/  BSSY B2, `(.L_x_2488) ;  /* 0x0000006000027945 */ /* 0x000fd80003800000 */
[----:B---3--:R1:W5:Y:S01]  /*57230*/  LD.E R6, desc[UR4][R6.64] ;  /* 0x0000000406067980 */ /* 0x008362000c101900 */
[----:B--2---:R-:W-:-:S04]  /*57240*/  LOP3.LUT R0, R0, 0x1, RZ, 0xfc, !PT ;  /* 0x0000000100007812 */ /* 0x004fc800078efcff */
[----:B------:R-:W-:-:S13]  /*57250*/  ISETP.NE.AND P0, PT, R0, 0x3, PT ;  /* 0x000000030000780c */ /* 0x000fda0003f05270 */
[----:B-1----:R-:W-:Y:S05]  /*57260*/  @!P0 BRA `(.L_x_2489) ;  /* 0x0000000000048947 */ /* 0x002fea0003800000 */
[----:B------:R-:W-:Y:S01]  /*57270*/  BPT.TRAP 0x1 ;  /* 0x000000040000795c */ /* 0x000fe20000300000 */
.L_x_2489:
[----:B------:R-:W-:Y:S05]  /*57280*/  BSYNC B2 ;  /* 0x0000000000027941 */ /* 0x000fea0003800000 */
.L_x_2488:
[C---:B------:R-:W-:Y:S02]  /*57290*/  R2UR UR6, R4.reuse ;  /* 0x00000000040672ca */ /* 0x040fe400000e0000 */
[C---:B------:R-:W-:Y:S02]  /*572a0*/  R2UR UR7, R5.reuse ;  /* 0x00000000050772ca */ /* 0x040fe400000e0000 */
[----:B------:R-:W-:Y:S02]  /*572b0*/  R2UR UR4, R4 ;  /* 0x00000000040472ca */ /* 0x000fe400000e0000 */
[----:B------:R-:W-:-:S09]  /*572c0*/  R2UR UR5, R5 ;  /* 0x00000000050572ca */ /* 0x000fd200000e0000 */
[----:B------:R-:W2:Y:S04]  /*572d0*/  LD.E.64 R2, desc[UR6][R8.64+0x20] ;  /* 0x0000200608027980 */ /* 0x000ea8000c101b00 */
[----:B------:R-:W3:Y:S01]  /*572e0*/  LD.E R0, desc[UR4][R8.64+0xc] ;  /* 0x00000c0408007980 */ /* 0x000ee2000c101900 */
[----:B------:R-:W-:Y:S01]  /*572f0*/  IMAD.MOV.U32 R193, RZ, RZ, 0x0 ;  /* 0x00000000ffc17424 */ /* 0x000fe200078e00ff */
[----:B--2---:R-:W-:-:S05]  /*57300*/  MOV R3, R2 ;  /* 0x0000000200037202 */ /* 0x004fca0000000f00 */
[----:B-----5:R-:W-:-:S05]  /*57310*/  IMAD R3, R6, 0x8, R3 ;  /* 0x0000000806037824 */ /* 0x020fca00078e0203 */
[----:B---3--:R-:W-:-:S04]  /*57320*/  PRMT R0, R0, 0x654, R3 ;  /* 0x0000065400007816 */ /* 0x008fc80000000003 */
[----:B------:R0:W-:Y:S02]  /*57330*/  SYNCS.ARRIVE.TRANS64.RED.A1T0 RZ, [R0+URZ], RZ ;  /* 0x000000ff00ff79a7 */ /* 0x0001e4000810043f */
[----:B0-----:R-:W-:Y:S05]  /*57340*/  RET.REL.NODEC R192 `(_ZN7cutlass13device_kernelIN5flash11enable_sm90INS1_16FlashAttnFwdSm90INS1_25CollectiveMainloopFwdSm90ILi2EN4cute5tupleIJNS5_1CILi1EEES8_S8_EEENS6_IJNS7_ILi128EEENS7_ILi96EEENS7_ILi64EEEEEELi256ENS_10bfloat16_tEfNS_4arch4Sm90ELb0ELb1ELb1ELb0ELb1ELb0ELb1ELb1ELb0ELb1ELb1ELb0EEENS1_21CollectiveEpilogueFwdINS6_IJSA_NS7_ILi256EEESB_EEES9_SE_SG_Li256ELb0ELb1ELb1ELb0EEENS1_19SingleTileSchedulerILb0ELb1ELb1ELi128EEEEEEEEEvNT_6ParamsE) ;  /* 0xfffffa8cc02c7950 */ /* 0x001fea0003c3ffff */
.L_x_2464:
[----:B0-----:R0:W1:Y:S02]  /*57350*/  SYNCS.PHASECHK.TRANS64.TRYWAIT P0, [R10+URZ], R11 ;  /* 0x0000000b0a0075a7 */ /* 0x001064000800017f */
[----:B-1----:R-:W-:Y:S05]  /*57360*/  @!P0 NANOSLEEP.SYNCS 0x989680 ;  /* 0x009896800000895d */ /* 0x002fea0003900000 */
[----:B------:R-:W1:Y:S02]  /*57370*/  @!P0 SYNCS.PHASECHK.TRANS64 P0, [R10+URZ], R11 ;  /* 0x0000000b0a0085a7 */ /* 0x000e64000800007f */
[----:B-1----:R-:W-:Y:S05]  /*57380*/  @!P0 BRA `(.L_x_2464) ;  /* 0xfffffffc00f08947 */ /* 0x002fea000383ffff */
[----:B------:R-:W-:Y:S05]  /*57390*/  BRA `(.L_x_2463) ;  /* 0xfffffe48001c7947 */ /* 0x000fea000383ffff */
.L_x_2471:
[----:B0-----:R0:W1:Y:S02]  /*573a0*/  SYNCS.PHASECHK.TRANS64.TRYWAIT P0, [R10+URZ], R11 ;  /* 0x0000000b0a0075a7 */ /* 0x001064000800017f */
[----:B-1----:R-:W-:Y:S05]  /*573b0*/  @!P0 NANOSLEEP.SYNCS 0x989680 ;  /* 0x009896800000895d */ /* 0x002fea0003900000 */
[----:B------:R-:W1:Y:S02]  /*573c0*/  @!P0 SYNCS.PHASECHK.TRANS64 P0, [R10+URZ], R11 ;  /* 0x0000000b0a0085a7 */ /* 0x000e64000800007f */
[----:B-1----:R-:W-:Y:S05]  /*573d0*/  @!P0 BRA `(.L_x_2471) ;  /* 0xfffffffc00f08947 */ /* 0x002fea000383ffff */
[----:B------:R-:W-:Y:S05]  /*573e0*/  BRA `(.L_x_2470) ;  /* 0xfffffe4c00f07947 */ /* 0x000fea000383ffff */
.L_x_2490:
        /* <DEDUP_REMOVED lines=9> */
.L_x_6563:


//--------------------- .text._ZN7cutlass13device_kernelIN5flash11enable_sm90INS1_16FlashAttnFwdSm90INS1_25CollectiveMainloopFwdSm90ILi2EN4cute5tupleIJNS5_1CILi1EEES8_S8_EEENS6_IJNS7_ILi128EEENS7_ILi96EEENS7_ILi64EEEEEELi256ENS_10bfloat16_tEfNS_4arch4Sm90ELb0ELb1ELb1ELb1ELb1ELb0ELb0ELb1ELb0ELb1ELb1ELb0EEENS1_21CollectiveEpilogueFwdINS6_IJSA_NS7_ILi256EEESB_EEES9_SE_SG_Li256ELb1ELb1ELb1ELb0EEENS1_36VarlenDynamicPersistentTileSchedulerILi128ELi96ELi256ELi128ELb1ELb1ELb1ELb1ELb0ELb1EEEEEEEEEvNT_6ParamsE --------------------------
	.section	.text._ZN7cutlass13device_kernelIN5flash11enable_sm90INS1_16FlashAttnFwdSm90INS1_25CollectiveMainloopFwdSm90ILi2EN4cute5tupleIJNS5_1CILi1EEES8_S8_EEENS6_IJNS7_ILi128EEENS7_ILi96EEENS7_ILi64EEEEEELi256ENS_10bfloat16_tEfNS_4arch4Sm90ELb0ELb1ELb1ELb1ELb1ELb0ELb0ELb1ELb0ELb1ELb1ELb0EEENS1_21CollectiveEpilogueFwdINS6_IJSA_NS7_ILi256EEESB_EEES9_SE_SG_Li256ELb1ELb1ELb1ELb0EEENS1_36VarlenDynamicPersistentTileSchedulerILi128ELi96ELi256ELi128ELb1ELb1ELb1ELb1ELb0ELb1EEEEEEEEEvNT_6ParamsE,"ax",@progbits
	.align	128
.text._ZN7cutlass13device_kernelIN5flash11enable_sm90INS1_16FlashAttnFwdSm90INS1_25CollectiveMainloopFwdSm90ILi2EN4cute5tupleIJNS5_1CILi1EEES8_S8_EEENS6_IJNS7_ILi128EEENS7_ILi96EEENS7_ILi64EEEEEELi256ENS_10bfloat16_tEfNS_4arch4Sm90ELb0ELb1ELb1ELb1ELb1ELb0ELb0ELb1ELb0ELb1ELb1ELb0EEENS1_21CollectiveEpilogueFwdINS6_IJSA_NS7_ILi256EEESB_EEES9_SE_SG_Li256ELb1ELb1ELb1ELb0EEENS1_36VarlenDynamicPersistentTileSchedulerILi128ELi96ELi256ELi128ELb1ELb1ELb1ELb1ELb0ELb1EEEEEEEEEvNT_6ParamsE:
        .type           _ZN7cutlass13device_kernelIN5flash11enable_sm90INS1_16FlashAttnFwdSm90INS1_25CollectiveMainloopFwdSm90ILi2EN4cute5tupleIJNS5_1CILi1EEES8_S8_EEENS6_IJNS7_ILi128EEENS7_ILi96EEENS7_ILi64EEEEEELi256ENS_10bfloat16_tEfNS_4arch4Sm90ELb0ELb1ELb1ELb1ELb1ELb0ELb0ELb1ELb0ELb1ELb1ELb0EEENS1_21CollectiveEpilogueFwdINS6_IJSA_NS7_ILi256EEESB_EEES9_SE_SG_Li256ELb1ELb1ELb1ELb0EEENS1_36VarlenDynamicPersistentTileSchedulerILi128ELi96ELi256ELi128ELb1ELb1ELb1ELb1ELb0ELb1EEEEEEEEEvNT_6ParamsE,@function
        .size           _ZN7cutlass13device_kernelIN5flash11enable_sm90INS1_16FlashAttnFwdSm90INS1_25CollectiveMainloopFwdSm90ILi2EN4cute5tupleIJNS5_1CILi1EEES8_S8_EEENS6_IJNS7_ILi128EEENS7_ILi96EEENS7_ILi64EEEEEELi256ENS_10bfloat16_tEfNS_4arch4Sm90ELb0ELb1ELb1ELb1ELb1ELb0ELb0ELb1ELb0ELb1ELb1ELb0EEENS1_21CollectiveEpilogueFwdINS6_IJSA_NS7_ILi256EEESB_EEES9_SE_SG_Li256ELb1ELb1ELb1ELb0EEENS1_36VarlenDynamicPersistentTileSchedulerILi128ELi96ELi256ELi128ELb1ELb1ELb1ELb1ELb0ELb1EEEEEEEEEvNT_6ParamsE,(.L_x_6565 - _ZN7cutlass13device_kernelIN5flash11enable_sm90INS1_16FlashAttnFwdSm90INS1_25CollectiveMainloopFwdSm90ILi2EN4cute5tupleIJNS5_1CILi1EEES8_S8_EEENS6_IJNS7_ILi128EEENS7_ILi96EEENS7_ILi64EEEEEELi256ENS_10bfloat16_tEfNS_4arch4Sm90ELb0ELb1ELb1ELb1ELb1ELb0ELb0ELb1ELb0ELb1ELb1ELb0EEENS1_21CollectiveEpilogueFwdINS6_IJSA_NS7_ILi256EEESB_EEES9_SE_SG_Li256ELb1ELb1ELb1ELb0EEENS1_36VarlenDynamicPersistentTileSchedulerILi128ELi96ELi256ELi128ELb1ELb1ELb1ELb1ELb0ELb1EEEEEEEEEvNT_6ParamsE)
        .other          _ZN7cutlass13device_kernelIN5flash11enable_sm90INS1_16FlashAttnFwdSm90INS1_25CollectiveMainloopFwdSm90ILi2EN4cute5tupleIJNS5_1CILi1EEES8_S8_EEENS6_IJNS7_ILi128EEENS7_ILi96EEENS7_ILi64EEEEEELi256ENS_10bfloat16_tEfNS_4arch4Sm90ELb0ELb1ELb1ELb1ELb1ELb0ELb0ELb1ELb0ELb1ELb1ELb0EEENS1_21CollectiveEpilogueFwdINS6_IJSA_NS7_ILi256EEESB_EEES9_SE_SG_Li256ELb1ELb1ELb1ELb0EEENS1_36VarlenDynamicPersistentTileSchedulerILi128ELi96ELi256ELi128ELb1ELb1ELb1ELb1ELb0ELb1EEEEEEEEEvNT_6ParamsE,@"STO_CUDA_ENTRY STV_DEFAULT"
_ZN7cutlass13device_kernelIN5flash11enable_sm90INS1_16FlashAttnFwdSm90INS1_25CollectiveMainloopFwdSm90ILi2EN4cute5tupleIJNS5_1CILi1EEES8_S8_EEENS6_IJNS7_ILi128EEENS7_ILi96EEENS7_ILi64EEEEEELi256ENS_10bfloat16_tEfNS_4arch4Sm90ELb0ELb1ELb1ELb1ELb1ELb0ELb0ELb1ELb0ELb1ELb1ELb0EEENS1_21CollectiveEpilogueFwdINS6_IJSA_NS7_ILi256EEESB_EEES9_SE_SG_Li256ELb1ELb1ELb1ELb0EEENS1_36VarlenDynamicPersistentTileSchedulerILi128ELi96ELi256ELi128ELb1ELb1ELb1ELb1ELb0ELb1EEEEEEEEEvNT_6ParamsE:
        /* <DEDUP_REMOVED lines=45> */
.L_x_2491:
        /* <DEDUP_REMOVED lines=22> */
.L_x_2492:
        /* <DEDUP_REMOVED lines=18> */
.L_x_2493:
        /* <DEDUP_REMOVED lines=22> */
.L_x_2494:
        /* <DEDUP_REMOVED lines=23> */
.L_x_2495:
        /* <DEDUP_REMOVED lines=8> */
.L_x_2497:
        /* <DEDUP_REMOVED lines=28> */
[----:B------:R-:W-:-:S03]  /*0a60*/  LOP3.LUT R5, R2, 0xffffff80, RZ, 0xc0, !PT ;  /* 0xffffff8002057812 */ /* 0x000fc600078ec0ff */
[----:B------:R-:W-:Y:S02]  /*0a70*/  IMAD.SHL.U32 R6, R4, 0x20, RZ ;  /* 0x0000002004067824 */ /* 0x000fe400078e00ff */
[----:B------:R-:W-:Y:S01]  /*0a80*/  IMAD.IADD R226, R0, 0x1, -R5 ;  /* 0x0000000100e27824 */ /* 0x000fe200078e0a05 */
[CC--:B------:R-:W-:Y:S02]  /*0a90*/  LEA.HI R5, R3.reuse, R0.reuse, RZ, 0x2 ;  /* 0x0000000003057211 */ /* 0x0c0fe400078f10ff */
[----:B------:R-:W-:Y:S02]  /*0aa0*/  LEA.HI R3, R3, R0, RZ, 0x4 ;  /* 0x0000000003037211 */ /* 0x000fe400078f20ff */
[----:B------:R-:W-:Y:S02]  /*0ab0*/  SHF.R.S32.HI R9, RZ, 0x1f, R226 ;  /* 0x0000001fff097819 */ /* 0x000fe400000114e2 */
[----:B------:R-:W-:Y:S02]  /*0ac0*/  LOP3.LUT R11, R5, 0xfffffffc, RZ, 0xc0, !PT ;  /* 0xfffffffc050b7812 */ /* 0x000fe400078ec0ff */
[----:B------:R-:W-:-:S02]  /*0ad0*/  LOP3.LUT R5, R3, 0x3fffff0, RZ, 0xc0, !PT ;  /* 0x03fffff003057812 */ /* 0x000fc400078ec0ff */
[----:B------:R-:W-:Y:S01]  /*0ae0*/  SHF.R.S32.HI R4, RZ, 0x4, R3 ;  /* 0x00000004ff047819 */ /* 0x000fe20000011403 */
[C---:B------:R-:W-:Y:S01]  /*0af0*/  IMAD.IADD R12, R0.reuse, 0x1, -R11 ;  /* 0x00000001000c7824 */ /* 0x040fe200078e0a0b */
[----:B------:R-:W-:Y:S01]  /*0b00*/  LEA.HI R8, R9, R226, RZ, 0x2 ;  /* 0x000000e209087211 */ /* 0x000fe200078f10ff */
[----:B------:R-:W-:Y:S01]  /*0b10*/  IMAD.IADD R5, R0, 0x1, -R5 ;  /* 0x0000000100057824 */ /* 0x000fe200078e0a05 */
[----:B------:R-:W-:Y:S02]  /*0b20*/  LEA.HI R0, R3, R4, RZ, 0x1 ;  /* 0x0000000403007211 */ /* 0x000fe400078f08ff */
[--C-:B------:R-:W-:Y:S02]  /*0b30*/  SHF.R.S32.HI R10, RZ, 0x2, R8.reuse ;  /* 0x00000002ff0a7819 */ /* 0x100fe40000011408 */
[----:B------:R-:W-:Y:S02]  /*0b40*/  SHF.R.S32.HI R7, RZ, 0x1f, R8 ;  /* 0x0000001fff077819 */ /* 0x000fe40000011408 */
[----:B------:R-:W-:-:S02]  /*0b50*/  SHF.R.S32.HI R3, RZ, 0x7, R2 ;  /* 0x00000007ff037819 */ /* 0x000fc40000011402 */
[----:B------:R-:W-:Y:S02]  /*0b60*/  LEA.HI R11, R7, R10, RZ, 0x3 ;  /* 0x0000000a070b7211 */ /* 0x000fe400078f18ff */
[----:B------:R-:W-:Y:S02]  /*0b70*/  LEA.HI R2, R2, R3, RZ, 0x1 ;  /* 0x0000000302027211 */ /* 0x000fe400078f08ff */
[----:B------:R-:W-:Y:S02]  /*0b80*/  LOP3.LUT R6, R6, 0xfffffc00, RZ, 0xc0, !PT ;  /* 0xfffffc0006067812 */ /* 0x000fe400078ec0ff */
[----:B------:R-:W-:Y:S02]  /*0b90*/  LOP3.LUT R7, R0, 0x1ffffffe, RZ, 0xc0, !PT ;  /* 0x1ffffffe00077812 */ /* 0x000fe400078ec0ff */
[----:B------:R-:W-:Y:S01]  /*0ba0*/  LOP3.LUT R11, R11, 0xfffffff8, RZ, 0xc0, !PT ;  /* 0xfffffff80b0b7812 */ /* 0x000fe200078ec0ff */
[----:B------:R-:W-:Y:S01]  /*0bb0*/  IMAD R6, R5, 0x40, R6 ;  /* 0x0000004005067824 */ /* 0x000fe200078e0206 */
[----:B------:R-:W-:Y:S01]  /*0bc0*/  LEA.HI R9, R9, R226, RZ, 0x5 ;  /* 0x000000e209097211 */ /* 0x000fe200078f28ff */
[----:B------:R-:W-:Y:S01]  /*0bd0*/  IMAD.IADD R7, R4, 0x1, -R7 ;  /* 0x0000000104077824 */ /* 0x000fe200078e0a07 */
[----:B------:R-:W-:Y:S01]  /*0be0*/  LOP3.LUT R2, R2, 0x3fffffe, RZ, 0xc0, !PT ;  /* 0x03fffffe02027812 */ /* 0x000fe200078ec0ff */
[----:B------:R-:W-:Y:S01]  /*0bf0*/  IMAD.IADD R10, R10, 0x1, -R11 ;  /* 0x000000010a0a7824 */ /* 0x000fe200078e0a0b */
[----:B------:R-:W-:-:S02]  /*0c00*/  LEA.HI R0, R12, R12, RZ, 0x1 ;  /* 0x0000000c0c007211 */ /* 0x000fc400078f08ff */
[----:B------:R-:W-:Y:S01]  /*0c10*/  SHF.R.S32.HI R9, RZ, 0x5, R9 ;  /* 0x00000005ff097819 */ /* 0x000fe20000011409 */
[----:B------:R-:W-:Y:S01]  /*0c20*/  IMAD.IADD R2, R3, 0x1, -R2 ;  /* 0x0000000103027824 */ /* 0x000fe200078e0a02 */
[----:B------:R-:W-:Y:S01]  /*0c30*/  LOP3.LUT R3, R0, 0x1ffffffe, RZ, 0xc0, !PT ;  /* 0x1ffffffe00037812 */ /* 0x000fe200078ec0ff */
[----:B------:R-:W-:Y:S01]  /*0c40*/  IMAD R0, R7, 0x8, R6 ;  /* 0x0000000807007824 */ /* 0x000fe200078e0206 */
[----:B------:R-:W-:Y:S01]  /*0c50*/  LOP3.LUT R5, R8, 0x7ffffffc, RZ, 0xc0, !PT ;  /* 0x7ffffffc08057812 */ /* 0x000fe200078ec0ff */
[----:B------:R-:W-:Y:S02]  /*0c60*/  IMAD R9, R9, 0x10, R10 ;  /* 0x0000001009097824 */ /* 0x000fe400078e020a */
[----:B------:R-:W-:Y:S01]  /*0c70*/  IMAD.IADD R3, R12, 0x1, -R3 ;  /* 0x000000010c037824 */ /* 0x000fe200078e0a03 */
[----:B------:R0:W-:Y:S01]  /*0c80*/  STL [R1+0x18], R0 ;  /* 0x0000180001007387 */ /* 0x0001e20000100800 */
[----:B------:R-:W-:-:S04]  /*0c90*/  IMAD.IADD R5, R226, 0x1, -R5 ;  /* 0x00000001e2057824 */ /* 0x000fc800078e0a05 */
[----:B------:R-:W-:-:S04]  /*0ca0*/  IMAD.SHL.U32 R17, R5, 0x2, RZ ;  /* 0x0000000205117824 */ /* 0x000fc800078e00ff */
[C---:B------:R-:W-:Y:S02]  /*0cb0*/  VIADD R225, R17.reuse, 0x8 ;  /* 0x0000000811e17836 */ /* 0x040fe40000000000 */
[----:B0-----:R-:W-:Y:S02]  /*0cc0*/  IMAD R0, R2, 0x40, R9 ;  /* 0x0000004002007824 */ /* 0x001fe400078e0209 */
        /* <DEDUP_REMOVED lines=52> */
[----:B------:R-:W-:Y:S01]  /*1010*/  IMAD R22, R3, 0x8, R0 ;  /* 0x0000000803167824 */ /* 0x000fe200078e0200 */
[----:B0-----:R-:W-:-:S07]  /*1020*/  SHF.R.S32.HI R227, RZ, 0x1f, R200 ;  /* 0x0000001fffe37819 */ /* 0x001fce00000114c8 */
.L_x_2609:
[----:B------:R-:W-:Y:S01]  /*1030*/  ULDC.64 UR8, c[0x0][0xa28] ;  /* 0x00028a0000087ab9 */ /* 0x000fe20000000a00 */
[----:B0---4-:R-:W0:Y:S01]  /*1040*/  LDC.64 R6, c[0x0][0x418] ;  /* 0x00010600ff067b82 */ /* 0x011e220000000a00 */
[----:B------:R-:W-:Y:S01]  /*1050*/  UISETP.NE.U32.AND UP0, UPT, UR8, URZ, UPT ;  /* 0x0000003f0800728c */ /* 0x000fe2000bf05070 */
[----:B------:R-:W-:-:S03]  /*1060*/  IMAD.MOV.U32 R4, RZ, RZ, RZ ;  /* 0x000000ffff047224 */ /* 0x000fc600078e00ff */
[----:B------:R-:W-:-:S03]  /*1070*/  UISETP.NE.AND.EX UP0, UPT, UR9, URZ, UPT, UP0 ;  /* 0x0000003f0900728c */ /* 0x000fc6000bf05300 */
[----:B------:R-:W-:Y:S01]  /*1080*/  ULDC.64 UR8, c[0x0][0xa18] ;  /* 0x0002860000087ab9 */ /* 0x000fe20000000a00 */
[----:B-12---:R-:W1:Y:S01]  /*1090*/  LDC R0, c[0x0][0x424] ;  /* 0x00010900ff007b82 */ /* 0x006e620000000800 */
[----:B------:R-:W-:Y:S01]  /*10a0*/  UISETP.NE.U32.AND UP1, UPT, UR8, URZ, UPT ;  /* 0x0000003f0800728c */ /* 0x000fe2000bf25070 */
[----:B------:R-:W-:-:S03]  /*10b0*/  PLOP3.LUT P0, PT, PT, PT, UP0, 0x80, 0x0 ;  /* 0x000000000000781c */ /* 0x000fc60003f0f008 */
[----:B------:R-:W-:-:S03]  /*10c0*/  UISETP.NE.AND.EX UP1, UPT, UR9, URZ, UPT, UP1 ;  /* 0x0000003f0900728c */ /* 0x000fc6000bf25310 */
[----:B------:R-:W-:Y:S01]  /*10d0*/  @UP0 ULDC.64 UR8, c[0x0][0xa28] ;  /* 0x00028a0000080ab9 */ /* 0x000fe20000000a00 */
[----:B------:R-:W2:Y:S01]  /*10e0*/  LDC R9, c[0x0][0x2f0] ;  /* 0x0000bc00ff097b82 */ /* 0x000ea20000000800 */
[----:B------:R-:W-:Y:S01]  /*10f0*/  @UP0 UIMAD.WIDE UR8, UR7, 0x4, UR8 ;  /* 0x00000004070808a5 */ /* 0x000fe2000f8e0208 */
[----:B------:R-:W-:-:S05]  /*1100*/  PLOP3.LUT P2, PT, PT, PT, UP1, 0x80, 0x0 ;  /* 0x000000000000781c */ /* 0x000fca0003f4f018 */
[----:B------:R-:W-:Y:S01]  /*1110*/  @UP1 ULDC.64 UR10, c[0x0][0xa18] ;  /* 0x00028600000a1ab9 */ /* 0x000fe20000000a00 */
[----:B------:R-:W-:Y:S02]  /*1120*/  IMAD.U32 R2, RZ, RZ, UR8 ;  /* 0x00000008ff027e24 */ /* 0x000fe4000f8e00ff */
[----:B---3--:R-:W-:Y:S01]  /*1130*/  IMAD.U32 R3, RZ, RZ, UR9 ;  /* 0x00000009ff037e24 */ /* 0x008fe2000f8e00ff */
[----:B------:R-:W-:-:S04]  /*1140*/  @UP1 UIMAD.WIDE UR8, UR7, 0x4, UR10 ;  /* 0x00000004070818a5 */ /* 0x000fc8000f8e020a */
[----:B------:R3:W5:Y:S02]  /*1150*/  @P0 LDG.E R4, desc[UR48][R2.64] ;  /* 0x0000003002040981 */ /* 0x000764000c1e1900 */
[----:B------:R-:W-:Y:S02]  /*1160*/  IMAD.U32 R18, RZ, RZ, UR8 ;  /* 0x00000008ff127e24 */ /* 0x000fe4000f8e00ff */
[----:B------:R-:W-:Y:S01]  /*1170*/  IMAD.U32 R19, RZ, RZ, UR9 ;  /* 0x00000009ff137e24 */ /* 0x000fe2000f8e00ff */
[----:B------:R-:W-:-:S04]  /*1180*/  ULDC.64 UR8, c[0x0][0xa20] ;  /* 0x0002880000087ab9 */ /* 0x000fc80000000a00 */
[----:B------:R3:W5:Y:S01]  /*1190*/  @P2 LDG.E R18, desc[UR48][R18.64] ;  /* 0x0000003012122981 */ /* 0x000762000c1e1900 */
[----:B0-----:R-:W-:Y:S01]  /*11a0*/  ISETP.NE.U32.AND P0, PT, R6, RZ, PT ;  /* 0x000000ff0600720c */ /* 0x001fe20003f05070 */
[----:B------:R-:W-:Y:S01]  /*11b0*/  ULOP3.LUT UR40, UR5, 0xffff, URZ, 0xc0, !UPT ;  /* 0x0000ffff05287892 */ /* 0x000fe2000f8ec03f */
[----:B------:R-:W-:Y:S02]  /*11c0*/  ISETP.NE.U32.AND P1, PT, RZ, UR8, PT ;  /* 0x00000008ff007c0c */ /* 0x000fe4000bf25070 */
[----:B------:R-:W-:Y:S02]  /*11d0*/  ISETP.NE.AND.EX P0, PT, R7, RZ, PT, P0 ;  /* 0x000000ff0700720c */ /* 0x000fe40003f05300 */
[----:B------:R-:W-:Y:S02]  /*11e0*/  ISETP.NE.AND.EX P1, PT, RZ, UR9, PT, P1 ;  /* 0x00000009ff007c0c */ /* 0x000fe4000bf25310 */
[----:B-1----:R-:W-:Y:S01]  /*11f0*/  SEL R0, R0, 0x1, P0 ;  /* 0x0000000100007807 */ /* 0x002fe20000000000 */
[----:B---3--:R-:W-:Y:S10]  /*1200*/  @P2 BRA `(.L_x_2498) ;  /* 0x0000000000302947 */ /* 0x008ff40003800000 */
[----:B------:R-:W-:Y:S01]  /*1210*/  ULDC.64 UR8, c[0x0][0xa00] ;  /* 0x0002800000087ab9 */ /* 0x000fe20000000a00 */
[----:B-----5:R-:W0:Y:S01]  /*1220*/  LDC R18, c[0x0][0x288] ;  /* 0x0000a200ff127b82 */ /* 0x020e220000000800 */
[----:B------:R-:W-:-:S04]  /*1230*/  ISETP.NE.U32.AND P0, PT, RZ, UR8, PT ;  /* 0x00000008ff007c0c */ /* 0x000fc8000bf05070 */
[----:B------:R-:W-:-:S13]  /*1240*/  ISETP.NE.AND.EX P0, PT, RZ, UR9, PT, P0 ;  /* 0x00000009ff007c0c */ /* 0x000fda000bf05300 */
[----:B------:R-:W-:Y:S05]  /*1250*/  @!P0 BRA `(.L_x_2498) ;  /* 0x00000000001c8947 */ /* 0x000fea0003800000 */
[----:B------:R-:W-:Y:S02]  /*1260*/  ULDC.64 UR8, c[0x0][0xa00] ;  /* 0x0002800000087ab9 */ /* 0x000fe40000000a00 */
[----:B------:R-:W-:-:S06]  /*1270*/  UIMAD.WIDE UR8, UR7, 0x4, UR8 ;  /* 0x00000004070878a5 */ /* 0x000fcc000f8e0208 */
[----:B------:R-:W-:Y:S02]  /*1280*/  IMAD.U32 R2, RZ, RZ, UR8 ;  /* 0x00000008ff027e24 */ /* 0x000fe4000f8e00ff */
[----:B------:R-:W-:-:S05]  /*1290*/  IMAD.U32 R3, RZ, RZ, UR9 ;  /* 0x00000009ff037e24 */ /* 0x000fca000f8e00ff */
[----:B0-----:R-:W3:Y:S04]  /*12a0*/  LDG.E R18, desc[UR48][R2.64] ;  /* 0x0000003002127981 */ /* 0x001ee8000c1e1900 */
[----:B------:R-:W3:Y:S02]  /*12b0*/  LDG.E R5, desc[UR48][R2.64+0x4] ;  /* 0x0000043002057981 */ /* 0x000ee4000c1e1900 */
[----:B---3--:R-:W-:-:S07]  /*12c0*/  IMAD.IADD R18, R5, 0x1, -R18 ;  /* 0x0000000105127824 */ /* 0x008fce00078e0a12 */
.L_x_2498:
[----:B------:R-:W-:Y:S01]  /*12d0*/  UMOV UR41, UR7 ;  /* 0x0000000700297c82 */ /* 0x000fe20008000000 */
[----:B--2---:R-:W-:Y:S01]  /*12e0*/  IMAD R19, R0, R9, RZ ;  /* 0x0000000900137224 */ /* 0x004fe200078e02ff */
[----:B------:R-:W-:Y:S06]  /*12f0*/  @!P1 BRA `(.L_x_2499) ;  /* 0x0000000000189947 */ /* 0x000fec0003800000 */
[----:B------:R-:W-:Y:S02]  /*1300*/  ULDC.64 UR8, c[0x0][0xa20] ;  /* 0x0002880000087ab9 */ /* 0x000fe40000000a00 */
[----:B------:R-:W-:-:S06]  /*1310*/  UIMAD.WIDE UR8, UR7, 0x4, UR8 ;  /* 0x00000004070878a5 */ /* 0x000fcc000f8e0208 */
[----:B------:R-:W-:Y:S02]  /*1320*/  IMAD.U32 R2, RZ, RZ, UR8 ;  /* 0x00000008ff027e24 */ /* 0x000fe4000f8e00ff */
[----:B------:R-:W-:-:S05]  /*1330*/  IMAD.U32 R3, RZ, RZ, UR9 ;  /* 0x00000009ff037e24 */ /* 0x000fca000f8e00ff */
[----:B------:R1:W5:Y:S01]  /*1340*/  LDG.E R19, desc[UR48][R2.64] ;  /* 0x0000003002137981 */ /* 0x000362000c1e1900 */
[----:B------:R-:W-:Y:S05]  /*1350*/  BRA `(.L_x_2500) ;  /* 0x00000000002c7947 */ /* 0x000fea0003800000 */
.L_x_2499:
        /* <DEDUP_REMOVED lines=9> */
[----:B------:R-:W2:Y:S02]  /*13f0*/  LDG.E R0, desc[UR48][R2.64+0x4] ;  /* 0x0000043002007981 */ /* 0x000ea4000c1e1900 */
[----:B--2---:R-:W-:-:S07]  /*1400*/  IMAD.IADD R19, R0, 0x1, -R19 ;  /* 0x0000000100137824 */ /* 0x004fce00078e0a13 */
.L_x_2500:
[----:B------:R-:W2:Y:S01]  /*1410*/  LDC R0, c[0x0][0x448] ;  /* 0x00011200ff007b82 */ /* 0x000ea20000000800 */
[----:B------:R-:W-:Y:S01]  /*1420*/  USHF.L.U32 UR42, UR6, 0x7, URZ ;  /* 0x00000007062a7899 */ /* 0x000fe2000800063f */
[----:B-----5:R-:W-:Y:S01]  /*1430*/  IMAD.IADD R19, R19, 0x1, -R4 ;  /* 0x0000000113137824 */ /* 0x020fe200078e0a04 */
[----:B------:R-:W-:Y:S01]  /*1440*/  ULDC.64 UR12, c[0x0][0x9e0] ;  /* 0x00027800000c7ab9 */ /* 0x000fe20000000a00 */
[----:B------:R-:W-:Y:S01]  /*1450*/  LOP3.LUT R16, R16, 0xfff7ffff, RZ, 0xc0, !PT ;  /* 0xfff7ffff10107812 */ /* 0x000fe200078ec0ff */
[----:B------:R-:W-:Y:S02]  /*1460*/  UIADD3 UR4, UR42, 0x7f, URZ ;  /* 0x0000007f2a047890 */ /* 0x000fe4000fffe03f */
[----:B------:R-:W-:Y:S01]  /*1470*/  UISETP.GE.AND UP0, UPT, UR13, 0x1, UPT ;  /* 0x000000010d00788c */ /* 0x000fe2000bf06270 */
[----:B01----:R-:W-:-:S03]  /*1480*/  IADD3 R3, R19, 0x1, -R18 ;  /* 0x0000000113037810 */ /* 0x003fc60007ffe812 */
[----:B------:R-:W-:Y:S02]  /*1490*/  UP2UR UR47, UPR, URZ, 0x1 ;  /* 0x000000013f2f7883 */ /* 0x000fe40008000000 */
[----:B------:R-:W-:Y:S02]  /*14a0*/  PLOP3.LUT P0, PT, PT, PT, UP0, 0x40, 0x0 ;  /* 0x000000000000781c */ /* 0x000fe40003f0e808 */
[----:B--2---:R-:W-:Y:S01]  /*14b0*/  ISETP.NE.AND P1, PT, R0, 0x1, PT ;  /* 0x000000010000780c */ /* 0x004fe20003f25270 */
[----:B------:R-:W-:-:S12]  /*14c0*/  IMAD.U32 R0, RZ, RZ, UR4 ;  /* 0x00000004ff007e24 */ /* 0x000fd8000f8e00ff */
[----:B------:R-:W0:Y:S01]  /*14d0*/  @P1 LDC R2, c[0x0][0x44c] ;  /* 0x00011300ff021b82 */ /* 0x000e220000000800 */
[----:B------:R-:W-:-:S07]  /*14e0*/  @P1 LOP3.LUT R16, R16, 0x80000, RZ, 0xfc, !PT ;  /* 0x0008000010101812 */ /* 0x000fce00078efcff */
[----:B------:R-:W1:Y:S01]  /*14f0*/  @P1 LDC R5, c[0x0][0x450] ;  /* 0x00011400ff051b82 */ /* 0x000e620000000800 */
[----:B0-----:R-:W-:-:S05]  /*1500*/  @P1 IMAD.HI.U32 R2, R2, UR4, RZ ;  /* 0x0000000402021c27 */ /* 0x001fca000f8e00ff */
[----:B-1----:R-:W-:-:S05]  /*1510*/  @P1 SHF.R.U32.HI R0, RZ, R5, R2 ;  /* 0x00000005ff001219 */ /* 0x002fca0000011602 */
[----:B------:R-:W-:-:S04]  /*1520*/  IMAD.IADD R3, R3, 0x1, R0 ;  /* 0x0000000103037824 */ /* 0x000fc800078e0200 */
[----:B------:R-:W-:Y:S01]  /*1530*/  VIADD R0, R3, UR12 ;  /* 0x0000000c03007c36 */ /* 0x000fe20008000000 */
[----:B------:R-:W-:Y:S06]  /*1540*/  @P0 BRA `(.L_x_2501) ;  /* 0x0000000000480947 */ /* 0x000fec0003800000 */
[C---:B------:R-:W-:Y:S01]  /*1550*/  ISETP.GT.AND P0, PT, R3.reuse, RZ, PT ;  /* 0x000000ff0300720c */ /* 0x040fe20003f04270 */
[----:B------:R-:W-:-:S05]  /*1560*/  VIADD R2, R3, 0xffffffff ;  /* 0xffffffff03027836 */ /* 0x000fca0000000000 */
[----:B------:R-:W-:-:S07]  /*1570*/  R2UR UR4, R2 ;  /* 0x00000000020472ca */ /* 0x000fce00000e0000 */
[----:B------:R-:W-:Y:S08]  /*1580*/  @P0 BRA `(.L_x_2502) ;  /* 0x0000000000200947 */ /* 0x000ff00003800000 */
[----:B------:R-:W-:Y:S01]  /*1590*/  R2UR UR4, R3 ;  /* 0x00000000030472ca */ /* 0x000fe200000e0000 */
[----:B------:R-:W-:-:S11]  /*15a0*/  UISETP.NE.AND UP0, UPT, UR13, 0x1, UPT ;  /* 0x000000010d00788c */ /* 0x000fd6000bf05270 */
[----:B------:R-:W-:Y:S01]  /*15b0*/  @UP0 ULDC.64 UR8, c[0x0][0x9e8] ;  /* 0x00027a0000080ab9 */ /* 0x000fe20000000a00 */
[----:B------:R-:W-:-:S04]  /*15c0*/  UIADD3 UR4, -UR4, URZ, URZ ;  /* 0x0000003f04047290 */ /* 0x000fc8000fffe13f */
[----:B------:R-:W-:-:S04]  /*15d0*/  UIMAD.WIDE.U32 UR6, UR4, UR8, URZ ;  /* 0x00000008040672a5 */ /* 0x000fc8000f8e003f */
[----:B------:R-:W-:-:S04]  /*15e0*/  @UP0 USHF.R.U32.HI UR4, URZ, UR9, UR7 ;  /* 0x000000093f040299 */ /* 0x000fc80008011607 */
[----:B------:R-:W-:Y:S01]  /*15f0*/  ULOP3.LUT UR4, URZ, UR4, URZ, 0x33, !UPT ;  /* 0x000000043f047292 */ /* 0x000fe2000f8e333f */
[----:B------:R-:W-:Y:S11]  /*1600*/  BRA `(.L_x_2503) ;  /* 0x0000000000107947 */ /* 0x000ff60003800000 */
.L_x_2502:
[----:B------:R-:W-:-:S11]  /*1610*/  UISETP.NE.AND UP0, UPT, UR13, 0x1, UPT ;  /* 0x000000010d00788c */ /* 0x000fd6000bf05270 */
[----:B------:R-:W-:Y:S02]  /*1620*/  @UP0 ULDC.64 UR8, c[0x0][0x9e8] ;  /* 0x00027a0000080ab9 */ /* 0x000fe40000000a00 */
[----:B------:R-:W-:-:S04]  /*1630*/  UIMAD.WIDE.U32 UR6, UR4, UR8, URZ ;  /* 0x00000008040672a5 */ /* 0x000fc8000f8e003f */
[----:B------:R-:W-:-:S12]  /*1640*/  @UP0 USHF.R.U32.HI UR4, URZ, UR9, UR7 ;  /* 0x000000093f040299 */ /* 0x000fd80008011607 */
.L_x_2503:
[----:B------:R-:W-:-:S06]  /*1650*/  UIMAD UR4, UR4, UR13, UR13 ;  /* 0x0000000d040472a4 */ /* 0x000fcc000f8e020d */
[----:B------:R-:W-:-:S07]  /*1660*/  VIMNMX R0, R0, UR4, PT ;  /* 0x0000000400007c48 */ /* 0x000fce000bfe0100 */
.L_x_2501:
[----:B------:R-:W0:Y:S01]  /*1670*/  @P1 LDC R4, c[0x0][0x44c] ;  /* 0x00011300ff041b82 */ /* 0x000e220000000800 */
[----:B------:R-:W-:Y:S01]  /*1680*/  UISETP.GE.AND UP0, UPT, UR13, 0x1, UPT ;  /* 0x000000010d00788c */ /* 0x000fe2000bf06270 */
[----:B------:R-:W-:Y:S01]  /*1690*/  IMAD.U32 R3, RZ, RZ, UR42 ;  /* 0x0000002aff037e24 */ /* 0x000fe2000f8e00ff */
[----:B------:R-:W-:Y:S01]  /*16a0*/  ULDC UR4, c[0x0][0x9dc] ;  /* 0x0002770000047ab9 */ /* 0x000fe20000000800 */
[----:B------:R-:W-:Y:S02]  /*16b0*/  VIADD R2, R0, 0x5f ;  /* 0x0000005f00027836 */ /* 0x000fe40000000000 */
[----:B------:R-:W-:Y:S01]  /*16c0*/  VIADD R0, R19, 0x5f ;  /* 0x0000005f13007836 */ /* 0x000fe20000000000 */
[----:B------:R-:W-:Y:S01]  /*16d0*/  PLOP3.LUT P0, PT, PT, PT, UP0, 0x40, 0x0 ;  /* 0x000000000000781c */ /* 0x000fe20003f0e808 */
[----:B------:R-:W1:Y:S01]  /*16e0*/  @P1 LDC R5, c[0x0][0x450] ;  /* 0x00011400ff051b82 */ /* 0x000e620000000800 */
[----:B------:R-:W-:-:S04]  /*16f0*/  IMAD.HI R2, R2, 0x2aaaaaab, RZ ;  /* 0x2aaaaaab02027827 */ /* 0x000fc800078e02ff */
[----:B------:R-:W-:-:S04]  /*1700*/  IMAD.HI R0, R0, 0x2aaaaaab, RZ ;  /* 0x2aaaaaab00007827 */ /* 0x000fc800078e02ff */
[----:B0-----:R-:W-:-:S05]  /*1710*/  @P1 IMAD.HI.U32 R4, R4, UR42, RZ ;  /* 0x0000002a04041c27 */ /* 0x001fca000f8e00ff */
[----:B-1----:R-:W-:Y:S02]  /*1720*/  @P1 SHF.R.U32.HI R3, RZ, R5, R4 ;  /* 0x00000005ff031219 */ /* 0x002fe40000011604 */
[----:B------:R-:W-:Y:S02]  /*1730*/  SHF.R.U32.HI R5, RZ, 0x1f, R2 ;  /* 0x0000001fff057819 */ /* 0x000fe40000011602 */
[----:B------:R-:W-:Y:S02]  /*1740*/  IADD3 R4, R3, R19, -R18 ;  /* 0x0000001303047210 */ /* 0x000fe40007ffe812 */
[----:B------:R-:W-:Y:S02]  /*1750*/  SHF.R.U32.HI R3, RZ, 0x1f, R0 ;  /* 0x0000001fff037819 */ /* 0x000fe40000011600 */
[----:B------:R-:W-:Y:S01]  /*1760*/  LEA.HI.SX32 R2, R2, R5, 0x1c ;  /* 0x0000000502027211 */ /* 0x000fe200078fe2ff */
[----:B------:R-:W-:Y:S01]  /*1770*/  VIADD R6, R4, -UR4 ;  /* 0x8000000404067c36 */ /* 0x000fe20008000000 */
[----:B------:R-:W-:-:S04]  /*1780*/  LEA.HI.SX32 R3, R0, R3, 0x1c ;  /* 0x0000000300037211 */ /* 0x000fc800078fe2ff */
[----:B------:R-:W-:Y:S02]  /*1790*/  R2UR UR8, R6 ;  /* 0x00000000060872ca */ /* 0x000fe400000e0000 */
[----:B------:R-:W-:Y:S01]  /*17a0*/  VIMNMX R152, R3, R2, PT ;  /* 0x0000000203987248 */ /* 0x000fe20003fe0100 */
[----:B------:R-:W-:-:S12]  /*17b0*/  @P0 BRA `(.L_x_2504) ;  /* 0x0000000000480947 */ /* 0x000fd80003800000 */
[----:B------:R-:W-:-:S13]  /*17c0*/  R2UR UR4, R4 ;  /* 0x00000000040472ca */ /* 0x000fda00000e0000 */
        /* <DEDUP_REMOVED lines=10> */
.L_x_2505:
[----:B------:R-:W-:-:S11]  /*1870*/  UISETP.NE.AND UP0, UPT, UR13, 0x1, UPT ;  /* 0x000000010d00788c */ /* 0x000fd6000bf05270 */
[----:B------:R-:W-:Y:S02]  /*1880*/  @UP0 ULDC.64 UR10, c[0x0][0x9e8] ;  /* 0x00027a00000a0ab9 */ /* 0x000fe40000000a00 */
[----:B------:R-:W-:-:S04]  /*1890*/  UIMAD.WIDE.U32 UR6, UR4, UR10, URZ ;  /* 0x0000000a040672a5 */ /* 0x000fc8000f8e003f */
[----:B------:R-:W-:-:S12]  /*18a0*/  @UP0 USHF.R.U32.HI UR4, URZ, UR11, UR7 ;  /* 0x0000000b3f040299 */ /* 0x000fd80008011607 */
.L_x_2506:
[----:B------:R-:W-:-:S04]  /*18b0*/  UIMAD UR4, UR4, UR13, URZ ;  /* 0x0000000d040472a4 */ /* 0x000fc8000f8e023f */
[----:B------:R-:W-:-:S04]  /*18c0*/  UISETP.LT.AND UP0, UPT, UR8, UR4, UPT ;  /* 0x000000040800728c */ /* 0x000fc8000bf01270 */
[----:B------:R-:W-:-:S12]  /*18d0*/  USEL UR8, UR8, UR4, !UP0 ;  /* 0x0000000408087287 */ /* 0x000fd8000c000000 */
.L_x_2504:
[----:B------:R-:W-:-:S04]  /*18e0*/  UIMAD.WIDE UR6, UR8, 0x2aaaaaab, URZ ;  /* 0x2aaaaaab080678a5 */ /* 0x000fc8000f8e023f */
[----:B------:R-:W-:-:S04]  /*18f0*/  USHF.R.U32.HI UR4, URZ, 0x1f, UR7 ;  /* 0x0000001f3f047899 */ /* 0x000fc80008011607 */
[----:B------:R-:W-:Y:S02]  /*1900*/  ULEA.HI.SX32 UR7, UR7, UR4, 0x1c ;  /* 0x0000000407077291 */ /* 0x000fe4000f8fe23f */
[----:B------:R-:W-:Y:S02]  /*1910*/  ULOP3.LUT UR4, UR5, 0xff000000, URZ, 0xc0, !UPT ;  /* 0xff00000005047892 */ /* 0x000fe4000f8ec03f */
[----:B------:R-:W-:Y:S02]  /*1920*/  UISETP.LT.AND UP0, UPT, URZ, UR7, UPT ;  /* 0x000000073f00728c */ /* 0x000fe4000bf01270 */
[----:B------:R-:W-:Y:S02]  /*1930*/  ULOP3.LUT UR5, UR5, 0xff0000, URZ, 0xc0, !UPT ;  /* 0x00ff000005057892 */ /* 0x000fe4000f8ec03f */
[----:B------:R-:W-:Y:S02]  /*1940*/  USEL UR45, URZ, UR7, !UP0 ;  /* 0x000000073f2d7287 */ /* 0x000fe4000c000000 */
[----:B------:R-:W-:-:S04]  /*1950*/  USHF.R.U32.HI UR4, URZ, 0x8, UR4 ;  /* 0x000000083f047899 */ /* 0x000fc80008011604 */
[----:B------:R-:W-:Y:S01]  /*1960*/  ISETP.GT.AND P0, PT, R152, UR45, PT ;  /* 0x0000002d98007c0c */ /* 0x000fe2000bf04270 */
[----:B------:R-:W-:-:S03]  /*1970*/  ULEA.HI UR5, UR5, UR4, URZ, 0x10 ;  /* 0x0000000405057291 */ /* 0x000fc6000f8f803f */
[----:B------:R-:W-:Y:S01]  /*1980*/  UMOV UR4, URZ ;  /* 0x0000003f00047c82 */ /* 0x000fe20008000000 */
[----:B------:R-:W-:Y:S02]  /*1990*/  ULOP3.LUT UR43, UR5, 0xff, URZ, 0xc0, !UPT ;  /* 0x000000ff052b7892 */ /* 0x000fe4000f8ec03f */
[----:B------:R-:W-:-:S06]  /*19a0*/  USHF.R.U32.HI UR44, URZ, 0x10, UR5 ;  /* 0x000000103f2c7899 */ /* 0x000fcc0008011605 */
[----:B------:R-:W-:Y:S06]  /*19b0*/  @!P0 BRA `(.L_x_2507) ;  /* 0x0000000000988947 */ /* 0x000fec0003800000 */
[----:B------:R-:W-:Y:S01]  /*19c0*/  UISETP.NE.AND UP0, UPT, UR44, URZ, UPT ;  /* 0x0000003f2c00728c */ /* 0x000fe2000bf05270 */
[----:B------:R-:W-:-:S03]  /*19d0*/  ULDC UR4, c[0x0][0x9f0] ;  /* 0x00027c0000047ab9 */ /* 0x000fc60000000800 */
[----:B------:R-:W-:-:S03]  /*19e0*/  USEL UR9, UR44, UR4, UP0 ;  /* 0x000000042c097287 */ /* 0x000fc60008000000 */
[----:B------:R-:W-:-:S03]  /*19f0*/  UMOV UR4, URZ ;  /* 0x0000003f00047c82 */ /* 0x000fc60008000000 */
[----:B------:R-:W-:-:S05]  /*1a00*/  IMAD.U32 R5, RZ, RZ, UR9 ;  /* 0x00000009ff057e24 */ /* 0x000fca000f8e00ff */
        /* <DEDUP_REMOVED lines=33> */
.L_x_2507:
        /* <DEDUP_REMOVED lines=107> */
.L_x_2509:
        /* <DEDUP_REMOVED lines=13> */
.L_x_2704:
[----:B------:R-:W-:Y:S01]  /*23a0*/  IMAD.U32 R0, RZ, RZ, UR46 ;  /* 0x0000002eff007e24 */ /* 0x000fe2000f8e00ff */
[----:B------:R-:W-:Y:S05]  /*23b0*/  WARPSYNC.ALL ;  /* 0x0000000000007948 */ /* 0x000fea0003800000 */
[----:B------:R1:W-:Y:S01]  /*23c0*/  BAR.SYNC.DEFER_BLOCKING R7, 0x100 ;  /* 0x000400070000751d */ /* 0x0003e20000010000 */
[----:B------:R-:W-:-:S13]  /*23d0*/  ISETP.NE.AND P0, PT, R0, 0x3, PT ;  /* 0x000000030000780c */ /* 0x000fda0003f05270 */
[----:B-1----:R-:W-:Y:S05]  /*23e0*/  @!P0 BRA `(.L_x_2511) ;  /* 0x0000000000048947 */ /* 0x002fea0003800000 */
[----:B------:R-:W-:Y:S01]  /*23f0*/  BPT.TRAP 0x1 ;  /* 0x000000040000795c */ /* 0x000fe20000300000 */
.L_x_2511:
[----:B------:R-:W-:Y:S01]  /*2400*/  R2UR UR22, R8 ;  /* 0x00000000081672ca */ /* 0x000fe200000e0000 */
[----:B------:R-:W-:-:S05]  /*2410*/  IMAD.U32 R6, RZ, RZ, UR37 ;  /* 0x00000025ff067e24 */ /* 0x000fca000f8e00ff */
[----:B------:R-:W-:-:S07]  /*2420*/  SHF.L.U32 R6, R6, 0x1f, RZ ;  /* 0x0000001f06067819 */ /* 0x000fce00000006ff */
[----:B------:R-:W-:-:S09]  /*2430*/  ULEA UR22, UR38, UR22, 0x3 ;  /* 0x0000001626167291 */ /* 0x000fd2000f8e183f */
[----:B------:R1:W2:Y:S01]  /*2440*/  SYNCS.PHASECHK.TRANS64.TRYWAIT P1, [UR22+0x22830], R6 ;  /* 0x02283006ff0075a7 */ /* 0x0002a20008020156 */
[----:B------:R-:W-:Y:S05]  /*2450*/  @!P0 BRA `(.L_x_2512) ;  /* 0x0000000000048947 */ /* 0x000fea0003800000 */
[----:B------:R-:W-:Y:S01]  /*2460*/  BPT.TRAP 0x1 ;  /* 0x000000040000795c */ /* 0x000fe20000300000 */
.L_x_2512:
[----:B--2---:R-:W-:Y:S05]  /*2470*/  @P1 BRA `(.L_x_2513) ;  /* 0x0000000000081947 */ /* 0x004fea0003800000 */
[----:B------:R-:W2:Y:S02]  /*2480*/  SYNCS.PHASECHK.TRANS64.TRYWAIT P1, [UR22+0x22830], R6 ;  /* 0x02283006ff0075a7 */ /* 0x000ea40008020156 */
[----:B--2---:R-:W-:Y:S05]  /*2490*/  @!P1 BRA `(.L_x_2514) ;  /* 0x0000017800409947 */ /* 0x004fea0003800000 */
.L_x_2513:
        /* <DEDUP_REMOVED lines=8> */
[----:B------:R-:W2:Y:S01]  /*2520*/  S2R R0, SR_TID.X ;  /* 0x0000000000007919 */ /* 0x000ea20000002100 */
        /* <DEDUP_REMOVED lines=15> */
[----:B--2---:R-:W-:-:S04]  /*2620*/  SHF.R.U32.HI R0, RZ, 0x7, R0 ;  /* 0x00000007ff007819 */ /* 0x004fc80000011600 */
[----:B0-----:R-:W-:Y:S01]  /*2630*/  IADD3 R3, -R0, 0xb, RZ ;  /* 0x0000000b00037810 */ /* 0x001fe20007ffe1ff */
        /* <DEDUP_REMOVED lines=13> */
.L_x_2515:
[----:B------:R-:W2:Y:S01]  /*2710*/  LDC R12, c[0x0][0x448] ;  /* 0x00011200ff0c7b82 */ /* 0x000ea20000000800 */
[----:B------:R-:W-:Y:S01]  /*2720*/  ULDC UR10, c[0x0][0x9d8] ;  /* 0x00027600000a7ab9 */ /* 0x000fe20000000800 */
[----:B------:R-:W-:Y:S02]  /*2730*/  VIADD R13, R22, UR42 ;  /* 0x0000002a160d7c36 */ /* 0x000fe40008000000 */
[----:B------:R-:W-:Y:S01]  /*2740*/  FMUL.FTZ R48, R48, UR10 ;  /* 0x0000000a30307c20 */ /* 0x000fe20008410000 */
[----:B------:R-:W-:Y:S01]  /*2750*/  FMUL.FTZ R33, R33, UR10 ;  /* 0x0000000a21217c20 */ /* 0x000fe20008410000 */
[----:B------:R-:W-:Y:S01]  /*2760*/  FMUL.FTZ R0, R26, UR10 ;  /* 0x0000000a1a007c20 */ /* 0x000fe20008410000 */
[----:B------:R-:W-:Y:S01]  /*2770*/  FMUL.FTZ R11, R37, UR10 ;  /* 0x0000000a250b7c20 */ /* 0x000fe20008410000 */
[----:B------:R-:W3:Y:S01]  /*2780*/  MUFU.TANH R75, R48 ;  /* 0x00000030004b7308 */ /* 0x000ee20000002400 */
[----:B------:R-:W4:Y:S01]  /*2790*/  S2UR UR7, SR_CgaCtaId ;  /* 0x00000000000779c3 */ /* 0x000f220000008800 */
[----:B------:R-:W-:Y:S01]  /*27a0*/  FMUL.FTZ R37, R39, UR10 ;  /* 0x0000000a27257c20 */ /* 0x000fe20008410000 */
[----:B------:R-:W-:Y:S01]  /*27b0*/  FMUL.FTZ R39, R43, UR10 ;  /* 0x0000000a2b277c20 */ /* 0x000fe20008410000 */
[----:B------:R-:W-:Y:S01]  /*27c0*/  FMUL.FTZ R43, R51, UR10 ;  /* 0x0000000a332b7c20 */ /* 0x000fe20008410000 */
[----:B------:R-:W-:Y:S01]  /*27d0*/  FMUL.FTZ R40, R40, UR10 ;  /* 0x0000000a28287c20 */ /* 0x000fe20008410000 */
[----:B------:R-:W-:Y:S01]  /*27e0*/  FMUL.FTZ R41, R41, UR10 ;  /* 0x0000000a29297c20 */ /* 0x000fe20008410000 */
[----:B------:R-:W-:Y:S01]  /*27f0*/  UIADD3 UR6, UR22, 0x22840, URZ ;  /* 0x0002284016067890 */ /* 0x000fe2000fffe03f */
[----:B------:R5:W0:Y:S01]  /*2800*/  MUFU.TANH R26, R33 ;  /* 0x00000021001a7308 */ /* 0x000a220000002400 */
[----:B------:R-:W-:Y:S01]  /*2810*/  FMUL.FTZ R10, R36, UR10 ;  /* 0x0000000a240a7c20 */ /* 0x000fe20008410000 */
[----:B------:R-:W-:Y:S01]  /*2820*/  FMUL.FTZ R44, R44, UR10 ;  /* 0x0000000a2c2c7c20 */ /* 0x000fe20008410000 */
[----:B------:R-:W-:Y:S01]  /*2830*/  FMUL.FTZ R45, R45, UR10 ;  /* 0x0000000a2d2d7c20 */ /* 0x000fe20008410000 */
[----:B------:R-:W-:Y:S01]  /*2840*/  FMUL.FTZ R49, R49, UR10 ;  /* 0x0000000a31317c20 */ /* 0x000fe20008410000 */
[----:B------:R-:W-:Y:S01]  /*2850*/  UISETP.NE.AND UP0, UPT, UR47, URZ, UPT ;  /* 0x0000003f2f00728c */ /* 0x000fe2000bf05270 */
[----:B------:R-:W-:Y:S01]  /*2860*/  FMUL.FTZ R4, R24, UR10 ;  /* 0x0000000a18047c20 */ /* 0x000fe20008410000 */
[----:B------:R-:W-:Y:S01]  /*2870*/  FMUL.FTZ R9, R30, UR10 ;  /* 0x0000000a1e097c20 */ /* 0x000fe20008410000 */
[----:B------:R-:W-:Y:S01]  /*2880*/  FMUL.FTZ R72, R31, UR10 ;  /* 0x0000000a1f487c20 */ /* 0x000fe20008410000 */
[----:B--2---:R-:W-:Y:S01]  /*2890*/  ISETP.NE.AND P1, PT, R12, 0x1, PT ;  /* 0x000000010c00780c */ /* 0x004fe20003f25270 */
[----:B-----5:R-:W-:-:S02]  /*28a0*/  IMAD.MOV.U32 R33, RZ, RZ, R13 ;  /* 0x000000ffff217224 */ /* 0x020fc400078e000d */
[----:B------:R-:W-:Y:S01]  /*28b0*/  FMUL.FTZ R14, R28, UR10 ;  /* 0x0000000a1c0e7c20 */ /* 0x000fe20008410000 */
[----:B------:R-:W-:Y:S01]  /*28c0*/  FMUL.FTZ R24, R29, UR10 ;  /* 0x0000000a1d187c20 */ /* 0x000fe20008410000 */
[----:B------:R-:W-:Y:S01]  /*28d0*/  FMUL.FTZ R36, R38, UR10 ;  /* 0x0000000a26247c20 */ /* 0x000fe20008410000 */
[----:B------:R2:W0:Y:S01]  /*28e0*/  MUFU.TANH R30, R40 ;  /* 0x00000028001e7308 */ /* 0x0004220000002400 */
[----:B------:R-:W-:Y:S01]  /*28f0*/  FMUL.FTZ R38, R42, UR10 ;  /* 0x0000000a2a267c20 */ /* 0x000fe20008410000 */
[----:B------:R-:W-:Y:S01]  /*2900*/  FMUL.FTZ R5, R25, UR10 ;  /* 0x0000000a19057c20 */ /* 0x000fe20008410000 */
[----:B----4-:R-:W-:Y:S01]  /*2910*/  UPRMT UR6, UR7, 0x654, UR6 ;  /* 0x0000065407067896 */ /* 0x010fe20008000006 */
[----:B------:R-:W-:Y:S01]  /*2920*/  FMUL.FTZ R2, R27, UR10 ;  /* 0x0000000a1b027c20 */ /* 0x000fe20008410000 */
[----:B------:R-:W-:Y:S01]  /*2930*/  FMUL.FTZ R32, R32, UR10 ;  /* 0x0000000a20207c20 */ /* 0x000fe20008410000 */
[----:B------:R-:W-:Y:S01]  /*2940*/  FMUL.FTZ R34, R34, UR10 ;  /* 0x0000000a22227c20 */ /* 0x000fe20008410000 */
[----:B------:R-:W-:Y:S01]  /*2950*/  FMUL.FTZ R35, R35, UR10 ;  /* 0x0000000a23237c20 */ /* 0x000fe20008410000 */
[----:B------:R-:W4:Y:S01]  /*2960*/  @P1 LDC R20, c[0x0][0x44c] ;  /* 0x00011300ff141b82 */ /* 0x000f220000000800 */
[----:B------:R5:W0:Y:S01]  /*2970*/  MUFU.TANH R31, R41 ;  /* 0x00000029001f7308 */ /* 0x000a220000002400 */
[----:B--2---:R-:W-:Y:S01]  /*2980*/  FMUL.FTZ R40, R46, UR10 ;  /* 0x0000000a2e287c20 */ /* 0x004fe20008410000 */
[----:B------:R-:W-:Y:S01]  /*2990*/  FMUL.FTZ R42, R50, UR10 ;  /* 0x0000000a322a7c20 */ /* 0x000fe20008410000 */
[----:B------:R-:W-:Y:S01]  /*29a0*/  FMUL.FTZ R46, R58, UR10 ;  /* 0x0000000a3a2e7c20 */ /* 0x000fe20008410000 */
[----:B------:R-:W-:Y:S01]  /*29b0*/  FMUL.FTZ R64, R64, UR10 ;  /* 0x0000000a40407c20 */ /* 0x000fe20008410000 */
[----:B------:R-:W-:Y:S01]  /*29c0*/  FMUL.FTZ R65, R65, UR10 ;  /* 0x0000000a41417c20 */ /* 0x000fe20008410000 */
[----:B------:R-:W-:Y:S01]  /*29d0*/  FMUL.FTZ R12, R66, UR10 ;  /* 0x0000000a420c7c20 */ /* 0x000fe20008410000 */
[----:B------:R-:W2:Y:S01]  /*29e0*/  @P1 LDC R48, c[0x0][0x450] ;  /* 0x00011400ff301b82 */ /* 0x000ea20000000800 */
[----:B------:R1:W0:Y:S01]  /*29f0*/  MUFU.TANH R28, R10 ;  /* 0x0000000a001c7308 */ /* 0x0002220000002400 */
[----:B-----5:R-:W-:Y:S01]  /*2a00*/  FMUL.FTZ R41, R47, UR10 ;  /* 0x0000000a2f297c20 */ /* 0x020fe20008410000 */
[----:B------:R-:W-:Y:S01]  /*2a10*/  FMUL.FTZ R47, R59, UR10 ;  /* 0x0000000a3b2f7c20 */ /* 0x000fe20008410000 */
[----:B------:R-:W-:Y:S01]  /*2a20*/  FMUL.FTZ R68, R68, UR10 ;  /* 0x0000000a44447c20 */ /* 0x000fe20008410000 */
[----:B------:R-:W-:Y:S01]  /*2a30*/  FMUL.FTZ R69, R69, UR10 ;  /* 0x0000000a45457c20 */ /* 0x000fe20008410000 */
[----:B------:R-:W-:Y:S01]  /*2a40*/  FMUL.FTZ R52, R52, UR10 ;  /* 0x0000000a34347c20 */ /* 0x000fe20008410000 */
[----:B------:R-:W-:Y:S01]  /*2a50*/  FMUL.FTZ R53, R53, UR10 ;  /* 0x0000000a35357c20 */ /* 0x000fe20008410000 */
[----:B------:R-:W-:Y:S01]  /*2a60*/  FMUL.FTZ R56, R56, UR10 ;  /* 0x0000000a38387c20 */ /* 0x000fe20008410000 */
[----:B------:R5:W0:Y:S01]  /*2a70*/  MUFU.TANH R29, R11 ;  /* 0x0000000b001d7308 */ /* 0x000a220000002400 */
[----:B-1----:R-:W-:Y:S01]  /*2a80*/  FMUL.FTZ R10, R63, UR10 ;  /* 0x0000000a3f0a7c20 */ /* 0x002fe20008410000 */
[----:B------:R-:W-:Y:S01]  /*2a90*/  FMUL.FTZ R60, R60, UR10 ;  /* 0x0000000a3c3c7c20 */ /* 0x000fe20008410000 */
[----:B------:R-:W-:Y:S01]  /*2aa0*/  FMUL.FTZ R61, R61, UR10 ;  /* 0x0000000a3d3d7c20 */ /* 0x000fe20008410000 */
[----:B------:R-:W-:Y:S01]  /*2ab0*/  ULDC UR24, c[0x0][0x9dc] ;  /* 0x0002770000187ab9 */ /* 0x000fe20000000800 */
[----:B------:R-:W-:Y:S01]  /*2ac0*/  SYNCS.ARRIVE.TRANS64.RED.A1T0 RZ, [UR6], RZ ;  /* 0x000000ffffff79a7 */ /* 0x000fe20008100406 */
[----:B------:R-:W-:Y:S01]  /*2ad0*/  ULOP3.LUT UR6, URZ, UR24, URZ, 0x33, !UPT ;  /* 0x000000183f067292 */ /* 0x000fe2000f8e333f */
[----:B----4-:R-:W-:Y:S01]  /*2ae0*/  @P1 IMAD.HI.U32 R15, R13, R20, RZ ;  /* 0x000000140d0f1227 */ /* 0x010fe200078e00ff */
[----:B------:R1:W4:Y:S03]  /*2af0*/  MUFU.TANH R73, R44 ;  /* 0x0000002c00497308 */ /* 0x0003260000002400 */
[----:B-----5:R-:W-:Y:S01]  /*2b00*/  FMUL.FTZ R11, R67, UR10 ;  /* 0x0000000a430b7c20 */ /* 0x020fe20008410000 */
[----:B------:R-:W-:Y:S01]  /*2b10*/  FMUL.FTZ R13, R71, UR10 ;  /* 0x0000000a470d7c20 */ /* 0x000fe20008410000 */
[----:B------:R-:W-:Y:S01]  /*2b20*/  IMAD R20, R152, -0x60, R19 ;  /* 0xffffffa098147824 */ /* 0x000fe200078e0213 */
[----:B------:R-:W-:Y:S01]  /*2b30*/  ULDC UR14, c[0x0][0x9e0] ;  /* 0x00027800000e7ab9 */ /* 0x000fe20000000800 */
[----:B------:R-:W-:-:S02]  /*2b40*/  IMAD.MOV.U32 R25, RZ, RZ, -0x60 ;  /* 0xffffffa0ff197424 */ /* 0x000fc400078e00ff */
[----:B------:R-:W-:Y:S01]  /*2b50*/  FMUL.FTZ R57, R57, UR10 ;  /* 0x0000000a39397c20 */ /* 0x000fe20008410000 */
[----:B--2---:R-:W-:Y:S01]  /*2b60*/  @P1 SHF.R.U32.HI R33, RZ, R48, R15 ;  /* 0x00000030ff211219 */ /* 0x004fe2000001160f */
[----:B------:R2:W0:Y:S01]  /*2b70*/  MUFU.TANH R74, R45 ;  /* 0x0000002d004a7308 */ /* 0x0004220000002400 */
[----:B-1----:R-:W-:Y:S01]  /*2b80*/  FMUL.FTZ R44, R54, UR10 ;  /* 0x0000000a362c7c20 */ /* 0x002fe20008410000 */
[----:B------:R-:W-:Y:S01]  /*2b90*/  FMUL.FTZ R15, R70, UR10 ;  /* 0x0000000a460f7c20 */ /* 0x000fe20008410000 */
[----:B------:R-:W-:Y:S01]  /*2ba0*/  PLOP3.LUT P1, PT, PT, PT, UP0, 0x40, 0x0 ;  /* 0x000000000000781c */ /* 0x000fe20003f2e808 */
[----:B------:R-:W1:Y:S01]  /*2bb0*/  SHFL.IDX PT, R51, R33, RZ, 0x1c1f ;  /* 0x001c1fff21337589 */ /* 0x000e6200000e0000 */
[----:B------:R-:W-:Y:S01]  /*2bc0*/  IADD3 R21, -R17, 0x61, R20 ;  /* 0x0000006111157810 */ /* 0x000fe20007ffe114 */
[----:B------:R-:W-:Y:S02]  /*2bd0*/  IMAD R70, R152, R25, 0x60 ;  /* 0x0000006098467424 */ /* 0x000fe400078e0219 */
[----:B------:R5:W0:Y:S01]  /*2be0*/  MUFU.TANH R76, R49 ;  /* 0x00000031004c7308 */ /* 0x000a220000002400 */
[----:B--2---:R-:W-:Y:S01]  /*2bf0*/  FMUL.FTZ R45, R55, UR10 ;  /* 0x0000000a372d7c20 */ /* 0x004fe20008410000 */
[----:B------:R-:W-:-:S02]  /*2c00*/  IMAD.IADD R21, R21, 0x1, -R18 ;  /* 0x0000000115157824 */ /* 0x000fc400078e0a12 */
[----:B------:R-:W-:Y:S02]  /*2c10*/  IMAD.IADD R82, R70, 0x1, -R17 ;  /* 0x0000000146527824 */ /* 0x000fe400078e0a11 */
[----:B------:R-:W-:Y:S02]  /*2c20*/  VIADD R63, R21, UR14 ;  /* 0x0000000e153f7c36 */ /* 0x000fe40008000000 */
[----:B------:R-:W2:Y:S01]  /*2c30*/  MUFU.TANH R4, R4 ;  /* 0x0000000400047308 */ /* 0x000ea20000002400 */
[----:B-----5:R-:W-:Y:S01]  /*2c40*/  FMUL.FTZ R49, R62, UR10 ;  /* 0x0000000a3e317c20 */ /* 0x020fe20008410000 */
[----:B------:R-:W-:Y:S01]  /*2c50*/  IADD3 R62, -R17, 0x60, R20 ;  /* 0x00000060113e7810 */ /* 0x000fe20007ffe114 */
[----:B------:R-:W-:-:S05]  /*2c60*/  VIADD R66, R21, UR6 ;  /* 0x0000000615427c36 */ /* 0x000fca0008000000 */
[----:B------:R-:W0:Y:S01]  /*2c70*/  MUFU.TANH R5, R5 ;  /* 0x0000000500057308 */ /* 0x000e220000002400 */
[----:B-1----:R-:W-:-:S07]  /*2c80*/  VIADDMNMX R27, R51, R63, R62, PT ;  /* 0x0000003f331b7246 */ /* 0x002fce000380013e */
        /* <DEDUP_REMOVED lines=37> */
[----:B-----5:R-:W-:Y:S01]  /*2ee0*/  IMAD.IADD R57, R66, 0x1, R51 ;  /* 0x0000000142397824 */ /* 0x020fe200078e0233 */
[----:B-1234-:R-:W-:Y:S06]  /*2ef0*/  @P1 BRA `(.L_x_2516) ;  /* 0x00000000005c1947 */ /* 0x01efec0003800000 */
[----:B------:R-:W-:Y:S01]  /*2f00*/  IADD3 R25, -R18, R19, R51 ;  /* 0x0000001312197210 */ /* 0x000fe20007ffe133 */
        /* <DEDUP_REMOVED lines=12> */
.L_x_2518:
[----:B------:R-:W-:Y:S02]  /*2fd0*/  ULDC UR6, c[0x0][0x9e4] ;  /* 0x0002790000067ab9 */ /* 0x000fe40000000800 */
[----:B------:R-:W-:-:S05]  /*2fe0*/  IMAD.U32 R48, RZ, RZ, UR6 ;  /* 0x00000006ff307e24 */ /* 0x000fca000f8e00ff */
[----:B------:R-:W-:-:S13]  /*2ff0*/  ISETP.NE.AND P1, PT, R48, 0x1, PT ;  /* 0x000000013000780c */ /* 0x000fda0003f25270 */
[----:B------:R-:W1:Y:S02]  /*3000*/  @P1 LDC.64 R20, c[0x0][0x9e8] ;  /* 0x00027a00ff141b82 */ /* 0x000e640000000a00 */
[----:B-1----:R-:W-:-:S05]  /*3010*/  @P1 IMAD.HI.U32 R20, R25, R20, RZ ;  /* 0x0000001419141227 */ /* 0x002fca00078e00ff */
[----:B------:R-:W-:-:S07]  /*3020*/  @P1 SHF.R.U32.HI R25, RZ, R21, R20 ;  /* 0x00000015ff191219 */ /* 0x000fce0000011614 */
.L_x_2519:
[----:B------:R-:W-:Y:S05]  /*3030*/  BSYNC B0 ;  /* 0x0000000000007941 */ /* 0x000fea0003800000 */
.L_x_2517:
[----:B------:R-:W-:-:S05]  /*3040*/  IMAD R20, R25, R48, R82 ;  /* 0x0000003019147224 */ /* 0x000fca00078e0252 */
[----:B------:R-:W-:Y:S02]  /*3050*/  VIADDMNMX R27, R20, R48, R27, PT ;  /* 0x00000030141b7246 */ /* 0x000fe4000380011b */
[----:B------:R-:W-:-:S07]  /*3060*/  VIMNMX R57, R57, R20, !PT ;  /* 0x0000001439397248 */ /* 0x000fce0007fe0100 */
.L_x_2516:
[C---:B------:R-:W-:Y:S01]  /*3070*/  ISETP.GE.AND P1, PT, R70.reuse, 0x2, PT ;  /* 0x000000024600780c */ /* 0x040fe20003f26270 */
[----:B------:R-:W1:Y:S01]  /*3080*/  SHFL.IDX PT, R33, R33, 0x1, 0x1c1f ;  /* 0x003c1f0021217f89 */ /* 0x000e6200000e0000 */
[C---:B------:R-:W-:Y:S01]  /*3090*/  ISETP.GE.AND P5, PT, R70.reuse, 0xa, PT ;  /* 0x0000000a4600780c */ /* 0x040fe20003fa6270 */
[----:B------:R-:W-:Y:S01]  /*30a0*/  UISETP.NE.AND UP0, UPT, UR47, URZ, UPT ;  /* 0x0000003f2f00728c */ /* 0x000fe2000bf05270 */
[----:B------:R-:W-:Y:S02]  /*30b0*/  ISETP.GT.AND P3, PT, R57, 0x1, !P1 ;  /* 0x000000013900780c */ /* 0x000fe40004f64270 */
[----:B------:R-:W-:Y:S02]  /*30c0*/  ISETP.GE.AND P2, PT, R70, 0x9, PT ;  /* 0x000000094600780c */ /* 0x000fe40003f46270 */
[----:B------:R-:W-:Y:S02]  /*30d0*/  ISETP.LT.OR P3, PT, R27, 0x2, P3 ;  /* 0x000000021b00780c */ /* 0x000fe40001f61670 */
[----:B------:R-:W-:-:S02]  /*30e0*/  P2R R67, PR, RZ, 0x20 ;  /* 0x00000020ff437803 */ /* 0x000fc40000000000 */
[----:B0-----:R-:W-:Y:S02]  /*30f0*/  FSEL R61, R5, -INF , !P3 ;  /* 0xff800000053d7808 */ /* 0x001fe40005800000 */
[C---:B------:R-:W-:Y:S02]  /*3100*/  ISETP.GT.AND P3, PT, R57.reuse, 0x9, !P5 ;  /* 0x000000093900780c */ /* 0x040fe40006f64270 */
[----:B------:R-:W-:Y:S02]  /*3110*/  ISETP.GT.AND P4, PT, R57, 0x8, !P2 ;  /* 0x000000083900780c */ /* 0x000fe40005784270 */
[----:B------:R-:W-:Y:S02]  /*3120*/  ISETP.LT.OR P3, PT, R27, 0xa, P3 ;  /* 0x0000000a1b00780c */ /* 0x000fe40001f61670 */
[----:B------:R-:W-:Y:S02]  /*3130*/  ISETP.GE.AND P5, PT, R70, 0x11, PT ;  /* 0x000000114600780c */ /* 0x000fe40003fa6270 */
[----:B------:R-:W-:-:S02]  /*3140*/  FSEL R51, R24, -INF , !P3 ;  /* 0xff80000018337808 */ /* 0x000fc40005800000 */
[----:B------:R-:W-:Y:S02]  /*3150*/  ISETP.LT.OR P4, PT, R27, 0x9, P4 ;  /* 0x000000091b00780c */ /* 0x000fe40002781670 */
[----:B------:R-:W-:Y:S02]  /*3160*/  ISETP.GT.AND P3, PT, R57, 0x10, !P5 ;  /* 0x000000103900780c */ /* 0x000fe40006f64270 */
[----:B------:R-:W-:Y:S02]  /*3170*/  FSEL R60, R14, -INF , !P4 ;  /* 0xff8000000e3c7808 */ /* 0x000fe40006000000 */
        /* <DEDUP_REMOVED lines=51> */
[C---:B------:R-:W-:Y:S02]  /*34b0*/  ISETP.GE.AND P4, PT, R70.reuse, 0x3a, PT ;  /* 0x0000003a4600780c */ /* 0x040fe40003f86270 */
        /* <DEDUP_REMOVED lines=29> */
[----:B------:R-:W-:Y:S02]  /*3690*/  P2R R71, PR, RZ, 0x20 ;  /* 0x00000020ff477803 */ /* 0x000fe40000000000 */
[----:B------:R-:W-:Y:S02]  /*36a0*/  FSEL R20, R64, -INF , !P3 ;  /* 0xff80000040147808 */ /* 0x000fe40005800000 */
[C---:B------:R-:W-:Y:S02]  /*36b0*/  ISETP.GE.AND P3, PT, R70.reuse, 0x52, PT ;  /* 0x000000524600780c */ /* 0x040fe40003f66270 */
[----:B------:R-:W-:Y:S02]  /*36c0*/  ISETP.GE.AND P6, PT, R70, 0x1, PT ;  /* 0x000000014600780c */ /* 0x000fe40003fc6270 */
[----:B------:R-:W-:Y:S02]  /*36d0*/  ISETP.GT.AND P4, PT, R57, 0x51, !P3 ;  /* 0x000000513900780c */ /* 0x000fe40005f84270 */
[----:B-1----:R-:W-:Y:S01]  /*36e0*/  VIADDMNMX R59, R33, R63, R62, PT ;  /* 0x0000003f213b7246 */ /* 0x002fe2000380013e */
[----:B------:R-:W-:Y:S01]  /*36f0*/  IMAD.IADD R62, R66, 0x1, R33 ;  /* 0x00000001423e7824 */ /* 0x000fe200078e0221 */
[----:B------:R-:W-:-:S04]  /*3700*/  ISETP.LT.OR P4, PT, R27, 0x52, P4 ;  /* 0x000000521b00780c */ /* 0x000fc80002781670 */
[----:B------:R-:W-:Y:S02]  /*3710*/  FSEL R24, R65, -INF , !P4 ;  /* 0xff80000041187808 */ /* 0x000fe40006000000 */
[----:B------:R-:W-:Y:S02]  /*3720*/  ISETP.GE.AND P4, PT, R70, 0x59, PT ;  /* 0x000000594600780c */ /* 0x000fe40003f86270 */
[----:B------:R-:W-:Y:S02]  /*3730*/  P2R R65, PR, RZ, 0x40 ;  /* 0x00000040ff417803 */ /* 0x000fe40000000000 */
[----:B------:R-:W-:-:S04]  /*3740*/  ISETP.GT.AND P5, PT, R57, 0x58, !P4 ;  /* 0x000000583900780c */ /* 0x000fc800067a4270 */
[----:B------:R-:W-:-:S04]  /*3750*/  ISETP.LT.OR P5, PT, R27, 0x59, P5 ;  /* 0x000000591b00780c */ /* 0x000fc80002fa1670 */
[----:B------:R-:W-:Y:S02]  /*3760*/  FSEL R14, R68, -INF , !P5 ;  /* 0xff800000440e7808 */ /* 0x000fe40006800000 */
[----:B------:R-:W-:-:S04]  /*3770*/  ISETP.GT.AND P5, PT, R57, RZ, !P6 ;  /* 0x000000ff3900720c */ /* 0x000fc800077a4270 */
[----:B------:R-:W-:-:S04]  /*3780*/  ISETP.LT.OR P5, PT, R27, 0x1, P5 ;  /* 0x000000011b00780c */ /* 0x000fc80002fa1670 */
[----:B------:R-:W-:Y:S02]  /*3790*/  FSEL R156, R4, -INF , !P5 ;  /* 0xff800000049c7808 */ /* 0x000fe40006800000 */
[----:B------:R-:W-:-:S04]  /*37a0*/  ISETP.GE.AND P5, PT, R70, 0x5a, PT ;  /* 0x0000005a4600780c */ /* 0x000fc80003fa6270 */
[----:B------:R-:W-:-:S04]  /*37b0*/  ISETP.GT.AND P6, PT, R57, 0x59, !P5 ;  /* 0x000000593900780c */ /* 0x000fc80006fc4270 */
[----:B------:R-:W-:-:S04]  /*37c0*/  ISETP.LT.OR P6, PT, R27, 0x5a, P6 ;  /* 0x0000005a1b00780c */ /* 0x000fc800037c1670 */
[----:B------:R-:W-:Y:S02]  /*37d0*/  FSEL R27, R69, -INF , !P6 ;  /* 0xff800000451b7808 */ /* 0x000fe40007000000 */
[----:B------:R-:W-:-:S13]  /*37e0*/  PLOP3.LUT P6, PT, PT, PT, UP0, 0x40, 0x0 ;  /* 0x000000000000781c */ /* 0x000fda0003fce808 */
[----:B------:R-:W-:Y:S05]  /*37f0*/  @P6 BRA `(.L_x_2520) ;  /* 0x00000000005c6947 */ /* 0x000fea0003800000 */
        /* <DEDUP_REMOVED lines=13> */
.L_x_2522:
[----:B------:R-:W-:Y:S02]  /*38d0*/  ULDC UR6, c[0x0][0x9e4] ;  /* 0x0002790000067ab9 */ /* 0x000fe40000000800 */
[----:B------:R-:W-:-:S05]  /*38e0*/  IMAD.U32 R64, RZ, RZ, UR6 ;  /* 0x00000006ff407e24 */ /* 0x000fca000f8e00ff */
[----:B------:R-:W-:-:S13]  /*38f0*/  ISETP.NE.AND P6, PT, R64, 0x1, PT ;  /* 0x000000014000780c */ /* 0x000fda0003fc5270 */
[----:B------:R-:W0:Y:S02]  /*3900*/  @P6 LDC.64 R4, c[0x0][0x9e8] ;  /* 0x00027a00ff046b82 */ /* 0x000e240000000a00 */
[----:B0-----:R-:W-:-:S05]  /*3910*/  @P6 IMAD.HI.U32 R4, R33, R4, RZ ;  /* 0x0000000421046227 */ /* 0x001fca00078e00ff */
[----:B------:R-:W-:-:S07]  /*3920*/  @P6 SHF.R.U32.HI R33, RZ, R5, R4 ;  /* 0x00000005ff216219 */ /* 0x000fce0000011604 */
.L_x_2523:
[----:B------:R-:W-:Y:S05]  /*3930*/  BSYNC B0 ;  /* 0x0000000000007941 */ /* 0x000fea0003800000 */
.L_x_2521:
[----:B------:R-:W-:-:S05]  /*3940*/  IMAD R33, R33, R64, R82 ;  /* 0x0000004021217224 */ /* 0x000fca00078e0252 */
[----:B------:R-:W-:Y:S02]  /*3950*/  VIADDMNMX R59, R33, R64, R59, PT ;  /* 0x00000040213b7246 */ /* 0x000fe4000380013b */
[----:B------:R-:W-:-:S07]  /*3960*/  VIMNMX R62, R62, R33, !PT ;  /* 0x000000213e3e7248 */ /* 0x000fce0007fe0100 */
.L_x_2520:
[C---:B------:R-:W-:Y:S01]  /*3970*/  ISETP.GT.AND P1, PT, R62.reuse, 0x1, !P1 ;  /* 0x000000013e00780c */ /* 0x040fe20004f24270 */
[----:B------:R-:W-:Y:S01]  /*3980*/  ULDC UR10, c[0x0][0x988] ;  /* 0x00026200000a7ab9 */ /* 0x000fe20000000800 */
        /* <DEDUP_REMOVED lines=11> */
[----:B------:R-:W-:Y:S02]  /*3a40*/  ISETP.NE.AND P1, PT, R71, RZ, PT ;  /* 0x000000ff4700720c */ /* 0x000fe40003f25270 */
[----:B------:R-:W-:Y:S02]  /*3a50*/  FMNMX.FTZ R5, R156, R61, !PT ;  /* 0x0000003d9c057209 */ /* 0x000fe40007810000 */
[C---:B------:R-:W-:Y:S02]  /*3a60*/  ISETP.GT.AND P1, PT, R62.reuse, 0x10, !P1 ;  /* 0x000000103e00780c */ /* 0x040fe40004f24270 */
[C---:B------:R-:W-:Y:S02]  /*3a70*/  ISETP.GT.AND P3, PT, R62.reuse, 0x51, !P3 ;  /* 0x000000513e00780c */ /* 0x040fe40005f64270 */
[----:B------:R-:W-:Y:S02]  /*3a80*/  ISETP.LT.OR P1, PT, R59, 0x11, P1 ;  /* 0x000000113b00780c */ /* 0x000fe40000f21670 */
[----:B------:R-:W-:-:S02]  /*3a90*/  ISETP.GT.AND P4, PT, R62, 0x58, !P4 ;  /* 0x000000583e00780c */ /* 0x000fc40006784270 */
[----:B------:R-:W-:Y:S02]  /*3aa0*/  FSEL R34, R34, -INF , !P1 ;  /* 0xff80000022227808 */ /* 0x000fe40004800000 */
[----:B------:R-:W-:Y:S02]  /*3ab0*/  ISETP.NE.AND P1, PT, R83, RZ, PT ;  /* 0x000000ff5300720c */ /* 0x000fe40003f25270 */
[C---:B------:R-:W-:Y:S02]  /*3ac0*/  ISETP.LT.OR P3, PT, R59.reuse, 0x52, P3 ;  /* 0x000000523b00780c */ /* 0x040fe40001f61670 */
[C---:B------:R-:W-:Y:S02]  /*3ad0*/  ISETP.GT.AND P1, PT, R62.reuse, 0x11, !P1 ;  /* 0x000000113e00780c */ /* 0x040fe40004f24270 */
[----:B------:R-:W-:Y:S02]  /*3ae0*/  ISETP.GT.AND P5, PT, R62, 0x59, !P5 ;  /* 0x000000593e00780c */ /* 0x000fe40006fa4270 */
[----:B------:R-:W-:-:S02]  /*3af0*/  ISETP.LT.OR P1, PT, R59, 0x12, P1 ;  /* 0x000000123b00780c */ /* 0x000fc40000f21670 */
[----:B------:R-:W-:Y:S02]  /*3b00*/  ISETP.LT.OR P4, PT, R59, 0x59, P4 ;  /* 0x000000593b00780c */ /* 0x000fe40002781670 */
[----:B------:R-:W-:Y:S02]  /*3b10*/  FSEL R35, R35, -INF , !P1 ;  /* 0xff80000023237808 */ /* 0x000fe40004800000 */
[----:B------:R-:W-:Y:S02]  /*3b20*/  ISETP.GT.AND P1, PT, R62, 0x18, !P2 ;  /* 0x000000183e00780c */ /* 0x000fe40005724270 */
[----:B------:R-:W-:Y:S02]  /*3b30*/  ISETP.NE.AND P2, PT, R79, RZ, PT ;  /* 0x000000ff4f00720c */ /* 0x000fe40003f45270 */
[C---:B------:R-:W-:Y:S02]  /*3b40*/  ISETP.LT.OR P1, PT, R59.reuse, 0x19, P1 ;  /* 0x000000193b00780c */ /* 0x040fe40000f21670 */
[----:B------:R-:W-:-:S02]  /*3b50*/  ISETP.LT.OR P5, PT, R59, 0x5a, P5 ;  /* 0x0000005a3b00780c */ /* 0x000fc40002fa1670 */
        /* <DEDUP_REMOVED lines=46> */
[----:B------:R-:W-:Y:S02]  /*3e40*/  ISETP.NE.AND P6, PT, R80, RZ, PT ;  /* 0x000000ff5000720c */ /* 0x000fe40003fc5270 */
[----:B------:R-:W-:-:S04]  /*3e50*/  ISETP.LT.OR P1, PT, R59, 0x1, P1 ;  /* 0x000000013b00780c */ /* 0x000fc80000f21670 */
[----:B------:R-:W-:Y:S02]  /*3e60*/  FSEL R57, R0, -INF , !P1 ;  /* 0xff80000000397808 */ /* 0x000fe40004800000 */
[----:B------:R-:W-:Y:S02]  /*3e70*/  FMNMX.FTZ R0, R60, R5, !PT ;  /* 0x000000053c007209 */ /* 0x000fe40007810000 */
[----:B------:R-:W-:Y:S02]  /*3e80*/  FMNMX.FTZ R64, R57, R2, !PT ;  /* 0x0000000239407209 */ /* 0x000fe40007810000 */
[----:B------:R-:W-:Y:S02]  /*3e90*/  FMNMX.FTZ R5, R51, R0, !PT ;  /* 0x0000000033057209 */ /* 0x000fe40007810000 */
[----:B------:R-:W-:Y:S02]  /*3ea0*/  FMNMX.FTZ R64, R9, R64, !PT ;  /* 0x0000004009407209 */ /* 0x000fe40007810000 */
[----:B------:R-:W-:-:S04]  /*3eb0*/  FMNMX.FTZ R0, R58, R5, !PT ;  /* 0x000000053a007209 */ /* 0x000fc80007810000 */
        /* <DEDUP_REMOVED lines=18> */
[----:B------:R-:W-:-:S05]  /*3fe0*/  FMNMX.FTZ R5, R27, R0, !PT ;  /* 0x000000001b057209 */ /* 0x000fca0007810000 */
[----:B------:R-:W0:Y:S02]  /*3ff0*/  SHFL.BFLY PT, R0, R5, 0x2, 0x1f ;  /* 0x0c401f0005007f89 */ /* 0x000e2400000e0000 */
[----:B0-----:R-:W-:Y:S02]  /*4000*/  FMNMX.FTZ R63, R5, R0, !PT ;  /* 0x00000000053f7209 */ /* 0x001fe40007810000 */
[----:B------:R-:W-:-:S03]  /*4010*/  FMNMX.FTZ R5, R33, R64, !PT ;  /* 0x0000004021057209 */ /* 0x000fc60007810000 */
[----:B------:R-:W0:Y:S01]  /*4020*/  SHFL.BFLY PT, R4, R63, 0x1, 0x1f ;  /* 0x0c201f003f047f89 */ /* 0x000e2200000e0000 */
[----:B------:R-:W-:-:S04]  /*4030*/  FMNMX.FTZ R64, R34, R5, !PT ;  /* 0x0000000522407209 */ /* 0x000fc80007810000 */
[----:B------:R-:W-:Y:S02]  /*4040*/  FMNMX.FTZ R5, R35, R64, !PT ;  /* 0x0000004023057209 */ /* 0x000fe40007810000 */
[----:B0-----:R-:W-:-:S04]  /*4050*/  FMNMX.FTZ R4, R63, R4, !PT ;  /* 0x000000043f047209 */ /* 0x001fc80007810000 */
[C---:B------:R-:W-:Y:S01]  /*4060*/  FSETP.NEU.FTZ.AND P1, PT, R4.reuse, -INF , PT ;  /* 0xff8000000400780b */ /* 0x040fe20003f3d000 */
[----:B------:R-:W-:-:S05]  /*4070*/  FMUL.FTZ R0, R4, UR10 ;  /* 0x0000000a04007c20 */ /* 0x000fca0008410000 */
[----:B------:R-:W-:Y:S02]  /*4080*/  FSEL R65, R0, RZ, P1 ;  /* 0x000000ff00417208 */ /* 0x000fe40000800000 */
[----:B------:R-:W-:Y:S02]  /*4090*/  ISETP.GT.AND P1, PT, R62, 0x48, !P6 ;  /* 0x000000483e00780c */ /* 0x000fe40007724270 */
[----:B------:R-:W-:Y:S01]  /*40a0*/  ISETP.NE.AND P6, PT, R81, RZ, PT ;  /* 0x000000ff5100720c */ /* 0x000fe20003fc5270 */
[--C-:B------:R-:W-:Y:S01]  /*40b0*/  FFMA.FTZ R158, R60, UR10, -R65.reuse ;  /* 0x0000000a3c9e7c23 */ /* 0x100fe20008010841 */
[----:B------:R-:W-:Y:S01]  /*40c0*/  FMNMX.FTZ R60, R36, R5, !PT ;  /* 0x00000005243c7209 */ /* 0x000fe20007810000 */
[--C-:B------:R-:W-:Y:S01]  /*40d0*/  FFMA.FTZ R160, R58, UR10, -R65.reuse ;  /* 0x0000000a3aa07c23 */ /* 0x100fe20008010841 */
[--C-:B------:R-:W-:Y:S01]  /*40e0*/  FFMA.FTZ R162, R56, UR10, -R65.reuse ;  /* 0x0000000a38a27c23 */ /* 0x100fe20008010841 */
        /* <DEDUP_REMOVED lines=8> */
[C---:B------:R-:W-:Y:S01]  /*4170*/  ISETP.GT.AND P1, PT, R62.reuse, 0x49, !P2 ;  /* 0x000000493e00780c */ /* 0x040fe20005724270 */
[--C-:B------:R-:W-:Y:S01]  /*4180*/  FFMA.FTZ R25, R25, UR10, -R65.reuse ;  /* 0x0000000a19197c23 */ /* 0x100fe20008010841 */
[----:B------:R-:W-:Y:S01]  /*4190*/  FMNMX.FTZ R5, R39, R60, !PT ;  /* 0x0000003c27057209 */ /* 0x000fe20007810000 */
[----:B------:R-:W-:Y:S01]  /*41a0*/  MUFU.EX2 R156, R156 ;  /* 0x0000009c009c7308 */ /* 0x000fe20000000800 */
[----:B------:R-:W-:Y:S01]  /*41b0*/  ISETP.GT.AND P2, PT, R62, 0x50, !P6 ;  /* 0x000000503e00780c */ /* 0x000fe20007744270 */
[--C-:B------:R-:W-:Y:S01]  /*41c0*/  FFMA.FTZ R51, R51, UR10, -R65.reuse ;  /* 0x0000000a33337c23 */ /* 0x100fe20008010841 */
[----:B------:R-:W-:Y:S01]  /*41d0*/  FMNMX.FTZ R58, R40, R5, !PT ;  /* 0x00000005283a7209 */ /* 0x000fe20007810000 */
[--C-:B------:R-:W-:Y:S01]  /*41e0*/  FFMA.FTZ R24, R24, UR10, -R65.reuse ;  /* 0x0000000a18187c23 */ /* 0x100fe20008010841 */
[----:B------:R-:W-:Y:S01]  /*41f0*/  ISETP.LT.OR P1, PT, R59, 0x4a, P1 ;  /* 0x0000004a3b00780c */ /* 0x000fe20000f21670 */
[--C-:B------:R-:W-:Y:S01]  /*4200*/  FFMA.FTZ R53, R53, UR10, -R65.reuse ;  /* 0x0000000a35357c23 */ /* 0x100fe20008010841 */
[----:B------:R-:W-:Y:S01]  /*4210*/  FMNMX.FTZ R5, R41, R58, !PT ;  /* 0x0000003a29057209 */ /* 0x000fe20007810000 */
[----:B------:R-:W0:Y:S01]  /*4220*/  MUFU.EX2 R49, R49 ;  /* 0x0000003100317308 */ /* 0x000e220000000800 */
[----:B------:R-:W-:Y:S01]  /*4230*/  ISETP.LT.OR P2, PT, R59, 0x51, P2 ;  /* 0x000000513b00780c */ /* 0x000fe20001741670 */
[--C-:B------:R-:W-:Y:S01]  /*4240*/  FFMA.FTZ R55, R55, UR10, -R65.reuse ;  /* 0x0000000a37377c23 */ /* 0x100fe20008010841 */
[----:B------:R-:W-:Y:S01]  /*4250*/  FMNMX.FTZ R58, R42, R5, !PT ;  /* 0x000000052a3a7209 */ /* 0x000fe20007810000 */
[--C-:B------:R-:W-:Y:S01]  /*4260*/  FFMA.FTZ R172, R28, UR10, -R65.reuse ;  /* 0x0000000a1cac7c23 */ /* 0x100fe20008010841 */
[----:B------:R-:W-:Y:S01]  /*4270*/  FSEL R10, R10, -INF , !P1 ;  /* 0xff8000000a0a7808 */ /* 0x000fe20004800000 */
[--C-:B------:R-:W-:Y:S01]  /*4280*/  FFMA.FTZ R166, R50, UR10, -R65.reuse ;  /* 0x0000000a32a67c23 */ /* 0x100fe20008010841 */
[----:B------:R-:W-:Y:S01]  /*4290*/  FMNMX.FTZ R5, R43, R58, !PT ;  /* 0x0000003a2b057209 */ /* 0x000fe20007810000 */
[----:B------:R-:W-:Y:S01]  /*42a0*/  MUFU.EX2 R174, R25 ;  /* 0x0000001900ae7308 */ /* 0x000fe20000000800 */
[----:B------:R-:W-:Y:S01]  /*42b0*/  FSEL R12, R12, -INF , !P2 ;  /* 0xff8000000c0c7808 */ /* 0x000fe20005000000 */
        /* <DEDUP_REMOVED lines=11> */
[--C-:B------:R-:W-:Y:S01]  /*4370*/  FFMA.FTZ R21, R21, UR10, -R65.reuse ;  /* 0x0000000a15157c23 */ /* 0x100fe20008010841 */
[--C-:B------:R-:W-:Y:S01]  /*4380*/  FFMA.FTZ R20, R20, UR10, -R65.reuse ;  /* 0x0000000a14147c23 */ /* 0x100fe20008010841 */
[----:B------:R-:W-:Y:S01]  /*4390*/  FMNMX.FTZ R5, R47, R56, !PT ;  /* 0x000000382f057209 */ /* 0x000fe20007810000 */
[----:B------:R1:W-:Y:S01]  /*43a0*/  MUFU.EX2 R31, R26 ;  /* 0x0000001a001f7308 */ /* 0x0003e20000000800 */
[----:B------:R-:W-:Y:S01]  /*43b0*/  FSEL R56, R13, -INF , !P5 ;  /* 0xff8000000d387808 */ /* 0x000fe20006800000 */
[--C-:B------:R-:W-:Y:S01]  /*43c0*/  FFMA.FTZ R13, R48, UR10, -R65.reuse ;  /* 0x0000000a300d7c23 */ /* 0x100fe20008010841 */
[----:B------:R-:W-:Y:S01]  /*43d0*/  FMNMX.FTZ R5, R0, R5, !PT ;  /* 0x0000000500057209 */ /* 0x000fe20007810000 */
[--C-:B------:R-:W-:Y:S01]  /*43e0*/  FFMA.FTZ R14, R14, UR10, -R65.reuse ;  /* 0x0000000a0e0e7c23 */ /* 0x100fe20008010841 */
[----:B------:R-:W-:-:S02]  /*43f0*/  FFMA.FTZ R27, R27, UR10, -R65 ;  /* 0x0000000a1b1b7c23 */ /* 0x000fc40008010841 */
[----:B------:R-:W-:Y:S01]  /*4400*/  FMNMX.FTZ R5, R10, R5, !PT ;  /* 0x000000050a057209 */ /* 0x000fe20007810000 */
[----:B------:R-:W-:Y:S03]  /*4410*/  MUFU.EX2 R51, R51 ;  /* 0x0000003300337308 */ /* 0x000fe60000000800 */
[----:B------:R-:W-:-:S04]  /*4420*/  FMNMX.FTZ R5, R12, R5, !PT ;  /* 0x000000050c057209 */ /* 0x000fc80007810000 */
[----:B------:R-:W-:Y:S01]  /*4430*/  FMNMX.FTZ R5, R54, R5, !PT ;  /* 0x0000000536057209 */ /* 0x000fe20007810000 */
[----:B------:R-:W-:Y:S03]  /*4440*/  MUFU.EX2 R160, R160 ;  /* 0x000000a000a07308 */ /* 0x000fe60000000800 */
[----:B------:R-:W-:-:S04]  /*4450*/  FMNMX.FTZ R5, R52, R5, !PT ;  /* 0x0000000534057209 */ /* 0x000fc80007810000 */
[----:B------:R-:W-:Y:S01]  /*4460*/  FMNMX.FTZ R5, R56, R5, !PT ;  /* 0x0000000538057209 */ /* 0x000fe20007810000 */
[----:B------:R-:W-:Y:S04]  /*4470*/  MUFU.EX2 R59, R24 ;  /* 0x00000018003b7308 */ /* 0x000fe80000000800 */
[----:B------:R-:W2:Y:S04]  /*4480*/  SHFL.BFLY PT, R48, R5, 0x2, 0x1f ;  /* 0x0c401f0005307f89 */ /* 0x000ea800000e0000 */
[----:B------:R-:W-:Y:S08]  /*4490*/  MUFU.EX2 R53, R53 ;  /* 0x0000003500357308 */ /* 0x000ff00000000800 */
[----:B------:R-:W-:Y:S08]  /*44a0*/  MUFU.EX2 R162, R162 ;  /* 0x000000a200a27308 */ /* 0x000ff00000000800 */
[----:B------:R-:W-:Y:S01]  /*44b0*/  MUFU.EX2 R55, R55 ;  /* 0x0000003700377308 */ /* 0x000fe20000000800 */
[----:B--2---:R-:W-:-:S07]  /*44c0*/  FMNMX.FTZ R48, R5, R48, !PT ;  /* 0x0000003005307209 */ /* 0x004fce0007810000 */
[----:B------:R-:W-:Y:S01]  /*44d0*/  MUFU.EX2 R164, R164 ;  /* 0x000000a400a47308 */ /* 0x000fe20000000800 */
[----:B------:R-:W2:Y:S07]  /*44e0*/  SHFL.BFLY PT, R5, R48, 0x1, 0x1f ;  /* 0x0c201f0030057f89 */ /* 0x000eae00000e0000 */
[----:B------:R-:W-:Y:S08]  /*44f0*/  MUFU.EX2 R11, R11 ;  /* 0x0000000b000b7308 */ /* 0x000ff00000000800 */
[----:B------:R-:W-:Y:S08]  /*4500*/  MUFU.EX2 R166, R166 ;  /* 0x000000a600a67308 */ /* 0x000ff00000000800 */
[----:B------:R-:W-:Y:S01]  /*4510*/  MUFU.EX2 R13, R13 ;  /* 0x0000000d000d7308 */ /* 0x000fe20000000800 */
[----:B--2---:R-:W-:-:S04]  /*4520*/  FMNMX.FTZ R5, R48, R5, !PT ;  /* 0x0000000530057209 */ /* 0x004fc80007810000 */
[C---:B------:R-:W-:Y:S01]  /*4530*/  FSETP.NEU.FTZ.AND P1, PT, R5.reuse, -INF , PT ;  /* 0xff8000000500780b */ /* 0x040fe20003f3d000 */
[----:B-1----:R-:W-:Y:S02]  /*4540*/  FMUL.FTZ R26, R5, UR10 ;  /* 0x0000000a051a7c20 */ /* 0x002fe40008410000 */
[----:B------:R-:W-:Y:S03]  /*4550*/  MUFU.EX2 R168, R168 ;  /* 0x000000a800a87308 */ /* 0x000fe60000000800 */
[----:B------:R-:W-:-:S05]  /*4560*/  FSEL R25, R26, RZ, P1 ;  /* 0x000000ff1a197208 */ /* 0x000fca0000800000 */
        /* <DEDUP_REMOVED lines=26> */
[----:B------:R-:W-:-:S03]  /*4710*/  FFMA.FTZ R25, R56, UR10, -R25 ;  /* 0x0000000a38197c23 */ /* 0x000fc60008010819 */
[----:B------:R-:W2:Y:S01]  /*4720*/  MUFU.EX2 R9, R9 ;  /* 0x0000000900097308 */ /* 0x000ea20000000800 */
[----:B0-----:R-:W-:Y:S01]  /*4730*/  FADD.FTZ R33, R156, R49 ;  /* 0x000000319c217221 */ /* 0x001fe20000010000 */
[----:B------:R-:W-:Y:S02]  /*4740*/  F2FP.BF16.F32.PACK_AB R156, R49, R156 ;  /* 0x0000009c319c723e */ /* 0x000fe400000010ff */
[----:B-1----:R-:W-:Y:S01]  /*4750*/  F2FP.BF16.F32.PACK_AB R157, R24, R57 ;  /* 0x00000039189d723e */ /* 0x002fe200000010ff */
[----:B------:R-:W-:Y:S01]  /*4760*/  FADD.FTZ R2, R158, R33 ;  /* 0x000000219e027221 */ /* 0x000fe20000010000 */
[C---:B------:R-:W-:Y:S02]  /*4770*/  F2FP.BF16.F32.PACK_AB R158, R51.reuse, R158 ;  /* 0x0000009e339e723e */ /* 0x040fe400000010ff */
[----:B------:R-:W0:Y:S01]  /*4780*/  MUFU.EX2 R34, R34 ;  /* 0x0000002200227308 */ /* 0x000e220000000800 */
[----:B------:R-:W-:Y:S01]  /*4790*/  FADD.FTZ R33, R51, R2 ;  /* 0x0000000233217221 */ /* 0x000fe20000010000 */
[----:B------:R-:W-:-:S03]  /*47a0*/  FADD.FTZ R2, R57, R24 ;  /* 0x0000001839027221 */ /* 0x000fc60000010000 */
[----:B------:R-:W-:Y:S01]  /*47b0*/  FADD.FTZ R28, R160, R33 ;  /* 0x00000021a01c7221 */ /* 0x000fe20000010000 */
[C---:B------:R-:W-:Y:S02]  /*47c0*/  F2FP.BF16.F32.PACK_AB R160, R53.reuse, R160 ;  /* 0x000000a035a0723e */ /* 0x040fe400000010ff */
[----:B------:R-:W1:Y:S01]  /*47d0*/  MUFU.EX2 R35, R35 ;  /* 0x0000002300237308 */ /* 0x000e620000000800 */
[----:B------:R-:W-:Y:S01]  /*47e0*/  FADD.FTZ R61, R53, R28 ;  /* 0x0000001c353d7221 */ /* 0x000fe20000010000 */
[----:B--2---:R-:W-:Y:S01]  /*47f0*/  FADD.FTZ R33, R9, R2 ;  /* 0x0000000209217221 */ /* 0x004fe20000010000 */
[----:B------:R-:W-:Y:S02]  /*4800*/  F2FP.BF16.F32.PACK_AB R159, R26, R9 ;  /* 0x000000091a9f723e */ /* 0x000fe400000010ff */
[----:B------:R-:W-:Y:S01]  /*4810*/  FADD.FTZ R2, R162, R61 ;  /* 0x0000003da2027221 */ /* 0x000fe20000010000 */
[----:B------:R-:W-:Y:S01]  /*4820*/  FADD.FTZ R33, R26, R33 ;  /* 0x000000211a217221 */ /* 0x000fe20000010000 */
[C---:B------:R-:W-:Y:S01]  /*4830*/  F2FP.BF16.F32.PACK_AB R162, R55.reuse, R162 ;  /* 0x000000a237a2723e */ /* 0x040fe200000010ff */
[----:B------:R-:W2:Y:S01]  /*4840*/  MUFU.EX2 R36, R36 ;  /* 0x0000002400247308 */ /* 0x000ea20000000800 */
[----:B------:R-:W-:Y:S01]  /*4850*/  FADD.FTZ R61, R55, R2 ;  /* 0x00000002373d7221 */ /* 0x000fe20000010000 */
[----:B0-----:R-:W-:-:S03]  /*4860*/  FADD.FTZ R2, R34, R33 ;  /* 0x0000002122027221 */ /* 0x001fc60000010000 */
[----:B------:R-:W-:Y:S01]  /*4870*/  FADD.FTZ R28, R164, R61 ;  /* 0x0000003da41c7221 */ /* 0x000fe20000010000 */
[----:B------:R-:W-:Y:S02]  /*4880*/  F2FP.BF16.F32.PACK_AB R164, R11, R164 ;  /* 0x000000a40ba4723e */ /* 0x000fe400000010ff */
[----:B------:R-:W0:Y:S01]  /*4890*/  MUFU.EX2 R37, R37 ;  /* 0x0000002500257308 */ /* 0x000e220000000800 */
[----:B-1----:R-:W-:Y:S01]  /*48a0*/  FADD.FTZ R33, R35, R2 ;  /* 0x0000000223217221 */ /* 0x002fe20000010000 */
[----:B------:R-:W-:Y:S01]  /*48b0*/  FADD.FTZ R61, R11, R28 ;  /* 0x0000001c0b3d7221 */ /* 0x000fe20000010000 */
[----:B------:R-:W-:-:S03]  /*48c0*/  F2FP.BF16.F32.PACK_AB R161, R35, R34 ;  /* 0x0000002223a1723e */ /* 0x000fc600000010ff */
[----:B------:R-:W-:Y:S01]  /*48d0*/  FADD.FTZ R28, R166, R61 ;  /* 0x0000003da61c7221 */ /* 0x000fe20000010000 */
[C---:B------:R-:W-:Y:S01]  /*48e0*/  F2FP.BF16.F32.PACK_AB R166, R13.reuse, R166 ;  /* 0x000000a60da6723e */ /* 0x040fe200000010ff */
[----:B------:R-:W1:Y:S01]  /*48f0*/  MUFU.EX2 R38, R38 ;  /* 0x0000002600267308 */ /* 0x000e620000000800 */
[----:B--2---:R-:W-:Y:S01]  /*4900*/  FADD.FTZ R2, R36, R33 ;  /* 0x0000002124027221 */ /* 0x004fe20000010000 */
[----:B------:R-:W-:-:S04]  /*4910*/  FADD.FTZ R61, R13, R28 ;  /* 0x0000001c0d3d7221 */ /* 0x000fc80000010000 */
[----:B------:R-:W-:Y:S02]  /*4920*/  FADD.FTZ R28, R168, R61 ;  /* 0x0000003da81c7221 */ /* 0x000fe40000010000 */
        /* <DEDUP_REMOVED lines=25> */
[----:B------:R-:W-:-:S03]  /*4ac0*/  F2FP.BF16.F32.PACK_AB R172, R31, R172 ;  /* 0x000000ac1fac723e */ /* 0x000fc600000010ff */
[----:B------:R-:W-:-:S03]  /*4ad0*/  FADD.FTZ R28, R31, R28 ;  /* 0x0000001c1f1c7221 */ /* 0x000fc60000010000 */
[----:B------:R-:W0:Y:S01]  /*4ae0*/  MUFU.EX2 R21, R21 ;  /* 0x0000001500157308 */ /* 0x000e220000000800 */
[C---:B-1----:R-:W-:Y:S01]  /*4af0*/  FADD.FTZ R33, R43.reuse, R2 ;  /* 0x000000022b217221 */ /* 0x042fe20000010000 */
[----:B------:R-:W-:-:S06]  /*4b00*/  F2FP.BF16.F32.PACK_AB R169, R43, R42 ;  /* 0x0000002a2ba9723e */ /* 0x000fcc00000010ff */
[----:B------:R-:W1:Y:S01]  /*4b10*/  MUFU.EX2 R45, R45 ;  /* 0x0000002d002d7308 */ /* 0x000e620000000800 */
[----:B--2---:R-:W-:-:S07]  /*4b20*/  FADD.FTZ R2, R44, R33 ;  /* 0x000000212c027221 */ /* 0x004fce0000010000 */
        /* <DEDUP_REMOVED lines=8> */
[----:B--2---:R-:W-:-:S07]  /*4bb0*/  FADD.FTZ R2, R46, R11 ;  /* 0x0000000b2e027221 */ /* 0x004fce0000010000 */
[----:B------:R-:W2:Y:S01]  /*4bc0*/  MUFU.EX2 R0, R0 ;  /* 0x0000000000007308 */ /* 0x000ea20000000800 */
[----:B0-----:R-:W-:-:S07]  /*4bd0*/  F2FP.BF16.F32.PACK_AB R176, R59, R20 ;  /* 0x000000143bb0723e */ /* 0x001fce00000010ff */
[----:B------:R-:W0:Y:S01]  /*4be0*/  MUFU.EX2 R14, R14 ;  /* 0x0000000e000e7308 */ /* 0x000e220000000800 */
[C---:B-1----:R-:W-:Y:S01]  /*4bf0*/  FADD.FTZ R11, R47.reuse, R2 ;  /* 0x000000022f0b7221 */ /* 0x042fe20000010000 */
[----:B------:R-:W-:-:S06]  /*4c00*/  F2FP.BF16.F32.PACK_AB R173, R47, R46 ;  /* 0x0000002e2fad723e */ /* 0x000fcc00000010ff */
[----:B------:R1:W3:Y:S01]  /*4c10*/  MUFU.EX2 R175, R10 ;  /* 0x0000000a00af7308 */ /* 0x0002e20000000800 */
[----:B--2---:R-:W-:-:S07]  /*4c20*/  FADD.FTZ R2, R0, R11 ;  /* 0x0000000b00027221 */ /* 0x004fce0000010000 */
[----:B------:R-:W2:Y:S01]  /*4c30*/  MUFU.EX2 R27, R27 ;  /* 0x0000001b001b7308 */ /* 0x000ea20000000800 */
[----:B-1----:R-:W-:-:S04]  /*4c40*/  FADD.FTZ R10, R20, R33 ;  /* 0x00000021140a7221 */ /* 0x002fc80000010000 */
[----:B------:R-:W-:-:S03]  /*4c50*/  FADD.FTZ R13, R59, R10 ;  /* 0x0000000a3b0d7221 */ /* 0x000fc60000010000 */
[----:B------:R-:W1:Y:S01]  /*4c60*/  MUFU.EX2 R12, R12 ;  /* 0x0000000c000c7308 */ /* 0x000e620000000800 */
[----:B0-----:R-:W-:Y:S01]  /*4c70*/  FADD.FTZ R10, R14, R13 ;  /* 0x0000000d0e0a7221 */ /* 0x001fe20000010000 */
[C---:B---3--:R-:W-:Y:S01]  /*4c80*/  FADD.FTZ R11, R175.reuse, R2 ;  /* 0x00000002af0b7221 */ /* 0x048fe20000010000 */
[----:B------:R-:W-:-:S05]  /*4c90*/  F2FP.BF16.F32.PACK_AB R175, R175, R0 ;  /* 0x00000000afaf723e */ /* 0x000fca00000010ff */
[----:B------:R-:W0:Y:S01]  /*4ca0*/  MUFU.EX2 R177, R54 ;  /* 0x0000003600b17308 */ /* 0x000e220000000800 */
[C---:B--2---:R-:W-:Y:S01]  /*4cb0*/  FADD.FTZ R2, R27.reuse, R10 ;  /* 0x0000000a1b027221 */ /* 0x044fe20000010000 */
[----:B------:R-:W-:-:S06]  /*4cc0*/  F2FP.BF16.F32.PACK_AB R178, R27, R14 ;  /* 0x0000000e1bb2723e */ /* 0x000fcc00000010ff */
[----:B------:R-:W2:Y:S01]  /*4cd0*/  MUFU.EX2 R52, R52 ;  /* 0x0000003400347308 */ /* 0x000ea20000000800 */
[----:B-1----:R-:W-:-:S07]  /*4ce0*/  FADD.FTZ R10, R12, R11 ;  /* 0x0000000b0c0a7221 */ /* 0x002fce0000010000 */
[----:B------:R-:W1:Y:S01]  /*4cf0*/  MUFU.EX2 R25, R25 ;  /* 0x0000001900197308 */ /* 0x000e620000000800 */
[C---:B0-----:R-:W-:Y:S01]  /*4d00*/  FADD.FTZ R9, R177.reuse, R10 ;  /* 0x0000000ab1097221 */ /* 0x041fe20000010000 */
[----:B------:R-:W-:-:S03]  /*4d10*/  F2FP.BF16.F32.PACK_AB R177, R177, R12 ;  /* 0x0000000cb1b1723e */ /* 0x000fc600000010ff */
[----:B--2---:R-:W-:-:S04]  /*4d20*/  FADD.FTZ R10, R52, R9 ;  /* 0x00000009340a7221 */ /* 0x004fc80000010000 */
[C---:B-1----:R-:W-:Y:S01]  /*4d30*/  FADD.FTZ R0, R25.reuse, R10 ;  /* 0x0000000a19007221 */ /* 0x042fe20000010000 */
[----:B------:R-:W-:Y:S01]  /*4d40*/  F2FP.BF16.F32.PACK_AB R179, R25, R52 ;  /* 0x0000003419b3723e */ /* 0x000fe200000010ff */
[----:B------:R-:W-:Y:S06]  /*4d50*/  @!P0 BRA `(.L_x_2524) ;  /* 0x0000000000048947 */ /* 0x000fec0003800000 */
[----:B------:R-:W-:Y:S01]  /*4d60*/  BPT.TRAP 0x1 ;  /* 0x000000040000795c */ /* 0x000fe20000300000 */
.L_x_2524:
[----:B------:R0:W1:Y:S01]  /*4d70*/  SYNCS.PHASECHK.TRANS64.TRYWAIT P1, [UR22+0x22850], R6 ;  /* 0x02285006ff0075a7 */ /* 0x0000620008020156 */
[----:B------:R-:W-:Y:S05]  /*4d80*/  @!P0 BRA `(.L_x_2525) ;  /* 0x0000000000048947 */ /* 0x000fea0003800000 */
[----:B------:R-:W-:Y:S01]  /*4d90*/  BPT.TRAP 0x1 ;  /* 0x000000040000795c */ /* 0x000fe20000300000 */
.L_x_2525:
[----:B-1----:R-:W-:Y:S05]  /*4da0*/  @P1 BRA `(.L_x_2526) ;  /* 0x0000000000081947 */ /* 0x002fea0003800000 */
[----:B------:R-:W1:Y:S02]  /*4db0*/  SYNCS.PHASECHK.TRANS64.TRYWAIT P1, [UR22+0x22850], R6 ;  /* 0x02285006ff0075a7 */ /* 0x000e640008020156 */
[----:B-1----:R-:W-:Y:S05]  /*4dc0*/  @!P1 BRA `(.L_x_2527) ;  /* 0x00000150000c9947 */ /* 0x002fea0003800000 */
.L_x_2526:
        /* <DEDUP_REMOVED lines=42> */
[----:B--2---:R-:W-:Y:S05]  /*5070*/  @!P0 BRA `(.L_x_2528) ;  /* 0x0000000000048947 */ /* 0x004fea0003800000 */
[----:B------:R-:W-:Y:S01]  /*5080*/  BPT.TRAP 0x1 ;  /* 0x000000040000795c */ /* 0x000fe20000300000 */
.L_x_2528:
[----:B01----:R-:W0:Y:S01]  /*5090*/  LDC R6, c[0x0][0x448] ;  /* 0x00011200ff067b82 */ /* 0x003e220000000800 */
[----:B------:R-:W-:Y:S02]  /*50a0*/  UISETP.NE.AND UP0, UPT, UR47, URZ, UPT ;  /* 0x0000003f2f00728c */ /* 0x000fe4000bf05270 */
[----:B------:R-:W-:-:S05]  /*50b0*/  UIADD3 UR22, UR22, 0x22860, URZ ;  /* 0x0002286016167890 */ /* 0x000fca000fffe03f */
[----:B------:R-:W1:Y:S01]  /*50c0*/  S2UR UR6, SR_CgaCtaId ;  /* 0x00000000000679c3 */ /* 0x000e620000008800 */
[----:B0-----:R-:W-:Y:S01]  /*50d0*/  ISETP.NE.AND P1, PT, R6, 0x1, PT ;  /* 0x000000010600780c */ /* 0x001fe20003f25270 */
[----:B-1----:R-:W-:-:S12]  /*50e0*/  UPRMT UR22, UR6, 0x654, UR22 ;  /* 0x0000065406167896 */ /* 0x002fd80008000016 */
[----:B------:R-:W0:Y:S08]  /*50f0*/  @P1 LDC R6, c[0x0][0x44c] ;  /* 0x00011300ff061b82 */ /* 0x000e300000000800 */
[----:B------:R-:W1:Y:S01]  /*5100*/  @P1 LDC R8, c[0x0][0x450] ;  /* 0x00011400ff081b82 */ /* 0x000e620000000800 */
[----:B------:R-:W-:Y:S01]  /*5110*/  SYNCS.ARRIVE.TRANS64.RED.A1T0 RZ, [UR22], RZ ;  /* 0x000000ffffff79a7 */ /* 0x000fe20008100416 */
[----:B0-----:R-:W-:-:S04]  /*5120*/  @P1 IMAD.HI.U32 R7, R6, UR42, RZ ;  /* 0x0000002a06071c27 */ /* 0x001fc8000f8e00ff */
[----:B------:R-:W-:Y:S01]  /*5130*/  IMAD.U32 R6, RZ, RZ, UR42 ;  /* 0x0000002aff067e24 */ /* 0x000fe2000f8e00ff */
[----:B-1----:R-:W-:Y:S02]  /*5140*/  @P1 SHF.R.U32.HI R6, RZ, R8, R7 ;  /* 0x00000008ff061219 */ /* 0x002fe40000011607 */
[----:B------:R-:W-:Y:S02]  /*5150*/  PLOP3.LUT P1, PT, PT, PT, UP0, 0x40, 0x0 ;  /* 0x000000000000781c */ /* 0x000fe40003f2e808 */
[----:B------:R-:W-:-:S05]  /*5160*/  IADD3 R6, R6, R19, -R18 ;  /* 0x0000001306067210 */ /* 0x000fca0007ffe812 */
[----:B------:R-:W-:-:S05]  /*5170*/  VIADD R7, R6, UR14 ;  /* 0x0000000e06077c36 */ /* 0x000fca0008000000 */
[----:B------:R-:W-:Y:S01]  /*5180*/  R2UR UR11, R7 ;  /* 0x00000000070b72ca */ /* 0x000fe200000e0000 */
[----:B------:R-:W-:Y:S01]  /*5190*/  VIADD R7, R152, 0xfffffffe ;  /* 0xfffffffe98077836 */ /* 0x000fe20000000000 */
[----:B------:R-:W-:-:S13]  /*51a0*/  @P1 BRA `(.L_x_2529) ;  /* 0x0000000000541947 */ /* 0x000fda0003800000 */
[C---:B------:R-:W-:Y:S01]  /*51b0*/  ISETP.GT.AND P1, PT, R6.reuse, RZ, PT ;  /* 0x000000ff0600720c */ /* 0x040fe20003f24270 */
[----:B------:R-:W-:-:S05]  /*51c0*/  VIADD R8, R6, 0xffffffff ;  /* 0xffffffff06087836 */ /* 0x000fca0000000000 */
[----:B------:R-:W-:-:S07]  /*51d0*/  R2UR UR14, R8 ;  /* 0x00000000080e72ca */ /* 0x000fce00000e0000 */
[----:B------:R-:W-:Y:S08]  /*51e0*/  @P1 BRA `(.L_x_2530) ;  /* 0x0000000000241947 */ /* 0x000ff00003800000 */
[----:B------:R-:W-:Y:S01]  /*51f0*/  R2UR UR14, R6 ;  /* 0x00000000060e72ca */ /* 0x000fe200000e0000 */
[----:B------:R-:W-:Y:S02]  /*5200*/  ULDC UR15, c[0x0][0x9e4] ;  /* 0x00027900000f7ab9 */ /* 0x000fe40000000800 */
[----:B------:R-:W-:-:S10]  /*5210*/  UISETP.NE.AND UP0, UPT, UR15, 0x1, UPT ;  /* 0x000000010f00788c */ /* 0x000fd4000bf05270 */
[----:B------:R-:W-:Y:S01]  /*5220*/  UIADD3 UR14, -UR14, URZ, URZ ;  /* 0x0000003f0e0e7290 */ /* 0x000fe2000fffe13f */
[----:B------:R-:W-:-:S03]  /*5230*/  @UP0 ULDC.64 UR18, c[0x0][0x9e8] ;  /* 0x00027a0000120ab9 */ /* 0x000fc60000000a00 */
[----:B------:R-:W-:-:S04]  /*5240*/  UIMAD.WIDE.U32 UR6, UR14, UR18, URZ ;  /* 0x000000120e0672a5 */ /* 0x000fc8000f8e003f */
[----:B------:R-:W-:-:S04]  /*5250*/  @UP0 USHF.R.U32.HI UR14, URZ, UR19, UR7 ;  /* 0x000000133f0e0299 */ /* 0x000fc80008011607 */
[----:B------:R-:W-:Y:S01]  /*5260*/  ULOP3.LUT UR14, URZ, UR14, URZ, 0x33, !UPT ;  /* 0x0000000e3f0e7292 */ /* 0x000fe2000f8e333f */
[----:B------:R-:W-:Y:S11]  /*5270*/  BRA `(.L_x_2531) ;  /* 0x0000000000147947 */ /* 0x000ff60003800000 */
.L_x_2530:
[----:B------:R-:W-:Y:S02]  /*5280*/  ULDC UR15, c[0x0][0x9e4] ;  /* 0x00027900000f7ab9 */ /* 0x000fe40000000800 */
[----:B------:R-:W-:-:S11]  /*5290*/  UISETP.NE.AND UP0, UPT, UR15, 0x1, UPT ;  /* 0x000000010f00788c */ /* 0x000fd6000bf05270 */
[----:B------:R-:W-:Y:S02]  /*52a0*/  @UP0 ULDC.64 UR18, c[0x0][0x9e8] ;  /* 0x00027a0000120ab9 */ /* 0x000fe40000000a00 */
[----:B------:R-:W-:-:S04]  /*52b0*/  UIMAD.WIDE.U32 UR6, UR14, UR18, URZ ;  /* 0x000000120e0672a5 */ /* 0x000fc8000f8e003f */
[----:B------:R-:W-:-:S12]  /*52c0*/  @UP0 USHF.R.U32.HI UR14, URZ, UR19, UR7 ;  /* 0x000000133f0e0299 */ /* 0x000fd80008011607 */
.L_x_2531:
[----:B------:R-:W-:-:S04]  /*52d0*/  UIMAD UR14, UR14, UR15, UR15 ;  /* 0x0000000f0e0e72a4 */ /* 0x000fc8000f8e020f */
[----:B------:R-:W-:-:S04]  /*52e0*/  UISETP.LT.AND UP0, UPT, UR11, UR14, UPT ;  /* 0x0000000e0b00728c */ /* 0x000fc8000bf01270 */
[----:B------:R-:W-:-:S12]  /*52f0*/  USEL UR11, UR11, UR14, UP0 ;  /* 0x0000000e0b0b7287 */ /* 0x000fd80008000000 */
.L_x_2529:
        /* <DEDUP_REMOVED lines=10> */
[----:B------:R-:W-:Y:S01]  /*53a0*/  ULDC UR24, c[0x0][0x9dc] ;  /* 0x0002770000187ab9 */ /* 0x000fe20000000800 */
[----:B------:R-:W-:Y:S01]  /*53b0*/  IMAD.MOV.U32 R6, RZ, RZ, R7 ;  /* 0x000000ffff067224 */ /* 0x000fe200078e0007 */
[----:B------:R-:W-:Y:S01]  /*53c0*/  ULDC UR23, c[0x0][0x9d8] ;  /* 0x0002760000177ab9 */ /* 0x000fe20000000800 */
[----:B------:R-:W-:Y:S01]  /*53d0*/  ULDC UR29, c[0x0][0x988] ;  /* 0x00026200001d7ab9 */ /* 0x000fe20000000800 */
[----:B------:R-:W-:-:S05]  /*53e0*/  ULDC UR22, c[0x0][0x9e0] ;  /* 0x0002780000167ab9 */ /* 0x000fca0000000800 */
.L_x_2551:
[----:B------:R-:W-:-:S04]  /*53f0*/  UIADD3 UR38, UR38, 0x1, URZ ;  /* 0x0000000126267890 */ /* 0x000fc8000fffe03f */
[----:B------:R-:W-:-:S04]  /*5400*/  UISETP.NE.AND UP0, UPT, UR38, 0x2, UPT ;  /* 0x000000022600788c */ /* 0x000fc8000bf05270 */
[----:B------:R-:W-:Y:S02]  /*5410*/  USEL UR6, URZ, 0x1, UP0 ;  /* 0x000000013f067887 */ /* 0x000fe40008000000 */
[----:B------:R-:W-:Y:S02]  /*5420*/  USEL UR38, UR38, URZ, UP0 ;  /* 0x0000003f26267287 */ /* 0x000fe40008000000 */
[----:B------:R-:W-:Y:S01]  /*5430*/  ULOP3.LUT UR37, UR37, UR6, URZ, 0x3c, !UPT ;  /* 0x0000000625257292 */ /* 0x000fe2000f8e3c3f */
[----:B--2---:R-:W-:Y:S11]  /*5440*/  @!P0 BRA `(.L_x_2533) ;  /* 0x0000000000048947 */ /* 0x004ff60003800000 */
[----:B------:R-:W-:Y:S01]  /*5450*/  BPT.TRAP 0x1 ;  /* 0x000000040000795c */ /* 0x000fe20000300000 */
.L_x_2533:
[----:B------:R-:W0:Y:S01]  /*5460*/  S2UR UR27, SR_CgaCtaId ;  /* 0x00000000001b79c3 */ /* 0x000e220000008800 */
[----:B------:R-:W-:Y:S01]  /*5470*/  UMOV UR6, 0x400 ;  /* 0x0000040000067882 */ /* 0x000fe20000000000 */
[----:B------:R-:W-:-:S05]  /*5480*/  IMAD.U32 R7, RZ, RZ, UR37 ;  /* 0x00000025ff077e24 */ /* 0x000fca000f8e00ff */
[----:B------:R-:W-:Y:S01]  /*5490*/  SHF.L.U32 R7, R7, 0x1f, RZ ;  /* 0x0000001f07077819 */ /* 0x000fe200000006ff */
[----:B0-----:R-:W-:-:S04]  /*54a0*/  ULEA UR6, UR27, UR6, 0x18 ;  /* 0x000000061b067291 */ /* 0x001fc8000f8ec03f */
[----:B------:R-:W-:-:S09]  /*54b0*/  ULEA UR26, UR38, UR6, 0x3 ;  /* 0x00000006261a7291 */ /* 0x000fd2000f8e183f */
[----:B------:R0:W1:Y:S01]  /*54c0*/  SYNCS.PHASECHK.TRANS64.TRYWAIT P1, [UR26+0x22830], R7 ;  /* 0x02283007ff0075a7 */ /* 0x000062000802015a */
[----:B------:R-:W-:Y:S05]  /*54d0*/  @!P0 BRA `(.L_x_2534) ;  /* 0x0000000000048947 */ /* 0x000fea0003800000 */
[----:B------:R-:W-:Y:S01]  /*54e0*/  BPT.TRAP 0x1 ;  /* 0x000000040000795c */ /* 0x000fe20000300000 */
.L_x_2534:
[----:B-1----:R-:W-:Y:S05]  /*54f0*/  @P1 BRA `(.L_x_2535) ;  /* 0x0000000000081947 */ /* 0x002fea0003800000 */
[----:B------:R-:W1:Y:S02]  /*5500*/  SYNCS.PHASECHK.TRANS64.TRYWAIT P1, [UR26+0x22830], R7 ;  /* 0x02283007ff0075a7 */ /* 0x000e64000802015a */
[----:B-1----:R-:W-:Y:S05]  /*5510*/  @!P1 BRA `(.L_x_2536) ;  /* 0x0000014800509947 */ /* 0x002fea0003800000 */
.L_x_2535:
[----:B------:R-:W-:Y:S01]  /*5520*/  UIMAD UR18, UR38, 0x300, UR20 ;  /* 0x00000300261278a4 */ /* 0x000fe2000f8e0214 */
[----:B------:R-:W-:Y:S01]  /*5530*/  WARPGROUP.ARRIVE ;  /* 0x00000000000079c5 */ /* 0x000fe20000000000 */
[----:B------:R-:W-:Y:S01]  /*5540*/  UMOV UR19, 0x40000040 ;  /* 0x4000004000137882 */ /* 0x000fe20000000000 */
[----:B------:R-:W-:Y:S01]  /*5550*/  UMOV UR7, 0x40000040 ;  /* 0x4000004000077882 */ /* 0x000fe20000000000 */
[----:B------:R-:W-:-:S03]  /*5560*/  UIADD3 UR6, UR18, 0x2, URZ ;  /* 0x0000000212067890 */ /* 0x000fc6000fffe03f */
[----:B------:R-:W2:Y:S01]  /*5570*/  S2R R3, SR_TID.X ;  /* 0x0000000000037919 */ /* 0x000ea20000002100 */
[----:B------:R-:W-:Y:S01]  /*5580*/  UIADD3 UR10, UR18, 0x4, URZ ;  /* 0x00000004120a7890 */ /* 0x000fe2000fffe03f */
[----:B------:R-:W-:Y:S01]  /*5590*/  UMOV UR11, 0x40000040 ;  /* 0x40000040000b7882 */ /* 0x000fe20000000000 */
[----:B------:R-:W-:Y:S01]  /*55a0*/  HGMMA.64x96x16.F32.BF16 R152, gdesc[UR16], RZ, !UPT, gsb0 ;  /* 0x01600000109879f0 */ /* 0x000fe2000c0018ff */
[----:B------:R-:W-:Y:S01]  /*55b0*/  UIADD3 UR14, UR18, 0x6, URZ ;  /* 0x00000006120e7890 */ /* 0x000fe2000fffe03f */
[----:B------:R-:W-:Y:S01]  /*55c0*/  UMOV UR15, 0x40000040 ;  /* 0x40000040000f7882 */ /* 0x000fe20000000000 */
        /* <DEDUP_REMOVED lines=15> */
.L_x_2537:
[----:B-1----:R-:W1:Y:S01]  /*56c0*/  LDC R4, c[0x0][0x448] ;  /* 0x00011200ff047b82 */ /* 0x002e620000000800 */
        /* <DEDUP_REMOVED lines=22> */
[----:B------:R-:W-:Y:S01]  /*5830*/  UISETP.NE.AND UP0, UPT, UR47, URZ, UPT ;  /* 0x0000003f2f00728c */ /* 0x000fe2000bf05270 */
[----:B-1----:R-:W-:Y:S01]  /*5840*/  ISETP.NE.AND P1, PT, R4, 0x1, PT ;  /* 0x000000010400780c */ /* 0x002fe20003f25270 */
[----:B------:R-:W-:-:S02]  /*5850*/  VIADD R4, R22, UR42 ;  /* 0x0000002a16047c36 */ /* 0x000fc40008000000 */
        /* <DEDUP_REMOVED lines=10> */
[----:B------:R-:W-:Y:S01]  /*5900*/  UPRMT UR6, UR27, 0x654, UR6 ;  /* 0x000006541b067896 */ /* 0x000fe20008000006 */
[----:B------:R-:W1:Y:S01]  /*5910*/  @P1 LDC R10, c[0x0][0x44c] ;  /* 0x00011300ff0a1b82 */ /* 0x000e620000000800 */
[----:B------:R-:W-:Y:S01]  /*5920*/  FMUL.FTZ R174, R183, UR23 ;  /* 0x00000017b7ae7c20 */ /* 0x000fe20008410000 */
[----:B------:R-:W-:Y:S01]  /*5930*/  FMUL.FTZ R186, R189, UR23 ;  /* 0x00000017bdba7c20 */ /* 0x000fe20008410000 */
[----:B------:R-:W-:Y:S01]  /*5940*/  FMUL.FTZ R188, R192, UR23 ;  /* 0x00000017c0bc7c20 */ /* 0x000fe20008410000 */
[----:B------:R-:W-:Y:S01]  /*5950*/  FMUL.FTZ R190, R193, UR23 ;  /* 0x00000017c1be7c20 */ /* 0x000fe20008410000 */
[----:B------:R-:W-:-:S02]  /*5960*/  IMAD R191, R6, -0x60, RZ ;  /* 0xffffffa006bf7824 */ /* 0x000fc400078e02ff */
[----:B------:R-:W-:Y:S01]  /*5970*/  FMUL.FTZ R12, R155, UR23 ;  /* 0x000000179b0c7c20 */ /* 0x000fe20008410000 */
[----:B------:R-:W-:Y:S01]  /*5980*/  FMUL.FTZ R183, R194, UR23 ;  /* 0x00000017c2b77c20 */ /* 0x000fe20008410000 */
[----:B------:R-:W3:Y:S01]  /*5990*/  @P1 LDC R5, c[0x0][0x450] ;  /* 0x00011400ff051b82 */ /* 0x000ee20000000800 */
[----:B------:R-:W-:Y:S01]  /*59a0*/  FMUL.FTZ R192, R196, UR23 ;  /* 0x00000017c4c07c20 */ /* 0x000fe20008410000 */
[----:B------:R-:W-:Y:S01]  /*59b0*/  FMUL.FTZ R193, R197, UR23 ;  /* 0x00000017c5c17c20 */ /* 0x000fe20008410000 */
[----:B------:R-:W-:Y:S01]  /*59c0*/  FMUL.FTZ R189, R199, UR23 ;  /* 0x00000017c7bd7c20 */ /* 0x000fe20008410000 */
[----:B------:R-:W-:Y:S01]  /*59d0*/  IADD3 R196, -R17, 0x1, R191 ;  /* 0x0000000111c47810 */ /* 0x000fe20007ffe1bf */
[----:B------:R-:W4:Y:S01]  /*59e0*/  MUFU.TANH R11, R11 ;  /* 0x0000000b000b7308 */ /* 0x000f220000002400 */
[----:B------:R-:W-:Y:S01]  /*59f0*/  SYNCS.ARRIVE.TRANS64.RED.A1T0 RZ, [UR6], RZ ;  /* 0x000000ffffff79a7 */ /* 0x000fe20008100406 */
[----:B------:R-:W-:Y:S01]  /*5a00*/  ULOP3.LUT UR6, URZ, UR24, URZ, 0x33, !UPT ;  /* 0x000000183f067292 */ /* 0x000fe2000f8e333f */
[----:B------:R-:W-:-:S05]  /*5a10*/  IADD3 R196, -R18, R196, R19 ;  /* 0x000000c412c47210 */ /* 0x000fca0007ffe113 */
[----:B------:R-:W0:Y:S01]  /*5a20*/  MUFU.TANH R12, R12 ;  /* 0x0000000c000c7308 */ /* 0x000e220000002400 */
[----:B------:R-:W-:Y:S02]  /*5a30*/  VIADD R197, R196, UR22 ;  /* 0x00000016c4c57c36 */ /* 0x000fe40008000000 */
[----:B-1----:R-:W-:-:S05]  /*5a40*/  @P1 IMAD.HI.U32 R10, R4, R10, RZ ;  /* 0x0000000a040a1227 */ /* 0x002fca00078e00ff */
[----:B------:R-:W1:Y:S01]  /*5a50*/  MUFU.TANH R13, R13 ;  /* 0x0000000d000d7308 */ /* 0x000e620000002400 */
[----:B------:R-:W-:Y:S01]  /*5a60*/  VIADD R196, R196, UR6 ;  /* 0x00000006c4c47c36 */ /* 0x000fe20008000000 */
[----:B---3--:R-:W-:Y:S01]  /*5a70*/  @P1 SHF.R.U32.HI R4, RZ, R5, R10 ;  /* 0x00000005ff041219 */ /* 0x008fe2000001160a */
[----:B------:R-:W-:Y:S01]  /*5a80*/  FMUL.FTZ R5, R152, UR23 ;  /* 0x0000001798057c20 */ /* 0x000fe20008410000 */
[----:B------:R-:W-:Y:S01]  /*5a90*/  FMUL.FTZ R152, R161, UR23 ;  /* 0x00000017a1987c20 */ /* 0x000fe20008410000 */
[----:B------:R-:W-:Y:S01]  /*5aa0*/  FMUL.FTZ R161, R168, UR23 ;  /* 0x00000017a8a17c20 */ /* 0x000fe20008410000 */
[----:B------:R-:W-:Y:S01]  /*5ab0*/  FMUL.FTZ R168, R173, UR23 ;  /* 0x00000017ada87c20 */ /* 0x000fe20008410000 */
[----:B------:R-:W3:Y:S01]  /*5ac0*/  SHFL.IDX PT, R198, R4, RZ, 0x1c1f ;  /* 0x001c1fff04c67589 */ /* 0x000ee200000e0000 */
[----:B------:R-:W-:Y:S01]  /*5ad0*/  FMUL.FTZ R173, R182, UR23 ;  /* 0x00000017b6ad7c20 */ /* 0x000fe20008410000 */
[----:B------:R-:W-:Y:S01]  /*5ae0*/  FMUL.FTZ R182, R185, UR23 ;  /* 0x00000017b9b67c20 */ /* 0x000fe20008410000 */
[----:B------:R-:W-:Y:S01]  /*5af0*/  FMUL.FTZ R10, R154, UR23 ;  /* 0x000000179a0a7c20 */ /* 0x000fe20008410000 */
[----:B------:R-:W-:Y:S01]  /*5b00*/  FMUL.FTZ R185, R195, UR23 ;  /* 0x00000017c3b97c20 */ /* 0x000fe20008410000 */
[----:B------:R-:W-:Y:S01]  /*5b10*/  PLOP3.LUT P1, PT, PT, PT, UP0, 0x40, 0x0 ;  /* 0x000000000000781c */ /* 0x000fe20003f2e808 */
[----:B------:R-:W0:Y:S08]  /*5b20*/  MUFU.TANH R5, R5 ;  /* 0x0000000500057308 */ /* 0x000e300000002400 */
[----:B------:R-:W0:Y:S08]  /*5b30*/  MUFU.TANH R10, R10 ;  /* 0x0000000a000a7308 */ /* 0x000e300000002400 */
[----:B------:R-:W0:Y:S01]  /*5b40*/  MUFU.TANH R14, R14 ;  /* 0x0000000e000e7308 */ /* 0x000e220000002400 */
[----:B---3--:R-:W-:-:S02]  /*5b50*/  IMAD.IADD R195, R197, 0x1, R198 ;  /* 0x00000001c5c37824 */ /* 0x008fc400078e02c6 */
[----:B------:R-:W-:-:S05]  /*5b60*/  IMAD.IADD R194, R198, 0x1, R196 ;  /* 0x00000001c6c27824 */ /* 0x000fca00078e02c4 */
        /* <DEDUP_REMOVED lines=43> */
[----:B------:R-:W-:Y:S01]  /*5e20*/  IADD3 R198, -R18, R19, R198 ;  /* 0x0000001312c67210 */ /* 0x000fe20007ffe1c6 */
[----:B------:R-:W-:Y:S03]  /*5e30*/  BSSY B0, `(.L_x_2539) ;  /* 0x0000010000007945 */ /* 0x000fe60003800000 */
        /* <DEDUP_REMOVED lines=10> */
.L_x_2540:
[----:B------:R-:W-:-:S05]  /*5ee0*/  IMAD.U32 R199, RZ, RZ, UR25 ;  /* 0x00000019ffc77e24 */ /* 0x000fca000f8e00ff */
[----:B------:R-:W-:-:S13]  /*5ef0*/  ISETP.NE.AND P1, PT, R199, 0x1, PT ;  /* 0x00000001c700780c */ /* 0x000fda0003f25270 */
[----:B------:R-:W1:Y:S02]  /*5f00*/  @P1 LDC.64 R154, c[0x0][0x9e8] ;  /* 0x00027a00ff9a1b82 */ /* 0x000e640000000a00 */
[----:B-1----:R-:W-:-:S05]  /*5f10*/  @P1 IMAD.HI.U32 R154, R198, R154, RZ ;  /* 0x0000009ac69a1227 */ /* 0x002fca00078e00ff */
[----:B------:R-:W-:-:S07]  /*5f20*/  @P1 SHF.R.U32.HI R198, RZ, R155, R154 ;  /* 0x0000009bffc61219 */ /* 0x000fce000001169a */
.L_x_2541:
[----:B------:R-:W-:Y:S05]  /*5f30*/  BSYNC B0 ;  /* 0x0000000000007941 */ /* 0x000fea0003800000 */
.L_x_2539:
[----:B------:R-:W-:-:S04]  /*5f40*/  IMAD.IADD R154, R191, 0x1, -R17 ;  /* 0x00000001bf9a7824 */ /* 0x000fc800078e0a11 */
[----:B------:R-:W-:-:S05]  /*5f50*/  IMAD R154, R198, R199, R154 ;  /* 0x000000c7c69a7224 */ /* 0x000fca00078e029a */
[----:B------:R-:W-:Y:S02]  /*5f60*/  VIMNMX R194, R194, R154, !PT ;  /* 0x0000009ac2c27248 */ /* 0x000fe40007fe0100 */
[----:B------:R-:W-:-:S07]  /*5f70*/  VIADDMNMX R195, R154, R199, R195, PT ;  /* 0x000000c79ac37246 */ /* 0x000fce00038001c3 */
.L_x_2538:
[C---:B------:R-:W-:Y:S01]  /*5f80*/  ISETP.GE.AND P1, PT, R191.reuse, 0x1, PT ;  /* 0x00000001bf00780c */ /* 0x040fe20003f26270 */
[----:B------:R-:W1:Y:S01]  /*5f90*/  SHFL.IDX PT, R4, R4, 0x1, 0x1c1f ;  /* 0x003c1f0004047f89 */ /* 0x000e6200000e0000 */
[----:B------:R-:W-:Y:S01]  /*5fa0*/  ISETP.GE.AND P4, PT, R191, 0x9, PT ;  /* 0x00000009bf00780c */ /* 0x000fe20003f86270 */
[----:B------:R-:W-:Y:S01]  /*5fb0*/  UISETP.NE.AND UP0, UPT, UR47, URZ, UPT ;  /* 0x0000003f2f00728c */ /* 0x000fe2000bf05270 */
[----:B------:R-:W-:Y:S02]  /*5fc0*/  LOP3.LUT R16, R16, 0xfffbffff, RZ, 0xc0, !PT ;  /* 0xfffbffff10107812 */ /* 0x000fe400078ec0ff */
[----:B------:R-:W-:-:S04]  /*5fd0*/  ISETP.GT.AND P2, PT, R194, RZ, !P1 ;  /* 0x000000ffc200720c */ /* 0x000fc80004f44270 */
[----:B------:R-:W-:-:S03]  /*5fe0*/  ISETP.LT.OR P2, PT, R195, 0x1, P2 ;  /* 0x00000001c300780c */ /* 0x000fc60001741670 */
[----:B------:R-:W-:Y:S02]  /*5ff0*/  @P1 LOP3.LUT R16, R16, 0x40000, RZ, 0xfc, !PT ;  /* 0x0004000010101812 */ /* 0x000fe400078efcff */
[----:B------:R-:W-:Y:S02]  /*6000*/  ISETP.GE.AND P1, PT, R191, 0x2, PT ;  /* 0x00000002bf00780c */ /* 0x000fe40003f26270 */
[----:B------:R-:W-:Y:S02]  /*6010*/  LOP3.LUT R16, R16, 0xfffffffd, RZ, 0xc0, !PT ;  /* 0xfffffffd10107812 */ /* 0x000fe400078ec0ff */
[----:B0-----:R-:W-:Y:S02]  /*6020*/  FSEL R154, R5, -INF , !P2 ;  /* 0xff800000059a7808 */ /* 0x001fe40005000000 */
[----:B------:R-:W-:Y:S02]  /*6030*/  ISETP.GT.AND P3, PT, R194, 0x1, !P1 ;  /* 0x00000001c200780c */ /* 0x000fe40004f64270 */
[----:B------:R-:W-:-:S02]  /*6040*/  @P4 LOP3.LUT R16, R16, 0x2, RZ, 0xfc, !PT ;  /* 0x0000000210104812 */ /* 0x000fc400078efcff */
[----:B------:R-:W-:Y:S01]  /*6050*/  ISETP.GT.AND P2, PT, R194, 0x8, !P4 ;  /* 0x00000008c200780c */ /* 0x000fe20006744270 */
[--C-:B-1----:R-:W-:Y:S01]  /*6060*/  IMAD.IADD R197, R197, 0x1, R4.reuse ;  /* 0x00000001c5c57824 */ /* 0x102fe200078e0204 */
[----:B------:R-:W-:Y:S01]  /*6070*/  ISETP.GE.AND P4, PT, R191, 0xa, PT ;  /* 0x0000000abf00780c */ /* 0x000fe20003f86270 */
[----:B------:R-:W-:Y:S01]  /*6080*/  IMAD.IADD R196, R196, 0x1, R4 ;  /* 0x00000001c4c47824 */ /* 0x000fe200078e0204 */
[C---:B------:R-:W-:Y:S02]  /*6090*/  ISETP.LT.OR P3, PT, R195.reuse, 0x2, P3 ;  /* 0x00000002c300780c */ /* 0x040fe40001f61670 */
[----:B------:R-:W-:Y:S02]  /*60a0*/  ISETP.LT.OR P2, PT, R195, 0x9, P2 ;  /* 0x00000009c300780c */ /* 0x000fe40001741670 */
[----:B------:R-:W-:Y:S02]  /*60b0*/  FSEL R11, R11, -INF , !P3 ;  /* 0xff8000000b0b7808 */ /* 0x000fe40005800000 */
[----:B------:R-:W-:-:S02]  /*60c0*/  ISETP.GE.AND P3, PT, R191, 0x11, PT ;  /* 0x00000011bf00780c */ /* 0x000fc40003f66270 */
[----:B------:R-:W-:Y:S02]  /*60d0*/  LOP3.LUT R16, R16, 0xfffffffb, RZ, 0xc0, !PT ;  /* 0xfffffffb10107812 */ /* 0x000fe400078ec0ff */
[----:B------:R-:W-:Y:S02]  /*60e0*/  FSEL R13, R13, -INF , !P2 ;  /* 0xff8000000d0d7808 */ /* 0x000fe40005000000 */
[----:B------:R-:W-:Y:S02]  /*60f0*/  ISETP.GT.AND P2, PT, R194, 0x9, !P4 ;  /* 0x00000009c200780c */ /* 0x000fe40006744270 */
[----:B------:R-:W-:Y:S02]  /*6100*/  @P4 LOP3.LUT R16, R16, 0x4, RZ, 0xfc, !PT ;  /* 0x0000000410104812 */ /* 0x000fe400078efcff */
[----:B------:R-:W-:Y:S02]  /*6110*/  ISETP.LT.OR P2, PT, R195, 0xa, P2 ;  /* 0x0000000ac300780c */ /* 0x000fe40001741670 */
[----:B------:R-:W-:-:S02]  /*6120*/  LOP3.LUT R16, R16, 0xfffffff7, RZ, 0xc0, !PT ;  /* 0xfffffff710107812 */ /* 0x000fc400078ec0ff */
[----:B------:R-:W-:Y:S02]  /*6130*/  FSEL R14, R14, -INF , !P2 ;  /* 0xff8000000e0e7808 */ /* 0x000fe40005000000 */
[----:B------:R-:W-:Y:S02]  /*6140*/  @P3 LOP3.LUT R16, R16, 0x8, RZ, 0xfc, !PT ;  /* 0x0000000810103812 */ /* 0x000fe400078efcff */
[----:B------:R-:W-:Y:S02]  /*6150*/  ISETP.GT.AND P2, PT, R194, 0x10, !P3 ;  /* 0x00000010c200780c */ /* 0x000fe40005f44270 */
[----:B------:R-:W-:Y:S02]  /*6160*/  ISETP.GE.AND P3, PT, R191, 0x12, PT ;  /* 0x00000012bf00780c */ /* 0x000fe40003f66270 */
[----:B------:R-:W-:Y:S02]  /*6170*/  ISETP.LT.OR P2, PT, R195, 0x11, P2 ;  /* 0x00000011c300780c */ /* 0x000fe40001741670 */
[----:B------:R-:W-:-:S02]  /*6180*/  LOP3.LUT R16, R16, 0xffffffef, RZ, 0xc0, !PT ;  /* 0xffffffef10107812 */ /* 0x000fc400078ec0ff */
[----:B------:R-:W-:Y:S02]  /*6190*/  FSEL R21, R21, -INF , !P2 ;  /* 0xff80000015157808 */ /* 0x000fe40005000000 */
        /* <DEDUP_REMOVED lines=118> */
.L_x_2544:
[----:B------:R-:W-:-:S05]  /*6900*/  IMAD.U32 R194, RZ, RZ, UR25 ;  /* 0x00000019ffc27e24 */ /* 0x000fca000f8e00ff */
[----:B------:R-:W-:-:S13]  /*6910*/  ISETP.NE.AND P6, PT, R194, 0x1, PT ;  /* 0x00000001c200780c */ /* 0x000fda0003fc5270 */
[----:B------:R-:W0:Y:S02]  /*6920*/  @P6 LDC.64 R4, c[0x0][0x9e8] ;  /* 0x00027a00ff046b82 */ /* 0x000e240000000a00 */
[----:B0-----:R-:W-:-:S05]  /*6930*/  @P6 IMAD.HI.U32 R4, R155, R4, RZ ;  /* 0x000000049b046227 */ /* 0x001fca00078e00ff */
[----:B------:R-:W-:-:S07]  /*6940*/  @P6 SHF.R.U32.HI R155, RZ, R5, R4 ;  /* 0x00000005ff9b6219 */ /* 0x000fce0000011604 */
.L_x_2545:
[----:B------:R-:W-:Y:S05]  /*6950*/  BSYNC B0 ;  /* 0x0000000000007941 */ /* 0x000fea0003800000 */
.L_x_2543:
[----:B------:R-:W-:-:S04]  /*6960*/  IMAD.IADD R191, R191, 0x1, -R17 ;  /* 0x00000001bfbf7824 */ /* 0x000fc800078e0a11 */
[----:B------:R-:W-:-:S05]  /*6970*/  IMAD R191, R155, R194, R191 ;  /* 0x000000c29bbf7224 */ /* 0x000fca00078e02bf */
[----:B------:R-:W-:Y:S02]  /*6980*/  VIMNMX R196, R196, R191, !PT ;  /* 0x000000bfc4c47248 */ /* 0x000fe40007fe0100 */
[----:B------:R-:W-:-:S07]  /*6990*/  VIADDMNMX R197, R191, R194, R197, PT ;  /* 0x000000c2bfc57246 */ /* 0x000fce00038001c5 */
.L_x_2542:
[----:B------:R-:W-:Y:S01]  /*69a0*/  ISETP.GT.AND P1, PT, R196, 0x1, !P1 ;  /* 0x00000001c400780c */ /* 0x000fe20004f24270 */
[----:B------:R-:W-:Y:S01]  /*69b0*/  UMOV UR10, UR29 ;  /* 0x0000001d000a7c82 */ /* 0x000fe20008000000 */
[----:B------:R-:W-:Y:S02]  /*69c0*/  FMNMX.FTZ R4, R154, R9, !PT ;  /* 0x000000099a047209 */ /* 0x000fe40007810000 */
[----:B------:R-:W-:Y:S02]  /*69d0*/  ISETP.LT.OR P1, PT, R197, 0x2, P1 ;  /* 0x00000002c500780c */ /* 0x000fe40000f21670 */
[----:B------:R-:W-:Y:S02]  /*69e0*/  LOP3.LUT P6, RZ, R16, 0x10000, RZ, 0xc0, !PT ;  /* 0x0001000010ff7812 */ /* 0x000fe400078cc0ff */
        /* <DEDUP_REMOVED lines=72> */
[----:B------:R-:W-:Y:S02]  /*6e70*/  ISETP.GT.AND P1, PT, R196, 0x30, !P1 ;  /* 0x00000030c400780c */ /* 0x000fe40004f24270 */
[----:B------:R-:W-:Y:S01]  /*6e80*/  FSEL R180, R180, -INF , !P2 ;  /* 0xff800000b4b47808 */ /* 0x000fe20005000000 */
[----:B------:R-:W0:Y:S01]  /*6e90*/  SHFL.BFLY PT, R5, R4, 0x1, 0x1f ;  /* 0x0c201f0004057f89 */ /* 0x000e2200000e0000 */
[----:B------:R-:W-:Y:S02]  /*6ea0*/  ISETP.LT.OR P1, PT, R197, 0x31, P1 ;  /* 0x00000031c500780c */ /* 0x000fe40000f21670 */
[----:B------:R-:W-:-:S02]  /*6eb0*/  ISETP.GT.AND P5, PT, R196, 0x58, !P5 ;  /* 0x00000058c400780c */ /* 0x000fc40006fa4270 */
[----:B------:R-:W-:Y:S02]  /*6ec0*/  FSEL R169, R169, -INF , !P1 ;  /* 0xff800000a9a97808 */ /* 0x000fe40004800000 */
[----:B------:R-:W-:Y:S02]  /*6ed0*/  LOP3.LUT P1, RZ, R16, 0x200, RZ, 0xc0, !PT ;  /* 0x0000020010ff7812 */ /* 0x000fe4000782c0ff */
[----:B------:R-:W-:Y:S02]  /*6ee0*/  ISETP.LT.OR P4, PT, R197, 0x52, P4 ;  /* 0x00000052c500780c */ /* 0x000fe40002781670 */
[----:B------:R-:W-:Y:S02]  /*6ef0*/  ISETP.GT.AND P1, PT, R196, 0x31, !P1 ;  /* 0x00000031c400780c */ /* 0x000fe40004f24270 */
[----:B------:R-:W-:Y:S02]  /*6f00*/  FSEL R183, R183, -INF , !P3 ;  /* 0xff800000b7b77808 */ /* 0x000fe40005800000 */
[----:B------:R-:W-:-:S02]  /*6f10*/  ISETP.LT.OR P1, PT, R197, 0x32, P1 ;  /* 0x00000032c500780c */ /* 0x000fc40000f21670 */
[----:B------:R-:W-:Y:S02]  /*6f20*/  ISETP.LT.OR P5, PT, R197, 0x59, P5 ;  /* 0x00000059c500780c */ /* 0x000fe40002fa1670 */
[----:B------:R-:W-:Y:S02]  /*6f30*/  FSEL R170, R170, -INF , !P1 ;  /* 0xff800000aaaa7808 */ /* 0x000fe40004800000 */
[----:B------:R-:W-:Y:S02]  /*6f40*/  LOP3.LUT P1, RZ, R16, 0x100, RZ, 0xc0, !PT ;  /* 0x0000010010ff7812 */ /* 0x000fe4000782c0ff */
[----:B------:R-:W-:Y:S02]  /*6f50*/  FSEL R185, R185, -INF , !P4 ;  /* 0xff800000b9b97808 */ /* 0x000fe40006000000 */
[----:B------:R-:W-:Y:S02]  /*6f60*/  ISETP.GT.AND P1, PT, R196, 0x38, !P1 ;  /* 0x00000038c400780c */ /* 0x000fe40004f24270 */
[----:B0-----:R-:W-:-:S02]  /*6f70*/  FMNMX.FTZ R4, R4, R5, !PT ;  /* 0x0000000504047209 */ /* 0x001fc40007810000 */
[----:B------:R-:W-:Y:S02]  /*6f80*/  ISETP.LT.OR P1, PT, R197, 0x39, P1 ;  /* 0x00000039c500780c */ /* 0x000fe40000f21670 */
[----:B------:R-:W-:Y:S02]  /*6f90*/  FSEL R187, R187, -INF , !P5 ;  /* 0xff800000bbbb7808 */ /* 0x000fe40006800000 */
[----:B------:R-:W-:Y:S02]  /*6fa0*/  FSEL R173, R173, -INF , !P1 ;  /* 0xff800000adad7808 */ /* 0x000fe40004800000 */
[----:B------:R-:W-:-:S04]  /*6fb0*/  LOP3.LUT P1, RZ, R16, 0x80, RZ, 0xc0, !PT ;  /* 0x0000008010ff7812 */ /* 0x000fc8000782c0ff */
[----:B------:R-:W-:-:S04]  /*6fc0*/  ISETP.GT.AND P1, PT, R196, 0x39, !P1 ;  /* 0x00000039c400780c */ /* 0x000fc80004f24270 */
[----:B------:R-:W-:-:S04]  /*6fd0*/  ISETP.LT.OR P1, PT, R197, 0x3a, P1 ;  /* 0x0000003ac500780c */ /* 0x000fc80000f21670 */
[----:B------:R-:W-:Y:S02]  /*6fe0*/  FSEL R174, R174, -INF , !P1 ;  /* 0xff800000aeae7808 */ /* 0x000fe40004800000 */
[----:B------:R-:W-:-:S04]  /*6ff0*/  LOP3.LUT P1, RZ, R16, 0x40, RZ, 0xc0, !PT ;  /* 0x0000004010ff7812 */ /* 0x000fc8000782c0ff */
[----:B------:R-:W-:-:S04]  /*7000*/  ISETP.GT.AND P1, PT, R196, 0x40, !P1 ;  /* 0x00000040c400780c */ /* 0x000fc80004f24270 */
[----:B------:R-:W-:-:S04]  /*7010*/  ISETP.LT.OR P1, PT, R197, 0x41, P1 ;  /* 0x00000041c500780c */ /* 0x000fc80000f21670 */
[----:B------:R-:W-:Y:S02]  /*7020*/  FSEL R177, R177, -INF , !P1 ;  /* 0xff800000b1b17808 */ /* 0x000fe40004800000 */
[----:B------:R-:W-:Y:S02]  /*7030*/  ISETP.GT.AND P1, PT, R196, 0x41, !P6 ;  /* 0x00000041c400780c */ /* 0x000fe40007724270 */
[----:B------:R-:W-:Y:S02]  /*7040*/  LOP3.LUT P6, RZ, R16, 0x20000, RZ, 0xc0, !PT ;  /* 0x0002000010ff7812 */ /* 0x000fe400078cc0ff */
[----:B------:R-:W-:-:S04]  /*7050*/  ISETP.LT.OR P1, PT, R197, 0x42, P1 ;  /* 0x00000042c500780c */ /* 0x000fc80000f21670 */
[----:B------:R-:W-:Y:S02]  /*7060*/  FSEL R178, R178, -INF , !P1 ;  /* 0xff800000b2b27808 */ /* 0x000fe40004800000 */
[----:B------:R-:W-:-:S04]  /*7070*/  FSETP.NEU.FTZ.AND P1, PT, R4, -INF , PT ;  /* 0xff8000000400780b */ /* 0x000fc80003f3d000 */
[----:B------:R-:W-:-:S05]  /*7080*/  FSEL R5, R4, RZ, P1 ;  /* 0x000000ff04057208 */ /* 0x000fca0000800000 */
[----:B------:R-:W-:Y:S01]  /*7090*/  FADD.FTZ R9, -R5, R9 ;  /* 0x0000000905097221 */ /* 0x000fe20000010100 */
[----:B------:R-:W-:-:S03]  /*70a0*/  FMUL.FTZ R5, R4, UR10 ;  /* 0x0000000a04057c20 */ /* 0x000fc60008410000 */
[----:B------:R-:W-:Y:S02]  /*70b0*/  FMUL.FTZ R9, R9, UR10 ;  /* 0x0000000a09097c20 */ /* 0x000fe40008410000 */
[----:B------:R-:W-:Y:S02]  /*70c0*/  FSEL R5, R5, RZ, P1 ;  /* 0x000000ff05057208 */ /* 0x000fe40000800000 */
[----:B------:R-:W-:Y:S02]  /*70d0*/  ISETP.GT.AND P1, PT, R196, 0x48, !P6 ;  /* 0x00000048c400780c */ /* 0x000fe40007724270 */
[----:B------:R-:W0:Y:S01]  /*70e0*/  MUFU.EX2 R9, R9 ;  /* 0x0000000900097308 */ /* 0x000e220000000800 */
[--C-:B------:R-:W-:Y:S01]  /*70f0*/  FFMA.FTZ R154, R154, UR10, -R5.reuse ;  /* 0x0000000a9a9a7c23 */ /* 0x100fe20008010805 */
[----:B------:R-:W-:Y:S01]  /*7100*/  ISETP.LT.OR P1, PT, R197, 0x49, P1 ;  /* 0x00000049c500780c */ /* 0x000fe20000f21670 */
[--C-:B------:R-:W-:Y:S01]  /*7110*/  FFMA.FTZ R11, R11, UR10, -R5.reuse ;  /* 0x0000000a0b0b7c23 */ /* 0x100fe20008010805 */
[--C-:B------:R-:W-:Y:S01]  /*7120*/  FFMA.FTZ R13, R13, UR10, -R5.reuse ;  /* 0x0000000a0d0d7c23 */ /* 0x100fe20008010805 */
[--C-:B------:R-:W-:Y:S01]  /*7130*/  FFMA.FTZ R14, R14, UR10, -R5.reuse ;  /* 0x0000000a0e0e7c23 */ /* 0x100fe20008010805 */
[----:B------:R-:W-:Y:S01]  /*7140*/  FSEL R181, R181, -INF , !P1 ;  /* 0xff800000b5b57808 */ /* 0x000fe20004800000 */
[--C-:B------:R-:W-:Y:S01]  /*7150*/  FFMA.FTZ R21, R21, UR10, -R5.reuse ;  /* 0x0000000a15157c23 */ /* 0x100fe20008010805 */
[----:B------:R-:W-:Y:S01]  /*7160*/  LOP3.LUT P1, RZ, R16, 0x40000, RZ, 0xc0, !PT ;  /* 0x0004000010ff7812 */ /* 0x000fe2000782c0ff */
[--C-:B------:R-:W-:Y:S01]  /*7170*/  FFMA.FTZ R155, R152, UR10, -R5.reuse ;  /* 0x0000000a989b7c23 */ /* 0x100fe20008010805 */
[--C-:B------:R-:W-:Y:S01]  /*7180*/  FFMA.FTZ R157, R157, UR10, -R5.reuse ;  /* 0x0000000a9d9d7c23 */ /* 0x100fe20008010805 */
[--C-:B------:R-:W-:Y:S01]  /*7190*/  FFMA.FTZ R158, R158, UR10, -R5.reuse ;  /* 0x0000000a9e9e7c23 */ /* 0x100fe20008010805 */
[----:B------:R-:W-:Y:S01]  /*71a0*/  ISETP.GT.AND P1, PT, R196, RZ, !P1 ;  /* 0x000000ffc400720c */ /* 0x000fe20004f24270 */
[--C-:B------:R-:W-:Y:S01]  /*71b0*/  FFMA.FTZ R161, R161, UR10, -R5.reuse ;  /* 0x0000000aa1a17c23 */ /* 0x100fe20008010805 */
[--C-:B------:R-:W-:Y:S01]  /*71c0*/  FFMA.FTZ R162, R162, UR10, -R5.reuse ;  /* 0x0000000aa2a27c23 */ /* 0x100fe20008010805 */
[--C-:B------:R-:W-:Y:S01]  /*71d0*/  FFMA.FTZ R167, R167, UR10, -R5.reuse ;  /* 0x0000000aa7a77c23 */ /* 0x100fe20008010805 */
[----:B------:R-:W-:Y:S01]  /*71e0*/  ISETP.LT.OR P1, PT, R197, 0x1, P1 ;  /* 0x00000001c500780c */ /* 0x000fe20000f21670 */
[--C-:B------:R-:W-:Y:S01]  /*71f0*/  FFMA.FTZ R168, R168, UR10, -R5.reuse ;  /* 0x0000000aa8a87c23 */ /* 0x100fe20008010805 */
[--C-:B------:R-:W-:Y:S01]  /*7200*/  FFMA.FTZ R171, R171, UR10, -R5.reuse ;  /* 0x0000000aabab7c23 */ /* 0x100fe20008010805 */
[--C-:B------:R-:W-:Y:S01]  /*7210*/  FFMA.FTZ R172, R172, UR10, -R5.reuse ;  /* 0x0000000aacac7c23 */ /* 0x100fe20008010805 */
[----:B------:R-:W-:Y:S01]  /*7220*/  FSEL R10, R10, -INF , !P1 ;  /* 0xff8000000a0a7808 */ /* 0x000fe20004800000 */
        /* <DEDUP_REMOVED lines=10> */
[----:B------:R-:W-:Y:S01]  /*72d0*/  FMNMX.FTZ R5, R10, R8, !PT ;  /* 0x000000080a057209 */ /* 0x000fe20007810000 */
[----:B------:R-:W1:Y:S01]  /*72e0*/  MUFU.EX2 R152, R154 ;  /* 0x0000009a00987308 */ /* 0x000e620000000800 */
[----:B------:R-:W-:Y:S01]  /*72f0*/  LOP3.LUT P6, RZ, R16, 0x1, RZ, 0xc0, !PT ;  /* 0x0000000110ff7812 */ /* 0x000fe200078cc0ff */
[----:B0-----:R-:W-:Y:S01]  /*7300*/  FMUL.FTZ R24, R24, R9 ;  /* 0x0000000918187220 */ /* 0x001fe20000410000 */
[----:B------:R-:W-:Y:S01]  /*7310*/  FMNMX.FTZ R5, R12, R5, !PT ;  /* 0x000000050c057209 */ /* 0x000fe20007810000 */
[-C--:B------:R-:W-:Y:S01]  /*7320*/  FMUL.FTZ R25, R25, R9.reuse ;  /* 0x0000000919197220 */ /* 0x080fe20000410000 */
[----:B------:R-:W-:Y:S01]  /*7330*/  ISETP.GT.AND P1, PT, R196, 0x59, !P6 ;  /* 0x00000059c400780c */ /* 0x000fe20007724270 */
[----:B------:R-:W-:Y:S01]  /*7340*/  FMUL.FTZ R28, R28, R9 ;  /* 0x000000091c1c7220 */ /* 0x000fe20000410000 */
[----:B------:R-:W-:Y:S01]  /*7350*/  FMNMX.FTZ R5, R15, R5, !PT ;  /* 0x000000050f057209 */ /* 0x000fe20007810000 */
[----:B------:R-:W0:Y:S01]  /*7360*/  MUFU.EX2 R11, R11 ;  /* 0x0000000b000b7308 */ /* 0x000e220000000800 */
[----:B------:R-:W-:Y:S01]  /*7370*/  ISETP.LT.OR P1, PT, R197, 0x5a, P1 ;  /* 0x0000005ac500780c */ /* 0x000fe20000f21670 */
[----:B------:R-:W-:Y:S01]  /*7380*/  FMUL.FTZ R29, R29, R9 ;  /* 0x000000091d1d7220 */ /* 0x000fe20000410000 */
[----:B------:R-:W-:Y:S01]  /*7390*/  FMNMX.FTZ R5, R20, R5, !PT ;  /* 0x0000000514057209 */ /* 0x000fe20007810000 */
[-C--:B------:R-:W-:Y:S01]  /*73a0*/  FMUL.FTZ R32, R32, R9.reuse ;  /* 0x0000000920207220 */ /* 0x080fe20000410000 */
[----:B------:R-:W-:Y:S01]  /*73b0*/  FSEL R189, R189, -INF , !P1 ;  /* 0xff800000bdbd7808 */ /* 0x000fe20004800000 */
[----:B------:R-:W-:Y:S01]  /*73c0*/  FMUL.FTZ R33, R33, R9 ;  /* 0x0000000921217220 */ /* 0x000fe20000410000 */
[----:B------:R-:W-:Y:S01]  /*73d0*/  FMNMX.FTZ R5, R153, R5, !PT ;  /* 0x0000000599057209 */ /* 0x000fe20007810000 */
[----:B------:R-:W3:Y:S01]  /*73e0*/  MUFU.EX2 R13, R13 ;  /* 0x0000000d000d7308 */ /* 0x000ee20000000800 */
[----:B-1----:R-:W-:Y:S01]  /*73f0*/  FFMA.FTZ R2, R9, R2, R152 ;  /* 0x0000000209027223 */ /* 0x002fe20000010098 */
[----:B------:R-:W-:Y:S01]  /*7400*/  FMUL.FTZ R36, R36, R9 ;  /* 0x0000000924247220 */ /* 0x000fe20000410000 */
[----:B------:R-:W-:Y:S01]  /*7410*/  FMNMX.FTZ R5, R156, R5, !PT ;  /* 0x000000059c057209 */ /* 0x000fe20007810000 */
[-C--:B------:R-:W-:Y:S01]  /*7420*/  FMUL.FTZ R37, R37, R9.reuse ;  /* 0x0000000925257220 */ /* 0x080fe20000410000 */
[-C--:B------:R-:W-:Y:S01]  /*7430*/  FMUL.FTZ R40, R40, R9.reuse ;  /* 0x0000000928287220 */ /* 0x080fe20000410000 */
[----:B------:R-:W-:Y:S01]  /*7440*/  FMUL.FTZ R41, R41, R9 ;  /* 0x0000000929297220 */ /* 0x000fe20000410000 */
[----:B------:R-:W-:Y:S01]  /*7450*/  FMNMX.FTZ R5, R159, R5, !PT ;  /* 0x000000059f057209 */ /* 0x000fe20007810000 */
[----:B------:R-:W1:Y:S01]  /*7460*/  MUFU.EX2 R14, R14 ;  /* 0x0000000e000e7308 */ /* 0x000e620000000800 */
[C---:B0-----:R-:W-:Y:S01]  /*7470*/  FADD.FTZ R2, R11.reuse, R2 ;  /* 0x000000020b027221 */ /* 0x041fe20000010000 */
[----:B------:R-:W-:Y:S01]  /*7480*/  F2FP.BF16.F32.PACK_AB R152, R11, R152 ;  /* 0x000000980b98723e */ /* 0x000fe200000010ff */
[----:B------:R-:W-:Y:S01]  /*7490*/  FMUL.FTZ R44, R44, R9 ;  /* 0x000000092c2c7220 */ /* 0x000fe20000410000 */
[----:B------:R-:W-:Y:S01]  /*74a0*/  FMNMX.FTZ R5, R160, R5, !PT ;  /* 0x00000005a0057209 */ /* 0x000fe20007810000 */
[-C--:B------:R-:W-:Y:S01]  /*74b0*/  FMUL.FTZ R45, R45, R9.reuse ;  /* 0x000000092d2d7220 */ /* 0x080fe20000410000 */
[-C--:B------:R-:W-:Y:S01]  /*74c0*/  FMUL.FTZ R48, R48, R9.reuse ;  /* 0x0000000930307220 */ /* 0x080fe20000410000 */
[----:B------:R-:W-:Y:S01]  /*74d0*/  FMUL.FTZ R49, R49, R9 ;  /* 0x0000000931317220 */ /* 0x000fe20000410000 */
[----:B------:R-:W-:Y:S01]  /*74e0*/  FMNMX.FTZ R5, R163, R5, !PT ;  /* 0x00000005a3057209 */ /* 0x000fe20007810000 */
[----:B---3--:R-:W-:Y:S01]  /*74f0*/  FADD.FTZ R2, R13, R2 ;  /* 0x000000020d027221 */ /* 0x008fe20000010000 */
[----:B------:R-:W0:Y:S01]  /*7500*/  MUFU.EX2 R21, R21 ;  /* 0x0000001500157308 */ /* 0x000e220000000800 */
[----:B------:R-:W-:Y:S01]  /*7510*/  FMUL.FTZ R52, R52, R9 ;  /* 0x0000000934347220 */ /* 0x000fe20000410000 */
[----:B------:R-:W-:Y:S01]  /*7520*/  FMNMX.FTZ R5, R164, R5, !PT ;  /* 0x00000005a4057209 */ /* 0x000fe20007810000 */
[-C--:B------:R-:W-:Y:S01]  /*7530*/  FMUL.FTZ R53, R53, R9.reuse ;  /* 0x0000000935357220 */ /* 0x080fe20000410000 */
[-C--:B------:R-:W-:Y:S01]  /*7540*/  FMUL.FTZ R56, R56, R9.reuse ;  /* 0x0000000938387220 */ /* 0x080fe20000410000 */
[----:B------:R-:W-:Y:S01]  /*7550*/  FMUL.FTZ R57, R57, R9 ;  /* 0x0000000939397220 */ /* 0x000fe20000410000 */
[----:B------:R-:W-:Y:S01]  /*7560*/  FMNMX.FTZ R5, R165, R5, !PT ;  /* 0x00000005a5057209 */ /* 0x000fe20007810000 */
[C---:B-1----:R-:W-:Y:S01]  /*7570*/  FADD.FTZ R2, R14.reuse, R2 ;  /* 0x000000020e027221 */ /* 0x042fe20000010000 */
[----:B------:R-:W-:Y:S01]  /*7580*/  F2FP.BF16.F32.PACK_AB R154, R14, R13 ;  /* 0x0000000d0e9a723e */ /* 0x000fe200000010ff */
[----:B------:R-:W1:Y:S01]  /*7590*/  MUFU.EX2 R155, R155 ;  /* 0x0000009b009b7308 */ /* 0x000e620000000800 */
[----:B------:R-:W-:Y:S01]  /*75a0*/  FMNMX.FTZ R5, R166, R5, !PT ;  /* 0x00000005a6057209 */ /* 0x000fe20007810000 */
[-C--:B------:R-:W-:Y:S01]  /*75b0*/  FMUL.FTZ R60, R60, R9.reuse ;  /* 0x000000093c3c7220 */ /* 0x080fe20000410000 */
[-C--:B------:R-:W-:Y:S01]  /*75c0*/  FMUL.FTZ R61, R61, R9.reuse ;  /* 0x000000093d3d7220 */ /* 0x080fe20000410000 */
[----:B------:R-:W-:Y:S01]  /*75d0*/  FMUL.FTZ R64, R64, R9 ;  /* 0x0000000940407220 */ /* 0x000fe20000410000 */
[----:B------:R-:W-:Y:S01]  /*75e0*/  FMNMX.FTZ R5, R169, R5, !PT ;  /* 0x00000005a9057209 */ /* 0x000fe20007810000 */
[-C--:B------:R-:W-:Y:S01]  /*75f0*/  FMUL.FTZ R65, R65, R9.reuse ;  /* 0x0000000941417220 */ /* 0x080fe20000410000 */
[----:B------:R-:W-:Y:S01]  /*7600*/  FMUL.FTZ R68, R68, R9 ;  /* 0x0000000944447220 */ /* 0x000fe20000410000 */
[----:B------:R-:W3:Y:S01]  /*7610*/  MUFU.EX2 R157, R157 ;  /* 0x0000009d009d7308 */ /* 0x000ee20000000800 */
[----:B------:R-:W-:Y:S01]  /*7620*/  FMNMX.FTZ R5, R170, R5, !PT ;  /* 0x00000005aa057209 */ /* 0x000fe20007810000 */
[----:B0-----:R-:W-:Y:S01]  /*7630*/  FADD.FTZ R2, R21, R2 ;  /* 0x0000000215027221 */ /* 0x001fe20000010000 */
[-C--:B------:R-:W-:Y:S01]  /*7640*/  FMUL.FTZ R69, R69, R9.reuse ;  /* 0x0000000945457220 */ /* 0x080fe20000410000 */
[----:B------:R-:W-:Y:S01]  /*7650*/  FMUL.FTZ R72, R72, R9 ;  /* 0x0000000948487220 */ /* 0x000fe20000410000 */
[----:B------:R-:W-:Y:S01]  /*7660*/  FMNMX.FTZ R5, R173, R5, !PT ;  /* 0x00000005ad057209 */ /* 0x000fe20007810000 */
[-C--:B------:R-:W-:Y:S01]  /*7670*/  FMUL.FTZ R73, R73, R9.reuse ;  /* 0x0000000949497220 */ /* 0x080fe20000410000 */
[----:B------:R-:W-:Y:S01]  /*7680*/  FMUL.FTZ R76, R76, R9 ;  /* 0x000000094c4c7220 */ /* 0x000fe20000410000 */
[----:B------:R-:W0:Y:S01]  /*7690*/  MUFU.EX2 R158, R158 ;  /* 0x0000009e009e7308 */ /* 0x000e220000000800 */
[----:B------:R-:W-:Y:S01]  /*76a0*/  FMNMX.FTZ R5, R174, R5, !PT ;  /* 0x00000005ae057209 */ /* 0x000fe20007810000 */
[----:B-1----:R-:W-:Y:S01]  /*76b0*/  FADD.FTZ R2, R155, R2 ;  /* 0x000000029b027221 */ /* 0x002fe20000010000 */
[-C--:B------:R-:W-:Y:S01]  /*76c0*/  FMUL.FTZ R77, R77, R9.reuse ;  /* 0x000000094d4d7220 */ /* 0x080fe20000410000 */
[----:B------:R-:W-:Y:S01]  /*76d0*/  FMUL.FTZ R80, R80, R9 ;  /* 0x0000000950507220 */ /* 0x000fe20000410000 */
[----:B------:R-:W-:Y:S01]  /*76e0*/  FMNMX.FTZ R5, R177, R5, !PT ;  /* 0x00000005b1057209 */ /* 0x000fe20007810000 */
[-C--:B------:R-:W-:Y:S01]  /*76f0*/  FMUL.FTZ R81, R81, R9.reuse ;  /* 0x0000000951517220 */ /* 0x080fe20000410000 */
[----:B------:R-:W-:Y:S01]  /*7700*/  FMUL.FTZ R84, R84, R9 ;  /* 0x0000000954547220 */ /* 0x000fe20000410000 */
[----:B------:R-:W1:Y:S01]  /*7710*/  MUFU.EX2 R161, R161 ;  /* 0x000000a100a17308 */ /* 0x000e620000000800 */
[----:B------:R-:W-:Y:S01]  /*7720*/  FMNMX.FTZ R5, R178, R5, !PT ;  /* 0x00000005b2057209 */ /* 0x000fe20007810000 */
[----:B---3--:R-:W-:Y:S01]  /*7730*/  FADD.FTZ R2, R157, R2 ;  /* 0x000000029d027221 */ /* 0x008fe20000010000 */
[-C--:B------:R-:W-:Y:S01]  /*7740*/  FMUL.FTZ R85, R85, R9.reuse ;  /* 0x0000000955557220 */ /* 0x080fe20000410000 */
[----:B------:R-:W-:Y:S01]  /*7750*/  FMUL.FTZ R88, R88, R9 ;  /* 0x0000000958587220 */ /* 0x000fe20000410000 */
[----:B------:R-:W-:Y:S01]  /*7760*/  FMNMX.FTZ R5, R181, R5, !PT ;  /* 0x00000005b5057209 */ /* 0x000fe20007810000 */
[-C--:B------:R-:W-:Y:S01]  /*7770*/  FMUL.FTZ R89, R89, R9.reuse ;  /* 0x0000000959597220 */ /* 0x080fe20000410000 */
[----:B------:R-:W-:Y:S01]  /*7780*/  FMUL.FTZ R92, R92, R9 ;  /* 0x000000095c5c7220 */ /* 0x000fe20000410000 */
[----:B------:R-:W3:Y:S01]  /*7790*/  MUFU.EX2 R162, R162 ;  /* 0x000000a200a27308 */ /* 0x000ee20000000800 */
[----:B------:R-:W-:Y:S01]  /*77a0*/  FMNMX.FTZ R5, R180, R5, !PT ;  /* 0x00000005b4057209 */ /* 0x000fe20007810000 */
[C---:B0-----:R-:W-:Y:S01]  /*77b0*/  FADD.FTZ R2, R158.reuse, R2 ;  /* 0x000000029e027221 */ /* 0x041fe20000010000 */
[----:B------:R-:W-:Y:S01]  /*77c0*/  F2FP.BF16.F32.PACK_AB R158, R158, R157 ;  /* 0x0000009d9e9e723e */ /* 0x000fe200000010ff */
        /* <DEDUP_REMOVED lines=16> */
[-C--:B------:R-:W-:Y:S01]  /*78d0*/  FMUL.FTZ R109, R109, R9.reuse ;  /* 0x000000096d6d7220 */ /* 0x080fe20000410000 */
[-C--:B------:R-:W-:Y:S01]  /*78e0*/  FMUL.FTZ R112, R112, R9.reuse ;  /* 0x0000000970707220 */ /* 0x080fe20000410000 */
[----:B------:R-:W3:Y:S01]  /*78f0*/  SHFL.BFLY PT, R11, R5, 0x2, 0x1f ;  /* 0x0c401f00050b7f89 */ /* 0x000ee200000e0000 */
[-C--:B------:R-:W-:Y:S01]  /*7900*/  FMUL.FTZ R113, R113, R9.reuse ;  /* 0x0000000971717220 */ /* 0x080fe20000410000 */
[----:B------:R-:W4:Y:S01]  /*7910*/  MUFU.EX2 R171, R171 ;  /* 0x000000ab00ab7308 */ /* 0x000f220000000800 */
        /* <DEDUP_REMOVED lines=16> */
[----:B----4-:R-:W-:Y:S01]  /*7a20*/  FADD.FTZ R2, R171, R2 ;  /* 0x00000002ab027221 */ /* 0x010fe20000010000 */
[-C--:B------:R-:W-:Y:S01]  /*7a30*/  FMUL.FTZ R140, R140, R9.reuse ;  /* 0x000000098c8c7220 */ /* 0x080fe20000410000 */
[-C--:B------:R-:W-:Y:S01]  /*7a40*/  FMUL.FTZ R141, R141, R9.reuse ;  /* 0x000000098d8d7220 */ /* 0x080fe20000410000 */
[-C--:B------:R-:W-:Y:S01]  /*7a50*/  FMUL.FTZ R144, R144, R9.reuse ;  /* 0x0000000990907220 */ /* 0x080fe20000410000 */
[----:B------:R-:W-:Y:S01]  /*7a60*/  FMUL.FTZ R145, R145, R9 ;  /* 0x0000000991917220 */ /* 0x000fe20000410000 */
[----:B---3--:R-:W-:Y:S01]  /*7a70*/  FMNMX.FTZ R5, R5, R11, !PT ;  /* 0x0000000b05057209 */ /* 0x008fe20007810000 */
[-C--:B------:R-:W-:Y:S01]  /*7a80*/  FMUL.FTZ R148, R148, R9.reuse ;  /* 0x0000000994947220 */ /* 0x080fe20000410000 */
[----:B------:R-:W3:Y:S01]  /*7a90*/  MUFU.EX2 R176, R176 ;  /* 0x000000b000b07308 */ /* 0x000ee20000000800 */
[----:B0-----:R-:W-:Y:S01]  /*7aa0*/  FADD.FTZ R2, R172, R2 ;  /* 0x00000002ac027221 */ /* 0x001fe20000010000 */
[----:B------:R-:W-:Y:S01]  /*7ab0*/  FMUL.FTZ R149, R149, R9 ;  /* 0x0000000995957220 */ /* 0x000fe20000410000 */
[----:B------:R-:W0:Y:S05]  /*7ac0*/  SHFL.BFLY PT, R11, R5, 0x1, 0x1f ;  /* 0x0c201f00050b7f89 */ /* 0x000e2a00000e0000 */
[----:B------:R-:W4:Y:S01]  /*7ad0*/  MUFU.EX2 R179, R179 ;  /* 0x000000b300b37308 */ /* 0x000f220000000800 */
[----:B-1----:R-:W-:-:S07]  /*7ae0*/  FADD.FTZ R2, R175, R2 ;  /* 0x00000002af027221 */ /* 0x002fce0000010000 */
[----:B------:R-:W1:Y:S01]  /*7af0*/  MUFU.EX2 R182, R182 ;  /* 0x000000b600b67308 */ /* 0x000e620000000800 */
[----:B---3--:R-:W-:-:S07]  /*7b00*/  FADD.FTZ R2, R176, R2 ;  /* 0x00000002b0027221 */ /* 0x008fce0000010000 */
[----:B------:R-:W-:Y:S01]  /*7b10*/  MUFU.EX2 R184, R184 ;  /* 0x000000b800b87308 */ /* 0x000fe20000000800 */
[----:B----4-:R-:W-:Y:S01]  /*7b20*/  FADD.FTZ R2, R179, R2 ;  /* 0x00000002b3027221 */ /* 0x010fe20000010000 */
[----:B0-----:R-:W-:-:S04]  /*7b30*/  FMNMX.FTZ R5, R5, R11, !PT ;  /* 0x0000000b05057209 */ /* 0x001fc80007810000 */
[C---:B------:R-:W-:Y:S01]  /*7b40*/  FSETP.NEU.FTZ.AND P1, PT, R5.reuse, -INF , PT ;  /* 0xff8000000500780b */ /* 0x040fe20003f3d000 */
[C---:B------:R-:W-:Y:S01]  /*7b50*/  FMUL.FTZ R11, R5.reuse, UR10 ;  /* 0x0000000a050b7c20 */ /* 0x040fe20008410000 */
[----:B------:R-:W-:Y:S01]  /*7b60*/  MUFU.EX2 R186, R186 ;  /* 0x000000ba00ba7308 */ /* 0x000fe20000000800 */
[----:B-1----:R-:W-:Y:S01]  /*7b70*/  FADD.FTZ R2, R182, R2 ;  /* 0x00000002b6027221 */ /* 0x002fe20000010000 */
[----:B------:R-:W-:Y:S02]  /*7b80*/  FSEL R14, R5, RZ, P1 ;  /* 0x000000ff050e7208 */ /* 0x000fe40000800000 */
[----:B------:R-:W-:-:S03]  /*7b90*/  FSEL R11, R11, RZ, P1 ;  /* 0x000000ff0b0b7208 */ /* 0x000fc60000800000 */
[----:B------:R-:W-:Y:S01]  /*7ba0*/  FADD.FTZ R14, -R14, R8 ;  /* 0x000000080e0e7221 */ /* 0x000fe20000010100 */
[----:B------:R-:W-:Y:S01]  /*7bb0*/  MUFU.EX2 R188, R188 ;  /* 0x000000bc00bc7308 */ /* 0x000fe20000000800 */
[--C-:B------:R-:W-:Y:S01]  /*7bc0*/  FFMA.FTZ R196, R10, UR10, -R11.reuse ;  /* 0x0000000a0ac47c23 */ /* 0x100fe2000801080b */
[--C-:B------:R-:W-:Y:S01]  /*7bd0*/  FFMA.FTZ R12, R12, UR10, -R11.reuse ;  /* 0x0000000a0c0c7c23 */ /* 0x100fe2000801080b */
[----:B------:R-:W-:Y:S01]  /*7be0*/  FMUL.FTZ R8, R14, UR10 ;  /* 0x0000000a0e087c20 */ /* 0x000fe20008410000 */
[--C-:B------:R-:W-:Y:S01]  /*7bf0*/  FFMA.FTZ R195, R15, UR10, -R11.reuse ;  /* 0x0000000a0fc37c23 */ /* 0x100fe2000801080b */
[--C-:B------:R-:W-:Y:S01]  /*7c00*/  FFMA.FTZ R20, R20, UR10, -R11.reuse ;  /* 0x0000000a14147c23 */ /* 0x100fe2000801080b */
[--C-:B------:R-:W-:Y:S01]  /*7c10*/  FFMA.FTZ R15, R156, UR10, -R11.reuse ;  /* 0x0000000a9c0f7c23 */ /* 0x100fe2000801080b */
[----:B------:R-:W-:Y:S01]  /*7c20*/  F2FP.BF16.F32.PACK_AB R156, R155, R21 ;  /* 0x000000159b9c723e */ /* 0x000fe200000010ff */
[----:B------:R-:W-:Y:S01]  /*7c30*/  MUFU.EX2 R196, R196 ;  /* 0x000000c400c47308 */ /* 0x000fe20000000800 */
[--C-:B------:R-:W-:Y:S01]  /*7c40*/  FFMA.FTZ R194, R153, UR10, -R11.reuse ;  /* 0x0000000a99c27c23 */ /* 0x100fe2000801080b */
[--C-:B------:R-:W-:Y:S01]  /*7c50*/  FFMA.FTZ R191, R159, UR10, -R11.reuse ;  /* 0x0000000a9fbf7c23 */ /* 0x100fe2000801080b */
[--C-:B------:R-:W-:Y:S01]  /*7c60*/  FFMA.FTZ R159, R160, UR10, -R11.reuse ;  /* 0x0000000aa09f7c23 */ /* 0x100fe2000801080b */
[--C-:B------:R-:W-:Y:S01]  /*7c70*/  FFMA.FTZ R163, R163, UR10, -R11.reuse ;  /* 0x0000000aa3a37c23 */ /* 0x100fe2000801080b */
[----:B------:R-:W-:Y:S01]  /*7c80*/  F2FP.BF16.F32.PACK_AB R160, R162, R161 ;  /* 0x000000a1a2a0723e */ /* 0x000fe200000010ff */
        /* <DEDUP_REMOVED lines=8> */
[----:B------:R-:W-:Y:S01]  /*7d10*/  F2FP.BF16.F32.PACK_AB R162, R168, R167 ;  /* 0x000000a7a8a2723e */ /* 0x000fe200000010ff */
[--C-:B------:R-:W-:Y:S01]  /*7d20*/  FFMA.FTZ R177, R177, UR10, -R11.reuse ;  /* 0x0000000ab1b17c23 */ /* 0x100fe2000801080b */
[----:B------:R-:W1:Y:S01]  /*7d30*/  MUFU.EX2 R12, R12 ;  /* 0x0000000c000c7308 */ /* 0x000e620000000800 */
[--C-:B------:R-:W-:Y:S01]  /*7d40*/  FFMA.FTZ R178, R178, UR10, -R11.reuse ;  /* 0x0000000ab2b27c23 */ /* 0x100fe2000801080b */
[--C-:B------:R-:W-:Y:S01]  /*7d50*/  FFMA.FTZ R181, R181, UR10, -R11.reuse ;  /* 0x0000000ab5b57c23 */ /* 0x100fe2000801080b */
[--C-:B------:R-:W-:Y:S01]  /*7d60*/  FFMA.FTZ R180, R180, UR10, -R11.reuse ;  /* 0x0000000ab4b47c23 */ /* 0x100fe2000801080b */
[----:B------:R-:W-:Y:S01]  /*7d70*/  F2FP.BF16.F32.PACK_AB R164, R172, R171 ;  /* 0x000000abaca4723e */ /* 0x000fe200000010ff */
[--C-:B------:R-:W-:Y:S01]  /*7d80*/  FFMA.FTZ R183, R183, UR10, -R11.reuse ;  /* 0x0000000ab7b77c23 */ /* 0x100fe2000801080b */
[--C-:B------:R-:W-:Y:S01]  /*7d90*/  FFMA.FTZ R185, R185, UR10, -R11.reuse ;  /* 0x0000000ab9b97c23 */ /* 0x100fe2000801080b */
[--C-:B------:R-:W-:Y:S01]  /*7da0*/  FFMA.FTZ R187, R187, UR10, -R11.reuse ;  /* 0x0000000abbbb7c23 */ /* 0x100fe2000801080b */
[----:B------:R-:W3:Y:S01]  /*7db0*/  MUFU.EX2 R155, R195 ;  /* 0x000000c3009b7308 */ /* 0x000ee20000000800 */
[----:B0-----:R-:W-:Y:S01]  /*7dc0*/  FFMA.FTZ R0, R8, R0, R196 ;  /* 0x0000000008007223 */ /* 0x001fe200000100c4 */
[----:B------:R-:W-:Y:S01]  /*7dd0*/  FFMA.FTZ R11, R189, UR10, -R11 ;  /* 0x0000000abd0b7c23 */ /* 0x000fe2000801080b */
[----:B------:R-:W-:Y:S01]  /*7de0*/  F2FP.BF16.F32.PACK_AB R166, R176, R175 ;  /* 0x000000afb0a6723e */ /* 0x000fe200000010ff */
[----:B------:R-:W-:Y:S01]  /*7df0*/  FADD.FTZ R2, R184, R2 ;  /* 0x00000002b8027221 */ /* 0x000fe20000010000 */
[----:B------:R-:W-:Y:S01]  /*7e00*/  F2FP.BF16.F32.PACK_AB R168, R182, R179 ;  /* 0x000000b3b6a8723e */ /* 0x000fe200000010ff */
[----:B------:R-:W-:Y:S01]  /*7e10*/  FMUL.FTZ R26, R26, R8 ;  /* 0x000000081a1a7220 */ /* 0x000fe20000410000 */
[----:B------:R-:W-:Y:S01]  /*7e20*/  F2FP.BF16.F32.PACK_AB R170, R186, R184 ;  /* 0x000000b8baaa723e */ /* 0x000fe200000010ff */
        /* <DEDUP_REMOVED lines=9> */
[----:B---3--:R-:W-:Y:S01]  /*7ec0*/  FADD.FTZ R0, R155, R0 ;  /* 0x000000009b007221 */ /* 0x008fe20000010000 */
[-C--:B------:R-:W-:Y:S01]  /*7ed0*/  FMUL.FTZ R35, R35, R8.reuse ;  /* 0x0000000823237220 */ /* 0x080fe20000410000 */
[-C--:B------:R-:W-:Y:S01]  /*7ee0*/  FMUL.FTZ R38, R38, R8.reuse ;  /* 0x0000000826267220 */ /* 0x080fe20000410000 */
[-C--:B------:R-:W-:Y:S01]  /*7ef0*/  FMUL.FTZ R39, R39, R8.reuse ;  /* 0x0000000827277220 */ /* 0x080fe20000410000 */
[-C--:B------:R-:W-:Y:S01]  /*7f00*/  FMUL.FTZ R42, R42, R8.reuse ;  /* 0x000000082a2a7220 */ /* 0x080fe20000410000 */
[-C--:B------:R-:W-:Y:S01]  /*7f10*/  FMUL.FTZ R43, R43, R8.reuse ;  /* 0x000000082b2b7220 */ /* 0x080fe20000410000 */
[-C--:B------:R-:W-:Y:S01]  /*7f20*/  FMUL.FTZ R46, R46, R8.reuse ;  /* 0x000000082e2e7220 */ /* 0x080fe20000410000 */
[----:B------:R-:W3:Y:S01]  /*7f30*/  MUFU.EX2 R15, R15 ;  /* 0x0000000f000f7308 */ /* 0x000ee20000000800 */
        /* <DEDUP_REMOVED lines=16> */
[C---:B---3--:R-:W-:Y:S01]  /*8040*/  FADD.FTZ R0, R15.reuse, R0 ;  /* 0x000000000f007221 */ /* 0x048fe20000010000 */
[----:B------:R-:W-:Y:S01]  /*8050*/  F2FP.BF16.F32.PACK_AB R157, R15, R157 ;  /* 0x0000009d0f9d723e */ /* 0x000fe200000010ff */
[-C--:B------:R-:W-:Y:S01]  /*8060*/  FMUL.FTZ R70, R70, R8.reuse ;  /* 0x0000000846467220 */ /* 0x080fe20000410000 */
[-C--:B------:R-:W-:Y:S01]  /*8070*/  FMUL.FTZ R71, R71, R8.reuse ;  /* 0x0000000847477220 */ /* 0x080fe20000410000 */
[-C--:B------:R-:W-:Y:S01]  /*8080*/  FMUL.FTZ R74, R74, R8.reuse ;  /* 0x000000084a4a7220 */ /* 0x080fe20000410000 */
[-C--:B------:R-:W-:Y:S01]  /*8090*/  FMUL.FTZ R75, R75, R8.reuse ;  /* 0x000000084b4b7220 */ /* 0x080fe20000410000 */
[-C--:B------:R-:W-:Y:S01]  /*80a0*/  FMUL.FTZ R78, R78, R8.reuse ;  /* 0x000000084e4e7220 */ /* 0x080fe20000410000 */
[----:B------:R-:W3:Y:S01]  /*80b0*/  MUFU.EX2 R161, R163 ;  /* 0x000000a300a17308 */ /* 0x000ee20000000800 */
[----:B0-----:R-:W-:Y:S01]  /*80c0*/  FADD.FTZ R0, R191, R0 ;  /* 0x00000000bf007221 */ /* 0x001fe20000010000 */
[-C--:B------:R-:W-:Y:S01]  /*80d0*/  FMUL.FTZ R79, R79, R8.reuse ;  /* 0x000000084f4f7220 */ /* 0x080fe20000410000 */
[-C--:B------:R-:W-:Y:S01]  /*80e0*/  FMUL.FTZ R82, R82, R8.reuse ;  /* 0x0000000852527220 */ /* 0x080fe20000410000 */
[-C--:B------:R-:W-:Y:S01]  /*80f0*/  FMUL.FTZ R83, R83, R8.reuse ;  /* 0x0000000853537220 */ /* 0x080fe20000410000 */
[-C--:B------:R-:W-:Y:S01]  /*8100*/  FMUL.FTZ R86, R86, R8.reuse ;  /* 0x0000000856567220 */ /* 0x080fe20000410000 */
[-C--:B------:R-:W-:Y:S01]  /*8110*/  FMUL.FTZ R87, R87, R8.reuse ;  /* 0x0000000857577220 */ /* 0x080fe20000410000 */
[-C--:B------:R-:W-:Y:S01]  /*8120*/  FMUL.FTZ R90, R90, R8.reuse ;  /* 0x000000085a5a7220 */ /* 0x080fe20000410000 */
[----:B------:R0:W4:Y:S01]  /*8130*/  MUFU.EX2 R13, R153 ;  /* 0x00000099000d7308 */ /* 0x0001220000000800 */
[C---:B-1----:R-:W-:Y:S01]  /*8140*/  FADD.FTZ R0, R159.reuse, R0 ;  /* 0x000000009f007221 */ /* 0x042fe20000010000 */
[----:B------:R-:W-:Y:S01]  /*8150*/  F2FP.BF16.F32.PACK_AB R159, R159, R191 ;  /* 0x000000bf9f9f723e */ /* 0x000fe200000010ff */
[-C--:B------:R-:W-:Y:S01]  /*8160*/  FMUL.FTZ R91, R91, R8.reuse ;  /* 0x000000085b5b7220 */ /* 0x080fe20000410000 */
[-C--:B------:R-:W-:Y:S01]  /*8170*/  FMUL.FTZ R94, R94, R8.reuse ;  /* 0x000000085e5e7220 */ /* 0x080fe20000410000 */
[-C--:B------:R-:W-:Y:S01]  /*8180*/  FMUL.FTZ R95, R95, R8.reuse ;  /* 0x000000085f5f7220 */ /* 0x080fe20000410000 */
[-C--:B------:R-:W-:Y:S01]  /*8190*/  FMUL.FTZ R98, R98, R8.reuse ;  /* 0x0000000862627220 */ /* 0x080fe20000410000 */
[----:B------:R-:W-:Y:S01]  /*81a0*/  FMUL.FTZ R99, R99, R8 ;  /* 0x0000000863637220 */ /* 0x000fe20000410000 */
[----:B------:R-:W1:Y:S01]  /*81b0*/  MUFU.EX2 R163, R165 ;  /* 0x000000a500a37308 */ /* 0x000e620000000800 */
[----:B---3--:R-:W-:Y:S01]  /*81c0*/  FADD.FTZ R0, R161, R0 ;  /* 0x00000000a1007221 */ /* 0x008fe20000010000 */
[----:B0-----:R-:W-:Y:S01]  /*81d0*/  F2FP.BF16.F32.PACK_AB R153, R12, R196 ;  /* 0x000000c40c99723e */ /* 0x001fe200000010ff */
[-C--:B------:R-:W-:Y:S01]  /*81e0*/  FMUL.FTZ R102, R102, R8.reuse ;  /* 0x0000000866667220 */ /* 0x080fe20000410000 */
[-C--:B------:R-:W-:Y:S01]  /*81f0*/  FMUL.FTZ R103, R103, R8.reuse ;  /* 0x0000000867677220 */ /* 0x080fe20000410000 */
[-C--:B------:R-:W-:Y:S01]  /*8200*/  FMUL.FTZ R106, R106, R8.reuse ;  /* 0x000000086a6a7220 */ /* 0x080fe20000410000 */
[-C--:B------:R-:W-:Y:S01]  /*8210*/  FMUL.FTZ R107, R107, R8.reuse ;  /* 0x000000086b6b7220 */ /* 0x080fe20000410000 */
[-C--:B------:R-:W-:Y:S01]  /*8220*/  FMUL.FTZ R110, R110, R8.reuse ;  /* 0x000000086e6e7220 */ /* 0x080fe20000410000 */
[----:B------:R-:W0:Y:S01]  /*8230*/  MUFU.EX2 R10, R10 ;  /* 0x0000000a000a7308 */ /* 0x000e220000000800 */
[C---:B----4-:R-:W-:Y:S01]  /*8240*/  FADD.FTZ R0, R13.reuse, R0 ;  /* 0x000000000d007221 */ /* 0x050fe20000010000 */
[----:B------:R-:W-:Y:S01]  /*8250*/  F2FP.BF16.F32.PACK_AB R161, R13, R161 ;  /* 0x000000a10da1723e */ /* 0x000fe200000010ff */
[-C--:B------:R-:W-:Y:S01]  /*8260*/  FMUL.FTZ R111, R111, R8.reuse ;  /* 0x000000086f6f7220 */ /* 0x080fe20000410000 */
[-C--:B------:R-:W-:Y:S01]  /*8270*/  FMUL.FTZ R114, R114, R8.reuse ;  /* 0x0000000872727220 */ /* 0x080fe20000410000 */
[-C--:B------:R-:W-:Y:S01]  /*8280*/  FMUL.FTZ R115, R115, R8.reuse ;  /* 0x0000000873737220 */ /* 0x080fe20000410000 */
[-C--:B------:R-:W-:Y:S01]  /*8290*/  FMUL.FTZ R118, R118, R8.reuse ;  /* 0x0000000876767220 */ /* 0x080fe20000410000 */
[-C--:B------:R-:W-:Y:S01]  /*82a0*/  FMUL.FTZ R119, R119, R8.reuse ;  /* 0x0000000877777220 */ /* 0x080fe20000410000 */
[----:B------:R-:W3:Y:S01]  /*82b0*/  MUFU.EX2 R165, R169 ;  /* 0x000000a900a57308 */ /* 0x000ee20000000800 */
        /* <DEDUP_REMOVED lines=21> */
[----:B------:R-:W-:-:S02]  /*8410*/  FMUL.FTZ R151, R151, R8 ;  /* 0x0000000897977220 */ /* 0x000fc40000410000 */
[----:B------:R-:W3:Y:S01]  /*8420*/  MUFU.EX2 R198, R198 ;  /* 0x000000c600c67308 */ /* 0x000ee20000000800 */
[C---:B-1----:R-:W-:Y:S01]  /*8430*/  FADD.FTZ R0, R197.reuse, R0 ;  /* 0x00000000c5007221 */ /* 0x042fe20000010000 */
[----:B------:R-:W-:-:S06]  /*8440*/  F2FP.BF16.F32.PACK_AB R165, R197, R165 ;  /* 0x000000a5c5a5723e */ /* 0x000fcc00000010ff */
[----:B------:R-:W1:Y:S01]  /*8450*/  MUFU.EX2 R169, R177 ;  /* 0x000000b100a97308 */ /* 0x000e620000000800 */
[----:B0-----:R-:W-:-:S07]  /*8460*/  FADD.FTZ R0, R167, R0 ;  /* 0x00000000a7007221 */ /* 0x001fce0000010000 */
[----:B------:R-:W0:Y:S01]  /*8470*/  MUFU.EX2 R178, R178 ;  /* 0x000000b200b27308 */ /* 0x000e220000000800 */
[C---:B---3--:R-:W-:Y:S01]  /*8480*/  FADD.FTZ R0, R198.reuse, R0 ;  /* 0x00000000c6007221 */ /* 0x048fe20000010000 */
[----:B------:R-:W-:-:S06]  /*8490*/  F2FP.BF16.F32.PACK_AB R167, R198, R167 ;  /* 0x000000a7c6a7723e */ /* 0x000fcc00000010ff */
[----:B------:R-:W3:Y:S01]  /*84a0*/  MUFU.EX2 R171, R181 ;  /* 0x000000b500ab7308 */ /* 0x000ee20000000800 */
[----:B-1----:R-:W-:-:S07]  /*84b0*/  FADD.FTZ R0, R169, R0 ;  /* 0x00000000a9007221 */ /* 0x002fce0000010000 */
[----:B------:R-:W1:Y:S01]  /*84c0*/  MUFU.EX2 R180, R180 ;  /* 0x000000b400b47308 */ /* 0x000e620000000800 */
[C---:B0-----:R-:W-:Y:S01]  /*84d0*/  FADD.FTZ R0, R178.reuse, R0 ;  /* 0x00000000b2007221 */ /* 0x041fe20000010000 */
[----:B------:R-:W-:-:S06]  /*84e0*/  F2FP.BF16.F32.PACK_AB R169, R178, R169 ;  /* 0x000000a9b2a9723e */ /* 0x000fcc00000010ff */
[----:B------:R-:W0:Y:S01]  /*84f0*/  MUFU.EX2 R173, R183 ;  /* 0x000000b700ad7308 */ /* 0x000e220000000800 */
[----:B---3--:R-:W-:-:S07]  /*8500*/  FADD.FTZ R0, R171, R0 ;  /* 0x00000000ab007221 */ /* 0x008fce0000010000 */
        /* <DEDUP_REMOVED lines=9> */
[C---:B-1----:R-:W-:Y:S01]  /*85a0*/  FADD.FTZ R0, R185.reuse, R0 ;  /* 0x00000000b9007221 */ /* 0x042fe20000010000 */
[----:B------:R-:W-:-:S06]  /*85b0*/  F2FP.BF16.F32.PACK_AB R173, R185, R173 ;  /* 0x000000adb9ad723e */ /* 0x000fcc00000010ff */
[----:B------:R-:W1:Y:S01]  /*85c0*/  MUFU.EX2 R174, R193 ;  /* 0x000000c100ae7308 */ /* 0x000e620000000800 */
[----:B0-----:R-:W-:-:S07]  /*85d0*/  FADD.FTZ R2, R192, R2 ;  /* 0x00000002c0027221 */ /* 0x001fce0000010000 */
[----:B------:R-:W0:Y:S01]  /*85e0*/  MUFU.EX2 R11, R11 ;  /* 0x0000000b000b7308 */ /* 0x000e220000000800 */
[----:B---3--:R-:W-:Y:S01]  /*85f0*/  FADD.FTZ R0, R175, R0 ;  /* 0x00000000af007221 */ /* 0x008fe20000010000 */
[C---:B-1----:R-:W-:Y:S01]  /*8600*/  FADD.FTZ R2, R174.reuse, R2 ;  /* 0x00000002ae027221 */ /* 0x042fe20000010000 */
[----:B------:R-:W-:Y:S02]  /*8610*/  F2FP.BF16.F32.PACK_AB R174, R174, R192 ;  /* 0x000000c0aeae723e */ /* 0x000fe400000010ff */
[C---:B0-----:R-:W-:Y:S01]  /*8620*/  FADD.FTZ R0, R11.reuse, R0 ;  /* 0x000000000b007221 */ /* 0x041fe20000010000 */
[----:B------:R-:W-:Y:S01]  /*8630*/  F2FP.BF16.F32.PACK_AB R175, R11, R175 ;  /* 0x000000af0baf723e */ /* 0x000fe200000010ff */
[----:B------:R-:W-:Y:S06]  /*8640*/  @!P0 BRA `(.L_x_2546) ;  /* 0x0000000000048947 */ /* 0x000fec0003800000 */
[----:B------:R-:W-:Y:S01]  /*8650*/  BPT.TRAP 0x1 ;  /* 0x000000040000795c */ /* 0x000fe20000300000 */
.L_x_2546:
[----:B------:R0:W1:Y:S01]  /*8660*/  SYNCS.PHASECHK.TRANS64.TRYWAIT P1, [UR26+0x22850], R7 ;  /* 0x02285007ff0075a7 */ /* 0x000062000802015a */
[----:B------:R-:W-:Y:S05]  /*8670*/  @!P0 BRA `(.L_x_2547) ;  /* 0x0000000000048947 */ /* 0x000fea0003800000 */
[----:B------:R-:W-:Y:S01]  /*8680*/  BPT.TRAP 0x1 ;  /* 0x000000040000795c */ /* 0x000fe20000300000 */
.L_x_2547:
[----:B-1----:R-:W-:Y:S05]  /*8690*/  @P1 BRA `(.L_x_2548) ;  /* 0x0000000000081947 */ /* 0x002fea0003800000 */
[----:B------:R-:W1:Y:S02]  /*86a0*/  SYNCS.PHASECHK.TRANS64.TRYWAIT P1, [UR26+0x22850], R7 ;  /* 0x02285007ff0075a7 */ /* 0x000e64000802015a */
[----:B-1----:R-:W-:Y:S05]  /*86b0*/  @!P1 BRA `(.L_x_2549) ;  /* 0x0000011800009947 */ /* 0x002fea0003800000 */
.L_x_2548:
        /* <DEDUP_REMOVED lines=42> */
.L_x_2550:
[----:B------:R-:W-:Y:S01]  /*8960*/  UIADD3 UR26, UR26, 0x22860, URZ ;  /* 0x000228601a1a7890 */ /* 0x000fe2000fffe03f */
[C---:B------:R-:W-:Y:S01]  /*8970*/  ISETP.GT.AND P1, PT, R6.reuse, UR28, PT ;  /* 0x0000001c06007c0c */ /* 0x040fe2000bf24270 */
[----:B------:R-:W-:Y:S02]  /*8980*/  VIADD R6, R6, 0xffffffff ;  /* 0xffffffff06067836 */ /* 0x000fe40000000000 */
[----:B------:R-:W-:Y:S01]  /*8990*/  UPRMT UR26, UR27, 0x654, UR26 ;  /* 0x000006541b1a7896 */ /* 0x000fe2000800001a */
[----:B------:R-:W-:Y:S02]  /*89a0*/  IMAD.MOV.U32 R8, RZ, RZ, R5 ;  /* 0x000000ffff087224 */ /* 0x000fe400078e0005 */
[----:B------:R-:W-:-:S06]  /*89b0*/  IMAD.MOV.U32 R9, RZ, RZ, R4 ;  /* 0x000000ffff097224 */ /* 0x000fcc00078e0004 */
[----:B------:R-:W-:Y:S01]  /*89c0*/  SYNCS.ARRIVE.TRANS64.RED.A1T0 RZ, [UR26], RZ ;  /* 0x000000ffffff79a7 */ /* 0x000fe2000810041a */
[----:B------:R-:W-:Y:S05]  /*89d0*/  @P1 BRA `(.L_x_2551) ;  /* 0xffffffc800841947 */ /* 0x000fea000383ffff */
[----:B------:R-:W-:-:S07]  /*89e0*/  IMAD.MOV.U32 R7, RZ, RZ, R6 ;  /* 0x000000ffff077224 */ /* 0x000fce00078e0006 */
.L_x_2532:
[----:B------:R-:W0:Y:S01]  /*89f0*/  LDC R6, c[0x0][0x448] ;  /* 0x00011200ff067b82 */ /* 0x000e220000000800 */
[----:B------:R-:W-:Y:S01]  /*8a00*/  UIADD3 UR6, UR42, 0x7f, URZ ;  /* 0x0000007f2a067890 */ /* 0x000fe2000fffe03f */
[----:B------:R-:W-:Y:S01]  /*8a10*/  IADD3 R11, R19, 0x1, -R18 ;  /* 0x00000001130b7810 */ /* 0x000fe20007ffe812 */
[----:B------:R-:W-:Y:S01]  /*8a20*/  UISETP.NE.AND UP0, UPT, UR47, URZ, UPT ;  /* 0x0000003f2f00728c */ /* 0x000fe2000bf05270 */
[----:B0-----:R-:W-:-:S13]  /*8a30*/  ISETP.NE.AND P1, PT, R6, 0x1, PT ;  /* 0x000000010600780c */ /* 0x001fda0003f25270 */
[----:B------:R-:W0:Y:S08]  /*8a40*/  @P1 LDC R6, c[0x0][0x44c] ;  /* 0x00011300ff061b82 */ /* 0x000e300000000800 */
[----:B------:R-:W1:Y:S01]  /*8a50*/  @P1 LDC R9, c[0x0][0x450] ;  /* 0x00011400ff091b82 */ /* 0x000e620000000800 */
[----:B0-----:R-:W-:-:S04]  /*8a60*/  @P1 IMAD.HI.U32 R8, R6, UR6, RZ ;  /* 0x0000000606081c27 */ /* 0x001fc8000f8e00ff */
[----:B------:R-:W-:Y:S01]  /*8a70*/  IMAD.U32 R6, RZ, RZ, UR6 ;  /* 0x00000006ff067e24 */ /* 0x000fe2000f8e00ff */
[----:B-1----:R-:W-:Y:S02]  /*8a80*/  @P1 SHF.R.U32.HI R6, RZ, R9, R8 ;  /* 0x00000009ff061219 */ /* 0x002fe40000011608 */
[----:B------:R-:W-:-:S03]  /*8a90*/  PLOP3.LUT P1, PT, PT, PT, UP0, 0x40, 0x0 ;  /* 0x000000000000781c */ /* 0x000fc60003f2e808 */
[----:B------:R-:W-:-:S04]  /*8aa0*/  IMAD.IADD R6, R11, 0x1, R6 ;  /* 0x000000010b067824 */ /* 0x000fc800078e0206 */
[----:B------:R-:W-:-:S05]  /*8ab0*/  VIADD R8, R6, -UR24 ;  /* 0x8000001806087c36 */ /* 0x000fca0008000000 */
[----:B------:R-:W-:Y:S01]  /*8ac0*/  R2UR UR14, R8 ;  /* 0x00000000080e72ca */ /* 0x000fe200000e0000 */
[----:B------:R-:W-:-:S14]  /*8ad0*/  @P1 BRA `(.L_x_2552) ;  /* 0x0000000000501947 */ /* 0x000fdc0003800000 */
[----:B------:R-:W-:-:S13]  /*8ae0*/  R2UR UR11, R6 ;  /* 0x00000000060b72ca */ /* 0x000fda00000e0000 */
        /* <DEDUP_REMOVED lines=11> */
.L_x_2553:
[----:B------:R-:W-:Y:S02]  /*8ba0*/  ULDC UR15, c[0x0][0x9e4] ;  /* 0x00027900000f7ab9 */ /* 0x000fe40000000800 */
[----:B------:R-:W-:-:S11]  /*8bb0*/  UISETP.NE.AND UP0, UPT, UR15, 0x1, UPT ;  /* 0x000000010f00788c */ /* 0x000fd6000bf05270 */
[----:B------:R-:W-:Y:S02]  /*8bc0*/  @UP0 ULDC.64 UR18, c[0x0][0x9e8] ;  /* 0x00027a0000120ab9 */ /* 0x000fe40000000a00 */
[----:B------:R-:W-:-:S04]  /*8bd0*/  UIMAD.WIDE.U32 UR6, UR11, UR18, URZ ;  /* 0x000000120b0672a5 */ /* 0x000fc8000f8e003f */
[----:B------:R-:W-:-:S12]  /*8be0*/  @UP0 USHF.R.U32.HI UR11, URZ, UR19, UR7 ;  /* 0x000000133f0b0299 */ /* 0x000fd80008011607 */
.L_x_2554:
[----:B------:R-:W-:-:S04]  /*8bf0*/  UIMAD UR11, UR11, UR15, URZ ;  /* 0x0000000f0b0b72a4 */ /* 0x000fc8000f8e023f */
[----:B------:R-:W-:-:S04]  /*8c00*/  UISETP.LT.AND UP0, UPT, UR14, UR11, UPT ;  /* 0x0000000b0e00728c */ /* 0x000fc8000bf01270 */
[----:B------:R-:W-:-:S12]  /*8c10*/  USEL UR14, UR14, UR11, !UP0 ;  /* 0x0000000b0e0e7287 */ /* 0x000fd8000c000000 */
.L_x_2552:
        /* <DEDUP_REMOVED lines=12> */
.L_x_2566:
[----:B------:R-:W-:Y:S01]  /*8ce0*/  UIADD3 UR38, UR38, 0x1, URZ ;  /* 0x0000000126267890 */ /* 0x000fe2000fffe03f */
[C---:B------:R-:W-:Y:S01]  /*8cf0*/  ISETP.GT.AND P1, PT, R7.reuse, UR22, PT ;  /* 0x0000001607007c0c */ /* 0x040fe2000bf24270 */
[----:B------:R-:W-:Y:S02]  /*8d00*/  VIADD R7, R7, 0xffffffff ;  /* 0xffffffff07077836 */ /* 0x000fe40000000000 */
[----:B------:R-:W-:-:S04]  /*8d10*/  UISETP.NE.AND UP0, UPT, UR38, 0x2, UPT ;  /* 0x000000022600788c */ /* 0x000fc8000bf05270 */
[----:B------:R-:W-:Y:S02]  /*8d20*/  USEL UR6, URZ, 0x1, UP0 ;  /* 0x000000013f067887 */ /* 0x000fe40008000000 */
[----:B------:R-:W-:Y:S02]  /*8d30*/  USEL UR38, UR38, URZ, UP0 ;  /* 0x0000003f26267287 */ /* 0x000fe40008000000 */
[----:B------:R-:W-:Y:S01]  /*8d40*/  ULOP3.LUT UR37, UR37, UR6, URZ, 0x3c, !UPT ;  /* 0x0000000625257292 */ /* 0x000fe2000f8e3c3f */
[----:B------:R-:W-:Y:S11]  /*8d50*/  @!P0 BRA `(.L_x_2556) ;  /* 0x0000000000048947 */ /* 0x000ff60003800000 */
[----:B------:R-:W-:Y:S01]  /*8d60*/  BPT.TRAP 0x1 ;  /* 0x000000040000795c */ /* 0x000fe20000300000 */
.L_x_2556:
        /* <DEDUP_REMOVED lines=9> */
.L_x_2557:
[----:B-1----:R-:W-:Y:S05]  /*8e00*/  @P2 BRA `(.L_x_2558) ;  /* 0x0000000000082947 */ /* 0x002fea0003800000 */
[----:B------:R-:W1:Y:S02]  /*8e10*/  SYNCS.PHASECHK.TRANS64.TRYWAIT P2, [UR24+0x22830], R6 ;  /* 0x02283006ff0075a7 */ /* 0x000e640008040158 */
[----:B-1----:R-:W-:Y:S05]  /*8e20*/  @!P2 BRA `(.L_x_2559) ;  /* 0x00000110003ca947 */ /* 0x002fea0003800000 */
.L_x_2558:
[----:B------:R-:W-:Y:S01]  /*8e30*/  UIMAD UR18, UR38, 0x300, UR20 ;  /* 0x00000300261278a4 */ /* 0x000fe2000f8e0214 */
[----:B------:R-:W-:Y:S01]  /*8e40*/  WARPGROUP.ARRIVE ;  /* 0x00000000000079c5 */ /* 0x000fe20000000000 */
[----:B------:R-:W-:Y:S01]  /*8e50*/  UMOV UR19, 0x40000040 ;  /* 0x4000004000137882 */ /* 0x000fe20000000000 */
[----:B------:R-:W-:Y:S01]  /*8e60*/  UMOV UR7, 0x40000040 ;  /* 0x4000004000077882 */ /* 0x000fe20000000000 */
[----:B------:R-:W-:-:S03]  /*8e70*/  UIADD3 UR6, UR18, 0x2, URZ ;  /* 0x0000000212067890 */ /* 0x000fc6000fffe03f */
[----:B-12---:R-:W1:Y:S01]  /*8e80*/  S2R R3, SR_TID.X ;  /* 0x0000000000037919 */ /* 0x006e620000002100 */
        /* <DEDUP_REMOVED lines=20> */
.L_x_2560:
        /* <DEDUP_REMOVED lines=163> */
[----:B------:R-:W-:Y:S01]  /*9a00*/  FMUL.FTZ R49, R49, R9 ;  /* 0x0000000931317220 */ /* 0x000fe20000410000 */
[----:B------:R-:W4:Y:S01]  /*9a10*/  MUFU.TANH R2, R2 ;  /* 0x0000000200027308 */ /* 0x000f220000002400 */
[----:B--2---:R-:W-:Y:S01]  /*9a20*/  FADD.FTZ R11, R5, R154 ;  /* 0x0000009a050b7221 */ /* 0x004fe20000010000 */
[C---:B------:R-:W-:Y:S01]  /*9a30*/  F2FP.BF16.F32.PACK_AB R154, R185.reuse, R5 ;  /* 0x00000005b99a723e */ /* 0x040fe200000010ff */
[-C--:B------:R-:W-:Y:S01]  /*9a40*/  FMUL.FTZ R52, R52, R9.reuse ;  /* 0x0000000934347220 */ /* 0x080fe20000410000 */
[----:B------:R-:W-:Y:S01]  /*9a50*/  FMNMX.FTZ R5, R176, R8, !PT ;  /* 0x00000008b0057209 */ /* 0x000fe20007810000 */
[----:B------:R-:W-:Y:S01]  /*9a60*/  FADD.FTZ R11, R185, R11 ;  /* 0x0000000bb90b7221 */ /* 0x000fe20000010000 */
[----:B------:R-:W-:Y:S01]  /*9a70*/  FMUL.FTZ R185, R191, UR26 ;  /* 0x0000001abfb97c20 */ /* 0x000fe20008410000 */
[----:B------:R-:W-:Y:S01]  /*9a80*/  FMUL.FTZ R53, R53, R9 ;  /* 0x0000000935357220 */ /* 0x000fe20000410000 */
[----:B------:R-:W-:Y:S01]  /*9a90*/  FMNMX.FTZ R5, R155, R5, !PT ;  /* 0x000000059b057209 */ /* 0x000fe20007810000 */
[----:B------:R-:W2:Y:S01]  /*9aa0*/  MUFU.TANH R12, R12 ;  /* 0x0000000c000c7308 */ /* 0x000ea20000002400 */
[-C--:B------:R-:W-:Y:S01]  /*9ab0*/  FMUL.FTZ R56, R56, R9.reuse ;  /* 0x0000000938387220 */ /* 0x080fe20000410000 */
[----:B------:R-:W-:Y:S01]  /*9ac0*/  FMUL.FTZ R57, R57, R9 ;  /* 0x0000000939397220 */ /* 0x000fe20000410000 */
[----:B------:R-:W-:Y:S01]  /*9ad0*/  FMNMX.FTZ R5, R158, R5, !PT ;  /* 0x000000059e057209 */ /* 0x000fe20007810000 */
[-C--:B------:R-:W-:Y:S01]  /*9ae0*/  FMUL.FTZ R60, R60, R9.reuse ;  /* 0x000000093c3c7220 */ /* 0x080fe20000410000 */
[-C--:B------:R-:W-:Y:S01]  /*9af0*/  FMUL.FTZ R61, R61, R9.reuse ;  /* 0x000000093d3d7220 */ /* 0x080fe20000410000 */
[----:B------:R-:W-:Y:S01]  /*9b00*/  FMUL.FTZ R64, R64, R9 ;  /* 0x0000000940407220 */ /* 0x000fe20000410000 */
[----:B------:R-:W-:Y:S01]  /*9b10*/  FMNMX.FTZ R5, R159, R5, !PT ;  /* 0x000000059f057209 */ /* 0x000fe20007810000 */
[----:B------:R-:W5:Y:S01]  /*9b20*/  MUFU.TANH R174, R174 ;  /* 0x000000ae00ae7308 */ /* 0x000f620000002400 */
[-C--:B------:R-:W-:Y:S01]  /*9b30*/  FMUL.FTZ R65, R65, R9.reuse ;  /* 0x0000000941417220 */ /* 0x080fe20000410000 */
[----:B------:R-:W-:Y:S01]  /*9b40*/  FMUL.FTZ R68, R68, R9 ;  /* 0x0000000944447220 */ /* 0x000fe20000410000 */
[----:B------:R-:W-:Y:S01]  /*9b50*/  FMNMX.FTZ R5, R162, R5, !PT ;  /* 0x00000005a2057209 */ /* 0x000fe20007810000 */
[-C--:B------:R-:W-:Y:S01]  /*9b60*/  FMUL.FTZ R69, R69, R9.reuse ;  /* 0x0000000945457220 */ /* 0x080fe20000410000 */
[-C--:B------:R-:W-:Y:S01]  /*9b70*/  FMUL.FTZ R72, R72, R9.reuse ;  /* 0x0000000948487220 */ /* 0x080fe20000410000 */
[----:B------:R-:W-:Y:S01]  /*9b80*/  FMUL.FTZ R73, R73, R9 ;  /* 0x0000000949497220 */ /* 0x000fe20000410000 */
[----:B------:R-:W-:Y:S01]  /*9b90*/  FMNMX.FTZ R5, R163, R5, !PT ;  /* 0x00000005a3057209 */ /* 0x000fe20007810000 */
[----:B------:R-:W0:Y:S01]  /*9ba0*/  MUFU.TANH R175, R175 ;  /* 0x000000af00af7308 */ /* 0x000e220000002400 */
[-C--:B------:R-:W-:Y:S01]  /*9bb0*/  FMUL.FTZ R76, R76, R9.reuse ;  /* 0x000000094c4c7220 */ /* 0x080fe20000410000 */
[----:B------:R-:W-:Y:S01]  /*9bc0*/  FMUL.FTZ R77, R77, R9 ;  /* 0x000000094d4d7220 */ /* 0x000fe20000410000 */
[----:B------:R-:W-:Y:S01]  /*9bd0*/  FMNMX.FTZ R5, R166, R5, !PT ;  /* 0x00000005a6057209 */ /* 0x000fe20007810000 */
[-C--:B------:R-:W-:Y:S01]  /*9be0*/  FMUL.FTZ R80, R80, R9.reuse ;  /* 0x0000000950507220 */ /* 0x080fe20000410000 */
[-C--:B------:R-:W-:Y:S01]  /*9bf0*/  FMUL.FTZ R81, R81, R9.reuse ;  /* 0x0000000951517220 */ /* 0x080fe20000410000 */
[----:B------:R-:W-:Y:S01]  /*9c00*/  FMUL.FTZ R84, R84, R9 ;  /* 0x0000000954547220 */ /* 0x000fe20000410000 */
[----:B------:R-:W-:Y:S01]  /*9c10*/  FMNMX.FTZ R5, R167, R5, !PT ;  /* 0x00000005a7057209 */ /* 0x000fe20007810000 */
[----:B------:R-:W1:Y:S01]  /*9c20*/  MUFU.TANH R178, R178 ;  /* 0x000000b200b27308 */ /* 0x000e620000002400 */
        /* <DEDUP_REMOVED lines=10> */
[----:B---3--:R-:W-:Y:S01]  /*9cd0*/  FMNMX.FTZ R5, R171, R5, !PT ;  /* 0x00000005ab057209 */ /* 0x008fe20007810000 */
[-C--:B------:R-:W-:Y:S01]  /*9ce0*/  FMUL.FTZ R100, R100, R9.reuse ;  /* 0x0000000964647220 */ /* 0x080fe20000410000 */
[-C--:B------:R-:W-:Y:S01]  /*9cf0*/  FMUL.FTZ R101, R101, R9.reuse ;  /* 0x0000000965657220 */ /* 0x080fe20000410000 */
[----:B------:R-:W-:Y:S01]  /*9d00*/  FMUL.FTZ R104, R104, R9 ;  /* 0x0000000968687220 */ /* 0x000fe20000410000 */
[----:B----4-:R-:W-:Y:S01]  /*9d10*/  FMNMX.FTZ R5, R2, R5, !PT ;  /* 0x0000000502057209 */ /* 0x010fe20007810000 */
[----:B------:R-:W3:Y:S01]  /*9d20*/  MUFU.TANH R182, R182 ;  /* 0x000000b600b67308 */ /* 0x000ee20000002400 */
[-C--:B------:R-:W-:Y:S01]  /*9d30*/  FMUL.FTZ R105, R105, R9.reuse ;  /* 0x0000000969697220 */ /* 0x080fe20000410000 */
[----:B------:R-:W-:Y:S01]  /*9d40*/  FMUL.FTZ R108, R108, R9 ;  /* 0x000000096c6c7220 */ /* 0x000fe20000410000 */
[----:B--2---:R-:W-:Y:S01]  /*9d50*/  FMNMX.FTZ R5, R12, R5, !PT ;  /* 0x000000050c057209 */ /* 0x004fe20007810000 */
[-C--:B------:R-:W-:Y:S01]  /*9d60*/  FMUL.FTZ R109, R109, R9.reuse ;  /* 0x000000096d6d7220 */ /* 0x080fe20000410000 */
[-C--:B------:R-:W-:Y:S01]  /*9d70*/  FMUL.FTZ R112, R112, R9.reuse ;  /* 0x0000000970707220 */ /* 0x080fe20000410000 */
[----:B------:R-:W-:Y:S01]  /*9d80*/  FMUL.FTZ R113, R113, R9 ;  /* 0x0000000971717220 */ /* 0x000fe20000410000 */
[----:B-----5:R-:W-:Y:S01]  /*9d90*/  FMNMX.FTZ R5, R174, R5, !PT ;  /* 0x00000005ae057209 */ /* 0x020fe20007810000 */
[----:B------:R-:W2:Y:S01]  /*9da0*/  MUFU.TANH R183, R183 ;  /* 0x000000b700b77308 */ /* 0x000ea20000002400 */
[-C--:B------:R-:W-:Y:S01]  /*9db0*/  FMUL.FTZ R116, R116, R9.reuse ;  /* 0x0000000974747220 */ /* 0x080fe20000410000 */
[----:B------:R-:W-:Y:S01]  /*9dc0*/  FMUL.FTZ R117, R117, R9 ;  /* 0x0000000975757220 */ /* 0x000fe20000410000 */
[----:B0-----:R-:W-:Y:S01]  /*9dd0*/  FMNMX.FTZ R5, R175, R5, !PT ;  /* 0x00000005af057209 */ /* 0x001fe20007810000 */
[-C--:B------:R-:W-:Y:S01]  /*9de0*/  FMUL.FTZ R120, R120, R9.reuse ;  /* 0x0000000978787220 */ /* 0x080fe20000410000 */
[-C--:B------:R-:W-:Y:S01]  /*9df0*/  FMUL.FTZ R121, R121, R9.reuse ;  /* 0x0000000979797220 */ /* 0x080fe20000410000 */
[----:B------:R-:W-:Y:S01]  /*9e00*/  FMUL.FTZ R124, R124, R9 ;  /* 0x000000097c7c7220 */ /* 0x000fe20000410000 */
[----:B-1----:R-:W-:Y:S01]  /*9e10*/  FMNMX.FTZ R5, R178, R5, !PT ;  /* 0x00000005b2057209 */ /* 0x002fe20007810000 */
[----:B------:R-:W0:Y:S01]  /*9e20*/  MUFU.TANH R185, R185 ;  /* 0x000000b900b97308 */ /* 0x000e220000002400 */
[-C--:B------:R-:W-:Y:S01]  /*9e30*/  FMUL.FTZ R125, R125, R9.reuse ;  /* 0x000000097d7d7220 */ /* 0x080fe20000410000 */
[----:B------:R-:W-:Y:S01]  /*9e40*/  FMUL.FTZ R128, R128, R9 ;  /* 0x0000000980807220 */ /* 0x000fe20000410000 */
[----:B------:R-:W-:Y:S01]  /*9e50*/  FMNMX.FTZ R5, R179, R5, !PT ;  /* 0x00000005b3057209 */ /* 0x000fe20007810000 */
[-C--:B------:R-:W-:Y:S01]  /*9e60*/  FMUL.FTZ R129, R129, R9.reuse ;  /* 0x0000000981817220 */ /* 0x080fe20000410000 */
[-C--:B------:R-:W-:Y:S01]  /*9e70*/  FMUL.FTZ R132, R132, R9.reuse ;  /* 0x0000000984847220 */ /* 0x080fe20000410000 */
[----:B------:R-:W-:Y:S01]  /*9e80*/  FMUL.FTZ R133, R133, R9 ;  /* 0x0000000985857220 */ /* 0x000fe20000410000 */
[----:B---3--:R-:W-:Y:S01]  /*9e90*/  FMNMX.FTZ R5, R182, R5, !PT ;  /* 0x00000005b6057209 */ /* 0x008fe20007810000 */
[----:B------:R-:W1:Y:S01]  /*9ea0*/  MUFU.TANH R186, R186 ;  /* 0x000000ba00ba7308 */ /* 0x000e620000002400 */
[-C--:B------:R-:W-:Y:S01]  /*9eb0*/  FMUL.FTZ R136, R136, R9.reuse ;  /* 0x0000000988887220 */ /* 0x080fe20000410000 */
[----:B------:R-:W-:Y:S01]  /*9ec0*/  FMUL.FTZ R137, R137, R9 ;  /* 0x0000000989897220 */ /* 0x000fe20000410000 */
[----:B--2---:R-:W-:Y:S01]  /*9ed0*/  FMNMX.FTZ R5, R183, R5, !PT ;  /* 0x00000005b7057209 */ /* 0x004fe20007810000 */
[-C--:B------:R-:W-:Y:S01]  /*9ee0*/  FMUL.FTZ R140, R140, R9.reuse ;  /* 0x000000098c8c7220 */ /* 0x080fe20000410000 */
[-C--:B------:R-:W-:Y:S01]  /*9ef0*/  FMUL.FTZ R141, R141, R9.reuse ;  /* 0x000000098d8d7220 */ /* 0x080fe20000410000 */
[-C--:B------:R-:W-:Y:S01]  /*9f00*/  FMUL.FTZ R144, R144, R9.reuse ;  /* 0x0000000990907220 */ /* 0x080fe20000410000 */
[----:B------:R-:W-:Y:S01]  /*9f10*/  FMUL.FTZ R145, R145, R9 ;  /* 0x0000000991917220 */ /* 0x000fe20000410000 */
        /* <DEDUP_REMOVED lines=35> */
[--C-:B---3--:R-:W-:Y:S01]  /*a150*/  FFMA.FTZ R160, R10, UR10, -R153.reuse ;  /* 0x0000000a0aa07c23 */ /* 0x108fe20008010899 */
[--C-:B------:R-:W-:Y:S01]  /*a160*/  FFMA.FTZ R171, R171, UR10, -R153.reuse ;  /* 0x0000000aabab7c23 */ /* 0x100fe20008010899 */
[--C-:B------:R-:W-:Y:S01]  /*a170*/  FFMA.FTZ R2, R2, UR10, -R153.reuse ;  /* 0x0000000a02027c23 */ /* 0x100fe20008010899 */
[--C-:B------:R-:W-:Y:S01]  /*a180*/  FFMA.FTZ R12, R12, UR10, -R153.reuse ;  /* 0x0000000a0c0c7c23 */ /* 0x100fe20008010899 */
[--C-:B----4-:R-:W-:Y:S01]  /*a190*/  FFMA.FTZ R161, R174, UR10, -R153.reuse ;  /* 0x0000000aaea17c23 */ /* 0x110fe20008010899 */
[--C-:B0-----:R-:W-:Y:S01]  /*a1a0*/  FFMA.FTZ R164, R175, UR10, -R153.reuse ;  /* 0x0000000aafa47c23 */ /* 0x101fe20008010899 */
        /* <DEDUP_REMOVED lines=92> */
[C---:B--2---:R-:W-:Y:S01]  /*a770*/  FADD.FTZ R11, R166.reuse, R11 ;  /* 0x0000000ba60b7221 */ /* 0x044fe20000010000 */
[----:B------:R-:W-:Y:S01]  /*a780*/  F2FP.BF16.F32.PACK_AB R159, R166, R159 ;  /* 0x0000009fa69f723e */ /* 0x000fe200000010ff */
[-C--:B------:R-:W-:Y:S01]  /*a790*/  FMUL.FTZ R138, R138, R10.reuse ;  /* 0x0000000a8a8a7220 */ /* 0x080fe20000410000 */
[----:B------:R-:W-:Y:S01]  /*a7a0*/  F2FP.BF16.F32.PACK_AB R166, R191, R13 ;  /* 0x0000000dbfa6723e */ /* 0x000fe200000010ff */
[-C--:B------:R-:W-:Y:S01]  /*a7b0*/  FMUL.FTZ R139, R139, R10.reuse ;  /* 0x0000000a8b8b7220 */ /* 0x080fe20000410000 */
[-C--:B------:R-:W-:Y:S01]  /*a7c0*/  FMUL.FTZ R142, R142, R10.reuse ;  /* 0x0000000a8e8e7220 */ /* 0x080fe20000410000 */
[----:B------:R-:W-:Y:S01]  /*a7d0*/  FMUL.FTZ R143, R143, R10 ;  /* 0x0000000a8f8f7220 */ /* 0x000fe20000410000 */
[----:B------:R-:W-:Y:S01]  /*a7e0*/  MUFU.EX2 R170, R169 ;  /* 0x000000a900aa7308 */ /* 0x000fe20000000800 */
[----:B0-----:R-:W-:Y:S01]  /*a7f0*/  FADD.FTZ R0, R21, R0 ;  /* 0x0000000015007221 */ /* 0x001fe20000010000 */
[----:B-1----:R-:W-:Y:S01]  /*a800*/  F2FP.BF16.F32.PACK_AB R157, R165, R158 ;  /* 0x0000009ea59d723e */ /* 0x002fe200000010ff */
        /* <DEDUP_REMOVED lines=8> */
[----:B------:R-:W-:-:S03]  /*a890*/  FMUL.FTZ R151, R151, R10 ;  /* 0x0000000a97977220 */ /* 0x000fc60000410000 */
[----:B------:R-:W-:Y:S02]  /*a8a0*/  FADD.FTZ R0, R184, R0 ;  /* 0x00000000b8007221 */ /* 0x000fe40000010000 */
[----:B------:R-:W2:Y:S01]  /*a8b0*/  MUFU.EX2 R163, R171 ;  /* 0x000000ab00a37308 */ /* 0x000ea20000000800 */
[----:B0-----:R-:W-:Y:S01]  /*a8c0*/  F2FP.BF16.F32.PACK_AB R160, R193, R21 ;  /* 0x00000015c1a0723e */ /* 0x001fe200000010ff */
[----:B------:R-:W-:-:S04]  /*a8d0*/  FADD.FTZ R0, R14, R0 ;  /* 0x000000000e007221 */ /* 0x000fc80000010000 */
[----:B------:R-:W-:Y:S02]  /*a8e0*/  FADD.FTZ R0, R192, R0 ;  /* 0x00000000c0007221 */ /* 0x000fe40000010000 */
[----:B------:R-:W0:Y:S01]  /*a8f0*/  MUFU.EX2 R2, R2 ;  /* 0x0000000200027308 */ /* 0x000e220000000800 */
[----:B-1----:R-:W-:Y:S01]  /*a900*/  FADD.FTZ R11, R169, R11 ;  /* 0x0000000ba90b7221 */ /* 0x002fe20000010000 */
[----:B------:R-:W-:-:S04]  /*a910*/  FADD.FTZ R0, R13, R0 ;  /* 0x000000000d007221 */ /* 0x000fc80000010000 */
[----:B------:R-:W-:Y:S02]  /*a920*/  FADD.FTZ R0, R191, R0 ;  /* 0x00000000bf007221 */ /* 0x000fe40000010000 */
[----:B------:R-:W1:Y:S01]  /*a930*/  MUFU.EX2 R12, R12 ;  /* 0x0000000c000c7308 */ /* 0x000e620000000800 */
[----:B--2---:R-:W-:Y:S01]  /*a940*/  FADD.FTZ R11, R163, R11 ;  /* 0x0000000ba30b7221 */ /* 0x004fe20000010000 */
[----:B------:R-:W-:-:S06]  /*a950*/  FADD.FTZ R0, R8, R0 ;  /* 0x0000000008007221 */ /* 0x000fcc0000010000 */
[----:B------:R2:W3:Y:S01]  /*a960*/  MUFU.EX2 R171, R161 ;  /* 0x000000a100ab7308 */ /* 0x0004e20000000800 */
[C---:B0-----:R-:W-:Y:S01]  /*a970*/  FADD.FTZ R11, R2.reuse, R11 ;  /* 0x0000000b020b7221 */ /* 0x041fe20000010000 */
[----:B------:R-:W-:-:S06]  /*a980*/  F2FP.BF16.F32.PACK_AB R163, R2, R163 ;  /* 0x000000a302a3723e */ /* 0x000fcc00000010ff */
[----:B------:R0:W4:Y:S01]  /*a990*/  MUFU.EX2 R167, R164 ;  /* 0x000000a400a77308 */ /* 0x0001220000000800 */
[----:B-1----:R-:W-:Y:S01]  /*a9a0*/  FADD.FTZ R11, R12, R11 ;  /* 0x0000000b0c0b7221 */ /* 0x002fe20000010000 */
[----:B--2---:R-:W-:Y:S02]  /*a9b0*/  F2FP.BF16.F32.PACK_AB R161, R169, R162 ;  /* 0x000000a2a9a1723e */ /* 0x004fe400000010ff */
[----:B------:R-:W-:-:S04]  /*a9c0*/  F2FP.BF16.F32.PACK_AB R162, R184, R15 ;  /* 0x0000000fb8a2723e */ /* 0x000fc800000010ff */
[----:B------:R-:W1:Y:S01]  /*a9d0*/  MUFU.EX2 R178, R178 ;  /* 0x000000b200b27308 */ /* 0x000e620000000800 */
[C---:B---3--:R-:W-:Y:S01]  /*a9e0*/  FADD.FTZ R11, R171.reuse, R11 ;  /* 0x0000000bab0b7221 */ /* 0x048fe20000010000 */
[----:B------:R-:W-:Y:S02]  /*a9f0*/  F2FP.BF16.F32.PACK_AB R165, R171, R12 ;  /* 0x0000000caba5723e */ /* 0x000fe400000010ff */
        /* <DEDUP_REMOVED lines=43> */
.L_x_2561:
[----:B------:R0:W1:Y:S01]  /*acb0*/  SYNCS.PHASECHK.TRANS64.TRYWAIT P2, [UR24+0x22850], R6 ;  /* 0x02285006ff0075a7 */ /* 0x0000620008040158 */
[----:B------:R-:W-:Y:S05]  /*acc0*/  @!P0 BRA `(.L_x_2562) ;  /* 0x0000000000048947 */ /* 0x000fea0003800000 */
[----:B------:R-:W-:Y:S01]  /*acd0*/  BPT.TRAP 0x1 ;  /* 0x000000040000795c */ /* 0x000fe20000300000 */
.L_x_2562:
[----:B-1----:R-:W-:Y:S05]  /*ace0*/  @P2 BRA `(.L_x_2563) ;  /* 0x0000000000082947 */ /* 0x002fea0003800000 */
[----:B------:R-:W1:Y:S02]  /*acf0*/  SYNCS.PHASECHK.TRANS64.TRYWAIT P2, [UR24+0x22850], R6 ;  /* 0x02285006ff0075a7 */ /* 0x000e640008040158 */
[----:B-1----:R-:W-:Y:S05]  /*ad00*/  @!P2 BRA `(.L_x_2564) ;  /* 0x000000f0009ca947 */ /* 0x002fea0003800000 */
.L_x_2563:
[----:B------:R-:W2:Y:S01]  /*ad10*/  S2R R8, SR_TID.X ;  /* 0x0000000000087919 */ /* 0x000ea20000002100 */
[----:B------:R-:W-:Y:S01]  /*ad20*/  UIMAD UR11, UR38, 0xc00, UR21 ;  /* 0x00000c00260b78a4 */ /* 0x000fe2000f8e0215 */
[----:B------:R-:W-:-:S06]  /*ad30*/  UMOV UR7, 0x40000040 ;  /* 0x4000004000077882 */ /* 0x000fcc0000000000 */
[----:B------:R-:W-:Y:S01]  /*ad40*/  UMOV UR6, UR11 ;  /* 0x0000000b00067c82 */ /* 0x000fe20008000000 */
[----:B--2---:R-:W-:-:S05]  /*ad50*/  SHF.R.U32.HI R8, RZ, 0x7, R8 ;  /* 0x00000007ff087819 */ /* 0x004fca0000011608 */
[----:B01----:R-:W-:-:S05]  /*ad60*/  VIADD R6, R8, 0x8 ;  /* 0x0000000808067836 */ /* 0x003fca0000000000 */
        /* <DEDUP_REMOVED lines=36> */
.L_x_2565:
[----:B------:R-:W-:Y:S01]  /*afb0*/  UIADD3 UR24, UR24, 0x22860, URZ ;  /* 0x0002286018187890 */ /* 0x000fe2000fffe03f */
[----:B------:R-:W-:Y:S02]  /*afc0*/  IMAD.MOV.U32 R8, RZ, RZ, R5 ;  /* 0x000000ffff087224 */ /* 0x000fe400078e0005 */
[----:B------:R-:W-:Y:S01]  /*afd0*/  IMAD.MOV.U32 R9, RZ, RZ, R4 ;  /* 0x000000ffff097224 */ /* 0x000fe200078e0004 */
[----:B------:R-:W-:-:S09]  /*afe0*/  UPRMT UR24, UR23, 0x654, UR24 ;  /* 0x0000065417187896 */ /* 0x000fd20008000018 */
[----:B------:R-:W-:Y:S01]  /*aff0*/  SYNCS.ARRIVE.TRANS64.RED.A1T0 RZ, [UR24], RZ ;  /* 0x000000ffffff79a7 */ /* 0x000fe20008100418 */
[----:B------:R-:W-:Y:S05]  /*b000*/  @P1 BRA `(.L_x_2566) ;  /* 0xffffffdc00341947 */ /* 0x000fea000383ffff */
.L_x_2555:
        /* <DEDUP_REMOVED lines=8> */
[----:B------:R-:W-:-:S05]  /*b090*/  ULDC UR22, c[0x0][0x9e0] ;  /* 0x0002780000167ab9 */ /* 0x000fca0000000800 */
.L_x_2586:
[----:B------:R-:W-:-:S04]  /*b0a0*/  UIADD3 UR38, UR38, 0x1, URZ ;  /* 0x0000000126267890 */ /* 0x000fc8000fffe03f */
[----:B------:R-:W-:-:S04]  /*b0b0*/  UISETP.NE.AND UP0, UPT, UR38, 0x2, UPT ;  /* 0x000000022600788c */ /* 0x000fc8000bf05270 */
[----:B------:R-:W-:Y:S02]  /*b0c0*/  USEL UR6, URZ, 0x1, UP0 ;  /* 0x000000013f067887 */ /* 0x000fe40008000000 */
[----:B------:R-:W-:Y:S02]  /*b0d0*/  USEL UR38, UR38, URZ, UP0 ;  /* 0x0000003f26267287 */ /* 0x000fe40008000000 */
[----:B------:R-:W-:Y:S01]  /*b0e0*/  ULOP3.LUT UR37, UR37, UR6, URZ, 0x3c, !UPT ;  /* 0x0000000625257292 */ /* 0x000fe2000f8e3c3f */
[----:B-1----:R-:W-:Y:S11]  /*b0f0*/  @!P0 BRA `(.L_x_2568) ;  /* 0x0000000000048947 */ /* 0x002ff60003800000 */
[----:B------:R-:W-:Y:S01]  /*b100*/  BPT.TRAP 0x1 ;  /* 0x000000040000795c */ /* 0x000fe20000300000 */
.L_x_2568:
        /* <DEDUP_REMOVED lines=9> */
.L_x_2569:
[----:B-1----:R-:W-:Y:S05]  /*b1a0*/  @P1 BRA `(.L_x_2570) ;  /* 0x0000000000081947 */ /* 0x002fea0003800000 */
[----:B------:R-:W1:Y:S02]  /*b1b0*/  SYNCS.PHASECHK.TRANS64.TRYWAIT P1, [UR26+0x22830], R6 ;  /* 0x02283006ff0075a7 */ /* 0x000e64000802015a */
[----:B-1----:R-:W-:Y:S05]  /*b1c0*/  @!P1 BRA `(.L_x_2571) ;  /* 0x000000ec00849947 */ /* 0x002fea0003800000 */
.L_x_2570:
        /* <DEDUP_REMOVED lines=26> */
.L_x_2572:
[----:B------:R-:W2:Y:S01]  /*b370*/  LDC R4, c[0x0][0x448] ;  /* 0x00011200ff047b82 */ /* 0x000ea20000000800 */
        /* <DEDUP_REMOVED lines=23> */
[----:B--2---:R-:W-:Y:S01]  /*b4f0*/  ISETP.NE.AND P1, PT, R4, 0x1, PT ;  /* 0x000000010400780c */ /* 0x004fe20003f25270 */
        /* <DEDUP_REMOVED lines=12> */
[----:B------:R-:W2:Y:S01]  /*b5c0*/  @P1 LDC R10, c[0x0][0x44c] ;  /* 0x00011300ff0a1b82 */ /* 0x000ea20000000800 */
        /* <DEDUP_REMOVED lines=18> */
[----:B--2---:R-:W-:-:S05]  /*b6f0*/  @P1 IMAD.HI.U32 R10, R4, R10, RZ ;  /* 0x0000000a040a1227 */ /* 0x004fca00078e00ff */
[----:B------:R-:W2:Y:S01]  /*b700*/  MUFU.TANH R13, R13 ;  /* 0x0000000d000d7308 */ /* 0x000ea20000002400 */
        /* <DEDUP_REMOVED lines=59> */
[----:B--234-:R-:W-:Y:S05]  /*bac0*/  @P1 BRA `(.L_x_2573) ;  /* 0x0000000000581947 */ /* 0x01cfea0003800000 */
[----:B------:R-:W-:Y:S01]  /*bad0*/  IADD3 R198, -R18, R19, R198 ;  /* 0x0000001312c67210 */ /* 0x000fe20007ffe1c6 */
[----:B------:R-:W-:Y:S03]  /*bae0*/  BSSY B0, `(.L_x_2574) ;  /* 0x0000010000007945 */ /* 0x000fe60003800000 */
[----:B------:R-:W-:-:S13]  /*baf0*/  ISETP.GT.AND P1, PT, R198, -0x1, PT ;  /* 0xffffffffc600780c */ /* 0x000fda0003f24270 */
[----:B------:R-:W-:Y:S05]  /*bb00*/  @P1 BRA `(.L_x_2575) ;  /* 0x0000000000201947 */ /* 0x000fea0003800000 */
[----:B------:R-:W-:Y:S01]  /*bb10*/  IMAD.U32 R199, RZ, RZ, UR25 ;  /* 0x00000019ffc77e24 */ /* 0x000fe2000f8e00ff */
[----:B------:R-:W-:-:S04]  /*bb20*/  LOP3.LUT R198, RZ, R198, RZ, 0x33, !PT ;  /* 0x000000c6ffc67212 */ /* 0x000fc800078e33ff */
[----:B------:R-:W-:-:S13]  /*bb30*/  ISETP.NE.AND P1, PT, R199, 0x1, PT ;  /* 0x00000001c700780c */ /* 0x000fda0003f25270 */
[----:B------:R-:W2:Y:S02]  /*bb40*/  @P1 LDC.64 R154, c[0x0][0x9e8] ;  /* 0x00027a00ff9a1b82 */ /* 0x000ea40000000a00 */
[----:B--2---:R-:W-:-:S05]  /*bb50*/  @P1 IMAD.HI.U32 R154, R198, R154, RZ ;  /* 0x0000009ac69a1227 */ /* 0x004fca00078e00ff */
[----:B------:R-:W-:-:S04]  /*bb60*/  @P1 SHF.R.U32.HI R198, RZ, R155, R154 ;  /* 0x0000009bffc61219 */ /* 0x000fc8000001169a */
[----:B------:R-:W-:Y:S01]  /*bb70*/  LOP3.LUT R198, RZ, R198, RZ, 0x33, !PT ;  /* 0x000000c6ffc67212 */ /* 0x000fe200078e33ff */
[----:B------:R-:W-:Y:S06]  /*bb80*/  BRA `(.L_x_2576) ;  /* 0x0000000000147947 */ /* 0x000fec0003800000 */
.L_x_2575:
[----:B------:R-:W-:-:S05]  /*bb90*/  IMAD.U32 R199, RZ, RZ, UR25 ;  /* 0x00000019ffc77e24 */ /* 0x000fca000f8e00ff */
[----:B------:R-:W-:-:S13]  /*bba0*/  ISETP.NE.AND P1, PT, R199, 0x1, PT ;  /* 0x00000001c700780c */ /* 0x000fda0003f25270 */
[----:B------:R-:W2:Y:S02]  /*bbb0*/  @P1 LDC.64 R154, c[0x0][0x9e8] ;  /* 0x00027a00ff9a1b82 */ /* 0x000ea40000000a00 */
[----:B--2---:R-:W-:-:S05]  /*bbc0*/  @P1 IMAD.HI.U32 R154, R198, R154, RZ ;  /* 0x0000009ac69a1227 */ /* 0x004fca00078e00ff */
[----:B------:R-:W-:-:S07]  /*bbd0*/  @P1 SHF.R.U32.HI R198, RZ, R155, R154 ;  /* 0x0000009bffc61219 */ /* 0x000fce000001169a */
.L_x_2576:
[----:B------:R-:W-:Y:S05]  /*bbe0*/  BSYNC B0 ;  /* 0x0000000000007941 */ /* 0x000fea0003800000 */
.L_x_2574:
[----:B------:R-:W-:-:S04]  /*bbf0*/  IMAD.IADD R154, R191, 0x1, -R17 ;  /* 0x00000001bf9a7824 */ /* 0x000fc800078e0a11 */
[----:B------:R-:W-:-:S05]  /*bc00*/  IMAD R154, R198, R199, R154 ;  /* 0x000000c7c69a7224 */ /* 0x000fca00078e029a */
[----:B------:R-:W-:Y:S02]  /*bc10*/  VIMNMX R194, R194, R154, !PT ;  /* 0x0000009ac2c27248 */ /* 0x000fe40007fe0100 */
[----:B------:R-:W-:-:S07]  /*bc20*/  VIADDMNMX R195, R154, R199, R195, PT ;  /* 0x000000c79ac37246 */ /* 0x000fce00038001c3 */
.L_x_2573:
[C---:B------:R-:W-:Y:S01]  /*bc30*/  ISETP.GE.AND P1, PT, R191.reuse, 0x1, PT ;  /* 0x00000001bf00780c */ /* 0x040fe20003f26270 */
[----:B------:R-:W2:Y:S01]  /*bc40*/  SHFL.IDX PT, R4, R4, 0x1, 0x1c1f ;  /* 0x003c1f0004047f89 */ /* 0x000ea200000e0000 */
        /* <DEDUP_REMOVED lines=12> */
[--C-:B--2---:R-:W-:Y:S01]  /*bd10*/  IMAD.IADD R197, R197, 0x1, R4.reuse ;  /* 0x00000001c5c57824 */ /* 0x104fe200078e0204 */
        /* <DEDUP_REMOVED lines=137> */
.L_x_2579:
[----:B------:R-:W-:-:S05]  /*c5b0*/  IMAD.U32 R194, RZ, RZ, UR25 ;  /* 0x00000019ffc27e24 */ /* 0x000fca000f8e00ff */
[----:B------:R-:W-:-:S13]  /*c5c0*/  ISETP.NE.AND P6, PT, R194, 0x1, PT ;  /* 0x00000001c200780c */ /* 0x000fda0003fc5270 */
[----:B------:R-:W0:Y:S02]  /*c5d0*/  @P6 LDC.64 R4, c[0x0][0x9e8] ;  /* 0x00027a00ff046b82 */ /* 0x000e240000000a00 */
[----:B0-----:R-:W-:-:S05]  /*c5e0*/  @P6 IMAD.HI.U32 R4, R155, R4, RZ ;  /* 0x000000049b046227 */ /* 0x001fca00078e00ff */
[----:B------:R-:W-:-:S07]  /*c5f0*/  @P6 SHF.R.U32.HI R155, RZ, R5, R4 ;  /* 0x00000005ff9b6219 */ /* 0x000fce0000011604 */
.L_x_2580:
[----:B------:R-:W-:Y:S05]  /*c600*/  BSYNC B0 ;  /* 0x0000000000007941 */ /* 0x000fea0003800000 */
.L_x_2578:
[----:B------:R-:W-:-:S04]  /*c610*/  IMAD.IADD R191, R191, 0x1, -R17 ;  /* 0x00000001bfbf7824 */ /* 0x000fc800078e0a11 */
[----:B------:R-:W-:-:S05]  /*c620*/  IMAD R191, R155, R194, R191 ;  /* 0x000000c29bbf7224 */ /* 0x000fca00078e02bf */
[----:B------:R-:W-:Y:S02]  /*c630*/  VIMNMX R196, R196, R191, !PT ;  /* 0x000000bfc4c47248 */ /* 0x000fe40007fe0100 */
[----:B------:R-:W-:-:S07]  /*c640*/  VIADDMNMX R197, R191, R194, R197, PT ;  /* 0x000000c2bfc57246 */ /* 0x000fce00038001c5 */
.L_x_2577:
        /* <DEDUP_REMOVED lines=148> */
[----:B------:R-:W2:Y:S01]  /*cf90*/  MUFU.EX2 R154, R154 ;  /* 0x0000009a009a7308 */ /* 0x000ea20000000800 */
        /* <DEDUP_REMOVED lines=16> */
[----:B--2---:R-:W-:Y:S01]  /*d0a0*/  FFMA.FTZ R2, R9, R2, R154 ;  /* 0x0000000209027223 */ /* 0x004fe2000001009a */
[----:B------:R-:W-:Y:S01]  /*d0b0*/  FMUL.FTZ R36, R36, R9 ;  /* 0x0000000924247220 */ /* 0x000fe20000410000 */
[----:B------:R-:W-:Y:S01]  /*d0c0*/  FMNMX.FTZ R5, R155, R5, !PT ;  /* 0x000000059b057209 */ /* 0x000fe20007810000 */
[-C--:B------:R-:W-:Y:S01]  /*d0d0*/  FMUL.FTZ R37, R37, R9.reuse ;  /* 0x0000000925257220 */ /* 0x080fe20000410000 */
[-C--:B------:R-:W-:Y:S01]  /*d0e0*/  FMUL.FTZ R40, R40, R9.reuse ;  /* 0x0000000928287220 */ /* 0x080fe20000410000 */
[----:B------:R-:W-:Y:S01]  /*d0f0*/  FMUL.FTZ R41, R41, R9 ;  /* 0x0000000929297220 */ /* 0x000fe20000410000 */
[----:B------:R-:W-:Y:S01]  /*d100*/  FMNMX.FTZ R5, R159, R5, !PT ;  /* 0x000000059f057209 */ /* 0x000fe20007810000 */
[----:B------:R-:W2:Y:S01]  /*d110*/  MUFU.EX2 R14, R14 ;  /* 0x0000000e000e7308 */ /* 0x000ea20000000800 */
        /* <DEDUP_REMOVED lines=8> */
[----:B------:R-:W0:Y:S01]  /*d1a0*/  MUFU.EX2 R21, R21 ;  /* 0x0000001500157308 */ /* 0x000e220000000800 */
[----:B---3--:R-:W-:Y:S01]  /*d1b0*/  FADD.FTZ R2, R13, R2 ;  /* 0x000000020d027221 */ /* 0x008fe20000010000 */
[----:B------:R-:W-:Y:S01]  /*d1c0*/  FMUL.FTZ R52, R52, R9 ;  /* 0x0000000934347220 */ /* 0x000fe20000410000 */
[----:B------:R-:W-:Y:S01]  /*d1d0*/  FMNMX.FTZ R5, R164, R5, !PT ;  /* 0x00000005a4057209 */ /* 0x000fe20007810000 */
[-C--:B------:R-:W-:Y:S01]  /*d1e0*/  FMUL.FTZ R53, R53, R9.reuse ;  /* 0x0000000935357220 */ /* 0x080fe20000410000 */
[-C--:B------:R-:W-:Y:S01]  /*d1f0*/  FMUL.FTZ R56, R56, R9.reuse ;  /* 0x0000000938387220 */ /* 0x080fe20000410000 */
[----:B------:R-:W-:Y:S01]  /*d200*/  FMUL.FTZ R57, R57, R9 ;  /* 0x0000000939397220 */ /* 0x000fe20000410000 */
[----:B------:R-:W-:Y:S01]  /*d210*/  FMNMX.FTZ R5, R165, R5, !PT ;  /* 0x00000005a5057209 */ /* 0x000fe20007810000 */
[----:B------:R-:W3:Y:S01]  /*d220*/  MUFU.EX2 R152, R152 ;  /* 0x0000009800987308 */ /* 0x000ee20000000800 */
[----:B--2---:R-:W-:Y:S01]  /*d230*/  FADD.FTZ R2, R14, R2 ;  /* 0x000000020e027221 */ /* 0x004fe20000010000 */
[----:B------:R-:W-:Y:S01]  /*d240*/  FMUL.FTZ R60, R60, R9 ;  /* 0x000000093c3c7220 */ /* 0x000fe20000410000 */
[----:B------:R-:W-:Y:S01]  /*d250*/  FMNMX.FTZ R5, R166, R5, !PT ;  /* 0x00000005a6057209 */ /* 0x000fe20007810000 */
[-C--:B------:R-:W-:Y:S01]  /*d260*/  FMUL.FTZ R61, R61, R9.reuse ;  /* 0x000000093d3d7220 */ /* 0x080fe20000410000 */
[-C--:B------:R-:W-:Y:S01]  /*d270*/  FMUL.FTZ R64, R64, R9.reuse ;  /* 0x0000000940407220 */ /* 0x080fe20000410000 */
[----:B------:R-:W-:Y:S01]  /*d280*/  FMUL.FTZ R65, R65, R9 ;  /* 0x0000000941417220 */ /* 0x000fe20000410000 */
[----:B------:R-:W-:Y:S01]  /*d290*/  FMNMX.FTZ R5, R169, R5, !PT ;  /* 0x00000005a9057209 */ /* 0x000fe20007810000 */
[----:B------:R-:W2:Y:S01]  /*d2a0*/  MUFU.EX2 R157, R157 ;  /* 0x0000009d009d7308 */ /* 0x000ea20000000800 */
[----:B0-----:R-:W-:Y:S01]  /*d2b0*/  FADD.FTZ R2, R21, R2 ;  /* 0x0000000215027221 */ /* 0x001fe20000010000 */
[----:B------:R-:W-:Y:S01]  /*d2c0*/  FMUL.FTZ R68, R68, R9 ;  /* 0x0000000944447220 */ /* 0x000fe20000410000 */
[----:B------:R-:W-:Y:S01]  /*d2d0*/  FMNMX.FTZ R5, R170, R5, !PT ;  /* 0x00000005aa057209 */ /* 0x000fe20007810000 */
[-C--:B------:R-:W-:Y:S01]  /*d2e0*/  FMUL.FTZ R69, R69, R9.reuse ;  /* 0x0000000945457220 */ /* 0x080fe20000410000 */
[-C--:B------:R-:W-:Y:S01]  /*d2f0*/  FMUL.FTZ R72, R72, R9.reuse ;  /* 0x0000000948487220 */ /* 0x080fe20000410000 */
[----:B------:R-:W-:Y:S01]  /*d300*/  FMUL.FTZ R73, R73, R9 ;  /* 0x0000000949497220 */ /* 0x000fe20000410000 */
[----:B------:R-:W-:Y:S01]  /*d310*/  FMNMX.FTZ R5, R173, R5, !PT ;  /* 0x00000005ad057209 */ /* 0x000fe20007810000 */
[----:B------:R-:W-:Y:S01]  /*d320*/  MUFU.EX2 R154, R162 ;  /* 0x000000a2009a7308 */ /* 0x000fe20000000800 */
[----:B---3--:R-:W-:Y:S01]  /*d330*/  FADD.FTZ R2, R152, R2 ;  /* 0x0000000298027221 */ /* 0x008fe20000010000 */
[----:B------:R-:W-:Y:S01]  /*d340*/  FMUL.FTZ R76, R76, R9 ;  /* 0x000000094c4c7220 */ /* 0x000fe20000410000 */
[----:B------:R-:W-:Y:S01]  /*d350*/  FMNMX.FTZ R5, R174, R5, !PT ;  /* 0x00000005ae057209 */ /* 0x000fe20007810000 */
[-C--:B------:R-:W-:Y:S01]  /*d360*/  FMUL.FTZ R77, R77, R9.reuse ;  /* 0x000000094d4d7220 */ /* 0x080fe20000410000 */
[-C--:B------:R-:W-:Y:S01]  /*d370*/  FMUL.FTZ R80, R80, R9.reuse ;  /* 0x0000000950507220 */ /* 0x080fe20000410000 */
[----:B------:R-:W-:Y:S01]  /*d380*/  FMUL.FTZ R81, R81, R9 ;  /* 0x0000000951517220 */ /* 0x000fe20000410000 */
[----:B------:R-:W-:Y:S01]  /*d390*/  FMNMX.FTZ R5, R177, R5, !PT ;  /* 0x00000005b1057209 */ /* 0x000fe20007810000 */
[----:B------:R-:W-:Y:S01]  /*d3a0*/  MUFU.EX2 R161, R161 ;  /* 0x000000a100a17308 */ /* 0x000fe20000000800 */
[----:B--2---:R-:W-:Y:S01]  /*d3b0*/  FADD.FTZ R2, R157, R2 ;  /* 0x000000029d027221 */ /* 0x004fe20000010000 */
[----:B------:R-:W-:Y:S01]  /*d3c0*/  FMUL.FTZ R84, R84, R9 ;  /* 0x0000000954547220 */ /* 0x000fe20000410000 */
[----:B------:R-:W-:Y:S01]  /*d3d0*/  FMNMX.FTZ R5, R178, R5, !PT ;  /* 0x00000005b2057209 */ /* 0x000fe20007810000 */
[-C--:B------:R-:W-:Y:S01]  /*d3e0*/  FMUL.FTZ R85, R85, R9.reuse ;  /* 0x0000000955557220 */ /* 0x080fe20000410000 */
[-C--:B------:R-:W-:Y:S01]  /*d3f0*/  FMUL.FTZ R88, R88, R9.reuse ;  /* 0x0000000958587220 */ /* 0x080fe20000410000 */
[----:B------:R-:W-:Y:S01]  /*d400*/  FMUL.FTZ R89, R89, R9 ;  /* 0x0000000959597220 */ /* 0x000fe20000410000 */
[----:B------:R-:W-:Y:S01]  /*d410*/  FMNMX.FTZ R5, R181, R5, !PT ;  /* 0x00000005b5057209 */ /* 0x000fe20007810000 */
[----:B------:R-:W-:Y:S01]  /*d420*/  MUFU.EX2 R167, R167 ;  /* 0x000000a700a77308 */ /* 0x000fe20000000800 */
[-C--:B------:R-:W-:Y:S01]  /*d430*/  FMUL.FTZ R92, R92, R9.reuse ;  /* 0x000000095c5c7220 */ /* 0x080fe20000410000 */
        /* <DEDUP_REMOVED lines=20> */
[-C--:B------:R-:W-:Y:S01]  /*d580*/  FMUL.FTZ R120, R120, R9.reuse ;  /* 0x0000000978787220 */ /* 0x080fe20000410000 */
[-C--:B------:R-:W-:Y:S01]  /*d590*/  FMUL.FTZ R121, R121, R9.reuse ;  /* 0x0000000979797220 */ /* 0x080fe20000410000 */
[----:B------:R-:W0:Y:S01]  /*d5a0*/  SHFL.BFLY PT, R11, R5, 0x2, 0x1f ;  /* 0x0c401f00050b7f89 */ /* 0x000e2200000e0000 */
        /* <DEDUP_REMOVED lines=15> */
[----:B------:R-:W-:Y:S01]  /*d6a0*/  FMUL.FTZ R149, R149, R9 ;  /* 0x0000000995957220 */ /* 0x000fe20000410000 */
[----:B------:R-:W-:Y:S01]  /*d6b0*/  MUFU.EX2 R176, R176 ;  /* 0x000000b000b07308 */ /* 0x000fe20000000800 */
[----:B0-----:R-:W-:-:S07]  /*d6c0*/  FMNMX.FTZ R5, R5, R11, !PT ;  /* 0x0000000b05057209 */ /* 0x001fce0007810000 */
[----:B------:R-:W-:Y:S01]  /*d6d0*/  MUFU.EX2 R179, R179 ;  /* 0x000000b300b37308 */ /* 0x000fe20000000800 */
[----:B------:R-:W0:Y:S07]  /*d6e0*/  SHFL.BFLY PT, R191, R5, 0x1, 0x1f ;  /* 0x0c201f0005bf7f89 */ /* 0x000e2e00000e0000 */
[----:B------:R-:W2:Y:S08]  /*d6f0*/  MUFU.EX2 R11, R158 ;  /* 0x0000009e000b7308 */ /* 0x000eb00000000800 */
[----:B------:R-:W-:Y:S08]  /*d700*/  MUFU.EX2 R182, R182 ;  /* 0x000000b600b67308 */ /* 0x000ff00000000800 */
[----:B------:R-:W-:Y:S01]  /*d710*/  MUFU.EX2 R184, R184 ;  /* 0x000000b800b87308 */ /* 0x000fe20000000800 */
[----:B--2---:R-:W-:Y:S01]  /*d720*/  FADD.FTZ R2, R11, R2 ;  /* 0x000000020b027221 */ /* 0x004fe20000010000 */
[----:B0-----:R-:W-:-:S03]  /*d730*/  FMNMX.FTZ R5, R5, R191, !PT ;  /* 0x000000bf05057209 */ /* 0x001fc60007810000 */
[----:B------:R-:W-:Y:S01]  /*d740*/  FADD.FTZ R2, R161, R2 ;  /* 0x00000002a1027221 */ /* 0x000fe20000010000 */
[C---:B------:R-:W-:Y:S01]  /*d750*/  FSETP.NEU.FTZ.AND P1, PT, R5.reuse, -INF , PT ;  /* 0xff8000000500780b */ /* 0x040fe20003f3d000 */
[----:B------:R-:W-:Y:S02]  /*d760*/  FMUL.FTZ R158, R5, UR10 ;  /* 0x0000000a059e7c20 */ /* 0x000fe40008410000 */
[----:B------:R-:W-:Y:S01]  /*d770*/  FADD.FTZ R2, R154, R2 ;  /* 0x000000029a027221 */ /* 0x000fe20000010000 */
[----:B------:R-:W0:Y:S02]  /*d780*/  MUFU.EX2 R186, R186 ;  /* 0x000000ba00ba7308 */ /* 0x000e240000000800 */
[----:B------:R-:W-:Y:S01]  /*d790*/  FSEL R158, R158, RZ, P1 ;  /* 0x000000ff9e9e7208 */ /* 0x000fe20000800000 */
[----:B------:R-:W-:-:S04]  /*d7a0*/  FADD.FTZ R2, R167, R2 ;  /* 0x00000002a7027221 */ /* 0x000fc80000010000 */
[--C-:B------:R-:W-:Y:S01]  /*d7b0*/  FFMA.FTZ R194, R15, UR10, -R158.reuse ;  /* 0x0000000a0fc27c23 */ /* 0x100fe2000801089e */
[--C-:B------:R-:W-:Y:S01]  /*d7c0*/  FFMA.FTZ R15, R160, UR10, -R158.reuse ;  /* 0x0000000aa00f7c23 */ /* 0x100fe2000801089e */
[----:B------:R-:W-:Y:S01]  /*d7d0*/  F2FP.BF16.F32.PACK_AB R160, R152, R21 ;  /* 0x0000001598a0723e */ /* 0x000fe200000010ff */
[--C-:B------:R-:W-:Y:S01]  /*d7e0*/  FFMA.FTZ R162, R10, UR10, -R158.reuse ;  /* 0x0000000a0aa27c23 */ /* 0x100fe2000801089e */
[----:B------:R-:W-:Y:S01]  /*d7f0*/  FSEL R21, R5, RZ, P1 ;  /* 0x000000ff05157208 */ /* 0x000fe20000800000 */
[--C-:B------:R-:W-:Y:S01]  /*d800*/  FFMA.FTZ R191, R153, UR10, -R158.reuse ;  /* 0x0000000a99bf7c23 */ /* 0x100fe2000801089e */
[--C-:B------:R-:W-:Y:S01]  /*d810*/  FFMA.FTZ R12, R12, UR10, -R158.reuse ;  /* 0x0000000a0c0c7c23 */ /* 0x100fe2000801089e */
[--C-:B------:R-:W-:Y:S01]  /*d820*/  FFMA.FTZ R20, R20, UR10, -R158.reuse ;  /* 0x0000000a14147c23 */ /* 0x100fe2000801089e */
[----:B------:R-:W-:Y:S01]  /*d830*/  FFMA.FTZ R155, R155, UR10, -R158 ;  /* 0x0000000a9b9b7c23 */ /* 0x000fe2000801089e */
[----:B------:R-:W-:Y:S01]  /*d840*/  FADD.FTZ R21, -R21, R8 ;  /* 0x0000000815157221 */ /* 0x000fe20000010100 */
[--C-:B------:R-:W-:Y:S01]  /*d850*/  FFMA.FTZ R159, R159, UR10, -R158.reuse ;  /* 0x0000000a9f9f7c23 */ /* 0x100fe2000801089e */
[--C-:B------:R-:W-:Y:S01]  /*d860*/  FFMA.FTZ R163, R163, UR10, -R158.reuse ;  /* 0x0000000aa3a37c23 */ /* 0x100fe2000801089e */
[--C-:B------:R-:W-:Y:S01]  /*d870*/  FFMA.FTZ R10, R164, UR10, -R158.reuse ;  /* 0x0000000aa40a7c23 */ /* 0x100fe2000801089e */
        /* <DEDUP_REMOVED lines=15> */
[----:B------:R-:W-:Y:S01]  /*d970*/  F2FP.BF16.F32.PACK_AB R158, R14, R13 ;  /* 0x0000000d0e9e723e */ /* 0x000fe200000010ff */
[----:B------:R-:W2:Y:S01]  /*d980*/  MUFU.EX2 R8, R8 ;  /* 0x0000000800087308 */ /* 0x000ea20000000800 */
[----:B------:R-:W-:Y:S01]  /*d990*/  F2FP.BF16.F32.PACK_AB R164, R154, R161 ;  /* 0x000000a19aa4723e */ /* 0x000fe200000010ff */
[C---:B------:R-:W-:Y:S01]  /*d9a0*/  FADD.FTZ R2, R168.reuse, R2 ;  /* 0x00000002a8027221 */ /* 0x040fe20000010000 */
[----:B------:R-:W-:-:S02]  /*d9b0*/  F2FP.BF16.F32.PACK_AB R166, R168, R167 ;  /* 0x000000a7a8a6723e */ /* 0x000fc400000010ff */
[----:B------:R-:W-:Y:S01]  /*d9c0*/  F2FP.BF16.F32.PACK_AB R168, R172, R171 ;  /* 0x000000abaca8723e */ /* 0x000fe200000010ff */
[----:B------:R-:W-:Y:S01]  /*d9d0*/  FADD.FTZ R2, R171, R2 ;  /* 0x00000002ab027221 */ /* 0x000fe20000010000 */
[----:B------:R-:W-:Y:S01]  /*d9e0*/  F2FP.BF16.F32.PACK_AB R170, R176, R175 ;  /* 0x000000afb0aa723e */ /* 0x000fe200000010ff */
[----:B------:R3:W4:Y:S01]  /*d9f0*/  MUFU.EX2 R13, R162 ;  /* 0x000000a2000d7308 */ /* 0x0007220000000800 */
[----:B0-----:R-:W-:Y:S01]  /*da00*/  F2FP.BF16.F32.PACK_AB R174, R186, R184 ;  /* 0x000000b8baae723e */ /* 0x001fe200000010ff */
[----:B------:R-:W-:Y:S01]  /*da10*/  FADD.FTZ R2, R172, R2 ;  /* 0x00000002ac027221 */ /* 0x000fe20000010000 */
[----:B------:R-:W-:-:S03]  /*da20*/  F2FP.BF16.F32.PACK_AB R172, R182, R179 ;  /* 0x000000b3b6ac723e */ /* 0x000fc600000010ff */
[----:B------:R-:W-:Y:S02]  /*da30*/  FADD.FTZ R2, R175, R2 ;  /* 0x00000002af027221 */ /* 0x000fe40000010000 */
[----:B------:R-:W0:Y:S01]  /*da40*/  MUFU.EX2 R12, R12 ;  /* 0x0000000c000c7308 */ /* 0x000e220000000800 */
[----:B---3--:R-:W-:Y:S01]  /*da50*/  F2FP.BF16.F32.PACK_AB R162, R11, R157 ;  /* 0x0000009d0ba2723e */ /* 0x008fe200000010ff */
[----:B------:R-:W-:Y:S01]  /*da60*/  FADD.FTZ R2, R176, R2 ;  /* 0x00000002b0027221 */ /* 0x000fe20000010000 */
[-C--:B--2---:R-:W-:Y:S01]  /*da70*/  FMUL.FTZ R26, R26, R8.reuse ;  /* 0x000000081a1a7220 */ /* 0x084fe20000410000 */
[-C--:B------:R-:W-:Y:S01]  /*da80*/  FMUL.FTZ R27, R27, R8.reuse ;  /* 0x000000081b1b7220 */ /* 0x080fe20000410000 */
[-C--:B------:R-:W-:Y:S01]  /*da90*/  FMUL.FTZ R30, R30, R8.reuse ;  /* 0x000000081e1e7220 */ /* 0x080fe20000410000 */
[----:B------:R-:W-:Y:S01]  /*daa0*/  FADD.FTZ R2, R179, R2 ;  /* 0x00000002b3027221 */ /* 0x000fe20000010000 */
[----:B------:R-:W-:Y:S01]  /*dab0*/  FMUL.FTZ R31, R31, R8 ;  /* 0x000000081f1f7220 */ /* 0x000fe20000410000 */
[----:B------:R-:W2:Y:S01]  /*dac0*/  MUFU.EX2 R194, R194 ;  /* 0x000000c200c27308 */ /* 0x000ea20000000800 */
[----:B----4-:R-:W-:Y:S01]  /*dad0*/  FFMA.FTZ R0, R8, R0, R13 ;  /* 0x0000000008007223 */ /* 0x010fe2000001000d */
[----:B------:R-:W-:Y:S01]  /*dae0*/  FADD.FTZ R2, R182, R2 ;  /* 0x00000002b6027221 */ /* 0x000fe20000010000 */
[-C--:B------:R-:W-:Y:S01]  /*daf0*/  FMUL.FTZ R34, R34, R8.reuse ;  /* 0x0000000822227220 */ /* 0x080fe20000410000 */
[-C--:B------:R-:W-:Y:S01]  /*db00*/  FMUL.FTZ R35, R35, R8.reuse ;  /* 0x0000000823237220 */ /* 0x080fe20000410000 */
[-C--:B------:R-:W-:Y:S01]  /*db10*/  FMUL.FTZ R38, R38, R8.reuse ;  /* 0x0000000826267220 */ /* 0x080fe20000410000 */
[----:B------:R-:W-:Y:S01]  /*db20*/  FADD.FTZ R2, R184, R2 ;  /* 0x00000002b8027221 */ /* 0x000fe20000010000 */
[-C--:B------:R-:W-:Y:S01]  /*db30*/  FMUL.FTZ R39, R39, R8.reuse ;  /* 0x0000000827277220 */ /* 0x080fe20000410000 */
[----:B------:R-:W3:Y:S01]  /*db40*/  MUFU.EX2 R20, R20 ;  /* 0x0000001400147308 */ /* 0x000ee20000000800 */
[----:B0-----:R-:W-:Y:S01]  /*db50*/  FADD.FTZ R0, R12, R0 ;  /* 0x000000000c007221 */ /* 0x001fe20000010000 */
[----:B------:R-:W-:Y:S01]  /*db60*/  FADD.FTZ R2, R186, R2 ;  /* 0x00000002ba027221 */ /* 0x000fe20000010000 */
[----:B------:R-:W-:Y:S01]  /*db70*/  F2FP.BF16.F32.PACK_AB R157, R12, R13 ;  /* 0x0000000d0c9d723e */ /* 0x000fe200000010ff */
        /* <DEDUP_REMOVED lines=13> */
[----:B---3--:R-:W-:Y:S01]  /*dc50*/  FADD.FTZ R0, R20, R0 ;  /* 0x0000000014007221 */ /* 0x008fe20000010000 */
[-C--:B------:R-:W-:Y:S01]  /*dc60*/  FMUL.FTZ R62, R62, R8.reuse ;  /* 0x000000083e3e7220 */ /* 0x080fe20000410000 */
[-C--:B------:R-:W-:Y:S01]  /*dc70*/  FMUL.FTZ R63, R63, R8.reuse ;  /* 0x000000083f3f7220 */ /* 0x080fe20000410000 */
[-C--:B------:R-:W-:Y:S01]  /*dc80*/  FMUL.FTZ R66, R66, R8.reuse ;  /* 0x0000000842427220 */ /* 0x080fe20000410000 */
[-C--:B------:R-:W-:Y:S01]  /*dc90*/  FMUL.FTZ R67, R67, R8.reuse ;  /* 0x0000000843437220 */ /* 0x080fe20000410000 */
[-C--:B------:R-:W-:Y:S01]  /*dca0*/  FMUL.FTZ R70, R70, R8.reuse ;  /* 0x0000000846467220 */ /* 0x080fe20000410000 */
[-C--:B------:R-:W-:Y:S01]  /*dcb0*/  FMUL.FTZ R71, R71, R8.reuse ;  /* 0x0000000847477220 */ /* 0x080fe20000410000 */
[----:B------:R3:W4:Y:S01]  /*dcc0*/  MUFU.EX2 R11, R159 ;  /* 0x0000009f000b7308 */ /* 0x0007220000000800 */
        /* <DEDUP_REMOVED lines=9> */
[----:B---3--:R-:W-:Y:S01]  /*dd60*/  F2FP.BF16.F32.PACK_AB R159, R20, R194 ;  /* 0x000000c2149f723e */ /* 0x008fe200000010ff */
[-C--:B------:R-:W-:Y:S01]  /*dd70*/  FMUL.FTZ R86, R86, R8.reuse ;  /* 0x0000000856567220 */ /* 0x080fe20000410000 */
[----:B------:R-:W-:Y:S01]  /*dd80*/  F2FP.BF16.F32.PACK_AB R161, R155, R161 ;  /* 0x000000a19ba1723e */ /* 0x000fe200000010ff */
[-C--:B------:R-:W-:Y:S01]  /*dd90*/  FMUL.FTZ R87, R87, R8.reuse ;  /* 0x0000000857577220 */ /* 0x080fe20000410000 */
[-C--:B------:R-:W-:Y:S01]  /*dda0*/  FMUL.FTZ R90, R90, R8.reuse ;  /* 0x000000085a5a7220 */ /* 0x080fe20000410000 */
[-C--:B------:R-:W-:Y:S01]  /*ddb0*/  FMUL.FTZ R91, R91, R8.reuse ;  /* 0x000000085b5b7220 */ /* 0x080fe20000410000 */
[----:B------:R2:W3:Y:S01]  /*ddc0*/  MUFU.EX2 R14, R163 ;  /* 0x000000a3000e7308 */ /* 0x0004e20000000800 */
[----:B----4-:R-:W-:Y:S01]  /*ddd0*/  FADD.FTZ R0, R11, R0 ;  /* 0x000000000b007221 */ /* 0x010fe20000010000 */
[-C--:B------:R-:W-:Y:S01]  /*dde0*/  FMUL.FTZ R94, R94, R8.reuse ;  /* 0x000000085e5e7220 */ /* 0x080fe20000410000 */
[-C--:B------:R-:W-:Y:S01]  /*ddf0*/  FMUL.FTZ R95, R95, R8.reuse ;  /* 0x000000085f5f7220 */ /* 0x080fe20000410000 */
[-C--:B------:R-:W-:Y:S01]  /*de00*/  FMUL.FTZ R98, R98, R8.reuse ;  /* 0x0000000862627220 */ /* 0x080fe20000410000 */
[-C--:B------:R-:W-:Y:S01]  /*de10*/  FMUL.FTZ R99, R99, R8.reuse ;  /* 0x0000000863637220 */ /* 0x080fe20000410000 */
[-C--:B------:R-:W-:Y:S01]  /*de20*/  FMUL.FTZ R102, R102, R8.reuse ;  /* 0x0000000866667220 */ /* 0x080fe20000410000 */
[-C--:B------:R-:W-:Y:S01]  /*de30*/  FMUL.FTZ R103, R103, R8.reuse ;  /* 0x0000000867677220 */ /* 0x080fe20000410000 */
[----:B------:R-:W4:Y:S01]  /*de40*/  MUFU.EX2 R10, R10 ;  /* 0x0000000a000a7308 */ /* 0x000f220000000800 */
[C---:B0-----:R-:W-:Y:S01]  /*de50*/  FADD.FTZ R0, R15.reuse, R0 ;  /* 0x000000000f007221 */ /* 0x041fe20000010000 */
[----:B--2---:R-:W-:Y:S01]  /*de60*/  F2FP.BF16.F32.PACK_AB R163, R15, R11 ;  /* 0x0000000b0fa3723e */ /* 0x004fe200000010ff */
[-C--:B------:R-:W-:Y:S01]  /*de70*/  FMUL.FTZ R106, R106, R8.reuse ;  /* 0x000000086a6a7220 */ /* 0x080fe20000410000 */
[-C--:B------:R-:W-:Y:S01]  /*de80*/  FMUL.FTZ R107, R107, R8.reuse ;  /* 0x000000086b6b7220 */ /* 0x080fe20000410000 */
[-C--:B------:R-:W-:Y:S01]  /*de90*/  FMUL.FTZ R110, R110, R8.reuse ;  /* 0x000000086e6e7220 */ /* 0x080fe20000410000 */
[-C--:B------:R-:W-:Y:S01]  /*dea0*/  FMUL.FTZ R111, R111, R8.reuse ;  /* 0x000000086f6f7220 */ /* 0x080fe20000410000 */
[-C--:B------:R-:W-:Y:S01]  /*deb0*/  FMUL.FTZ R114, R114, R8.reuse ;  /* 0x0000000872727220 */ /* 0x080fe20000410000 */
[----:B------:R0:W2:Y:S01]  /*dec0*/  MUFU.EX2 R167, R165 ;  /* 0x000000a500a77308 */ /* 0x0000a20000000800 */
[----:B---3--:R-:W-:Y:S01]  /*ded0*/  FADD.FTZ R0, R14, R0 ;  /* 0x000000000e007221 */ /* 0x008fe20000010000 */
[-C--:B------:R-:W-:Y:S01]  /*dee0*/  FMUL.FTZ R115, R115, R8.reuse ;  /* 0x0000000873737220 */ /* 0x080fe20000410000 */
[-C--:B------:R-:W-:Y:S01]  /*def0*/  FMUL.FTZ R118, R118, R8.reuse ;  /* 0x0000000876767220 */ /* 0x080fe20000410000 */
[-C--:B------:R-:W-:Y:S01]  /*df00*/  FMUL.FTZ R119, R119, R8.reuse ;  /* 0x0000000877777220 */ /* 0x080fe20000410000 */
[-C--:B------:R-:W-:Y:S01]  /*df10*/  FMUL.FTZ R122, R122, R8.reuse ;  /* 0x000000087a7a7220 */ /* 0x080fe20000410000 */
[-C--:B------:R-:W-:Y:S01]  /*df20*/  FMUL.FTZ R123, R123, R8.reuse ;  /* 0x000000087b7b7220 */ /* 0x080fe20000410000 */
[----:B------:R-:W-:Y:S01]  /*df30*/  FMUL.FTZ R126, R126, R8 ;  /* 0x000000087e7e7220 */ /* 0x000fe20000410000 */
[----:B------:R-:W3:Y:S01]  /*df40*/  MUFU.EX2 R153, R153 ;  /* 0x0000009900997308 */ /* 0x000ee20000000800 */
[C---:B----4-:R-:W-:Y:S01]  /*df50*/  FADD.FTZ R0, R10.reuse, R0 ;  /* 0x000000000a007221 */ /* 0x050fe20000010000 */
[----:B0-----:R-:W-:Y:S01]  /*df60*/  F2FP.BF16.F32.PACK_AB R165, R10, R14 ;  /* 0x0000000e0aa5723e */ /* 0x001fe200000010ff */
        /* <DEDUP_REMOVED lines=14> */
[C---:B---3--:R-:W-:Y:S01]  /*e050*/  FADD.FTZ R0, R153.reuse, R0 ;  /* 0x0000000099007221 */ /* 0x048fe20000010000 */
[----:B------:R-:W-:Y:S01]  /*e060*/  F2FP.BF16.F32.PACK_AB R167, R153, R167 ;  /* 0x000000a799a7723e */ /* 0x000fe200000010ff */
[-C--:B------:R-:W-:Y:S01]  /*e070*/  FMUL.FTZ R150, R150, R8.reuse ;  /* 0x0000000896967220 */ /* 0x080fe20000410000 */
[----:B------:R-:W-:-:S04]  /*e080*/  FMUL.FTZ R151, R151, R8 ;  /* 0x0000000897977220 */ /* 0x000fc80000410000 */
[----:B------:R-:W3:Y:S01]  /*e090*/  MUFU.EX2 R171, R173 ;  /* 0x000000ad00ab7308 */ /* 0x000ee20000000800 */
[----:B0-----:R-:W-:-:S07]  /*e0a0*/  FADD.FTZ R0, R169, R0 ;  /* 0x00000000a9007221 */ /* 0x001fce0000010000 */
[----:B------:R-:W0:Y:S01]  /*e0b0*/  MUFU.EX2 R196, R196 ;  /* 0x000000c400c47308 */ /* 0x000e220000000800 */
[C---:B--2---:R-:W-:Y:S01]  /*e0c0*/  FADD.FTZ R0, R195.reuse, R0 ;  /* 0x00000000c3007221 */ /* 0x044fe20000010000 */
[----:B------:R-:W-:-:S06]  /*e0d0*/  F2FP.BF16.F32.PACK_AB R169, R195, R169 ;  /* 0x000000a9c3a9723e */ /* 0x000fcc00000010ff */
[----:B------:R-:W2:Y:S01]  /*e0e0*/  MUFU.EX2 R173, R177 ;  /* 0x000000b100ad7308 */ /* 0x000ea20000000800 */
[----:B---3--:R-:W-:-:S07]  /*e0f0*/  FADD.FTZ R0, R171, R0 ;  /* 0x00000000ab007221 */ /* 0x008fce0000010000 */
[----:B------:R-:W3:Y:S01]  /*e100*/  MUFU.EX2 R197, R197 ;  /* 0x000000c500c57308 */ /* 0x000ee20000000800 */
[C---:B0-----:R-:W-:Y:S01]  /*e110*/  FADD.FTZ R0, R196.reuse, R0 ;  /* 0x00000000c4007221 */ /* 0x041fe20000010000 */
[----:B------:R-:W-:-:S06]  /*e120*/  F2FP.BF16.F32.PACK_AB R171, R196, R171 ;  /* 0x000000abc4ab723e */ /* 0x000fcc00000010ff */
[----:B------:R-:W0:Y:S01]  /*e130*/  MUFU.EX2 R175, R181 ;  /* 0x000000b500af7308 */ /* 0x000e220000000800 */
[----:B--2---:R-:W-:-:S07]  /*e140*/  FADD.FTZ R0, R173, R0 ;  /* 0x00000000ad007221 */ /* 0x004fce0000010000 */
[----:B------:R-:W2:Y:S01]  /*e150*/  MUFU.EX2 R180, R180 ;  /* 0x000000b400b47308 */ /* 0x000ea20000000800 */
[C---:B---3--:R-:W-:Y:S01]  /*e160*/  FADD.FTZ R0, R197.reuse, R0 ;  /* 0x00000000c5007221 */ /* 0x048fe20000010000 */
[----:B------:R-:W-:-:S06]  /*e170*/  F2FP.BF16.F32.PACK_AB R173, R197, R173 ;  /* 0x000000adc5ad723e */ /* 0x000fcc00000010ff */
        /* <DEDUP_REMOVED lines=8> */
[----:B0-----:R-:W-:-:S07]  /*e200*/  FADD.FTZ R0, R177, R0 ;  /* 0x00000000b1007221 */ /* 0x001fce0000010000 */
[----:B------:R-:W0:Y:S01]  /*e210*/  MUFU.EX2 R192, R192 ;  /* 0x000000c000c07308 */ /* 0x000e220000000800 */
[C---:B--2---:R-:W-:Y:S01]  /*e220*/  FADD.FTZ R2, R190.reuse, R2 ;  /* 0x00000002be027221 */ /* 0x044fe20000010000 */
[----:B------:R-:W-:-:S06]  /*e230*/  F2FP.BF16.F32.PACK_AB R176, R190, R188 ;  /* 0x000000bcbeb0723e */ /* 0x000fcc00000010ff */
[----:B------:R-:W2:Y:S01]  /*e240*/  MUFU.EX2 R179, R187 ;  /* 0x000000bb00b37308 */ /* 0x000ea20000000800 */
[C---:B---3--:R-:W-:Y:S01]  /*e250*/  FADD.FTZ R0, R185.reuse, R0 ;  /* 0x00000000b9007221 */ /* 0x048fe20000010000 */
[----:B------:R-:W-:-:S06]  /*e260*/  F2FP.BF16.F32.PACK_AB R177, R185, R177 ;  /* 0x000000b1b9b1723e */ /* 0x000fcc00000010ff */
[----:B------:R-:W3:Y:S01]  /*e270*/  MUFU.EX2 R178, R193 ;  /* 0x000000c100b27308 */ /* 0x000ee20000000800 */
[----:B0-----:R-:W-:-:S07]  /*e280*/  FADD.FTZ R2, R192, R2 ;  /* 0x00000002c0027221 */ /* 0x001fce0000010000 */
[----:B------:R-:W0:Y:S01]  /*e290*/  MUFU.EX2 R189, R189 ;  /* 0x000000bd00bd7308 */ /* 0x000e220000000800 */
[----:B--2---:R-:W-:Y:S01]  /*e2a0*/  FADD.FTZ R0, R179, R0 ;  /* 0x00000000b3007221 */ /* 0x004fe20000010000 */
[C---:B---3--:R-:W-:Y:S01]  /*e2b0*/  FADD.FTZ R2, R178.reuse, R2 ;  /* 0x00000002b2027221 */ /* 0x048fe20000010000 */
[----:B------:R-:W-:Y:S02]  /*e2c0*/  F2FP.BF16.F32.PACK_AB R178, R178, R192 ;  /* 0x000000c0b2b2723e */ /* 0x000fe400000010ff */
[C---:B0-----:R-:W-:Y:S01]  /*e2d0*/  FADD.FTZ R0, R189.reuse, R0 ;  /* 0x00000000bd007221 */ /* 0x041fe20000010000 */
[----:B------:R-:W-:Y:S01]  /*e2e0*/  F2FP.BF16.F32.PACK_AB R179, R189, R179 ;  /* 0x000000b3bdb3723e */ /* 0x000fe200000010ff */
[----:B------:R-:W-:Y:S06]  /*e2f0*/  @!P0 BRA `(.L_x_2581) ;  /* 0x0000000000048947 */ /* 0x000fec0003800000 */
[----:B------:R-:W-:Y:S01]  /*e300*/  BPT.TRAP 0x1 ;  /* 0x000000040000795c */ /* 0x000fe20000300000 */
.L_x_2581:
[----:B------:R0:W2:Y:S01]  /*e310*/  SYNCS.PHASECHK.TRANS64.TRYWAIT P1, [UR26+0x22850], R6 ;  /* 0x02285006ff0075a7 */ /* 0x0000a2000802015a */
[----:B------:R-:W-:Y:S05]  /*e320*/  @!P0 BRA `(.L_x_2582) ;  /* 0x0000000000048947 */ /* 0x000fea0003800000 */
[----:B------:R-:W-:Y:S01]  /*e330*/  BPT.TRAP 0x1 ;  /* 0x000000040000795c */ /* 0x000fe20000300000 */
.L_x_2582:
[----:B--2---:R-:W-:Y:S05]  /*e340*/  @P1 BRA `(.L_x_2583) ;  /* 0x0000000000081947 */ /* 0x004fea0003800000 */
[----:B------:R-:W2:Y:S02]  /*e350*/  SYNCS.PHASECHK.TRANS64.TRYWAIT P1, [UR26+0x22850], R6 ;  /* 0x02285006ff0075a7 */ /* 0x000ea4000802015a */
[----:B--2---:R-:W-:Y:S05]  /*e360*/  @!P1 BRA `(.L_x_2584) ;  /* 0x000000bc00349947 */ /* 0x004fea0003800000 */
.L_x_2583:
[----:B------:R-:W3:Y:S01]  /*e370*/  S2R R8, SR_TID.X ;  /* 0x0000000000087919 */ /* 0x000ee20000002100 */
[----:B------:R-:W-:Y:S01]  /*e380*/  UIMAD UR11, UR38, 0xc00, UR21 ;  /* 0x00000c00260b78a4 */ /* 0x000fe2000f8e0215 */
[----:B------:R-:W-:-:S06]  /*e390*/  UMOV UR7, 0x40000040 ;  /* 0x4000004000077882 */ /* 0x000fcc0000000000 */
[----:B------:R-:W-:Y:S01]  /*e3a0*/  UMOV UR6, UR11 ;  /* 0x0000000b00067c82 */ /* 0x000fe20008000000 */
[----:B---3--:R-:W-:-:S05]  /*e3b0*/  SHF.R.U32.HI R8, RZ, 0x7, R8 ;  /* 0x00000007ff087819 */ /* 0x008fca0000011608 */
[----:B0-2---:R-:W-:-:S05]  /*e3c0*/  VIADD R6, R8, 0x8 ;  /* 0x0000000808067836 */ /* 0x005fca0000000000 */
        /* <DEDUP_REMOVED lines=36> */
.L_x_2585:
        /* <DEDUP_REMOVED lines=8> */
.L_x_2567:
[----:B------:R-:W0:Y:S01]  /*e690*/  SHFL.BFLY PT, R7, R2, 0x2, 0x1f ;  /* 0x0c401f0002077f89 */ /* 0x000e2200000e0000 */
[----:B------:R-:W-:Y:S01]  /*e6a0*/  UIADD3 UR38, UR38, 0x1, URZ ;  /* 0x0000000126267890 */ /* 0x000fe2000fffe03f */
[----:B------:R1:W-:Y:S06]  /*e6b0*/  BAR.ARV R3, 0x100 ;  /* 0x000400030000751d */ /* 0x0003ec0000002000 */
[----:B------:R-:W-:Y:S02]  /*e6c0*/  UISETP.NE.AND UP0, UPT, UR38, 0x2, UPT ;  /* 0x000000022600788c */ /* 0x000fe4000bf05270 */
[----:B------:R-:W-:Y:S06]  /*e6d0*/  BAR.ARV 0x8, 0x180 ;  /* 0x0206000000007b1d */ /* 0x000fec0000002000 */
[----:B-12---:R-:W-:Y:S01]  /*e6e0*/  IMAD.MOV.U32 R3, RZ, RZ, -0x800000 ;  /* 0xff800000ff037424 */ /* 0x006fe200078e00ff */
[----:B------:R-:W-:Y:S01]  /*e6f0*/  USEL UR4, URZ, 0x1, UP0 ;  /* 0x000000013f047887 */ /* 0x000fe20008000000 */
[----:B------:R-:W1:Y:S01]  /*e700*/  SHFL.BFLY PT, R9, R0, 0x2, 0x1f ;  /* 0x0c401f0000097f89 */ /* 0x000e6200000e0000 */
[----:B------:R-:W-:Y:S01]  /*e710*/  PLOP3.LUT P0, PT, PT, PT, PT, 0x8, 0x0 ;  /* 0x000000000000781c */ /* 0x000fe20003f0e170 */
[----:B------:R-:W-:Y:S01]  /*e720*/  UIADD3 UR36, UR36, 0x1, URZ ;  /* 0x0000000124247890 */ /* 0x000fe2000fffe03f */
[----:B0-----:R-:W-:Y:S01]  /*e730*/  FADD.FTZ R8, R7, R2 ;  /* 0x0000000207087221 */ /* 0x001fe20000010000 */
[----:B------:R-:W-:-:S02]  /*e740*/  USEL UR38, UR38, URZ, UP0 ;  /* 0x0000003f26267287 */ /* 0x000fc40008000000 */
[----:B------:R-:W-:Y:S02]  /*e750*/  ULOP3.LUT UR37, UR37, UR4, URZ, 0x3c, !UPT ;  /* 0x0000000425257292 */ /* 0x000fe4000f8e3c3f */
[----:B------:R-:W0:Y:S01]  /*e760*/  SHFL.BFLY PT, R7, R8, 0x1, 0x1f ;  /* 0x0c201f0008077f89 */ /* 0x000e2200000e0000 */
[----:B-1----:R-:W-:Y:S01]  /*e770*/  FADD.FTZ R9, R9, R0 ;  /* 0x0000000009097221 */ /* 0x002fe20000010000 */
[----:B------:R-:W-:-:S04]  /*e780*/  IMAD.MOV.U32 R0, RZ, RZ, RZ ;  /* 0x000000ffff007224 */ /* 0x000fc800078e00ff */
        /* <DEDUP_REMOVED lines=147> */
.L_x_2508:
        /* <DEDUP_REMOVED lines=16> */
[----:B------:R-:W-:Y:S02]  /*f1c0*/  F2FP.BF16.F32.PACK_AB R7, R31, R30 ;  /* 0x0000001e1f07723e */ /* 0x000fe400000010ff */
[----:B------:R-:W-:Y:S02]  /*f1d0*/  F2FP.BF16.F32.PACK_AB R10, R37, R36 ;  /* 0x00000024250a723e */ /* 0x000fe400000010ff */
[----:B------:R-:W-:Y:S01]  /*f1e0*/  BAR.SYNC.DEFER_BLOCKING 0x1, 0x100 ;  /* 0x0044000000007b1d */ /* 0x000fe20000010000 */
[----:B------:R-:W-:-:S05]  /*f1f0*/  UISETP.NE.AND UP0, UPT, UR44, URZ, UPT ;  /* 0x0000003f2c00728c */ /* 0x000fca000bf05270 */
[----:B------:R-:W-:Y:S01]  /*f200*/  ULDC UR20, c[0x0][0xbe8] ;  /* 0x0002fa0000147ab9 */ /* 0x000fe20000000800 */
[----:B------:R-:W-:Y:S01]  /*f210*/  UMOV UR10, UR8 ;  /* 0x00000008000a7c82 */ /* 0x000fe20008000000 */
[----:B0-----:R-:W-:Y:S01]  /*f220*/  UMOV UR11, UR4 ;  /* 0x00000004000b7c82 */ /* 0x001fe20008000000 */
[----:B------:R-:W-:Y:S01]  /*f230*/  ULDC UR4, c[0x0][0xad4] ;  /* 0x0002b50000047ab9 */ /* 0x000fe20000000800 */
[----:B--2---:R-:W-:-:S03]  /*f240*/  IMAD.WIDE R18, R0, R18, UR10 ;  /* 0x0000000a00127e25 */ /* 0x004fc6000f8e0212 */
[C---:B------:R-:W-:Y:S02]  /*f250*/  IADD3 R9, P1, R18.reuse, 0x20, RZ ;  /* 0x0000002012097810 */ /* 0x040fe40007f3e0ff */
[----:B------:R-:W-:Y:S02]  /*f260*/  LOP3.LUT R5, R18, 0x380, RZ, 0xc0, !PT ;  /* 0x0000038012057812 */ /* 0x000fe400078ec0ff */
[----:B------:R-:W-:Y:S02]  /*f270*/  LOP3.LUT R8, R9, 0x380, RZ, 0xc0, !PT ;  /* 0x0000038009087812 */ /* 0x000fe400078ec0ff */
[----:B------:R-:W-:Y:S02]  /*f280*/  SHF.R.U64 R5, R5, 0x3, RZ ;  /* 0x0000000305057819 */ /* 0x000fe400000012ff */
[----:B------:R-:W-:Y:S02]  /*f290*/  SHF.R.U64 R8, R8, 0x3, RZ ;  /* 0x0000000308087819 */ /* 0x000fe400000012ff */
[----:B------:R-:W-:-:S02]  /*f2a0*/  IADD3 R157, P0, R18, 0x40, RZ ;  /* 0x00000040129d7810 */ /* 0x000fc40007f1e0ff */
[----:B------:R-:W-:Y:S01]  /*f2b0*/  LOP3.LUT R8, R8, R9, RZ, 0x3c, !PT ;  /* 0x0000000908087212 */ /* 0x000fe200078e3cff */
[--C-:B------:R-:W-:Y:S01]  /*f2c0*/  IMAD.X R9, RZ, RZ, R19.reuse, P1 ;  /* 0x000000ffff097224 */ /* 0x100fe200008e0613 */
[C---:B------:R-:W-:Y:S02]  /*f2d0*/  IADD3 R163, P3, R18.reuse, 0x4000, RZ ;  /* 0x0000400012a37810 */ /* 0x040fe40007f7e0ff */
[C---:B------:R-:W-:Y:S02]  /*f2e0*/  IADD3 R165, P6, R18.reuse, 0x4020, RZ ;  /* 0x0000402012a57810 */ /* 0x040fe40007fde0ff */
[----:B------:R-:W-:Y:S02]  /*f2f0*/  IADD3 R169, P1, R18, 0x8000, RZ ;  /* 0x0000800012a97810 */ /* 0x000fe40007f3e0ff */
[----:B------:R-:W-:Y:S01]  /*f300*/  LOP3.LUT R4, R5, R18, RZ, 0x3c, !PT ;  /* 0x0000001205047212 */ /* 0x000fe200078e3cff */
[----:B------:R-:W-:Y:S01]  /*f310*/  IMAD.MOV.U32 R5, RZ, RZ, R19 ;  /* 0x000000ffff057224 */ /* 0x000fe200078e0013 */
[----:B------:R-:W-:-:S02]  /*f320*/  LOP3.LUT R156, R157, 0x380, RZ, 0xc0, !PT ;  /* 0x000003809d9c7812 */ /* 0x000fc400078ec0ff */
[C---:B------:R-:W-:Y:S02]  /*f330*/  IADD3 R159, P4, R18.reuse, 0x60, RZ ;  /* 0x00000060129f7810 */ /* 0x040fe40007f9e0ff */
[----:B------:R-:W-:Y:S02]  /*f340*/  IADD3 R167, P5, R18, 0x4040, RZ ;  /* 0x0000404012a77810 */ /* 0x000fe40007fbe0ff */
[----:B------:R-:W-:Y:S02]  /*f350*/  LOP3.LUT R162, R163, 0x380, RZ, 0xc0, !PT ;  /* 0x00000380a3a27812 */ /* 0x000fe400078ec0ff */
[----:B------:R-:W-:Y:S02]  /*f360*/  LOP3.LUT R164, R165, 0x380, RZ, 0xc0, !PT ;  /* 0x00000380a5a47812 */ /* 0x000fe400078ec0ff */
[----:B------:R-:W-:Y:S02]  /*f370*/  LOP3.LUT R168, R169, 0x380, RZ, 0xc0, !PT ;  /* 0x00000380a9a87812 */ /* 0x000fe400078ec0ff */
[----:B------:R-:W-:-:S02]  /*f380*/  SHF.R.U64 R156, R156, 0x3, RZ ;  /* 0x000000039c9c7819 */ /* 0x000fc400000012ff */
[----:B------:R-:W-:Y:S02]  /*f390*/  LOP3.LUT R158, R159, 0x380, RZ, 0xc0, !PT ;  /* 0x000003809f9e7812 */ /* 0x000fe400078ec0ff */
[----:B------:R-:W-:Y:S02]  /*f3a0*/  MOV R13, R4 ;  /* 0x00000004000d7202 */ /* 0x000fe40000000f00 */
[----:B------:R-:W-:Y:S02]  /*f3b0*/  LOP3.LUT R166, R167, 0x380, RZ, 0xc0, !PT ;  /* 0x00000380a7a67812 */ /* 0x000fe400078ec0ff */
[----:B------:R-:W-:Y:S02]  /*f3c0*/  SHF.R.U64 R162, R162, 0x3, RZ ;  /* 0x00000003a2a27819 */ /* 0x000fe400000012ff */
[----:B------:R-:W-:Y:S02]  /*f3d0*/  SHF.R.U64 R164, R164, 0x3, RZ ;  /* 0x00000003a4a47819 */ /* 0x000fe400000012ff */
[----:B------:R-:W-:-:S02]  /*f3e0*/  F2FP.BF16.F32.PACK_AB R4, R25, R24 ;  /* 0x000000181904723e */ /* 0x000fc400000010ff */
[----:B------:R-:W-:Y:S02]  /*f3f0*/  F2FP.BF16.F32.PACK_AB R5, R27, R26 ;  /* 0x0000001a1b05723e */ /* 0x000fe400000010ff */
[----:B------:R-:W-:Y:S02]  /*f400*/  SHF.R.U64 R168, R168, 0x3, RZ ;  /* 0x00000003a8a87819 */ /* 0x000fe400000012ff */
[----:B------:R-:W-:Y:S01]  /*f410*/  IADD3 R11, P2, R18, 0x4060, RZ ;  /* 0x00004060120b7810 */ /* 0x000fe20007f5e0ff */
[----:B------:R0:W-:Y:S01]  /*f420*/  STSM.16.M88.4 [R13], R4 ;  /* 0x000000040d007844 */ /* 0x0001e20000000200 */
[----:B------:R-:W-:Y:S01]  /*f430*/  LOP3.LUT R156, R156, R157, RZ, 0x3c, !PT ;  /* 0x0000009d9c9c7212 */ /* 0x000fe200078e3cff */
[----:B------:R-:W-:Y:S01]  /*f440*/  IMAD.X R157, RZ, RZ, R19, P0 ;  /* 0x000000ffff9d7224 */ /* 0x000fe200000e0613 */
        /* <DEDUP_REMOVED lines=8> */
[----:B------:R-:W-:Y:S02]  /*f4d0*/  LOP3.LUT R12, R11, 0x380, RZ, 0xc0, !PT ;  /* 0x000003800b0c7812 */ /* 0x000fe400078ec0ff */
[C---:B------:R-:W-:Y:S01]  /*f4e0*/  IADD3 R15, P0, R18.reuse, 0x8020, RZ ;  /* 0x00008020120f7810 */ /* 0x040fe20007f1e0ff */
[----:B0-----:R-:W-:Y:S01]  /*f4f0*/  IMAD.X R13, RZ, RZ, R19, P2 ;  /* 0x000000ffff0d7224 */ /* 0x001fe200010e0613 */
[----:B------:R-:W-:-:S02]  /*f500*/  IADD3 R153, P3, R18, 0x8060, RZ ;  /* 0x0000806012997810 */ /* 0x000fc40007f7e0ff */
[C---:B------:R-:W-:Y:S02]  /*f510*/  IADD3 R155, P6, R18.reuse, 0xc000, RZ ;  /* 0x0000c000129b7810 */ /* 0x040fe40007fde0ff */
[----:B------:R-:W-:Y:S02]  /*f520*/  IADD3 R5, P1, R18, 0xc060, RZ ;  /* 0x0000c06012057810 */ /* 0x000fe40007f3e0ff */
[----:B------:R-:W-:Y:S01]  /*f530*/  LOP3.LUT R158, R158, R159, RZ, 0x3c, !PT ;  /* 0x0000009f9e9e7212 */ /* 0x000fe200078e3cff */
[--C-:B------:R-:W-:Y:S01]  /*f540*/  IMAD.X R159, RZ, RZ, R19.reuse, P4 ;  /* 0x000000ffff9f7224 */ /* 0x100fe200020e0613 */
[----:B------:R-:W-:Y:S01]  /*f550*/  LOP3.LUT R166, R166, R167, RZ, 0x3c, !PT ;  /* 0x000000a7a6a67212 */ /* 0x000fe200078e3cff */
[----:B------:R-:W-:Y:S01]  /*f560*/  IMAD.X R167, RZ, RZ, R19, P5 ;  /* 0x000000ffffa77224 */ /* 0x000fe200028e0613 */
[----:B------:R-:W-:Y:S02]  /*f570*/  SHF.R.U64 R12, R12, 0x3, RZ ;  /* 0x000000030c0c7819 */ /* 0x000fe400000012ff */
[----:B------:R-:W-:-:S02]  /*f580*/  LOP3.LUT R14, R15, 0x380, RZ, 0xc0, !PT ;  /* 0x000003800f0e7812 */ /* 0x000fc400078ec0ff */
[C---:B------:R-:W-:Y:S02]  /*f590*/  IADD3 R171, P4, R18.reuse, 0x8040, RZ ;  /* 0x0000804012ab7810 */ /* 0x040fe40007f9e0ff */
[C---:B------:R-:W-:Y:S02]  /*f5a0*/  IADD3 R161, P5, R18.reuse, 0xc020, RZ ;  /* 0x0000c02012a17810 */ /* 0x040fe40007fbe0ff */
[----:B------:R-:W-:Y:S02]  /*f5b0*/  IADD3 R21, P2, R18, 0xc040, RZ ;  /* 0x0000c04012157810 */ /* 0x000fe40007f5e0ff */
[----:B------:R-:W-:Y:S02]  /*f5c0*/  LOP3.LUT R152, R153, 0x380, RZ, 0xc0, !PT ;  /* 0x0000038099987812 */ /* 0x000fe400078ec0ff */
[----:B------:R-:W-:Y:S02]  /*f5d0*/  LOP3.LUT R154, R155, 0x380, RZ, 0xc0, !PT ;  /* 0x000003809b9a7812 */ /* 0x000fe400078ec0ff */
[----:B------:R-:W-:-:S02]  /*f5e0*/  LOP3.LUT R18, R5, 0x380, RZ, 0xc0, !PT ;  /* 0x0000038005127812 */ /* 0x000fc400078ec0ff */
[----:B------:R-:W-:Y:S02]  /*f5f0*/  LOP3.LUT R12, R12, R11, RZ, 0x3c, !PT ;  /* 0x0000000b0c0c7212 */ /* 0x000fe400078e3cff */
[----:B------:R-:W-:Y:S02]  /*f600*/  MOV R0, R8 ;  /* 0x0000000800007202 */ /* 0x000fe40000000f00 */
[----:B------:R-:W-:Y:S02]  /*f610*/  SHF.R.U64 R14, R14, 0x3, RZ ;  /* 0x000000030e0e7819 */ /* 0x000fe400000012ff */
[----:B------:R-:W-:Y:S02]  /*f620*/  F2FP.BF16.F32.PACK_AB R8, R33, R32 ;  /* 0x000000202108723e */ /* 0x000fe400000010ff */
[----:B------:R-:W-:Y:S02]  /*f630*/  F2FP.BF16.F32.PACK_AB R9, R35, R34 ;  /* 0x000000222309723e */ /* 0x000fe400000010ff */
[----:B------:R-:W-:-:S02]  /*f640*/  F2FP.BF16.F32.PACK_AB R11, R39, R38 ;  /* 0x00000026270b723e */ /* 0x000fc400000010ff */
[----:B------:R-:W-:Y:S02]  /*f650*/  SHF.R.U64 R152, R152, 0x3, RZ ;  /* 0x0000000398987819 */ /* 0x000fe400000012ff */
[----:B------:R-:W-:Y:S01]  /*f660*/  SHF.R.U64 R154, R154, 0x3, RZ ;  /* 0x000000039a9a7819 */ /* 0x000fe200000012ff */
[----:B------:R0:W-:Y:S01]  /*f670*/  STSM.16.M88.4 [R0], R8 ;  /* 0x0000000800007844 */ /* 0x0001e20000000200 */
[----:B------:R-:W-:Y:S02]  /*f680*/  LOP3.LUT R20, R21, 0x380, RZ, 0xc0, !PT ;  /* 0x0000038015147812 */ /* 0x000fe400078ec0ff */
[----:B------:R-:W-:Y:S02]  /*f690*/  SHF.R.U64 R18, R18, 0x3, RZ ;  /* 0x0000000312127819 */ /* 0x000fe400000012ff */
[----:B------:R-:W-:Y:S01]  /*f6a0*/  LOP3.LUT R14, R14, R15, RZ, 0x3c, !PT ;  /* 0x0000000f0e0e7212 */ /* 0x000fe200078e3cff */
[----:B------:R-:W-:Y:S01]  /*f6b0*/  IMAD.X R15, RZ, RZ, R19, P0 ;  /* 0x000000ffff0f7224 */ /* 0x000fe200000e0613 */
[----:B------:R-:W-:-:S02]  /*f6c0*/  LOP3.LUT R170, R171, 0x380, RZ, 0xc0, !PT ;  /* 0x00000380abaa7812 */ /* 0x000fc400078ec0ff */
[----:B------:R-:W-:Y:S01]  /*f6d0*/  LOP3.LUT R152, R152, R153, RZ, 0x3c, !PT ;  /* 0x0000009998987212 */ /* 0x000fe200078e3cff */
[--C-:B------:R-:W-:Y:S01]  /*f6e0*/  IMAD.X R153, RZ, RZ, R19.reuse, P3 ;  /* 0x000000ffff997224 */ /* 0x100fe200018e0613 */
[----:B------:R-:W-:Y:S01]  /*f6f0*/  LOP3.LUT R154, R154, R155, RZ, 0x3c, !PT ;  /* 0x0000009b9a9a7212 */ /* 0x000fe200078e3cff */
[----:B------:R-:W-:Y:S01]  /*f700*/  IMAD.X R155, RZ, RZ, R19, P6 ;  /* 0x000000ffff9b7224 */ /* 0x000fe200030e0613 */
[----:B------:R-:W-:Y:S02]  /*f710*/  SHF.R.U64 R20, R20, 0x3, RZ ;  /* 0x0000000314147819 */ /* 0x000fe400000012ff */
[----:B------:R-:W-:Y:S02]  /*f720*/  LOP3.LUT R18, R18, R5, RZ, 0x3c, !PT ;  /* 0x0000000512127212 */ /* 0x000fe400078e3cff */
[----:B------:R-:W-:Y:S02]  /*f730*/  MOV R156, R156 ;  /* 0x0000009c009c7202 */ /* 0x000fe40000000f00 */
[----:B------:R-:W-:-:S02]  /*f740*/  F2FP.BF16.F32.PACK_AB R4, R41, R40 ;  /* 0x000000282904723e */ /* 0x000fc400000010ff */
[----:B------:R-:W-:Y:S02]  /*f750*/  F2FP.BF16.F32.PACK_AB R5, R43, R42 ;  /* 0x0000002a2b05723e */ /* 0x000fe400000010ff */
[----:B------:R-:W-:Y:S02]  /*f760*/  F2FP.BF16.F32.PACK_AB R6, R45, R44 ;  /* 0x0000002c2d06723e */ /* 0x000fe400000010ff */
[----:B------:R-:W-:Y:S02]  /*f770*/  F2FP.BF16.F32.PACK_AB R7, R47, R46 ;  /* 0x0000002e2f07723e */ /* 0x000fe400000010ff */
[----:B------:R-:W-:Y:S02]  /*f780*/  MOV R158, R158 ;  /* 0x0000009e009e7202 */ /* 0x000fe40000000f00 */
[----:B0-----:R-:W-:Y:S01]  /*f790*/  F2FP.BF16.F32.PACK_AB R8, R49, R48 ;  /* 0x000000303108723e */ /* 0x001fe200000010ff */
[----:B------:R0:W-:Y:S01]  /*f7a0*/  STSM.16.M88.4 [R156], R4 ;  /* 0x000000049c007844 */ /* 0x0001e20000000200 */
[----:B------:R-:W-:-:S02]  /*f7b0*/  F2FP.BF16.F32.PACK_AB R9, R51, R50 ;  /* 0x000000323309723e */ /* 0x000fc400000010ff */
[----:B------:R-:W-:Y:S02]  /*f7c0*/  F2FP.BF16.F32.PACK_AB R10, R53, R52 ;  /* 0x00000034350a723e */ /* 0x000fe400000010ff */
[----:B------:R-:W-:Y:S02]  /*f7d0*/  F2FP.BF16.F32.PACK_AB R11, R55, R54 ;  /* 0x00000036370b723e */ /* 0x000fe400000010ff */
[----:B------:R-:W-:Y:S02]  /*f7e0*/  SHF.R.U64 R170, R170, 0x3, RZ ;  /* 0x00000003aaaa7819 */ /* 0x000fe400000012ff */
[----:B------:R-:W-:Y:S01]  /*f7f0*/  LOP3.LUT R160, R161, 0x380, RZ, 0xc0, !PT ;  /* 0x00000380a1a07812 */ /* 0x000fe200078ec0ff */
[----:B------:R-:W-:Y:S01]  /*f800*/  STSM.16.M88.4 [R158], R8 ;  /* 0x000000089e007844 */ /* 0x000fe20000000200 */
[----:B------:R-:W-:Y:S02]  /*f810*/  LOP3.LUT R20, R20, R21, RZ, 0x3c, !PT ;  /* 0x0000001514147212 */ /* 0x000fe400078e3cff */
[----:B------:R-:W-:-:S02]  /*f820*/  MOV R165, R164 ;  /* 0x000000a400a57202 */ /* 0x000fc40000000f00 */
[----:B------:R-:W-:Y:S02]  /*f830*/  MOV R21, R162 ;  /* 0x000000a200157202 */ /* 0x000fe40000000f00 */
[----:B------:R-:W-:Y:S02]  /*f840*/  MOV R0, R12 ;  /* 0x0000000c00007202 */ /* 0x000fe40000000f00 */
[----:B------:R-:W-:Y:S02]  /*f850*/  MOV R164, R14 ;  /* 0x0000000e00a47202 */ /* 0x000fe40000000f00 */
[----:B------:R-:W-:Y:S02]  /*f860*/  F2FP.BF16.F32.PACK_AB R12, R57, R56 ;  /* 0x00000038390c723e */ /* 0x000fe400000010ff */
[----:B------:R-:W-:Y:S02]  /*f870*/  F2FP.BF16.F32.PACK_AB R13, R59, R58 ;  /* 0x0000003a3b0d723e */ /* 0x000fe400000010ff */
[----:B------:R-:W-:-:S02]  /*f880*/  F2FP.BF16.F32.PACK_AB R14, R61, R60 ;  /* 0x0000003c3d0e723e */ /* 0x000fc400000010ff */
[----:B------:R-:W-:Y:S02]  /*f890*/  F2FP.BF16.F32.PACK_AB R15, R63, R62 ;  /* 0x0000003e3f0f723e */ /* 0x000fe400000010ff */
[----:B------:R-:W-:Y:S02]  /*f8a0*/  MOV R162, R152 ;  /* 0x0000009800a27202 */ /* 0x000fe40000000f00 */
[----:B------:R-:W-:Y:S01]  /*f8b0*/  MOV R163, R154 ;  /* 0x0000009a00a37202 */ /* 0x000fe20000000f00 */
[----:B------:R1:W-:Y:S01]  /*f8c0*/  STSM.16.M88.4 [R21], R12 ;  /* 0x0000000c15007844 */ /* 0x0003e20000000200 */
[----:B------:R-:W-:Y:S01]  /*f8d0*/  LOP3.LUT R170, R170, R171, RZ, 0x3c, !PT ;  /* 0x000000abaaaa7212 */ /* 0x000fe200078e3cff */
[----:B------:R-:W-:Y:S01]  /*f8e0*/  IMAD.X R171, RZ, RZ, R19, P4 ;  /* 0x000000ffffab7224 */ /* 0x000fe200020e0613 */
[----:B------:R-:W-:Y:S02]  /*f8f0*/  F2FP.BF16.F32.PACK_AB R152, R65, R64 ;  /* 0x000000404198723e */ /* 0x000fe400000010ff */
[----:B------:R-:W-:-:S02]  /*f900*/  F2FP.BF16.F32.PACK_AB R153, R67, R66 ;  /* 0x000000424399723e */ /* 0x000fc400000010ff */
[----:B------:R-:W-:Y:S02]  /*f910*/  F2FP.BF16.F32.PACK_AB R154, R69, R68 ;  /* 0x00000044459a723e */ /* 0x000fe400000010ff */
[----:B------:R-:W-:Y:S02]  /*f920*/  F2FP.BF16.F32.PACK_AB R155, R71, R70 ;  /* 0x00000046479b723e */ /* 0x000fe400000010ff */
[----:B------:R-:W-:Y:S02]  /*f930*/  SHF.R.U64 R160, R160, 0x3, RZ ;  /* 0x00000003a0a07819 */ /* 0x000fe400000012ff */
[----:B------:R-:W-:Y:S01]  /*f940*/  MOV R166, R166 ;  /* 0x000000a600a67202 */ /* 0x000fe20000000f00 */
[----:B------:R2:W-:Y:S01]  /*f950*/  STSM.16.M88.4 [R165], R152 ;  /* 0x00000098a5007844 */ /* 0x0005e20000000200 */
[----:B0-----:R-:W-:Y:S01]  /*f960*/  F2FP.BF16.F32.PACK_AB R156, R73, R72 ;  /* 0x00000048499c723e */ /* 0x001fe200000010ff */
[----:B-1----:R-:W-:Y:S01]  /*f970*/  IMAD.X R21, RZ, RZ, R19, P2 ;  /* 0x000000ffff157224 */ /* 0x002fe200010e0613 */
[----:B------:R-:W-:-:S02]  /*f980*/  F2FP.BF16.F32.PACK_AB R157, R75, R74 ;  /* 0x0000004a4b9d723e */ /* 0x000fc400000010ff */
[----:B------:R-:W-:Y:S02]  /*f990*/  F2FP.BF16.F32.PACK_AB R158, R77, R76 ;  /* 0x0000004c4d9e723e */ /* 0x000fe400000010ff */
[----:B------:R-:W-:Y:S02]  /*f9a0*/  F2FP.BF16.F32.PACK_AB R159, R79, R78 ;  /* 0x0000004e4f9f723e */ /* 0x000fe400000010ff */
[----:B------:R-:W-:Y:S02]  /*f9b0*/  F2FP.BF16.F32.PACK_AB R4, R81, R80 ;  /* 0x000000505104723e */ /* 0x000fe400000010ff */
[----:B------:R-:W-:Y:S01]  /*f9c0*/  F2FP.BF16.F32.PACK_AB R5, R83, R82 ;  /* 0x000000525305723e */ /* 0x000fe200000010ff */
[----:B------:R0:W-:Y:S01]  /*f9d0*/  STSM.16.M88.4 [R166], R156 ;  /* 0x0000009ca6007844 */ /* 0x0001e20000000200 */
[----:B------:R-:W-:Y:S02]  /*f9e0*/  F2FP.BF16.F32.PACK_AB R6, R85, R84 ;  /* 0x000000545506723e */ /* 0x000fe400000010ff */
[----:B------:R-:W-:-:S02]  /*f9f0*/  F2FP.BF16.F32.PACK_AB R7, R87, R86 ;  /* 0x000000565707723e */ /* 0x000fc400000010ff */
[----:B------:R-:W-:Y:S02]  /*fa00*/  MOV R168, R168 ;  /* 0x000000a800a87202 */ /* 0x000fe40000000f00 */
[----:B------:R-:W-:Y:S01]  /*fa10*/  F2FP.BF16.F32.PACK_AB R8, R89, R88 ;  /* 0x000000585908723e */ /* 0x000fe200000010ff */
[----:B------:R1:W-:Y:S01]  /*fa20*/  STSM.16.M88.4 [R0], R4 ;  /* 0x0000000400007844 */ /* 0x0003e20000000200 */
[----:B------:R-:W-:Y:S02]  /*fa30*/  F2FP.BF16.F32.PACK_AB R9, R91, R90 ;  /* 0x0000005a5b09723e */ /* 0x000fe400000010ff */
[----:B------:R-:W-:Y:S02]  /*fa40*/  F2FP.BF16.F32.PACK_AB R10, R93, R92 ;  /* 0x0000005c5d0a723e */ /* 0x000fe400000010ff */
[----:B------:R-:W-:Y:S02]  /*fa50*/  F2FP.BF16.F32.PACK_AB R11, R95, R94 ;  /* 0x0000005e5f0b723e */ /* 0x000fe400000010ff */
[----:B------:R-:W-:Y:S01]  /*fa60*/  LOP3.LUT R160, R160, R161, RZ, 0x3c, !PT ;  /* 0x000000a1a0a07212 */ /* 0x000fe200078e3cff */
[--C-:B------:R-:W-:Y:S01]  /*fa70*/  IMAD.X R161, RZ, RZ, R19.reuse, P5 ;  /* 0x000000ffffa17224 */ /* 0x100fe200028e0613 */
[----:B------:R-:W-:Y:S01]  /*fa80*/  F2FP.BF16.F32.PACK_AB R12, R97, R96 ;  /* 0x00000060610c723e */ /* 0x000fe200000010ff */
[----:B------:R-:W-:Y:S01]  /*fa90*/  STSM.16.M88.4 [R168], R8 ;  /* 0x00000008a8007844 */ /* 0x000fe20000000200 */
[----:B------:R-:W-:Y:S01]  /*faa0*/  F2FP.BF16.F32.PACK_AB R13, R99, R98 ;  /* 0x00000062630d723e */ /* 0x000fe200000010ff */
[----:B------:R-:W-:Y:S01]  /*fab0*/  IMAD.X R19, RZ, RZ, R19, P1 ;  /* 0x000000ffff137224 */ /* 0x000fe200008e0613 */
[----:B------:R-:W-:-:S02]  /*fac0*/  F2FP.BF16.F32.PACK_AB R14, R101, R100 ;  /* 0x00000064650e723e */ /* 0x000fc400000010ff */
[----:B------:R-:W-:Y:S02]  /*fad0*/  F2FP.BF16.F32.PACK_AB R15, R103, R102 ;  /* 0x00000066670f723e */ /* 0x000fe400000010ff */
[----:B------:R-:W-:Y:S02]  /*fae0*/  MOV R170, R170 ;  /* 0x000000aa00aa7202 */ /* 0x000fe40000000f00 */
[----:B--2---:R-:W-:Y:S01]  /*faf0*/  F2FP.BF16.F32.PACK_AB R152, R105, R104 ;  /* 0x000000686998723e */ /* 0x004fe200000010ff */
[----:B------:R2:W-:Y:S01]  /*fb00*/  STSM.16.M88.4 [R164], R12 ;  /* 0x0000000ca4007844 */ /* 0x0005e20000000200 */
[----:B------:R-:W-:Y:S02]  /*fb10*/  F2FP.BF16.F32.PACK_AB R153, R107, R106 ;  /* 0x0000006a6b99723e */ /* 0x000fe400000010ff */
[----:B------:R-:W-:Y:S02]  /*fb20*/  F2FP.BF16.F32.PACK_AB R154, R109, R108 ;  /* 0x0000006c6d9a723e */ /* 0x000fe400000010ff */
[----:B------:R-:W-:-:S02]  /*fb30*/  F2FP.BF16.F32.PACK_AB R155, R111, R110 ;  /* 0x0000006e6f9b723e */ /* 0x000fc400000010ff */
[----:B0-----:R-:W-:Y:S02]  /*fb40*/  F2FP.BF16.F32.PACK_AB R156, R113, R112 ;  /* 0x00000070719c723e */ /* 0x001fe400000010ff */
[----:B------:R-:W-:Y:S01]  /*fb50*/  F2FP.BF16.F32.PACK_AB R157, R115, R114 ;  /* 0x00000072739d723e */ /* 0x000fe200000010ff */
[----:B------:R-:W-:Y:S01]  /*fb60*/  STSM.16.M88.4 [R170], R152 ;  /* 0x00000098aa007844 */ /* 0x000fe20000000200 */
[----:B------:R-:W-:Y:S02]  /*fb70*/  F2FP.BF16.F32.PACK_AB R158, R117, R116 ;  /* 0x00000074759e723e */ /* 0x000fe400000010ff */
[----:B------:R-:W-:Y:S02]  /*fb80*/  F2FP.BF16.F32.PACK_AB R159, R119, R118 ;  /* 0x00000076779f723e */ /* 0x000fe400000010ff */
[----:B-1----:R-:W-:Y:S01]  /*fb90*/  F2FP.BF16.F32.PACK_AB R4, R121, R120 ;  /* 0x000000787904723e */ /* 0x002fe200000010ff */
[----:B--2---:R-:W0:Y:S01]  /*fba0*/  LDC.64 R164, c[0x0][0xc00] ;  /* 0x00030000ffa47b82 */ /* 0x004e220000000a00 */
[----:B------:R-:W-:Y:S01]  /*fbb0*/  F2FP.BF16.F32.PACK_AB R5, R123, R122 ;  /* 0x0000007a7b05723e */ /* 0x000fe200000010ff */
[----:B------:R-:W-:Y:S01]  /*fbc0*/  STSM.16.M88.4 [R162], R156 ;  /* 0x0000009ca2007844 */ /* 0x000fe20000000200 */
[----:B------:R-:W-:-:S02]  /*fbd0*/  F2FP.BF16.F32.PACK_AB R6, R125, R124 ;  /* 0x0000007c7d06723e */ /* 0x000fc400000010ff */
[----:B------:R-:W-:Y:S02]  /*fbe0*/  F2FP.BF16.F32.PACK_AB R7, R127, R126 ;  /* 0x0000007e7f07723e */ /* 0x000fe400000010ff */
[----:B------:R-:W-:Y:S02]  /*fbf0*/  MOV R160, R160 ;  /* 0x000000a000a07202 */ /* 0x000fe40000000f00 */
[----:B------:R-:W-:Y:S01]  /*fc00*/  MOV R161, R20 ;  /* 0x0000001400a17202 */ /* 0x000fe20000000f00 */
[----:B------:R1:W-:Y:S01]  /*fc10*/  STSM.16.M88.4 [R163], R4 ;  /* 0x00000004a3007844 */ /* 0x0003e20000000200 */
[----:B------:R-:W2:Y:S01]  /*fc20*/  LDC.64 R20, c[0x0][0xc08] ;  /* 0x00030200ff147b82 */ /* 0x000ea20000000a00 */
[----:B------:R-:W-:Y:S02]  /*fc30*/  F2FP.BF16.F32.PACK_AB R8, R129, R128 ;  /* 0x000000808108723e */ /* 0x000fe400000010ff */
[----:B------:R-:W-:Y:S02]  /*fc40*/  F2FP.BF16.F32.PACK_AB R9, R131, R130 ;  /* 0x000000828309723e */ /* 0x000fe400000010ff */
[----:B------:R-:W-:-:S02]  /*fc50*/  F2FP.BF16.F32.PACK_AB R10, R133, R132 ;  /* 0x00000084850a723e */ /* 0x000fc400000010ff */
[----:B------:R-:W-:Y:S02]  /*fc60*/  F2FP.BF16.F32.PACK_AB R11, R135, R134 ;  /* 0x00000086870b723e */ /* 0x000fe400000010ff */
[----:B------:R-:W-:Y:S01]  /*fc70*/  MOV R18, R18 ;  /* 0x0000001200127202 */ /* 0x000fe20000000f00 */
[----:B------:R-:W-:Y:S01]  /*fc80*/  IMAD.U32 R19, RZ, RZ, UR41 ;  /* 0x00000029ff137e24 */ /* 0x000fe2000f8e00ff */
[----:B------:R-:W-:Y:S01]  /*fc90*/  F2FP.BF16.F32.PACK_AB R12, R145, R144 ;  /* 0x00000090910c723e */ /* 0x000fe200000010ff */
[----:B------:R0:W-:Y:S01]  /*fca0*/  STSM.16.M88.4 [R160], R8 ;  /* 0x00000008a0007844 */ /* 0x0001e20000000200 */
[----:B------:R-:W-:Y:S02]  /*fcb0*/  F2FP.BF16.F32.PACK_AB R13, R147, R146 ;  /* 0x00000092930d723e */ /* 0x000fe400000010ff */
[----:B-1----:R-:W-:Y:S02]  /*fcc0*/  F2FP.BF16.F32.PACK_AB R4, R137, R136 ;  /* 0x000000888904723e */ /* 0x002fe400000010ff */
[----:B------:R-:W-:-:S02]  /*fcd0*/  F2FP.BF16.F32.PACK_AB R5, R139, R138 ;  /* 0x0000008a8b05723e */ /* 0x000fc400000010ff */
[----:B------:R-:W-:Y:S02]  /*fce0*/  F2FP.BF16.F32.PACK_AB R6, R141, R140 ;  /* 0x0000008c8d06723e */ /* 0x000fe400000010ff */
[----:B------:R-:W-:Y:S02]  /*fcf0*/  F2FP.BF16.F32.PACK_AB R7, R143, R142 ;  /* 0x0000008e8f07723e */ /* 0x000fe400000010ff */
[----:B------:R-:W-:Y:S02]  /*fd00*/  F2FP.BF16.F32.PACK_AB R14, R149, R148 ;  /* 0x00000094950e723e */ /* 0x000fe400000010ff */
[----:B------:R-:W-:Y:S01]  /*fd10*/  F2FP.BF16.F32.PACK_AB R15, R151, R150 ;  /* 0x00000096970f723e */ /* 0x000fe200000010ff */
[----:B------:R1:W-:Y:S01]  /*fd20*/  STSM.16.M88.4 [R161], R4 ;  /* 0x00000004a1007844 */ /* 0x0003e20000000200 */
[----:B------:R-:W-:Y:S01]  /*fd30*/  ISETP.NE.U32.AND P1, PT, RZ, UR12, PT ;  /* 0x0000000cff007c0c */ /* 0x000fe2000bf25070 */
[----:B0-----:R-:W-:Y:S01]  /*fd40*/  IMAD.WIDE R8, R19, 0x4, R164 ;  /* 0x0000000413087825 */ /* 0x001fe200078e02a4 */
[----:B--2---:R-:W-:Y:S01]  /*fd50*/  ISETP.NE.U32.AND P0, PT, R20, RZ, PT ;  /* 0x000000ff1400720c */ /* 0x004fe20003f05070 */
[----:B------:R0:W-:Y:S01]  /*fd60*/  STSM.16.M88.4 [R18], R12 ;  /* 0x0000000c12007844 */ /* 0x0001e20000000200 */
[----:B------:R-:W-:Y:S01]  /*fd70*/  BAR.SYNC.DEFER_BLOCKING 0x1, 0x100 ;  /* 0x0044000000007b1d */ /* 0x000fe20000010000 */
[----:B------:R-:W-:-:S02]  /*fd80*/  ISETP.NE.AND.EX P1, PT, RZ, UR13, PT, P1 ;  /* 0x0000000dff007c0c */ /* 0x000fc4000bf25310 */
[----:B------:R-:W-:-:S13]  /*fd90*/  ISETP.NE.AND.EX P0, PT, R21, RZ, PT, P0 ;  /* 0x000000ff1500720c */ /* 0x000fda0003f05300 */
[----:B-1----:R-:W1:Y:S01]  /*fda0*/  @P0 LDC.64 R4, c[0x0][0xc08] ;  /* 0x00030200ff040b82 */ /* 0x002e620000000a00 */
[----:B------:R-:W2:Y:S01]  /*fdb0*/  @P1 LDG.E R0, desc[UR48][R8.64] ;  /* 0x0000003008001981 */ /* 0x000ea2000c1e1900 */
[----:B-1----:R-:W-:-:S05]  /*fdc0*/  @P0 IMAD.WIDE R4, R19, 0x4, R4 ;  /* 0x0000000413040825 */ /* 0x002fca00078e0204 */
[----:B------:R1:W3:Y:S01]  /*fdd0*/  @P0 LDG.E R10, desc[UR48][R4.64] ;  /* 0x00000030040a0981 */ /* 0x0002e2000c1e1900 */
[----:B------:R-:W-:Y:S01]  /*fde0*/  USEL UR4, UR44, UR4, UP0 ;  /* 0x000000042c047287 */ /* 0x000fe20008000000 */
[----:B0-----:R-:W-:Y:S01]  /*fdf0*/  VIADD R14, R22, UR42 ;  /* 0x0000002a160e7c36 */ /* 0x001fe20008000000 */
[----:B------:R-:W-:Y:S02]  /*fe00*/  UISETP.NE.AND UP1, UPT, UR20, 0x1, UPT ;  /* 0x000000011400788c */ /* 0x000fe4000bf25270 */
[----:B------:R-:W-:Y:S01]  /*fe10*/  UISETP.GT.AND UP2, UPT, UR4, 0x1, UPT ;  /* 0x000000010400788c */ /* 0x000fe2000bf44270 */
[----:B------:R-:W-:Y:S01]  /*fe20*/  UMOV UR23, 0x9b8 ;  /* 0x000009b800177882 */ /* 0x000fe20000000000 */
[----:B------:R-:W-:Y:S02]  /*fe30*/  UISETP.NE.U32.AND UP0, UPT, UR12, URZ, UPT ;  /* 0x0000003f0c00728c */ /* 0x000fe4000bf05070 */
[----:B------:R-:W-:Y:S01]  /*fe40*/  PLOP3.LUT P2, PT, PT, PT, UP1, 0x80, 0x0 ;  /* 0x000000000000781c */ /* 0x000fe20003f4f018 */
[----:B------:R-:W-:-:S02]  /*fe50*/  USEL UR23, UR23, 0x978, UP2 ;  /* 0x0000097817177887 */ /* 0x000fc40009000000 */
[----:B------:R-:W-:Y:S01]  /*fe60*/  UISETP.NE.AND.EX UP0, UPT, UR13, URZ, UPT, UP0 ;  /* 0x0000003f0d00728c */ /* 0x000fe2000bf05300 */
[----:B------:R-:W-:Y:S01]  /*fe70*/  UMOV UR4, URZ ;  /* 0x0000003f00047c82 */ /* 0x000fe20008000000 */
[----:B------:R-:W-:Y:S02]  /*fe80*/  USHF.R.S32.HI UR12, URZ, 0x1f, UR41 ;  /* 0x0000001f3f0c7899 */ /* 0x000fe40008011429 */
[----:B------:R-:W-:Y:S01]  /*fe90*/  USEL UR9, UR41, URZ, !UP0 ;  /* 0x0000003f29097287 */ /* 0x000fe2000c000000 */
[----:B------:R-:W-:Y:S01]  /*fea0*/  @UP1 ULDC UR25, c[0x0][0xbec] ;  /* 0x0002fb0000191ab9 */ /* 0x000fe20000000800 */
[----:B------:R-:W-:-:S04]  /*feb0*/  USEL UR21, UR43, URZ, UP2 ;  /* 0x0000003f2b157287 */ /* 0x000fc80009000000 */
[----:B------:R-:W-:Y:S01]  /*fec0*/  ULDC.64 UR16, c[0x0][UR23+0x220] ;  /* 0x0000880017107abb */ /* 0x000fe20008000a00 */
[----:B-1----:R-:W-:Y:S01]  /*fed0*/  @P2 IMAD.HI.U32 R4, R14, UR25, RZ ;  /* 0x000000190e042c27 */ /* 0x002fe2000f8e00ff */
[----:B------:R-:W-:Y:S01]  /*fee0*/  USEL UR22, UR12, URZ, !UP0 ;  /* 0x0000003f0c167287 */ /* 0x000fe2000c000000 */
[----:B------:R-:W-:Y:S01]  /*fef0*/  ULDC.64 UR14, c[0x0][UR23+0x218] ;  /* 0x00008600170e7abb */ /* 0x000fe20008000a00 */
[----:B------:R-:W-:Y:S01]  /*ff00*/  ULDC.64 UR18, c[0x0][UR23+0x228] ;  /* 0x00008a0017127abb */ /* 0x000fe20008000a00 */
[----:B------:R-:W-:Y:S01]  /*ff10*/  UIMAD UR17, UR17, UR9, URZ ;  /* 0x00000009111172a4 */ /* 0x000fe2000f8e023f */
[----:B------:R-:W-:Y:S01]  /*ff20*/  @UP1 ULDC UR28, c[0x0][0xbf0] ;  /* 0x0002fc00001c1ab9 */ /* 0x000fe20000000800 */
[----:B------:R-:W-:Y:S02]  /*ff30*/  UIMAD.WIDE.U32 UR12, UR14, UR40, URZ ;  /* 0x000000280e0c72a5 */ /* 0x000fe4000f8e003f */
[----:B------:R-:W-:Y:S02]  /*ff40*/  UIMAD UR24, UR15, UR40, URZ ;  /* 0x000000280f1872a4 */ /* 0x000fe4000f8e023f */
[----:B------:R-:W-:-:S02]  /*ff50*/  UIMAD.WIDE.U32 UR26, UR18, UR21, URZ ;  /* 0x00000015121a72a5 */ /* 0x000fc4000f8e003f */
[----:B------:R-:W-:Y:S02]  /*ff60*/  UIMAD.WIDE.U32 UR14, UR16, UR9, URZ ;  /* 0x00000009100e72a5 */ /* 0x000fe4000f8e003f */
[----:B------:R-:W-:Y:S02]  /*ff70*/  UIMAD UR18, UR19, UR21, URZ ;  /* 0x00000015131272a4 */ /* 0x000fe4000f8e023f */
[----:B------:R-:W-:Y:S01]  /*ff80*/  UIMAD UR17, UR16, UR22, UR17 ;  /* 0x00000016101172a4 */ /* 0x000fe2000f8e0211 */
[----:B------:R-:W-:Y:S01]  /*ff90*/  IMAD.U32 R5, RZ, RZ, UR26 ;  /* 0x0000001aff057e24 */ /* 0x000fe2000f8e00ff */
[----:B------:R-:W-:Y:S02]  /*ffa0*/  UIADD3 UR18, UR27, UR18, URZ ;  /* 0x000000121b127290 */ /* 0x000fe4000fffe03f */
[----:B------:R-:W-:Y:S02]  /*ffb0*/  UIADD3 UR24, UR13, UR24, URZ ;  /* 0x000000180d187290 */ /* 0x000fe4000fffe03f */
[----:B------:R-:W-:-:S02]  /*ffc0*/  UIADD3 UR17, UR15, UR17, URZ ;  /* 0x000000110f117290 */ /* 0x000fc4000fffe03f */
[----:B------:R-:W-:Y:S01]  /*ffd0*/  IMAD.U32 R6, RZ, RZ, UR18 ;  /* 0x00000012ff067e24 */ /* 0x000fe2000f8e00ff */
[----:B--2---:R-:W-:Y:S01]  /*ffe0*/  @P1 R2UR UR4, R0 ;  /* 0x00000000000412ca */ /* 0x004fe200000e0000 */
[----:B------:R-:W-:Y:S01]  /*fff0*/  IMAD.MOV.U32 R0, RZ, RZ, R14 ;  /* 0x000000ffff007224 */ /* 0x000fe200078e000e */
[----:B------:R-:W-:-:S05]  /*10000*/  @P2 SHF.R.U32.HI R0, RZ, UR28, R4 ;  /* 0x0000001cff002c19 */ /* 0x000fca0008011604 */
[----:B------:R-:W-:-:S04]  /*10010*/  IMAD.MOV R7, RZ, RZ, -R0 ;  /* 0x000000ffff077224 */ /* 0x000fc800078e0a00 */
[----:B------:R-:W-:Y:S02]  /*10020*/  IMAD R7, R7, UR20, R14 ;  /* 0x0000001407077c24 */ /* 0x000fe4000f8e020e */
[----:B------:R-:W-:Y:S02]  /*10030*/  UIADD3 UR12, UP0, UP3, UR14, UR12, UR4 ;  /* 0x0000000c0e0c7290 */ /* 0x000fe4000fb1e004 */
[----:B------:R-:W-:-:S04]  /*10040*/  USHF.R.S32.HI UR16, URZ, 0x1f, UR4 ;  /* 0x0000001f3f107899 */ /* 0x000fc80008011404 */
[----:B------:R-:W-:Y:S01]  /*10050*/  UIADD3.X UR14, UR17, UR24, UR16, UP0, UP3 ;  /* 0x00000018110e7290 */ /* 0x000fe200087e6410 */
[----:B------:R-:W-:Y:S01]  /*10060*/  IADD3 R4, P3, P4, R0, UR12, R5 ;  /* 0x0000000c00047c10 */ /* 0x000fe2000fc7e005 */
[----:B------:R-:W-:Y:S01]  /*10070*/  ULDC.64 UR12, c[0x0][UR23+0x210] ;  /* 0x00008400170c7abb */ /* 0x000fe20008000a00 */
[----:B------:R-:W-:Y:S01]  /*10080*/  SHF.R.S32.HI R5, RZ, 0x1f, R0 ;  /* 0x0000001fff057819 */ /* 0x000fe20000011400 */
[----:B------:R-:W-:Y:S01]  /*10090*/  IMAD R11, R7, UR13, RZ ;  /* 0x0000000d070b7c24 */ /* 0x000fe2000f8e02ff */
[----:B------:R-:W-:Y:S02]  /*100a0*/  SHF.R.S32.HI R0, RZ, 0x1f, R7 ;  /* 0x0000001fff007819 */ /* 0x000fe40000011407 */
[----:B------:R-:W-:Y:S01]  /*100b0*/  IADD3.X R5, R5, UR14, R6, P3, P4 ;  /* 0x0000000e05057c10 */ /* 0x000fe20009fe8406 */
[----:B------:R-:W-:Y:S01]  /*100c0*/  ULDC.64 UR14, c[0x0][0xba8] ;  /* 0x0002ea00000e7ab9 */ /* 0x000fe20000000a00 */
[----:B------:R-:W-:Y:S01]  /*100d0*/  @!UP2 ULDC UR14, c[0x0][0xb50] ;  /* 0x0002d400000eaab9 */ /* 0x000fe20000000800 */
[----:B------:R-:W-:Y:S01]  /*100e0*/  IMAD R11, R0, UR12, R11 ;  /* 0x0000000c000b7c24 */ /* 0x000fe2000f8e020b */
[----:B------:R-:W-:Y:S01]  /*100f0*/  @!UP2 ULDC UR15, c[0x0][0xb54] ;  /* 0x0002d500000faab9 */ /* 0x000fe20000000800 */
[----:B------:R-:W-:Y:S01]  /*10100*/  IMAD.WIDE.U32 R4, R7, UR12, R4 ;  /* 0x0000000c07047c25 */ /* 0x000fe2000f8e0004 */
[----:B------:R-:W-:Y:S01]  /*10110*/  ULDC UR12, c[0x0][0xa88] ;  /* 0x0002a200000c7ab9 */ /* 0x000fe20000000800 */
[----:B---3--:R-:W-:-:S02]  /*10120*/  @P0 R2UR UR12, R10 ;  /* 0x000000000a0c02ca */ /* 0x008fc400000e0000 */
[----:B------:R-:W-:Y:S01]  /*10130*/  IMAD.IADD R5, R5, 0x1, R11 ;  /* 0x0000000105057824 */ /* 0x000fe200078e020b */
[----:B------:R-:W-:-:S04]  /*10140*/  LEA R11, P3, R4, UR14, 0x2 ;  /* 0x0000000e040b7c11 */ /* 0x000fc8000f8610ff */
[----:B------:R-:W-:Y:S01]  /*10150*/  LEA.HI.X R12, R4, UR15, R5, 0x2, P3 ;  /* 0x0000000f040c7c11 */ /* 0x000fe200098f1405 */
[----:B------:R-:W-:Y:S08]  /*10160*/  @P0 BRA `(.L_x_2589) ;  /* 0x0000000000180947 */ /* 0x000ff00003800000 */
[----:B------:R-:W-:Y:S05]  /*10170*/  @!P1 BRA `(.L_x_2589) ;  /* 0x0000000000149947 */ /* 0x000fea0003800000 */
[----:B------:R-:W2:Y:S04]  /*10180*/  LDG.E R4, desc[UR48][R8.64] ;  /* 0x0000003008047981 */ /* 0x000ea8000c1e1900 */
[----:B------:R-:W3:Y:S01]  /*10190*/  LDG.E R0, desc[UR48][R8.64+0x4] ;  /* 0x0000043008007981 */ /* 0x000ee2000c1e1900 */
[----:B--2---:R-:W-:Y:S02]  /*101a0*/  R2UR UR13, R4 ;  /* 0x00000000040d72ca */ /* 0x004fe400000e0000 */
[----:B---3--:R-:W-:-:S13]  /*101b0*/  R2UR UR12, R0 ;  /* 0x00000000000c72ca */ /* 0x008fda00000e0000 */
[----:B------:R-:W-:-:S12]  /*101c0*/  UIADD3 UR12, -UR13, UR12, URZ ;  /* 0x0000000c0d0c7290 */ /* 0x000fd8000fffe13f */
.L_x_2589:
[----:B------:R-:W2:Y:S01]  /*101d0*/  LDL R0, [R1+0x14] ;  /* 0x0000140001007983 */ /* 0x000ea20000100800 */
[----:B------:R-:W-:Y:S01]  /*101e0*/  UIMAD UR17, UR12, UR20, URZ ;  /* 0x000000140c1172a4 */ /* 0x000fe2000f8e023f */
[----:B------:R-:W-:Y:S02]  /*101f0*/  LOP3.LUT P0, RZ, R226, 0x3, RZ, 0xc0, !PT ;  /* 0x00000003e2ff7812 */ /* 0x000fe4000780c0ff */
[----:B------:R-:W-:Y:S04]  /*10200*/  SHFL.IDX PT, R4, R11, RZ, 0x1c1f ;  /* 0x001c1fff0b047589 */ /* 0x000fe800000e0000 */
[----:B------:R-:W0:Y:S04]  /*10210*/  SHFL.IDX PT, R5, R12, RZ, 0x1c1f ;  /* 0x001c1fff0c057589 */ /* 0x000e2800000e0000 */
[----:B------:R-:W-:Y:S04]  /*10220*/  SHFL.IDX PT, R6, R11, 0x1, 0x1c1f ;  /* 0x003c1f000b067f89 */ /* 0x000fe800000e0000 */
[----:B------:R-:W1:Y:S01]  /*10230*/  SHFL.IDX PT, R7, R12, 0x1, 0x1c1f ;  /* 0x003c1f000c077f89 */ /* 0x000e6200000e0000 */
[----:B--2---:R-:W-:-:S04]  /*10240*/  VIADD R8, R0, UR42 ;  /* 0x0000002a00087c36 */ /* 0x004fc80008000000 */
[C---:B------:R-:W-:Y:S01]  /*10250*/  VIADD R0, R8.reuse, 0x8 ;  /* 0x0000000808007836 */ /* 0x040fe20000000000 */
[C---:B------:R-:W-:Y:S02]  /*10260*/  ISETP.GE.OR P1, PT, R8.reuse, UR17, P0 ;  /* 0x0000001108007c0c */ /* 0x040fe40008726670 */
[----:B------:R-:W-:Y:S02]  /*10270*/  ISETP.GE.AND P3, PT, R8, UR17, PT ;  /* 0x0000001108007c0c */ /* 0x000fe4000bf66270 */
[----:B------:R-:W-:-:S09]  /*10280*/  ISETP.GE.OR P0, PT, R0, UR17, P0 ;  /* 0x0000001100007c0c */ /* 0x000fd20008706670 */
[----:B0-----:R0:W-:Y:S01]  /*10290*/  @!P1 ST.E desc[UR48][R4.64], R3 ;  /* 0x0000000304009985 */ /* 0x0011e2000c101930 */
[----:B------:R-:W-:-:S03]  /*102a0*/  PLOP3.LUT P1, PT, PT, PT, UP2, 0x80, 0x0 ;  /* 0x000000000000781c */ /* 0x000fc60003f2f028 */
[----:B-1----:R0:W-:Y:S01]  /*102b0*/  @!P0 ST.E desc[UR48][R6.64], R2 ;  /* 0x0000000206008985 */ /* 0x0021e2000c101930 */
[----:B------:R-:W-:-:S09]  /*102c0*/  ISETP.GE.AND P0, PT, R0, UR17, PT ;  /* 0x0000001100007c0c */ /* 0x000fd2000bf06270 */
[----:B------:R-:W-:Y:S05]  /*102d0*/  @P1 BRA `(.L_x_2590) ;  /* 0x0000001000081947 */ /* 0x000fea0003800000 */
[----:B------:R-:W1:Y:S01]  /*102e0*/  S2R R0, SR_TID.X ;  /* 0x0000000000007919 */ /* 0x000e620000002100 */
[----:B------:R-:W-:Y:S01]  /*102f0*/  ULDC.64 UR14, c[0x0][0xaa0] ;  /* 0x0002a800000e7ab9 */ /* 0x000fe20000000a00 */
[----:B-1----:R-:W-:-:S05]  /*10300*/  VIADD R0, R0, 0xffffff80 ;  /* 0xffffff8000007836 */ /* 0x002fca0000000000 */
[----:B0-----:R-:W-:-:S04]  /*10310*/  SHF.R.S32.HI R3, RZ, 0x1f, R0 ;  /* 0x0000001fff037819 */ /* 0x001fc80000011400 */
[----:B------:R-:W-:-:S04]  /*10320*/  LEA.HI R3, R3, R0, RZ, 0x3 ;  /* 0x0000000003037211 */ /* 0x000fc800078f18ff */
[----:B------:R-:W-:Y:S02]  /*10330*/  LOP3.LUT R5, R3, 0xfffffff8, RZ, 0xc0, !PT ;  /* 0xfffffff803057812 */ /* 0x000fe400078ec0ff */
[----:B------:R-:W-:Y:S01]  /*10340*/  SHF.R.S32.HI R77, RZ, 0x3, R3 ;  /* 0x00000003ff4d7819 */ /* 0x000fe20000011403 */
[----:B------:R-:W-:Y:S02]  /*10350*/  IMAD.MOV.U32 R3, RZ, RZ, 0x2 ;  /* 0x00000002ff037424 */ /* 0x000fe400078e00ff */
[----:B------:R-:W-:-:S04]  /*10360*/  IMAD.IADD R18, R0, 0x1, -R5 ;  /* 0x0000000100127824 */ /* 0x000fc800078e0a05 */
[----:B------:R-:W-:-:S04]  /*10370*/  IMAD.SHL.U32 R0, R18, 0x8, RZ ;  /* 0x0000000812007824 */ /* 0x000fc800078e00ff */
[----:B------:R-:W-:-:S04]  /*10380*/  IMAD R2, R77, 0x40, R0 ;  /* 0x000000404d027824 */ /* 0x000fc800078e0200 */
[----:B------:R-:W-:-:S03]  /*10390*/  IMAD.WIDE R2, R2, R3, UR10 ;  /* 0x0000000a02027e25 */ /* 0x000fc6000f8e0203 */
[C---:B------:R-:W-:Y:S02]  /*103a0*/  IADD3 R25, P1, R2.reuse, 0x3000, RZ ;  /* 0x0000300002197810 */ /* 0x040fe40007f3e0ff */
[C---:B------:R-:W-:Y:S02]  /*103b0*/  IADD3 R9, P4, R2.reuse, 0x1000, RZ ;  /* 0x0000100002097810 */ /* 0x040fe40007f9e0ff */
[----:B------:R-:W-:Y:S02]  /*103c0*/  LOP3.LUT R24, R25, 0x380, RZ, 0xc0, !PT ;  /* 0x0000038019187812 */ /* 0x000fe400078ec0ff */
[----:B------:R-:W-:Y:S02]  /*103d0*/  IADD3 R13, P3, R2, 0x2000, RZ ;  /* 0x00002000020d7810 */ /* 0x000fe40007f7e0ff */
[----:B------:R-:W-:Y:S02]  /*103e0*/  SHF.R.U64 R24, R24, 0x3, RZ ;  /* 0x0000000318187819 */ /* 0x000fe400000012ff */
[----:B------:R-:W-:-:S02]  /*103f0*/  LOP3.LUT R8, R9, 0x380, RZ, 0xc0, !PT ;  /* 0x0000038009087812 */ /* 0x000fc400078ec0ff */
[----:B------:R-:W-:Y:S02]  /*10400*/  LOP3.LUT R12, R13, 0x380, RZ, 0xc0, !PT ;  /* 0x000003800d0c7812 */ /* 0x000fe400078ec0ff */
[----:B------:R-:W-:Y:S01]  /*10410*/  LOP3.LUT R24, R24, R25, RZ, 0x3c, !PT ;  /* 0x0000001918187212 */ /* 0x000fe200078e3cff */
[--C-:B------:R-:W-:Y:S01]  /*10420*/  IMAD.X R25, RZ, RZ, R3.reuse, P1 ;  /* 0x000000ffff197224 */ /* 0x100fe200008e0603 */
[----:B------:R-:W-:Y:S02]  /*10430*/  IADD3 R49, P1, R2, 0x9000, RZ ;  /* 0x0000900002317810 */ /* 0x000fe40007f3e0ff */
[----:B------:R-:W-:Y:S02]  /*10440*/  SHF.R.U64 R8, R8, 0x3, RZ ;  /* 0x0000000308087819 */ /* 0x000fe400000012ff */
[----:B------:R-:W-:Y:S01]  /*10450*/  SHF.R.U64 R12, R12, 0x3, RZ ;  /* 0x000000030c0c7819 */ /* 0x000fe200000012ff */
[----:B------:R-:W-:Y:S01]  /*10460*/  UIMAD UR12, UR16, UR14, URZ ;  /* 0x0000000e100c72a4 */ /* 0x000fe2000f8e023f */
[----:B------:R-:W-:Y:S01]  /*10470*/  LOP3.LUT R48, R49, 0x380, RZ, 0xc0, !PT ;  /* 0x0000038031307812 */ /* 0x000fe200078ec0ff */
[----:B------:R-:W-:Y:S01]  /*10480*/  UIMAD.WIDE.U32 UR10, UR4, UR14, URZ ;  /* 0x0000000e040a72a5 */ /* 0x000fe2000f8e003f */
[----:B------:R-:W-:Y:S01]  /*10490*/  LOP3.LUT R8, R8, R9, RZ, 0x3c, !PT ;  /* 0x0000000908087212 */ /* 0x000fe200078e3cff */
[--C-:B------:R-:W-:Y:S01]  /*104a0*/  IMAD.X R9, RZ, RZ, R3.reuse, P4 ;  /* 0x000000ffff097224 */ /* 0x100fe200020e0603 */
[----:B------:R-:W-:Y:S01]  /*104b0*/  LOP3.LUT R12, R12, R13, RZ, 0x3c, !PT ;  /* 0x0000000d0c0c7212 */ /* 0x000fe200078e3cff */
[----:B------:R-:W-:Y:S01]  /*104c0*/  IMAD.X R13, RZ, RZ, R3, P3 ;  /* 0x000000ffff0d7224 */ /* 0x000fe200018e0603 */
[----:B------:R-:W-:-:S02]  /*104d0*/  IADD3 R29, P0, R2, 0x4000, RZ ;  /* 0x00004000021d7810 */ /* 0x000fc40007f1e0ff */
[C---:B------:R-:W-:Y:S02]  /*104e0*/  IADD3 R33, P6, R2.reuse, 0x5000, RZ ;  /* 0x0000500002217810 */ /* 0x040fe40007fde0ff */
[C---:B------:R-:W-:Y:S02]  /*104f0*/  IADD3 R37, P5, R2.reuse, 0x6000, RZ ;  /* 0x0000600002257810 */ /* 0x040fe40007fbe0ff */
[C---:B------:R-:W-:Y:S01]  /*10500*/  LOP3.LUT R7, R2.reuse, 0x380, RZ, 0xc0, !PT ;  /* 0x0000038002077812 */ /* 0x040fe200078ec0ff */
[----:B------:R-:W-:Y:S01]  /*10510*/  UIMAD UR12, UR4, UR15, UR12 ;  /* 0x0000000f040c72a4 */ /* 0x000fe2000f8e020c */
[C---:B------:R-:W-:Y:S01]  /*10520*/  IADD3 R41, P4, R2.reuse, 0x7000, RZ ;  /* 0x0000700002297810 */ /* 0x040fe20007f9e0ff */
[----:B------:R-:W-:Y:S01]  /*10530*/  @UP1 ULDC UR14, c[0x0][0xbec] ;  /* 0x0002fb00000e1ab9 */ /* 0x000fe20000000800 */
[----:B------:R-:W-:Y:S01]  /*10540*/  IADD3 R45, P3, R2, 0x8000, RZ ;  /* 0x00008000022d7810 */ /* 0x000fe20007f7e0ff */
[----:B------:R-:W5:Y:S01]  /*10550*/  LD.E.128 R8, desc[UR48][R8.64] ;  /* 0x0000003008087980 */ /* 0x000f62000c101d00 */
[----:B------:R-:W-:-:S02]  /*10560*/  SHF.R.U64 R48, R48, 0x3, RZ ;  /* 0x0000000330307819 */ /* 0x000fc400000012ff */
[----:B------:R-:W-:Y:S01]  /*10570*/  LOP3.LUT R28, R29, 0x380, RZ, 0xc0, !PT ;  /* 0x000003801d1c7812 */ /* 0x000fe200078ec0ff */
[----:B------:R-:W5:Y:S01]  /*10580*/  LD.E.128 R12, desc[UR48][R12.64] ;  /* 0x000000300c0c7980 */ /* 0x000f62000c101d00 */
[----:B------:R-:W-:Y:S02]  /*10590*/  LOP3.LUT R32, R33, 0x380, RZ, 0xc0, !PT ;  /* 0x0000038021207812 */ /* 0x000fe400078ec0ff */
[----:B------:R-:W-:Y:S01]  /*105a0*/  LOP3.LUT R36, R37, 0x380, RZ, 0xc0, !PT ;  /* 0x0000038025247812 */ /* 0x000fe200078ec0ff */
[----:B------:R-:W5:Y:S01]  /*105b0*/  LD.E.128 R24, desc[UR48][R24.64] ;  /* 0x0000003018187980 */ /* 0x000f62000c101d00 */
[----:B------:R-:W-:Y:S02]  /*105c0*/  LOP3.LUT R40, R41, 0x380, RZ, 0xc0, !PT ;  /* 0x0000038029287812 */ /* 0x000fe400078ec0ff */
[----:B------:R-:W-:Y:S02]  /*105d0*/  LOP3.LUT R44, R45, 0x380, RZ, 0xc0, !PT ;  /* 0x000003802d2c7812 */ /* 0x000fe400078ec0ff */
[----:B------:R-:W-:Y:S01]  /*105e0*/  LOP3.LUT R48, R48, R49, RZ, 0x3c, !PT ;  /* 0x0000003130307212 */ /* 0x000fe200078e3cff */
[----:B------:R-:W-:Y:S01]  /*105f0*/  IMAD.X R49, RZ, RZ, R3, P1 ;  /* 0x000000ffff317224 */ /* 0x000fe200008e0603 */
[----:B------:R-:W-:-:S02]  /*10600*/  IADD3 R5, P1, R2, 0xf000, RZ ;  /* 0x0000f00002057810 */ /* 0x000fc40007f3e0ff */
[----:B------:R-:W-:Y:S02]  /*10610*/  SHF.R.U64 R28, R28, 0x3, RZ ;  /* 0x000000031c1c7819 */ /* 0x000fe400000012ff */
[----:B------:R-:W-:Y:S02]  /*10620*/  SHF.R.U64 R32, R32, 0x3, RZ ;  /* 0x0000000320207819 */ /* 0x000fe400000012ff */
[----:B------:R-:W-:Y:S01]  /*10630*/  SHF.R.U64 R7, R7, 0x3, RZ ;  /* 0x0000000307077819 */ /* 0x000fe200000012ff */
[----:B------:R-:W-:Y:S01]  /*10640*/  UIADD3 UR11, UR11, UR12, URZ ;  /* 0x0000000c0b0b7290 */ /* 0x000fe2000fffe03f */
[----:B------:R-:W-:Y:S01]  /*10650*/  SHF.R.U64 R36, R36, 0x3, RZ ;  /* 0x0000000324247819 */ /* 0x000fe200000012ff */
[----:B------:R-:W-:Y:S01]  /*10660*/  USHF.R.S32.HI UR4, URZ, 0x1f, UR9 ;  /* 0x0000001f3f047899 */ /* 0x000fe20008011409 */
[----:B------:R-:W-:Y:S01]  /*10670*/  SHF.R.U64 R40, R40, 0x3, RZ ;  /* 0x0000000328287819 */ /* 0x000fe200000012ff */
[----:B------:R-:W-:Y:S01]  /*10680*/  ULDC.64 UR12, c[0x0][0xae8] ;  /* 0x0002ba00000c7ab9 */ /* 0x000fe20000000a00 */
[----:B------:R-:W-:Y:S01]  /*10690*/  SHF.R.U64 R44, R44, 0x3, RZ ;  /* 0x000000032c2c7819 */ /* 0x000fe200000012ff */
[--C-:B------:R-:W-:Y:S01]  /*106a0*/  IMAD.X R73, RZ, RZ, R3.reuse, P1 ;  /* 0x000000ffff497224 */ /* 0x100fe200008e0603 */
[----:B------:R-:W-:Y:S01]  /*106b0*/  LOP3.LUT R4, R5, 0x380, RZ, 0xc0, !PT ;  /* 0x0000038005047812 */ /* 0x000fe200078ec0ff */
[----:B------:R-:W5:Y:S01]  /*106c0*/  LD.E.128 R48, desc[UR48][R48.64] ;  /* 0x0000003030307980 */ /* 0x000f62000c101d00 */
        /* <DEDUP_REMOVED lines=11> */
[----:B------:R-:W-:Y:S01]  /*10780*/  UIMAD.WIDE.U32 UR10, UR40, UR12, UR10 ;  /* 0x0000000c280a72a5 */ /* 0x000fe2000f8e000a */
        /* <DEDUP_REMOVED lines=8> */
[----:B------:R-:W-:Y:S02]  /*10810*/  LOP3.LUT R2, R7, R2, RZ, 0x3c, !PT ;  /* 0x0000000207027212 */ /* 0x000fe400078e3cff */
[----:B------:R-:W-:Y:S01]  /*10820*/  LOP3.LUT R72, R4, R5, RZ, 0x3c, !PT ;  /* 0x0000000504487212 */ /* 0x000fe200078e3cff */
[----:B------:R-:W-:Y:S01]  /*10830*/  UIMAD UR11, UR40, UR13, UR11 ;  /* 0x0000000d280b72a4 */ /* 0x000fe2000f8e020b */
[----:B------:R-:W-:Y:S01]  /*10840*/  LOP3.LUT R52, R53, 0x380, RZ, 0xc0, !PT ;  /* 0x0000038035347812 */ /* 0x000fe200078ec0ff */
[----:B------:R0:W5:Y:S01]  /*10850*/  LD.E.128 R4, desc[UR48][R2.64] ;  /* 0x0000003002047980 */ /* 0x000162000c101d00 */
[----:B------:R-:W-:Y:S01]  /*10860*/  ULDC.64 UR12, c[0x0][0xaf0] ;  /* 0x0002bc00000c7ab9 */ /* 0x000fe20000000a00 */
[----:B------:R-:W-:Y:S01]  /*10870*/  LOP3.LUT R56, R57, 0x380, RZ, 0xc0, !PT ;  /* 0x0000038039387812 */ /* 0x000fe200078ec0ff */
[----:B------:R-:W-:Y:S01]  /*10880*/  UIMAD UR4, UR4, UR12, URZ ;  /* 0x0000000c040472a4 */ /* 0x000fe2000f8e023f */
[----:B------:R-:W-:Y:S01]  /*10890*/  LOP3.LUT R60, R61, 0x380, RZ, 0xc0, !PT ;  /* 0x000003803d3c7812 */ /* 0x000fe200078ec0ff */
[----:B------:R-:W5:Y:S01]  /*108a0*/  LD.E.128 R40, desc[UR48][R40.64] ;  /* 0x0000003028287980 */ /* 0x000f62000c101d00 */
[----:B------:R-:W-:-:S02]  /*108b0*/  LOP3.LUT R64, R65, 0x380, RZ, 0xc0, !PT ;  /* 0x0000038041407812 */ /* 0x000fc400078ec0ff */
[----:B------:R-:W-:Y:S01]  /*108c0*/  LOP3.LUT R68, R69, 0x380, RZ, 0xc0, !PT ;  /* 0x0000038045447812 */ /* 0x000fe200078ec0ff */
[----:B------:R-:W5:Y:S01]  /*108d0*/  LD.E.128 R44, desc[UR48][R44.64] ;  /* 0x000000302c2c7980 */ /* 0x000f62000c101d00 */
[----:B0-----:R-:W-:Y:S01]  /*108e0*/  IMAD R2, R18, 0x20, R77 ;  /* 0x0000002012027824 */ /* 0x001fe200078e024d */
[----:B------:R-:W-:Y:S01]  /*108f0*/  UIMAD UR4, UR9, UR13, UR4 ;  /* 0x0000000d090472a4 */ /* 0x000fe2000f8e0204 */
[----:B------:R-:W-:Y:S01]  /*10900*/  SHF.R.U64 R52, R52, 0x3, RZ ;  /* 0x0000000334347819 */ /* 0x000fe200000012ff */
[----:B------:R-:W5:Y:S01]  /*10910*/  LD.E.128 R72, desc[UR48][R72.64] ;  /* 0x0000003048487980 */ /* 0x000f62000c101d00 */
[----:B------:R-:W-:Y:S01]  /*10920*/  VIADD R20, R2, UR42 ;  /* 0x0000002a02147c36 */ /* 0x000fe20008000000 */
[----:B------:R-:W-:Y:S01]  /*10930*/  UIMAD.WIDE.U32 UR10, UR9, UR12, UR10 ;  /* 0x0000000c090a72a5 */ /* 0x000fe2000f8e000a */
[----:B------:R-:W-:Y:S02]  /*10940*/  SHF.R.U64 R56, R56, 0x3, RZ ;  /* 0x0000000338387819 */ /* 0x000fe400000012ff */
[----:B------:R-:W-:Y:S01]  /*10950*/  @P2 IMAD.HI.U32 R2, R20, UR14, RZ ;  /* 0x0000000e14022c27 */ /* 0x000fe2000f8e00ff */
[----:B------:R-:W-:Y:S01]  /*10960*/  @UP1 ULDC UR9, c[0x0][0xbf0] ;  /* 0x0002fc0000091ab9 */ /* 0x000fe20000000800 */
[----:B------:R-:W-:-:S02]  /*10970*/  SHF.R.U64 R60, R60, 0x3, RZ ;  /* 0x000000033c3c7819 */ /* 0x000fc400000012ff */
[----:B------:R-:W-:Y:S01]  /*10980*/  IMAD.MOV.U32 R19, RZ, RZ, R20 ;  /* 0x000000ffff137224 */ /* 0x000fe200078e0014 */
[----:B------:R-:W-:Y:S02]  /*10990*/  SHF.R.U64 R64, R64, 0x3, RZ ;  /* 0x0000000340407819 */ /* 0x000fe400000012ff */
[----:B------:R-:W-:Y:S02]  /*109a0*/  SHF.R.U64 R68, R68, 0x3, RZ ;  /* 0x0000000344447819 */ /* 0x000fe400000012ff */
[----:B------:R-:W-:Y:S01]  /*109b0*/  @P2 SHF.R.U32.HI R19, RZ, UR9, R2 ;  /* 0x00000009ff132c19 */ /* 0x000fe20008011602 */
[----:B------:R-:W-:Y:S01]  /*109c0*/  UIADD3 UR4, UR11, UR4, URZ ;  /* 0x000000040b047290 */ /* 0x000fe2000fffe03f */
        /* <DEDUP_REMOVED lines=10> */
[--C-:B------:R-:W-:Y:S01]  /*10a70*/  SHF.R.S32.HI R18, RZ, 0x1f, R19.reuse ;  /* 0x0000001fff127819 */ /* 0x100fe20000011413 */
[----:B------:R-:W-:Y:S01]  /*10a80*/  IMAD.MOV R21, RZ, RZ, -R19 ;  /* 0x000000ffff157224 */ /* 0x000fe200078e0a13 */
[----:B------:R-:W5:Y:S01]  /*10a90*/  LD.E.128 R52, desc[UR48][R52.64] ;  /* 0x0000003034347980 */ /* 0x000f62000c101d00 */
[----:B------:R-:W-:-:S02]  /*10aa0*/  IMAD.U32 R2, RZ, RZ, UR10 ;  /* 0x0000000aff027e24 */ /* 0x000fc4000f8e00ff */
[----:B------:R-:W-:Y:S01]  /*10ab0*/  IMAD.U32 R3, RZ, RZ, UR11 ;  /* 0x0000000bff037e24 */ /* 0x000fe2000f8e00ff */
[----:B------:R-:W-:Y:S01]  /*10ac0*/  ULDC.64 UR10, c[0x0][0xae0] ;  /* 0x0002b800000a7ab9 */ /* 0x000fe20000000a00 */
[----:B------:R-:W-:Y:S01]  /*10ad0*/  IMAD.U32 R3, RZ, RZ, UR4 ;  /* 0x00000004ff037e24 */ /* 0x000fe2000f8e00ff */
[----:B------:R-:W5:Y:S01]  /*10ae0*/  LD.E.128 R56, desc[UR48][R56.64] ;  /* 0x0000003038387980 */ /* 0x000f62000c101d00 */
[----:B------:R-:W-:Y:S02]  /*10af0*/  IMAD R18, R18, UR10, RZ ;  /* 0x0000000a12127c24 */ /* 0x000fe4000f8e02ff */
[----:B------:R-:W-:Y:S01]  /*10b00*/  IMAD R21, R21, UR20, R20 ;  /* 0x0000001415157c24 */ /* 0x000fe2000f8e0214 */
[----:B------:R-:W5:Y:S01]  /*10b10*/  LD.E.128 R60, desc[UR48][R60.64] ;  /* 0x000000303c3c7980 */ /* 0x000f62000c101d00 */
[----:B------:R-:W-:-:S03]  /*10b20*/  IMAD.WIDE.U32 R2, R19, UR10, R2 ;  /* 0x0000000a13027c25 */ /* 0x000fc6000f8e0002 */
[----:B------:R-:W5:Y:S01]  /*10b30*/  LD.E.128 R64, desc[UR48][R64.64] ;  /* 0x0000003040407980 */ /* 0x000f62000c101d00 */
[----:B------:R-:W-:Y:S01]  /*10b40*/  IMAD R19, R19, UR11, R18 ;  /* 0x0000000b13137c24 */ /* 0x000fe2000f8e0212 */
[----:B------:R-:W-:Y:S01]  /*10b50*/  SHF.R.S32.HI R18, RZ, 0x1f, R21 ;  /* 0x0000001fff127819 */ /* 0x000fe20000011415 */
[----:B------:R-:W-:Y:S01]  /*10b60*/  ULDC.64 UR10, c[0x0][0xad8] ;  /* 0x0002b600000a7ab9 */ /* 0x000fe20000000a00 */
[----:B------:R-:W5:Y:S01]  /*10b70*/  LD.E.128 R68, desc[UR48][R68.64] ;  /* 0x0000003044447980 */ /* 0x000f62000c101d00 */
[----:B------:R-:W-:Y:S02]  /*10b80*/  IMAD.IADD R3, R3, 0x1, R19 ;  /* 0x0000000103037824 */ /* 0x000fe400078e0213 */
[----:B------:R-:W-:Y:S01]  /*10b90*/  IMAD R18, R18, UR10, RZ ;  /* 0x0000000a12127c24 */ /* 0x000fe2000f8e02ff */
[----:B------:R-:W-:Y:S01]  /*10ba0*/  @!PT LDS RZ, [RZ] ;  /* 0x00000000fffff984 */ /* 0x000fe20000000800 */
[----:B------:R-:W-:Y:S01]  /*10bb0*/  @!PT LDS RZ, [RZ] ;  /* 0x00000000fffff984 */ /* 0x000fe20000000800 */
[----:B------:R-:W-:Y:S01]  /*10bc0*/  @!PT LDS RZ, [RZ] ;  /* 0x00000000fffff984 */ /* 0x000fe20000000800 */
[----:B------:R-:W-:Y:S01]  /*10bd0*/  @!PT LDS RZ, [RZ] ;  /* 0x00000000fffff984 */ /* 0x000fe20000000800 */
[----:B------:R0:W-:Y:S06]  /*10be0*/  MEMBAR.ALL.CTA ;  /* 0x0000000000007992 */ /* 0x0001ec0000008000 */
[----:B0-----:R-:W0:Y:S01]  /*10bf0*/  FENCE.VIEW.ASYNC.S ;  /* 0x00000000000073c6 */ /* 0x001e220000000000 */
[----:B------:R-:W-:-:S04]  /*10c00*/  IMAD.WIDE.U32 R2, R21, UR10, R2 ;  /* 0x0000000a15027c25 */ /* 0x000fc8000f8e0002 */
[----:B------:R-:W-:Y:S01]  /*10c10*/  IMAD R19, R21, UR11, R18 ;  /* 0x0000000b15137c24 */ /* 0x000fe2000f8e0212 */
[----:B------:R-:W-:Y:S01]  /*10c20*/  ULDC.64 UR10, c[0x0][0xa80] ;  /* 0x0002a000000a7ab9 */ /* 0x000fe20000000a00 */
[----:B------:R-:W-:Y:S01]  /*10c30*/  VIADD R80, R77, UR42 ;  /* 0x0000002a4d507c36 */ /* 0x000fe20008000000 */
[----:B------:R-:W-:Y:S01]  /*10c40*/  LEA R78, P2, R2, UR10, 0x1 ;  /* 0x0000000a024e7c11 */ /* 0x000fe2000f8408ff */
[----:B------:R-:W-:Y:S01]  /*10c50*/  IMAD.IADD R3, R3, 0x1, R19 ;  /* 0x0000000103037824 */ /* 0x000fe200078e0213 */
[----:B------:R-:W-:-:S04]  /*10c60*/  UIADD3 UR8, UR8, 0x22820, URZ ;  /* 0x0002282008087890 */ /* 0x000fc8000fffe03f */
[----:B------:R-:W-:Y:S02]  /*10c70*/  LEA.HI.X R79, R2, UR11, R3, 0x1, P2 ;  /* 0x0000000b024f7c11 */ /* 0x000fe400090f0c03 */
[C---:B------:R-:W-:Y:S01]  /*10c80*/  ISETP.GE.AND P2, PT, R80.reuse, UR17, PT ;  /* 0x0000001150007c0c */ /* 0x040fe2000bf46270 */
[----:B------:R-:W-:Y:S01]  /*10c90*/  UPRMT UR8, URZ, 0x654, UR8 ;  /* 0x000006543f087896 */ /* 0x000fe20008000008 */
[C---:B------:R-:W-:Y:S02]  /*10ca0*/  VIADD R18, R80.reuse, 0x20 ;  /* 0x0000002050127836 */ /* 0x040fe40000000000 */
[----:B------:R-:W-:Y:S02]  /*10cb0*/  VIADD R20, R80, 0x40 ;  /* 0x0000004050147836 */ /* 0x000fe40000000000 */
[C---:B------:R-:W-:Y:S02]  /*10cc0*/  VIADD R84, R0.reuse, 0x80 ;  /* 0x0000008000547836 */ /* 0x040fe40000000000 */
[----:B------:R-:W-:-:S02]  /*10cd0*/  VIADD R86, R0, 0xc0 ;  /* 0x000000c000567836 */ /* 0x000fc40000000000 */
[----:B------:R-:W-:Y:S01]  /*10ce0*/  VIADD R82, R0, 0x40 ;  /* 0x0000004000527836 */ /* 0x000fe20000000000 */
[----:B0-----:R-:W-:Y:S01]  /*10cf0*/  SYNCS.ARRIVE.TRANS64.RED.A1T0 RZ, [UR8], RZ ;  /* 0x000000ffffff79a7 */ /* 0x001fe20008100408 */
[----:B------:R0:W1:Y:S01]  /*10d00*/  SHFL.IDX PT, R81, R78, RZ, 0x181f ;  /* 0x00181fff4e517589 */ /* 0x00006200000e0000 */
[----:B------:R-:W-:Y:S03]  /*10d10*/  BSSY B1, `(.L_x_2591) ;  /* 0x000001a000017945 */ /* 0x000fe60003800000 */
[----:B------:R0:W2:Y:S01]  /*10d20*/  SHFL.IDX PT, R77, R79, RZ, 0x181f ;  /* 0x00181fff4f4d7589 */ /* 0x0000a200000e0000 */
[----:B------:R-:W-:Y:S02]  /*10d30*/  ISETP.GE.AND P1, PT, R18, UR17, PT ;  /* 0x0000001112007c0c */ /* 0x000fe4000bf26270 */
[----:B------:R-:W-:Y:S02]  /*10d40*/  ISETP.GE.AND P0, PT, R20, UR17, PT ;  /* 0x0000001114007c0c */ /* 0x000fe4000bf06270 */
        /* <DEDUP_REMOVED lines=22> */
.L_x_2592:
[----:B------:R-:W-:Y:S05]  /*10eb0*/  BSYNC B1 ;  /* 0x0000000000017941 */ /* 0x000fea0003800000 */
.L_x_2591:
[----:B0-----:R0:W3:Y:S01]  /*10ec0*/  SHFL.IDX PT, R19, R79, 0x1, 0x181f ;  /* 0x00381f004f137f89 */ /* 0x0010e200000e0000 */
[----:B------:R-:W-:Y:S03]  /*10ed0*/  BSSY B1, `(.L_x_2593) ;  /* 0x0000014000017945 */ /* 0x000fe60003800000 */
[----:B-----5:R0:W4:Y:S01]  /*10ee0*/  SHFL.IDX PT, R7, R78, 0x1, 0x181f ;  /* 0x00381f004e077f89 */ /* 0x02012200000e0000 */
        /* <DEDUP_REMOVED lines=18> */
.L_x_2594:
[----:B------:R-:W-:Y:S05]  /*11010*/  BSYNC B1 ;  /* 0x0000000000017941 */ /* 0x000fea0003800000 */
.L_x_2593:
        /* <DEDUP_REMOVED lines=21> */
.L_x_2596:
[----:B------:R-:W-:Y:S05]  /*11170*/  BSYNC B1 ;  /* 0x0000000000017941 */ /* 0x000fea0003800000 */
.L_x_2595:
[----:B0-----:R-:W-:Y:S01]  /*11180*/  VIADD R2, R80, 0x60 ;  /* 0x0000006050027836 */ /* 0x001fe20000000000 */
[----:B---3--:R-:W0:Y:S04]  /*11190*/  SHFL.IDX PT, R79, R79, 0x3, 0x181f ;  /* 0x00781f004f4f7f89 */ /* 0x008e2800000e0000 */
[----:B------:R-:W-:Y:S01]  /*111a0*/  ISETP.GE.AND P0, PT, R2, UR17, PT ;  /* 0x0000001102007c0c */ /* 0x000fe2000bf06270 */
        /* <DEDUP_REMOVED lines=21> */
.L_x_2590:
[----:B------:R-:W-:Y:S01]  /*11300*/  ULDC.64 UR14, c[0x0][0xb08] ;  /* 0x0002c200000e7ab9 */ /* 0x000fe20000000a00 */
[----:B0-----:R-:W-:Y:S01]  /*11310*/  IMAD.MOV.U32 R5, RZ, RZ, R14 ;  /* 0x000000ffff057224 */ /* 0x001fe200078e000e */
        /* <DEDUP_REMOVED lines=20> */
[----:B------:R-:W-:Y:S01]  /*11460*/  UIADD3 UR8, UR8, 0x22820, URZ ;  /* 0x0002282008087890 */ /* 0x000fe2000fffe03f */
[----:B------:R-:W-:Y:S01]  /*11470*/  SHF.R.S32.HI R158, RZ, 0x1f, R211 ;  /* 0x0000001fff9e7819 */ /* 0x000fe200000114d3 */
[----:B------:R-:W-:Y:S01]  /*11480*/  UIMAD.WIDE.U32 UR10, UR9, UR14, UR10 ;  /* 0x0000000e090a72a5 */ /* 0x000fe2000f8e000a */
[----:B------:R-:W-:Y:S01]  /*11490*/  SHF.R.S32.HI R159, RZ, 0x1f, R212 ;  /* 0x0000001fff9f7819 */ /* 0x000fe200000114d4 */
[----:B------:R-:W-:Y:S01]  /*114a0*/  ULDC.64 UR12, c[0x0][0xb48] ;  /* 0x0002d200000c7ab9 */ /* 0x000fe20000000a00 */
[----:B------:R-:W-:Y:S01]  /*114b0*/  @UP1 ULDC UR9, c[0x0][0xbec] ;  /* 0x0002fb0000091ab9 */ /* 0x000fe20000000800 */
[----:B------:R-:W-:Y:S01]  /*114c0*/  UIADD3 UR11, UR11, UR4, URZ ;  /* 0x000000040b0b7290 */ /* 0x000fe2000fffe03f */
[----:B------:R-:W-:Y:S01]  /*114d0*/  @P2 IMAD.HI.U32 R0, R14, UR9, RZ ;  /* 0x000000090e002c27 */ /* 0x000fe2000f8e00ff */
[----:B------:R-:W-:Y:S01]  /*114e0*/  UPRMT UR8, URZ, 0x654, UR8 ;  /* 0x000006543f087896 */ /* 0x000fe20008000008 */
[----:B------:R-:W-:Y:S01]  /*114f0*/  SHF.R.S32.HI R160, RZ, 0x1f, R213 ;  /* 0x0000001fffa07819 */ /* 0x000fe200000114d5 */
[----:B------:R-:W-:Y:S01]  /*11500*/  @UP1 ULDC UR4, c[0x0][0xbf0] ;  /* 0x0002fc0000041ab9 */ /* 0x000fe20000000800 */
[----:B------:R-:W-:Y:S01]  /*11510*/  UIMAD.WIDE.U32 UR10, UR43, UR12, UR10 ;  /* 0x0000000c2b0a72a5 */ /* 0x000fe2000f8e000a */
[----:B------:R-:W-:-:S02]  /*11520*/  @P2 SHF.R.U32.HI R5, RZ, UR4, R0 ;  /* 0x00000004ff052c19 */ /* 0x000fc40008011600 */
[----:B------:R-:W-:Y:S01]  /*11530*/  SHF.R.S32.HI R161, RZ, 0x1f, R214 ;  /* 0x0000001fffa17819 */ /* 0x000fe200000114d6 */
[----:B------:R-:W-:Y:S01]  /*11540*/  UIMAD UR43, UR43, UR13, UR11 ;  /* 0x0000000d2b2b72a4 */ /* 0x000fe2000f8e020b */
[--C-:B------:R-:W-:Y:S01]  /*11550*/  SHF.R.S32.HI R0, RZ, 0x1f, R5.reuse ;  /* 0x0000001fff007819 */ /* 0x100fe20000011405 */
[----:B------:R-:W-:Y:S01]  /*11560*/  IMAD.MOV R7, RZ, RZ, -R5 ;  /* 0x000000ffff077224 */ /* 0x000fe200078e0a05 */
[----:B------:R-:W-:Y:S01]  /*11570*/  ULDC.64 UR12, c[0x0][0xb30] ;  /* 0x0002cc00000c7ab9 */ /* 0x000fe20000000a00 */
[----:B------:R-:W-:Y:S01]  /*11580*/  IMAD.U32 R3, RZ, RZ, UR11 ;  /* 0x0000000bff037e24 */ /* 0x000fe2000f8e00ff */
[----:B------:R-:W-:Y:S01]  /*11590*/  SYNCS.ARRIVE.TRANS64.RED.A1T0 RZ, [UR8], RZ ;  /* 0x000000ffffff79a7 */ /* 0x000fe20008100408 */
        /* <DEDUP_REMOVED lines=23> */
[----:B------:R-:W-:-:S02]  /*11710*/  LEA R0, P1, R2, UR10, 0x2 ;  /* 0x0000000a02007c11 */ /* 0x000fc4000f8210ff */
[----:B------:R-:W-:Y:S02]  /*11720*/  SHF.R.S32.HI R171, RZ, 0x1f, R224 ;  /* 0x0000001fffab7819 */ /* 0x000fe400000114e0 */
[----:B------:R-:W-:Y:S02]  /*11730*/  LEA.HI.X R14, R2, UR11, R3, 0x2, P1 ;  /* 0x0000000b020e7c11 */ /* 0x000fe400088f1403 */
[----:B------:R0:W1:Y:S01]  /*11740*/  SHFL.IDX PT, R2, R0, RZ, 0x1c1f ;  /* 0x001c1fff00027589 */ /* 0x00006200000e0000 */
[----:B------:R-:W-:-:S03]  /*11750*/  SHF.R.S32.HI R172, RZ, 0x1f, R225 ;  /* 0x0000001fffac7819 */ /* 0x000fc600000114e1 */
[----:B------:R0:W2:Y:S01]  /*11760*/  SHFL.IDX PT, R3, R14, RZ, 0x1c1f ;  /* 0x001c1fff0e037589 */ /* 0x0000a200000e0000 */
[----:B------:R-:W-:Y:S05]  /*11770*/  @P3 BRA `(.L_x_2599) ;  /* 0x0000000800243947 */ /* 0x000fea0003800000 */
[----:B------:R-:W-:Y:S01]  /*11780*/  ULDC UR4, c[0x0][0xac8] ;  /* 0x0002b20000047ab9 */ /* 0x000fe20000000800 */
[----:B------:R-:W-:Y:S01]  /*11790*/  VIADD R15, R17, 0xe0 ;  /* 0x000000e0110f7836 */ /* 0x000fe20000000000 */
[----:B------:R-:W-:Y:S01]  /*117a0*/  ISETP.GE.AND P2, PT, R225, UR4, PT ;  /* 0x00000004e1007c0c */ /* 0x000fe2000bf46270 */
[C---:B------:R-:W-:Y:S01]  /*117b0*/  VIADD R19, R17.reuse, 0xf0 ;  /* 0x000000f011137836 */ /* 0x040fe20000000000 */
[C---:B------:R-:W-:Y:S01]  /*117c0*/  ISETP.GE.AND P3, PT, R17.reuse, UR4, PT ;  /* 0x0000000411007c0c */ /* 0x040fe2000bf66270 */
[----:B------:R-:W-:Y:S01]  /*117d0*/  VIADD R21, R17, 0xf8 ;  /* 0x000000f811157836 */ /* 0x000fe20000000000 */
        /* <DEDUP_REMOVED lines=51> */
[-C--:B------:R-:W-:Y:S02]  /*11b10*/  @!P3 LEA.HI.X R5, R214, R3.reuse, R161, 0x2, P6 ;  /* 0x00000003d605b211 */ /* 0x080fe400030f14a1 */
[CC--:B--2---:R-:W-:Y:S02]  /*11b20*/  @!P2 LEA R6, P5, R213.reuse, R2.reuse, 0x2 ;  /* 0x00000002d506a211 */ /* 0x0c4fe400078a10ff */
[----:B------:R-:W-:Y:S01]  /*11b30*/  @!P1 LEA R8, P6, R212, R2, 0x2 ;  /* 0x00000002d4089211 */ /* 0x000fe200078c10ff */
[----:B------:R1:W-:Y:S01]  /*11b40*/  @!P3 ST.E.64 desc[UR48][R4.64], R72 ;  /* 0x000000480400b985 */ /* 0x0003e2000c101b30 */
[-C--:B------:R-:W-:Y:S02]  /*11b50*/  @!P2 LEA.HI.X R7, R213, R3.reuse, R160, 0x2, P5 ;  /* 0x00000003d507a211 */ /* 0x080fe400028f14a0 */
[----:B------:R-:W-:Y:S02]  /*11b60*/  ISETP.GE.AND P3, PT, R210, UR4, PT ;  /* 0x00000004d2007c0c */ /* 0x000fe4000bf66270 */
[----:B------:R-:W-:Y:S01]  /*11b70*/  @!P1 LEA.HI.X R9, R212, R3, R159, 0x2, P6 ;  /* 0x00000003d4099211 */ /* 0x000fe200030f149f */
[----:B------:R2:W-:Y:S01]  /*11b80*/  @!P2 ST.E.64 desc[UR48][R6.64], R76 ;  /* 0x0000004c0600a985 */ /* 0x0005e2000c101b30 */
[----:B------:R-:W-:-:S02]  /*11b90*/  ISETP.GE.AND P2, PT, R209, UR4, PT ;  /* 0x00000004d1007c0c */ /* 0x000fc4000bf46270 */
[C---:B------:R-:W-:Y:S01]  /*11ba0*/  @!P4 LEA R10, P5, R211.reuse, R2, 0x2 ;  /* 0x00000002d30ac211 */ /* 0x040fe200078a10ff */
[----:B------:R3:W-:Y:S01]  /*11bb0*/  @!P1 ST.E.64 desc[UR48][R8.64], R80 ;  /* 0x0000005008009985 */ /* 0x0007e2000c101b30 */
[----:B------:R-:W-:Y:S02]  /*11bc0*/  ISETP.GE.AND P1, PT, R208, UR4, PT ;  /* 0x00000004d0007c0c */ /* 0x000fe4000bf26270 */
[----:B------:R-:W-:-:S03]  /*11bd0*/  @!P4 LEA.HI.X R11, R211, R3, R158, 0x2, P5 ;  /* 0x00000003d30bc211 */ /* 0x000fc600028f149e */
[CC--:B------:R-:W-:Y:S02]  /*11be0*/  @!P3 LEA R12, P6, R210.reuse, R2.reuse, 0x2 ;  /* 0x00000002d20cb211 */ /* 0x0c0fe400078c10ff */
        /* <DEDUP_REMOVED lines=40> */
[----:B------:R2:W-:Y:S01]  /*11e70*/  @!P2 ST.E.64 desc[UR48][R10.64], R124 ;  /* 0x0000007c0a00a985 */ /* 0x0005e2000c101b30 */
        /* <DEDUP_REMOVED lines=13> */
[CC--:B------:R-:W-:Y:S01]  /*11f50*/  @!P2 LEA R8, P6, R25.reuse, R2.reuse, 0x2 ;  /* 0x000000021908a211 */ /* 0x0c0fe200078c10ff */
[----:B------:R4:W-:Y:S01]  /*11f60*/  @!P3 ST.E.64 desc[UR48][R6.64], R136 ;  /* 0x000000880600b985 */ /* 0x0009e2000c101b30 */
[----:B--2---:R-:W-:Y:S02]  /*11f70*/  SHF.R.S32.HI R11, RZ, 0x1f, R19 ;  /* 0x0000001fff0b7819 */ /* 0x004fe40000011413 */
[-C--:B------:R-:W-:Y:S02]  /*11f80*/  @!P2 LEA.HI.X R9, R25, R3.reuse, R9, 0x2, P6 ;  /* 0x000000031909a211 */ /* 0x080fe400030f1409 */
[C---:B------:R-:W-:Y:S02]  /*11f90*/  @!P1 LEA R10, P6, R19.reuse, R2, 0x2 ;  /* 0x00000002130a9211 */ /* 0x040fe400078c10ff */
[----:B---3--:R-:W-:Y:S01]  /*11fa0*/  SHF.R.S32.HI R12, RZ, 0x1f, R21 ;  /* 0x0000001fff0c7819 */ /* 0x008fe20000011415 */
[----:B------:R4:W-:Y:S01]  /*11fb0*/  @!P2 ST.E.64 desc[UR48][R8.64], R140 ;  /* 0x0000008c0800a985 */ /* 0x0009e2000c101b30 */
[----:B------:R-:W-:-:S02]  /*11fc0*/  @!P1 LEA.HI.X R11, R19, R3, R11, 0x2, P6 ;  /* 0x00000003130b9211 */ /* 0x000fc400030f140b */
[----:B------:R-:W-:-:S03]  /*11fd0*/  @!P5 LEA R2, P6, R21, R2, 0x2 ;  /* 0x000000021502d211 */ /* 0x000fc600078c10ff */
[----:B------:R4:W-:Y:S01]  /*11fe0*/  @!P1 ST.E.64 desc[UR48][R10.64], R144 ;  /* 0x000000900a009985 */ /* 0x0009e2000c101b30 */
[----:B------:R-:W-:-:S05]  /*11ff0*/  @!P5 LEA.HI.X R3, R21, R3, R12, 0x2, P6 ;  /* 0x000000031503d211 */ /* 0x000fca00030f140c */
[----:B------:R4:W-:Y:S04]  /*12000*/  @!P5 ST.E.64 desc[UR48][R2.64], R148 ;  /* 0x000000940200d985 */ /* 0x0009e8000c101b30 */
.L_x_2599:
[----:B------:R-:W-:Y:S05]  /*12010*/  BSYNC B1 ;  /* 0x0000000000017941 */ /* 0x000fea0003800000 */
.L_x_2598:
[----:B--2-4-:R2:W3:Y:S04]  /*12020*/  SHFL.IDX PT, R3, R14, 0x1, 0x1c1f ;  /* 0x003c1f000e037f89 */ /* 0x0144e800000e0000 */
[----:B-1----:R2:W1:Y:S01]  /*12030*/  SHFL.IDX PT, R2, R0, 0x1, 0x1c1f ;  /* 0x003c1f0000027f89 */ /* 0x00246200000e0000 */
[----:B------:R-:W-:Y:S05]  /*12040*/  @P0 BRA `(.L_x_2597) ;  /* 0x0000001800200947 */ /* 0x000fea0003800000 */
[----:B------:R-:W-:Y:S01]  /*12050*/  ULDC UR4, c[0x0][0xac8] ;  /* 0x0002b20000047ab9 */ /* 0x000fe20000000800 */
[----:B------:R-:W-:Y:S01]  /*12060*/  VIADD R21, R17, 0xe0 ;  /* 0x000000e011157836 */ /* 0x000fe20000000000 */
[----:B------:R-:W-:Y:S01]  /*12070*/  ISETP.GE.AND P5, PT, R225, UR4, PT ;  /* 0x00000004e1007c0c */ /* 0x000fe2000bfa6270 */
[C---:B------:R-:W-:Y:S01]  /*12080*/  VIADD R19, R17.reuse, 0xe8 ;  /* 0x000000e811137836 */ /* 0x040fe20000000000 */
[----:B------:R-:W-:Y:S02]  /*12090*/  ISETP.GE.AND P4, PT, R17, UR4, PT ;  /* 0x0000000411007c0c */ /* 0x000fe4000bf86270 */
[----:B------:R-:W-:Y:S02]  /*120a0*/  ISETP.GE.AND P2, PT, R224, UR4, PT ;  /* 0x00000004e0007c0c */ /* 0x000fe4000bf46270 */
[----:B------:R-:W-:Y:S02]  /*120b0*/  ISETP.GE.AND P1, PT, R223, UR4, PT ;  /* 0x00000004df007c0c */ /* 0x000fe4000bf26270 */
[----:B------:R-:W-:-:S02]  /*120c0*/  ISETP.GE.AND P0, PT, R222, UR4, PT ;  /* 0x00000004de007c0c */ /* 0x000fc4000bf06270 */
[----:B0-2---:R-:W-:-:S03]  /*120d0*/  SHF.R.S32.HI R0, RZ, 0x1f, R23 ;  /* 0x0000001fff007819 */ /* 0x005fc60000011417 */
        /* <DEDUP_REMOVED lines=130> */
.L_x_2588:
[----:B------:R-:W0:Y:S01]  /*12900*/  LDC.64 R2, c[0x0][0xc00] ;  /* 0x00030000ff027b82 */ /* 0x000e220000000a00 */
[----:B------:R-:W-:Y:S01]  /*12910*/  ULDC.64 UR8, c[0x0][0xc00] ;  /* 0x0003000000087ab9 */ /* 0x000fe20000000a00 */
[----:B------:R-:W-:Y:S01]  /*12920*/  IMAD.MOV.U32 R7, RZ, RZ, RZ ;  /* 0x000000ffff077224 */ /* 0x000fe200078e00ff */
[----:B------:R-:W-:-:S05]  /*12930*/  UIMAD.WIDE UR8, UR41, 0x4, UR8 ;  /* 0x00000004290878a5 */ /* 0x000fca000f8e0208 */
[----:B------:R-:W1:Y:S01]  /*12940*/  LDC.64 R4, c[0x0][0xc08] ;  /* 0x00030200ff047b82 */ /* 0x000e620000000a00 */
[----:B0-----:R-:W-:Y:S01]  /*12950*/  ISETP.NE.U32.AND P0, PT, R2, RZ, PT ;  /* 0x000000ff0200720c */ /* 0x001fe20003f05070 */
[----:B------:R-:W-:Y:S01]  /*12960*/  IMAD.U32 R2, RZ, RZ, UR8 ;  /* 0x00000008ff027e24 */ /* 0x000fe2000f8e00ff */
[----:B------:R-:W-:Y:S01]  /*12970*/  R2UR UR4, R3 ;  /* 0x00000000030472ca */ /* 0x000fe200000e0000 */
[----:B------:R-:W-:Y:S01]  /*12980*/  IMAD.U32 R3, RZ, RZ, UR9 ;  /* 0x00000009ff037e24 */ /* 0x000fe2000f8e00ff */
[----:B-1----:R-:W-:-:S09]  /*12990*/  ISETP.NE.U32.AND P1, PT, R4, RZ, PT ;  /* 0x000000ff0400720c */ /* 0x002fd20003f25070 */
[----:B------:R-:W-:Y:S02]  /*129a0*/  VOTEU.ANY UP0, P0 ;  /* 0x00000000003f7886 */ /* 0x000fe40000000100 */
[----:B------:R-:W-:Y:S01]  /*129b0*/  UISETP.NE.AND.EX UP0, UPT, UR4, URZ, UPT, UP0 ;  /* 0x0000003f0400728c */ /* 0x000fe2000bf05300 */
[----:B------:R-:W-:Y:S01]  /*129c0*/  R2UR UR4, R5 ;  /* 0x00000000050472ca */ /* 0x000fe200000e0000 */
[----:B------:R-:W-:-:S04]  /*129d0*/  VOTEU.ANY UP1, P1 ;  /* 0x00000000003f7886 */ /* 0x000fc80000820100 */
[----:B------:R-:W-:-:S08]  /*129e0*/  PLOP3.LUT P0, PT, PT, PT, UP0, 0x80, 0x0 ;  /* 0x000000000000781c */ /* 0x000fd00003f0f008 */
[----:B------:R-:W-:-:S06]  /*129f0*/  UISETP.NE.AND.EX UP1, UPT, UR4, URZ, UPT, UP1 ;  /* 0x0000003f0400728c */ /* 0x000fcc000bf25310 */
[----:B------:R-:W-:Y:S01]  /*12a00*/  PLOP3.LUT P1, PT, PT, PT, UP1, 0x80, 0x0 ;  /* 0x000000000000781c */ /* 0x000fe20003f2f018 */
[----:B------:R0:W5:Y:S01]  /*12a10*/  @P0 LDG.E R7, desc[UR48][R2.64] ;  /* 0x0000003002070981 */ /* 0x000162000c1e1900 */
[----:B------:R-:W-:Y:S02]  /*12a20*/  ULDC UR4, c[0x0][0xa88] ;  /* 0x0002a20000047ab9 */ /* 0x000fe40000000800 */
[----:B------:R-:W-:Y:S01]  /*12a30*/  IMAD.U32 R0, RZ, RZ, UR4 ;  /* 0x00000004ff007e24 */ /* 0x000fe2000f8e00ff */
[----:B------:R-:W-:Y:S02]  /*12a40*/  @UP1 ULDC.64 UR8, c[0x0][0xc08] ;  /* 0x0003020000081ab9 */ /* 0x000fe40000000a00 */
[----:B------:R-:W-:-:S06]  /*12a50*/  @UP1 UIMAD.WIDE UR8, UR41, 0x4, UR8 ;  /* 0x00000004290818a5 */ /* 0x000fcc000f8e0208 */
[----:B------:R-:W-:Y:S02]  /*12a60*/  IMAD.U32 R4, RZ, RZ, UR8 ;  /* 0x00000008ff047e24 */ /* 0x000fe4000f8e00ff */
[----:B------:R-:W-:-:S05]  /*12a70*/  IMAD.U32 R5, RZ, RZ, UR9 ;  /* 0x00000009ff057e24 */ /* 0x000fca000f8e00ff */
[----:B------:R0:W5:Y:S01]  /*12a80*/  @P1 LDG.E R0, desc[UR48][R4.64] ;  /* 0x0000003004001981 */ /* 0x000162000c1e1900 */
[----:B------:R-:W-:Y:S01]  /*12a90*/  UISETP.NE.AND UP1, UPT, UR44, URZ, UPT ;  /* 0x0000003f2c00728c */ /* 0x000fe2000bf25270 */
[----:B------:R-:W1:Y:S10]  /*12aa0*/  S2R R6, SR_TID.X ;  /* 0x0000000000067919 */ /* 0x000e740000002100 */
[----:B------:R-:W-:Y:S01]  /*12ab0*/  @!UP1 ULDC UR44, c[0x0][0xad4] ;  /* 0x0002b500002c9ab9 */ /* 0x000fe20000000800 */
[----:B0-----:R-:W-:Y:S05]  /*12ac0*/  @P1 BRA `(.L_x_2600) ;  /* 0x0000000000101947 */ /* 0x001fea0003800000 */
[----:B------:R-:W-:Y:S05]  /*12ad0*/  @!P0 BRA `(.L_x_2600) ;  /* 0x00000000000c8947 */ /* 0x000fea0003800000 */
[----:B------:R-:W2:Y:S04]  /*12ae0*/  LDG.E R5, desc[UR48][R2.64] ;  /* 0x0000003002057981 */ /* 0x000ea8000c1e1900 */
[----:B-----5:R-:W2:Y:S02]  /*12af0*/  LDG.E R0, desc[UR48][R2.64+0x4] ;  /* 0x0000043002007981 */ /* 0x020ea4000c1e1900 */
[----:B--2---:R-:W-:-:S07]  /*12b00*/  IMAD.IADD R0, R0, 0x1, -R5 ;  /* 0x0000000100007824 */ /* 0x004fce00078e0a05 */
.L_x_2600:
[----:B-1----:R-:W-:Y:S01]  /*12b10*/  VIADD R10, R6, 0xffffff80 ;  /* 0xffffff80060a7836 */ /* 0x002fe20000000000 */
[----:B-----5:R-:W-:Y:S01]  /*12b20*/  R2UR UR20, R7 ;  /* 0x00000000071472ca */ /* 0x020fe200000e0000 */
[----:B------:R-:W-:Y:S01]  /*12b30*/  USHF.R.S32.HI UR8, URZ, 0x1f, UR41 ;  /* 0x0000001f3f087899 */ /* 0x000fe20008011429 */
[----:B------:R-:W-:Y:S01]  /*12b40*/  BSSY B1, `(.L_x_2601) ;  /* 0x000003c000017945 */ /* 0x000fe20003800000 */
[----:B------:R-:W-:Y:S01]  /*12b50*/  USEL UR4, UR41, URZ, !UP0 ;  /* 0x0000003f29047287 */ /* 0x000fe2000c000000 */
[----:B------:R-:W-:Y:S01]  /*12b60*/  ISETP.GT.AND P0, PT, R10, 0x7f, PT ;  /* 0x0000007f0a00780c */ /* 0x000fe20003f04270 */
[----:B------:R-:W-:-:S08]  /*12b70*/  USEL UR8, UR8, URZ, !UP0 ;  /* 0x0000003f08087287 */ /* 0x000fd0000c000000 */
[----:B------:R-:W-:-:S04]  /*12b80*/  USHF.R.S32.HI UR20, URZ, 0x1f, UR20 ;  /* 0x0000001f3f147899 */ /* 0x000fc80008011414 */
[----:B------:R-:W-:Y:S08]  /*12b90*/  @P0 BRA `(.L_x_2602) ;  /* 0x0000000000d80947 */ /* 0x000ff00003800000 */
[----:B------:R-:W0:Y:S01]  /*12ba0*/  S2R R6, SR_TID.X ;  /* 0x0000000000067919 */ /* 0x000e220000002100 */
[----:B------:R-:W1:Y:S01]  /*12bb0*/  LDC R9, c[0x0][0xbe8] ;  /* 0x0002fa00ff097b82 */ /* 0x000e620000000800 */
[----:B------:R-:W-:Y:S02]  /*12bc0*/  IMAD.U32 R3, RZ, RZ, UR42 ;  /* 0x0000002aff037e24 */ /* 0x000fe4000f8e00ff */
[----:B-1----:R-:W-:-:S03]  /*12bd0*/  IMAD R2, R0, R9, RZ ;  /* 0x0000000900027224 */ /* 0x002fc600078e02ff */
[----:B0-----:R-:W-:-:S04]  /*12be0*/  IADD3 R6, R3, -0x80, R6 ;  /* 0xffffff8003067810 */ /* 0x001fc80007ffe006 */
[----:B------:R-:W-:-:S13]  /*12bf0*/  ISETP.GE.AND P0, PT, R6, R2, PT ;  /* 0x000000020600720c */ /* 0x000fda0003f06270 */
[----:B------:R-:W-:Y:S05]  /*12c00*/  @P0 BRA `(.L_x_2602) ;  /* 0x0000000000bc0947 */ /* 0x000fea0003800000 */
[----:B------:R-:W-:Y:S01]  /*12c10*/  ISETP.NE.AND P0, PT, R9, 0x1, PT ;  /* 0x000000010900780c */ /* 0x000fe20003f05270 */
[----:B------:R-:W-:Y:S01]  /*12c20*/  UISETP.GT.AND UP0, UPT, UR44, 0x1, UPT ;  /* 0x000000012c00788c */ /* 0x000fe2000bf04270 */
[----:B------:R-:W-:Y:S01]  /*12c30*/  IMAD.MOV.U32 R4, RZ, RZ, R6 ;  /* 0x000000ffff047224 */ /* 0x000fe200078e0006 */
[----:B------:R-:W-:Y:S02]  /*12c40*/  UMOV UR18, 0x9b8 ;  /* 0x000009b800127882 */ /* 0x000fe40000000000 */
[----:B------:R-:W-:Y:S02]  /*12c50*/  USEL UR18, UR18, 0x978, UP0 ;  /* 0x0000097812127887 */ /* 0x000fe40008000000 */
[----:B------:R-:W-:-:S06]  /*12c60*/  USEL UR9, UR43, URZ, UP0 ;  /* 0x0000003f2b097287 */ /* 0x000fcc0008000000 */
[----:B------:R-:W0:Y:S04]  /*12c70*/  @P0 LDC R5, c[0x0][0xbec] ;  /* 0x0002fb00ff050b82 */ /* 0x000e280000000800 */
[----:B------:R-:W-:Y:S01]  /*12c80*/  ULDC.64 UR10, c[0x0][UR18+0x218] ;  /* 0x00008600120a7abb */ /* 0x000fe20008000a00 */
[----:B------:R-:W-:Y:S01]  /*12c90*/  ULDC.64 UR12, c[0x0][UR18+0x220] ;  /* 0x00008800120c7abb */ /* 0x000fe20008000a00 */
[----:B------:R-:W-:Y:S02]  /*12ca0*/  UIMAD.WIDE.U32 UR16, UR10, UR40, URZ ;  /* 0x000000280a1072a5 */ /* 0x000fe4000f8e003f */
[----:B------:R-:W1:Y:S01]  /*12cb0*/  @P0 LDC R8, c[0x0][0xbf0] ;  /* 0x0002fc00ff080b82 */ /* 0x000e620000000800 */
[----:B------:R-:W-:Y:S02]  /*12cc0*/  UIMAD UR19, UR11, UR40, URZ ;  /* 0x000000280b1372a4 */ /* 0x000fe4000f8e023f */
[----:B------:R-:W-:Y:S01]  /*12cd0*/  UIMAD UR13, UR13, UR4, URZ ;  /* 0x000000040d0d72a4 */ /* 0x000fe2000f8e023f */
[----:B------:R-:W-:Y:S01]  /*12ce0*/  IMAD.U32 R2, RZ, RZ, UR16 ;  /* 0x00000010ff027e24 */ /* 0x000fe2000f8e00ff */
[----:B------:R-:W-:Y:S01]  /*12cf0*/  UIMAD.WIDE.U32 UR10, UR12, UR4, URZ ;  /* 0x000000040c0a72a5 */ /* 0x000fe2000f8e003f */
[----:B------:R-:W-:Y:S01]  /*12d00*/  IMAD.U32 R3, RZ, RZ, UR17 ;  /* 0x00000011ff037e24 */ /* 0x000fe2000f8e00ff */
[----:B------:R-:W-:-:S02]  /*12d10*/  UIADD3 UR19, UR17, UR19, URZ ;  /* 0x0000001311137290 */ /* 0x000fc4000fffe03f */
[----:B------:R-:W-:Y:S01]  /*12d20*/  UIMAD UR13, UR12, UR8, UR13 ;  /* 0x000000080c0d72a4 */ /* 0x000fe2000f8e020d */
[----:B------:R-:W-:-:S03]  /*12d30*/  ULDC.64 UR14, c[0x0][UR18+0x228] ;  /* 0x00008a00120e7abb */ /* 0x000fc60008000a00 */
[----:B------:R-:W-:Y:S01]  /*12d40*/  UIADD3 UR13, UR11, UR13, URZ ;  /* 0x0000000d0b0d7290 */ /* 0x000fe2000fffe03f */
[----:B------:R-:W-:Y:S01]  /*12d50*/  IMAD.U32 R11, RZ, RZ, UR19 ;  /* 0x00000013ff0b7e24 */ /* 0x000fe2000f8e00ff */
[----:B------:R-:W-:Y:S01]  /*12d60*/  UIMAD.WIDE.U32 UR16, UR14, UR9, URZ ;  /* 0x000000090e1072a5 */ /* 0x000fe2000f8e003f */
[----:B0-----:R-:W-:Y:S01]  /*12d70*/  @P0 IMAD.HI.U32 R5, R6, R5, RZ ;  /* 0x0000000506050227 */ /* 0x001fe200078e00ff */
[----:B------:R-:W-:-:S04]  /*12d80*/  UIMAD UR9, UR15, UR9, URZ ;  /* 0x000000090f0972a4 */ /* 0x000fc8000f8e023f */
[----:B------:R-:W-:Y:S01]  /*12d90*/  UIADD3 UR9, UR17, UR9, URZ ;  /* 0x0000000911097290 */ /* 0x000fe2000fffe03f */
[----:B-1----:R-:W-:Y:S02]  /*12da0*/  @P0 SHF.R.U32.HI R4, RZ, R8, R5 ;  /* 0x00000008ff040219 */ /* 0x002fe40000011605 */
[----:B------:R-:W-:Y:S01]  /*12db0*/  IADD3 R3, P0, P1, R2, UR10, R7 ;  /* 0x0000000a02037c10 */ /* 0x000fe2000f91e007 */
[----:B------:R-:W-:Y:S01]  /*12dc0*/  IMAD.U32 R2, RZ, RZ, UR20 ;  /* 0x00000014ff027e24 */ /* 0x000fe2000f8e00ff */
[----:B------:R-:W-:Y:S01]  /*12dd0*/  ULDC.64 UR10, c[0x0][UR18+0x210] ;  /* 0x00008400120a7abb */ /* 0x000fe20008000a00 */
[----:B------:R-:W-:-:S04]  /*12de0*/  IMAD.MOV R5, RZ, RZ, -R4 ;  /* 0x000000ffff057224 */ /* 0x000fc800078e0a04 */
[----:B------:R-:W-:Y:S01]  /*12df0*/  IMAD R5, R9, R5, R6 ;  /* 0x0000000509057224 */ /* 0x000fe200078e0206 */
[----:B------:R-:W-:Y:S01]  /*12e00*/  IADD3.X R6, R11, UR13, R2, P0, P1 ;  /* 0x0000000d0b067c10 */ /* 0x000fe200087e2402 */
[----:B------:R-:W-:Y:S01]  /*12e10*/  ULDC.64 UR12, c[0x0][0xba8] ;  /* 0x0002ea00000c7ab9 */ /* 0x000fe20000000a00 */
[----:B------:R-:W-:Y:S01]  /*12e20*/  IADD3 R2, P0, P1, R4, UR16, R3 ;  /* 0x0000001004027c10 */ /* 0x000fe2000f91e003 */
[----:B------:R-:W-:Y:S01]  /*12e30*/  IMAD R9, R5, UR11, RZ ;  /* 0x0000000b05097c24 */ /* 0x000fe2000f8e02ff */
[----:B------:R-:W-:Y:S01]  /*12e40*/  SHF.R.S32.HI R3, RZ, 0x1f, R4 ;  /* 0x0000001fff037819 */ /* 0x000fe20000011404 */
[----:B------:R-:W-:Y:S01]  /*12e50*/  @!UP0 ULDC UR12, c[0x0][0xb50] ;  /* 0x0002d400000c8ab9 */ /* 0x000fe20000000800 */
[----:B------:R-:W-:Y:S01]  /*12e60*/  SHF.R.S32.HI R4, RZ, 0x1f, R5 ;  /* 0x0000001fff047819 */ /* 0x000fe20000011405 */
[----:B------:R-:W-:Y:S01]  /*12e70*/  @!UP0 ULDC UR13, c[0x0][0xb54] ;  /* 0x0002d500000d8ab9 */ /* 0x000fe20000000800 */
[----:B------:R-:W-:-:S03]  /*12e80*/  IADD3.X R3, R3, UR9, R6, P0, P1 ;  /* 0x0000000903037c10 */ /* 0x000fc600087e2406 */
[----:B------:R-:W-:Y:S02]  /*12e90*/  IMAD R9, R4, UR10, R9 ;  /* 0x0000000a04097c24 */ /* 0x000fe4000f8e0209 */
[----:B------:R-:W-:-:S04]  /*12ea0*/  IMAD.WIDE.U32 R2, R5, UR10, R2 ;  /* 0x0000000a05027c25 */ /* 0x000fc8000f8e0002 */
[----:B------:R-:W-:Y:S01]  /*12eb0*/  IMAD.IADD R3, R3, 0x1, R9 ;  /* 0x0000000103037824 */ /* 0x000fe200078e0209 */
[----:B------:R-:W-:-:S04]  /*12ec0*/  LEA R4, P0, R2, UR12, 0x2 ;  /* 0x0000000c02047c11 */ /* 0x000fc8000f8010ff */
[----:B------:R-:W-:Y:S01]  /*12ed0*/  LEA.HI.X R5, R2, UR13, R3, 0x2, P0 ;  /* 0x0000000d02057c11 */ /* 0x000fe200080f1403 */
[----:B------:R-:W-:-:S05]  /*12ee0*/  IMAD.MOV.U32 R3, RZ, RZ, -0x800000 ;  /* 0xff800000ff037424 */ /* 0x000fca00078e00ff */
[----:B------:R0:W-:Y:S03]  /*12ef0*/  STG.E desc[UR48][R4.64], R3 ;  /* 0x0000000304007986 */ /* 0x0001e6000c101930 */
.L_x_2602:
[----:B------:R-:W-:Y:S05]  /*12f00*/  BSYNC B1 ;  /* 0x0000000000017941 */ /* 0x000fea0003800000 */
.L_x_2601:
[----:B------:R-:W-:-:S06]  /*12f10*/  UISETP.GT.AND UP0, UPT, UR44, 0x1, UPT ;  /* 0x000000012c00788c */ /* 0x000fcc000bf04270 */
[----:B------:R-:W-:-:S13]  /*12f20*/  PLOP3.LUT P0, PT, PT, PT, UP0, 0x80, 0x0 ;  /* 0x000000000000781c */ /* 0x000fda0003f0f008 */
[----:B------:R-:W-:Y:S05]  /*12f30*/  @P0 BRA `(.L_x_2597) ;  /* 0x0000000800640947 */ /* 0x000fea0003800000 */
[----:B------:R-:W1:Y:S01]  /*12f40*/  LDC R11, c[0x0][0xbe8] ;  /* 0x0002fa00ff0b7b82 */ /* 0x000e620000000800 */
[C---:B------:R-:W-:Y:S01]  /*12f50*/  R2UR UR10, R7.reuse ;  /* 0x00000000070a72ca */ /* 0x040fe200000e0000 */
[----:B------:R-:W-:Y:S01]  /*12f60*/  ULDC.64 UR12, c[0x0][0xaa0] ;  /* 0x0002a800000c7ab9 */ /* 0x000fe20000000a00 */
[----:B------:R-:W-:Y:S01]  /*12f70*/  R2UR UR14, R7 ;  /* 0x00000000070e72ca */ /* 0x000fe200000e0000 */
[----:B------:R-:W-:Y:S01]  /*12f80*/  UIMAD UR9, UR20, UR12, URZ ;  /* 0x0000000c140972a4 */ /* 0x000fe2000f8e023f */
[----:B0-----:R-:W-:Y:S01]  /*12f90*/  SHF.R.S32.HI R3, RZ, 0x1f, R10 ;  /* 0x0000001fff037819 */ /* 0x001fe2000001140a */
[----:B------:R-:W-:Y:S03]  /*12fa0*/  BSSY B1, `(.L_x_2603) ;  /* 0x0000050000017945 */ /* 0x000fe60003800000 */
[----:B------:R-:W-:-:S04]  /*12fb0*/  LEA.HI R2, R3, R10, RZ, 0x3 ;  /* 0x0000000a03027211 */ /* 0x000fc800078f18ff */
[----:B------:R-:W-:Y:S01]  /*12fc0*/  LOP3.LUT R5, R2, 0xfffffff8, RZ, 0xc0, !PT ;  /* 0xfffffff802057812 */ /* 0x000fe200078ec0ff */
[----:B------:R-:W-:Y:S01]  /*12fd0*/  UIMAD.WIDE.U32 UR10, UR10, UR12, URZ ;  /* 0x0000000c0a0a72a5 */ /* 0x000fe2000f8e003f */
[----:B------:R-:W-:Y:S01]  /*12fe0*/  SHF.R.S32.HI R13, RZ, 0x3, R2 ;  /* 0x00000003ff0d7819 */ /* 0x000fe20000011402 */
[----:B------:R-:W-:Y:S02]  /*12ff0*/  UIMAD UR9, UR14, UR13, UR9 ;  /* 0x0000000d0e0972a4 */ /* 0x000fe4000f8e0209 */
[----:B------:R-:W-:Y:S01]  /*13000*/  IMAD.IADD R10, R10, 0x1, -R5 ;  /* 0x000000010a0a7824 */ /* 0x000fe200078e0a05 */
[----:B------:R-:W-:Y:S01]  /*13010*/  ULDC.64 UR12, c[0x0][0xae8] ;  /* 0x0002ba00000c7ab9 */ /* 0x000fe20000000a00 */
[----:B------:R-:W-:Y:S02]  /*13020*/  UIADD3 UR11, UR11, UR9, URZ ;  /* 0x000000090b0b7290 */ /* 0x000fe4000fffe03f */
[----:B------:R-:W-:Y:S01]  /*13030*/  IMAD R2, R10, 0x20, R13 ;  /* 0x000000200a027824 */ /* 0x000fe200078e020d */
[----:B-1----:R-:W-:Y:S01]  /*13040*/  ISETP.NE.AND P0, PT, R11, 0x1, PT ;  /* 0x000000010b00780c */ /* 0x002fe20003f05270 */
[----:B------:R-:W-:-:S02]  /*13050*/  UIMAD.WIDE.U32 UR10, UR40, UR12, UR10 ;  /* 0x0000000c280a72a5 */ /* 0x000fc4000f8e000a */
[----:B------:R-:W-:Y:S02]  /*13060*/  VIADD R6, R2, UR42 ;  /* 0x0000002a02067c36 */ /* 0x000fe40008000000 */
[----:B------:R-:W-:Y:S02]  /*13070*/  UIMAD UR9, UR40, UR13, UR11 ;  /* 0x0000000d280972a4 */ /* 0x000fe4000f8e020b */
[----:B------:R-:W-:Y:S01]  /*13080*/  IMAD.MOV.U32 R5, RZ, RZ, R6 ;  /* 0x000000ffff057224 */ /* 0x000fe200078e0006 */
[----:B------:R-:W-:Y:S02]  /*13090*/  ULDC.64 UR12, c[0x0][0xaf0] ;  /* 0x0002bc00000c7ab9 */ /* 0x000fe40000000a00 */
[----:B------:R-:W-:-:S03]  /*130a0*/  UIMAD UR8, UR8, UR12, URZ ;  /* 0x0000000c080872a4 */ /* 0x000fc6000f8e023f */
[----:B------:R-:W0:Y:S01]  /*130b0*/  @P0 LDC R3, c[0x0][0xbec] ;  /* 0x0002fb00ff030b82 */ /* 0x000e220000000800 */
[----:B------:R-:W-:-:S03]  /*130c0*/  UIMAD UR11, UR4, UR13, UR8 ;  /* 0x0000000d040b72a4 */ /* 0x000fc6000f8e0208 */
[----:B------:R-:W-:Y:S02]  /*130d0*/  UMOV UR8, UR10 ;  /* 0x0000000a00087c82 */ /* 0x000fe40008000000 */
[----:B------:R-:W-:Y:S02]  /*130e0*/  UIMAD.WIDE.U32 UR8, UR4, UR12, UR8 ;  /* 0x0000000c040872a5 */ /* 0x000fe4000f8e0008 */
[----:B------:R-:W1:Y:S02]  /*130f0*/  @P0 LDC R7, c[0x0][0xbf0] ;  /* 0x0002fc00ff070b82 */ /* 0x000e640000000800 */
[----:B------:R-:W-:-:S03]  /*13100*/  UIADD3 UR4, UR9, UR11, URZ ;  /* 0x0000000b09047290 */ /* 0x000fc6000fffe03f */
[----:B------:R-:W-:Y:S01]  /*13110*/  ULDC.64 UR10, c[0x0][0xae0] ;  /* 0x0002b800000a7ab9 */ /* 0x000fe20000000a00 */
        /* <DEDUP_REMOVED lines=11> */
[----:B------:R-:W-:Y:S02]  /*131d0*/  VIADD R6, R13, UR42 ;  /* 0x0000002a0d067c36 */ /* 0x000fe40008000000 */
[----:B------:R-:W-:Y:S01]  /*131e0*/  IMAD R9, R5, UR11, R4 ;  /* 0x0000000b05097c24 */ /* 0x000fe2000f8e0204 */
[----:B------:R-:W-:Y:S01]  /*131f0*/  SHF.R.S32.HI R4, RZ, 0x1f, R7 ;  /* 0x0000001fff047819 */ /* 0x000fe20000011407 */
[----:B------:R-:W-:Y:S02]  /*13200*/  IMAD R11, R0, R11, RZ ;  /* 0x0000000b000b7224 */ /* 0x000fe400078e02ff */
[----:B------:R-:W-:-:S02]  /*13210*/  IMAD.IADD R3, R3, 0x1, R9 ;  /* 0x0000000103037824 */ /* 0x000fc400078e0209 */
[----:B------:R-:W-:Y:S02]  /*13220*/  IMAD R4, R4, UR8, RZ ;  /* 0x0000000804047c24 */ /* 0x000fe4000f8e02ff */
[----:B------:R-:W-:-:S04]  /*13230*/  IMAD.WIDE.U32 R2, R7, UR8, R2 ;  /* 0x0000000807027c25 */ /* 0x000fc8000f8e0002 */
[----:B------:R-:W-:Y:S01]  /*13240*/  IMAD R5, R7, UR9, R4 ;  /* 0x0000000907057c24 */ /* 0x000fe2000f8e0204 */
[----:B------:R-:W-:Y:S01]  /*13250*/  ULDC.64 UR8, c[0x0][0xa80] ;  /* 0x0002a00000087ab9 */ /* 0x000fe20000000a00 */
        /* <DEDUP_REMOVED lines=36> */
.L_x_2604:
[----:B------:R-:W-:Y:S05]  /*134a0*/  BSYNC B1 ;  /* 0x0000000000017941 */ /* 0x000fea0003800000 */
.L_x_2603:
        /* <DEDUP_REMOVED lines=21> */
.L_x_2606:
[----:B------:R-:W-:Y:S05]  /*13600*/  BSYNC B1 ;  /* 0x0000000000017941 */ /* 0x000fea0003800000 */
.L_x_2605:
        /* <DEDUP_REMOVED lines=21> */
.L_x_2608:
[----:B------:R-:W-:Y:S05]  /*13760*/  BSYNC B1 ;  /* 0x0000000000017941 */ /* 0x000fea0003800000 */
.L_x_2607:
        /* <DEDUP_REMOVED lines=22> */
.L_x_2597:
[----:B------:R-:W-:Y:S05]  /*138d0*/  BSYNC B0 ;  /* 0x0000000000007941 */ /* 0x000fea0003800000 */
.L_x_2587:
[----:B------:R-:W-:Y:S02]  /*138e0*/  ULDC UR4, c[0x0][0xc3c] ;  /* 0x00030f0000047ab9 */ /* 0x000fe40000000800 */
[----:B------:R-:W-:-:S06]  /*138f0*/  UISETP.GE.AND UP0, UPT, UR7, UR4, UPT ;  /* 0x000000040700728c */ /* 0x000fcc000bf06270 */
[----:B------:R-:W-:-:S13]  /*13900*/  PLOP3.LUT P0, PT, PT, PT, UP0, 0x80, 0x0 ;  /* 0x000000000000781c */ /* 0x000fda0003f0f008 */
[----:B------:R-:W-:Y:S05]  /*13910*/  @!P0 BRA `(.L_x_2609) ;  /* 0xfffffed400c48947 */ /* 0x000fea000383ffff */
[----:B------:R-:W-:Y:S05]  /*13920*/  EXIT ;  /* 0x000000000000794d */ /* 0x000fea0003800000 */
.L_x_2496:
        /* <DEDUP_REMOVED lines=16> */
.L_x_2610:
        /* <DEDUP_REMOVED lines=43> */
.L_x_2614:
        /* <DEDUP_REMOVED lines=35> */
.L_x_2612:
        /* <DEDUP_REMOVED lines=9> */
[----:B0-----:R-:W-:-:S07]  /*13fa0*/  ISETP.NE.AND P1, PT, R9, 0x1, PT ;  /* 0x000000010900780c */ /* 0x001fce0003f25270 */
[----:B-1----:R-:W-:Y:S06]  /*13fb0*/  @!P0 BRA `(.L_x_2615) ;  /* 0x0000000000088947 */ /* 0x002fec0003800000 */
[----:B------:R-:W-:-:S06]  /*13fc0*/  VIADD R24, R27, 0xffffffff ;  /* 0xffffffff1b187836 */ /* 0x000fcc0000000000 */
[----:B------:R0:W1:Y:S02]  /*13fd0*/  SHFL.IDX PT, R24, R5, R24, 0x1f ;  /* 0x00001f1805187589 */ /* 0x00006400000e0000 */
.L_x_2615:
[----:B-1----:R-:W-:Y:S02]  /*13fe0*/  IMAD R24, R24, UR5, R3 ;  /* 0x0000000518187c24 */ /* 0x002fe4000f8e0203 */
[----:B------:R-:W-:-:S03]  /*13ff0*/  VIADD R27, R27, UR4 ;  /* 0x000000041b1b7c36 */ /* 0x000fc60008000000 */
[----:B0-----:R-:W-:Y:S01]  /*14000*/  IADD3 R5, -R24, UR6, RZ ;  /* 0x0000000618057c10 */ /* 0x001fe2000fffe1ff */
[----:B------:R-:W-:Y:S06]  /*14010*/  @!P1 BRA `(.L_x_2616) ;  /* 0x0000000000e89947 */ /* 0x000fec0003800000 */
[-C--:B--2---:R-:W-:Y:S02]  /*14020*/  IABS R12, R6.reuse ;  /* 0x00000006000c7213 */ /* 0x084fe40000000000 */
[----:B------:R-:W-:Y:S02]  /*14030*/  IABS R4, R9 ;  /* 0x0000000900047213 */ /* 0x000fe40000000000 */
[----:B------:R-:W0:Y:S01]  /*14040*/  I2F.RP R8, R12 ;  /* 0x0000000c00087306 */ /* 0x000e220000209400 */
[----:B------:R-:W-:-:S07]  /*14050*/  IABS R13, R6 ;  /* 0x00000006000d7213 */ /* 0x000fce0000000000 */
[----:B------:R-:W1:Y:S08]  /*14060*/  I2F.RP R10, R4 ;  /* 0x00000004000a7306 */ /* 0x000e700000209400 */
[----:B0-----:R-:W0:Y:S08]  /*14070*/  MUFU.RCP R8, R8 ;  /* 0x0000000800087308 */ /* 0x001e300000001000 */
[----:B-1----:R-:W-:Y:S01]  /*14080*/  MUFU.RCP R10, R10 ;  /* 0x0000000a000a7308 */ /* 0x002fe20000001000 */
[----:B0-----:R-:W-:Y:S01]  /*14090*/  VIADD R2, R8, 0xffffffe ;  /* 0x0ffffffe08027836 */ /* 0x001fe20000000000 */
[----:B------:R-:W-:-:S06]  /*140a0*/  IABS R8, R5 ;  /* 0x0000000500087213 */ /* 0x000fcc0000000000 */
[----:B------:R0:W1:Y:S02]  /*140b0*/  F2I.FTZ.U32.TRUNC.NTZ R3, R2 ;  /* 0x0000000200037305 */ /* 0x000064000021f000 */
[----:B0-----:R-:W-:Y:S02]  /*140c0*/  IMAD.MOV.U32 R2, RZ, RZ, RZ ;  /* 0x000000ffff027224 */ /* 0x001fe400078e00ff */
[----:B-1----:R-:W-:-:S04]  /*140d0*/  IMAD.MOV R11, RZ, RZ, -R3 ;  /* 0x000000ffff0b7224 */ /* 0x002fc800078e0a03 */
[----:B------:R-:W-:-:S04]  /*140e0*/  IMAD R11, R11, R12, RZ ;  /* 0x0000000c0b0b7224 */ /* 0x000fc800078e02ff */
[----:B------:R-:W-:-:S04]  /*140f0*/  IMAD.HI.U32 R3, R3, R11, R2 ;  /* 0x0000000b03037227 */ /* 0x000fc800078e0002 */
[----:B------:R-:W-:Y:S02]  /*14100*/  IMAD.MOV R11, RZ, RZ, -R13 ;  /* 0x000000ffff0b7224 */ /* 0x000fe400078e0a0d */
[----:B------:R-:W-:-:S04]  /*14110*/  IMAD.HI.U32 R2, R3, R8, RZ ;  /* 0x0000000803027227 */ /* 0x000fc800078e00ff */
[----:B------:R-:W-:Y:S01]  /*14120*/  IMAD R3, R2, R11, R8 ;  /* 0x0000000b02037224 */ /* 0x000fe200078e0208 */
[----:B------:R-:W-:Y:S01]  /*14130*/  LOP3.LUT R8, R5, R6, RZ, 0x3c, !PT ;  /* 0x0000000605087212 */ /* 0x000fe200078e3cff */
[----:B------:R-:W-:-:S03]  /*14140*/  VIADD R11, R10, 0xffffffe ;  /* 0x0ffffffe0a0b7836 */ /* 0x000fc60000000000 */
[----:B------:R-:W-:Y:S02]  /*14150*/  ISETP.GT.U32.AND P1, PT, R12, R3, PT ;  /* 0x000000030c00720c */ /* 0x000fe40003f24070 */
[----:B------:R-:W-:-:S11]  /*14160*/  ISETP.GE.AND P2, PT, R8, RZ, PT ;  /* 0x000000ff0800720c */ /* 0x000fd60003f46270 */
[----:B------:R-:W-:Y:S02]  /*14170*/  @!P1 IMAD.IADD R3, R3, 0x1, -R12 ;  /* 0x0000000103039824 */ /* 0x000fe400078e0a0c */
[----:B------:R-:W-:Y:S01]  /*14180*/  @!P1 VIADD R2, R2, 0x1 ;  /* 0x0000000102029836 */ /* 0x000fe20000000000 */
[----:B------:R-:W-:Y:S02]  /*14190*/  ISETP.NE.AND P1, PT, R6, RZ, PT ;  /* 0x000000ff0600720c */ /* 0x000fe40003f25270 */
[----:B------:R-:W-:Y:S02]  /*141a0*/  ISETP.GE.U32.AND P0, PT, R3, R12, PT ;  /* 0x0000000c0300720c */ /* 0x000fe40003f06070 */
[----:B------:R-:W0:Y:S11]  /*141b0*/  F2I.FTZ.U32.TRUNC.NTZ R3, R11 ;  /* 0x0000000b00037305 */ /* 0x000e36000021f000 */
        /* <DEDUP_REMOVED lines=9> */
[----:B------:R-:W-:-:S04]  /*14250*/  IMAD.MOV.U32 R2, RZ, RZ, RZ ;  /* 0x000000ffff027224 */ /* 0x000fc800078e00ff */
[----:B------:R-:W-:-:S04]  /*14260*/  IMAD.HI.U32 R2, R3, R11, R2 ;  /* 0x0000000b03027227 */ /* 0x000fc800078e0002 */
[----:B------:R-:W-:Y:S02]  /*14270*/  IMAD.MOV.U32 R3, RZ, RZ, R8 ;  /* 0x000000ffff037224 */ /* 0x000fe400078e0008 */
[----:B------:R-:W-:Y:S02]  /*14280*/  IMAD.MOV.U32 R8, RZ, RZ, R12 ;  /* 0x000000ffff087224 */ /* 0x000fe400078e000c */
[----:B------:R-:W-:-:S04]  /*14290*/  IMAD.HI.U32 R2, R2, R3, RZ ;  /* 0x0000000302027227 */ /* 0x000fc800078e00ff */
[----:B------:R-:W-:-:S05]  /*142a0*/  IMAD R3, R2, R8, R3 ;  /* 0x0000000802037224 */ /* 0x000fca00078e0203 */
[----:B------:R-:W-:-:S13]  /*142b0*/  ISETP.GT.U32.AND P1, PT, R4, R3, PT ;  /* 0x000000030400720c */ /* 0x000fda0003f24070 */
[----:B------:R-:W-:Y:S02]  /*142c0*/  @!P1 IMAD.IADD R3, R3, 0x1, -R4 ;  /* 0x0000000103039824 */ /* 0x000fe400078e0a04 */
[----:B------:R-:W-:Y:S01]  /*142d0*/  @!P1 VIADD R2, R2, 0x1 ;  /* 0x0000000102029836 */ /* 0x000fe20000000000 */
[----:B------:R-:W-:Y:S02]  /*142e0*/  ISETP.NE.AND P1, PT, R9, RZ, PT ;  /* 0x000000ff0900720c */ /* 0x000fe40003f25270 */
[----:B------:R-:W-:Y:S02]  /*142f0*/  ISETP.GE.U32.AND P0, PT, R3, R4, PT ;  /* 0x000000040300720c */ /* 0x000fe40003f06070 */
[----:B------:R-:W-:-:S04]  /*14300*/  LOP3.LUT R3, R10, R9, RZ, 0x3c, !PT ;  /* 0x000000090a037212 */ /* 0x000fc800078e3cff */
[----:B------:R-:W-:Y:S01]  /*14310*/  ISETP.GE.AND P2, PT, R3, RZ, PT ;  /* 0x000000ff0300720c */ /* 0x000fe20003f46270 */
[----:B------:R-:W-:-:S06]  /*14320*/  IMAD.MOV R3, RZ, RZ, -R10 ;  /* 0x000000ffff037224 */ /* 0x000fcc00078e0a0a */
[----:B------:R-:W-:-:S06]  /*14330*/  @P0 VIADD R2, R2, 0x1 ;  /* 0x0000000102020836 */ /* 0x000fcc0000000000 */
[----:B------:R-:W-:Y:S01]  /*14340*/  @!P2 IMAD.MOV R2, RZ, RZ, -R2 ;  /* 0x000000ffff02a224 */ /* 0x000fe200078e0a02 */
[----:B------:R-:W-:-:S05]  /*14350*/  @!P1 LOP3.LUT R2, RZ, R9, RZ, 0x33, !PT ;  /* 0x00000009ff029212 */ /* 0x000fca00078e33ff */
[----:B------:R-:W-:-:S04]  /*14360*/  IMAD.MOV R26, RZ, RZ, -R2 ;  /* 0x000000ffff1a7224 */ /* 0x000fc800078e0a02 */
[C---:B------:R-:W-:Y:S02]  /*14370*/  IMAD R26, R9.reuse, R26, R10 ;  /* 0x0000001a091a7224 */ /* 0x040fe400078e020a */
[----:B------:R-:W-:Y:S02]  /*14380*/  IMAD R9, R9, 0x1000000, R2 ;  /* 0x0100000009097824 */ /* 0x000fe400078e0202 */
[----:B------:R-:W-:Y:S02]  /*14390*/  IMAD R2, R6, R3, R5 ;  /* 0x0000000306027224 */ /* 0x000fe400078e0205 */
[----:B------:R-:W-:Y:S01]  /*143a0*/  IMAD R26, R26, 0x10000, R9 ;  /* 0x000100001a1a7824 */ /* 0x000fe200078e0209 */
[----:B------:R-:W-:Y:S06]  /*143b0*/  BRA `(.L_x_2617) ;  /* 0x0000000000f47947 */ /* 0x000fec0003800000 */
.L_x_2616:
[----:B------:R-:W0:Y:S02]  /*143c0*/  LDC.64 R2, c[0x0][0xc90] ;  /* 0x00032400ff027b82 */ /* 0x000e240000000a00 */
[----:B0-----:R-:W-:-:S05]  /*143d0*/  IMAD.WIDE R2, R27, 0x4, R2 ;  /* 0x000000041b027825 */ /* 0x001fca00078e0202 */
[----:B------:R0:W2:Y:S01]  /*143e0*/  LDG.E R13, desc[UR48][R2.64] ;  /* 0x00000030020d7981 */ /* 0x0000a2000c1e1900 */
[----:B------:R-:W-:Y:S01]  /*143f0*/  IABS R15, R5 ;  /* 0x00000005000f7213 */ /* 0x000fe20000000000 */
[----:B0-----:R-:W-:Y:S02]  /*14400*/  IMAD.MOV.U32 R2, RZ, RZ, RZ ;  /* 0x000000ffff027224 */ /* 0x001fe400078e00ff */
[----:B--2---:R-:W-:-:S05]  /*14410*/  IMAD R4, R6, R13, RZ ;  /* 0x0000000d06047224 */ /* 0x004fca00078e02ff */
[-C--:B------:R-:W-:Y:S02]  /*14420*/  IABS R10, R4.reuse ;  /* 0x00000004000a7213 */ /* 0x080fe40000000000 */
[----:B------:R-:W-:Y:S02]  /*14430*/  IABS R12, R4 ;  /* 0x00000004000c7213 */ /* 0x000fe40000000000 */
[----:B------:R-:W0:Y:S08]  /*14440*/  I2F.RP R8, R10 ;  /* 0x0000000a00087306 */ /* 0x000e300000209400 */
[----:B0-----:R-:W0:Y:S02]  /*14450*/  MUFU.RCP R8, R8 ;  /* 0x0000000800087308 */ /* 0x001e240000001000 */
[----:B0-----:R-:W-:-:S06]  /*14460*/  VIADD R9, R8, 0xffffffe ;  /* 0x0ffffffe08097836 */ /* 0x001fcc0000000000 */
[----:B------:R-:W0:Y:S02]  /*14470*/  F2I.FTZ.U32.TRUNC.NTZ R3, R9 ;  /* 0x0000000900037305 */ /* 0x000e24000021f000 */
[----:B0-----:R-:W-:-:S04]  /*14480*/  IMAD.MOV R11, RZ, RZ, -R3 ;  /* 0x000000ffff0b7224 */ /* 0x001fc800078e0a03 */
[----:B------:R-:W-:-:S04]  /*14490*/  IMAD R11, R11, R10, RZ ;  /* 0x0000000a0b0b7224 */ /* 0x000fc800078e02ff */
[----:B------:R-:W-:-:S04]  /*144a0*/  IMAD.HI.U32 R2, R3, R11, R2 ;  /* 0x0000000b03027227 */ /* 0x000fc800078e0002 */
[----:B------:R-:W-:Y:S02]  /*144b0*/  IMAD.MOV R3, RZ, RZ, -R12 ;  /* 0x000000ffff037224 */ /* 0x000fe400078e0a0c */
        /* <DEDUP_REMOVED lines=12> */
[----:B------:R-:W-:Y:S02]  /*14580*/  IMAD R11, R13, R2, RZ ;  /* 0x000000020d0b7224 */ /* 0x000fe400078e02ff */
[----:B------:R-:W-:Y:S02]  /*14590*/  IMAD.MOV R2, RZ, RZ, -R2 ;  /* 0x000000ffff027224 */ /* 0x000fe400078e0a02 */
[----:B------:R-:W-:Y:S02]  /*145a0*/  IMAD.MOV R3, RZ, RZ, -R11 ;  /* 0x000000ffff037224 */ /* 0x000fe400078e0a0b */
[----:B------:R-:W-:Y:S02]  /*145b0*/  IMAD R4, R4, R2, R5 ;  /* 0x0000000204047224 */ /* 0x000fe400078e0205 */
[----:B------:R-:W-:Y:S01]  /*145c0*/  IMAD.MOV.U32 R2, RZ, RZ, RZ ;  /* 0x000000ffff027224 */ /* 0x000fe200078e00ff */
[----:B------:R-:W-:-:S04]  /*145d0*/  VIADDMNMX R13, R3, UR5, R13, PT ;  /* 0x00000005030d7c46 */ /* 0x000fc8000b80010d */
[-C--:B------:R-:W-:Y:S01]  /*145e0*/  IABS R10, R13.reuse ;  /* 0x0000000d000a7213 */ /* 0x080fe20000000000 */
[----:B------:R-:W-:Y:S01]  /*145f0*/  IMAD.MOV R26, RZ, RZ, -R13 ;  /* 0x000000ffff1a7224 */ /* 0x000fe200078e0a0d */
[----:B------:R-:W-:Y:S02]  /*14600*/  IABS R12, R13 ;  /* 0x0000000d000c7213 */ /* 0x000fe40000000000 */
[----:B------:R-:W0:Y:S08]  /*14610*/  I2F.RP R8, R10 ;  /* 0x0000000a00087306 */ /* 0x000e300000209400 */
[----:B0-----:R-:W0:Y:S02]  /*14620*/  MUFU.RCP R8, R8 ;  /* 0x0000000800087308 */ /* 0x001e240000001000 */
[----:B0-----:R-:W-:-:S06]  /*14630*/  VIADD R3, R8, 0xffffffe ;  /* 0x0ffffffe08037836 */ /* 0x001fcc0000000000 */
[----:B------:R-:W0:Y:S02]  /*14640*/  F2I.FTZ.U32.TRUNC.NTZ R3, R3 ;  /* 0x0000000300037305 */ /* 0x000e24000021f000 */
[----:B0-----:R-:W-:-:S04]  /*14650*/  IMAD.MOV R9, RZ, RZ, -R3 ;  /* 0x000000ffff097224 */ /* 0x001fc800078e0a03 */
[----:B------:R-:W-:Y:S01]  /*14660*/  IMAD.MOV.U32 R5, RZ, RZ, R9 ;  /* 0x000000ffff057224 */ /* 0x000fe200078e0009 */
[----:B------:R-:W-:-:S03]  /*14670*/  IABS R9, R4 ;  /* 0x0000000400097213 */ /* 0x000fc60000000000 */
        /* <DEDUP_REMOVED lines=11> */
[----:B------:R-:W-:Y:S02]  /*14730*/  ISETP.GE.AND P2, PT, R3, RZ, PT ;  /* 0x000000ff0300720c */ /* 0x000fe40003f46270 */
[----:B------:R-:W-:-:S05]  /*14740*/  IADD3 R3, R11, 0x1000000, R4 ;  /* 0x010000000b037810 */ /* 0x000fca0007ffe004 */
[----:B------:R-:W-:-:S06]  /*14750*/  @P0 VIADD R2, R2, 0x1 ;  /* 0x0000000102020836 */ /* 0x000fcc0000000000 */
[----:B------:R-:W-:Y:S01]  /*14760*/  @!P2 IMAD.MOV R2, RZ, RZ, -R2 ;  /* 0x000000ffff02a224 */ /* 0x000fe200078e0a02 */
[----:B------:R-:W-:-:S05]  /*14770*/  @!P1 LOP3.LUT R2, RZ, R13, RZ, 0x33, !PT ;  /* 0x0000000dff029212 */ /* 0x000fca00078e33ff */
[----:B------:R-:W-:-:S07]  /*14780*/  IMAD R26, R2, R26, R3 ;  /* 0x0000001a021a7224 */ /* 0x000fce00078e0203 */
.L_x_2617:
[----:B------:R-:W-:-:S05]  /*14790*/  LOP3.LUT R25, RZ, R2, RZ, 0x33, !PT ;  /* 0x00000002ff197212 */ /* 0x000fca00078e33ff */
[----:B------:R-:W-:Y:S01]  /*147a0*/  IMAD.IADD R25, R6, 0x1, R25 ;  /* 0x0000000106197824 */ /* 0x000fe200078e0219 */
[----:B------:R-:W-:Y:S06]  /*147b0*/  BRA `(.L_x_2618) ;  /* 0x0000000000147947 */ /* 0x000fec0003800000 */
.L_x_2613:
[----:B------:R-:W-:Y:S01]  /*147c0*/  ULDC UR4, c[0x0][0xc3c] ;  /* 0x00030f0000047ab9 */ /* 0x000fe20000000800 */
[----:B------:R-:W-:Y:S02]  /*147d0*/  IMAD.MOV.U32 R25, RZ, RZ, RZ ;  /* 0x000000ffff197224 */ /* 0x000fe400078e00ff */
[----:B------:R-:W-:Y:S02]  /*147e0*/  IMAD.U32 R24, RZ, RZ, UR6 ;  /* 0x00000006ff187e24 */ /* 0x000fe4000f8e00ff */
[----:B------:R-:W-:Y:S02]  /*147f0*/  IMAD.MOV.U32 R26, RZ, RZ, RZ ;  /* 0x000000ffff1a7224 */ /* 0x000fe400078e00ff */
[----:B------:R-:W-:-:S07]  /*14800*/  IMAD.U32 R27, RZ, RZ, UR4 ;  /* 0x00000004ff1b7e24 */ /* 0x000fce000f8e00ff */
.L_x_2618:
[----:B------:R-:W-:-:S13]  /*14810*/  ISETP.NE.AND P0, PT, R7, RZ, PT ;  /* 0x000000ff0700720c */ /* 0x000fda0003f05270 */
[----:B------:R-:W0:Y:S01]  /*14820*/  @!P0 S2R R3, SR_CgaCtaId ;  /* 0x0000000000038919 */ /* 0x000e220000008800 */
[----:B------:R-:W-:-:S04]  /*14830*/  @!P0 MOV R2, 0x400 ;  /* 0x0000040000028802 */ /* 0x000fc80000000f00 */
[----:B0-----:R-:W-:-:S05]  /*14840*/  @!P0 LEA R2, R3, R2, 0x18 ;  /* 0x0000000203028211 */ /* 0x001fca00078ec0ff */
[----:B------:R1:W-:Y:S01]  /*14850*/  @!P0 STS.128 [R2+0x228d0], R24 ;  /* 0x0228d01802008388 */ /* 0x0003e20000000c00 */
[----:B------:R-:W-:Y:S06]  /*14860*/  BAR.ARV 0x5, 0x180 ;  /* 0x0146000000007b1d */ /* 0x000fec0000002000 */
.L_x_2611:
        /* <DEDUP_REMOVED lines=29> */
.L_x_2690:
[----:B------:R-:W-:Y:S05]  /*14a40*/  YIELD ;  /* 0x0000000000007946 */ /* 0x000fea0003800000 */
[----:B------:R-:W-:Y:S01]  /*14a50*/  ULDC.64 UR4, c[0x0][0xa28] ;  /* 0x00028a0000047ab9 */ /* 0x000fe20000000a00 */
[----:B------:R-:W-:Y:S01]  /*14a60*/  IMAD.MOV.U32 R30, RZ, RZ, RZ ;  /* 0x000000ffff1e7224 */ /* 0x000fe200078e00ff */
[----:B------:R-:W-:-:S04]  /*14a70*/  ISETP.NE.U32.AND P0, PT, RZ, UR4, PT ;  /* 0x00000004ff007c0c */ /* 0x000fc8000bf05070 */
[----:B------:R-:W-:Y:S01]  /*14a80*/  ISETP.NE.AND.EX P0, PT, RZ, UR5, PT, P0 ;  /* 0x00000005ff007c0c */ /* 0x000fe2000bf05300 */
[----:B------:R-:W-:-:S12]  /*14a90*/  ULDC.64 UR4, c[0x0][0xa18] ;  /* 0x0002860000047ab9 */ /* 0x000fd80000000a00 */
[----:B0-----:R-:W0:Y:S02]  /*14aa0*/  @P0 LDC.64 R2, c[0x0][0xa28] ;  /* 0x00028a00ff020b82 */ /* 0x001e240000000a00 */
[----:B0-----:R-:W-:-:S05]  /*14ab0*/  @P0 IMAD.WIDE R2, R27, 0x4, R2 ;  /* 0x000000041b020825 */ /* 0x001fca00078e0202 */
[----:B------:R0:W5:Y:S01]  /*14ac0*/  @P0 LDG.E R30, desc[UR48][R2.64] ;  /* 0x00000030021e0981 */ /* 0x000162000c1e1900 */
[----:B------:R-:W-:Y:S01]  /*14ad0*/  ISETP.NE.U32.AND P0, PT, RZ, UR4, PT ;  /* 0x00000004ff007c0c */ /* 0x000fe2000bf05070 */
[----:B------:R-:W-:Y:S01]  /*14ae0*/  IMAD.MOV.U32 R37, RZ, RZ, RZ ;  /* 0x000000ffff257224 */ /* 0x000fe200078e00ff */
[----:B------:R-:W-:Y:S02]  /*14af0*/  LOP3.LUT R16, R16, 0xfffffdff, RZ, 0xc0, !PT ;  /* 0xfffffdff10107812 */ /* 0x000fe400078ec0ff */
[----:B------:R-:W-:Y:S01]  /*14b00*/  ISETP.NE.AND.EX P1, PT, RZ, UR5, PT, P0 ;  /* 0x00000005ff007c0c */ /* 0x000fe2000bf25300 */
[----:B------:R-:W-:Y:S02]  /*14b10*/  ULDC.64 UR4, c[0x0][0xa00] ;  /* 0x0002800000047ab9 */ /* 0x000fe40000000a00 */
[----:B------:R-:W-:Y:S01]  /*14b20*/  ISETP.NE.U32.AND P0, PT, RZ, UR4, PT ;  /* 0x00000004ff007c0c */ /* 0x000fe2000bf05070 */
[----:B0-----:R-:W0:Y:S03]  /*14b30*/  LDC.64 R2, c[0x0][0xa00] ;  /* 0x00028000ff027b82 */ /* 0x001e260000000a00 */
[----:B------:R-:W-:Y:S01]  /*14b40*/  ISETP.NE.AND.EX P2, PT, RZ, UR5, PT, P0 ;  /* 0x00000005ff007c0c */ /* 0x000fe2000bf45300 */
[----:B------:R-:W-:-:S05]  /*14b50*/  ULDC.64 UR4, c[0x0][0x418] ;  /* 0x0001060000047ab9 */ /* 0x000fca0000000a00 */
[----:B-1----:R-:W1:Y:S07]  /*14b60*/  @P1 LDC.64 R4, c[0x0][0xa18] ;  /* 0x00028600ff041b82 */ /* 0x002e6e0000000a00 */
[----:B------:R-:W-:Y:S01]  /*14b70*/  @P2 LOP3.LUT R16, R16, 0x200, RZ, 0xfc, !PT ;  /* 0x0000020010102812 */ /* 0x000fe200078efcff */
[----:B0-----:R-:W-:-:S05]  /*14b80*/  IMAD.WIDE R2, R27, 0x4, R2 ;  /* 0x000000041b027825 */ /* 0x001fca00078e0202 */
[----:B------:R0:W5:Y:S01]  /*14b90*/  @P2 LDG.E R37, desc[UR48][R2.64] ;  /* 0x0000003002252981 */ /* 0x000162000c1e1900 */
[----:B-1----:R-:W-:-:S05]  /*14ba0*/  @P1 IMAD.WIDE R4, R27, 0x4, R4 ;  /* 0x000000041b041825 */ /* 0x002fca00078e0204 */
[----:B------:R0:W5:Y:S01]  /*14bb0*/  @P1 LDG.E R35, desc[UR48][R4.64] ;  /* 0x0000003004231981 */ /* 0x000162000c1e1900 */
[----:B------:R-:W-:-:S03]  /*14bc0*/  UISETP.NE.U32.AND UP0, UPT, UR4, URZ, UPT ;  /* 0x0000003f0400728c */ /* 0x000fc6000bf05070 */
[----:B------:R-:W-:Y:S01]  /*14bd0*/  ULDC UR4, c[0x0][0x424] ;  /* 0x0001090000047ab9 */ /* 0x000fe20000000800 */
[----:B------:R-:W-:-:S03]  /*14be0*/  UISETP.NE.AND.EX UP0, UPT, UR5, URZ, UPT, UP0 ;  /* 0x0000003f0500728c */ /* 0x000fc6000bf05300 */
[----:B------:R-:W-:Y:S01]  /*14bf0*/  ULDC UR5, c[0x0][0x2f0] ;  /* 0x0000bc0000057ab9 */ /* 0x000fe20000000800 */
[----:B------:R-:W-:-:S04]  /*14c00*/  USEL UR4, UR4, 0x1, UP0 ;  /* 0x0000000104047887 */ /* 0x000fc80008000000 */
[----:B------:R-:W-:-:S06]  /*14c10*/  UIMAD UR4, UR4, UR5, URZ ;  /* 0x00000005040472a4 */ /* 0x000fcc000f8e023f */
[----:B------:R-:W-:Y:S01]  /*14c20*/  IMAD.U32 R19, RZ, RZ, UR4 ;  /* 0x00000004ff137e24 */ /* 0x000fe2000f8e00ff */
[----:B0-2-4-:R-:W-:Y:S06]  /*14c30*/  @P1 BRA `(.L_x_2620) ;  /* 0x0000000000181947 */ /* 0x015fec0003800000 */
[----:B------:R-:W-:Y:S02]  /*14c40*/  ULDC UR4, c[0x0][0x288] ;  /* 0x0000a20000047ab9 */ /* 0x000fe40000000800 */
[----:B-----5:R-:W-:Y:S01]  /*14c50*/  IMAD.U32 R35, RZ, RZ, UR4 ;  /* 0x00000004ff237e24 */ /* 0x020fe2000f8e00ff */
[----:B------:R-:W-:Y:S06]  /*14c60*/  @!P2 BRA `(.L_x_2620) ;  /* 0x00000000000ca947 */ /* 0x000fec0003800000 */
[----:B------:R-:W2:Y:S04]  /*14c70*/  LDG.E R0, desc[UR48][R2.64] ;  /* 0x0000003002007981 */ /* 0x000ea8000c1e1900 */
[----:B------:R-:W2:Y:S02]  /*14c80*/  LDG.E R35, desc[UR48][R2.64+0x4] ;  /* 0x0000043002237981 */ /* 0x000ea4000c1e1900 */
[----:B--2---:R-:W-:-:S07]  /*14c90*/  IMAD.IADD R35, R35, 0x1, -R0 ;  /* 0x0000000123237824 */ /* 0x004fce00078e0a00 */
.L_x_2620:
[----:B------:R-:W-:Y:S02]  /*14ca0*/  ULDC.64 UR4, c[0x0][0xa20] ;  /* 0x0002880000047ab9 */ /* 0x000fe40000000a00 */
[----:B------:R-:W-:-:S04]  /*14cb0*/  ISETP.NE.U32.AND P0, PT, RZ, UR4, PT ;  /* 0x00000004ff007c0c */ /* 0x000fc8000bf05070 */
[----:B------:R-:W-:-:S13]  /*14cc0*/  ISETP.NE.AND.EX P0, PT, RZ, UR5, PT, P0 ;  /* 0x00000005ff007c0c */ /* 0x000fda000bf05300 */
[----:B------:R-:W-:Y:S05]  /*14cd0*/  @!P0 BRA `(.L_x_2621) ;  /* 0x0000000000108947 */ /* 0x000fea0003800000 */
[----:B------:R-:W0:Y:S02]  /*14ce0*/  LDC.64 R2, c[0x0][0xa20] ;  /* 0x00028800ff027b82 */ /* 0x000e240000000a00 */
[----:B0-----:R-:W-:-:S05]  /*14cf0*/  IMAD.WIDE R2, R27, 0x4, R2 ;  /* 0x000000041b027825 */ /* 0x001fca00078e0202 */
[----:B------:R0:W5:Y:S01]  /*14d00*/  LDG.E R19, desc[UR48][R2.64] ;  /* 0x0000003002137981 */ /* 0x000162000c1e1900 */
[----:B------:R-:W-:Y:S05]  /*14d10*/  BRA `(.L_x_2622) ;  /* 0x0000000000247947 */ /* 0x000fea0003800000 */
.L_x_2621:
        /* <DEDUP_REMOVED lines=9> */
.L_x_2622:
[----:B------:R-:W1:Y:S01]  /*14db0*/  LDC R0, c[0x0][0x448] ;  /* 0x00011200ff007b82 */ /* 0x000e620000000800 */
[----:B------:R-:W-:Y:S01]  /*14dc0*/  IMAD.SHL.U32 R33, R25, 0x80, RZ ;  /* 0x0000008019217824 */ /* 0x000fe200078e00ff */
[----:B------:R-:W-:Y:S01]  /*14dd0*/  LOP3.LUT R16, R16, 0xfffffeff, RZ, 0xc0, !PT ;  /* 0xfffffeff10107812 */ /* 0x000fe200078ec0ff */
[----:B-----5:R-:W-:-:S05]  /*14de0*/  IMAD.IADD R19, R19, 0x1, -R30 ;  /* 0x0000000113137824 */ /* 0x020fca00078e0a1e */
[----:B0-----:R-:W0:Y:S01]  /*14df0*/  LDC.64 R2, c[0x0][0x9e0] ;  /* 0x00027800ff027b82 */ /* 0x001e220000000a00 */
[----:B-1----:R-:W-:Y:S01]  /*14e00*/  ISETP.NE.AND P2, PT, R0, 0x1, PT ;  /* 0x000000010000780c */ /* 0x002fe20003f45270 */
[----:B------:R-:W-:Y:S01]  /*14e10*/  VIADD R0, R33, 0x7f ;  /* 0x0000007f21007836 */ /* 0x000fe20000000000 */
[----:B0-----:R-:W-:-:S11]  /*14e20*/  ISETP.GE.AND P1, PT, R3, 0x1, PT ;  /* 0x000000010300780c */ /* 0x001fd60003f26270 */
[----:B------:R-:W0:Y:S01]  /*14e30*/  @P2 LDC R5, c[0x0][0x44c] ;  /* 0x00011300ff052b82 */ /* 0x000e220000000800 */
[----:B------:R-:W-:-:S07]  /*14e40*/  @P2 LOP3.LUT R16, R16, 0x100, RZ, 0xfc, !PT ;  /* 0x0000010010102812 */ /* 0x000fce00078efcff */
[----:B------:R-:W1:Y:S01]  /*14e50*/  @P2 LDC R7, c[0x0][0x450] ;  /* 0x00011400ff072b82 */ /* 0x000e620000000800 */
[----:B0-----:R-:W-:Y:S01]  /*14e60*/  @P2 IMAD.HI.U32 R4, R0, R5, RZ ;  /* 0x0000000500042227 */ /* 0x001fe200078e00ff */
[----:B------:R-:W-:-:S04]  /*14e70*/  IADD3 R5, R19, 0x1, -R35 ;  /* 0x0000000113057810 */ /* 0x000fc80007ffe823 */
[----:B-1----:R-:W-:-:S05]  /*14e80*/  @P2 SHF.R.U32.HI R0, RZ, R7, R4 ;  /* 0x00000007ff002219 */ /* 0x002fca0000011604 */
[----:B------:R-:W-:-:S04]  /*14e90*/  IMAD.IADD R7, R5, 0x1, R0 ;  /* 0x0000000105077824 */ /* 0x000fc800078e0200 */
[----:B------:R-:W-:Y:S01]  /*14ea0*/  IMAD.IADD R2, R7, 0x1, R2 ;  /* 0x0000000107027824 */ /* 0x000fe200078e0202 */
[----:B------:R-:W-:Y:S06]  /*14eb0*/  @!P1 BRA `(.L_x_2623) ;  /* 0x0000000000489947 */ /* 0x000fec0003800000 */
[C---:B------:R-:W-:Y:S01]  /*14ec0*/  ISETP.GT.AND P0, PT, R7.reuse, RZ, PT ;  /* 0x000000ff0700720c */ /* 0x040fe20003f04270 */
[----:B------:R-:W-:Y:S01]  /*14ed0*/  BSSY B0, `(.L_x_2624) ;  /* 0x000000e000007945 */ /* 0x000fe20003800000 */
[----:B------:R-:W-:-:S11]  /*14ee0*/  VIADD R0, R7, 0xffffffff ;  /* 0xffffffff07007836 */ /* 0x000fd60000000000 */
[----:B------:R-:W-:Y:S05]  /*14ef0*/  @P0 BRA `(.L_x_2625) ;  /* 0x00000000001c0947 */ /* 0x000fea0003800000 */
[----:B------:R-:W-:Y:S01]  /*14f00*/  ISETP.NE.AND P0, PT, R3, 0x1, PT ;  /* 0x000000010300780c */ /* 0x000fe20003f05270 */
[----:B------:R-:W-:-:S12]  /*14f10*/  IMAD.MOV R7, RZ, RZ, -R7 ;  /* 0x000000ffff077224 */ /* 0x000fd800078e0a07 */
[----:B------:R-:W0:Y:S02]  /*14f20*/  @P0 LDC.64 R4, c[0x0][0x9e8] ;  /* 0x00027a00ff040b82 */ /* 0x000e240000000a00 */
[----:B0-----:R-:W-:-:S05]  /*14f30*/  @P0 IMAD.HI.U32 R4, R7, R4, RZ ;  /* 0x0000000407040227 */ /* 0x001fca00078e00ff */
[----:B------:R-:W-:-:S04]  /*14f40*/  @P0 SHF.R.U32.HI R7, RZ, R5, R4 ;  /* 0x00000005ff070219 */ /* 0x000fc80000011604 */
[----:B------:R-:W-:Y:S01]  /*14f50*/  LOP3.LUT R0, RZ, R7, RZ, 0x33, !PT ;  /* 0x00000007ff007212 */ /* 0x000fe200078e33ff */
[----:B------:R-:W-:Y:S06]  /*14f60*/  BRA `(.L_x_2626) ;  /* 0x0000000000107947 */ /* 0x000fec0003800000 */
.L_x_2625:
[----:B------:R-:W-:-:S13]  /*14f70*/  ISETP.NE.AND P0, PT, R3, 0x1, PT ;  /* 0x000000010300780c */ /* 0x000fda0003f05270 */
[----:B------:R-:W0:Y:S02]  /*14f80*/  @P0 LDC.64 R4, c[0x0][0x9e8] ;  /* 0x00027a00ff040b82 */ /* 0x000e240000000a00 */
[----:B0-----:R-:W-:-:S05]  /*14f90*/  @P0 IMAD.HI.U32 R4, R0, R4, RZ ;  /* 0x0000000400040227 */ /* 0x001fca00078e00ff */
[----:B------:R-:W-:-:S07]  /*14fa0*/  @P0 SHF.R.U32.HI R0, RZ, R5, R4 ;  /* 0x00000005ff000219 */ /* 0x000fce0000011604 */
.L_x_2626:
[----:B------:R-:W-:Y:S05]  /*14fb0*/  BSYNC B0 ;  /* 0x0000000000007941 */ /* 0x000fea0003800000 */
.L_x_2624:
[----:B------:R-:W-:-:S05]  /*14fc0*/  IMAD R5, R0, R3, R3 ;  /* 0x0000000300057224 */ /* 0x000fca00078e0203 */
[----:B------:R-:W-:-:S07]  /*14fd0*/  VIMNMX R2, R2, R5, PT ;  /* 0x0000000502027248 */ /* 0x000fce0003fe0100 */
.L_x_2623:
[----:B------:R-:W0:Y:S01]  /*14fe0*/  @P2 LDC R0, c[0x0][0x44c] ;  /* 0x00011300ff002b82 */ /* 0x000e220000000800 */
[----:B------:R-:W-:Y:S01]  /*14ff0*/  VIADD R2, R2, 0x5f ;  /* 0x0000005f02027836 */ /* 0x000fe20000000000 */
[----:B------:R-:W-:Y:S01]  /*15000*/  ULDC UR4, c[0x0][0x9dc] ;  /* 0x0002770000047ab9 */ /* 0x000fe20000000800 */
[----:B------:R-:W-:Y:S02]  /*15010*/  IMAD.MOV.U32 R4, RZ, RZ, R33 ;  /* 0x000000ffff047224 */ /* 0x000fe400078e0021 */
[----:B------:R-:W-:-:S03]  /*15020*/  IMAD.HI R2, R2, 0x2aaaaaab, RZ ;  /* 0x2aaaaaab02027827 */ /* 0x000fc600078e02ff */
[----:B------:R-:W1:Y:S01]  /*15030*/  @P2 LDC R5, c[0x0][0x450] ;  /* 0x00011400ff052b82 */ /* 0x000e620000000800 */
[----:B0-----:R-:W-:-:S05]  /*15040*/  @P2 IMAD.HI.U32 R0, R33, R0, RZ ;  /* 0x0000000021002227 */ /* 0x001fca00078e00ff */
[----:B-1----:R-:W-:Y:S01]  /*15050*/  @P2 SHF.R.U32.HI R4, RZ, R5, R0 ;  /* 0x00000005ff042219 */ /* 0x002fe20000011600 */
[----:B------:R-:W-:Y:S01]  /*15060*/  VIADD R0, R19, 0x5f ;  /* 0x0000005f13007836 */ /* 0x000fe20000000000 */
[----:B------:R-:W-:Y:S02]  /*15070*/  SHF.R.U32.HI R5, RZ, 0x1f, R2 ;  /* 0x0000001fff057819 */ /* 0x000fe40000011602 */
[----:B------:R-:W-:Y:S01]  /*15080*/  IADD3 R4, R4, R19, -R35 ;  /* 0x0000001304047210 */ /* 0x000fe20007ffe823 */
[----:B------:R-:W-:Y:S01]  /*15090*/  IMAD.HI R0, R0, 0x2aaaaaab, RZ ;  /* 0x2aaaaaab00007827 */ /* 0x000fe200078e02ff */
[----:B------:R-:W-:-:S03]  /*150a0*/  LEA.HI.SX32 R7, R2, R5, 0x1c ;  /* 0x0000000502077211 */ /* 0x000fc600078fe2ff */
[----:B------:R-:W-:Y:S01]  /*150b0*/  VIADD R2, R4, -UR4 ;  /* 0x8000000404027c36 */ /* 0x000fe20008000000 */
[----:B------:R-:W-:-:S04]  /*150c0*/  SHF.R.U32.HI R5, RZ, 0x1f, R0 ;  /* 0x0000001fff057819 */ /* 0x000fc80000011600 */
[----:B------:R-:W-:-:S04]  /*150d0*/  LEA.HI.SX32 R0, R0, R5, 0x1c ;  /* 0x0000000500007211 */ /* 0x000fc800078fe2ff */
[----:B------:R-:W-:Y:S01]  /*150e0*/  VIMNMX R0, R0, R7, PT ;  /* 0x0000000700007248 */ /* 0x000fe20003fe0100 */
[----:B------:R-:W-:Y:S06]  /*150f0*/  @!P1 BRA `(.L_x_2627) ;  /* 0x0000000000489947 */ /* 0x000fec0003800000 */
[----:B------:R-:W-:Y:S01]  /*15100*/  IMAD.MOV.U32 R6, RZ, RZ, R4 ;  /* 0x000000ffff067224 */ /* 0x000fe200078e0004 */
[----:B------:R-:W-:Y:S04]  /*15110*/  BSSY B0, `(.L_x_2628) ;  /* 0x000000e000007945 */ /* 0x000fe80003800000 */
[----:B------:R-:W-:-:S13]  /*15120*/  ISETP.GT.AND P0, PT, R6, -0x1, PT ;  /* 0xffffffff0600780c */ /* 0x000fda0003f04270 */
[----:B------:R-:W-:Y:S05]  /*15130*/  @P0 BRA `(.L_x_2629) ;  /* 0x00000000001c0947 */ /* 0x000fea0003800000 */
[----:B------:R-:W-:Y:S02]  /*15140*/  ISETP.NE.AND P0, PT, R3, 0x1, PT ;  /* 0x000000010300780c */ /* 0x000fe40003f05270 */
[----:B------:R-:W-:-:S11]  /*15150*/  LOP3.LUT R7, RZ, R6, RZ, 0x33, !PT ;  /* 0x00000006ff077212 */ /* 0x000fd600078e33ff */
[----:B------:R-:W0:Y:S02]  /*15160*/  @P0 LDC.64 R4, c[0x0][0x9e8] ;  /* 0x00027a00ff040b82 */ /* 0x000e240000000a00 */
[----:B0-----:R-:W-:-:S05]  /*15170*/  @P0 IMAD.HI.U32 R4, R7, R4, RZ ;  /* 0x0000000407040227 */ /* 0x001fca00078e00ff */
[----:B------:R-:W-:-:S04]  /*15180*/  @P0 SHF.R.U32.HI R7, RZ, R5, R4 ;  /* 0x00000005ff070219 */ /* 0x000fc80000011604 */
[----:B------:R-:W-:Y:S01]  /*15190*/  LOP3.LUT R6, RZ, R7, RZ, 0x33, !PT ;  /* 0x00000007ff067212 */ /* 0x000fe200078e33ff */
[----:B------:R-:W-:Y:S06]  /*151a0*/  BRA `(.L_x_2630) ;  /* 0x0000000000107947 */ /* 0x000fec0003800000 */
.L_x_2629:
[----:B------:R-:W-:-:S13]  /*151b0*/  ISETP.NE.AND P0, PT, R3, 0x1, PT ;  /* 0x000000010300780c */ /* 0x000fda0003f05270 */
[----:B------:R-:W0:Y:S02]  /*151c0*/  @P0 LDC.64 R4, c[0x0][0x9e8] ;  /* 0x00027a00ff040b82 */ /* 0x000e240000000a00 */
[----:B0-----:R-:W-:-:S05]  /*151d0*/  @P0 IMAD.HI.U32 R4, R6, R4, RZ ;  /* 0x0000000406040227 */ /* 0x001fca00078e00ff */
[----:B------:R-:W-:-:S07]  /*151e0*/  @P0 SHF.R.U32.HI R6, RZ, R5, R4 ;  /* 0x00000005ff060219 */ /* 0x000fce0000011604 */
.L_x_2630:
[----:B------:R-:W-:Y:S05]  /*151f0*/  BSYNC B0 ;  /* 0x0000000000007941 */ /* 0x000fea0003800000 */
.L_x_2628:
[----:B------:R-:W-:-:S05]  /*15200*/  IMAD R3, R6, R3, RZ ;  /* 0x0000000306037224 */ /* 0x000fca00078e02ff */
[----:B------:R-:W-:-:S07]  /*15210*/  VIMNMX R2, R2, R3, !PT ;  /* 0x0000000302027248 */ /* 0x000fce0007fe0100 */
.L_x_2627:
[----:B------:R-:W-:Y:S01]  /*15220*/  IMAD.HI R2, R2, 0x2aaaaaab, RZ ;  /* 0x2aaaaaab02027827 */ /* 0x000fe200078e02ff */
[----:B------:R-:W-:Y:S04]  /*15230*/  BSSY B0, `(.L_x_2631) ;  /* 0x0000029000007945 */ /* 0x000fe80003800000 */
[----:B------:R-:W-:-:S04]  /*15240*/  SHF.R.U32.HI R3, RZ, 0x1f, R2 ;  /* 0x0000001fff037819 */ /* 0x000fc80000011602 */
[----:B------:R-:W-:Y:S02]  /*15250*/  LEA.HI.SX32 R3, R2, R3, 0x1c ;  /* 0x0000000302037211 */ /* 0x000fe400078fe2ff */
[----:B------:R-:W-:Y:S02]  /*15260*/  LOP3.LUT R2, R26, 0xff000000, RZ, 0xc0, !PT ;  /* 0xff0000001a027812 */ /* 0x000fe400078ec0ff */
[----:B------:R-:W-:Y:S02]  /*15270*/  VIMNMX R29, RZ, R3, !PT ;  /* 0x00000003ff1d7248 */ /* 0x000fe40007fe0100 */
[----:B------:R-:W-:Y:S02]  /*15280*/  SHF.R.U32.HI R3, RZ, 0x8, R2 ;  /* 0x00000008ff037819 */ /* 0x000fe40000011602 */
[----:B------:R-:W-:Y:S02]  /*15290*/  ISETP.GT.AND P0, PT, R0, R29, PT ;  /* 0x0000001d0000720c */ /* 0x000fe40003f04270 */
[----:B------:R-:W-:-:S04]  /*152a0*/  LOP3.LUT R2, R26, 0xff0000, RZ, 0xc0, !PT ;  /* 0x00ff00001a027812 */ /* 0x000fc800078ec0ff */
[----:B------:R-:W-:Y:S01]  /*152b0*/  LEA.HI R3, R2, R3, RZ, 0x10 ;  /* 0x0000000302037211 */ /* 0x000fe200078f80ff */
[----:B------:R-:W-:-:S03]  /*152c0*/  IMAD.MOV.U32 R2, RZ, RZ, RZ ;  /* 0x000000ffff027224 */ /* 0x000fc600078e00ff */
[----:B------:R-:W-:-:S03]  /*152d0*/  LOP3.LUT R4, R3, 0xff, RZ, 0xc0, !PT ;  /* 0x000000ff03047812 */ /* 0x000fc600078ec0ff */
[----:B------:R-:W-:Y:S05]  /*152e0*/  @!P0 BRA `(.L_x_2632) ;  /* 0x0000000000748947 */ /* 0x000fea0003800000 */
[----:B------:R-:W-:Y:S01]  /*152f0*/  SHF.R.U32.HI R5, RZ, 0x10, R3 ;  /* 0x00000010ff057819 */ /* 0x000fe20000011603 */
[----:B------:R-:W-:-:S03]  /*15300*/  IMAD.MOV.U32 R2, RZ, RZ, RZ ;  /* 0x000000ffff027224 */ /* 0x000fc600078e00ff */
[----:B------:R-:W-:-:S13]  /*15310*/  ISETP.NE.AND P0, PT, R5, RZ, PT ;  /* 0x000000ff0500720c */ /* 0x000fda0003f05270 */
[----:B------:R-:W0:Y:S02]  /*15320*/  @!P0 LDC R5, c[0x0][0x9f0] ;  /* 0x00027c00ff058b82 */ /* 0x000e240000000800 */
[----:B0-----:R-:W-:Y:S02]  /*15330*/  IABS R6, R5 ;  /* 0x0000000500067213 */ /* 0x001fe40000000000 */
[----:B------:R-:W-:Y:S02]  /*15340*/  IADD3 R8, R5, -0x1, R0 ;  /* 0xffffffff05087810 */ /* 0x000fe40007ffe000 */
[----:B------:R-:W0:Y:S03]  /*15350*/  I2F.RP R7, R6 ;  /* 0x0000000600077306 */ /* 0x000e260000209400 */
[----:B------:R-:W-:-:S05]  /*15360*/  IMAD.IADD R8, R8, 0x1, -R29 ;  /* 0x0000000108087824 */ /* 0x000fca00078e0a1d */
[----:B0-----:R-:W0:Y:S02]  /*15370*/  MUFU.RCP R7, R7 ;  /* 0x0000000700077308 */ /* 0x001e240000001000 */
[----:B0-----:R-:W-:Y:S01]  /*15380*/  VIADD R3, R7, 0xffffffe ;  /* 0x0ffffffe07037836 */ /* 0x001fe20000000000 */
[----:B------:R-:W-:-:S05]  /*15390*/  IABS R7, R5 ;  /* 0x0000000500077213 */ /* 0x000fca0000000000 */
[----:B------:R-:W0:Y:S01]  /*153a0*/  F2I.FTZ.U32.TRUNC.NTZ R3, R3 ;  /* 0x0000000300037305 */ /* 0x000e22000021f000 */
[----:B------:R-:W-:Y:S02]  /*153b0*/  IMAD.MOV R7, RZ, RZ, -R7 ;  /* 0x000000ffff077224 */ /* 0x000fe400078e0a07 */
[----:B0-----:R-:W-:-:S04]  /*153c0*/  IMAD.MOV R9, RZ, RZ, -R3 ;  /* 0x000000ffff097224 */ /* 0x001fc800078e0a03 */
[----:B------:R-:W-:-:S04]  /*153d0*/  IMAD R9, R9, R6, RZ ;  /* 0x0000000609097224 */ /* 0x000fc800078e02ff */
[----:B------:R-:W-:Y:S01]  /*153e0*/  IMAD.HI.U32 R2, R3, R9, R2 ;  /* 0x0000000903027227 */ /* 0x000fe200078e0002 */
        /* <DEDUP_REMOVED lines=13> */
.L_x_2632:
[----:B------:R-:W-:Y:S05]  /*154c0*/  BSYNC B0 ;  /* 0x0000000000007941 */ /* 0x000fea0003800000 */
.L_x_2631:
[-C--:B------:R-:W-:Y:S01]  /*154d0*/  IMAD R29, R4, R2.reuse, R29 ;  /* 0x00000002041d7224 */ /* 0x080fe200078e021d */
[----:B------:R-:W-:Y:S04]  /*154e0*/  BSSY B7, `(.L_x_2633) ;  /* 0x0000348000077945 */ /* 0x000fe80003800000 */
[----:B------:R-:W-:-:S04]  /*154f0*/  VIADDMNMX R31, R29, R2, R0, PT ;  /* 0x000000021d1f7246 */ /* 0x000fc80003800100 */
[----:B------:R-:W-:Y:S01]  /*15500*/  ISETP.GT.AND P0, PT, R31, R29, PT ;  /* 0x0000001d1f00720c */ /* 0x000fe20003f04270 */
[----:B------:R0:W-:-:S12]  /*15510*/  STL [R1], R31 ;  /* 0x0000001f01007387 */ /* 0x0001d80000100800 */
        /* <DEDUP_REMOVED lines=18> */
.L_x_2634:
        /* <DEDUP_REMOVED lines=20> */
.L_x_2637:
[----:B------:R-:W-:Y:S05]  /*15780*/  BSYNC B6 ;  /* 0x0000000000067941 */ /* 0x000fea0003800000 */
.L_x_2636:
        /* <DEDUP_REMOVED lines=20> */
.L_x_2640:
        /* <DEDUP_REMOVED lines=15> */
.L_x_2639:
[----:B------:R-:W-:Y:S05]  /*159c0*/  BSYNC B6 ;  /* 0x0000000000067941 */ /* 0x000fea0003800000 */
.L_x_2638:
[----:B------:R-:W-:Y:S01]  /*159d0*/  ULDC.64 UR4, c[0x0][0x9f8] ;  /* 0x00027e0000047ab9 */ /* 0x000fe20000000a00 */
[----:B------:R-:W0:Y:S01]  /*159e0*/  S2R R20, SR_TID.X ;  /* 0x0000000000147919 */ /* 0x000e220000002100 */
[----:B------:R-:W-:Y:S01]  /*159f0*/  ISETP.NE.U32.AND P0, PT, RZ, UR4, PT ;  /* 0x00000004ff007c0c */ /* 0x000fe2000bf05070 */
[----:B------:R-:W-:Y:S01]  /*15a00*/  IMAD.MOV.U32 R25, RZ, RZ, R27 ;  /* 0x000000ffff197224 */ /* 0x000fe200078e001b */
[----:B------:R-:W-:Y:S01]  /*15a10*/  ULDC UR4, c[0x0][0x320] ;  /* 0x0000c80000047ab9 */ /* 0x000fe20000000800 */
[----:B------:R-:W1:Y:S01]  /*15a20*/  S2R R21, SR_TID.X ;  /* 0x0000000000157919 */ /* 0x000e620000002100 */
[----:B------:R-:W-:Y:S01]  /*15a30*/  ISETP.NE.AND.EX P0, PT, RZ, UR5, PT, P0 ;  /* 0x00000005ff007c0c */ /* 0x000fe2000bf05300 */
[----:B------:R-:W2:-:S12]  /*15a40*/  LDC R8, c[0x0][0x430] ;  /* 0x00010c00ff087b82 */ /* 0x000e980000000800 */
[----:B------:R-:W3:Y:S01]  /*15a50*/  @P0 LDC.64 R2, c[0x0][0x9f8] ;  /* 0x00027e00ff020b82 */ /* 0x000ee20000000a00 */
[----:B0-----:R-:W-:-:S05]  /*15a60*/  IMAD.SHL.U32 R20, R20, 0x8, RZ ;  /* 0x0000000814147824 */ /* 0x001fca00078e00ff */
[----:B------:R-:W-:-:S04]  /*15a70*/  LOP3.LUT R20, R20, 0x38, RZ, 0xc0, !PT ;  /* 0x0000003814147812 */ /* 0x000fc800078ec0ff */
[C---:B------:R-:W-:Y:S01]  /*15a80*/  LOP3.LUT R22, R20.reuse, 0x40, RZ, 0xfc, !PT ;  /* 0x0000004014167812 */ /* 0x040fe200078efcff */
[----:B---3--:R-:W-:Y:S01]  /*15a90*/  @P0 IMAD.WIDE R2, R27, 0x4, R2 ;  /* 0x000000041b020825 */ /* 0x008fe200078e0202 */
[----:B------:R-:W-:-:S04]  /*15aa0*/  LOP3.LUT R20, R20, 0x80, RZ, 0xfc, !PT ;  /* 0x0000008014147812 */ /* 0x000fc800078efcff */
[----:B------:R0:W5:Y:S01]  /*15ab0*/  @P0 LDG.E R25, desc[UR48][R2.64] ;  /* 0x0000003002190981 */ /* 0x000162000c1e1900 */
[----:B------:R-:W-:Y:S01]  /*15ac0*/  ISETP.GE.AND P0, PT, R20, UR4, PT ;  /* 0x0000000414007c0c */ /* 0x000fe2000bf06270 */
[----:B-1----:R-:W-:Y:S01]  /*15ad0*/  IMAD.SHL.U32 R21, R21, 0x8, RZ ;  /* 0x0000000815157824 */ /* 0x002fe200078e00ff */
[----:B------:R-:W-:Y:S01]  /*15ae0*/  ISETP.GE.AND P1, PT, R22, UR4, PT ;  /* 0x0000000416007c0c */ /* 0x000fe2000bf26270 */
[----:B------:R-:W1:Y:S01]  /*15af0*/  S2R R20, SR_TID.X ;  /* 0x0000000000147919 */ /* 0x000e620000002100 */
[----:B------:R-:W-:Y:S01]  /*15b00*/  LOP3.LUT R16, R16, 0xfffffffe, RZ, 0xc0, !PT ;  /* 0xfffffffe10107812 */ /* 0x000fe200078ec0ff */
[----:B------:R-:W-:Y:S01]  /*15b10*/  UMOV UR5, 0xffffffff ;  /* 0xffffffff00057882 */ /* 0x000fe20000000000 */
[----:B------:R-:W-:Y:S01]  /*15b20*/  LOP3.LUT R21, R21, 0x38, RZ, 0xc0, !PT ;  /* 0x0000003815157812 */ /* 0x000fe200078ec0ff */
[----:B------:R-:W-:Y:S01]  /*15b30*/  VIADD R0, R31, 0xffffffff ;  /* 0xffffffff1f007836 */ /* 0x000fe20000000000 */
[----:B------:R-:W-:Y:S02]  /*15b40*/  LOP3.LUT R16, R16, 0xffffffef, RZ, 0xc0, !PT ;  /* 0xffffffef10107812 */ /* 0x000fe400078ec0ff */
[----:B------:R-:W-:-:S02]  /*15b50*/  ISETP.GE.AND P2, PT, R21, UR4, PT ;  /* 0x0000000415007c0c */ /* 0x000fc4000bf46270 */
[----:B------:R-:W-:-:S03]  /*15b60*/  LOP3.LUT R21, R21, 0xc0, RZ, 0xfc, !PT ;  /* 0x000000c015157812 */ /* 0x000fc600078efcff */
[----:B------:R-:W-:-:S08]  /*15b70*/  @P1 LOP3.LUT R16, R16, 0x10, RZ, 0xfc, !PT ;  /* 0x0000001010101812 */ /* 0x000fd000078efcff */
[----:B------:R-:W-:-:S04]  /*15b80*/  @P2 LOP3.LUT R16, R16, 0x1, RZ, 0xfc, !PT ;  /* 0x0000000110102812 */ /* 0x000fc800078efcff */
[----:B------:R-:W-:-:S04]  /*15b90*/  LOP3.LUT R16, R16, 0xfffffff7, RZ, 0xc0, !PT ;  /* 0xfffffff710107812 */ /* 0x000fc800078ec0ff */
[----:B------:R-:W-:Y:S02]  /*15ba0*/  @P0 LOP3.LUT R16, R16, 0x8, RZ, 0xfc, !PT ;  /* 0x0000000810100812 */ /* 0x000fe400078efcff */
[----:B------:R-:W-:Y:S02]  /*15bb0*/  ISETP.GE.AND P0, PT, R21, UR4, PT ;  /* 0x0000000415007c0c */ /* 0x000fe4000bf06270 */
[----:B-1----:R-:W-:Y:S02]  /*15bc0*/  LOP3.LUT R20, R20, 0x7f, RZ, 0xc0, !PT ;  /* 0x0000007f14147812 */ /* 0x002fe400078ec0ff */
[----:B------:R-:W-:Y:S02]  /*15bd0*/  LOP3.LUT R16, R16, 0xfffffffb, RZ, 0xc0, !PT ;  /* 0xfffffffb10107812 */ /* 0x000fe400078ec0ff */
[----:B------:R-:W-:Y:S02]  /*15be0*/  SHF.R.U32.HI R22, RZ, 0x3, R20 ;  /* 0x00000003ff167819 */ /* 0x000fe40000011614 */
[----:B------:R-:W1:Y:S05]  /*15bf0*/  S2R R20, SR_TID.X ;  /* 0x0000000000147919 */ /* 0x000e6a0000002100 */
[----:B------:R-:W-:Y:S01]  /*15c00*/  @P0 LOP3.LUT R16, R16, 0x4, RZ, 0xfc, !PT ;  /* 0x0000000410100812 */ /* 0x000fe200078efcff */
[----:B-1----:R-:W-:-:S05]  /*15c10*/  IMAD.SHL.U32 R20, R20, 0x10, RZ ;  /* 0x0000001014147824 */ /* 0x002fca00078e00ff */
[----:B------:R-:W-:-:S05]  /*15c20*/  LOP3.LUT R20, R22, 0x70, R20, 0xf8, !PT ;  /* 0x0000007016147812 */ /* 0x000fca00078ef814 */
[----:B------:R-:W-:Y:S01]  /*15c30*/  IMAD R34, R0, 0x60, R20 ;  /* 0x0000006000227824 */ /* 0x000fe200078e0214 */
[----:B0-2---:R-:W-:Y:S06]  /*15c40*/  BRA.DIV UR5, `(.L_x_2641) ;  /* 0x0000004605147947 */ /* 0x005fec000b800000 */
.L_x_2707:
[----:B------:R-:W-:Y:S01]  /*15c50*/  ISETP.NE.AND P1, PT, R8, 0x1, PT ;  /* 0x000000010800780c */ /* 0x000fe20003f25270 */
[----:B------:R-:W-:Y:S01]  /*15c60*/  IMAD.MOV.U32 R32, RZ, RZ, RZ ;  /* 0x000000ffff207224 */ /* 0x000fe200078e00ff */
[C---:B------:R-:W-:Y:S01]  /*15c70*/  ISETP.GE.AND P0, PT, R34.reuse, R19, PT ;  /* 0x000000132200720c */ /* 0x040fe20003f06270 */
[----:B------:R-:W-:Y:S01]  /*15c80*/  IMAD.IADD R34, R34, 0x1, R30 ;  /* 0x0000000122227824 */ /* 0x000fe200078e021e */
[----:B-----5:R-:W-:Y:S02]  /*15c90*/  SHF.R.S32.HI R31, RZ, 0x1f, R25 ;  /* 0x0000001fff1f7819 */ /* 0x020fe40000011419 */
[----:B------:R-:W-:Y:S01]  /*15ca0*/  ISETP.GT.U32.OR P0, PT, R20, 0x5f, P0 ;  /* 0x0000005f1400780c */ /* 0x000fe20000704470 */
[----:B------:R-:W-:Y:S01]  /*15cb0*/  IMAD.MOV.U32 R6, RZ, RZ, R34 ;  /* 0x000000ffff067224 */ /* 0x000fe200078e0022 */
[----:B------:R-:W-:-:S05]  /*15cc0*/  LOP3.LUT R16, R16, 0xffffff7f, RZ, 0xc0, !PT ;  /* 0xffffff7f10107812 */ /* 0x000fca00078ec0ff */
[----:B------:R-:W0:Y:S01]  /*15cd0*/  @P1 LDC R3, c[0x0][0x434] ;  /* 0x00010d00ff031b82 */ /* 0x000e220000000800 */
[----:B------:R-:W-:-:S07]  /*15ce0*/  @P1 LOP3.LUT R16, R16, 0x80, RZ, 0xfc, !PT ;  /* 0x0000008010101812 */ /* 0x000fce00078efcff */
[----:B------:R-:W1:Y:S08]  /*15cf0*/  @P1 LDC R2, c[0x0][0x438] ;  /* 0x00010e00ff021b82 */ /* 0x000e700000000800 */
[----:B------:R-:W2:Y:S01]  /*15d00*/  @!P0 LDC.64 R4, c[0x0][0x428] ;  /* 0x00010a00ff048b82 */ /* 0x000ea20000000a00 */
[----:B0-----:R-:W-:-:S05]  /*15d10*/  @P1 IMAD.HI.U32 R3, R34, R3, RZ ;  /* 0x0000000322031227 */ /* 0x001fca00078e00ff */
[----:B-1----:R-:W-:-:S04]  /*15d20*/  @P1 SHF.R.U32.HI R6, RZ, R2, R3 ;  /* 0x00000002ff061219 */ /* 0x002fc80000011603 */
[--C-:B------:R-:W-:Y:S01]  /*15d30*/  @!P0 SHF.R.S32.HI R3, RZ, 0x1f, R6.reuse ;  /* 0x0000001fff038819 */ /* 0x100fe20000011406 */
[----:B------:R-:W-:Y:S02]  /*15d40*/  @!P0 IMAD.MOV.U32 R2, RZ, RZ, R6 ;  /* 0x000000ffff028224 */ /* 0x000fe400078e0006 */
[-C--:B--2---:R-:W-:Y:S02]  /*15d50*/  @!P0 IMAD R7, R31, R4.reuse, RZ ;  /* 0x000000041f078224 */ /* 0x084fe400078e02ff */
[----:B------:R-:W-:-:S04]  /*15d60*/  @!P0 IMAD.WIDE.U32 R2, R25, R4, R2 ;  /* 0x0000000419028225 */ /* 0x000fc800078e0002 */
[----:B------:R-:W-:Y:S02]  /*15d70*/  @!P0 IMAD R7, R25, R5, R7 ;  /* 0x0000000519078224 */ /* 0x000fe400078e0207 */
[----:B------:R-:W0:Y:S02]  /*15d80*/  @!P0 LDC.64 R4, c[0x0][0x418] ;  /* 0x00010600ff048b82 */ /* 0x000e240000000a00 */
[----:B------:R-:W-:Y:S02]  /*15d90*/  @!P0 IMAD.IADD R7, R3, 0x1, R7 ;  /* 0x0000000103078824 */ /* 0x000fe400078e0207 */
[----:B------:R-:W-:-:S04]  /*15da0*/  IMAD.MOV R3, RZ, RZ, -R6 ;  /* 0x000000ffff037224 */ /* 0x000fc800078e0a06 */
[----:B------:R-:W-:Y:S01]  /*15db0*/  IMAD R34, R8, R3, R34 ;  /* 0x0000000308227224 */ /* 0x000fe200078e0222 */
[----:B------:R-:W-:Y:S02]  /*15dc0*/  SEL R3, RZ, 0x1, P2 ;  /* 0x00000001ff037807 */ /* 0x000fe40001000000 */
[----:B0-----:R-:W-:-:S04]  /*15dd0*/  @!P0 LEA R4, P1, R2, R4, 0x2 ;  /* 0x0000000402048211 */ /* 0x001fc800078210ff */
[----:B------:R-:W-:Y:S01]  /*15de0*/  @!P0 LEA.HI.X R5, R2, R5, R7, 0x2, P1 ;  /* 0x0000000502058211 */ /* 0x000fe200008f1407 */
[----:B------:R-:W-:Y:S01]  /*15df0*/  IMAD.U32 R2, RZ, RZ, UR36 ;  /* 0x00000024ff027e24 */ /* 0x000fe2000f8e00ff */
[----:B------:R0:W-:Y:S04]  /*15e00*/  STL [R1+0x10], R3 ;  /* 0x0000100301007387 */ /* 0x0001e80000100800 */
[----:B------:R0:W5:Y:S01]  /*15e10*/  @!P0 LDG.E R32, desc[UR48][R4.64] ;  /* 0x0000003004208981 */ /* 0x000162000c1e1900 */
[----:B------:R-:W-:Y:S02]  /*15e20*/  ISETP.NE.AND P0, PT, R2, 0x3, PT ;  /* 0x000000030200780c */ /* 0x000fe40003f05270 */
[----:B------:R-:W-:Y:S02]  /*15e30*/  ISETP.GT.U32.AND P1, PT, R20, 0x5f, PT ;  /* 0x0000005f1400780c */ /* 0x000fe40003f24070 */
[----:B------:R-:W-:-:S02]  /*15e40*/  LOP3.LUT R16, R16, 0xffffffbf, RZ, 0xc0, !PT ;  /* 0xffffffbf10107812 */ /* 0x000fc400078ec0ff */
[----:B------:R-:W-:-:S07]  /*15e50*/  LOP3.LUT R26, R26, 0xffff, RZ, 0xc0, !PT ;  /* 0x0000ffff1a1a7812 */ /* 0x000fce00078ec0ff */
[----:B------:R-:W-:-:S04]  /*15e60*/  @P0 LOP3.LUT R16, R16, 0x40, RZ, 0xfc, !PT ;  /* 0x0000004010100812 */ /* 0x000fc800078efcff */
[----:B------:R-:W-:-:S04]  /*15e70*/  LOP3.LUT R16, R16, 0xffffffdf, RZ, 0xc0, !PT ;  /* 0xffffffdf10107812 */ /* 0x000fc800078ec0ff */
[----:B------:R-:W-:Y:S01]  /*15e80*/  @P1 LOP3.LUT R16, R16, 0x20, RZ, 0xfc, !PT ;  /* 0x0000002010101812 */ /* 0x000fe200078efcff */
[----:B0-----:R-:W-:Y:S06]  /*15e90*/  @!P0 BRA `(.L_x_2642) ;  /* 0x0000000000048947 */ /* 0x001fec0003800000 */
[----:B------:R-:W-:Y:S01]  /*15ea0*/  BPT.TRAP 0x1 ;  /* 0x000000040000795c */ /* 0x000fe20000300000 */
.L_x_2642:
[----:B------:R-:W-:Y:S01]  /*15eb0*/  IMAD R22, R0, -0x60, R19 ;  /* 0xffffffa000167824 */ /* 0x000fe200078e0213 */
[----:B------:R-:W-:Y:S01]  /*15ec0*/  SHF.L.U32 R0, R23, 0x1f, RZ ;  /* 0x0000001f17007819 */ /* 0x000fe200000006ff */
[----:B------:R-:W-:Y:S01]  /*15ed0*/  IMAD R19, R18, 0x8, R17 ;  /* 0x0000000812137824 */ /* 0x000fe200078e0211 */
[----:B------:R-:W-:Y:S03]  /*15ee0*/  BSSY B0, `(.L_x_2643) ;  /* 0x0000003000007945 */ /* 0x000fe60003800000 */
[----:B------:R-:W0:Y:S02]  /*15ef0*/  SYNCS.PHASECHK.TRANS64.TRYWAIT P0, [R19+URZ+0x22840], R0 ;  /* 0x02284000130075a7 */ /* 0x000e24000800017f */
[----:B0-----:R-:W-:Y:S05]  /*15f00*/  @!P0 BRA `(.L_x_2644) ;  /* 0x0000004000988947 */ /* 0x001fea0003800000 */
.L_x_2708:
[----:B------:R-:W-:Y:S05]  /*15f10*/  BSYNC B0 ;  /* 0x0000000000007941 */ /* 0x000fea0003800000 */
.L_x_2643:
[----:B0-----:R-:W-:Y:S01]  /*15f20*/  SHF.R.S32.HI R0, RZ, 0x1f, R34 ;  /* 0x0000001fff007819 */ /* 0x001fe20000011422 */
[----:B------:R-:W-:Y:S01]  /*15f30*/  ULDC.64 UR4, c[0x0][0x300] ;  /* 0x0000c00000047ab9 */ /* 0x000fe20000000a00 */
[----:B------:R-:W0:Y:S01]  /*15f40*/  S2R R7, SR_TID.X ;  /* 0x0000000000077919 */ /* 0x000e220000002100 */
[----:B-----5:R-:W-:Y:S01]  /*15f50*/  SHF.R.S32.HI R4, RZ, 0x1f, R32 ;  /* 0x0000001fff047819 */ /* 0x020fe20000011420 */
[----:B------:R-:W-:Y:S01]  /*15f60*/  ULDC.64 UR6, c[0x0][0x2e8] ;  /* 0x0000ba0000067ab9 */ /* 0x000fe20000000a00 */
[----:B------:R-:W-:Y:S01]  /*15f70*/  IMAD R3, R0, UR4, RZ ;  /* 0x0000000400037c24 */ /* 0x000fe2000f8e02ff */
[----:B------:R1:W-:Y:S01]  /*15f80*/  STL [R1+0x4], R0 ;  /* 0x0000040001007387 */ /* 0x0003e20000100800 */
[----:B------:R-:W-:-:S03]  /*15f90*/  LOP3.LUT R16, R16, 0xfffffffd, RZ, 0xc0, !PT ;  /* 0xfffffffd10107812 */ /* 0x000fc600078ec0ff */
[----:B------:R2:W-:Y:S01]  /*15fa0*/  STL [R1+0x8], R4 ;  /* 0x0000080401007387 */ /* 0x0005e20000100800 */
[C---:B-1----:R-:W-:Y:S02]  /*15fb0*/  IMAD R0, R34.reuse, UR5, R3 ;  /* 0x0000000522007c24 */ /* 0x042fe4000f8e0203 */
[----:B------:R-:W-:Y:S01]  /*15fc0*/  IMAD.WIDE.U32 R2, R34, UR4, RZ ;  /* 0x0000000422027c25 */ /* 0x000fe2000f8e00ff */
        /* <DEDUP_REMOVED lines=76> */
.L_x_2722:
        /* <DEDUP_REMOVED lines=10> */
.L_x_2646:
        /* <DEDUP_REMOVED lines=11> */
.L_x_2647:
[----:B------:R-:W-:Y:S01]  /*165e0*/  VIADD R0, R17, 0x18400 ;  /* 0x0001840011007836 */ /* 0x000fe20000000000 */
[----:B------:R1:W-:Y:S06]  /*165f0*/  SYNCS.ARRIVE.TRANS64.A1T0 RZ, [R19+URZ+0x22830], RZ ;  /* 0x022830ff13ff79a7 */ /* 0x0003ec000810003f */
[----:B------:R-:W-:Y:S05]  /*16600*/  WARPSYNC.ALL ;  /* 0x0000000000007948 */ /* 0x000fea0003800000 */
[----:B------:R-:W-:Y:S01]  /*16610*/  BAR.SYNC.DEFER_BLOCKING 0x8, 0x180 ;  /* 0x0206000000007b1d */ /* 0x000fe20000010000 */
[----:B------:R-:W-:-:S05]  /*16620*/  LOP3.LUT P0, RZ, R0, 0x3ff, RZ, 0xc0, !PT ;  /* 0x000003ff00ff7812 */ /* 0x000fca000780c0ff */
[----:B------:R-:W-:Y:S08]  /*16630*/  BSSY B6, `(.L_x_2648) ;  /* 0x0000012000067945 */ /* 0x000ff00003800000 */
        /* <DEDUP_REMOVED lines=17> */
.L_x_2649:
[----:B------:R-:W-:Y:S05]  /*16750*/  BSYNC B6 ;  /* 0x0000000000067941 */ /* 0x000fea0003800000 */
.L_x_2648:
[----:B------:R-:W2:Y:S01]  /*16760*/  S2R R20, SR_TID.X ;  /* 0x0000000000147919 */ /* 0x000ea20000002100 */
[----:B------:R-:W3:Y:S01]  /*16770*/  LDC R21, c[0x0][0x448] ;  /* 0x00011200ff157b82 */ /* 0x000ee20000000800 */
[----:B------:R-:W-:Y:S01]  /*16780*/  SHF.R.S32.HI R0, RZ, 0x1f, R37 ;  /* 0x0000001fff007819 */ /* 0x000fe20000011425 */
[----:B------:R-:W-:Y:S01]  /*16790*/  ULDC.64 UR4, c[0x0][0x298] ;  /* 0x0000a60000047ab9 */ /* 0x000fe20000000a00 */
[----:B------:R-:W-:Y:S01]  /*167a0*/  LOP3.LUT P6, RZ, R16, 0x200, RZ, 0xc0, !PT ;  /* 0x0000020010ff7812 */ /* 0x000fe200078cc0ff */
[----:B0-----:R-:W-:Y:S01]  /*167b0*/  IMAD.WIDE.U32 R2, R37, UR4, RZ ;  /* 0x0000000425027c25 */ /* 0x001fe2000f8e00ff */
[----:B------:R-:W-:Y:S01]  /*167c0*/  SHF.R.S32.HI R4, RZ, 0x1f, R27 ;  /* 0x0000001fff047819 */ /* 0x000fe2000001141b */
[----:B------:R-:W0:Y:S02]  /*167d0*/  S2R R7, SR_TID.X ;  /* 0x0000000000077919 */ /* 0x000e240000002100 */
[----:B------:R-:W-:Y:S01]  /*167e0*/  IMAD R0, R0, UR4, RZ ;  /* 0x0000000400007c24 */ /* 0x000fe2000f8e02ff */
[----:B------:R-:W-:-:S03]  /*167f0*/  SEL R4, R4, RZ, !P6 ;  /* 0x000000ff04047207 */ /* 0x000fc60007000000 */
[----:B------:R-:W-:Y:S01]  /*16800*/  IMAD R0, R37, UR5, R0 ;  /* 0x0000000525007c24 */ /* 0x000fe2000f8e0200 */
[----:B------:R-:W-:-:S03]  /*16810*/  ULDC.64 UR4, c[0x0][0x2d8] ;  /* 0x0000b60000047ab9 */ /* 0x000fc60000000a00 */
[----:B------:R-:W-:Y:S01]  /*16820*/  IMAD.IADD R3, R3, 0x1, R0 ;  /* 0x0000000103037824 */ /* 0x000fe200078e0200 */
[----:B------:R-:W-:Y:S01]  /*16830*/  SEL R0, R27, RZ, !P6 ;  /* 0x000000ff1b007207 */ /* 0x000fe20007000000 */
[----:B------:R-:W-:Y:S01]  /*16840*/  IMAD.WIDE.U32 R2, R26, UR4, R2 ;  /* 0x000000041a027c25 */ /* 0x000fe2000f8e0002 */
[----:B---3--:R-:W-:-:S03]  /*16850*/  ISETP.NE.AND P6, PT, R21, 0x1, PT ;  /* 0x000000011500780c */ /* 0x008fc60003fc5270 */
[----:B------:R-:W-:Y:S01]  /*16860*/  IMAD R3, R26, UR5, R3 ;  /* 0x000000051a037c24 */ /* 0x000fe2000f8e0203 */
[----:B------:R-:W-:Y:S02]  /*16870*/  ULDC.64 UR4, c[0x0][0x2e0] ;  /* 0x0000b80000047ab9 */ /* 0x000fe40000000a00 */
[----:B------:R-:W-:Y:S02]  /*16880*/  IMAD R4, R4, UR4, RZ ;  /* 0x0000000404047c24 */ /* 0x000fe4000f8e02ff */
[----:B------:R-:W-:Y:S01]  /*16890*/  IMAD.WIDE.U32 R2, R0, UR4, R2 ;  /* 0x0000000400027c25 */ /* 0x000fe2000f8e0002 */
[----:B--2---:R-:W-:-:S03]  /*168a0*/  LOP3.LUT R20, R20, 0x7f, RZ, 0xc0, !PT ;  /* 0x0000007f14147812 */ /* 0x004fc600078ec0ff */
[----:B------:R-:W-:Y:S01]  /*168b0*/  IMAD R4, R0, UR5, R4 ;  /* 0x0000000500047c24 */ /* 0x000fe2000f8e0204 */
[----:B------:R-:W-:Y:S01]  /*168c0*/  SHF.R.U32.HI R21, RZ, 0x3, R20 ;  /* 0x00000003ff157819 */ /* 0x000fe20000011614 */
[----:B------:R-:W-:Y:S01]  /*168d0*/  ULDC.64 UR4, c[0x0][0x2d0] ;  /* 0x0000b40000047ab9 */ /* 0x000fe20000000a00 */
[----:B------:R-:W2:Y:S01]  /*168e0*/  S2R R20, SR_TID.X ;  /* 0x0000000000147919 */ /* 0x000ea20000002100 */
[----:B------:R-:W3:Y:S01]  /*168f0*/  @P6 LDC R6, c[0x0][0x44c] ;  /* 0x00011300ff066b82 */ /* 0x000ee20000000800 */
[----:B------:R-:W-:Y:S02]  /*16900*/  IMAD.IADD R3, R3, 0x1, R4 ;  /* 0x0000000103037824 */ /* 0x000fe400078e0204 */
[----:B0-----:R-:W-:-:S05]  /*16910*/  IMAD.SHL.U32 R7, R7, 0x8, RZ ;  /* 0x0000000807077824 */ /* 0x001fca00078e00ff */
[----:B------:R-:W0:Y:S01]  /*16920*/  @P6 LDC R5, c[0x0][0x450] ;  /* 0x00011400ff056b82 */ /* 0x000e220000000800 */
[----:B------:R-:W-:Y:S01]  /*16930*/  LOP3.LUT R7, R7, 0x38, RZ, 0xc0, !PT ;  /* 0x0000003807077812 */ /* 0x000fe200078ec0ff */
[----:B--2---:R-:W-:-:S05]  /*16940*/  IMAD.SHL.U32 R20, R20, 0x10, RZ ;  /* 0x0000001014147824 */ /* 0x004fca00078e00ff */
[----:B------:R-:W-:-:S05]  /*16950*/  LOP3.LUT R20, R21, 0x70, R20, 0xf8, !PT ;  /* 0x0000007015147812 */ /* 0x000fca00078ef814 */
[----:B------:R-:W-:Y:S02]  /*16960*/  IMAD.IADD R0, R20, 0x1, R33 ;  /* 0x0000000114007824 */ /* 0x000fe400078e0221 */
[----:B------:R-:W2:Y:S02]  /*16970*/  S2R R20, SR_TID.X ;  /* 0x0000000000147919 */ /* 0x000ea40000002100 */
[----:B---3--:R-:W-:-:S04]  /*16980*/  @P6 IMAD.HI.U32 R6, R0, R6, RZ ;  /* 0x0000000600066227 */ /* 0x008fc800078e00ff */
[----:B------:R-:W-:Y:S01]  /*16990*/  IMAD.MOV.U32 R4, RZ, RZ, R0 ;  /* 0x000000ffff047224 */ /* 0x000fe200078e0000 */
[----:B0-----:R-:W-:Y:S02]  /*169a0*/  @P6 SHF.R.U32.HI R4, RZ, R5, R6 ;  /* 0x00000005ff046219 */ /* 0x001fe40000011606 */
[----:B------:R-:W0:Y:S03]  /*169b0*/  LDC R6, c[0x0][0x448] ;  /* 0x00011200ff067b82 */ /* 0x000e260000000800 */
[----:B------:R-:W-:Y:S02]  /*169c0*/  IMAD.MOV R5, RZ, RZ, -R4 ;  /* 0x000000ffff057224 */ /* 0x000fe400078e0a04 */
[----:B------:R-:W-:Y:S01]  /*169d0*/  IMAD.WIDE.U32 R2, R4, UR4, R2 ;  /* 0x0000000404027c25 */ /* 0x000fe2000f8e0002 */
[----:B--2---:R-:W-:-:S03]  /*169e0*/  LOP3.LUT R20, R20, 0x7f, RZ, 0xc0, !PT ;  /* 0x0000007f14147812 */ /* 0x004fc600078ec0ff */
[----:B0-----:R-:W-:Y:S01]  /*169f0*/  IMAD R0, R6, R5, R0 ;  /* 0x0000000506007224 */ /* 0x001fe200078e0200 */
[----:B------:R-:W-:Y:S02]  /*16a00*/  SHF.R.S32.HI R5, RZ, 0x1f, R4 ;  /* 0x0000001fff057819 */ /* 0x000fe40000011404 */
[----:B------:R-:W-:-:S03]  /*16a10*/  SHF.R.U32.HI R8, RZ, 0x3, R20 ;  /* 0x00000003ff087819 */ /* 0x000fc60000011614 */
        /* <DEDUP_REMOVED lines=14> */
[----:B------:R-:W-:-:S03]  /*16b00*/  UMOV UR5, 0xffffffff ;  /* 0xffffffff00057882 */ /* 0x000fc60000000000 */
[----:B------:R-:W-:Y:S07]  /*16b10*/  BRA.DIV UR5, `(.L_x_2650) ;  /* 0x0000003e05a87947 */ /* 0x000fee000b800000 */
[----:B------:R-:W0:Y:S01]  /*16b20*/  SHFL.IDX PT, R3, R0, RZ, 0x181f ;  /* 0x00181fff00037589 */ /* 0x000e2200000e0000 */
[----:B------:R-:W-:Y:S02]  /*16b30*/  IMAD R35, R35, R6, RZ ;  /* 0x0000000623237224 */ /* 0x000fe400078e02ff */
[----:B------:R-:W-:Y:S01]  /*16b40*/  IMAD.IADD R33, R8, 0x1, R33 ;  /* 0x0000000108217824 */ /* 0x000fe200078e0221 */
[----:B------:R-:W2:Y:S03]  /*16b50*/  SHFL.IDX PT, R2, R4, RZ, 0x181f ;  /* 0x00181fff04027589 */ /* 0x000ea600000e0000 */
[C---:B------:R-:W-:Y:S01]  /*16b60*/  VIADD R5, R33.reuse, 0x10 ;  /* 0x0000001021057836 */ /* 0x040fe20000000000 */
[----:B------:R-:W-:Y:S01]  /*16b70*/  ISETP.GE.AND P0, PT, R33, R35, PT ;  /* 0x000000232100720c */ /* 0x000fe20003f06270 */
[----:B------:R-:W-:-:S12]  /*16b80*/  SHFL.IDX PT, R14, R0, 0x7, 0x181f ;  /* 0x00f81f00000e7f89 */ /* 0x000fd800000e0000 */
[----:B0-----:R-:W-:-:S05]  /*16b90*/  @!P0 LEA R3, P2, R7, R3, 0x1 ;  /* 0x0000000307038211 */ /* 0x001fca00078408ff */
[----:B--2---:R-:W-:-:S05]  /*16ba0*/  @!P0 IMAD.X R2, RZ, RZ, R2, P2 ;  /* 0x000000ffff028224 */ /* 0x004fca00010e0602 */
[----:B------:R-:W-:-:S04]  /*16bb0*/  @!P0 LOP3.LUT R3, R3, R2, RZ, 0x3c, !PT ;  /* 0x0000000203038212 */ /* 0x000fc800078e3cff */
[----:B------:R-:W-:-:S04]  /*16bc0*/  @!P0 LOP3.LUT R2, R3, R2, RZ, 0x3c, !PT ;  /* 0x0000000203028212 */ /* 0x000fc800078e3cff */
[----:B------:R-:W-:-:S05]  /*16bd0*/  @!P0 LOP3.LUT R3, R3, R2, RZ, 0x3c, !PT ;  /* 0x0000000203038212 */ /* 0x000fca00078e3cff */
[----:B------:R0:W-:Y:S01]  /*16be0*/  @!P0 LDGSTS.E.BYPASS.LTC128B.128 [R36+0x18400], desc[UR48][R2.64], !P1 ;  /* 0x1840000002248fae */ /* 0x0001e2000c901d70 */
[----:B------:R-:W-:Y:S01]  /*16bf0*/  ISETP.GE.AND P0, PT, R5, R35, PT ;  /* 0x000000230500720c */ /* 0x000fe20003f06270 */
[----:B------:R-:W-:Y:S02]  /*16c00*/  VIADD R5, R33, 0x20 ;  /* 0x0000002021057836 */ /* 0x000fe40000000000 */
[----:B0-----:R-:W0:Y:S04]  /*16c10*/  SHFL.IDX PT, R3, R0, 0x1, 0x181f ;  /* 0x00381f0000037f89 */ /* 0x001e2800000e0000 */
[----:B------:R-:W2:Y:S06]  /*16c20*/  SHFL.IDX PT, R2, R4, 0x1, 0x181f ;  /* 0x00381f0004027f89 */ /* 0x000eac00000e0000 */
        /* <DEDUP_REMOVED lines=46> */
[----:B------:R-:W-:-:S03]  /*16f10*/  ISETP.GE.AND P0, PT, R5, R35, PT ;  /* 0x000000230500720c */ /* 0x000fc60003f06270 */
[----:B0-----:R-:W0:Y:S04]  /*16f20*/  SHFL.IDX PT, R3, R0, 0x6, 0x181f ;  /* 0x00d81f0000037f89 */ /* 0x001e2800000e0000 */
[----:B------:R-:W2:Y:S04]  /*16f30*/  SHFL.IDX PT, R2, R4, 0x6, 0x181f ;  /* 0x00d81f0004027f89 */ /* 0x000ea800000e0000 */
[----:B------:R-:W3:Y:S02]  /*16f40*/  SHFL.IDX PT, R4, R4, 0x7, 0x181f ;  /* 0x00f81f0004047f89 */ /* 0x000ee400000e0000 */
[----:B0-----:R-:W-:-:S05]  /*16f50*/  @!P0 LEA R3, P2, R7, R3, 0x1 ;  /* 0x0000000307038211 */ /* 0x001fca00078408ff */
[----:B--2---:R-:W-:-:S05]  /*16f60*/  @!P0 IMAD.X R2, RZ, RZ, R2, P2 ;  /* 0x000000ffff028224 */ /* 0x004fca00010e0602 */
[----:B------:R-:W-:-:S04]  /*16f70*/  @!P0 LOP3.LUT R3, R3, R2, RZ, 0x3c, !PT ;  /* 0x0000000203038212 */ /* 0x000fc800078e3cff */
[----:B------:R-:W-:-:S04]  /*16f80*/  @!P0 LOP3.LUT R2, R3, R2, RZ, 0x3c, !PT ;  /* 0x0000000203028212 */ /* 0x000fc800078e3cff */
[----:B------:R-:W-:-:S05]  /*16f90*/  @!P0 LOP3.LUT R3, R3, R2, RZ, 0x3c, !PT ;  /* 0x0000000203038212 */ /* 0x000fca00078e3cff */
[----:B---3--:R0:W-:Y:S02]  /*16fa0*/  @!P0 LDGSTS.E.BYPASS.LTC128B.128 [R36+0x1b400], desc[UR48][R2.64], !P1 ;  /* 0x1b40000002248fae */ /* 0x0081e4000c901d70 */
.L_x_2739:
        /* <DEDUP_REMOVED lines=10> */
.L_x_2651:
        /* <DEDUP_REMOVED lines=16> */
[----:B------:R-:W2:Y:S03]  /*17150*/  SYNCS.PHASECHK.TRANS64.TRYWAIT P0, [R17+URZ+0x22820], R0 ;  /* 0x02282000110075a7 */ /* 0x000ea6000800017f */
[----:B0-2---:R-:W-:Y:S05]  /*17160*/  @!P0 BRA `(.L_x_2653) ;  /* 0x0000004000b48947 */ /* 0x005fea0003800000 */
.L_x_2740:
[----:B------:R-:W-:Y:S05]  /*17170*/  BSYNC B0 ;  /* 0x0000000000007941 */ /* 0x000fea0003800000 */
.L_x_2652:
[----:B------:R-:W-:-:S05]  /*17180*/  IMAD.U32 R2, RZ, RZ, UR36 ;  /* 0x00000024ff027e24 */ /* 0x000fca000f8e00ff */
[----:B------:R-:W-:-:S13]  /*17190*/  ISETP.NE.AND P0, PT, R2, 0x3, PT ;  /* 0x000000030200780c */ /* 0x000fda0003f05270 */
[----:B------:R-:W-:Y:S05]  /*171a0*/  @!P0 BRA `(.L_x_2654) ;  /* 0x0000000000048947 */ /* 0x000fea0003800000 */
[----:B------:R-:W-:Y:S01]  /*171b0*/  BPT.TRAP 0x1 ;  /* 0x000000040000795c */ /* 0x000fe20000300000 */
.L_x_2654:
[----:B0-----:R-:W-:Y:S01]  /*171c0*/  SHF.L.U32 R0, R23, 0x1f, RZ ;  /* 0x0000001f17007819 */ /* 0x001fe200000006ff */
[----:B------:R-:W-:Y:S03]  /*171d0*/  BSSY B0, `(.L_x_2655) ;  /* 0x0000003000007945 */ /* 0x000fe60003800000 */
[----:B------:R-:W0:Y:S02]  /*171e0*/  SYNCS.PHASECHK.TRANS64.TRYWAIT P0, [R19+URZ+0x22860], R0 ;  /* 0x02286000130075a7 */ /* 0x000e24000800017f */
[----:B0-----:R-:W-:Y:S05]  /*171f0*/  @!P0 BRA `(.L_x_2656) ;  /* 0x0000004000a48947 */ /* 0x001fea0003800000 */
.L_x_2741:
[----:B------:R-:W-:Y:S05]  /*17200*/  BSYNC B0 ;  /* 0x0000000000007941 */ /* 0x000fea0003800000 */
.L_x_2655:
[----:B------:R-:W2:Y:S01]  /*17210*/  LDL.LU R2, [R1+0x4] ;  /* 0x0000040001027983 */ /* 0x000ea20000300800 */
[----:B------:R-:W-:Y:S01]  /*17220*/  ULDC.64 UR4, c[0x0][0x328] ;  /* 0x0000ca0000047ab9 */ /* 0x000fe20000000a00 */
[----:B------:R-:W-:Y:S02]  /*17230*/  ULDC.64 UR6, c[0x0][0x318] ;  /* 0x0000c60000067ab9 */ /* 0x000fe40000000a00 */
[----:B------:R-:W3:Y:S04]  /*17240*/  LDL.LU R6, [R1+0x8] ;  /* 0x0000080001067983 */ /* 0x000ee80000300800 */
[----:B------:R-:W4:Y:S01]  /*17250*/  LDL.LU R4, [R1+0x10] ;  /* 0x0000100001047983 */ /* 0x000f220000300800 */
[C---:B------:R-:W-:Y:S02]  /*17260*/  LOP3.LUT P3, RZ, R16.reuse, 0x10, RZ, 0xc0, !PT ;  /* 0x0000001010ff7812 */ /* 0x040fe4000786c0ff */
[----:B------:R-:W-:-:S02]  /*17270*/  LOP3.LUT P2, RZ, R16, 0x8, RZ, 0xc0, !PT ;  /* 0x0000000810ff7812 */ /* 0x000fc4000784c0ff */
[C---:B------:R-:W-:Y:S02]  /*17280*/  LOP3.LUT P1, RZ, R16.reuse, 0x4, RZ, 0xc0, !PT ;  /* 0x0000000410ff7812 */ /* 0x040fe4000782c0ff */
[----:B0-----:R-:W-:Y:S02]  /*17290*/  SEL R0, RZ, 0x2, P3 ;  /* 0x00000002ff007807 */ /* 0x001fe40001800000 */
[----:B------:R-:W-:Y:S02]  /*172a0*/  SEL R7, RZ, 0x8, P1 ;  /* 0x00000008ff077807 */ /* 0x000fe40000800000 */
[----:B------:R-:W-:Y:S01]  /*172b0*/  LOP3.LUT P4, RZ, R16, 0x1, RZ, 0xc0, !PT ;  /* 0x0000000110ff7812 */ /* 0x000fe2000788c0ff */
[----:B--2---:R-:W-:-:S04]  /*172c0*/  IMAD R3, R2, UR4, RZ ;  /* 0x0000000402037c24 */ /* 0x004fc8000f8e02ff */
[C---:B------:R-:W-:Y:S02]  /*172d0*/  IMAD R5, R34.reuse, UR5, R3 ;  /* 0x0000000522057c24 */ /* 0x040fe4000f8e0203 */
[----:B------:R-:W-:Y:S01]  /*172e0*/  IMAD.WIDE.U32 R2, R34, UR4, RZ ;  /* 0x0000000422027c25 */ /* 0x000fe2000f8e00ff */
[----:B------:R-:W-:-:S03]  /*172f0*/  ULDC.64 UR4, c[0x0][0x338] ;  /* 0x0000ce0000047ab9 */ /* 0x000fc60000000a00 */
[----:B------:R-:W-:Y:S02]  /*17300*/  IMAD.IADD R3, R3, 0x1, R5 ;  /* 0x0000000103037824 */ /* 0x000fe400078e0205 */
[----:B---3--:R-:W-:Y:S02]  /*17310*/  IMAD R5, R6, UR4, RZ ;  /* 0x0000000406057c24 */ /* 0x008fe4000f8e02ff */
        /* <DEDUP_REMOVED lines=10> */
[----:B----4-:R-:W-:Y:S01]  /*173c0*/  IADD3 R0, R3, R0, R4 ;  /* 0x0000000003007210 */ /* 0x010fe20007ffe004 */
[----:B------:R-:W-:-:S04]  /*173d0*/  IMAD R4, R18, 0x6000, R28 ;  /* 0x0000600012047824 */ /* 0x000fc800078e021c */
[----:B------:R-:W-:Y:S01]  /*173e0*/  IMAD.IADD R7, R0, 0x1, R7 ;  /* 0x0000000100077824 */ /* 0x000fe200078e0207 */
[----:B------:R-:W-:Y:S06]  /*173f0*/  BRA.DIV UR4, `(.L_x_2657) ;  /* 0x0000004204387947 */ /* 0x000fec000b800000 */
[----:B------:R-:W0:Y:S01]  /*17400*/  S2R R2, SR_TID.X ;  /* 0x0000000000027919 */ /* 0x000e220000002100 */
[----:B------:R-:W-:Y:S01]  /*17410*/  IMAD R4, R4, 0x2, R17 ;  /* 0x0000000204047824 */ /* 0x000fe200078e0211 */
[C---:B------:R-:W-:Y:S01]  /*17420*/  LOP3.LUT P2, RZ, R7.reuse, 0x2, RZ, 0xc0, !PT ;  /* 0x0000000207ff7812 */ /* 0x040fe2000784c0ff */
[----:B------:R-:W2:Y:S01]  /*17430*/  SHFL.IDX PT, R14, R5, RZ, 0x181f ;  /* 0x00181fff050e7589 */ /* 0x000ea200000e0000 */
[----:B------:R-:W-:-:S03]  /*17440*/  LOP3.LUT P1, RZ, R7, 0x4, RZ, 0xc0, !PT ;  /* 0x0000000407ff7812 */ /* 0x000fc6000782c0ff */
[----:B------:R-:W3:Y:S01]  /*17450*/  SHFL.IDX PT, R3, R6, RZ, 0x181f ;  /* 0x00181fff06037589 */ /* 0x000ee200000e0000 */
[----:B0-----:R-:W-:-:S05]  /*17460*/  IMAD.SHL.U32 R2, R2, 0x8, RZ ;  /* 0x0000000802027824 */ /* 0x001fca00078e00ff */
[----:B------:R-:W-:-:S05]  /*17470*/  LOP3.LUT R2, R2, 0x38, RZ, 0xc0, !PT ;  /* 0x0000003802027812 */ /* 0x000fca00078ec0ff */
[----:B------:R-:W-:-:S05]  /*17480*/  IMAD.SHL.U32 R0, R2, 0x2, RZ ;  /* 0x0000000202007824 */ /* 0x000fca00078e00ff */
[----:B--2---:R-:W-:Y:S02]  /*17490*/  IADD3 R2, P0, R14, R0, RZ ;  /* 0x000000000e027210 */ /* 0x004fe40007f1e0ff */
[----:B------:R-:W0:Y:S03]  /*174a0*/  SHFL.IDX PT, R14, R5, 0x1, 0x181f ;  /* 0x00381f00050e7f89 */ /* 0x000e2600000e0000 */
[----:B---3--:R-:W-:Y:S01]  /*174b0*/  IMAD.X R3, RZ, RZ, R3, P0 ;  /* 0x000000ffff037224 */ /* 0x008fe200000e0603 */
        /* <DEDUP_REMOVED lines=9> */
[----:B--2---:R-:W2:Y:S01]  /*17550*/  SHFL.IDX PT, R3, R6, 0x1, 0x181f ;  /* 0x00381f0006037f89 */ /* 0x004ea200000e0000 */
[----:B0-----:R-:W-:-:S03]  /*17560*/  IADD3 R2, P3, R14, R0, RZ ;  /* 0x000000000e027210 */ /* 0x001fc60007f7e0ff */
[----:B------:R-:W0:Y:S02]  /*17570*/  SHFL.IDX PT, R14, R5, 0x2, 0x181f ;  /* 0x00581f00050e7f89 */ /* 0x000e2400000e0000 */
[----:B--2---:R-:W-:Y:S01]  /*17580*/  IMAD.X R3, RZ, RZ, R3, P3 ;  /* 0x000000ffff037224 */ /* 0x004fe200018e0603 */
        /* <DEDUP_REMOVED lines=10> */
[----:B--2---:R-:W0:Y:S02]  /*17630*/  SHFL.IDX PT, R3, R6, 0x2, 0x181f ;  /* 0x00581f0006037f89 */ /* 0x004e2400000e0000 */
        /* <DEDUP_REMOVED lines=11> */
[----:B------:R-:W2:Y:S02]  /*176f0*/  SHFL.IDX PT, R14, R5, 0x4, 0x181f ;  /* 0x00981f00050e7f89 */ /* 0x000ea400000e0000 */
        /* <DEDUP_REMOVED lines=10> */
[----:B--2---:R-:W-:-:S03]  /*177a0*/  IADD3 R2, P3, R14, R0, RZ ;  /* 0x000000000e027210 */ /* 0x004fc60007f7e0ff */
[----:B------:R-:W2:Y:S04]  /*177b0*/  SHFL.IDX PT, R6, R6, 0x5, 0x181f ;  /* 0x00b81f0006067f89 */ /* 0x000ea800000e0000 */
[----:B------:R3:W4:Y:S01]  /*177c0*/  SHFL.IDX PT, R14, R5, 0x5, 0x181f ;  /* 0x00b81f00050e7f89 */ /* 0x00072200000e0000 */
        /* <DEDUP_REMOVED lines=9> */
.L_x_2755:
[----:B0--3--:R-:W-:Y:S02]  /*17860*/  IADD3 R2, P3, R14, R0, RZ ;  /* 0x000000000e027210 */ /* 0x009fe40007f7e0ff */
        /* <DEDUP_REMOVED lines=14> */
.L_x_2658:
        /* <DEDUP_REMOVED lines=11> */
.L_x_2659:
[----:B------:R-:W2:Y:S01]  /*17a00*/  LDL.LU R2, [R1] ;  /* 0x0000000001027983 */ /* 0x000ea20000300800 */
[----:B------:R0:W-:Y:S01]  /*17a10*/  SYNCS.ARRIVE.TRANS64.A1T0 RZ, [R19+URZ+0x22850], RZ ;  /* 0x022850ff13ff79a7 */ /* 0x0001e2000810003f */
[----:B------:R-:W-:Y:S01]  /*17a20*/  BSSY B0, `(.L_x_2660) ;  /* 0x00000dc000007945 */ /* 0x000fe20003800000 */
[----:B--2---:R-:W-:-:S05]  /*17a30*/  VIADD R21, R2, 0xfffffffe ;  /* 0xfffffffe02157836 */ /* 0x004fca0000000000 */
[----:B------:R-:W-:-:S13]  /*17a40*/  ISETP.GE.AND P0, PT, R21, R29, PT ;  /* 0x0000001d1500720c */ /* 0x000fda0003f06270 */
[----:B0-----:R-:W-:Y:S05]  /*17a50*/  @!P0 BRA `(.L_x_2661) ;  /* 0x0000000c00608947 */ /* 0x001fea0003800000 */
.L_x_2674:
[----:B0-----:R-:W0:Y:S01]  /*17a60*/  S2R R2, SR_TID.X ;  /* 0x0000000000027919 */ /* 0x001e220000002100 */
[----:B------:R-:W2:Y:S01]  /*17a70*/  LDC R3, c[0x0][0x430] ;  /* 0x00010c00ff037b82 */ /* 0x000ea20000000800 */
[----:B------:R-:W-:Y:S02]  /*17a80*/  IMAD R8, R21, 0x60, R30 ;  /* 0x0000006015087824 */ /* 0x000fe400078e021e */
[----:B------:R-:W-:Y:S01]  /*17a90*/  VIADD R18, R18, 0x1 ;  /* 0x0000000112127836 */ /* 0x000fe20000000000 */
[----:B--2---:R-:W-:Y:S02]  /*17aa0*/  ISETP.NE.AND P0, PT, R3, 0x1, PT ;  /* 0x000000010300780c */ /* 0x004fe40003f05270 */
[----:B0-----:R-:W-:-:S04]  /*17ab0*/  LOP3.LUT R2, R2, 0x7f, RZ, 0xc0, !PT ;  /* 0x0000007f02027812 */ /* 0x001fc800078ec0ff */
[----:B------:R-:W-:Y:S02]  /*17ac0*/  SHF.R.U32.HI R4, RZ, 0x3, R2 ;  /* 0x00000003ff047819 */ /* 0x000fe40000011602 */
[----:B------:R-:W0:Y:S05]  /*17ad0*/  S2R R2, SR_TID.X ;  /* 0x0000000000027919 */ /* 0x000e2a0000002100 */
[----:B------:R-:W2:Y:S08]  /*17ae0*/  @P0 LDC R3, c[0x0][0x434] ;  /* 0x00010d00ff030b82 */ /* 0x000eb00000000800 */
[----:B------:R-:W3:Y:S01]  /*17af0*/  @P0 LDC R7, c[0x0][0x438] ;  /* 0x00010e00ff070b82 */ /* 0x000ee20000000800 */
[----:B0-----:R-:W-:-:S05]  /*17b00*/  IMAD.SHL.U32 R2, R2, 0x10, RZ ;  /* 0x0000001002027824 */ /* 0x001fca00078e00ff */
[----:B------:R-:W-:-:S04]  /*17b10*/  LOP3.LUT R2, R4, 0x70, R2, 0xf8, !PT ;  /* 0x0000007004027812 */ /* 0x000fc800078ef802 */
[C---:B------:R-:W-:Y:S01]  /*17b20*/  ISETP.GT.U32.AND P1, PT, R2.reuse, 0x5f, PT ;  /* 0x0000005f0200780c */ /* 0x040fe20003f24070 */
[----:B------:R-:W-:-:S04]  /*17b30*/  IMAD.IADD R8, R2, 0x1, R8 ;  /* 0x0000000102087824 */ /* 0x000fc800078e0208 */
[----:B--2---:R-:W-:-:S04]  /*17b40*/  @P0 IMAD.HI.U32 R2, R8, R3, RZ ;  /* 0x0000000308020227 */ /* 0x004fc800078e00ff */
[----:B------:R-:W-:Y:S01]  /*17b50*/  IMAD.MOV.U32 R9, RZ, RZ, R8 ;  /* 0x000000ffff097224 */ /* 0x000fe200078e0008 */
[----:B---3--:R-:W-:-:S03]  /*17b60*/  @P0 SHF.R.U32.HI R9, RZ, R7, R2 ;  /* 0x00000007ff090219 */ /* 0x008fc60000011602 */
[----:B------:R-:W0:Y:S01]  /*17b70*/  @!P1 LDC.64 R4, c[0x0][0x428] ;  /* 0x00010a00ff049b82 */ /* 0x000e220000000a00 */
[----:B------:R-:W-:-:S07]  /*17b80*/  @!P1 SHF.R.S32.HI R3, RZ, 0x1f, R9 ;  /* 0x0000001fff039819 */ /* 0x000fce0000011409 */
[----:B------:R-:W2:Y:S01]  /*17b90*/  @!P1 LDC.64 R6, c[0x0][0x418] ;  /* 0x00010600ff069b82 */ /* 0x000ea20000000a00 */
[----:B0-----:R-:W-:-:S04]  /*17ba0*/  @!P1 IMAD R2, R31, R4, RZ ;  /* 0x000000041f029224 */ /* 0x001fc800078e02ff */
[----:B------:R-:W-:Y:S02]  /*17bb0*/  @!P1 IMAD R5, R25, R5, R2 ;  /* 0x0000000519059224 */ /* 0x000fe400078e0202 */
[----:B------:R-:W-:-:S04]  /*17bc0*/  @!P1 IMAD.MOV.U32 R2, RZ, RZ, R9 ;  /* 0x000000ffff029224 */ /* 0x000fc800078e0009 */
[----:B------:R-:W-:-:S04]  /*17bd0*/  @!P1 IMAD.WIDE.U32 R2, R25, R4, R2 ;  /* 0x0000000419029225 */ /* 0x000fc800078e0002 */
[----:B------:R-:W-:Y:S01]  /*17be0*/  @!P1 IMAD.IADD R3, R5, 0x1, R3 ;  /* 0x0000000105039824 */ /* 0x000fe200078e0203 */
[C---:B--2---:R-:W-:Y:S01]  /*17bf0*/  @!P1 LEA R6, P0, R2.reuse, R6, 0x2 ;  /* 0x0000000602069211 */ /* 0x044fe200078010ff */
[----:B------:R-:W-:Y:S02]  /*17c00*/  IMAD.MOV.U32 R4, RZ, RZ, RZ ;  /* 0x000000ffff047224 */ /* 0x000fe400078e00ff */
[----:B-1----:R-:W-:Y:S01]  /*17c10*/  IMAD.U32 R10, RZ, RZ, UR36 ;  /* 0x00000024ff0a7e24 */ /* 0x002fe2000f8e00ff */
[----:B------:R-:W-:Y:S02]  /*17c20*/  @!P1 LEA.HI.X R7, R2, R7, R3, 0x2, P0 ;  /* 0x0000000702079211 */ /* 0x000fe400000f1403 */
[----:B------:R-:W-:-:S03]  /*17c30*/  ISETP.NE.AND P0, PT, R18, 0x2, PT ;  /* 0x000000021200780c */ /* 0x000fc60003f05270 */
[----:B------:R0:W5:Y:S01]  /*17c40*/  @!P1 LDG.E R4, desc[UR48][R6.64] ;  /* 0x0000003006049981 */ /* 0x000162000c1e1900 */
[----:B------:R-:W-:Y:S02]  /*17c50*/  ISETP.NE.AND P1, PT, R10, 0x3, PT ;  /* 0x000000030a00780c */ /* 0x000fe40003f25270 */
[----:B------:R-:W-:Y:S01]  /*17c60*/  SEL R2, RZ, 0x1, P0 ;  /* 0x00000001ff027807 */ /* 0x000fe20000000000 */
[----:B------:R-:W-:Y:S01]  /*17c70*/  IMAD.MOV R5, RZ, RZ, -R9 ;  /* 0x000000ffff057224 */ /* 0x000fe200078e0a09 */
[----:B------:R-:W-:Y:S05]  /*17c80*/  YIELD ;  /* 0x0000000000007946 */ /* 0x000fea0003800000 */
[----:B------:R-:W-:Y:S01]  /*17c90*/  LOP3.LUT R23, R23, R2, RZ, 0x3c, !PT ;  /* 0x0000000217177212 */ /* 0x000fe200078e3cff */
[----:B------:R-:W-:Y:S01]  /*17ca0*/  ULDC UR4, c[0x0][0x430] ;  /* 0x00010c0000047ab9 */ /* 0x000fe20000000800 */
[----:B------:R-:W-:Y:S01]  /*17cb0*/  IMAD.MOV.U32 R2, RZ, RZ, R21 ;  /* 0x000000ffff027224 */ /* 0x000fe200078e0015 */
[----:B------:R-:W-:Y:S01]  /*17cc0*/  SEL R18, R18, RZ, P0 ;  /* 0x000000ff12127207 */ /* 0x000fe20000000000 */
[----:B------:R-:W-:-:S02]  /*17cd0*/  IMAD R5, R5, UR4, R8 ;  /* 0x0000000405057c24 */ /* 0x000fc4000f8e0208 */
[----:B------:R-:W-:Y:S01]  /*17ce0*/  VIADD R21, R21, 0xffffffff ;  /* 0xffffffff15157836 */ /* 0x000fe20000000000 */
[----:B------:R-:W-:Y:S01]  /*17cf0*/  ISETP.GT.AND P2, PT, R2, R29, PT ;  /* 0x0000001d0200720c */ /* 0x000fe20003f44270 */
[----:B0-----:R-:W-:-:S12]  /*17d00*/  @!P1 BRA `(.L_x_2662) ;  /* 0x0000000000049947 */ /* 0x001fd80003800000 */
[----:B------:R-:W-:Y:S01]  /*17d10*/  BPT.TRAP 0x1 ;  /* 0x000000040000795c */ /* 0x000fe20000300000 */
.L_x_2662:
[----:B------:R-:W-:Y:S01]  /*17d20*/  IMAD R10, R18, 0x8, R17 ;  /* 0x00000008120a7824 */ /* 0x000fe200078e0211 */
[----:B------:R-:W-:Y:S01]  /*17d30*/  SHF.L.U32 R20, R23, 0x1f, RZ ;  /* 0x0000001f17147819 */ /* 0x000fe200000006ff */
[----:B------:R-:W-:Y:S01]  /*17d40*/  BSSY B1, `(.L_x_2663) ;  /* 0x0000004000017945 */ /* 0x000fe20003800000 */
[----:B------:R-:W-:Y:S02]  /*17d50*/  SHF.R.S32.HI R9, RZ, 0x1f, R5 ;  /* 0x0000001fff097819 */ /* 0x000fe40000011405 */
[----:B------:R-:W0:Y:S02]  /*17d60*/  SYNCS.PHASECHK.TRANS64.TRYWAIT P0, [R10+URZ+0x22840], R20 ;  /* 0x022840140a0075a7 */ /* 0x000e24000800017f */
[----:B0-----:R-:W-:Y:S05]  /*17d70*/  @!P0 BRA `(.L_x_2664) ;  /* 0x0000004000188947 */ /* 0x001fea0003800000 */
.L_x_2756:
[----:B------:R-:W-:Y:S05]  /*17d80*/  BSYNC B1 ;  /* 0x0000000000017941 */ /* 0x000fea0003800000 */
.L_x_2663:
[----:B------:R-:W-:Y:S01]  /*17d90*/  ULDC.64 UR4, c[0x0][0x300] ;  /* 0x0000c00000047ab9 */ /* 0x000fe20000000a00 */
[----:B-1---5:R-:W-:Y:S01]  /*17da0*/  SHF.R.S32.HI R19, RZ, 0x1f, R4 ;  /* 0x0000001fff137819 */ /* 0x022fe20000011404 */
        /* <DEDUP_REMOVED lines=47> */
.L_x_2770:
        /* <DEDUP_REMOVED lines=8> */
.L_x_2666:
        /* <DEDUP_REMOVED lines=11> */
.L_x_2667:
[----:B------:R1:W-:Y:S01]  /*181d0*/  SYNCS.ARRIVE.TRANS64.A1T0 RZ, [R10+URZ+0x22830], RZ ;  /* 0x022830ff0aff79a7 */ /* 0x0003e2000810003f */
[----:B------:R-:W-:Y:S05]  /*181e0*/  @!P3 BRA `(.L_x_2668) ;  /* 0x000000000004b947 */ /* 0x000fea0003800000 */
[----:B------:R-:W-:Y:S01]  /*181f0*/  BPT.TRAP 0x1 ;  /* 0x000000040000795c */ /* 0x000fe20000300000 */
.L_x_2668:
[----:B------:R-:W2:Y:S01]  /*18200*/  SYNCS.PHASECHK.TRANS64.TRYWAIT P0, [R10+URZ+0x22860], R20 ;  /* 0x022860140a0075a7 */ /* 0x000ea2000800017f */
[----:B------:R-:W-:Y:S04]  /*18210*/  BSSY B1, `(.L_x_2669) ;  /* 0x0000002000017945 */ /* 0x000fe80003800000 */
[----:B--2---:R-:W-:Y:S05]  /*18220*/  @!P0 BRA `(.L_x_2670) ;  /* 0x0000004000a08947 */ /* 0x004fea0003800000 */
.L_x_2771:
[----:B------:R-:W-:Y:S05]  /*18230*/  BSYNC B1 ;  /* 0x0000000000017941 */ /* 0x000fea0003800000 */
.L_x_2669:
[----:B------:R-:W-:Y:S01]  /*18240*/  ULDC.64 UR4, c[0x0][0x328] ;  /* 0x0000ca0000047ab9 */ /* 0x000fe20000000a00 */
[----:B------:R-:W-:Y:S01]  /*18250*/  ULDC.64 UR6, c[0x0][0x318] ;  /* 0x0000c60000067ab9 */ /* 0x000fe20000000a00 */
[----:B------:R-:W-:Y:S01]  /*18260*/  IMAD R2, R9, UR4, RZ ;  /* 0x0000000409027c24 */ /* 0x000fe2000f8e02ff */
[----:B------:R-:W-:Y:S01]  /*18270*/  LOP3.LUT P5, RZ, R16, 0x1, RZ, 0xc0, !PT ;  /* 0x0000000110ff7812 */ /* 0x000fe200078ac0ff */
[----:B0-2---:R-:W-:Y:S01]  /*18280*/  IMAD R20, R18, 0x6000, R28 ;  /* 0x0000600012147824 */ /* 0x005fe200078e021c */
[C---:B------:R-:W-:Y:S01]  /*18290*/  LOP3.LUT P4, RZ, R16.reuse, 0x10, RZ, 0xc0, !PT ;  /* 0x0000001010ff7812 */ /* 0x040fe2000788c0ff */
[C---:B------:R-:W-:Y:S01]  /*182a0*/  IMAD R7, R5.reuse, UR5, R2 ;  /* 0x0000000505077c24 */ /* 0x040fe2000f8e0202 */
[C---:B------:R-:W-:Y:S01]  /*182b0*/  LOP3.LUT P3, RZ, R16.reuse, 0x8, RZ, 0xc0, !PT ;  /* 0x0000000810ff7812 */ /* 0x040fe2000786c0ff */
        /* <DEDUP_REMOVED lines=58> */
.L_x_2785:
        /* <DEDUP_REMOVED lines=11> */
.L_x_2672:
        /* <DEDUP_REMOVED lines=11> */
.L_x_2673:
[----:B------:R0:W-:Y:S01]  /*187c0*/  SYNCS.ARRIVE.TRANS64.A1T0 RZ, [R10+URZ+0x22850], RZ ;  /* 0x022850ff0aff79a7 */ /* 0x0001e2000810003f */
[----:B------:R-:W-:Y:S05]  /*187d0*/  @P2 BRA `(.L_x_2674) ;  /* 0xfffffff000a02947 */ /* 0x000fea000383ffff */
.L_x_2661:
[----:B------:R-:W-:Y:S05]  /*187e0*/  BSYNC B0 ;  /* 0x0000000000007941 */ /* 0x000fea0003800000 */
.L_x_2660:
        /* <DEDUP_REMOVED lines=20> */
.L_x_2676:
[----:B------:R-:W-:Y:S05]  /*18930*/  BSYNC B0 ;  /* 0x0000000000007941 */ /* 0x000fea0003800000 */
.L_x_2675:
[----:B------:R-:W-:Y:S02]  /*18940*/  SEL R18, R18, RZ, P0 ;  /* 0x000000ff12127207 */ /* 0x000fe40000000000 */
[----:B------:R-:W-:-:S07]  /*18950*/  LOP3.LUT R23, R23, R0, RZ, 0x3c, !PT ;  /* 0x0000000017177212 */ /* 0x000fce00078e3cff */
.L_x_2635:
[----:B------:R-:W-:Y:S05]  /*18960*/  BSYNC B7 ;  /* 0x0000000000077941 */ /* 0x000fea0003800000 */
.L_x_2633:
        /* <DEDUP_REMOVED lines=8> */
[----:B------:R2:W3:Y:S01]  /*189f0*/  LDS.128 R24, [R17+0x228d0] ;  /* 0x0228d00011187984 */ /* 0x0004e20000000c00 */
[----:B------:R-:W-:Y:S06]  /*18a00*/  BAR.ARV 0x4, 0x180 ;  /* 0x0106000000007b1d */ /* 0x000fec0000002000 */
[----:B------:R-:W-:Y:S05]  /*18a10*/  BRA `(.L_x_2678) ;  /* 0x0000000c00d47947 */ /* 0x000fea0003800000 */
.L_x_2677:
        /* <DEDUP_REMOVED lines=43> */
.L_x_2795:
[----:B------:R-:W-:Y:S02]  /*18cd0*/  ULDC UR4, c[0x0][0xc38] ;  /* 0x00030e0000047ab9 */ /* 0x000fe40000000800 */
[----:B------:R-:W-:-:S04]  /*18ce0*/  IMAD.U32 R5, RZ, RZ, UR4 ;  /* 0x00000004ff057e24 */ /* 0x000fc8000f8e00ff */
[----:B---3--:R-:W-:-:S04]  /*18cf0*/  IMAD R14, R14, R5, RZ ;  /* 0x000000050e0e7224 */ /* 0x008fc800078e02ff */
[----:B------:R-:W-:-:S05]  /*18d00*/  IMAD.IADD R7, R7, 0x1, R14 ;  /* 0x0000000107077824 */ /* 0x000fca00078e020e */
[----:B------:R-:W-:-:S13]  /*18d10*/  ISETP.GT.AND P6, PT, R7, R0, PT ;  /* 0x000000000700720c */ /* 0x000fda0003fc4270 */
[----:B------:R-:W-:Y:S05]  /*18d20*/  @P6 BRA `(.L_x_2680) ;  /* 0x0000000000a46947 */ /* 0x000fea0003800000 */
.L_x_2683:
        /* <DEDUP_REMOVED lines=35> */
.L_x_2803:
[----:B------:R-:W-:Y:S02]  /*18f60*/  ULDC UR4, c[0x0][0xc38] ;  /* 0x00030e0000047ab9 */ /* 0x000fe40000000800 */
[----:B------:R-:W-:-:S04]  /*18f70*/  IMAD.U32 R5, RZ, RZ, UR4 ;  /* 0x00000004ff057e24 */ /* 0x000fc8000f8e00ff */
[----:B---3--:R-:W-:-:S04]  /*18f80*/  IMAD R14, R14, R5, RZ ;  /* 0x000000050e0e7224 */ /* 0x008fc800078e02ff */
[----:B------:R-:W-:-:S05]  /*18f90*/  IMAD.IADD R7, R14, 0x1, R7 ;  /* 0x000000010e077824 */ /* 0x000fca00078e0207 */
[----:B------:R-:W-:-:S13]  /*18fa0*/  ISETP.GT.AND P6, PT, R7, R0, PT ;  /* 0x000000000700720c */ /* 0x000fda0003fc4270 */
[----:B------:R-:W-:Y:S05]  /*18fb0*/  @!P6 BRA `(.L_x_2683) ;  /* 0xfffffffc005ce947 */ /* 0x000fea000383ffff */
.L_x_2680:
[----:B------:R-:W-:Y:S01]  /*18fc0*/  IMAD.IADD R7, R7, 0x1, -R14 ;  /* 0x0000000107077824 */ /* 0x000fe200078e0a0e */
[----:B------:R-:W-:-:S03]  /*18fd0*/  UMOV UR4, 0xffffffff ;  /* 0xffffffff00047882 */ /* 0x000fc60000000000 */
[----:B------:R-:W-:-:S05]  /*18fe0*/  IMAD R3, R2, R5, R7 ;  /* 0x0000000502037224 */ /* 0x000fca00078e0207 */
[----:B------:R-:W-:Y:S01]  /*18ff0*/  ISETP.GT.AND P6, PT, R3, R0, PT ;  /* 0x000000000300720c */ /* 0x000fe20003fc4270 */
[----:B------:R-:W-:-:S12]  /*19000*/  BRA.DIV UR4, `(.L_x_2684) ;  /* 0x0000004204fc7947 */ /* 0x000fd8000b800000 */
[----:B------:R-:W-:-:S04]  /*19010*/  VOTE.ANY R3, PT, !P6 ;  /* 0x0000000000037806 */ /* 0x000fc800070e0100 */
[----:B------:R-:W3:Y:S02]  /*19020*/  POPC R12, R3 ;  /* 0x00000003000c7309 */ /* 0x000ee40000000000 */
[----:B---3--:R3:W4:Y:S01]  /*19030*/  SHFL.IDX PT, R25, R25, R12, 0x1f ;  /* 0x00001f0c19197589 */ /* 0x00872200000e0000 */
[----:B------:R-:W-:-:S03]  /*19040*/  IMAD.IADD R27, R12, 0x1, R27 ;  /* 0x000000010c1b7824 */ /* 0x000fc600078e021b */
[----:B------:R3:W0:Y:S04]  /*19050*/  SHFL.IDX PT, R4, R4, R12, 0x1f ;  /* 0x00001f0c04047589 */ /* 0x00062800000e0000 */
.L_x_2808:
[----:B------:R-:W-:-:S13]  /*19060*/  ISETP.NE.AND P0, PT, R3, RZ, PT ;  /* 0x000000ff0300720c */ /* 0x000fda0003f05270 */
[----:B------:R-:W-:Y:S05]  /*19070*/  @!P0 BRA `(.L_x_2685) ;  /* 0x0000000000108947 */ /* 0x000fea0003800000 */
[----:B------:R-:W-:Y:S01]  /*19080*/  UMOV UR4, 0xffffffff ;  /* 0xffffffff00047882 */ /* 0x000fe20000000000 */
[----:B---3--:R-:W-:Y:S02]  /*19090*/  VIADD R12, R12, 0xffffffff ;  /* 0xffffffff0c0c7836 */ /* 0x008fe40000000000 */
[----:B------:R-:W-:Y:S05]  /*190a0*/  BRA.DIV UR4, `(.L_x_2686) ;  /* 0x0000004604307947 */ /* 0x000fea000b800000 */
[----:B------:R3:W0:Y:S02]  /*190b0*/  SHFL.IDX PT, R6, R2, R12, 0x1f ;  /* 0x00001f0c02067589 */ /* 0x00062400000e0000 */
.L_x_2685:
[----:B0-----:R-:W-:Y:S01]  /*190c0*/  ISETP.NE.AND P0, PT, R4, 0x1, PT ;  /* 0x000000010400780c */ /* 0x001fe20003f05270 */
[----:B------:R-:W-:-:S04]  /*190d0*/  IMAD R24, R6, R5, R7 ;  /* 0x0000000506187224 */ /* 0x000fc800078e0207 */
[----:B------:R-:W-:-:S08]  /*190e0*/  IMAD.IADD R0, R0, 0x1, -R24 ;  /* 0x0000000100007824 */ /* 0x000fd000078e0a18 */
[----:B------:R-:W-:Y:S05]  /*190f0*/  @!P0 BRA `(.L_x_2687) ;  /* 0x0000000000dc8947 */ /* 0x000fea0003800000 */
[-C--:B----4-:R-:W-:Y:S02]  /*19100*/  IABS R6, R25.reuse ;  /* 0x0000001900067213 */ /* 0x090fe40000000000 */
[----:B------:R-:W-:Y:S02]  /*19110*/  IABS R5, R4 ;  /* 0x0000000400057213 */ /* 0x000fe40000000000 */
[----:B------:R-:W0:Y:S08]  /*19120*/  I2F.RP R7, R6 ;  /* 0x0000000600077306 */ /* 0x000e300000209400 */
[----:B------:R-:W4:Y:S08]  /*19130*/  I2F.RP R8, R5 ;  /* 0x0000000500087306 */ /* 0x000f300000209400 */
[----:B0-----:R-:W2:Y:S08]  /*19140*/  MUFU.RCP R7, R7 ;  /* 0x0000000700077308 */ /* 0x001eb00000001000 */
[----:B----4-:R-:W-:Y:S01]  /*19150*/  MUFU.RCP R8, R8 ;  /* 0x0000000800087308 */ /* 0x010fe20000001000 */
[----:B--23--:R-:W-:Y:S01]  /*19160*/  VIADD R2, R7, 0xffffffe ;  /* 0x0ffffffe07027836 */ /* 0x00cfe20000000000 */
[----:B------:R-:W-:-:S06]  /*19170*/  IABS R7, R25 ;  /* 0x0000001900077213 */ /* 0x000fcc0000000000 */
[----:B------:R0:W2:Y:S02]  /*19180*/  F2I.FTZ.U32.TRUNC.NTZ R3, R2 ;  /* 0x0000000200037305 */ /* 0x0000a4000021f000 */
[----:B0-----:R-:W-:Y:S02]  /*19190*/  IMAD.MOV.U32 R2, RZ, RZ, RZ ;  /* 0x000000ffff027224 */ /* 0x001fe400078e00ff */
[----:B--2---:R-:W-:-:S04]  /*191a0*/  IMAD.MOV R9, RZ, RZ, -R3 ;  /* 0x000000ffff097224 */ /* 0x004fc800078e0a03 */
[----:B------:R-:W-:-:S04]  /*191b0*/  IMAD R9, R9, R6, RZ ;  /* 0x0000000609097224 */ /* 0x000fc800078e02ff */
[----:B------:R-:W-:Y:S01]  /*191c0*/  IMAD.HI.U32 R3, R3, R9, R2 ;  /* 0x0000000903037227 */ /* 0x000fe200078e0002 */
        /* <DEDUP_REMOVED lines=22> */
[----:B------:R-:W-:-:S05]  /*19330*/  IABS R3, R7 ;  /* 0x0000000700037213 */ /* 0x000fca0000000000 */
        /* <DEDUP_REMOVED lines=9> */
[----:B------:R-:W-:-:S04]  /*193d0*/  IMAD.MOV R2, RZ, RZ, -R7 ;  /* 0x000000ffff027224 */ /* 0x000fc800078e0a07 */
[----:B------:R-:W-:Y:S02]  /*193e0*/  IMAD R2, R25, R2, R0 ;  /* 0x0000000219027224 */ /* 0x000fe400078e0200 */
        /* <DEDUP_REMOVED lines=8> */
.L_x_2687:
[----:B--23--:R-:W0:Y:S02]  /*19470*/  LDC.64 R2, c[0x0][0xc90] ;  /* 0x00032400ff027b82 */ /* 0x00ce240000000a00 */
[----:B0-----:R-:W-:-:S05]  /*19480*/  IMAD.WIDE R2, R27, 0x4, R2 ;  /* 0x000000041b027825 */ /* 0x001fca00078e0202 */
[----:B------:R0:W4:Y:S02]  /*19490*/  LDG.E R6, desc[UR48][R2.64] ;  /* 0x0000003002067981 */ /* 0x000124000c1e1900 */
[----:B0-----:R-:W-:Y:S02]  /*194a0*/  IMAD.MOV.U32 R2, RZ, RZ, RZ ;  /* 0x000000ffff027224 */ /* 0x001fe400078e00ff */
[----:B----4-:R-:W-:-:S05]  /*194b0*/  IMAD R7, R25, R6, RZ ;  /* 0x0000000619077224 */ /* 0x010fca00078e02ff */
[----:B------:R-:W-:-:S04]  /*194c0*/  IABS R4, R7 ;  /* 0x0000000700047213 */ /* 0x000fc80000000000 */
[----:B------:R-:W0:Y:S08]  /*194d0*/  I2F.RP R8, R4 ;  /* 0x0000000400087306 */ /* 0x000e300000209400 */
        /* <DEDUP_REMOVED lines=26> */
[----:B------:R-:W-:-:S04]  /*19680*/  VIADDMNMX R5, R3, R5, R6, PT ;  /* 0x0000000503057246 */ /* 0x000fc80003800106 */
[----:B------:R-:W-:-:S04]  /*19690*/  IABS R6, R5 ;  /* 0x0000000500067213 */ /* 0x000fc80000000000 */
[----:B------:R-:W0:Y:S08]  /*196a0*/  I2F.RP R8, R6 ;  /* 0x0000000600087306 */ /* 0x000e300000209400 */
[----:B0-----:R-:W0:Y:S02]  /*196b0*/  MUFU.RCP R8, R8 ;  /* 0x0000000800087308 */ /* 0x001e240000001000 */
[----:B0-----:R-:W-:Y:S01]  /*196c0*/  VIADD R3, R8, 0xffffffe ;  /* 0x0ffffffe08037836 */ /* 0x001fe20000000000 */
[----:B------:R-:W-:-:S05]  /*196d0*/  IABS R8, R5 ;  /* 0x0000000500087213 */ /* 0x000fca0000000000 */
[----:B------:R-:W0:Y:S02]  /*196e0*/  F2I.FTZ.U32.TRUNC.NTZ R3, R3 ;  /* 0x0000000300037305 */ /* 0x000e24000021f000 */
[----:B0-----:R-:W-:-:S04]  /*196f0*/  IMAD.MOV R7, RZ, RZ, -R3 ;  /* 0x000000ffff077224 */ /* 0x001fc800078e0a03 */
[----:B------:R-:W-:-:S04]  /*19700*/  IMAD R7, R7, R6, RZ ;  /* 0x0000000607077224 */ /* 0x000fc800078e02ff */
[----:B------:R-:W-:Y:S01]  /*19710*/  IMAD.HI.U32 R2, R3, R7, R2 ;  /* 0x0000000703027227 */ /* 0x000fe200078e0002 */
[----:B------:R-:W-:-:S03]  /*19720*/  IABS R7, R0 ;  /* 0x0000000000077213 */ /* 0x000fc60000000000 */
        /* <DEDUP_REMOVED lines=13> */
[----:B------:R-:W-:Y:S01]  /*19800*/  @!P1 LOP3.LUT R2, RZ, R5, RZ, 0x33, !PT ;  /* 0x00000005ff029212 */ /* 0x000fe200078e33ff */
[----:B------:R-:W-:-:S04]  /*19810*/  IMAD.MOV R5, RZ, RZ, -R5 ;  /* 0x000000ffff057224 */ /* 0x000fc800078e0a05 */
[----:B------:R-:W-:-:S07]  /*19820*/  IMAD R26, R2, R5, R3 ;  /* 0x00000005021a7224 */ /* 0x000fce00078e0203 */
.L_x_2688:
[----:B------:R-:W-:-:S05]  /*19830*/  LOP3.LUT R2, RZ, R2, RZ, 0x33, !PT ;  /* 0x00000002ff027212 */ /* 0x000fca00078e33ff */
[----:B------:R-:W-:Y:S01]  /*19840*/  IMAD.IADD R25, R25, 0x1, R2 ;  /* 0x0000000119197824 */ /* 0x000fe200078e0202 */
[----:B------:R-:W-:Y:S06]  /*19850*/  BRA `(.L_x_2689) ;  /* 0x00000000001c7947 */ /* 0x000fec0003800000 */
.L_x_2681:
[----:B------:R-:W-:Y:S01]  /*19860*/  UMOV UR4, URZ ;  /* 0x0000003f00047c82 */ /* 0x000fe20008000000 */
[----:B------:R-:W-:Y:S01]  /*19870*/  UMOV UR5, URZ ;  /* 0x0000003f00057c82 */ /* 0x000fe20008000000 */
[----:B------:R-:W-:Y:S01]  /*19880*/  ULDC UR6, c[0x0][0xc3c] ;  /* 0x00030f0000067ab9 */ /* 0x000fe20000000800 */
[----:B------:R-:W-:Y:S02]  /*19890*/  IMAD.MOV.U32 R24, RZ, RZ, R0 ;  /* 0x000000ffff187224 */ /* 0x000fe400078e0000 */
[----:B------:R-:W-:Y:S02]  /*198a0*/  IMAD.U32 R25, RZ, RZ, UR4 ;  /* 0x00000004ff197e24 */ /* 0x000fe4000f8e00ff */
[----:B------:R-:W-:Y:S02]  /*198b0*/  IMAD.U32 R26, RZ, RZ, UR5 ;  /* 0x00000005ff1a7e24 */ /* 0x000fe4000f8e00ff */
[----:B------:R-:W-:-:S07]  /*198c0*/  IMAD.U32 R27, RZ, RZ, UR6 ;  /* 0x00000006ff1b7e24 */ /* 0x000fce000f8e00ff */
.L_x_2689:
        /* <DEDUP_REMOVED lines=10> */
.L_x_2678:
[----:B------:R-:W-:Y:S02]  /*19970*/  ULDC UR4, c[0x0][0xc3c] ;  /* 0x00030f0000047ab9 */ /* 0x000fe40000000800 */
[----:B---3--:R-:W-:-:S13]  /*19980*/  ISETP.GE.AND P0, PT, R27, UR4, PT ;  /* 0x000000041b007c0c */ /* 0x008fda000bf06270 */
[----:B------:R-:W-:Y:S05]  /*19990*/  @!P0 BRA `(.L_x_2690) ;  /* 0xffffffb000288947 */ /* 0x000fea000383ffff */
[----:B------:R-:W-:Y:S05]  /*199a0*/  BSYNC B8 ;  /* 0x0000000000087941 */ /* 0x000fea0003800000 */
.L_x_2619:
        /* <DEDUP_REMOVED lines=12> */
.L_x_2811:
[----:B------:R-:W-:Y:S05]  /*19a70*/  BSYNC B0 ;  /* 0x0000000000007941 */ /* 0x000fea0003800000 */
.L_x_2691:
[----:B------:R-:W-:-:S03]  /*19a80*/  UMOV UR4, 0xffffffff ;  /* 0xffffffff00047882 */ /* 0x000fc60000000000 */
[----:B------:R-:W-:Y:S05]  /*19a90*/  BRA.DIV UR4, `(.L_x_2693) ;  /* 0x0000003a04f07947 */ /* 0x000fea000b800000 */
[----:B-1----:R-:W1:Y:S02]  /*19aa0*/  S2R R0, SR_TID.X ;  /* 0x0000000000007919 */ /* 0x002e640000002100 */
[----:B-1----:R-:W-:-:S04]  /*19ab0*/  SHF.R.U32.HI R0, RZ, 0x5, R0 ;  /* 0x00000005ff007819 */ /* 0x002fc80000011600 */
[----:B------:R-:W-:-:S05]  /*19ac0*/  LOP3.LUT R0, R0, 0x3, RZ, 0xc0, !PT ;  /* 0x0000000300007812 */ /* 0x000fca00078ec0ff */
[----:B------:R1:W3:Y:S02]  /*19ad0*/  SHFL.IDX PT, R14, R0, RZ, 0x1f ;  /* 0x00001fff000e7589 */ /* 0x0002e400000e0000 */
.L_x_2814:
[----:B---3--:R-:W-:Y:S01]  /*19ae0*/  ISETP.NE.AND P0, PT, R14, RZ, PT ;  /* 0x000000ff0e00720c */ /* 0x008fe20003f05270 */
[----:B------:R-:W-:-:S12]  /*19af0*/  BSSY B0, `(.L_x_2694) ;  /* 0x0000024000007945 */ /* 0x000fd80003800000 */
[----:B------:R-:W-:Y:S05]  /*19b00*/  @P0 BRA `(.L_x_2695) ;  /* 0x0000000000880947 */ /* 0x000fea0003800000 */
[----:B------:R-:W-:-:S03]  /*19b10*/  UMOV UR4, 0xffffffff ;  /* 0xffffffff00047882 */ /* 0x000fc60000000000 */
[----:B------:R-:W-:Y:S05]  /*19b20*/  BRA.DIV UR4, `(.L_x_2696) ;  /* 0x0000003e04007947 */ /* 0x000fea000b800000 */
[----:B------:R-:W-:-:S13]  /*19b30*/  ELECT P6, URZ, PT ;  /* 0x00000000003f782f */ /* 0x000fda00038c0000 */
.L_x_2817:
[----:B------:R-:W-:Y:S05]  /*19b40*/  @!P6 BRA `(.L_x_2695) ;  /* 0x000000000078e947 */ /* 0x000fea0003800000 */
[----:B------:R-:W-:-:S06]  /*19b50*/  ULOP3.LUT UR4, UR39, 0x2, URZ, 0xfc, !UPT ;  /* 0x0000000227047892 */ /* 0x000fcc000f8efc3f */
[----:B-1----:R-:W-:-:S05]  /*19b60*/  IMAD.U32 R0, RZ, RZ, UR4 ;  /* 0x00000004ff007e24 */ /* 0x002fca000f8e00ff */
[----:B------:R-:W-:-:S13]  /*19b70*/  ISETP.NE.AND P0, PT, R0, 0x3, PT ;  /* 0x000000030000780c */ /* 0x000fda0003f05270 */
[----:B------:R-:W-:Y:S05]  /*19b80*/  @!P0 BRA `(.L_x_2697) ;  /* 0x0000000000048947 */ /* 0x000fea0003800000 */
[----:B------:R-:W-:Y:S01]  /*19b90*/  BPT.TRAP 0x1 ;  /* 0x000000040000795c */ /* 0x000fe20000300000 */
.L_x_2697:
[C---:B------:R-:W-:Y:S01]  /*19ba0*/  IMAD R3, R18.reuse, 0x8, R5 ;  /* 0x0000000812037824 */ /* 0x040fe200078e0205 */
[----:B------:R-:W-:Y:S01]  /*19bb0*/  SHF.L.U32 R2, R23, 0x1f, RZ ;  /* 0x0000001f17027819 */ /* 0x000fe200000006ff */
[----:B------:R-:W-:-:S03]  /*19bc0*/  VIADD R18, R18, 0x1 ;  /* 0x0000000112127836 */ /* 0x000fc60000000000 */
[----:B------:R-:W1:Y:S02]  /*19bd0*/  SYNCS.PHASECHK.TRANS64.TRYWAIT P1, [R3+URZ+0x22840], R2 ;  /* 0x02284002030075a7 */ /* 0x000e64000802017f */
[----:B------:R-:W-:-:S04]  /*19be0*/  ISETP.NE.AND P2, PT, R18, 0x2, PT ;  /* 0x000000021200780c */ /* 0x000fc80003f45270 */
[----:B------:R-:W-:Y:S01]  /*19bf0*/  SEL R0, RZ, 0x1, P2 ;  /* 0x00000001ff007807 */ /* 0x000fe20001000000 */
[----:B-1----:R-:W-:Y:S08]  /*19c00*/  @!P1 BRA `(.L_x_2698) ;  /* 0x0000003800e89947 */ /* 0x002ff00003800000 */
.L_x_2818:
[----:B------:R-:W-:Y:S02]  /*19c10*/  SEL R18, R18, RZ, P2 ;  /* 0x000000ff12127207 */ /* 0x000fe40001000000 */
[----:B------:R-:W-:Y:S01]  /*19c20*/  LOP3.LUT R0, R23, R0, RZ, 0x3c, !PT ;  /* 0x0000000017007212 */ /* 0x000fe200078e3cff */
[----:B------:R-:W-:Y:S06]  /*19c30*/  @!P0 BRA `(.L_x_2699) ;  /* 0x0000000000048947 */ /* 0x000fec0003800000 */
[----:B------:R-:W-:Y:S01]  /*19c40*/  BPT.TRAP 0x1 ;  /* 0x000000040000795c */ /* 0x000fe20000300000 */
.L_x_2699:
[----:B------:R-:W-:Y:S01]  /*19c50*/  IMAD R5, R18, 0x8, R5 ;  /* 0x0000000812057824 */ /* 0x000fe200078e0205 */
[----:B------:R-:W-:-:S04]  /*19c60*/  SHF.L.U32 R0, R0, 0x1f, RZ ;  /* 0x0000001f00007819 */ /* 0x000fc800000006ff */
[----:B------:R-:W3:Y:S02]  /*19c70*/  SYNCS.PHASECHK.TRANS64.TRYWAIT P1, [R5+URZ+0x22840], R0 ;  /* 0x02284000050075a7 */ /* 0x000ee4000802017f */
[----:B---3--:R-:W-:Y:S05]  /*19c80*/  @!P1 BRA `(.L_x_2700) ;  /* 0x0000003800dc9947 */ /* 0x008fea0003800000 */
.L_x_2819:
[----:B------:R-:W-:Y:S05]  /*19c90*/  @!P0 BRA `(.L_x_2701) ;  /* 0x0000000000048947 */ /* 0x000fea0003800000 */
[----:B------:R-:W-:Y:S01]  /*19ca0*/  BPT.TRAP 0x1 ;  /* 0x000000040000795c */ /* 0x000fe20000300000 */
.L_x_2701:
[----:B------:R-:W5:Y:S02]  /*19cb0*/  SYNCS.PHASECHK.TRANS64.TRYWAIT P1, [R3+URZ+0x22860], R2 ;  /* 0x02286002030075a7 */ /* 0x000f64000802017f */
[----:B-----5:R-:W-:Y:S05]  /*19cc0*/  @!P1 BRA `(.L_x_2702) ;  /* 0x0000003800e09947 */ /* 0x020fea0003800000 */
.L_x_2820:
[----:B------:R-:W-:Y:S05]  /*19cd0*/  @!P0 BRA `(.L_x_2703) ;  /* 0x0000000000048947 */ /* 0x000fea0003800000 */
[----:B------:R-:W-:Y:S01]  /*19ce0*/  BPT.TRAP 0x1 ;  /* 0x000000040000795c */ /* 0x000fe20000300000 */
.L_x_2703:
[----:B------:R0:W0:Y:S02]  /*19cf0*/  SYNCS.PHASECHK.TRANS64.TRYWAIT P0, [R5+URZ+0x22860], R0 ;  /* 0x02286000050075a7 */ /* 0x000024000800017f */
[----:B0-----:R-:W-:Y:S05]  /*19d00*/  @!P0 NANOSLEEP.SYNCS 0x989680 ;  /* 0x009896800000895d */ /* 0x001fea0003900000 */
[----:B------:R-:W0:Y:S02]  /*19d10*/  @!P0 SYNCS.PHASECHK.TRANS64 P0, [R5+URZ+0x22860], R0 ;  /* 0x02286000050085a7 */ /* 0x000e24000800007f */
[----:B0-----:R-:W-:Y:S05]  /*19d20*/  @!P0 BRA `(.L_x_2703) ;  /* 0xfffffffc00f08947 */ /* 0x001fea000383ffff */
.L_x_2695:
[----:B------:R-:W-:Y:S05]  /*19d30*/  BSYNC B0 ;  /* 0x0000000000007941 */ /* 0x000fea0003800000 */
.L_x_2694:
[----:B------:R-:W-:Y:S05]  /*19d40*/  EXIT ;  /* 0x000000000000794d */ /* 0x000fea0003800000 */
.L_x_2510:
[----:B0-----:R0:W1:Y:S02]  /*19d50*/  SYNCS.PHASECHK.TRANS64.TRYWAIT P0, [R8+URZ+0x22800], R3 ;  /* 0x02280003080075a7 */ /* 0x001064000800017f */
[----:B-1----:R-:W-:Y:S05]  /*19d60*/  @!P0 NANOSLEEP.SYNCS 0x989680 ;  /* 0x009896800000895d */ /* 0x002fea0003900000 */
[----:B------:R-:W1:Y:S02]  /*19d70*/  @!P0 SYNCS.PHASECHK.TRANS64 P0, [R8+URZ+0x22800], R3 ;  /* 0x02280003080085a7 */ /* 0x000e64000800007f */
[----:B-1----:R-:W-:Y:S05]  /*19d80*/  @!P0 BRA `(.L_x_2510) ;  /* 0xfffffffc00f08947 */ /* 0x002fea000383ffff */
[----:B------:R-:W-:Y:S05]  /*19d90*/  BRA `(.L_x_2704) ;  /* 0xfffffe8400807947 */ /* 0x000fea000383ffff */
.L_x_2514:
[----:B0-----:R-:W-:-:S04]  /*19da0*/  IMAD.U32 R3, RZ, RZ, UR22 ;  /* 0x00000016ff037e24 */ /* 0x001fc8000f8e00ff */
[----:B------:R0:W2:Y:S03]  /*19db0*/  SYNCS.PHASECHK.TRANS64.TRYWAIT P1, [R3+URZ+0x22830], R6 ;  /* 0x02283006030075a7 */ /* 0x0000a6000802017f */
[----:B--2---:R-:W-:Y:S05]  /*19dc0*/  @!P1 NANOSLEEP.SYNCS 0x989680 ;  /* 0x009896800000995d */ /* 0x004fea0003900000 */
[----:B------:R-:W2:Y:S02]  /*19dd0*/  @!P1 SYNCS.PHASECHK.TRANS64 P1, [R3+URZ+0x22830], R6 ;  /* 0x02283006030095a7 */ /* 0x000ea4000802007f */
[----:B--2---:R-:W-:Y:S05]  /*19de0*/  @!P1 BRA `(.L_x_2514) ;  /* 0xfffffffc00ec9947 */ /* 0x004fea000383ffff */
[----:B------:R-:W-:Y:S05]  /*19df0*/  BRA `(.L_x_2513) ;  /* 0xfffffe8400a87947 */ /* 0x000fea000383ffff */
.L_x_2527:
[----:B-1----:R-:W-:-:S04]  /*19e00*/  IMAD.U32 R9, RZ, RZ, UR22 ;  /* 0x00000016ff097e24 */ /* 0x002fc8000f8e00ff */
[----:B------:R1:W2:Y:S03]  /*19e10*/  SYNCS.PHASECHK.TRANS64.TRYWAIT P1, [R9+URZ+0x22850], R6 ;  /* 0x02285006090075a7 */ /* 0x0002a6000802017f */
[----:B--2---:R-:W-:Y:S05]  /*19e20*/  @!P1 NANOSLEEP.SYNCS 0x989680 ;  /* 0x009896800000995d */ /* 0x004fea0003900000 */
[----:B------:R-:W2:Y:S02]  /*19e30*/  @!P1 SYNCS.PHASECHK.TRANS64 P1, [R9+URZ+0x22850], R6 ;  /* 0x02285006090095a7 */ /* 0x000ea4000802007f */
[----:B--2---:R-:W-:Y:S05]  /*19e40*/  @!P1 BRA `(.L_x_2527) ;  /* 0xfffffffc00ec9947 */ /* 0x004fea000383ffff */
[----:B------:R-:W-:Y:S05]  /*19e50*/  BRA `(.L_x_2526) ;  /* 0xfffffeac00dc7947 */ /* 0x000fea000383ffff */
.L_x_2536:
[----:B-1----:R-:W-:-:S04]  /*19e60*/  IMAD.U32 R4, RZ, RZ, UR26 ;  /* 0x0000001aff047e24 */ /* 0x002fc8000f8e00ff */
[----:B------:R1:W2:Y:S03]  /*19e70*/  SYNCS.PHASECHK.TRANS64.TRYWAIT P1, [R4+URZ+0x22830], R7 ;  /* 0x02283007040075a7 */ /* 0x0002a6000802017f */
[----:B--2---:R-:W-:Y:S05]  /*19e80*/  @!P1 NANOSLEEP.SYNCS 0x989680 ;  /* 0x009896800000995d */ /* 0x004fea0003900000 */
[----:B------:R-:W2:Y:S02]  /*19e90*/  @!P1 SYNCS.PHASECHK.TRANS64 P1, [R4+URZ+0x22830], R7 ;  /* 0x02283007040095a7 */ /* 0x000ea4000802007f */
[----:B--2---:R-:W-:Y:S05]  /*19ea0*/  @!P1 BRA `(.L_x_2536) ;  /* 0xfffffffc00ec9947 */ /* 0x004fea000383ffff */
[----:B------:R-:W-:Y:S05]  /*19eb0*/  BRA `(.L_x_2535) ;  /* 0xfffffeb400987947 */ /* 0x000fea000383ffff */
.L_x_2549:
[----:B-1----:R-:W-:-:S04]  /*19ec0*/  IMAD.U32 R8, RZ, RZ, UR26 ;  /* 0x0000001aff087e24 */ /* 0x002fc8000f8e00ff */
[----:B------:R1:W3:Y:S03]  /*19ed0*/  SYNCS.PHASECHK.TRANS64.TRYWAIT P1, [R8+URZ+0x22850], R7 ;  /* 0x02285007080075a7 */ /* 0x0002e6000802017f */
[----:B---3--:R-:W-:Y:S05]  /*19ee0*/  @!P1 NANOSLEEP.SYNCS 0x989680 ;  /* 0x009896800000995d */ /* 0x008fea0003900000 */
[----:B------:R-:W3:Y:S02]  /*19ef0*/  @!P1 SYNCS.PHASECHK.TRANS64 P1, [R8+URZ+0x22850], R7 ;  /* 0x02285007080095a7 */ /* 0x000ee4000802007f */
[----:B---3--:R-:W-:Y:S05]  /*19f00*/  @!P1 BRA `(.L_x_2549) ;  /* 0xfffffffc00ec9947 */ /* 0x008fea000383ffff */
[----:B------:R-:W-:Y:S05]  /*19f10*/  BRA `(.L_x_2548) ;  /* 0xfffffee400e87947 */ /* 0x000fea000383ffff */
.L_x_2559:
[----:B-12---:R-:W-:-:S04]  /*19f20*/  IMAD.U32 R3, RZ, RZ, UR24 ;  /* 0x00000018ff037e24 */ /* 0x006fc8000f8e00ff */
[----:B------:R1:W2:Y:S03]  /*19f30*/  SYNCS.PHASECHK.TRANS64.TRYWAIT P2, [R3+URZ+0x22830], R6 ;  /* 0x02283006030075a7 */ /* 0x0002a6000804017f */
[----:B--2---:R-:W-:Y:S05]  /*19f40*/  @!P2 NANOSLEEP.SYNCS 0x989680 ;  /* 0x009896800000a95d */ /* 0x004fea0003900000 */
[----:B------:R-:W2:Y:S02]  /*19f50*/  @!P2 SYNCS.PHASECHK.TRANS64 P2, [R3+URZ+0x22830], R6 ;  /* 0x022830060300a5a7 */ /* 0x000ea4000804007f */
[----:B--2---:R-:W-:Y:S05]  /*19f60*/  @!P2 BRA `(.L_x_2559) ;  /* 0xfffffffc00eca947 */ /* 0x004fea000383ffff */
[----:B------:R-:W-:Y:S05]  /*19f70*/  BRA `(.L_x_2558) ;  /* 0xfffffeec00ac7947 */ /* 0x000fea000383ffff */
.L_x_2564:
[----:B-1----:R-:W-:-:S04]  /*19f80*/  IMAD.U32 R9, RZ, RZ, UR24 ;  /* 0x00000018ff097e24 */ /* 0x002fc8000f8e00ff */
[----:B------:R1:W2:Y:S03]  /*19f90*/  SYNCS.PHASECHK.TRANS64.TRYWAIT P2, [R9+URZ+0x22850], R6 ;  /* 0x02285006090075a7 */ /* 0x0002a6000804017f */
[----:B--2---:R-:W-:Y:S05]  /*19fa0*/  @!P2 NANOSLEEP.SYNCS 0x989680 ;  /* 0x009896800000a95d */ /* 0x004fea0003900000 */
[----:B------:R-:W2:Y:S02]  /*19fb0*/  @!P2 SYNCS.PHASECHK.TRANS64 P2, [R9+URZ+0x22850], R6 ;  /* 0x022850060900a5a7 */ /* 0x000ea4000804007f */
[----:B--2---:R-:W-:Y:S05]  /*19fc0*/  @!P2 BRA `(.L_x_2564) ;  /* 0xfffffffc00eca947 */ /* 0x004fea000383ffff */
[----:B------:R-:W-:Y:S05]  /*19fd0*/  BRA `(.L_x_2563) ;  /* 0xffffff0c004c7947 */ /* 0x000fea000383ffff */
.L_x_2571:
[----:B-12---:R-:W-:-:S04]  /*19fe0*/  IMAD.U32 R3, RZ, RZ, UR26 ;  /* 0x0000001aff037e24 */ /* 0x006fc8000f8e00ff */
[----:B------:R1:W2:Y:S03]  /*19ff0*/  SYNCS.PHASECHK.TRANS64.TRYWAIT P1, [R3+URZ+0x22830], R6 ;  /* 0x02283006030075a7 */ /* 0x0002a6000802017f */
[----:B--2---:R-:W-:Y:S05]  /*1a000*/  @!P1 NANOSLEEP.SYNCS 0x989680 ;  /* 0x009896800000995d */ /* 0x004fea0003900000 */
[----:B------:R-:W2:Y:S02]  /*1a010*/  @!P1 SYNCS.PHASECHK.TRANS64 P1, [R3+URZ+0x22830], R6 ;  /* 0x02283006030095a7 */ /* 0x000ea4000802007f */
[----:B--2---:R-:W-:Y:S05]  /*1a020*/  @!P1 BRA `(.L_x_2571) ;  /* 0xfffffffc00ec9947 */ /* 0x004fea000383ffff */
[----:B------:R-:W-:Y:S05]  /*1a030*/  BRA `(.L_x_2570) ;  /* 0xffffff1000647947 */ /* 0x000fea000383ffff */
.L_x_2584:
[----:B--2---:R-:W-:-:S04]  /*1a040*/  IMAD.U32 R9, RZ, RZ, UR26 ;  /* 0x0000001aff097e24 */ /* 0x004fc8000f8e00ff */
[----:B------:R2:W3:Y:S03]  /*1a050*/  SYNCS.PHASECHK.TRANS64.TRYWAIT P1, [R9+URZ+0x22850], R6 ;  /* 0x02285006090075a7 */ /* 0x0004e6000802017f */
[----:B---3--:R-:W-:Y:S05]  /*1a060*/  @!P1 NANOSLEEP.SYNCS 0x989680 ;  /* 0x009896800000995d */ /* 0x008fea0003900000 */
[----:B------:R-:W3:Y:S02]  /*1a070*/  @!P1 SYNCS.PHASECHK.TRANS64 P1, [R9+URZ+0x22850], R6 ;  /* 0x02285006090095a7 */ /* 0x000ee4000802007f */
[----:B---3--:R-:W-:Y:S05]  /*1a080*/  @!P1 BRA `(.L_x_2584) ;  /* 0xfffffffc00ec9947 */ /* 0x008fea000383ffff */
[----:B------:R-:W-:Y:S05]  /*1a090*/  BRA `(.L_x_2583) ;  /* 0xffffff4000b47947 */ /* 0x000fea000383ffff */
.L_x_2641:
        /* <DEDUP_REMOVED lines=11> */
.L_x_2706:
[----:B------:R-:W-:Y:S05]  /*1a150*/  BSYNC B0 ;  /* 0x0000000000007941 */ /* 0x000fea0003800000 */
.L_x_2705:
[----:B------:R-:W-:Y:S05]  /*1a160*/  BRA `(.L_x_2707) ;  /* 0xffffffb800b87947 */ /* 0x000fea000383ffff */
.L_x_2644:
[----:B0-----:R0:W1:Y:S02]  /*1a170*/  SYNCS.PHASECHK.TRANS64.TRYWAIT P0, [R19+URZ+0x22840], R0 ;  /* 0x02284000130075a7 */ /* 0x001064000800017f */
[----:B-1----:R-:W-:Y:S05]  /*1a180*/  @!P0 NANOSLEEP.SYNCS 0x989680 ;  /* 0x009896800000895d */ /* 0x002fea0003900000 */
[----:B------:R-:W1:Y:S02]  /*1a190*/  @!P0 SYNCS.PHASECHK.TRANS64 P0, [R19+URZ+0x22840], R0 ;  /* 0x02284000130085a7 */ /* 0x000e64000800007f */
[----:B-1----:R-:W-:Y:S05]  /*1a1a0*/  @!P0 BRA `(.L_x_2644) ;  /* 0xfffffffc00f08947 */ /* 0x002fea000383ffff */
[----:B------:R-:W-:Y:S05]  /*1a1b0*/  BRA `(.L_x_2708) ;  /* 0xffffffbc00547947 */ /* 0x000fea000383ffff */
.L_x_2645:
        /* <DEDUP_REMOVED lines=8> */
.L_x_2710:
[----:B------:R-:W-:Y:S05]  /*1a240*/  BSYNC B0 ;  /* 0x0000000000007941 */ /* 0x000fea0003800000 */
.L_x_2709:
        /* <DEDUP_REMOVED lines=9> */
.L_x_2711:
[----:B------:R-:W-:Y:S02]  /*1a2e0*/  IMAD.MOV.U32 R13, RZ, RZ, R4 ;  /* 0x000000ffff0d7224 */ /* 0x000fe400078e0004 */
[----:B------:R-:W-:Y:S02]  /*1a2f0*/  IMAD.MOV.U32 R12, RZ, RZ, 0x1 ;  /* 0x00000001ff0c7424 */ /* 0x000fe400078e00ff */
[----:B------:R-:W-:-:S07]  /*1a300*/  IMAD.MOV.U32 R3, RZ, RZ, R14 ;  /* 0x000000ffff037224 */ /* 0x000fce00078e000e */
[----:B------:R-:W-:Y:S05]  /*1a310*/  WARPSYNC.COLLECTIVE R15, `(.L_x_2712) ;  /* 0x000000000f087348 */ /* 0x000fea0003c00000 */
[----:B------:R0:W1:Y:S02]  /*1a320*/  SHFL.IDX P6, R14, R13, R12, R11 ;  /* 0x0000000c0d0e7389 */ /* 0x00006400000c000b */
[----:B01----:R-:W-:Y:S01]  /*1a330*/  ENDCOLLECTIVE ;  /* 0x000000000000791b */ /* 0x003fe20003800000 */
.L_x_2712:
        /* <DEDUP_REMOVED lines=15> */
.L_x_2713:
[----:B------:R-:W-:Y:S02]  /*1a430*/  @P0 IMAD R6, R5, 0x2, R17 ;  /* 0x0000000205060824 */ /* 0x000fe400078e0211 */
[----:B------:R-:W-:Y:S02]  /*1a440*/  IMAD.MOV.U32 R13, RZ, RZ, R4 ;  /* 0x000000ffff0d7224 */ /* 0x000fe400078e0004 */
[----:B------:R-:W-:Y:S02]  /*1a450*/  IMAD.MOV.U32 R12, RZ, RZ, 0x2 ;  /* 0x00000002ff0c7424 */ /* 0x000fe400078e00ff */
[----:B------:R-:W-:-:S07]  /*1a460*/  IMAD.MOV.U32 R3, RZ, RZ, R14 ;  /* 0x000000ffff037224 */ /* 0x000fce00078e000e */
[----:B------:R-:W-:Y:S05]  /*1a470*/  WARPSYNC.COLLECTIVE R15, `(.L_x_2714) ;  /* 0x000000000f087348 */ /* 0x000fea0003c00000 */
[----:B------:R0:W1:Y:S02]  /*1a480*/  SHFL.IDX P6, R14, R13, R12, R11 ;  /* 0x0000000c0d0e7389 */ /* 0x00006400000c000b */
[----:B01----:R-:W-:Y:S01]  /*1a490*/  ENDCOLLECTIVE ;  /* 0x000000000000791b */ /* 0x003fe20003800000 */
.L_x_2714:
        /* <DEDUP_REMOVED lines=15> */
.L_x_2715:
[----:B------:R-:W-:Y:S02]  /*1a590*/  @P0 IMAD R6, R5, 0x2, R17 ;  /* 0x0000000205060824 */ /* 0x000fe400078e0211 */
[----:B------:R-:W-:Y:S02]  /*1a5a0*/  IMAD.MOV.U32 R13, RZ, RZ, R4 ;  /* 0x000000ffff0d7224 */ /* 0x000fe400078e0004 */
[----:B------:R-:W-:Y:S02]  /*1a5b0*/  IMAD.MOV.U32 R12, RZ, RZ, 0x3 ;  /* 0x00000003ff0c7424 */ /* 0x000fe400078e00ff */
[----:B------:R-:W-:-:S07]  /*1a5c0*/  IMAD.MOV.U32 R3, RZ, RZ, R14 ;  /* 0x000000ffff037224 */ /* 0x000fce00078e000e */
[----:B------:R-:W-:Y:S05]  /*1a5d0*/  WARPSYNC.COLLECTIVE R15, `(.L_x_2716) ;  /* 0x000000000f087348 */ /* 0x000fea0003c00000 */
[----:B------:R0:W1:Y:S02]  /*1a5e0*/  SHFL.IDX P6, R14, R13, R12, R11 ;  /* 0x0000000c0d0e7389 */ /* 0x00006400000c000b */
[----:B01----:R-:W-:Y:S01]  /*1a5f0*/  ENDCOLLECTIVE ;  /* 0x000000000000791b */ /* 0x003fe20003800000 */
.L_x_2716:
        /* <DEDUP_REMOVED lines=15> */
.L_x_2717:
[----:B------:R-:W-:Y:S02]  /*1a6f0*/  @P0 IMAD R6, R5, 0x2, R17 ;  /* 0x0000000205060824 */ /* 0x000fe400078e0211 */
[----:B------:R-:W-:Y:S02]  /*1a700*/  IMAD.MOV.U32 R13, RZ, RZ, R4 ;  /* 0x000000ffff0d7224 */ /* 0x000fe400078e0004 */
[----:B------:R-:W-:Y:S02]  /*1a710*/  IMAD.MOV.U32 R12, RZ, RZ, 0x4 ;  /* 0x00000004ff0c7424 */ /* 0x000fe400078e00ff */
[----:B------:R-:W-:-:S07]  /*1a720*/  IMAD.MOV.U32 R3, RZ, RZ, R14 ;  /* 0x000000ffff037224 */ /* 0x000fce00078e000e */
[----:B------:R-:W-:Y:S05]  /*1a730*/  WARPSYNC.COLLECTIVE R15, `(.L_x_2718) ;  /* 0x000000000f087348 */ /* 0x000fea0003c00000 */
[----:B------:R0:W1:Y:S02]  /*1a740*/  SHFL.IDX P6, R14, R13, R12, R11 ;  /* 0x0000000c0d0e7389 */ /* 0x00006400000c000b */
[----:B01----:R-:W-:Y:S01]  /*1a750*/  ENDCOLLECTIVE ;  /* 0x000000000000791b */ /* 0x003fe20003800000 */
.L_x_2718:
        /* <DEDUP_REMOVED lines=15> */
.L_x_2719:
[----:B------:R-:W-:Y:S02]  /*1a850*/  @P0 IMAD R6, R5, 0x2, R17 ;  /* 0x0000000205060824 */ /* 0x000fe400078e0211 */
[----:B------:R-:W-:Y:S02]  /*1a860*/  IMAD.MOV.U32 R13, RZ, RZ, R4 ;  /* 0x000000ffff0d7224 */ /* 0x000fe400078e0004 */
[----:B------:R-:W-:Y:S02]  /*1a870*/  IMAD.MOV.U32 R12, RZ, RZ, 0x5 ;  /* 0x00000005ff0c7424 */ /* 0x000fe400078e00ff */
[----:B------:R-:W-:-:S07]  /*1a880*/  IMAD.MOV.U32 R3, RZ, RZ, R14 ;  /* 0x000000ffff037224 */ /* 0x000fce00078e000e */
[----:B------:R-:W-:Y:S05]  /*1a890*/  WARPSYNC.COLLECTIVE R15, `(.L_x_2720) ;  /* 0x000000000f087348 */ /* 0x000fea0003c00000 */
[----:B------:R0:W1:Y:S02]  /*1a8a0*/  SHFL.IDX P6, R14, R13, R12, R11 ;  /* 0x0000000c0d0e7389 */ /* 0x00006400000c000b */
[----:B01----:R-:W-:Y:S01]  /*1a8b0*/  ENDCOLLECTIVE ;  /* 0x000000000000791b */ /* 0x003fe20003800000 */
.L_x_2720:
        /* <DEDUP_REMOVED lines=10> */
.L_x_2721:
[----:B------:R-:W-:Y:S01]  /*1a960*/  @!PT LDS RZ, [RZ] ;  /* 0x00000000fffff984 */ /* 0x000fe20000000800 */
[----:B------:R-:W-:Y:S01]  /*1a970*/  @!PT LDS RZ, [RZ] ;  /* 0x00000000fffff984 */ /* 0x000fe20000000800 */
[----:B------:R-:W-:Y:S01]  /*1a980*/  @!PT LDS RZ, [RZ] ;  /* 0x00000000fffff984 */ /* 0x000fe20000000800 */
[----:B------:R1:W-:Y:S01]  /*1a990*/  @P0 LDGSTS.E.BYPASS.LTC128B.128 [R6+0x1e400], desc[UR48][R2.64], !P2 ;  /* 0x1e40000002060fae */ /* 0x0003e2000d101d70 */
[----:B------:R-:W-:Y:S01]  /*1a9a0*/  IMAD.MOV.U32 R0, RZ, RZ, R14 ;  /* 0x000000ffff007224 */ /* 0x000fe200078e000e */
[----:B------:R-:W-:Y:S06]  /*1a9b0*/  BRA `(.L_x_2722) ;  /* 0xffffffb800b47947 */ /* 0x000fec000383ffff */
.L_x_2650:
[----:B------:R-:W-:Y:S02]  /*1a9c0*/  IMAD.MOV.U32 R13, RZ, RZ, R4 ;  /* 0x000000ffff0d7224 */ /* 0x000fe400078e0004 */
[----:B------:R-:W-:Y:S02]  /*1a9d0*/  IMAD.MOV.U32 R12, RZ, RZ, RZ ;  /* 0x000000ffff0c7224 */ /* 0x000fe400078e00ff */
[----:B------:R-:W-:Y:S02]  /*1a9e0*/  IMAD.MOV.U32 R11, RZ, RZ, 0x181f ;  /* 0x0000181fff0b7424 */ /* 0x000fe400078e00ff */
[----:B------:R-:W-:Y:S02]  /*1a9f0*/  IMAD.MOV.U32 R15, RZ, RZ, -0x1 ;  /* 0xffffffffff0f7424 */ /* 0x000fe400078e00ff */
[----:B------:R-:W-:Y:S02]  /*1aa00*/  IMAD R35, R35, R6, RZ ;  /* 0x0000000623237224 */ /* 0x000fe400078e02ff */
[----:B------:R-:W-:-:S07]  /*1aa10*/  IMAD.IADD R33, R8, 0x1, R33 ;  /* 0x0000000108217824 */ /* 0x000fce00078e0221 */
[----:B-1----:R-:W-:Y:S05]  /*1aa20*/  WARPSYNC.COLLECTIVE R15, `(.L_x_2723) ;  /* 0x000000000f087348 */ /* 0x002fea0003c00000 */
[----:B------:R0:W2:Y:S02]  /*1aa30*/  SHFL.IDX P6, R14, R13, R12, R11 ;  /* 0x0000000c0d0e7389 */ /* 0x0000a400000c000b */
[----:B012---:R-:W-:Y:S01]  /*1aa40*/  ENDCOLLECTIVE ;  /* 0x000000000000791b */ /* 0x007fe20003800000 */
.L_x_2723:
[C---:B------:R-:W-:Y:S01]  /*1aa50*/  VIADD R6, R33.reuse, 0x10 ;  /* 0x0000001021067836 */ /* 0x040fe20000000000 */
[----:B------:R-:W-:Y:S01]  /*1aa60*/  ISETP.GE.AND P0, PT, R33, R35, PT ;  /* 0x000000232100720c */ /* 0x000fe20003f06270 */
[----:B------:R-:W-:Y:S02]  /*1aa70*/  IMAD.MOV.U32 R13, RZ, RZ, R0 ;  /* 0x000000ffff0d7224 */ /* 0x000fe400078e0000 */
[----:B------:R-:W-:-:S10]  /*1aa80*/  IMAD.MOV.U32 R2, RZ, RZ, R14 ;  /* 0x000000ffff027224 */ /* 0x000fd400078e000e */
[----:B------:R-:W-:Y:S05]  /*1aa90*/  WARPSYNC.COLLECTIVE R15, `(.L_x_2724) ;  /* 0x000000000f087348 */ /* 0x000fea0003c00000 */
[----:B------:R0:W1:Y:S02]  /*1aaa0*/  SHFL.IDX P6, R14, R13, R12, R11 ;  /* 0x0000000c0d0e7389 */ /* 0x00006400000c000b */
[----:B01----:R-:W-:Y:S01]  /*1aab0*/  ENDCOLLECTIVE ;  /* 0x000000000000791b */ /* 0x003fe20003800000 */
.L_x_2724:
[----:B------:R-:W-:Y:S02]  /*1aac0*/  IMAD.MOV.U32 R13, RZ, RZ, R4 ;  /* 0x000000ffff0d7224 */ /* 0x000fe400078e0004 */
[----:B------:R-:W-:Y:S02]  /*1aad0*/  IMAD.MOV.U32 R12, RZ, RZ, 0x1 ;  /* 0x00000001ff0c7424 */ /* 0x000fe400078e00ff */
[----:B------:R-:W-:-:S07]  /*1aae0*/  IMAD.MOV.U32 R3, RZ, RZ, R14 ;  /* 0x000000ffff037224 */ /* 0x000fce00078e000e */
[----:B------:R-:W-:Y:S05]  /*1aaf0*/  WARPSYNC.COLLECTIVE R15, `(.L_x_2725) ;  /* 0x000000000f087348 */ /* 0x000fea0003c00000 */
[----:B------:R0:W1:Y:S02]  /*1ab00*/  SHFL.IDX P6, R14, R13, R12, R11 ;  /* 0x0000000c0d0e7389 */ /* 0x00006400000c000b */
[----:B01----:R-:W-:Y:S01]  /*1ab10*/  ENDCOLLECTIVE ;  /* 0x000000000000791b */ /* 0x003fe20003800000 */
.L_x_2725:
        /* <DEDUP_REMOVED lines=15> */
.L_x_2726:
[----:B------:R-:W-:Y:S02]  /*1ac10*/  IMAD.MOV.U32 R13, RZ, RZ, R4 ;  /* 0x000000ffff0d7224 */ /* 0x000fe400078e0004 */
[----:B------:R-:W-:Y:S02]  /*1ac20*/  IMAD.MOV.U32 R12, RZ, RZ, 0x2 ;  /* 0x00000002ff0c7424 */ /* 0x000fe400078e00ff */
[----:B------:R-:W-:-:S07]  /*1ac30*/  IMAD.MOV.U32 R3, RZ, RZ, R14 ;  /* 0x000000ffff037224 */ /* 0x000fce00078e000e */
[----:B------:R-:W-:Y:S05]  /*1ac40*/  WARPSYNC.COLLECTIVE R15, `(.L_x_2727) ;  /* 0x000000000f087348 */ /* 0x000fea0003c00000 */
[----:B------:R0:W1:Y:S02]  /*1ac50*/  SHFL.IDX P6, R14, R13, R12, R11 ;  /* 0x0000000c0d0e7389 */ /* 0x00006400000c000b */
[----:B01----:R-:W-:Y:S01]  /*1ac60*/  ENDCOLLECTIVE ;  /* 0x000000000000791b */ /* 0x003fe20003800000 */
.L_x_2727:
        /* <DEDUP_REMOVED lines=16> */
.L_x_2728:
[----:B------:R-:W-:Y:S02]  /*1ad70*/  IMAD.MOV.U32 R13, RZ, RZ, R4 ;  /* 0x000000ffff0d7224 */ /* 0x000fe400078e0004 */
[----:B------:R-:W-:Y:S02]  /*1ad80*/  IMAD.MOV.U32 R12, RZ, RZ, 0x3 ;  /* 0x00000003ff0c7424 */ /* 0x000fe400078e00ff */
[----:B------:R-:W-:-:S07]  /*1ad90*/  IMAD.MOV.U32 R3, RZ, RZ, R14 ;  /* 0x000000ffff037224 */ /* 0x000fce00078e000e */
[----:B------:R-:W-:Y:S05]  /*1ada0*/  WARPSYNC.COLLECTIVE R15, `(.L_x_2729) ;  /* 0x000000000f087348 */ /* 0x000fea0003c00000 */
[----:B------:R0:W1:Y:S02]  /*1adb0*/  SHFL.IDX P6, R14, R13, R12, R11 ;  /* 0x0000000c0d0e7389 */ /* 0x00006400000c000b */
[----:B01----:R-:W-:Y:S01]  /*1adc0*/  ENDCOLLECTIVE ;  /* 0x000000000000791b */ /* 0x003fe20003800000 */
.L_x_2729:
        /* <DEDUP_REMOVED lines=16> */
.L_x_2730:
[----:B------:R-:W-:Y:S02]  /*1aed0*/  IMAD.MOV.U32 R13, RZ, RZ, R4 ;  /* 0x000000ffff0d7224 */ /* 0x000fe400078e0004 */
[----:B------:R-:W-:Y:S02]  /*1aee0*/  IMAD.MOV.U32 R12, RZ, RZ, 0x4 ;  /* 0x00000004ff0c7424 */ /* 0x000fe400078e00ff */
[----:B------:R-:W-:-:S07]  /*1aef0*/  IMAD.MOV.U32 R3, RZ, RZ, R14 ;  /* 0x000000ffff037224 */ /* 0x000fce00078e000e */
[----:B------:R-:W-:Y:S05]  /*1af00*/  WARPSYNC.COLLECTIVE R15, `(.L_x_2731) ;  /* 0x000000000f087348 */ /* 0x000fea0003c00000 */
[----:B------:R0:W1:Y:S02]  /*1af10*/  SHFL.IDX P6, R14, R13, R12, R11 ;  /* 0x0000000c0d0e7389 */ /* 0x00006400000c000b */
[----:B01----:R-:W-:Y:S01]  /*1af20*/  ENDCOLLECTIVE ;  /* 0x000000000000791b */ /* 0x003fe20003800000 */
.L_x_2731:
        /* <DEDUP_REMOVED lines=16> */
.L_x_2732:
[----:B------:R-:W-:Y:S02]  /*1b030*/  IMAD.MOV.U32 R13, RZ, RZ, R4 ;  /* 0x000000ffff0d7224 */ /* 0x000fe400078e0004 */
[----:B------:R-:W-:Y:S02]  /*1b040*/  IMAD.MOV.U32 R12, RZ, RZ, 0x5 ;  /* 0x00000005ff0c7424 */ /* 0x000fe400078e00ff */
[----:B------:R-:W-:-:S07]  /*1b050*/  IMAD.MOV.U32 R3, RZ, RZ, R14 ;  /* 0x000000ffff037224 */ /* 0x000fce00078e000e */
[----:B------:R-:W-:Y:S05]  /*1b060*/  WARPSYNC.COLLECTIVE R15, `(.L_x_2733) ;  /* 0x000000000f087348 */ /* 0x000fea0003c00000 */
[----:B------:R0:W1:Y:S02]  /*1b070*/  SHFL.IDX P6, R14, R13, R12, R11 ;  /* 0x0000000c0d0e7389 */ /* 0x00006400000c000b */
[----:B01----:R-:W-:Y:S01]  /*1b080*/  ENDCOLLECTIVE ;  /* 0x000000000000791b */ /* 0x003fe20003800000 */
.L_x_2733:
        /* <DEDUP_REMOVED lines=16> */
.L_x_2734:
[----:B------:R-:W-:Y:S02]  /*1b190*/  IMAD.MOV.U32 R13, RZ, RZ, R4 ;  /* 0x000000ffff0d7224 */ /* 0x000fe400078e0004 */
[----:B------:R-:W-:Y:S02]  /*1b1a0*/  IMAD.MOV.U32 R12, RZ, RZ, 0x6 ;  /* 0x00000006ff0c7424 */ /* 0x000fe400078e00ff */
[----:B------:R-:W-:-:S07]  /*1b1b0*/  IMAD.MOV.U32 R3, RZ, RZ, R14 ;  /* 0x000000ffff037224 */ /* 0x000fce00078e000e */
[----:B------:R-:W-:Y:S05]  /*1b1c0*/  WARPSYNC.COLLECTIVE R15, `(.L_x_2735) ;  /* 0x000000000f087348 */ /* 0x000fea0003c00000 */
[----:B------:R0:W1:Y:S02]  /*1b1d0*/  SHFL.IDX P6, R14, R13, R12, R11 ;  /* 0x0000000c0d0e7389 */ /* 0x00006400000c000b */
[----:B01----:R-:W-:Y:S01]  /*1b1e0*/  ENDCOLLECTIVE ;  /* 0x000000000000791b */ /* 0x003fe20003800000 */
.L_x_2735:
        /* <DEDUP_REMOVED lines=16> */
.L_x_2736:
[----:B------:R-:W-:Y:S02]  /*1b2f0*/  IMAD.MOV.U32 R13, RZ, RZ, R4 ;  /* 0x000000ffff0d7224 */ /* 0x000fe400078e0004 */
[----:B------:R-:W-:Y:S02]  /*1b300*/  IMAD.MOV.U32 R12, RZ, RZ, 0x7 ;  /* 0x00000007ff0c7424 */ /* 0x000fe400078e00ff */
[----:B------:R-:W-:-:S07]  /*1b310*/  IMAD.MOV.U32 R3, RZ, RZ, R14 ;  /* 0x000000ffff037224 */ /* 0x000fce00078e000e */
[----:B------:R-:W-:Y:S05]  /*1b320*/  WARPSYNC.COLLECTIVE R15, `(.L_x_2737) ;  /* 0x000000000f087348 */ /* 0x000fea0003c00000 */
[----:B------:R0:W1:Y:S02]  /*1b330*/  SHFL.IDX P6, R14, R13, R12, R11 ;  /* 0x0000000c0d0e7389 */ /* 0x00006400000c000b */
[----:B01----:R-:W-:Y:S01]  /*1b340*/  ENDCOLLECTIVE ;  /* 0x000000000000791b */ /* 0x003fe20003800000 */
.L_x_2737:
        /* <DEDUP_REMOVED lines=14> */
.L_x_2738:
[----:B------:R-:W-:Y:S05]  /*1b430*/  BRA `(.L_x_2739) ;  /* 0xffffffb800dc7947 */ /* 0x000fea000383ffff */
.L_x_2653:
[----:B0-----:R0:W2:Y:S02]  /*1b440*/  SYNCS.PHASECHK.TRANS64.TRYWAIT P0, [R17+URZ+0x22820], R0 ;  /* 0x02282000110075a7 */ /* 0x0010a4000800017f */
[----:B--2---:R-:W-:Y:S05]  /*1b450*/  @!P0 NANOSLEEP.SYNCS 0x989680 ;  /* 0x009896800000895d */ /* 0x004fea0003900000 */
[----:B------:R-:W2:Y:S02]  /*1b460*/  @!P0 SYNCS.PHASECHK.TRANS64 P0, [R17+URZ+0x22820], R0 ;  /* 0x02282000110085a7 */ /* 0x000ea4000800007f */
[----:B--2---:R-:W-:Y:S05]  /*1b470*/  @!P0 BRA `(.L_x_2653) ;  /* 0xfffffffc00f08947 */ /* 0x004fea000383ffff */
[----:B------:R-:W-:Y:S05]  /*1b480*/  BRA `(.L_x_2740) ;  /* 0xffffffbc00387947 */ /* 0x000fea000383ffff */
.L_x_2656:
[----:B0-----:R0:W2:Y:S02]  /*1b490*/  SYNCS.PHASECHK.TRANS64.TRYWAIT P0, [R19+URZ+0x22860], R0 ;  /* 0x02286000130075a7 */ /* 0x0010a4000800017f */
[----:B--2---:R-:W-:Y:S05]  /*1b4a0*/  @!P0 NANOSLEEP.SYNCS 0x989680 ;  /* 0x009896800000895d */ /* 0x004fea0003900000 */
[----:B------:R-:W2:Y:S02]  /*1b4b0*/  @!P0 SYNCS.PHASECHK.TRANS64 P0, [R19+URZ+0x22860], R0 ;  /* 0x02286000130085a7 */ /* 0x000ea4000800007f */
[----:B--2---:R-:W-:Y:S05]  /*1b4c0*/  @!P0 BRA `(.L_x_2656) ;  /* 0xfffffffc00f08947 */ /* 0x004fea000383ffff */
[----:B------:R-:W-:Y:S05]  /*1b4d0*/  BRA `(.L_x_2741) ;  /* 0xffffffbc00487947 */ /* 0x000fea000383ffff */
.L_x_2657:
        /* <DEDUP_REMOVED lines=8> */
.L_x_2743:
[----:B------:R-:W-:Y:S05]  /*1b560*/  BSYNC B0 ;  /* 0x0000000000007941 */ /* 0x000fea0003800000 */
.L_x_2742:
        /* <DEDUP_REMOVED lines=13> */
.L_x_2744:
        /* <DEDUP_REMOVED lines=9> */
.L_x_2745:
        /* <DEDUP_REMOVED lines=17> */
.L_x_2746:
[----:B------:R-:W-:Y:S02]  /*1b7e0*/  IMAD.MOV.U32 R13, RZ, RZ, R6 ;  /* 0x000000ffff0d7224 */ /* 0x000fe400078e0006 */
[----:B------:R-:W-:Y:S01]  /*1b7f0*/  IMAD.MOV.U32 R12, RZ, RZ, 0x2 ;  /* 0x00000002ff0c7424 */ /* 0x000fe200078e00ff */
[----:B------:R-:W-:-:S13]  /*1b800*/  IADD3 R2, P3, R14, R0, RZ ;  /* 0x000000000e027210 */ /* 0x000fda0007f7e0ff */
[----:B------:R-:W-:Y:S05]  /*1b810*/  WARPSYNC.COLLECTIVE R15, `(.L_x_2747) ;  /* 0x000000000f087348 */ /* 0x000fea0003c00000 */
[----:B------:R0:W1:Y:S02]  /*1b820*/  SHFL.IDX P6, R14, R13, R12, R11 ;  /* 0x0000000c0d0e7389 */ /* 0x00006400000c000b */
[----:B01----:R-:W-:Y:S01]  /*1b830*/  ENDCOLLECTIVE ;  /* 0x000000000000791b */ /* 0x003fe20003800000 */
.L_x_2747:
        /* <DEDUP_REMOVED lines=17> */
.L_x_2748:
[----:B------:R-:W-:Y:S02]  /*1b950*/  IMAD.MOV.U32 R13, RZ, RZ, R6 ;  /* 0x000000ffff0d7224 */ /* 0x000fe400078e0006 */
[----:B------:R-:W-:Y:S01]  /*1b960*/  IMAD.MOV.U32 R12, RZ, RZ, 0x3 ;  /* 0x00000003ff0c7424 */ /* 0x000fe200078e00ff */
[----:B------:R-:W-:-:S13]  /*1b970*/  IADD3 R2, P3, R14, R0, RZ ;  /* 0x000000000e027210 */ /* 0x000fda0007f7e0ff */
[----:B------:R-:W-:Y:S05]  /*1b980*/  WARPSYNC.COLLECTIVE R15, `(.L_x_2749) ;  /* 0x000000000f087348 */ /* 0x000fea0003c00000 */
[----:B------:R0:W1:Y:S02]  /*1b990*/  SHFL.IDX P6, R14, R13, R12, R11 ;  /* 0x0000000c0d0e7389 */ /* 0x00006400000c000b */
[----:B01----:R-:W-:Y:S01]  /*1b9a0*/  ENDCOLLECTIVE ;  /* 0x000000000000791b */ /* 0x003fe20003800000 */
.L_x_2749:
        /* <DEDUP_REMOVED lines=17> */
.L_x_2750:
[----:B------:R-:W-:Y:S02]  /*1bac0*/  IMAD.MOV.U32 R13, RZ, RZ, R6 ;  /* 0x000000ffff0d7224 */ /* 0x000fe400078e0006 */
[----:B------:R-:W-:Y:S01]  /*1bad0*/  IMAD.MOV.U32 R12, RZ, RZ, 0x4 ;  /* 0x00000004ff0c7424 */ /* 0x000fe200078e00ff */
[----:B------:R-:W-:-:S13]  /*1bae0*/  IADD3 R2, P3, R14, R0, RZ ;  /* 0x000000000e027210 */ /* 0x000fda0007f7e0ff */
[----:B------:R-:W-:Y:S05]  /*1baf0*/  WARPSYNC.COLLECTIVE R15, `(.L_x_2751) ;  /* 0x000000000f087348 */ /* 0x000fea0003c00000 */
[----:B------:R0:W1:Y:S02]  /*1bb00*/  SHFL.IDX P6, R14, R13, R12, R11 ;  /* 0x0000000c0d0e7389 */ /* 0x00006400000c000b */
[----:B01----:R-:W-:Y:S01]  /*1bb10*/  ENDCOLLECTIVE ;  /* 0x000000000000791b */ /* 0x003fe20003800000 */
.L_x_2751:
        /* <DEDUP_REMOVED lines=17> */
.L_x_2752:
[----:B------:R-:W-:Y:S02]  /*1bc30*/  IMAD.MOV.U32 R13, RZ, RZ, R6 ;  /* 0x000000ffff0d7224 */ /* 0x000fe400078e0006 */
[----:B------:R-:W-:Y:S01]  /*1bc40*/  IMAD.MOV.U32 R12, RZ, RZ, 0x5 ;  /* 0x00000005ff0c7424 */ /* 0x000fe200078e00ff */
[----:B------:R-:W-:-:S13]  /*1bc50*/  IADD3 R2, P3, R14, R0, RZ ;  /* 0x000000000e027210 */ /* 0x000fda0007f7e0ff */
[----:B------:R-:W-:Y:S05]  /*1bc60*/  WARPSYNC.COLLECTIVE R15, `(.L_x_2753) ;  /* 0x000000000f087348 */ /* 0x000fea0003c00000 */
[----:B------:R0:W1:Y:S02]  /*1bc70*/  SHFL.IDX P6, R14, R13, R12, R11 ;  /* 0x0000000c0d0e7389 */ /* 0x00006400000c000b */
[----:B01----:R-:W-:Y:S01]  /*1bc80*/  ENDCOLLECTIVE ;  /* 0x000000000000791b */ /* 0x003fe20003800000 */
.L_x_2753:
        /* <DEDUP_REMOVED lines=12> */
.L_x_2754:
        /* <DEDUP_REMOVED lines=9> */
.L_x_2664:
[----:B0-----:R0:W2:Y:S02]  /*1bde0*/  SYNCS.PHASECHK.TRANS64.TRYWAIT P0, [R10+URZ+0x22840], R20 ;  /* 0x022840140a0075a7 */ /* 0x0010a4000800017f */
[----:B--2---:R-:W-:Y:S05]  /*1bdf0*/  @!P0 NANOSLEEP.SYNCS 0x989680 ;  /* 0x009896800000895d */ /* 0x004fea0003900000 */
[----:B------:R-:W2:Y:S02]  /*1be00*/  @!P0 SYNCS.PHASECHK.TRANS64 P0, [R10+URZ+0x22840], R20 ;  /* 0x022840140a0085a7 */ /* 0x000ea4000800007f */
[----:B--2---:R-:W-:Y:S05]  /*1be10*/  @!P0 BRA `(.L_x_2664) ;  /* 0xfffffffc00f08947 */ /* 0x004fea000383ffff */
[----:B------:R-:W-:Y:S05]  /*1be20*/  BRA `(.L_x_2756) ;  /* 0xffffffbc00d47947 */ /* 0x000fea000383ffff */
.L_x_2665:
        /* <DEDUP_REMOVED lines=8> */
.L_x_2758:
[----:B------:R-:W-:Y:S05]  /*1beb0*/  BSYNC B1 ;  /* 0x0000000000017941 */ /* 0x000fea0003800000 */
.L_x_2757:
        /* <DEDUP_REMOVED lines=9> */
.L_x_2759:
[----:B------:R-:W-:Y:S02]  /*1bf50*/  IMAD.MOV.U32 R13, RZ, RZ, R8 ;  /* 0x000000ffff0d7224 */ /* 0x000fe400078e0008 */
[----:B------:R-:W-:Y:S02]  /*1bf60*/  IMAD.MOV.U32 R12, RZ, RZ, 0x1 ;  /* 0x00000001ff0c7424 */ /* 0x000fe400078e00ff */
[----:B------:R-:W-:-:S07]  /*1bf70*/  IMAD.MOV.U32 R2, RZ, RZ, R14 ;  /* 0x000000ffff027224 */ /* 0x000fce00078e000e */
[----:B------:R-:W-:Y:S05]  /*1bf80*/  WARPSYNC.COLLECTIVE R15, `(.L_x_2760) ;  /* 0x000000000f087348 */ /* 0x000fea0003c00000 */
[----:B------:R0:W1:Y:S02]  /*1bf90*/  SHFL.IDX P6, R14, R13, R12, R11 ;  /* 0x0000000c0d0e7389 */ /* 0x00006400000c000b */
[----:B01----:R-:W-:Y:S01]  /*1bfa0*/  ENDCOLLECTIVE ;  /* 0x000000000000791b */ /* 0x003fe20003800000 */
.L_x_2760:
        /* <DEDUP_REMOVED lines=11> */
.L_x_2761:
[----:B------:R-:W-:Y:S02]  /*1c060*/  IMAD.MOV.U32 R13, RZ, RZ, R8 ;  /* 0x000000ffff0d7224 */ /* 0x000fe400078e0008 */
[----:B------:R-:W-:Y:S02]  /*1c070*/  IMAD.MOV.U32 R12, RZ, RZ, 0x2 ;  /* 0x00000002ff0c7424 */ /* 0x000fe400078e00ff */
[----:B------:R-:W-:-:S07]  /*1c080*/  IMAD.MOV.U32 R2, RZ, RZ, R14 ;  /* 0x000000ffff027224 */ /* 0x000fce00078e000e */
[----:B------:R-:W-:Y:S05]  /*1c090*/  WARPSYNC.COLLECTIVE R15, `(.L_x_2762) ;  /* 0x000000000f087348 */ /* 0x000fea0003c00000 */
[----:B------:R0:W1:Y:S02]  /*1c0a0*/  SHFL.IDX P6, R14, R13, R12, R11 ;  /* 0x0000000c0d0e7389 */ /* 0x00006400000c000b */
[----:B01----:R-:W-:Y:S01]  /*1c0b0*/  ENDCOLLECTIVE ;  /* 0x000000000000791b */ /* 0x003fe20003800000 */
.L_x_2762:
        /* <DEDUP_REMOVED lines=11> */
.L_x_2763:
[----:B------:R-:W-:Y:S02]  /*1c170*/  IMAD.MOV.U32 R13, RZ, RZ, R8 ;  /* 0x000000ffff0d7224 */ /* 0x000fe400078e0008 */
[----:B------:R-:W-:Y:S02]  /*1c180*/  IMAD.MOV.U32 R12, RZ, RZ, 0x3 ;  /* 0x00000003ff0c7424 */ /* 0x000fe400078e00ff */
[----:B------:R-:W-:-:S07]  /*1c190*/  IMAD.MOV.U32 R2, RZ, RZ, R14 ;  /* 0x000000ffff027224 */ /* 0x000fce00078e000e */
[----:B------:R-:W-:Y:S05]  /*1c1a0*/  WARPSYNC.COLLECTIVE R15, `(.L_x_2764) ;  /* 0x000000000f087348 */ /* 0x000fea0003c00000 */
[----:B------:R0:W1:Y:S02]  /*1c1b0*/  SHFL.IDX P6, R14, R13, R12, R11 ;  /* 0x0000000c0d0e7389 */ /* 0x00006400000c000b */
[----:B01----:R-:W-:Y:S01]  /*1c1c0*/  ENDCOLLECTIVE ;  /* 0x000000000000791b */ /* 0x003fe20003800000 */
.L_x_2764:
        /* <DEDUP_REMOVED lines=11> */
.L_x_2765:
[----:B------:R-:W-:Y:S02]  /*1c280*/  IMAD.MOV.U32 R13, RZ, RZ, R8 ;  /* 0x000000ffff0d7224 */ /* 0x000fe400078e0008 */
[----:B------:R-:W-:Y:S02]  /*1c290*/  IMAD.MOV.U32 R12, RZ, RZ, 0x4 ;  /* 0x00000004ff0c7424 */ /* 0x000fe400078e00ff */
[----:B------:R-:W-:-:S07]  /*1c2a0*/  IMAD.MOV.U32 R2, RZ, RZ, R14 ;  /* 0x000000ffff027224 */ /* 0x000fce00078e000e */
[----:B------:R-:W-:Y:S05]  /*1c2b0*/  WARPSYNC.COLLECTIVE R15, `(.L_x_2766) ;  /* 0x000000000f087348 */ /* 0x000fea0003c00000 */
[----:B------:R0:W1:Y:S02]  /*1c2c0*/  SHFL.IDX P6, R14, R13, R12, R11 ;  /* 0x0000000c0d0e7389 */ /* 0x00006400000c000b */
[----:B01----:R-:W-:Y:S01]  /*1c2d0*/  ENDCOLLECTIVE ;  /* 0x000000000000791b */ /* 0x003fe20003800000 */
.L_x_2766:
        /* <DEDUP_REMOVED lines=11> */
.L_x_2767:
[----:B------:R-:W-:Y:S02]  /*1c390*/  IMAD.MOV.U32 R13, RZ, RZ, R8 ;  /* 0x000000ffff0d7224 */ /* 0x000fe400078e0008 */
[----:B------:R-:W-:Y:S02]  /*1c3a0*/  IMAD.MOV.U32 R12, RZ, RZ, 0x5 ;  /* 0x00000005ff0c7424 */ /* 0x000fe400078e00ff */
[----:B------:R-:W-:-:S07]  /*1c3b0*/  IMAD.MOV.U32 R2, RZ, RZ, R14 ;  /* 0x000000ffff027224 */ /* 0x000fce00078e000e */
[----:B------:R-:W-:Y:S05]  /*1c3c0*/  WARPSYNC.COLLECTIVE R15, `(.L_x_2768) ;  /* 0x000000000f087348 */ /* 0x000fea0003c00000 */
[----:B------:R0:W1:Y:S02]  /*1c3d0*/  SHFL.IDX P6, R14, R13, R12, R11 ;  /* 0x0000000c0d0e7389 */ /* 0x00006400000c000b */
[----:B01----:R-:W-:Y:S01]  /*1c3e0*/  ENDCOLLECTIVE ;  /* 0x000000000000791b */ /* 0x003fe20003800000 */
.L_x_2768:
        /* <DEDUP_REMOVED lines=11> */
.L_x_2769:
[----:B------:R-:W-:Y:S05]  /*1c4a0*/  BRA `(.L_x_2770) ;  /* 0xffffffb800fc7947 */ /* 0x000fea000383ffff */
.L_x_2670:
[----:B--2---:R2:W3:Y:S02]  /*1c4b0*/  SYNCS.PHASECHK.TRANS64.TRYWAIT P0, [R10+URZ+0x22860], R20 ;  /* 0x022860140a0075a7 */ /* 0x0044e4000800017f */
[----:B---3--:R-:W-:Y:S05]  /*1c4c0*/  @!P0 NANOSLEEP.SYNCS 0x989680 ;  /* 0x009896800000895d */ /* 0x008fea0003900000 */
[----:B------:R-:W3:Y:S02]  /*1c4d0*/  @!P0 SYNCS.PHASECHK.TRANS64 P0, [R10+URZ+0x22860], R20 ;  /* 0x022860140a0085a7 */ /* 0x000ee4000800007f */
[----:B---3--:R-:W-:Y:S05]  /*1c4e0*/  @!P0 BRA `(.L_x_2670) ;  /* 0xfffffffc00f08947 */ /* 0x008fea000383ffff */
[----:B------:R-:W-:Y:S05]  /*1c4f0*/  BRA `(.L_x_2771) ;  /* 0xffffffbc004c7947 */ /* 0x000fea000383ffff */
.L_x_2671:
        /* <DEDUP_REMOVED lines=8> */
.L_x_2773:
[----:B------:R-:W-:Y:S05]  /*1c580*/  BSYNC B1 ;  /* 0x0000000000017941 */ /* 0x000fea0003800000 */
.L_x_2772:
        /* <DEDUP_REMOVED lines=9> */
.L_x_2774:
[----:B------:R-:W-:Y:S02]  /*1c620*/  IMAD.MOV.U32 R13, RZ, RZ, R22 ;  /* 0x000000ffff0d7224 */ /* 0x000fe400078e0016 */
[----:B------:R-:W-:Y:S01]  /*1c630*/  IMAD.MOV.U32 R12, RZ, RZ, 0x1 ;  /* 0x00000001ff0c7424 */ /* 0x000fe200078e00ff */
[----:B------:R-:W-:-:S13]  /*1c640*/  IADD3 R2, P0, R14, R0, RZ ;  /* 0x000000000e027210 */ /* 0x000fda0007f1e0ff */
[----:B------:R-:W-:Y:S05]  /*1c650*/  WARPSYNC.COLLECTIVE R15, `(.L_x_2775) ;  /* 0x000000000f087348 */ /* 0x000fea0003c00000 */
[----:B------:R0:W1:Y:S02]  /*1c660*/  SHFL.IDX P6, R14, R13, R12, R11 ;  /* 0x0000000c0d0e7389 */ /* 0x00006400000c000b */
[----:B01----:R-:W-:Y:S01]  /*1c670*/  ENDCOLLECTIVE ;  /* 0x000000000000791b */ /* 0x003fe20003800000 */
.L_x_2775:
        /* <DEDUP_REMOVED lines=13> */
.L_x_2776:
[----:B------:R-:W-:Y:S02]  /*1c750*/  IMAD.MOV.U32 R13, RZ, RZ, R22 ;  /* 0x000000ffff0d7224 */ /* 0x000fe400078e0016 */
[----:B------:R-:W-:Y:S01]  /*1c760*/  IMAD.MOV.U32 R12, RZ, RZ, 0x2 ;  /* 0x00000002ff0c7424 */ /* 0x000fe200078e00ff */
[----:B------:R-:W-:-:S13]  /*1c770*/  IADD3 R2, P0, R14, R0, RZ ;  /* 0x000000000e027210 */ /* 0x000fda0007f1e0ff */
[----:B------:R-:W-:Y:S05]  /*1c780*/  WARPSYNC.COLLECTIVE R15, `(.L_x_2777) ;  /* 0x000000000f087348 */ /* 0x000fea0003c00000 */
[----:B------:R0:W1:Y:S02]  /*1c790*/  SHFL.IDX P6, R14, R13, R12, R11 ;  /* 0x0000000c0d0e7389 */ /* 0x00006400000c000b */
[----:B01----:R-:W-:Y:S01]  /*1c7a0*/  ENDCOLLECTIVE ;  /* 0x000000000000791b */ /* 0x003fe20003800000 */
.L_x_2777:
        /* <DEDUP_REMOVED lines=13> */
.L_x_2778:
[----:B------:R-:W-:Y:S02]  /*1c880*/  IMAD.MOV.U32 R13, RZ, RZ, R22 ;  /* 0x000000ffff0d7224 */ /* 0x000fe400078e0016 */
[----:B------:R-:W-:Y:S02]  /*1c890*/  IMAD.MOV.U32 R12, RZ, RZ, 0x3 ;  /* 0x00000003ff0c7424 */ /* 0x000fe400078e00ff */
[----:B------:R-:W-:-:S07]  /*1c8a0*/  IMAD.MOV.U32 R8, RZ, RZ, R14 ;  /* 0x000000ffff087224 */ /* 0x000fce00078e000e */
[----:B------:R-:W-:Y:S05]  /*1c8b0*/  WARPSYNC.COLLECTIVE R15, `(.L_x_2779) ;  /* 0x000000000f087348 */ /* 0x000fea0003c00000 */
[----:B------:R0:W1:Y:S02]  /*1c8c0*/  SHFL.IDX P6, R14, R13, R12, R11 ;  /* 0x0000000c0d0e7389 */ /* 0x00006400000c000b */
[----:B01----:R-:W-:Y:S01]  /*1c8d0*/  ENDCOLLECTIVE ;  /* 0x000000000000791b */ /* 0x003fe20003800000 */
.L_x_2779:
        /* <DEDUP_REMOVED lines=14> */
.L_x_2780:
[----:B------:R-:W-:Y:S02]  /*1c9c0*/  IMAD.MOV.U32 R13, RZ, RZ, R22 ;  /* 0x000000ffff0d7224 */ /* 0x000fe400078e0016 */
[----:B------:R-:W-:Y:S01]  /*1c9d0*/  IMAD.MOV.U32 R12, RZ, RZ, 0x4 ;  /* 0x00000004ff0c7424 */ /* 0x000fe200078e00ff */
[----:B------:R-:W-:-:S13]  /*1c9e0*/  IADD3 R2, P0, R14, R0, RZ ;  /* 0x000000000e027210 */ /* 0x000fda0007f1e0ff */
[----:B------:R-:W-:Y:S05]  /*1c9f0*/  WARPSYNC.COLLECTIVE R15, `(.L_x_2781) ;  /* 0x000000000f087348 */ /* 0x000fea0003c00000 */
[----:B------:R0:W1:Y:S02]  /*1ca00*/  SHFL.IDX P6, R14, R13, R12, R11 ;  /* 0x0000000c0d0e7389 */ /* 0x00006400000c000b */
[----:B01----:R-:W-:Y:S01]  /*1ca10*/  ENDCOLLECTIVE ;  /* 0x000000000000791b */ /* 0x003fe20003800000 */
.L_x_2781:
        /* <DEDUP_REMOVED lines=13> */
.L_x_2782:
[----:B------:R-:W-:Y:S02]  /*1caf0*/  IMAD.MOV.U32 R13, RZ, RZ, R22 ;  /* 0x000000ffff0d7224 */ /* 0x000fe400078e0016 */
[----:B------:R-:W-:Y:S01]  /*1cb00*/  IMAD.MOV.U32 R12, RZ, RZ, 0x5 ;  /* 0x00000005ff0c7424 */ /* 0x000fe200078e00ff */
[----:B------:R-:W-:-:S13]  /*1cb10*/  IADD3 R2, P0, R14, R0, RZ ;  /* 0x000000000e027210 */ /* 0x000fda0007f1e0ff */
[----:B------:R-:W-:Y:S05]  /*1cb20*/  WARPSYNC.COLLECTIVE R15, `(.L_x_2783) ;  /* 0x000000000f087348 */ /* 0x000fea0003c00000 */
[----:B------:R0:W1:Y:S02]  /*1cb30*/  SHFL.IDX P6, R14, R13, R12, R11 ;  /* 0x0000000c0d0e7389 */ /* 0x00006400000c000b */
[----:B01----:R-:W-:Y:S01]  /*1cb40*/  ENDCOLLECTIVE ;  /* 0x000000000000791b */ /* 0x003fe20003800000 */
.L_x_2783:
        /* <DEDUP_REMOVED lines=13> */
.L_x_2784:
[----:B------:R-:W-:Y:S05]  /*1cc20*/  BRA `(.L_x_2785) ;  /* 0xffffffb8008c7947 */ /* 0x000fea000383ffff */
.L_x_2679:
        /* <DEDUP_REMOVED lines=8> */
.L_x_2787:
[----:B------:R-:W-:Y:S05]  /*1ccb0*/  BSYNC B0 ;  /* 0x0000000000007941 */ /* 0x000fea0003800000 */
.L_x_2786:
        /* <DEDUP_REMOVED lines=9> */
.L_x_2788:
[----:B------:R-:W-:Y:S02]  /*1cd50*/  ULDC UR4, c[0x0][0xc3c] ;  /* 0x00030f0000047ab9 */ /* 0x000fe40000000800 */
[----:B------:R-:W-:-:S13]  /*1cd60*/  ISETP.GE.OR P1, PT, R9, UR4, !P0 ;  /* 0x0000000409007c0c */ /* 0x000fda000c726670 */
[----:B------:R-:W0:Y:S08]  /*1cd70*/  @!P1 LDC.64 R2, c[0x0][0xc80] ;  /* 0x00032000ff029b82 */ /* 0x000e300000000a00 */
[----:B------:R-:W1:Y:S01]  /*1cd80*/  @!P1 LDC.64 R4, c[0x0][0xc78] ;  /* 0x00031e00ff049b82 */ /* 0x000e620000000a00 */
[----:B------:R-:W-:Y:S02]  /*1cd90*/  IMAD.MOV.U32 R25, RZ, RZ, RZ ;  /* 0x000000ffff197224 */ /* 0x000fe400078e00ff */
[----:B------:R-:W-:-:S02]  /*1cda0*/  IMAD.MOV.U32 R11, RZ, RZ, RZ ;  /* 0x000000ffff0b7224 */ /* 0x000fc400078e00ff */
[----:B------:R-:W-:Y:S02]  /*1cdb0*/  IMAD.MOV.U32 R7, RZ, RZ, R14 ;  /* 0x000000ffff077224 */ /* 0x000fe400078e000e */
[----:B0-----:R-:W-:-:S05]  /*1cdc0*/  @!P1 IMAD.WIDE R2, R9, 0x4, R2 ;  /* 0x0000000409029825 */ /* 0x001fca00078e0202 */
[----:B------:R1:W2:Y:S02]  /*1cdd0*/  @!P1 LDG.E R6, desc[UR48][R2.64] ;  /* 0x0000003002069981 */ /* 0x0002a4000c1e1900 */
[----:B-1----:R-:W-:-:S05]  /*1cde0*/  @!P1 IMAD.WIDE R2, R9, 0x4, R4 ;  /* 0x0000000409029825 */ /* 0x002fca00078e0204 */
[----:B------:R-:W3:Y:S01]  /*1cdf0*/  @!P1 LDG.E R5, desc[UR48][R2.64] ;  /* 0x0000003002059981 */ /* 0x000ee2000c1e1900 */
[----:B------:R-:W-:Y:S01]  /*1ce00*/  IMAD.MOV.U32 R4, RZ, RZ, RZ ;  /* 0x000000ffff047224 */ /* 0x000fe200078e00ff */
[C---:B------:R-:W-:Y:S02]  /*1ce10*/  ISETP.GE.U32.AND P2, PT, R8.reuse, 0x2, PT ;  /* 0x000000020800780c */ /* 0x040fe40003f46070 */
        /* <DEDUP_REMOVED lines=11> */
.L_x_2789:
[----:B------:R-:W-:Y:S01]  /*1ced0*/  IMAD.MOV.U32 R12, RZ, RZ, 0x2 ;  /* 0x00000002ff0c7424 */ /* 0x000fe200078e00ff */
[----:B------:R-:W-:-:S05]  /*1cee0*/  SEL R14, R14, RZ, P1 ;  /* 0x000000ff0e0e7207 */ /* 0x000fca0000800000 */
[----:B------:R-:W-:-:S04]  /*1cef0*/  IMAD.IADD R5, R13, 0x1, R14 ;  /* 0x000000010d057824 */ /* 0x000fc800078e020e */
[----:B------:R-:W-:-:S07]  /*1cf00*/  IMAD.MOV.U32 R13, RZ, RZ, R5 ;  /* 0x000000ffff0d7224 */ /* 0x000fce00078e0005 */
[----:B------:R-:W-:Y:S05]  /*1cf10*/  WARPSYNC.COLLECTIVE R15, `(.L_x_2790) ;  /* 0x000000000f087348 */ /* 0x000fea0003c00000 */
[----:B------:R0:W1:Y:S02]  /*1cf20*/  SHFL.UP P6, R14, R13, R12, R11 ;  /* 0x0400000c0d0e7389 */ /* 0x00006400000c000b */
[----:B01----:R-:W-:Y:S01]  /*1cf30*/  ENDCOLLECTIVE ;  /* 0x000000000000791b */ /* 0x003fe20003800000 */
.L_x_2790:
[----:B------:R-:W-:Y:S01]  /*1cf40*/  IMAD.MOV.U32 R12, RZ, RZ, 0x4 ;  /* 0x00000004ff0c7424 */ /* 0x000fe200078e00ff */
[----:B------:R-:W-:-:S05]  /*1cf50*/  SEL R2, R14, RZ, P2 ;  /* 0x000000ff0e027207 */ /* 0x000fca0001000000 */
[----:B------:R-:W-:-:S04]  /*1cf60*/  IMAD.IADD R2, R5, 0x1, R2 ;  /* 0x0000000105027824 */ /* 0x000fc800078e0202 */
[----:B------:R-:W-:-:S07]  /*1cf70*/  IMAD.MOV.U32 R13, RZ, RZ, R2 ;  /* 0x000000ffff0d7224 */ /* 0x000fce00078e0002 */
[----:B------:R-:W-:Y:S05]  /*1cf80*/  WARPSYNC.COLLECTIVE R15, `(.L_x_2791) ;  /* 0x000000000f087348 */ /* 0x000fea0003c00000 */
[----:B------:R0:W1:Y:S02]  /*1cf90*/  SHFL.UP P6, R14, R13, R12, R11 ;  /* 0x0400000c0d0e7389 */ /* 0x00006400000c000b */
[----:B01----:R-:W-:Y:S01]  /*1cfa0*/  ENDCOLLECTIVE ;  /* 0x000000000000791b */ /* 0x003fe20003800000 */
.L_x_2791:
[----:B------:R-:W-:Y:S01]  /*1cfb0*/  IMAD.MOV.U32 R12, RZ, RZ, 0x8 ;  /* 0x00000008ff0c7424 */ /* 0x000fe200078e00ff */
[----:B------:R-:W-:-:S05]  /*1cfc0*/  SEL R3, R14, RZ, P3 ;  /* 0x000000ff0e037207 */ /* 0x000fca0001800000 */
[----:B------:R-:W-:-:S04]  /*1cfd0*/  IMAD.IADD R3, R2, 0x1, R3 ;  /* 0x0000000102037824 */ /* 0x000fc800078e0203 */
[----:B------:R-:W-:-:S07]  /*1cfe0*/  IMAD.MOV.U32 R13, RZ, RZ, R3 ;  /* 0x000000ffff0d7224 */ /* 0x000fce00078e0003 */
[----:B------:R-:W-:Y:S05]  /*1cff0*/  WARPSYNC.COLLECTIVE R15, `(.L_x_2792) ;  /* 0x000000000f087348 */ /* 0x000fea0003c00000 */
[----:B------:R0:W1:Y:S02]  /*1d000*/  SHFL.UP P6, R14, R13, R12, R11 ;  /* 0x0400000c0d0e7389 */ /* 0x00006400000c000b */
[----:B01----:R-:W-:Y:S01]  /*1d010*/  ENDCOLLECTIVE ;  /* 0x000000000000791b */ /* 0x003fe20003800000 */
.L_x_2792:
[----:B------:R-:W-:Y:S01]  /*1d020*/  IMAD.MOV.U32 R12, RZ, RZ, 0x10 ;  /* 0x00000010ff0c7424 */ /* 0x000fe200078e00ff */
[----:B------:R-:W-:-:S05]  /*1d030*/  SEL R14, R14, RZ, P4 ;  /* 0x000000ff0e0e7207 */ /* 0x000fca0002000000 */
[----:B------:R-:W-:-:S04]  /*1d040*/  IMAD.IADD R5, R3, 0x1, R14 ;  /* 0x0000000103057824 */ /* 0x000fc800078e020e */
[----:B------:R-:W-:-:S07]  /*1d050*/  IMAD.MOV.U32 R13, RZ, RZ, R5 ;  /* 0x000000ffff0d7224 */ /* 0x000fce00078e0005 */
[----:B------:R-:W-:Y:S05]  /*1d060*/  WARPSYNC.COLLECTIVE R15, `(.L_x_2793) ;  /* 0x000000000f087348 */ /* 0x000fea0003c00000 */
[----:B------:R0:W1:Y:S02]  /*1d070*/  SHFL.UP P6, R14, R13, R12, R11 ;  /* 0x0400000c0d0e7389 */ /* 0x00006400000c000b */
[----:B01----:R-:W-:Y:S01]  /*1d080*/  ENDCOLLECTIVE ;  /* 0x000000000000791b */ /* 0x003fe20003800000 */
.L_x_2793:
        /* <DEDUP_REMOVED lines=8> */
.L_x_2794:
[----:B------:R-:W-:Y:S05]  /*1d110*/  BRA `(.L_x_2795) ;  /* 0xffffffb800ec7947 */ /* 0x000fea000383ffff */
.L_x_2682:
[----:B------:R-:W-:Y:S01]  /*1d120*/  BSSY B0, `(.L_x_2796) ;  /* 0x0000007000007945 */ /* 0x000fe20003800000 */
[----:B------:R-:W-:Y:S02]  /*1d130*/  IMAD.MOV.U32 R12, RZ, RZ, 0x1 ;  /* 0x00000001ff0c7424 */ /* 0x000fe400078e00ff */
[----:B------:R-:W-:Y:S02]  /*1d140*/  IMAD.MOV.U32 R11, RZ, RZ, RZ ;  /* 0x000000ffff0b7224 */ /* 0x000fe400078e00ff */
[----:B------:R-:W-:-:S07]  /*1d150*/  IMAD.MOV.U32 R15, RZ, RZ, -0x1 ;  /* 0xffffffffff0f7424 */ /* 0x000fce00078e00ff */
[----:B01----:R-:W-:Y:S05]  /*1d160*/  WARPSYNC.COLLECTIVE R15, `(.L_x_2797) ;  /* 0x000000000f087348 */ /* 0x003fea0003c00000 */
[----:B------:R2:W3:Y:S02]  /*1d170*/  SHFL.UP P6, R14, R13, R12, R11 ;  /* 0x0400000c0d0e7389 */ /* 0x0004e400000c000b */
[----:B0123--:R-:W-:Y:S01]  /*1d180*/  ENDCOLLECTIVE ;  /* 0x000000000000791b */ /* 0x00ffe20003800000 */
.L_x_2797:
[----:B------:R-:W-:Y:S05]  /*1d190*/  BSYNC B0 ;  /* 0x0000000000007941 */ /* 0x000fea0003800000 */
.L_x_2796:
        /* <DEDUP_REMOVED lines=8> */
.L_x_2798:
[----:B------:R-:W-:Y:S01]  /*1d220*/  IMAD.MOV.U32 R12, RZ, RZ, 0x4 ;  /* 0x00000004ff0c7424 */ /* 0x000fe200078e00ff */
[----:B------:R-:W-:-:S05]  /*1d230*/  SEL R2, R14, RZ, P2 ;  /* 0x000000ff0e027207 */ /* 0x000fca0001000000 */
[----:B------:R-:W-:-:S04]  /*1d240*/  IMAD.IADD R2, R13, 0x1, R2 ;  /* 0x000000010d027824 */ /* 0x000fc800078e0202 */
[----:B------:R-:W-:-:S07]  /*1d250*/  IMAD.MOV.U32 R13, RZ, RZ, R2 ;  /* 0x000000ffff0d7224 */ /* 0x000fce00078e0002 */
[----:B------:R-:W-:Y:S05]  /*1d260*/  WARPSYNC.COLLECTIVE R15, `(.L_x_2799) ;  /* 0x000000000f087348 */ /* 0x000fea0003c00000 */
[----:B------:R0:W1:Y:S02]  /*1d270*/  SHFL.UP P6, R14, R13, R12, R11 ;  /* 0x0400000c0d0e7389 */ /* 0x00006400000c000b */
[----:B01----:R-:W-:Y:S01]  /*1d280*/  ENDCOLLECTIVE ;  /* 0x000000000000791b */ /* 0x003fe20003800000 */
.L_x_2799:
[----:B------:R-:W-:Y:S01]  /*1d290*/  IMAD.MOV.U32 R12, RZ, RZ, 0x8 ;  /* 0x00000008ff0c7424 */ /* 0x000fe200078e00ff */
[----:B------:R-:W-:-:S05]  /*1d2a0*/  SEL R3, R14, RZ, P3 ;  /* 0x000000ff0e037207 */ /* 0x000fca0001800000 */
[----:B------:R-:W-:-:S04]  /*1d2b0*/  IMAD.IADD R3, R2, 0x1, R3 ;  /* 0x0000000102037824 */ /* 0x000fc800078e0203 */
[----:B------:R-:W-:-:S07]  /*1d2c0*/  IMAD.MOV.U32 R13, RZ, RZ, R3 ;  /* 0x000000ffff0d7224 */ /* 0x000fce00078e0003 */
[----:B------:R-:W-:Y:S05]  /*1d2d0*/  WARPSYNC.COLLECTIVE R15, `(.L_x_2800) ;  /* 0x000000000f087348 */ /* 0x000fea0003c00000 */
[----:B------:R0:W1:Y:S02]  /*1d2e0*/  SHFL.UP P6, R14, R13, R12, R11 ;  /* 0x0400000c0d0e7389 */ /* 0x00006400000c000b */
[----:B01----:R-:W-:Y:S01]  /*1d2f0*/  ENDCOLLECTIVE ;  /* 0x000000000000791b */ /* 0x003fe20003800000 */
.L_x_2800:
[----:B------:R-:W-:Y:S01]  /*1d300*/  IMAD.MOV.U32 R12, RZ, RZ, 0x10 ;  /* 0x00000010ff0c7424 */ /* 0x000fe200078e00ff */
[----:B------:R-:W-:-:S05]  /*1d310*/  SEL R14, R14, RZ, P4 ;  /* 0x000000ff0e0e7207 */ /* 0x000fca0002000000 */
[----:B------:R-:W-:-:S04]  /*1d320*/  IMAD.IADD R5, R3, 0x1, R14 ;  /* 0x0000000103057824 */ /* 0x000fc800078e020e */
[----:B------:R-:W-:-:S07]  /*1d330*/  IMAD.MOV.U32 R13, RZ, RZ, R5 ;  /* 0x000000ffff0d7224 */ /* 0x000fce00078e0005 */
[----:B------:R-:W-:Y:S05]  /*1d340*/  WARPSYNC.COLLECTIVE R15, `(.L_x_2801) ;  /* 0x000000000f087348 */ /* 0x000fea0003c00000 */
[----:B------:R0:W1:Y:S02]  /*1d350*/  SHFL.UP P6, R14, R13, R12, R11 ;  /* 0x0400000c0d0e7389 */ /* 0x00006400000c000b */
[----:B01----:R-:W-:Y:S01]  /*1d360*/  ENDCOLLECTIVE ;  /* 0x000000000000791b */ /* 0x003fe20003800000 */
.L_x_2801:
        /* <DEDUP_REMOVED lines=8> */
.L_x_2802:
[----:B------:R-:W-:Y:S05]  /*1d3f0*/  BRA `(.L_x_2803) ;  /* 0xffffffb800d87947 */ /* 0x000fea000383ffff */
.L_x_2684:
[----:B------:R-:W-:Y:S01]  /*1d400*/  BSSY B0, `(.L_x_2804) ;  /* 0x0000006000007945 */ /* 0x000fe20003800000 */
[----:B------:R-:W-:Y:S01]  /*1d410*/  PLOP3.LUT P6, PT, P6, PT, PT, 0x8, 0x0 ;  /* 0x000000000000781c */ /* 0x000fe200037ce170 */
[----:B------:R-:W-:-:S12]  /*1d420*/  IMAD.MOV.U32 R15, RZ, RZ, -0x1 ;  /* 0xffffffffff0f7424 */ /* 0x000fd800078e00ff */
[----:B012---:R-:W-:Y:S05]  /*1d430*/  WARPSYNC.COLLECTIVE R15, `(.L_x_2805) ;  /* 0x000000000f087348 */ /* 0x007fea0003c00000 */
[----:B------:R-:W-:Y:S01]  /*1d440*/  VOTE.ANY R14, PT, P6 ;  /* 0x00000000000e7806 */ /* 0x000fe200030e0100 */
[----:B012---:R-:W-:Y:S06]  /*1d450*/  ENDCOLLECTIVE ;  /* 0x000000000000791b */ /* 0x007fec0003800000 */
.L_x_2805:
[----:B------:R-:W-:Y:S05]  /*1d460*/  BSYNC B0 ;  /* 0x0000000000007941 */ /* 0x000fea0003800000 */
.L_x_2804:
[----:B------:R-:W-:Y:S02]  /*1d470*/  IMAD.MOV.U32 R3, RZ, RZ, R14 ;  /* 0x000000ffff037224 */ /* 0x000fe400078e000e */
[----:B------:R-:W-:Y:S02]  /*1d480*/  IMAD.MOV.U32 R13, RZ, RZ, R25 ;  /* 0x000000ffff0d7224 */ /* 0x000fe400078e0019 */
[----:B------:R0:W1:Y:S01]  /*1d490*/  POPC R12, R3 ;  /* 0x00000003000c7309 */ /* 0x0000620000000000 */
[----:B------:R-:W-:Y:S02]  /*1d4a0*/  IMAD.MOV.U32 R11, RZ, RZ, 0x1f ;  /* 0x0000001fff0b7424 */ /* 0x000fe400078e00ff */
[----:B------:R-:W-:-:S07]  /*1d4b0*/  IMAD.MOV.U32 R15, RZ, RZ, -0x1 ;  /* 0xffffffffff0f7424 */ /* 0x000fce00078e00ff */
[----:B01----:R-:W-:Y:S05]  /*1d4c0*/  WARPSYNC.COLLECTIVE R15, `(.L_x_2806) ;  /* 0x000000000f087348 */ /* 0x003fea0003c00000 */
[----:B-1----:R1:W2:Y:S02]  /*1d4d0*/  SHFL.IDX P6, R14, R13, R12, R11 ;  /* 0x0000000c0d0e7389 */ /* 0x0022a400000c000b */
[----:B012---:R-:W-:Y:S01]  /*1d4e0*/  ENDCOLLECTIVE ;  /* 0x000000000000791b */ /* 0x007fe20003800000 */
.L_x_2806:
[----:B------:R-:W-:Y:S02]  /*1d4f0*/  IMAD.IADD R27, R12, 0x1, R27 ;  /* 0x000000010c1b7824 */ /* 0x000fe400078e021b */
[----:B------:R-:W-:Y:S02]  /*1d500*/  IMAD.MOV.U32 R13, RZ, RZ, R4 ;  /* 0x000000ffff0d7224 */ /* 0x000fe400078e0004 */
[----:B------:R-:W-:-:S07]  /*1d510*/  IMAD.MOV.U32 R25, RZ, RZ, R14 ;  /* 0x000000ffff197224 */ /* 0x000fce00078e000e */
[----:B------:R-:W-:Y:S05]  /*1d520*/  WARPSYNC.COLLECTIVE R15, `(.L_x_2807) ;  /* 0x000000000f087348 */ /* 0x000fea0003c00000 */
[----:B------:R0:W1:Y:S02]  /*1d530*/  SHFL.IDX P6, R14, R13, R12, R11 ;  /* 0x0000000c0d0e7389 */ /* 0x00006400000c000b */
[----:B01----:R-:W-:Y:S01]  /*1d540*/  ENDCOLLECTIVE ;  /* 0x000000000000791b */ /* 0x003fe20003800000 */
.L_x_2807:
[----:B------:R-:W-:Y:S01]  /*1d550*/  IMAD.MOV.U32 R4, RZ, RZ, R14 ;  /* 0x000000ffff047224 */ /* 0x000fe200078e000e */
[----:B------:R-:W-:Y:S06]  /*1d560*/  BRA `(.L_x_2808) ;  /* 0xffffffb800bc7947 */ /* 0x000fec000383ffff */
.L_x_2686:
[----:B------:R-:W-:Y:S01]  /*1d570*/  BSSY B0, `(.L_x_2809) ;  /* 0x0000007000007945 */ /* 0x000fe20003800000 */
[----:B------:R-:W-:Y:S02]  /*1d580*/  IMAD.MOV.U32 R13, RZ, RZ, R2 ;  /* 0x000000ffff0d7224 */ /* 0x000fe400078e0002 */
[----:B------:R-:W-:Y:S02]  /*1d590*/  IMAD.MOV.U32 R11, RZ, RZ, 0x1f ;  /* 0x0000001fff0b7424 */ /* 0x000fe400078e00ff */
[----:B------:R-:W-:-:S07]  /*1d5a0*/  IMAD.MOV.U32 R15, RZ, RZ, -0x1 ;  /* 0xffffffffff0f7424 */ /* 0x000fce00078e00ff */
[----:B012-4-:R-:W-:Y:S05]  /*1d5b0*/  WARPSYNC.COLLECTIVE R15, `(.L_x_2810) ;  /* 0x000000000f087348 */ /* 0x017fea0003c00000 */
[----:B------:R3:W0:Y:S02]  /*1d5c0*/  SHFL.IDX P6, R14, R13, R12, R11 ;  /* 0x0000000c0d0e7389 */ /* 0x00062400000c000b */
[----:B01234-:R-:W-:Y:S01]  /*1d5d0*/  ENDCOLLECTIVE ;  /* 0x000000000000791b */ /* 0x01ffe20003800000 */
.L_x_2810:
[----:B------:R-:W-:Y:S05]  /*1d5e0*/  BSYNC B0 ;  /* 0x0000000000007941 */ /* 0x000fea0003800000 */
.L_x_2809:
[----:B------:R-:W-:Y:S01]  /*1d5f0*/  IMAD.MOV.U32 R6, RZ, RZ, R14 ;  /* 0x000000ffff067224 */ /* 0x000fe200078e000e */
[----:B------:R-:W-:Y:S06]  /*1d600*/  BRA `(.L_x_2685) ;  /* 0xffffffb800ac7947 */ /* 0x000fec000383ffff */
.L_x_2692:
[----:B-1----:R1:W3:Y:S02]  /*1d610*/  SYNCS.PHASECHK.TRANS64.TRYWAIT P0, [R5+URZ+0x22820], R0 ;  /* 0x02282000050075a7 */ /* 0x0022e4000800017f */
[----:B---3--:R-:W-:Y:S05]  /*1d620*/  @!P0 NANOSLEEP.SYNCS 0x989680 ;  /* 0x009896800000895d */ /* 0x008fea0003900000 */
[----:B------:R-:W3:Y:S02]  /*1d630*/  @!P0 SYNCS.PHASECHK.TRANS64 P0, [R5+URZ+0x22820], R0 ;  /* 0x02282000050085a7 */ /* 0x000ee4000800007f */
[----:B---3--:R-:W-:Y:S05]  /*1d640*/  @!P0 BRA `(.L_x_2692) ;  /* 0xfffffffc00f08947 */ /* 0x008fea000383ffff */
[----:B------:R-:W-:Y:S05]  /*1d650*/  BRA `(.L_x_2811) ;  /* 0xffffffc400047947 */ /* 0x000fea000383ffff */
.L_x_2693:
        /* <DEDUP_REMOVED lines=11> */
.L_x_2813:
[----:B------:R-:W-:Y:S05]  /*1d710*/  BSYNC B0 ;  /* 0x0000000000007941 */ /* 0x000fea0003800000 */
.L_x_2812:
[----:B------:R-:W-:Y:S05]  /*1d720*/  BRA `(.L_x_2814) ;  /* 0xffffffc000ec7947 */ /* 0x000fea000383ffff */
.L_x_2696:
[----:B------:R-:W-:Y:S01]  /*1d730*/  BSSY B1, `(.L_x_2815) ;  /* 0x0000006000017945 */ /* 0x000fe20003800000 */
[----:B------:R-:W-:-:S07]  /*1d740*/  IMAD.MOV.U32 R15, RZ, RZ, -0x1 ;  /* 0xffffffffff0f7424 */ /* 0x000fce00078e00ff */
[----:B012-4-:R-:W-:Y:S05]  /*1d750*/  WARPSYNC.COLLECTIVE R15, `(.L_x_2816) ;  /* 0x000000000f0c7348 */ /* 0x017fea0003c00000 */
[----:B------:R-:W-:Y:S02]  /*1d760*/  ELECT P6, UR62, PT ;  /* 0x00000000003e782f */ /* 0x000fe400038c0000 */
[----:B------:R-:W-:Y:S01]  /*1d770*/  MOV R14, UR62 ;  /* 0x0000003e000e7c02 */ /* 0x000fe20008000f00 */
[----:B012-4-:R-:W-:Y:S10]  /*1d780*/  ENDCOLLECTIVE ;  /* 0x000000000000791b */ /* 0x017ff40003800000 */
.L_x_2816:
[----:B------:R-:W-:Y:S05]  /*1d790*/  BSYNC B1 ;  /* 0x0000000000017941 */ /* 0x000fea0003800000 */
.L_x_2815:
[----:B------:R-:W-:Y:S05]  /*1d7a0*/  BRA `(.L_x_2817) ;  /* 0xffffffc000e47947 */ /* 0x000fea000383ffff */
.L_x_2698:
[----:B-1----:R1:W3:Y:S02]  /*1d7b0*/  SYNCS.PHASECHK.TRANS64.TRYWAIT P1, [R3+URZ+0x22840], R2 ;  /* 0x02284002030075a7 */ /* 0x0022e4000802017f */
[----:B---3--:R-:W-:Y:S05]  /*1d7c0*/  @!P1 NANOSLEEP.SYNCS 0x989680 ;  /* 0x009896800000995d */ /* 0x008fea0003900000 */
[----:B------:R-:W3:Y:S02]  /*1d7d0*/  @!P1 SYNCS.PHASECHK.TRANS64 P1, [R3+URZ+0x22840], R2 ;  /* 0x02284002030095a7 */ /* 0x000ee4000802007f */
[----:B---3--:R-:W-:Y:S05]  /*1d7e0*/  @!P1 BRA `(.L_x_2698) ;  /* 0xfffffffc00f09947 */ /* 0x008fea000383ffff */
[----:B------:R-:W-:Y:S05]  /*1d7f0*/  BRA `(.L_x_2818) ;  /* 0xffffffc400047947 */ /* 0x000fea000383ffff */
.L_x_2700:
[----:B---3--:R3:W0:Y:S02]  /*1d800*/  SYNCS.PHASECHK.TRANS64.TRYWAIT P1, [R5+URZ+0x22840], R0 ;  /* 0x02284000050075a7 */ /* 0x008624000802017f */
[----:B0-----:R-:W-:Y:S05]  /*1d810*/  @!P1 NANOSLEEP.SYNCS 0x989680 ;  /* 0x009896800000995d */ /* 0x001fea0003900000 */
[----:B------:R-:W0:Y:S02]  /*1d820*/  @!P1 SYNCS.PHASECHK.TRANS64 P1, [R5+URZ+0x22840], R0 ;  /* 0x02284000050095a7 */ /* 0x000e24000802007f */
[----:B0-----:R-:W-:Y:S05]  /*1d830*/  @!P1 BRA `(.L_x_2700) ;  /* 0xfffffffc00f09947 */ /* 0x001fea000383ffff */
[----:B------:R-:W-:Y:S05]  /*1d840*/  BRA `(.L_x_2819) ;  /* 0xffffffc400107947 */ /* 0x000fea000383ffff */
.L_x_2702:
[----:B------:R0:W0:Y:S02]  /*1d850*/  SYNCS.PHASECHK.TRANS64.TRYWAIT P1, [R3+URZ+0x22860], R2 ;  /* 0x02286002030075a7 */ /* 0x000024000802017f */
[----:B0-----:R-:W-:Y:S05]  /*1d860*/  @!P1 NANOSLEEP.SYNCS 0x989680 ;  /* 0x009896800000995d */ /* 0x001fea0003900000 */
[----:B------:R-:W0:Y:S02]  /*1d870*/  @!P1 SYNCS.PHASECHK.TRANS64 P1, [R3+URZ+0x22860], R2 ;  /* 0x02286002030095a7 */ /* 0x000e24000802007f */
[----:B0-----:R-:W-:Y:S05]  /*1d880*/  @!P1 BRA `(.L_x_2702) ;  /* 0xfffffffc00f09947 */ /* 0x001fea000383ffff */
[----:B------:R-:W-:Y:S05]  /*1d890*/  BRA `(.L_x_2820) ;  /* 0xffffffc4000c7947 */ /* 0x000fea000383ffff */
.L_x_2821:
        /* <DEDUP_REMOVED lines=14> */
.L_x_6565:


//--------------------- .text._ZN7cutlass13device_kernelIN5flash11enable_sm90INS1_16FlashAttnFwdSm90INS1_25CollectiveMainloopFwdSm90ILi2EN4cute5tupleIJNS5_1CILi1EEES8_S8_EEENS6_IJNS7_ILi128EEENS7_ILi96EEENS7_ILi64EEEEEELi256ENS_10bfloat16_tEfNS_4arch4Sm90ELb0ELb1ELb1ELb1ELb1ELb1ELb0ELb1ELb0ELb1ELb1ELb0EEENS1_21CollectiveEpilogueFwdINS6_IJSA_NS7_ILi256EEESB_EEES9_SE_SG_Li256ELb1ELb1ELb1ELb0EEENS1_36VarlenDynamicPersistentTileSchedulerILi128ELi96ELi256ELi128ELb1ELb1ELb1ELb1ELb0ELb1EEEEEEEEEvNT_6ParamsE --------------------------
	.section	.text._ZN7cutlass13device_kernelIN5flash11enable_sm90INS1_16FlashAttnFwdSm90INS1_25CollectiveMainloopFwdSm90ILi2EN4cute5tupleIJNS5_1CILi1EEES8_S8_EEENS6_IJNS7_ILi128EEENS7_ILi96EEENS7_ILi64EEEEEELi256ENS_10bfloat16_tEfNS_4arch4Sm90ELb0ELb1ELb1ELb1ELb1ELb1ELb0ELb1ELb0ELb1ELb1ELb0EEENS1_21CollectiveEpilogueFwdINS6_IJSA_NS7_ILi256EEESB_EEES9_SE_SG_Li256ELb1ELb1ELb1ELb0EEENS1_36VarlenDynamicPersistentTileSchedulerILi128ELi96ELi256ELi128ELb1ELb1ELb1ELb1ELb0ELb1EEEEEEEEEvNT_6ParamsE,"ax",@progbits
	.align	128
.text._ZN7cutlass13device_kernelIN5flash11enable_sm90INS1_16FlashAttnFwdSm90INS1_25CollectiveMainloopFwdSm90ILi2EN4cute5tupleIJNS5_1CILi1EEES8_S8_EEENS6_IJNS7_ILi128EEENS7_ILi96EEENS7_ILi64EEEEEELi256ENS_10bfloat16_tEfNS_4arch4Sm90ELb0ELb1ELb1ELb1ELb1ELb1ELb0ELb1ELb0ELb1ELb1ELb0EEENS1_21CollectiveEpilogueFwdINS6_IJSA_NS7_ILi256EEESB_EEES9_SE_SG_Li256ELb1ELb1ELb1ELb0EEENS1_36VarlenDynamicPersistentTileSchedulerILi128ELi96ELi256ELi128ELb1ELb1ELb1ELb1ELb0ELb1EEEEEEEEEvNT_6ParamsE:
        .type           _ZN7cutlass13device_kernelIN5flash11enable_sm90INS1_16FlashAttnFwdSm90INS1_25CollectiveMainloopFwdSm90ILi2EN4cute5tupleIJNS5_1CILi1EEES8_S8_EEENS6_IJNS7_ILi128EEENS7_ILi96EEENS7_ILi64EEEEEELi256ENS_10bfloat16_tEfNS_4arch4Sm90ELb0ELb1ELb1ELb1ELb1ELb1ELb0ELb1ELb0ELb1ELb1ELb0EEENS1_21CollectiveEpilogueFwdINS6_IJSA_NS7_ILi256EEESB_EEES9_SE_SG_Li256ELb1ELb1ELb1ELb0EEENS1_36VarlenDynamicPersistentTileSchedulerILi128ELi96ELi256ELi128ELb1ELb1ELb1ELb1ELb0ELb1EEEEEEEEEvNT_6ParamsE,@function
        .size           _ZN7cutlass13device_kernelIN5flash11enable_sm90INS1_16FlashAttnFwdSm90INS1_25CollectiveMainloopFwdSm90ILi2EN4cute5tupleIJNS5_1CILi1EEES8_S8_EEENS6_IJNS7_ILi128EEENS7_ILi96EEENS7_ILi64EEEEEELi256ENS_10bfloat16_tEfNS_4arch4Sm90ELb0ELb1ELb1ELb1ELb1ELb1ELb0ELb1ELb0ELb1ELb1ELb0EEENS1_21CollectiveEpilogueFwdINS6_IJSA_NS7_ILi256EEESB_EEES9_SE_SG_Li256ELb1ELb1ELb1ELb0EEENS1_36VarlenDynamicPersistentTileSchedulerILi128ELi96ELi256ELi128ELb1ELb1ELb1ELb1ELb0ELb1EEEEEEEEEvNT_6ParamsE,(.L_x_6566 - _ZN7cutlass13device_kernelIN5flash11enable_sm90INS1_16FlashAttnFwdSm90INS1_25CollectiveMainloopFwdSm90ILi2EN4cute5tupleIJNS5_1CILi1EEES8_S8_EEENS6_IJNS7_ILi128EEENS7_ILi96EEENS7_ILi64EEEEEELi256ENS_10bfloat16_tEfNS_4arch4Sm90ELb0ELb1ELb1ELb1ELb1ELb1ELb0ELb1ELb0ELb1ELb1ELb0EEENS1_21CollectiveEpilogueFwdINS6_IJSA_NS7_ILi256EEESB_EEES9_SE_SG_Li256ELb1ELb1ELb1ELb0EEENS1_36VarlenDynamicPersistentTileSchedulerILi128ELi96ELi256ELi128ELb1ELb1ELb1ELb1ELb0ELb1EEEEEEEEEvNT_6ParamsE)
        .other          _ZN7cutlass13device_kernelIN5flash11enable_sm90INS1_16FlashAttnFwdSm90INS1_25CollectiveMainloopFwdSm90ILi2EN4cute5tupleIJNS5_1CILi1EEES8_S8_EEENS6_IJNS7_ILi128EEENS7_ILi96EEENS7_ILi64EEEEEELi256ENS_10bfloat16_tEfNS_4arch4Sm90ELb0ELb1ELb1ELb1ELb1ELb1ELb0ELb1ELb0ELb1ELb1ELb0EEENS1_21CollectiveEpilogueFwdINS6_IJSA_NS7_ILi256EEESB_EEES9_SE_SG_Li256ELb1ELb1ELb1ELb0EEENS1_36VarlenDynamicPersistentTileSchedulerILi128ELi96ELi256ELi128ELb1ELb1ELb1ELb1ELb0ELb1EEEEEEEEEvNT_6ParamsE,@"STO_CUDA_ENTRY STV_DEFAULT"
_ZN7cutlass13device_kernelIN5flash11enable_sm90INS1_16FlashAttnFwdSm90INS1_25CollectiveMainloopFwdSm90ILi2EN4cute5tupleIJNS5_1CILi1EEES8_S8_EEENS6_IJNS7_ILi128EEENS7_ILi96EEENS7_ILi64EEEEEELi256ENS_10bfloat16_tEfNS_4arch4Sm90ELb0ELb1ELb1ELb1ELb1ELb1ELb0ELb1ELb0ELb1ELb1ELb0EEENS1_21CollectiveEpilogueFwdINS6_IJSA_NS7_ILi256EEESB_EEES9_SE_SG_Li256ELb1ELb1ELb1ELb0EEENS1_36VarlenDynamicPersistentTileSchedulerILi128ELi96ELi256ELi128ELb1ELb1ELb1ELb1ELb0ELb1EEEEEEEEEvNT_6ParamsE:
[----:B------:R-:W0:Y:S02]  /*0000*/  LDC R1, c[0x0][0x28] ;  /* 0x00000a00ff017b82 */ /* 0x000e240000000800 */
[----:B0-----:R-:W-:Y:S01]  /*0010*/  VIADD R1, R1, 0xffffffa8 ;  /* 0xffffffa801017836 */ /* 0x001fe20000000000 */
[----:B------:R-:W0:Y:S01]  /*0020*/  S2R R0, SR_TID.X ;  /* 0x0000000000007919 */ /* 0x000e220000002100 */
[----:B------:R-:W-:Y:S01]  /*0030*/  ELECT P0, URZ, PT ;  /* 0x00000000003f782f */ /* 0x000fe20003800000 */
[----:B------:R-:W-:Y:S01]  /*0040*/  BSSY B0, `(.L_x_2822) ;  /* 0x000000e000007945 */ /* 0x000fe20003800000 */
[--C-:B0-----:R-:W-:Y:S02]  /*0050*/  SHF.R.U32.HI R2, RZ, 0x5, R0.reuse ;  /* 0x00000005ff027819 */ /* 0x101fe40000011600 */
[----:B------:R-:W-:-:S03]  /*0060*/  SHF.R.U32.HI R4, RZ, 0x7, R0 ;  /* 0x00000007ff047819 */ /* 0x000fc60000011600 */
        /* <DEDUP_REMOVED lines=11> */
.L_x_2823:
[----:B------:R-:W-:Y:S05]  /*0120*/  BSYNC B0 ;  /* 0x0000000000007941 */ /* 0x000fea0003800000 */
.L_x_2822:
[----:B------:R-:W-:Y:S01]  /*0130*/  VOTEU.ANY UP0, P0 ;  /* 0x00000000003f7886 */ /* 0x000fe20000000100 */
[----:B------:R-:W0:Y:S01]  /*0140*/  SHFL.IDX PT, R4, R4, RZ, 0x1f ;  /* 0x00001fff04047589 */ /* 0x000e2200000e0000 */
[----:B------:R-:W-:Y:S01]  /*0150*/  UMOV UR4, 0x80 ;  /* 0x0000008000047882 */ /* 0x000fe20000000000 */
[----:B------:R-:W-:Y:S01]  /*0160*/  UMOV UR7, 0x100 ;  /* 0x0000010000077882 */ /* 0x000fe20000000000 */
[----:B------:R-:W-:Y:S01]  /*0170*/  VOTEU.ANY UP1, P0 ;  /* 0x00000000003f7886 */ /* 0x000fe20000020100 */
[----:B------:R-:W1:Y:S01]  /*0180*/  @UP0 S2UR UR8, SR_CgaCtaId ;  /* 0x00000000000809c3 */ /* 0x000e620000008800 */
[----:B------:R-:W2:Y:S01]  /*0190*/  SHFL.IDX PT, R3, R2, RZ, 0x1f ;  /* 0x00001fff02037589 */ /* 0x000ea200000e0000 */
[----:B------:R-:W-:Y:S01]  /*01a0*/  @UP0 UMOV UR6, 0x400 ;  /* 0x0000040000060882 */ /* 0x000fe20000000000 */
[----:B------:R-:W-:-:S04]  /*01b0*/  @UP0 UIADD3 UR4, -UR4, 0x100000, URZ ;  /* 0x0010000004040890 */ /* 0x000fc8000fffe13f */
[----:B------:R-:W-:Y:S02]  /*01c0*/  @UP0 USHF.L.U32 UR5, UR4, 0xb, URZ ;  /* 0x0000000b04050899 */ /* 0x000fe4000800063f */
[----:B------:R-:W-:Y:S01]  /*01d0*/  @UP0 USHF.L.U32 UR4, UR4, 0x1, URZ ;  /* 0x0000000104040899 */ /* 0x000fe2000800063f */
[----:B------:R-:W-:Y:S01]  /*01e0*/  VOTEU.ANY UP2, P0 ;  /* 0x00000000003f7886 */ /* 0x000fe20000040100 */
[----:B0-----:R-:W-:Y:S01]  /*01f0*/  R2UR UR9, R4 ;  /* 0x00000000040972ca */ /* 0x001fe200000e0000 */
[----:B-1----:R-:W-:Y:S01]  /*0200*/  @UP0 ULEA UR8, UR8, UR6, 0x18 ;  /* 0x0000000608080291 */ /* 0x002fe2000f8ec03f */
[----:B--2---:R-:W-:Y:S01]  /*0210*/  ISETP.NE.AND P1, PT, R3, RZ, PT ;  /* 0x000000ff0300720c */ /* 0x004fe20003f25270 */
[----:B------:R-:W-:-:S04]  /*0220*/  @UP0 UIADD3 UR6, -UR7, 0x100000, URZ ;  /* 0x0010000007060890 */ /* 0x000fc8000fffe13f */
[----:B------:R-:W-:Y:S02]  /*0230*/  @UP0 USHF.L.U32 UR7, UR6, 0xb, URZ ;  /* 0x0000000b06070899 */ /* 0x000fe4000800063f */
[----:B------:R-:W-:-:S04]  /*0240*/  @UP0 USHF.L.U32 UR6, UR6, 0x1, URZ ;  /* 0x0000000106060899 */ /* 0x000fc8000800063f */
[----:B------:R-:W-:Y:S01]  /*0250*/  UISETP.NE.AND UP0, UPT, UR9, URZ, UPT ;  /* 0x0000003f0900728c */ /* 0x000fe2000bf05270 */
[----:B------:R-:W0:Y:S02]  /*0260*/  FENCE.VIEW.ASYNC.S ;  /* 0x00000000000073c6 */ /* 0x000e240000000000 */
[----:B0-----:R0:W1:Y:S05]  /*0270*/  @UP1 SYNCS.EXCH.64 URZ, [UR8+0x22800], UR4 ;  /* 0x02280004083f15b2 */ /* 0x00106a0008000100 */
[----:B------:R0:W2:Y:S01]  /*0280*/  @UP2 SYNCS.EXCH.64 URZ, [UR8+0x22820], UR6 ;  /* 0x02282006083f25b2 */ /* 0x0000a20008000100 */
        /* <DEDUP_REMOVED lines=17> */
[----:B------:R3:W0:Y:S02]  /*03a0*/  SYNCS.EXCH.64 URZ, [UR8+0x22848], UR6 ;  /* 0x02284806083f75b2 */ /* 0x0006240008000100 */
[----:B---3--:R-:W-:Y:S01]  /*03b0*/  NOP ;  /* 0x0000000000007918 */ /* 0x008fe20000000000 */
.L_x_2824:
[----:B------:R-:W3:Y:S01]  /*03c0*/  SHFL.IDX PT, R3, R2, RZ, 0x1f ;  /* 0x00001fff02037589 */ /* 0x000ee200000e0000 */
[----:B------:R-:W-:Y:S01]  /*03d0*/  NOP ;  /* 0x0000000000007918 */ /* 0x000fe20000000000 */
[----:B---3--:R-:W-:-:S13]  /*03e0*/  ISETP.NE.AND P0, PT, R3, RZ, PT ;  /* 0x000000ff0300720c */ /* 0x008fda0003f05270 */
        /* <DEDUP_REMOVED lines=17> */
[----:B------:R3:W0:Y:S02]  /*0500*/  SYNCS.EXCH.64 URZ, [UR8+0x22868], UR6 ;  /* 0x02286806083f75b2 */ /* 0x0006240008000100 */
[----:B---3--:R-:W-:Y:S01]  /*0510*/  NOP ;  /* 0x0000000000007918 */ /* 0x008fe20000000000 */
.L_x_2825:
[----:B------:R-:W3:Y:S01]  /*0520*/  SHFL.IDX PT, R3, R2, RZ, 0x1f ;  /* 0x00001fff02037589 */ /* 0x000ee200000e0000 */
[----:B------:R-:W-:Y:S01]  /*0530*/  NOP ;  /* 0x0000000000007918 */ /* 0x000fe20000000000 */
[----:B---3--:R-:W-:-:S13]  /*0540*/  ISETP.NE.AND P0, PT, R3, RZ, PT ;  /* 0x000000ff0300720c */ /* 0x008fda0003f05270 */
        /* <DEDUP_REMOVED lines=13> */
[----:B------:R3:W0:Y:S02]  /*0620*/  SYNCS.EXCH.64 URZ, [UR6+0x22888], UR4 ;  /* 0x02288804063f75b2 */ /* 0x0006240008000100 */
[----:B---3--:R-:W-:Y:S01]  /*0630*/  NOP ;  /* 0x0000000000007918 */ /* 0x008fe20000000000 */
.L_x_2826:
        /* <DEDUP_REMOVED lines=22> */
.L_x_2827:
        /* <DEDUP_REMOVED lines=22> */
.L_x_2828:
[----:B------:R-:W-:Y:S01]  /*0900*/  PLOP3.LUT P0, PT, PT, PT, UP0, 0x80, 0x0 ;  /* 0x000000000000781c */ /* 0x000fe20003f0f008 */
[----:B------:R-:W-:Y:S01]  /*0910*/  UMOV UR36, 0x1 ;  /* 0x0000000100247882 */ /* 0x000fe20000000000 */
[----:B------:R-:W-:Y:S01]  /*0920*/  NOP ;  /* 0x0000000000007918 */ /* 0x000fe20000000000 */
[----:B------:R-:W-:Y:S01]  /*0930*/  USEL UR36, UR36, 0x2, !UP0 ;  /* 0x0000000224247887 */ /* 0x000fe2000c000000 */
[----:B------:R-:W-:Y:S01]  /*0940*/  BSSY B9, `(.L_x_2829) ;  /* 0x000248e000097945 */ /* 0x000fe20003800000 */
[----:B------:R-:W-:Y:S01]  /*0950*/  ULDC.64 UR54, c[0x0][0x208] ;  /* 0x0000820000367ab9 */ /* 0x000fe20000000a00 */
[----:B012-4-:R-:W-:Y:S07]  /*0960*/  BAR.SYNC.DEFER_BLOCKING 0x0 ;  /* 0x0000000000007b1d */ /* 0x017fee0000010000 */
[----:B------:R-:W-:Y:S05]  /*0970*/  @!P0 BRA `(.L_x_2830) ;  /* 0x000001c800648947 */ /* 0x000fea0003800000 */
.L_x_2831:
        /* <DEDUP_REMOVED lines=8> */
[----:B------:R-:W-:Y:S01]  /*0a00*/  UMOV UR4, 0x400 ;  /* 0x0000040000047882 */ /* 0x000fe20000000000 */
[----:B------:R-:W-:-:S11]  /*0a10*/  LOP3.LUT R16, R16, 0xffdfffff, RZ, 0xc0, !PT ;  /* 0xffdfffff10107812 */ /* 0x000fd600078ec0ff */
[----:B------:R-:W-:Y:S06]  /*0a20*/  @!P0 BAR.ARV 0x9, 0x100 ;  /* 0x0244000000008b1d */ /* 0x000fec0000002000 */
[----:B0-----:R-:W-:Y:S01]  /*0a30*/  ULEA UR4, UR47, UR4, 0x18 ;  /* 0x000000042f047291 */ /* 0x001fe2000f8ec03f */
[----:B------:R-:W-:Y:S01]  /*0a40*/  @P0 LOP3.LUT R16, R16, 0x200000, RZ, 0xfc, !PT ;  /* 0x0020000010100812 */ /* 0x000fe200078efcff */
[----:B------:R-:W-:Y:S04]  /*0a50*/  BAR.SYNC.DEFER_BLOCKING 0x5, 0x180 ;  /* 0x0146000000007b1d */ /* 0x000fe80000010000 */
[----:B------:R-:W-:-:S02]  /*0a60*/  IMAD.U32 R23, RZ, RZ, UR4 ;  /* 0x00000004ff177e24 */ /* 0x000fc4000f8e00ff */
[----:B------:R-:W-:-:S03]  /*0a70*/  ULDC UR4, c[0x0][0xc3c] ;  /* 0x00030f0000047ab9 */ /* 0x000fc60000000800 */
[----:B------:R-:W0:Y:S01]  /*0a80*/  LDS.128 R48, [R23+0x228d0] ;  /* 0x0228d00017307984 */ /* 0x000e220000000c00 */
[----:B------:R-:W-:Y:S06]  /*0a90*/  BAR.ARV 0x4, 0x180 ;  /* 0x0106000000007b1d */ /* 0x000fec0000002000 */
[----:B0-----:R-:W-:-:S13]  /*0aa0*/  ISETP.GE.AND P0, PT, R51, UR4, PT ;  /* 0x0000000433007c0c */ /* 0x001fda000bf06270 */
[----:B------:R-:W-:Y:S05]  /*0ab0*/  @P0 BRA `(.L_x_2832) ;  /* 0x0000024400d80947 */ /* 0x000fea0003800000 */
[----:B------:R-:W-:Y:S01]  /*0ac0*/  VIADD R0, R0, 0xffffff80 ;  /* 0xffffff8000007836 */ /* 0x000fe20000000000 */
[----:B------:R-:W-:Y:S01]  /*0ad0*/  ULOP3.LUT UR51, UR36, 0x1, URZ, 0xfc, !UPT ;  /* 0x0000000124337892 */ /* 0x000fe2000f8efc3f */
[----:B------:R-:W-:Y:S02]  /*0ae0*/  IMAD.MOV.U32 R22, RZ, RZ, RZ ;  /* 0x000000ffff167224 */ /* 0x000fe400078e00ff */
[----:B------:R-:W-:Y:S01]  /*0af0*/  IMAD.MOV.U32 R209, RZ, RZ, RZ ;  /* 0x000000ffffd17224 */ /* 0x000fe200078e00ff */
[----:B------:R-:W-:Y:S01]  /*0b00*/  SHF.R.S32.HI R3, RZ, 0x1f, R0 ;  /* 0x0000001fff037819 */ /* 0x000fe20000011400 */
[----:B------:R-:W-:-:S03]  /*0b10*/  IMAD.MOV.U32 R202, RZ, RZ, RZ ;  /* 0x000000ffffca7224 */ /* 0x000fc600078e00ff */
[CC--:B------:R-:W-:Y:S02]  /*0b20*/  LEA.HI R2, R3.reuse, R0.reuse, RZ, 0x7 ;  /* 0x0000000003027211 */ /* 0x0c0fe400078f38ff */
[CC--:B------:R-:W-:Y:S02]  /*0b30*/  LEA.HI R4, R3.reuse, R0.reuse, RZ, 0x4 ;  /* 0x0000000003047211 */ /* 0x0c0fe400078f20ff */
[----:B------:R-:W-:Y:S02]  /*0b40*/  LOP3.LUT R5, R2, 0xffffff80, RZ, 0xc0, !PT ;  /* 0xffffff8002057812 */ /* 0x000fe400078ec0ff */
[----:B------:R-:W-:Y:S02]  /*0b50*/  SHF.R.S32.HI R7, RZ, 0x4, R4 ;  /* 0x00000004ff077819 */ /* 0x000fe40000011404 */
[----:B------:R-:W-:Y:S01]  /*0b60*/  LEA.HI R204, R3, R0, RZ, 0x2 ;  /* 0x0000000003cc7211 */ /* 0x000fe200078f10ff */
[----:B------:R-:W-:Y:S01]  /*0b70*/  IMAD.IADD R13, R0, 0x1, -R5 ;  /* 0x00000001000d7824 */ /* 0x000fe200078e0a05 */
[----:B------:R-:W-:-:S02]  /*0b80*/  SHF.R.S32.HI R5, RZ, 0x7, R2 ;  /* 0x00000007ff057819 */ /* 0x000fc40000011402 */
[----:B------:R-:W-:Y:S02]  /*0b90*/  LEA.HI R6, R4, R7, RZ, 0x1 ;  /* 0x0000000704067211 */ /* 0x000fe400078f08ff */
[----:B------:R-:W-:Y:S01]  /*0ba0*/  SHF.R.S32.HI R9, RZ, 0x1f, R13 ;  /* 0x0000001fff097819 */ /* 0x000fe2000001140d */
[----:B------:R-:W-:Y:S01]  /*0bb0*/  STL [R1+0x44], R13 ;  /* 0x0000440d01007387 */ /* 0x000fe20000100800 */
[----:B------:R-:W-:Y:S02]  /*0bc0*/  LEA.HI R2, R2, R5, RZ, 0x1 ;  /* 0x0000000502027211 */ /* 0x000fe400078f08ff */
[----:B------:R-:W-:Y:S02]  /*0bd0*/  LEA.HI R10, R9, R13, RZ, 0x2 ;  /* 0x0000000d090a7211 */ /* 0x000fe400078f10ff */
[----:B------:R-:W-:Y:S02]  /*0be0*/  LOP3.LUT R2, R2, 0x3fffffe, RZ, 0xc0, !PT ;  /* 0x03fffffe02027812 */ /* 0x000fe400078ec0ff */
[----:B------:R-:W-:-:S02]  /*0bf0*/  SHF.R.S32.HI R11, RZ, 0x2, R10 ;  /* 0x00000002ff0b7819 */ /* 0x000fc4000001140a */
[----:B------:R-:W-:Y:S02]  /*0c00*/  SHF.R.S32.HI R8, RZ, 0x1f, R10 ;  /* 0x0000001fff087819 */ /* 0x000fe4000001140a */
[----:B------:R-:W-:Y:S02]  /*0c10*/  LOP3.LUT R6, R6, 0x1ffffffe, RZ, 0xc0, !PT ;  /* 0x1ffffffe06067812 */ /* 0x000fe400078ec0ff */
[----:B------:R-:W-:Y:S02]  /*0c20*/  LEA.HI R8, R8, R11, RZ, 0x3 ;  /* 0x0000000b08087211 */ /* 0x000fe400078f18ff */
[----:B------:R-:W-:Y:S01]  /*0c30*/  LEA.HI R9, R9, R13, RZ, 0x5 ;  /* 0x0000000d09097211 */ /* 0x000fe200078f28ff */
[----:B------:R-:W-:Y:S01]  /*0c40*/  IMAD.IADD R6, R7, 0x1, -R6 ;  /* 0x0000000107067824 */ /* 0x000fe200078e0a06 */
[----:B------:R-:W-:Y:S01]  /*0c50*/  LOP3.LUT R12, R8, 0xfffffff8, RZ, 0xc0, !PT ;  /* 0xfffffff8080c7812 */ /* 0x000fe200078ec0ff */
[----:B------:R-:W-:Y:S01]  /*0c60*/  IMAD.IADD R8, R5, 0x1, -R2 ;  /* 0x0000000105087824 */ /* 0x000fe200078e0a02 */
[----:B------:R-:W-:-:S02]  /*0c70*/  LEA.HI R2, R3, R0, RZ, 0x5 ;  /* 0x0000000003027211 */ /* 0x000fc400078f28ff */
[----:B------:R-:W-:Y:S01]  /*0c80*/  LEA.HI R3, R3, R0, RZ, 0x3 ;  /* 0x0000000003037211 */ /* 0x000fe200078f18ff */
[----:B------:R-:W-:Y:S01]  /*0c90*/  IMAD.IADD R12, R11, 0x1, -R12 ;  /* 0x000000010b0c7824 */ /* 0x000fe200078e0a0c */
[----:B------:R-:W-:Y:S02]  /*0ca0*/  SHF.R.S32.HI R9, RZ, 0x5, R9 ;  /* 0x00000005ff097819 */ /* 0x000fe40000011409 */
[----:B------:R-:W-:Y:S02]  /*0cb0*/  LOP3.LUT R7, R3, 0xfffffff8, RZ, 0xc0, !PT ;  /* 0xfffffff803077812 */ /* 0x000fe400078ec0ff */
[----:B------:R-:W-:Y:S01]  /*0cc0*/  LOP3.LUT R3, R204, 0xfffffffc, RZ, 0xc0, !PT ;  /* 0xfffffffccc037812 */ /* 0x000fe200078ec0ff */
[----:B------:R-:W-:Y:S01]  /*0cd0*/  IMAD R9, R9, 0x10, R12 ;  /* 0x0000001009097824 */ /* 0x000fe200078e020c */
[----:B------:R-:W-:Y:S01]  /*0ce0*/  LOP3.LUT R5, R4, 0x3fffff0, RZ, 0xc0, !PT ;  /* 0x03fffff004057812 */ /* 0x000fe200078ec0ff */
[C---:B------:R-:W-:Y:S01]  /*0cf0*/  IMAD.IADD R7, R0.reuse, 0x1, -R7 ;  /* 0x0000000100077824 */ /* 0x040fe200078e0a07 */
[----:B------:R-:W-:Y:S01]  /*0d00*/  SHF.R.S32.HI R204, RZ, 0x2, R204 ;  /* 0x00000002ffcc7819 */ /* 0x000fe200000114cc */
[C---:B------:R-:W-:Y:S01]  /*0d10*/  IMAD.IADD R3, R0.reuse, 0x1, -R3 ;  /* 0x0000000100037824 */ /* 0x040fe200078e0a03 */
[----:B------:R-:W-:Y:S01]  /*0d20*/  SHF.R.S32.HI R14, RZ, 0x5, R2 ;  /* 0x00000005ff0e7819 */ /* 0x000fe20000011402 */
[----:B------:R-:W-:Y:S01]  /*0d30*/  IMAD.IADD R5, R0, 0x1, -R5 ;  /* 0x0000000100057824 */ /* 0x000fe200078e0a05 */
[----:B------:R-:W-:Y:S01]  /*0d40*/  LOP3.LUT R10, R10, 0x7ffffffc, RZ, 0xc0, !PT ;  /* 0x7ffffffc0a0a7812 */ /* 0x000fe200078ec0ff */
[----:B------:R-:W-:Y:S01]  /*0d50*/  IMAD R8, R8, 0x40, R9 ;  /* 0x0000004008087824 */ /* 0x000fe200078e0209 */
[C---:B------:R-:W-:Y:S01]  /*0d60*/  LEA.HI R0, R3.reuse, R3, RZ, 0x1 ;  /* 0x0000000303007211 */ /* 0x040fe200078f08ff */
[----:B------:R-:W-:Y:S01]  /*0d70*/  VIADD R9, R204, 0x40 ;  /* 0x00000040cc097836 */ /* 0x000fe20000000000 */
[----:B------:R0:W-:Y:S01]  /*0d80*/  STL [R1+0x28], R14 ;  /* 0x0000280e01007387 */ /* 0x0001e20000100800 */
[----:B------:R-:W-:Y:S01]  /*0d90*/  IMAD.SHL.U32 R18, R3, 0x8, RZ ;  /* 0x0000000803127824 */ /* 0x000fe200078e00ff */
[----:B------:R-:W-:Y:S01]  /*0da0*/  LOP3.LUT R0, R0, 0x1ffffffe, RZ, 0xc0, !PT ;  /* 0x1ffffffe00007812 */ /* 0x000fe200078ec0ff */
[----:B------:R-:W-:Y:S01]  /*0db0*/  IMAD R5, R14, 0x10, R5 ;  /* 0x000000100e057824 */ /* 0x000fe200078e0205 */
[----:B------:R-:W-:Y:S01]  /*0dc0*/  STL [R1+0x4c], R8 ;  /* 0x00004c0801007387 */ /* 0x000fe20000100800 */
[----:B------:R-:W-:Y:S01]  /*0dd0*/  IMAD.SHL.U32 R4, R9, 0x40, RZ ;  /* 0x0000004009047824 */ /* 0x000fe200078e00ff */
[----:B------:R-:W-:Y:S01]  /*0de0*/  SHF.R.S32.HI R19, RZ, 0x1f, R18 ;  /* 0x0000001fff137819 */ /* 0x000fe20000011412 */
[----:B------:R-:W-:Y:S01]  /*0df0*/  IMAD.SHL.U32 R211, R7, 0x8, RZ ;  /* 0x0000000807d37824 */ /* 0x000fe200078e00ff */
[----:B------:R-:W-:Y:S01]  /*0e00*/  STL [R1+0x3c], RZ ;  /* 0x00003cff01007387 */ /* 0x000fe20000100800 */
[----:B------:R-:W-:-:S02]  /*0e10*/  VIADD R224, R18, 0x40 ;  /* 0x0000004012e07836 */ /* 0x000fc40000000000 */
[----:B------:R-:W-:Y:S01]  /*0e20*/  IMAD R6, R5, 0x8, R6 ;  /* 0x0000000805067824 */ /* 0x000fe200078e0206 */
[----:B------:R-:W-:Y:S01]  /*0e30*/  SHF.R.S32.HI R5, RZ, 0x1f, R9 ;  /* 0x0000001fff057819 */ /* 0x000fe20000011409 */
[C---:B------:R-:W-:Y:S02]  /*0e40*/  IMAD.IADD R0, R3.reuse, 0x1, -R0 ;  /* 0x0000000103007824 */ /* 0x040fe400078e0a00 */
[----:B------:R-:W-:Y:S01]  /*0e50*/  IMAD.SHL.U32 R200, R3, 0x4, RZ ;  /* 0x0000000403c87824 */ /* 0x000fe200078e00ff */
[----:B------:R-:W-:Y:S01]  /*0e60*/  LOP3.LUT R3, R4, 0x1c0, RZ, 0xc0, !PT ;  /* 0x000001c004037812 */ /* 0x000fe200078ec0ff */
[C---:B------:R-:W-:Y:S01]  /*0e70*/  VIADD R223, R18.reuse, 0x60 ;  /* 0x0000006012df7836 */ /* 0x040fe20000000000 */
[----:B------:R-:W-:Y:S01]  /*0e80*/  SHF.R.S32.HI R4, RZ, 0x1f, R211 ;  /* 0x0000001fff047819 */ /* 0x000fe200000114d3 */
[C---:B------:R-:W-:Y:S01]  /*0e90*/  VIADD R222, R18.reuse, 0x80 ;  /* 0x0000008012de7836 */ /* 0x040fe20000000000 */
[----:B------:R-:W-:Y:S01]  /*0ea0*/  SHF.R.S32.HI R4, RZ, 0x1f, R224 ;  /* 0x0000001fff047819 */ /* 0x000fe200000114e0 */
[C---:B------:R-:W-:Y:S01]  /*0eb0*/  VIADD R212, R18.reuse, 0xa0 ;  /* 0x000000a012d47836 */ /* 0x040fe20000000000 */
[----:B------:R-:W-:Y:S01]  /*0ec0*/  LEA.HI R5, R5, R9, RZ, 0x3 ;  /* 0x0000000905057211 */ /* 0x000fe200078f18ff */
[C---:B------:R-:W-:Y:S01]  /*0ed0*/  VIADD R226, R18.reuse, 0xc0 ;  /* 0x000000c012e27836 */ /* 0x040fe20000000000 */
[----:B------:R-:W-:Y:S01]  /*0ee0*/  SHF.R.S32.HI R15, RZ, 0x1f, R223 ;  /* 0x0000001fff0f7819 */ /* 0x000fe200000114df */
[----:B------:R1:W-:Y:S01]  /*0ef0*/  STL [R1+0x1c], R4 ;  /* 0x00001c0401007387 */ /* 0x0003e20000100800 */
[----:B0-----:R-:W-:Y:S01]  /*0f00*/  SHF.R.S32.HI R14, RZ, 0x1f, R222 ;  /* 0x0000001fff0e7819 */ /* 0x001fe200000114de */
[----:B------:R-:W-:Y:S01]  /*0f10*/  VIADD R225, R18, 0xe0 ;  /* 0x000000e012e17836 */ /* 0x000fe20000000000 */
[----:B------:R-:W-:Y:S01]  /*0f20*/  SHF.R.U32.HI R9, RZ, 0x3, R3 ;  /* 0x00000003ff097819 */ /* 0x000fe20000011603 */
[----:B------:R-:W-:Y:S01]  /*0f30*/  IMAD.SHL.U32 R5, R5, 0x40, RZ ;  /* 0x0000004005057824 */ /* 0x000fe200078e00ff */
[----:B------:R0:W-:Y:S01]  /*0f40*/  STL [R1+0x18], R15 ;  /* 0x0000180f01007387 */ /* 0x0001e20000100800 */
[----:B------:R-:W-:Y:S01]  /*0f50*/  LOP3.LUT R3, R3, 0x38, R18, 0xf8, !PT ;  /* 0x0000003803037812 */ /* 0x000fe200078ef812 */
[----:B------:R-:W-:-:S02]  /*0f60*/  VIADD R11, R211, 0x80 ;  /* 0x00000080d30b7836 */ /* 0x000fc40000000000 */
[----:B------:R2:W-:Y:S01]  /*0f70*/  STL [R1+0x14], R14 ;  /* 0x0000140e01007387 */ /* 0x0005e20000100800 */
[----:B-1----:R-:W-:Y:S01]  /*0f80*/  SHF.R.S32.HI R4, RZ, 0x1f, R212 ;  /* 0x0000001fff047819 */ /* 0x002fe200000114d4 */
[----:B------:R-:W-:Y:S02]  /*0f90*/  IMAD R0, R0, 0x8, R8 ;  /* 0x0000000800007824 */ /* 0x000fe400078e0208 */
[----:B------:R-:W-:Y:S01]  /*0fa0*/  IMAD.IADD R10, R13, 0x1, -R10 ;  /* 0x000000010d0a7824 */ /* 0x000fe200078e0a0a */
[----:B0-----:R-:W-:Y:S01]  /*0fb0*/  SHF.R.S32.HI R15, RZ, 0x1f, R226 ;  /* 0x0000001fff0f7819 */ /* 0x001fe200000114e2 */
[----:B------:R0:W-:Y:S02]  /*0fc0*/  STL [R1+0x10], R4 ;  /* 0x0000100401007387 */ /* 0x0001e40000100800 */
[----:B------:R-:W-:Y:S01]  /*0fd0*/  IMAD.SHL.U32 R207, R10, 0x2, RZ ;  /* 0x000000020acf7824 */ /* 0x000fe200078e00ff */
[----:B--2---:R-:W-:Y:S01]  /*0fe0*/  SHF.R.S32.HI R14, RZ, 0x1f, R225 ;  /* 0x0000001fff0e7819 */ /* 0x004fe200000114e1 */
[----:B------:R-:W-:Y:S02]  /*0ff0*/  STL [R1+0xc], R15 ;  /* 0x00000c0f01007387 */ /* 0x000fe40000100800 */
[----:B------:R-:W-:-:S02]  /*1000*/  VIADD R41, R207, 0x8 ;  /* 0x00000008cf297836 */ /* 0x000fc40000000000 */
[----:B------:R-:W-:Y:S01]  /*1010*/  VIADD R39, R207, 0x18 ;  /* 0x00000018cf277836 */ /* 0x000fe20000000000 */
[----:B------:R-:W-:Y:S01]  /*1020*/  STL [R1+0x8], R14 ;  /* 0x0000080e01007387 */ /* 0x000fe20000100800 */
[----:B------:R-:W-:Y:S01]  /*1030*/  VIADD R12, R211, 0x40 ;  /* 0x00000040d30c7836 */ /* 0x000fe20000000000 */
[----:B0-----:R-:W-:Y:S01]  /*1040*/  LOP3.LUT R4, R5, 0xfffffe00, RZ, 0xc0, !PT ;  /* 0xfffffe0005047812 */ /* 0x001fe200078ec0ff */
[C---:B------:R-:W-:Y:S01]  /*1050*/  VIADD R36, R207.reuse, 0x30 ;  /* 0x00000030cf247836 */ /* 0x040fe20000000000 */
[----:B------:R-:W-:Y:S01]  /*1060*/  SHF.R.S32.HI R5, RZ, 0x1f, R11 ;  /* 0x0000001fff057819 */ /* 0x000fe2000001140b */
[----:B------:R-:W-:Y:S01]  /*1070*/  IMAD.SHL.U32 R5, R6, 0x8, RZ ;  /* 0x0000000806057824 */ /* 0x000fe200078e00ff */
[----:B------:R-:W-:Y:S01]  /*1080*/  SHF.R.S32.HI R12, RZ, 0x1f, R12 ;  /* 0x0000001fff0c7819 */ /* 0x000fe2000001140c */
[----:B------:R0:W-:Y:S01]  /*1090*/  STL [R1+0x2c], R4 ;  /* 0x00002c0401007387 */ /* 0x0001e20000100800 */
[----:B------:R-:W-:Y:S02]  /*10a0*/  VIADD R33, R207, 0x48 ;  /* 0x00000048cf217836 */ /* 0x000fe40000000000 */
[----:B------:R-:W-:Y:S01]  /*10b0*/  VIADD R7, R211, 0xc0 ;  /* 0x000000c0d3077836 */ /* 0x000fe20000000000 */
[----:B------:R1:W-:Y:S01]  /*10c0*/  STL [R1+0x50], R5 ;  /* 0x0000500501007387 */ /* 0x0003e20000100800 */
[----:B------:R-:W-:-:S02]  /*10d0*/  VIADD R30, R207, 0x60 ;  /* 0x00000060cf1e7836 */ /* 0x000fc40000000000 */
[C---:B------:R-:W-:Y:S01]  /*10e0*/  VIADD R27, R207.reuse, 0x78 ;  /* 0x00000078cf1b7836 */ /* 0x040fe20000000000 */
[----:B------:R-:W-:Y:S01]  /*10f0*/  SHF.R.S32.HI R7, RZ, 0x1f, R7 ;  /* 0x0000001fff077819 */ /* 0x000fe20000011407 */
[C---:B------:R-:W-:Y:S01]  /*1100*/  VIADD R24, R207.reuse, 0x90 ;  /* 0x00000090cf187836 */ /* 0x040fe20000000000 */
[----:B0-----:R-:W-:Y:S01]  /*1110*/  LOP3.LUT R4, R4, R3, R9, 0xf6, !PT ;  /* 0x0000000304047212 */ /* 0x001fe200078ef609 */
[C---:B------:R-:W-:Y:S02]  /*1120*/  VIADD R15, R207.reuse, 0xa8 ;  /* 0x000000a8cf0f7836 */ /* 0x040fe40000000000 */
[C---:B------:R-:W-:Y:S02]  /*1130*/  VIADD R12, R207.reuse, 0xc0 ;  /* 0x000000c0cf0c7836 */ /* 0x040fe40000000000 */
[----:B------:R-:W-:Y:S01]  /*1140*/  IMAD R3, R4, 0x2, R23 ;  /* 0x0000000204037824 */ /* 0x000fe200078e0217 */
[----:B------:R-:W-:Y:S01]  /*1150*/  SHF.R.S32.HI R4, RZ, 0x1f, R41 ;  /* 0x0000001fff047819 */ /* 0x000fe20000011429 */
[C---:B------:R-:W-:Y:S01]  /*1160*/  VIADD R9, R207.reuse, 0xd8 ;  /* 0x000000d8cf097836 */ /* 0x040fe20000000000 */
[----:B------:R-:W-:Y:S01]  /*1170*/  SHF.R.S32.HI R4, RZ, 0x1f, R39 ;  /* 0x0000001fff047819 */ /* 0x000fe20000011427 */
[----:B------:R-:W-:Y:S01]  /*1180*/  VIADD R17, R18, 0x20 ;  /* 0x0000002012117836 */ /* 0x000fe20000000000 */
[----:B------:R0:W-:Y:S01]  /*1190*/  STL [R1+0x48], R3 ;  /* 0x0000480301007387 */ /* 0x0001e20000100800 */
[----:B------:R-:W-:Y:S01]  /*11a0*/  SHF.R.S32.HI R4, RZ, 0x1f, R36 ;  /* 0x0000001fff047819 */ /* 0x000fe20000011424 */
[C---:B------:R-:W-:Y:S01]  /*11b0*/  VIADD R40, R207.reuse, 0x10 ;  /* 0x00000010cf287836 */ /* 0x040fe20000000000 */
[----:B------:R-:W-:Y:S01]  /*11c0*/  SHF.R.S32.HI R4, RZ, 0x1f, R33 ;  /* 0x0000001fff047819 */ /* 0x000fe20000011421 */
[----:B------:R2:W-:Y:S01]  /*11d0*/  STL [R1+0x4], R0 ;  /* 0x0000040001007387 */ /* 0x0005e20000100800 */
        /* <DEDUP_REMOVED lines=37> */
[C---:B-1----:R-:W-:Y:S01]  /*1430*/  VIADD R5, R207.reuse, 0xf0 ;  /* 0x000000f0cf057836 */ /* 0x042fe20000000000 */
[----:B------:R-:W-:Y:S01]  /*1440*/  SHF.R.S32.HI R20, RZ, 0x1f, R20 ;  /* 0x0000001fff147819 */ /* 0x000fe20000011414 */
[----:B0-----:R-:W-:Y:S01]  /*1450*/  VIADD R3, R207, 0xf8 ;  /* 0x000000f8cf037836 */ /* 0x001fe20000000000 */
[----:B------:R-:W-:Y:S01]  /*1460*/  SHF.R.S32.HI R14, RZ, 0x1f, R14 ;  /* 0x0000001fff0e7819 */ /* 0x000fe2000001140e */
[----:B------:R-:W-:Y:S01]  /*1470*/  IMAD.MOV.U32 R2, RZ, RZ, RZ ;  /* 0x000000ffff027224 */ /* 0x000fe200078e00ff */
[----:B------:R-:W-:Y:S01]  /*1480*/  SHF.R.S32.HI R13, RZ, 0x1f, R13 ;  /* 0x0000001fff0d7819 */ /* 0x000fe2000001140d */
[----:B------:R-:W-:Y:S01]  /*1490*/  VIADD R210, R200, 0x10 ;  /* 0x00000010c8d27836 */ /* 0x000fe20000000000 */
[----:B------:R-:W-:-:S02]  /*14a0*/  SHF.R.S32.HI R11, RZ, 0x1f, R11 ;  /* 0x0000001fff0b7819 */ /* 0x000fc4000001140b */
[----:B------:R-:W-:Y:S02]  /*14b0*/  SHF.R.S32.HI R10, RZ, 0x1f, R10 ;  /* 0x0000001fff0a7819 */ /* 0x000fe4000001140a */
[----:B------:R-:W-:Y:S02]  /*14c0*/  SHF.R.S32.HI R7, RZ, 0x1f, R7 ;  /* 0x0000001fff077819 */ /* 0x000fe40000011407 */
[----:B------:R-:W-:Y:S02]  /*14d0*/  SHF.R.S32.HI R6, RZ, 0x1f, R6 ;  /* 0x0000001fff067819 */ /* 0x000fe40000011406 */
[----:B------:R-:W-:Y:S02]  /*14e0*/  SHF.R.S32.HI R4, RZ, 0x1f, R5 ;  /* 0x0000001fff047819 */ /* 0x000fe40000011405 */
[----:B--2---:R-:W-:-:S07]  /*14f0*/  SHF.R.S32.HI R3, RZ, 0x1f, R3 ;  /* 0x0000001fff037819 */ /* 0x004fce0000011403 */
.L_x_3065:
[----:B------:R-:W-:Y:S05]  /*1500*/  YIELD ;  /* 0x0000000000007946 */ /* 0x000fea0003800000 */
[----:B------:R-:W-:Y:S01]  /*1510*/  ULDC.64 UR4, c[0x0][0xa28] ;  /* 0x00028a0000047ab9 */ /* 0x000fe20000000a00 */
[----:B01--45:R-:W0:Y:S01]  /*1520*/  LDC.64 R4, c[0x0][0xa08] ;  /* 0x00028200ff047b82 */ /* 0x033e220000000a00 */
[----:B------:R-:W-:Y:S01]  /*1530*/  ISETP.NE.U32.AND P1, PT, RZ, UR4, PT ;  /* 0x00000004ff007c0c */ /* 0x000fe2000bf25070 */
[----:B---3--:R-:W-:Y:S02]  /*1540*/  IMAD.MOV.U32 R10, RZ, RZ, RZ ;  /* 0x000000ffff0a7224 */ /* 0x008fe400078e00ff */
[----:B------:R-:W-:Y:S01]  /*1550*/  IMAD.MOV.U32 R32, RZ, RZ, RZ ;  /* 0x000000ffff207224 */ /* 0x000fe200078e00ff */
[----:B------:R-:W-:Y:S01]  /*1560*/  ISETP.NE.AND.EX P1, PT, RZ, UR5, PT, P1 ;  /* 0x00000005ff007c0c */ /* 0x000fe2000bf25310 */
[----:B------:R-:W-:-:S02]  /*1570*/  ULDC.64 UR4, c[0x0][0xa18] ;  /* 0x0002860000047ab9 */ /* 0x000fc40000000a00 */
[----:B------:R-:W-:-:S04]  /*1580*/  ISETP.NE.U32.AND P2, PT, RZ, UR4, PT ;  /* 0x00000004ff007c0c */ /* 0x000fc8000bf45070 */
[----:B------:R-:W-:Y:S01]  /*1590*/  ISETP.NE.AND.EX P2, PT, RZ, UR5, PT, P2 ;  /* 0x00000005ff007c0c */ /* 0x000fe2000bf45320 */
[----:B------:R-:W-:Y:S02]  /*15a0*/  ULDC.64 UR4, c[0x0][0xa08] ;  /* 0x0002820000047ab9 */ /* 0x000fe40000000a00 */
[----:B------:R-:W-:-:S03]  /*15b0*/  ISETP.NE.U32.AND P0, PT, RZ, UR4, PT ;  /* 0x00000004ff007c0c */ /* 0x000fc6000bf05070 */
[----:B------:R-:W1:Y:S01]  /*15c0*/  @P1 LDC.64 R8, c[0x0][0xa28] ;  /* 0x00028a00ff081b82 */ /* 0x000e620000000a00 */
[----:B------:R-:W-:Y:S01]  /*15d0*/  ISETP.NE.AND.EX P0, PT, RZ, UR5, PT, P0 ;  /* 0x00000005ff007c0c */ /* 0x000fe2000bf05300 */
[----:B0-----:R-:W-:-:S06]  /*15e0*/  IMAD.WIDE R4, R51, 0x4, R4 ;  /* 0x0000000433047825 */ /* 0x001fcc00078e0204 */
[----:B------:R-:W0:Y:S01]  /*15f0*/  @P2 LDC.64 R6, c[0x0][0xa18] ;  /* 0x00028600ff062b82 */ /* 0x000e220000000a00 */
[----:B------:R-:W-:Y:S02]  /*1600*/  ULDC UR4, c[0x0][0x288] ;  /* 0x0000a20000047ab9 */ /* 0x000fe40000000800 */
[----:B------:R-:W-:Y:S01]  /*1610*/  IMAD.U32 R203, RZ, RZ, UR4 ;  /* 0x00000004ffcb7e24 */ /* 0x000fe2000f8e00ff */
[----:B------:R-:W-:Y:S02]  /*1620*/  ULDC.64 UR4, c[0x0][0x418] ;  /* 0x0001060000047ab9 */ /* 0x000fe40000000a00 */
[----:B------:R2:W5:Y:S01]  /*1630*/  @P0 LDG.E R32, desc[UR54][R4.64] ;  /* 0x0000003604200981 */ /* 0x000562000c1e1900 */
[----:B-1----:R-:W-:-:S05]  /*1640*/  @P1 IMAD.WIDE R8, R51, 0x4, R8 ;  /* 0x0000000433081825 */ /* 0x002fca00078e0208 */
[----:B------:R2:W5:Y:S01]  /*1650*/  @P1 LDG.E R10, desc[UR54][R8.64] ;  /* 0x00000036080a1981 */ /* 0x000562000c1e1900 */
[----:B0-----:R-:W-:-:S05]  /*1660*/  @P2 IMAD.WIDE R6, R51, 0x4, R6 ;  /* 0x0000000433062825 */ /* 0x001fca00078e0206 */
[----:B------:R2:W5:Y:S01]  /*1670*/  @P2 LDG.E R203, desc[UR54][R6.64] ;  /* 0x0000003606cb2981 */ /* 0x000562000c1e1900 */
[----:B------:R-:W-:-:S03]  /*1680*/  UISETP.NE.U32.AND UP0, UPT, UR4, URZ, UPT ;  /* 0x0000003f0400728c */ /* 0x000fc6000bf05070 */
[----:B------:R-:W-:Y:S01]  /*1690*/  ULDC UR4, c[0x0][0x424] ;  /* 0x0001090000047ab9 */ /* 0x000fe20000000800 */
[----:B------:R-:W-:-:S03]  /*16a0*/  UISETP.NE.AND.EX UP0, UPT, UR5, URZ, UPT, UP0 ;  /* 0x0000003f0500728c */ /* 0x000fc6000bf05300 */
[----:B------:R-:W-:Y:S01]  /*16b0*/  ULDC UR5, c[0x0][0x2f0] ;  /* 0x0000bc0000057ab9 */ /* 0x000fe20000000800 */
[----:B------:R-:W-:-:S04]  /*16c0*/  USEL UR4, UR4, 0x1, UP0 ;  /* 0x0000000104047887 */ /* 0x000fc80008000000 */
[----:B------:R-:W-:-:S03]  /*16d0*/  UIMAD UR4, UR4, UR5, URZ ;  /* 0x00000005040472a4 */ /* 0x000fc6000f8e023f */
[----:B------:R-:W-:Y:S02]  /*16e0*/  ULDC UR5, c[0x0][0x348] ;  /* 0x0000d20000057ab9 */ /* 0x000fe40000000800 */
[----:B------:R-:W-:Y:S02]  /*16f0*/  IMAD.U32 R25, RZ, RZ, UR5 ;  /* 0x00000005ff197e24 */ /* 0x000fe4000f8e00ff */
[----:B------:R-:W-:Y:S01]  /*1700*/  IMAD.U32 R33, RZ, RZ, UR4 ;  /* 0x00000004ff217e24 */ /* 0x000fe2000f8e00ff */
[----:B--2---:R-:W-:Y:S06]  /*1710*/  @P2 BRA `(.L_x_2833) ;  /* 0x0000000000242947 */ /* 0x004fec0003800000 */
        /* <DEDUP_REMOVED lines=9> */
.L_x_2833:
        /* <DEDUP_REMOVED lines=10> */
[----:B------:R-:W0:Y:S02]  /*1850*/  LDC.64 R4, c[0x0][0xa20] ;  /* 0x00028800ff047b82 */ /* 0x000e240000000a00 */
[----:B0-----:R-:W-:-:S05]  /*1860*/  IMAD.WIDE R4, R51, 0x4, R4 ;  /* 0x0000000433047825 */ /* 0x001fca00078e0204 */
[----:B------:R0:W5:Y:S01]  /*1870*/  LDG.E R33, desc[UR54][R4.64] ;  /* 0x0000003604217981 */ /* 0x000162000c1e1900 */
[----:B------:R-:W-:Y:S05]  /*1880*/  BRA `(.L_x_2835) ;  /* 0x0000000000107947 */ /* 0x000fea0003800000 */
.L_x_2834:
[----:B------:R-:W-:Y:S05]  /*1890*/  @!P0 BRA `(.L_x_2835) ;  /* 0x00000000000c8947 */ /* 0x000fea0003800000 */
[----:B------:R-:W2:Y:S04]  /*18a0*/  LDG.E R0, desc[UR54][R4.64] ;  /* 0x0000003604007981 */ /* 0x000ea8000c1e1900 */
[----:B------:R-:W2:Y:S02]  /*18b0*/  LDG.E R33, desc[UR54][R4.64+0x4] ;  /* 0x0000043604217981 */ /* 0x000ea4000c1e1900 */
[----:B--2---:R-:W-:-:S07]  /*18c0*/  IMAD.IADD R33, R33, 0x1, -R0 ;  /* 0x0000000121217824 */ /* 0x004fce00078e0a00 */
.L_x_2835:
[----:B------:R-:W-:Y:S01]  /*18d0*/  ULDC.64 UR4, c[0x0][0xa10] ;  /* 0x0002840000047ab9 */ /* 0x000fe20000000a00 */
[----:B------:R-:W1:Y:S01]  /*18e0*/  LDC R6, c[0x0][0x448] ;  /* 0x00011200ff067b82 */ /* 0x000e620000000800 */
[----:B------:R-:W-:-:S04]  /*18f0*/  ISETP.NE.U32.AND P0, PT, RZ, UR4, PT ;  /* 0x00000004ff007c0c */ /* 0x000fc8000bf05070 */
[----:B------:R-:W-:Y:S01]  /*1900*/  ISETP.NE.AND.EX P0, PT, RZ, UR5, PT, P0 ;  /* 0x00000005ff007c0c */ /* 0x000fe2000bf05300 */
[----:B------:R-:W-:Y:S02]  /*1910*/  ULDC.64 UR4, c[0x0][0xa30] ;  /* 0x00028c0000047ab9 */ /* 0x000fe40000000a00 */
[----:B------:R-:W-:-:S04]  /*1920*/  ISETP.NE.U32.AND P1, PT, RZ, UR4, PT ;  /* 0x00000004ff007c0c */ /* 0x000fc8000bf25070 */
[----:B------:R-:W-:-:S06]  /*1930*/  ISETP.NE.AND.EX P1, PT, RZ, UR5, PT, P1 ;  /* 0x00000005ff007c0c */ /* 0x000fcc000bf25310 */
[----:B0-----:R-:W0:Y:S02]  /*1940*/  @P0 LDC.64 R4, c[0x0][0xa10] ;  /* 0x00028400ff040b82 */ /* 0x001e240000000a00 */
[----:B0-----:R-:W-:-:S05]  /*1950*/  @P0 IMAD.WIDE R4, R51, 0x4, R4 ;  /* 0x0000000433040825 */ /* 0x001fca00078e0204 */
[----:B------:R-:W2:Y:S04]  /*1960*/  @P0 LDG.E R0, desc[UR54][R4.64] ;  /* 0x0000003604000981 */ /* 0x000ea8000c1e1900 */
[----:B------:R0:W2:Y:S01]  /*1970*/  @P0 LDG.E R3, desc[UR54][R4.64+0x4] ;  /* 0x0000043604030981 */ /* 0x0000a2000c1e1900 */
[----:B-----5:R-:W-:Y:S01]  /*1980*/  IMAD.MOV.U32 R24, RZ, RZ, R33 ;  /* 0x000000ffff187224 */ /* 0x020fe200078e0021 */
[----:B0-----:R-:W0:Y:S02]  /*1990*/  @P1 LDC.64 R4, c[0x0][0xa30] ;  /* 0x00028c00ff041b82 */ /* 0x001e240000000a00 */
[----:B0-----:R-:W-:-:S05]  /*19a0*/  @P1 IMAD.WIDE R4, R51, 0x4, R4 ;  /* 0x0000000433041825 */ /* 0x001fca00078e0204 */
[----:B------:R0:W5:Y:S01]  /*19b0*/  @P1 LDG.E R24, desc[UR54][R4.64] ;  /* 0x0000003604181981 */ /* 0x000162000c1e1900 */
[----:B-1----:R-:W-:Y:S01]  /*19c0*/  ISETP.NE.AND P1, PT, R6, 0x1, PT ;  /* 0x000000010600780c */ /* 0x002fe20003f25270 */
[----:B------:R-:W-:Y:S02]  /*19d0*/  IMAD.SHL.U32 R228, R49, 0x80, RZ ;  /* 0x0000008031e47824 */ /* 0x000fe400078e00ff */
[----:B------:R-:W-:Y:S01]  /*19e0*/  IMAD.IADD R10, R33, 0x1, -R10 ;  /* 0x00000001210a7824 */ /* 0x000fe200078e0a0a */
[----:B0-----:R-:W0:Y:S09]  /*19f0*/  LDC.64 R4, c[0x0][0x9e0] ;  /* 0x00027800ff047b82 */ /* 0x001e320000000a00 */
[----:B------:R-:W1:Y:S08]  /*1a00*/  @P1 LDC R6, c[0x0][0x44c] ;  /* 0x00011300ff061b82 */ /* 0x000e700000000800 */
[----:B------:R-:W3:Y:S01]  /*1a10*/  @P1 LDC R7, c[0x0][0x450] ;  /* 0x00011400ff071b82 */ /* 0x000ee20000000800 */
[----:B0-----:R-:W-:Y:S01]  /*1a20*/  ISETP.GE.AND P2, PT, R5, 0x1, PT ;  /* 0x000000010500780c */ /* 0x001fe20003f46270 */
[----:B--2---:R-:W-:-:S02]  /*1a30*/  @P0 IMAD.IADD R25, R3, 0x1, -R0 ;  /* 0x0000000103190824 */ /* 0x004fc400078e0a00 */
[----:B------:R-:W-:Y:S02]  /*1a40*/  VIADD R3, R228, 0x7f ;  /* 0x0000007fe4037836 */ /* 0x000fe40000000000 */
[----:B------:R-:W-:Y:S02]  /*1a50*/  IMAD.IADD R206, R10, 0x1, R25 ;  /* 0x000000010ace7824 */ /* 0x000fe400078e0219 */
[----:B-1----:R-:W-:-:S04]  /*1a60*/  @P1 IMAD.HI.U32 R6, R3, R6, RZ ;  /* 0x0000000603061227 */ /* 0x002fc800078e00ff */
[C---:B------:R-:W-:Y:S01]  /*1a70*/  VIADD R0, R206.reuse, 0x5f ;  /* 0x0000005fce007836 */ /* 0x040fe20000000000 */
[----:B---3--:R-:W-:Y:S02]  /*1a80*/  @P1 SHF.R.U32.HI R3, RZ, R7, R6 ;  /* 0x00000007ff031219 */ /* 0x008fe40000011606 */
[----:B------:R-:W-:Y:S01]  /*1a90*/  IADD3 R6, R206, 0x1, -R203 ;  /* 0x00000001ce067810 */ /* 0x000fe20007ffe8cb */
[----:B------:R-:W-:-:S04]  /*1aa0*/  IMAD.HI R0, R0, 0x2aaaaaab, RZ ;  /* 0x2aaaaaab00007827 */ /* 0x000fc800078e02ff */
[----:B------:R-:W-:Y:S01]  /*1ab0*/  IMAD.IADD R3, R6, 0x1, R3 ;  /* 0x0000000106037824 */ /* 0x000fe200078e0203 */
[----:B------:R-:W-:-:S03]  /*1ac0*/  SHF.R.U32.HI R31, RZ, 0x1f, R0 ;  /* 0x0000001fff1f7819 */ /* 0x000fc60000011600 */
[----:B------:R-:W-:Y:S01]  /*1ad0*/  IMAD.IADD R4, R3, 0x1, R4 ;  /* 0x0000000103047824 */ /* 0x000fe200078e0204 */
[----:B------:R-:W-:Y:S01]  /*1ae0*/  LEA.HI.SX32 R31, R0, R31, 0x1c ;  /* 0x0000001f001f7211 */ /* 0x000fe200078fe2ff */
        /* <DEDUP_REMOVED lines=12> */
.L_x_2838:
[----:B------:R-:W-:-:S13]  /*1bb0*/  ISETP.NE.AND P0, PT, R5, 0x1, PT ;  /* 0x000000010500780c */ /* 0x000fda0003f05270 */
[----:B------:R-:W0:Y:S02]  /*1bc0*/  @P0 LDC.64 R6, c[0x0][0x9e8] ;  /* 0x00027a00ff060b82 */ /* 0x000e240000000a00 */
[----:B0-----:R-:W-:-:S05]  /*1bd0*/  @P0 IMAD.HI.U32 R6, R0, R6, RZ ;  /* 0x0000000600060227 */ /* 0x001fca00078e00ff */
[----:B------:R-:W-:-:S07]  /*1be0*/  @P0 SHF.R.U32.HI R0, RZ, R7, R6 ;  /* 0x00000007ff000219 */ /* 0x000fce0000011606 */
.L_x_2839:
[----:B------:R-:W-:Y:S05]  /*1bf0*/  BSYNC B0 ;  /* 0x0000000000007941 */ /* 0x000fea0003800000 */
.L_x_2837:
[----:B------:R-:W-:-:S05]  /*1c00*/  IMAD R3, R0, R5, R5 ;  /* 0x0000000500037224 */ /* 0x000fca00078e0205 */
[----:B------:R-:W-:-:S07]  /*1c10*/  VIMNMX R4, R4, R3, PT ;  /* 0x0000000304047248 */ /* 0x000fce0003fe0100 */
.L_x_2836:
[----:B------:R-:W0:Y:S01]  /*1c20*/  @P1 LDC R3, c[0x0][0x44c] ;  /* 0x00011300ff031b82 */ /* 0x000e220000000800 */
[----:B------:R-:W-:Y:S01]  /*1c30*/  VIADD R4, R4, 0x5f ;  /* 0x0000005f04047836 */ /* 0x000fe20000000000 */
[----:B------:R-:W-:Y:S01]  /*1c40*/  ULDC UR4, c[0x0][0x9dc] ;  /* 0x0002770000047ab9 */ /* 0x000fe20000000800 */
[----:B------:R-:W-:Y:S02]  /*1c50*/  IMAD.MOV.U32 R7, RZ, RZ, R228 ;  /* 0x000000ffff077224 */ /* 0x000fe400078e00e4 */
[----:B------:R-:W-:-:S03]  /*1c60*/  IMAD.HI R4, R4, 0x2aaaaaab, RZ ;  /* 0x2aaaaaab04047827 */ /* 0x000fc600078e02ff */
[----:B------:R-:W1:Y:S01]  /*1c70*/  @P1 LDC R9, c[0x0][0x450] ;  /* 0x00011400ff091b82 */ /* 0x000e620000000800 */
[----:B------:R-:W-:Y:S02]  /*1c80*/  IMAD.IADD R30, R206, 0x1, -R203 ;  /* 0x00000001ce1e7824 */ /* 0x000fe400078e0acb */
[----:B0-----:R-:W-:Y:S01]  /*1c90*/  @P1 IMAD.HI.U32 R0, R228, R3, RZ ;  /* 0x00000003e4001227 */ /* 0x001fe200078e00ff */
[----:B------:R-:W-:-:S04]  /*1ca0*/  SHF.R.U32.HI R3, RZ, 0x1f, R4 ;  /* 0x0000001fff037819 */ /* 0x000fc80000011604 */
[----:B------:R-:W-:Y:S02]  /*1cb0*/  LEA.HI.SX32 R4, R4, R3, 0x1c ;  /* 0x0000000304047211 */ /* 0x000fe400078fe2ff */
[----:B-1----:R-:W-:Y:S02]  /*1cc0*/  @P1 SHF.R.U32.HI R7, RZ, R9, R0 ;  /* 0x00000009ff071219 */ /* 0x002fe40000011600 */
[----:B------:R-:W-:-:S03]  /*1cd0*/  VIMNMX R11, R31, R4, PT ;  /* 0x000000041f0b7248 */ /* 0x000fc60003fe0100 */
[----:B------:R-:W-:-:S04]  /*1ce0*/  IMAD.IADD R0, R30, 0x1, R7 ;  /* 0x000000011e007824 */ /* 0x000fc800078e0207 */
[----:B------:R-:W-:Y:S01]  /*1cf0*/  VIADD R3, R0, -UR4 ;  /* 0x8000000400037c36 */ /* 0x000fe20008000000 */
[----:B------:R-:W-:Y:S06]  /*1d00*/  @!P2 BRA `(.L_x_2840) ;  /* 0x000000000044a947 */ /* 0x000fec0003800000 */
[----:B------:R-:W-:Y:S01]  /*1d10*/  ISETP.GT.AND P0, PT, R0, -0x1, PT ;  /* 0xffffffff0000780c */ /* 0x000fe20003f04270 */
[----:B------:R-:W-:-:S12]  /*1d20*/  BSSY B0, `(.L_x_2841) ;  /* 0x000000d000007945 */ /* 0x000fd80003800000 */
        /* <DEDUP_REMOVED lines=8> */
.L_x_2842:
[----:B------:R-:W-:-:S13]  /*1db0*/  ISETP.NE.AND P0, PT, R5, 0x1, PT ;  /* 0x000000010500780c */ /* 0x000fda0003f05270 */
[----:B------:R-:W0:Y:S02]  /*1dc0*/  @P0 LDC.64 R6, c[0x0][0x9e8] ;  /* 0x00027a00ff060b82 */ /* 0x000e240000000a00 */
[----:B0-----:R-:W-:-:S05]  /*1dd0*/  @P0 IMAD.HI.U32 R6, R0, R6, RZ ;  /* 0x0000000600060227 */ /* 0x001fca00078e00ff */
[----:B------:R-:W-:-:S07]  /*1de0*/  @P0 SHF.R.U32.HI R0, RZ, R7, R6 ;  /* 0x00000007ff000219 */ /* 0x000fce0000011606 */
.L_x_2843:
[----:B------:R-:W-:Y:S05]  /*1df0*/  BSYNC B0 ;  /* 0x0000000000007941 */ /* 0x000fea0003800000 */
.L_x_2841:
[----:B------:R-:W-:-:S05]  /*1e00*/  IMAD R0, R0, R5, RZ ;  /* 0x0000000500007224 */ /* 0x000fca00078e02ff */
[----:B------:R-:W-:-:S07]  /*1e10*/  VIMNMX R3, R3, R0, !PT ;  /* 0x0000000003037248 */ /* 0x000fce0007fe0100 */
.L_x_2840:
[----:B------:R-:W-:Y:S01]  /*1e20*/  IMAD.HI R3, R3, 0x2aaaaaab, RZ ;  /* 0x2aaaaaab03037827 */ /* 0x000fe200078e02ff */
[----:B------:R-:W-:Y:S01]  /*1e30*/  LOP3.LUT R14, R8, 0xff, RZ, 0xc0, !PT ;  /* 0x000000ff080e7812 */ /* 0x000fe200078ec0ff */
[----:B------:R-:W-:Y:S01]  /*1e40*/  BSSY B0, `(.L_x_2844) ;  /* 0x0000029000007945 */ /* 0x000fe20003800000 */
[----:B------:R-:W-:Y:S02]  /*1e50*/  SHF.R.U32.HI R4, RZ, 0x10, R8 ;  /* 0x00000010ff047819 */ /* 0x000fe40000011608 */
[----:B------:R-:W-:Y:S01]  /*1e60*/  SHF.R.U32.HI R0, RZ, 0x1f, R3 ;  /* 0x0000001fff007819 */ /* 0x000fe20000011603 */
[----:B------:R0:W-:Y:S03]  /*1e70*/  STL [R1+0x40], R14 ;  /* 0x0000400e01007387 */ /* 0x0001e60000100800 */
[----:B------:R-:W-:Y:S01]  /*1e80*/  LEA.HI.SX32 R0, R3, R0, 0x1c ;  /* 0x0000000003007211 */ /* 0x000fe200078fe2ff */
[----:B------:R0:W-:Y:S03]  /*1e90*/  STL [R1+0x34], R4 ;  /* 0x0000340401007387 */ /* 0x0001e60000100800 */
[----:B------:R-:W-:Y:S01]  /*1ea0*/  VIMNMX R9, RZ, R0, !PT ;  /* 0x00000000ff097248 */ /* 0x000fe20007fe0100 */
[----:B------:R-:W-:-:S03]  /*1eb0*/  IMAD.MOV.U32 R0, RZ, RZ, RZ ;  /* 0x000000ffff007224 */ /* 0x000fc600078e00ff */
[----:B------:R-:W-:-:S13]  /*1ec0*/  ISETP.GT.AND P0, PT, R11, R9, PT ;  /* 0x000000090b00720c */ /* 0x000fda0003f04270 */
[----:B0-----:R-:W-:Y:S05]  /*1ed0*/  @!P0 BRA `(.L_x_2845) ;  /* 0x00000000007c8947 */ /* 0x001fea0003800000 */
[----:B------:R-:W-:Y:S01]  /*1ee0*/  ISETP.NE.AND P0, PT, R4, RZ, PT ;  /* 0x000000ff0400720c */ /* 0x000fe20003f05270 */
[----:B------:R-:W-:-:S03]  /*1ef0*/  ULDC UR4, c[0x0][0x9f0] ;  /* 0x00027c0000047ab9 */ /* 0x000fc60000000800 */
[----:B------:R-:W-:-:S04]  /*1f00*/  SEL R8, R4, UR4, P0 ;  /* 0x0000000404087c07 */ /* 0x000fc80008000000 */
[-C--:B------:R-:W-:Y:S02]  /*1f10*/  IABS R6, R8.reuse ;  /* 0x0000000800067213 */ /* 0x080fe40000000000 */
[----:B------:R-:W-:Y:S02]  /*1f20*/  IADD3 R0, R8, -0x1, R11 ;  /* 0xffffffff08007810 */ /* 0x000fe40007ffe00b */
[----:B------:R-:W0:Y:S01]  /*1f30*/  I2F.RP R3, R6 ;  /* 0x0000000600037306 */ /* 0x000e220000209400 */
[----:B------:R-:W-:Y:S02]  /*1f40*/  IABS R13, R8 ;  /* 0x00000008000d7213 */ /* 0x000fe40000000000 */
[----:B------:R-:W-:-:S05]  /*1f50*/  IMAD.IADD R0, R0, 0x1, -R9 ;  /* 0x0000000100007824 */ /* 0x000fca00078e0a09 */
        /* <DEDUP_REMOVED lines=10> */
[----:B------:R-:W-:-:S04]  /*2000*/  IMAD.HI.U32 R5, R5, R7, R4 ;  /* 0x0000000705057227 */ /* 0x000fc800078e0004 */
[----:B------:R-:W-:-:S04]  /*2010*/  IMAD.MOV.U32 R4, RZ, RZ, R12 ;  /* 0x000000ffff047224 */ /* 0x000fc800078e000c */
        /* <DEDUP_REMOVED lines=11> */
.L_x_2845:
[----:B------:R-:W-:Y:S05]  /*20d0*/  BSYNC B0 ;  /* 0x0000000000007941 */ /* 0x000fea0003800000 */
.L_x_2844:
[----:B------:R-:W-:-:S05]  /*20e0*/  IMAD R3, R14, R0, R9 ;  /* 0x000000000e037224 */ /* 0x000fca00078e0209 */
        /* <DEDUP_REMOVED lines=36> */
.L_x_2848:
[----:B------:R-:W-:Y:S05]  /*2330*/  BSYNC B6 ;  /* 0x0000000000067941 */ /* 0x000fea0003800000 */
.L_x_2847:
        /* <DEDUP_REMOVED lines=20> */
.L_x_2850:
[----:B------:R-:W-:Y:S05]  /*2480*/  BSYNC B6 ;  /* 0x0000000000067941 */ /* 0x000fea0003800000 */
.L_x_2849:
[----:B------:R-:W-:Y:S01]  /*2490*/  ULDC.64 UR4, c[0x0][0x9f8] ;  /* 0x00027e0000047ab9 */ /* 0x000fe20000000a00 */
[----:B------:R-:W0:Y:S01]  /*24a0*/  S2R R7, SR_TID.X ;  /* 0x0000000000077919 */ /* 0x000e220000002100 */
[----:B------:R-:W-:Y:S01]  /*24b0*/  ISETP.NE.U32.AND P0, PT, RZ, UR4, PT ;  /* 0x00000004ff007c0c */ /* 0x000fe2000bf05070 */
[----:B------:R-:W-:Y:S01]  /*24c0*/  IMAD.MOV.U32 R0, RZ, RZ, R51 ;  /* 0x000000ffff007224 */ /* 0x000fe200078e0033 */
[----:B------:R-:W-:Y:S01]  /*24d0*/  ULDC UR4, c[0x0][0x320] ;  /* 0x0000c80000047ab9 */ /* 0x000fe20000000800 */
[----:B------:R-:W1:Y:S01]  /*24e0*/  LDC.64 R48, c[0x0][0x3f8] ;  /* 0x0000fe00ff307b82 */ /* 0x000e620000000a00 */
[----:B------:R-:W-:-:S07]  /*24f0*/  ISETP.NE.AND.EX P0, PT, RZ, UR5, PT, P0 ;  /* 0x00000005ff007c0c */ /* 0x000fce000bf05300 */
[----:B------:R-:W2:Y:S08]  /*2500*/  LDC.64 R54, c[0x0][0x408] ;  /* 0x00010200ff367b82 */ /* 0x000eb00000000a00 */
[----:B------:R-:W3:Y:S01]  /*2510*/  @P0 LDC.64 R4, c[0x0][0x9f8] ;  /* 0x00027e00ff040b82 */ /* 0x000ee20000000a00 */
[----:B------:R-:W-:-:S04]  /*2520*/  ISETP.GE.AND P1, PT, R17, UR4, PT ;  /* 0x0000000411007c0c */ /* 0x000fc8000bf26270 */
[----:B------:R-:W-:Y:S02]  /*2530*/  SEL R6, RZ, 0xffffffff, P1 ;  /* 0xffffffffff067807 */ /* 0x000fe40000800000 */
[----:B------:R-:W-:Y:S01]  /*2540*/  ISETP.GE.AND P1, PT, R223, UR4, PT ;  /* 0x00000004df007c0c */ /* 0x000fe2000bf26270 */
[----:B------:R-:W4:Y:S02]  /*2550*/  LDC R61, c[0x0][0x3f4] ;  /* 0x0000fd00ff3d7b82 */ /* 0x000f240000000800 */
[----:B------:R-:W-:Y:S02]  /*2560*/  IMAD.SHL.U32 R6, R6, 0x2, RZ ;  /* 0x0000000206067824 */ /* 0x000fe400078e00ff */
[----:B---3--:R-:W-:-:S05]  /*2570*/  @P0 IMAD.WIDE R4, R51, 0x4, R4 ;  /* 0x0000000433040825 */ /* 0x008fca00078e0204 */
[----:B------:R3:W4:Y:S01]  /*2580*/  @P0 LDG.E R0, desc[UR54][R4.64] ;  /* 0x0000003604000981 */ /* 0x000722000c1e1900 */
[----:B------:R-:W-:Y:S01]  /*2590*/  ISETP.GE.AND P0, PT, R18, UR4, PT ;  /* 0x0000000412007c0c */ /* 0x000fe2000bf06270 */
[----:B0-----:R-:W-:Y:S01]  /*25a0*/  VIADD R12, R7, 0xffffff80 ;  /* 0xffffff80070c7836 */ /* 0x001fe20000000000 */
[----:B------:R-:W-:Y:S01]  /*25b0*/  SHF.R.S32.HI R7, RZ, 0x1f, R204 ;  /* 0x0000001fff077819 */ /* 0x000fe200000114cc */
[----:B-1----:R-:W-:Y:S01]  /*25c0*/  IMAD.WIDE.U32 R20, R204, R48, R18 ;  /* 0x00000030cc147225 */ /* 0x002fe200078e0012 */
[----:B------:R-:W-:Y:S01]  /*25d0*/  SEL R3, RZ, 0x1, P0 ;  /* 0x00000001ff037807 */ /* 0x000fe20000000000 */
[----:B------:R-:W0:Y:S01]  /*25e0*/  S2R R34, SR_TID.X ;  /* 0x0000000000227919 */ /* 0x000e220000002100 */
[----:B------:R-:W-:Y:S01]  /*25f0*/  ISETP.GE.AND P0, PT, R224, UR4, PT ;  /* 0x00000004e0007c0c */ /* 0x000fe2000bf06270 */
[----:B------:R-:W-:Y:S01]  /*2600*/  IMAD.SHL.U32 R57, R48, 0x40, RZ ;  /* 0x0000004030397824 */ /* 0x000fe200078e00ff */
[----:B------:R-:W-:Y:S01]  /*2610*/  LOP3.LUT R3, R6, 0x2, R3, 0xe2, !PT ;  /* 0x0000000206037812 */ /* 0x000fe200078ee203 */
[----:B--2---:R-:W-:Y:S01]  /*2620*/  IMAD.WIDE.U32 R52, R204, R54, R18 ;  /* 0x00000036cc347225 */ /* 0x004fe200078e0012 */
[----:B---3--:R-:W-:-:S02]  /*2630*/  SEL R4, RZ, 0x4, P0 ;  /* 0x00000004ff047807 */ /* 0x008fc40000000000 */
[----:B------:R-:W-:Y:S01]  /*2640*/  SEL R5, RZ, 0x8, P1 ;  /* 0x00000008ff057807 */ /* 0x000fe20000800000 */
[----:B------:R-:W-:Y:S01]  /*2650*/  IMAD.MOV.U32 R75, RZ, RZ, 0x20 ;  /* 0x00000020ff4b7424 */ /* 0x000fe200078e00ff */
[----:B------:R-:W-:Y:S01]  /*2660*/  ISETP.GE.AND P0, PT, R222, UR4, PT ;  /* 0x00000004de007c0c */ /* 0x000fe2000bf06270 */
[----:B------:R-:W-:Y:S01]  /*2670*/  IMAD R63, R55, 0x60, RZ ;  /* 0x00000060373f7824 */ /* 0x000fe200078e02ff */
[----:B------:R-:W-:Y:S01]  /*2680*/  ISETP.GE.AND P1, PT, R212, UR4, PT ;  /* 0x00000004d4007c0c */ /* 0x000fe2000bf26270 */
[----:B------:R-:W-:Y:S01]  /*2690*/  IMAD.SHL.U32 R59, R54, 0x40, RZ ;  /* 0x00000040363b7824 */ /* 0x000fe200078e00ff */
[----:B------:R-:W-:Y:S01]  /*26a0*/  LOP3.LUT R4, R5, R3, R4, 0xfe, !PT ;  /* 0x0000000305047212 */ /* 0x000fe200078efe04 */
[----:B------:R-:W-:Y:S01]  /*26b0*/  IMAD.IADD R3, R32, 0x1, R33 ;  /* 0x0000000120037824 */ /* 0x000fe200078e0221 */
[----:B------:R-:W-:Y:S02]  /*26c0*/  SEL R5, RZ, 0x10, P0 ;  /* 0x00000010ff057807 */ /* 0x000fe40000000000 */
[----:B------:R-:W-:-:S02]  /*26d0*/  SEL R6, RZ, 0x20, P1 ;  /* 0x00000020ff067807 */ /* 0x000fc40000800000 */
[----:B------:R-:W-:Y:S02]  /*26e0*/  SHF.R.S32.HI R201, RZ, 0x1f, R200 ;  /* 0x0000001fffc97819 */ /* 0x000fe400000114c8 */
        /* <DEDUP_REMOVED lines=8> */
[----:B------:R-:W-:-:S02]  /*2770*/  ISETP.GE.AND P1, PT, R225, UR4, PT ;  /* 0x00000004e1007c0c */ /* 0x000fc4000bf26270 */
[----:B------:R-:W-:Y:S01]  /*2780*/  LOP3.LUT R13, R14, 0xfffffffc, RZ, 0xc0, !PT ;  /* 0xfffffffc0e0d7812 */ /* 0x000fe200078ec0ff */
[----:B------:R-:W-:Y:S01]  /*2790*/  IMAD.IADD R9, R9, 0x1, R11 ;  /* 0x0000000109097824 */ /* 0x000fe200078e020b */
[----:B------:R-:W-:Y:S01]  /*27a0*/  SEL R5, RZ, 0x40, P0 ;  /* 0x00000040ff057807 */ /* 0x000fe20000000000 */
[----:B------:R-:W-:Y:S01]  /*27b0*/  IMAD.IADD R21, R11, 0x1, R21 ;  /* 0x000000010b157824 */ /* 0x000fe200078e0215 */
[----:B------:R-:W-:Y:S01]  /*27c0*/  SEL R10, RZ, 0x7fff80, P1 ;  /* 0x007fff80ff0a7807 */ /* 0x000fe20000800000 */
[----:B------:R-:W-:Y:S01]  /*27d0*/  IMAD.IADD R15, R12, 0x1, -R13 ;  /* 0x000000010c0f7824 */ /* 0x000fe200078e0a0d */
[----:B------:R-:W2:Y:S01]  /*27e0*/  LDL R11, [R1+0x2c] ;  /* 0x00002c00010b7983 */ /* 0x000ea20000100800 */
[----:B------:R-:W-:Y:S01]  /*27f0*/  IMAD R13, R204, R55, R7 ;  /* 0x00000037cc0d7224 */ /* 0x000fe200078e0207 */
[----:B-----5:R-:W-:Y:S01]  /*2800*/  SHF.R.S32.HI R7, RZ, 0x1f, R24 ;  /* 0x0000001fff077819 */ /* 0x020fe20000011418 */
[----:B------:R-:W-:Y:S01]  /*2810*/  IMAD.WIDE.U32 R8, R24, R48, R8 ;  /* 0x0000003018087225 */ /* 0x000fe200078e0008 */
[----:B----4-:R-:W-:-:S02]  /*2820*/  ISETP.GE.AND P0, PT, R18, R61, PT ;  /* 0x0000003d1200720c */ /* 0x010fc40003f06270 */
[----:B------:R-:W-:Y:S01]  /*2830*/  LOP3.LUT R10, R10, R4, R5, 0xfe, !PT ;  /* 0x000000040a0a7212 */ /* 0x000fe200078efe05 */
[-C--:B------:R-:W-:Y:S01]  /*2840*/  IMAD R6, R7, R48.reuse, RZ ;  /* 0x0000003007067224 */ /* 0x080fe200078e02ff */
[----:B------:R-:W-:Y:S01]  /*2850*/  SEL R5, R61, RZ, P0 ;  /* 0x000000ff3d057207 */ /* 0x000fe20000000000 */
[----:B------:R-:W-:Y:S01]  /*2860*/  IMAD.WIDE.U32 R20, R24, R48, R20 ;  /* 0x0000003018147225 */ /* 0x000fe200078e0014 */
[----:B0-----:R-:W-:Y:S02]  /*2870*/  SHF.R.U32.HI R34, RZ, 0x7, R34 ;  /* 0x00000007ff227819 */ /* 0x001fe40000011622 */
[----:B------:R-:W-:Y:S01]  /*2880*/  SHF.L.U64.HI R56, R48, 0x6, R49 ;  /* 0x0000000630387819 */ /* 0x000fe20000010231 */
[----:B------:R-:W-:Y:S01]  /*2890*/  IMAD R67, R24, R49, R6 ;  /* 0x0000003118437224 */ /* 0x000fe200078e0206 */
[----:B------:R-:W-:Y:S01]  /*28a0*/  ISETP.NE.AND P6, PT, R34, 0x1, PT ;  /* 0x000000012200780c */ /* 0x000fe20003fc5270 */
[----:B------:R-:W3:Y:S01]  /*28b0*/  LDL R6, [R1+0x28] ;  /* 0x0000280001067983 */ /* 0x000ee20000100800 */
[----:B------:R-:W-:Y:S01]  /*28c0*/  IMAD.IADD R5, R18, 0x1, R5 ;  /* 0x0000000112057824 */ /* 0x000fe200078e0205 */
[----:B------:R-:W-:Y:S01]  /*28d0*/  LOP3.LUT R16, R16, 0xfffffffe, RZ, 0xc0, !PT ;  /* 0xfffffffe10107812 */ /* 0x000fe200078ec0ff */
[----:B------:R-:W-:Y:S01]  /*28e0*/  VIADD R60, R34, 0x8 ;  /* 0x00000008223c7836 */ /* 0x000fe20000000000 */
[----:B------:R-:W-:Y:S01]  /*28f0*/  SHF.L.U64.HI R58, R54, 0x6, R55 ;  /* 0x00000006363a7819 */ /* 0x000fe20000010237 */
[----:B------:R-:W-:Y:S01]  /*2900*/  IMAD.WIDE.U32 R50, R204, R54, R200 ;  /* 0x00000036cc327225 */ /* 0x000fe200078e00c8 */
[----:B------:R-:W-:-:S03]  /*2910*/  SHF.R.S32.HI R4, RZ, 0x1f, R5 ;  /* 0x0000001fff047819 */ /* 0x000fc60000011405 */
[----:B------:R-:W-:Y:S01]  /*2920*/  VIADD R34, R204, 0x40 ;  /* 0x00000040cc227836 */ /* 0x000fe20000000000 */
[----:B------:R-:W-:Y:S01]  /*2930*/  LEA.HI R4, R4, R5, RZ, 0x3 ;  /* 0x0000000504047211 */ /* 0x000fe200078f18ff */
[----:B------:R-:W-:Y:S02]  /*2940*/  IMAD R5, R49, 0x60, RZ ;  /* 0x0000006031057824 */ /* 0x000fe400078e02ff */
[----:B------:R-:W-:-:S04]  /*2950*/  IMAD.WIDE.U32 R48, R48, 0x60, RZ ;  /* 0x0000006030307825 */ /* 0x000fc800078e00ff */
[----:B------:R-:W-:Y:S01]  /*2960*/  IMAD.IADD R62, R49, 0x1, R5 ;  /* 0x00000001313e7824 */ /* 0x000fe200078e0205 */
[----:B------:R-:W-:Y:S01]  /*2970*/  SHF.R.S32.HI R5, RZ, 0x1f, R14 ;  /* 0x0000001fff057819 */ /* 0x000fe2000001140e */
[----:B------:R-:W-:Y:S01]  /*2980*/  IMAD.SHL.U32 R34, R34, 0x40, RZ ;  /* 0x0000004022227824 */ /* 0x000fe200078e00ff */
[----:B------:R-:W-:Y:S05]  /*2990*/  @!P6 WARPSYNC.ALL ;  /* 0x000000000000e948 */ /* 0x000fea0003800000 */
[----:B------:R-:W-:Y:S01]  /*29a0*/  LEA.HI R5, R5, R204, RZ, 0x3 ;  /* 0x000000cc05057211 */ /* 0x000fe200078f18ff */
[----:B------:R-:W-:Y:S01]  /*29b0*/  ULDC UR4, c[0x0][0x2f4] ;  /* 0x0000bd0000047ab9 */ /* 0x000fe20000000800 */
[----:B------:R-:W-:Y:S01]  /*29c0*/  LOP3.LUT R34, R34, 0x1c0, RZ, 0xc0, !PT ;  /* 0x000001c022227812 */ /* 0x000fe200078ec0ff */
[----:B------:R-:W-:Y:S01]  /*29d0*/  IMAD.IADD R51, R51, 0x1, R13 ;  /* 0x0000000133337824 */ /* 0x000fe200078e020d */
[----:B------:R-:W-:Y:S01]  /*29e0*/  LOP3.LUT R5, R5, 0xfffffff8, RZ, 0xc0, !PT ;  /* 0xfffffff805057812 */ /* 0x000fe200078ec0ff */
[----:B------:R-:W-:Y:S01]  /*29f0*/  IMAD.IADD R53, R13, 0x1, R53 ;  /* 0x000000010d357824 */ /* 0x000fe200078e0235 */
[----:B------:R-:W-:Y:S01]  /*2a00*/  ISETP.GE.AND P2, PT, R17, UR4, PT ;  /* 0x0000000411007c0c */ /* 0x000fe2000bf46270 */
[----:B------:R-:W-:-:S02]  /*2a10*/  IMAD R7, R7, R54, RZ ;  /* 0x0000003607077224 */ /* 0x000fc400078e02ff */
[----:B------:R-:W-:Y:S01]  /*2a20*/  IMAD.IADD R73, R204, 0x1, -R5 ;  /* 0x00000001cc497824 */ /* 0x000fe200078e0a05 */
[----:B------:R-:W-:Y:S01]  /*2a30*/  LOP3.LUT R5, R34, 0x38, R4, 0xf8, !PT ;  /* 0x0000003822057812 */ /* 0x000fe200078ef804 */
[----:B------:R-:W-:Y:S02]  /*2a40*/  VIADD R34, R204, 0x40 ;  /* 0x00000040cc227836 */ /* 0x000fe40000000000 */
[----:B------:R-:W-:Y:S02]  /*2a50*/  IMAD R7, R24, R55, R7 ;  /* 0x0000003718077224 */ /* 0x000fe400078e0207 */
[----:B------:R-:W-:Y:S02]  /*2a60*/  IMAD.SHL.U32 R34, R34, 0x40, RZ ;  /* 0x0000004022227824 */ /* 0x000fe400078e00ff */
[----:B------:R-:W-:Y:S02]  /*2a70*/  IMAD.WIDE.U32 R50, R24, R54, R50 ;  /* 0x0000003618327225 */ /* 0x000fe400078e0032 */
[----:B------:R-:W-:-:S02]  /*2a80*/  @P2 LOP3.LUT R16, R16, 0x1, RZ, 0xfc, !PT ;  /* 0x0000000110102812 */ /* 0x000fc400078efcff */
[----:B------:R-:W-:Y:S01]  /*2a90*/  LOP3.LUT R34, R34, 0x1c0, RZ, 0xc0, !PT ;  /* 0x000001c022227812 */ /* 0x000fe200078ec0ff */
[----:B------:R-:W-:Y:S01]  /*2aa0*/  IMAD.WIDE.U32 R52, R24, R54, R52 ;  /* 0x0000003618347225 */ /* 0x000fe200078e0034 */
[----:B------:R-:W-:-:S03]  /*2ab0*/  LOP3.LUT P2, RZ, R73, 0x4, RZ, 0xc0, !PT ;  /* 0x0000000449ff7812 */ /* 0x000fc6000784c0ff */
[----:B------:R-:W-:Y:S01]  /*2ac0*/  IMAD.SHL.U32 R73, R73, 0x40, RZ ;  /* 0x0000004049497824 */ /* 0x000fe200078e00ff */
[----:B------:R-:W-:Y:S01]  /*2ad0*/  SHF.R.U32.HI R34, RZ, 0x3, R34 ;  /* 0x00000003ff227819 */ /* 0x000fe20000011622 */
[----:B------:R-:W-:Y:S01]  /*2ae0*/  IMAD.IADD R68, R51, 0x1, R7 ;  /* 0x0000000133447824 */ /* 0x000fe200078e0207 */
[----:B------:R-:W-:Y:S01]  /*2af0*/  PRMT R84, R10, 0x8880, RZ ;  /* 0x000088800a547816 */ /* 0x000fe200000000ff */
[----:B------:R-:W-:Y:S01]  /*2b00*/  IMAD.WIDE.U32 R54, R54, 0x60, RZ ;  /* 0x0000006036367825 */ /* 0x000fe200078e00ff */
[----:B------:R-:W-:Y:S02]  /*2b10*/  LOP3.LUT R73, R73, 0x1c0, RZ, 0xc0, !PT ;  /* 0x000001c049497812 */ /* 0x000fe400078ec0ff */
[----:B------:R-:W-:Y:S01]  /*2b20*/  LOP3.LUT R5, R5, R34, RZ, 0x3c, !PT ;  /* 0x0000002205057212 */ /* 0x000fe200078e3cff */
[----:B------:R-:W-:Y:S01]  /*2b30*/  IMAD.IADD R69, R7, 0x1, R53 ;  /* 0x0000000107457824 */ /* 0x000fe200078e0235 */
[----:B------:R-:W-:Y:S02]  /*2b40*/  SHF.R.U32.HI R76, RZ, 0x3, R73 ;  /* 0x00000003ff4c7819 */ /* 0x000fe40000011649 */
[----:B------:R-:W-:-:S04]  /*2b50*/  LOP3.LUT R7, R73, 0x18, R18, 0xf8, !PT ;  /* 0x0000001849077812 */ /* 0x000fc800078ef812 */
[----:B------:R-:W-:Y:S02]  /*2b60*/  LOP3.LUT R7, R7, R76, RZ, 0x3c, !PT ;  /* 0x0000004c07077212 */ /* 0x000fe400078e3cff */
[----:B------:R-:W-:Y:S02]  /*2b70*/  PRMT R84, R84, 0x7710, RZ ;  /* 0x0000771054547816 */ /* 0x000fe400000000ff */
[----:B------:R-:W-:Y:S02]  /*2b80*/  SEL R75, R75, 0xffffffe0, !P2 ;  /* 0xffffffe04b4b7807 */ /* 0x000fe40005000000 */
[----:B------:R-:W-:Y:S01]  /*2b90*/  LOP3.LUT R71, R4, 0xfffffff8, RZ, 0xc0, !PT ;  /* 0xfffffff804477812 */ /* 0x000fe200078ec0ff */
[----:B------:R-:W-:Y:S01]  /*2ba0*/  IMAD.IADD R66, R9, 0x1, R67 ;  /* 0x0000000109427824 */ /* 0x000fe200078e0243 */
[C---:B------:R-:W-:Y:S01]  /*2bb0*/  LOP3.LUT R77, R84.reuse, 0x1, RZ, 0xc0, !PT ;  /* 0x00000001544d7812 */ /* 0x040fe200078ec0ff */
[----:B------:R-:W-:Y:S01]  /*2bc0*/  IMAD.SHL.U32 R61, R61, 0x2, RZ ;  /* 0x000000023d3d7824 */ /* 0x000fe200078e00ff */
[C---:B------:R-:W-:Y:S01]  /*2bd0*/  LOP3.LUT R78, R84.reuse, 0x2, RZ, 0xc0, !PT ;  /* 0x00000002544e7812 */ /* 0x040fe200078ec0ff */
[----:B------:R-:W-:Y:S01]  /*2be0*/  IMAD.IADD R63, R55, 0x1, R63 ;  /* 0x00000001373f7824 */ /* 0x000fe200078e023f */
[C---:B------:R-:W-:Y:S01]  /*2bf0*/  LOP3.LUT R79, R84.reuse, 0x4, RZ, 0xc0, !PT ;  /* 0x00000004544f7812 */ /* 0x040fe200078ec0ff */
[----:B------:R-:W-:Y:S01]  /*2c00*/  IMAD R64, R15, 0x40, R204 ;  /* 0x000000400f407824 */ /* 0x000fe200078e02cc */
[C---:B------:R-:W-:Y:S01]  /*2c10*/  LOP3.LUT R80, R84.reuse, 0x8, RZ, 0xc0, !PT ;  /* 0x0000000854507812 */ /* 0x040fe200078ec0ff */
[----:B------:R-:W-:Y:S01]  /*2c20*/  IMAD.IADD R67, R67, 0x1, R21 ;  /* 0x0000000143437824 */ /* 0x000fe200078e0215 */
[----:B------:R-:W-:-:S02]  /*2c30*/  LOP3.LUT R81, R84, 0x10, RZ, 0xc0, !PT ;  /* 0x0000001054517812 */ /* 0x000fc400078ec0ff */
[----:B------:R-:W-:Y:S01]  /*2c40*/  LOP3.LUT R83, R84, 0x20, RZ, 0xc0, !PT ;  /* 0x0000002054537812 */ /* 0x000fe200078ec0ff */
[----:B------:R-:W-:Y:S01]  /*2c50*/  @!P6 BAR.SYNC.DEFER_BLOCKING 0x9, 0x100 ;  /* 0x024400000000eb1d */ /* 0x000fe20000010000 */
[----:B------:R-:W-:Y:S02]  /*2c60*/  ISETP.GE.AND P1, PT, R18, UR4, PT ;  /* 0x0000000412007c0c */ /* 0x000fe4000bf26270 */
[----:B------:R-:W-:Y:S02]  /*2c70*/  SHF.R.S32.HI R70, RZ, 0x3, R4 ;  /* 0x00000003ff467819 */ /* 0x000fe40000011404 */
[----:B------:R-:W-:Y:S02]  /*2c80*/  SHF.R.S32.HI R72, RZ, 0x1f, R71 ;  /* 0x0000001fff487819 */ /* 0x000fe40000011447 */
[----:B------:R-:W-:Y:S02]  /*2c90*/  LOP3.LUT R84, R84, 0x40, RZ, 0xc0, !PT ;  /* 0x0000004054547812 */ /* 0x000fe400078ec0ff */
[----:B------:R-:W-:Y:S01]  /*2ca0*/  SHF.R.S32.HI R65, RZ, 0x1f, R0 ;  /* 0x0000001fff417819 */ /* 0x000fe20000011400 */
[----:B--2---:R-:W-:Y:S01]  /*2cb0*/  IMAD.IADD R74, R11, 0x1, R5 ;  /* 0x000000010b4a7824 */ /* 0x004fe200078e0205 */
[----:B------:R-:W-:-:S04]  /*2cc0*/  LOP3.LUT R5, R73, 0x38, R4, 0xf8, !PT ;  /* 0x0000003849057812 */ /* 0x000fc800078ef804 */
[----:B------:R-:W-:Y:S01]  /*2cd0*/  LOP3.LUT R5, R5, R76, RZ, 0x3c, !PT ;  /* 0x0000004c05057212 */ /* 0x000fe200078e3cff */
[----:B---3--:R-:W-:-:S04]  /*2ce0*/  IMAD R82, R6, 0x200, R7 ;  /* 0x0000020006527824 */ /* 0x008fc800078e0207 */
[----:B------:R-:W-:Y:S02]  /*2cf0*/  IMAD R85, R6, 0x200, R5 ;  /* 0x0000020006557824 */ /* 0x000fe400078e0205 */
[----:B------:R-:W-:-:S07]  /*2d00*/  IMAD.IADD R86, R75, 0x1, R82 ;  /* 0x000000014b567824 */ /* 0x000fce00078e0252 */
.L_x_2904:
[----:B------:R-:W0:Y:S01]  /*2d10*/  LDC R91, c[0x0][0x430] ;  /* 0x00010c00ff5b7b82 */ /* 0x000e220000000800 */
[----:B------:R-:W-:Y:S02]  /*2d20*/  VIADD R28, R28, 0xffffffff ;  /* 0xffffffff1c1c7836 */ /* 0x000fe40000000000 */
[----:B------:R-:W-:Y:S02]  /*2d30*/  IMAD.MOV.U32 R90, RZ, RZ, RZ ;  /* 0x000000ffff5a7224 */ /* 0x000fe400078e00ff */
[----:B------:R-:W-:-:S03]  /*2d40*/  IMAD R4, R28, 0x60, R64 ;  /* 0x000000601c047824 */ /* 0x000fc600078e0240 */
[----:B-1----:R-:W1:Y:S01]  /*2d50*/  LDC R88, c[0x0][0x3f4] ;  /* 0x0000fd00ff587b82 */ /* 0x002e620000000800 */
[----:B--2---:R-:W-:Y:S01]  /*2d60*/  IMAD.IADD R32, R3, 0x1, R4 ;  /* 0x0000000103207824 */ /* 0x004fe200078e0204 */
[----:B------:R-:W-:-:S03]  /*2d70*/  ISETP.GE.AND P2, PT, R4, R25, PT ;  /* 0x000000190400720c */ /* 0x000fc60003f46270 */
[----:B------:R-:W-:Y:S01]  /*2d80*/  IMAD.MOV.U32 R12, RZ, RZ, R32 ;  /* 0x000000ffff0c7224 */ /* 0x000fe200078e0020 */
[----:B------:R-:W-:Y:S02]  /*2d90*/  ISETP.GT.OR P2, PT, R64, 0x5f, P2 ;  /* 0x0000005f4000780c */ /* 0x000fe40001744670 */
[----:B0-----:R-:W-:-:S11]  /*2da0*/  ISETP.NE.AND P3, PT, R91, 0x1, PT ;  /* 0x000000015b00780c */ /* 0x001fd60003f65270 */
[----:B------:R-:W0:Y:S08]  /*2db0*/  @!P2 LDC.64 R6, c[0x0][0x428] ;  /* 0x00010a00ff06ab82 */ /* 0x000e300000000a00 */
[----:B------:R-:W2:Y:S08]  /*2dc0*/  @!P2 LDC.64 R4, c[0x0][0x418] ;  /* 0x00010600ff04ab82 */ /* 0x000eb00000000a00 */
[----:B------:R-:W3:Y:S08]  /*2dd0*/  @P3 LDC R11, c[0x0][0x434] ;  /* 0x00010d00ff0b3b82 */ /* 0x000ef00000000800 */
[----:B------:R-:W4:Y:S01]  /*2de0*/  @P3 LDC R14, c[0x0][0x438] ;  /* 0x00010e00ff0e3b82 */ /* 0x000f220000000800 */
[----:B---3--:R-:W-:-:S05]  /*2df0*/  @P3 IMAD.HI.U32 R11, R32, R11, RZ ;  /* 0x0000000b200b3227 */ /* 0x008fca00078e00ff */
[----:B----4-:R-:W-:Y:S01]  /*2e00*/  @P3 SHF.R.U32.HI R12, RZ, R14, R11 ;  /* 0x0000000eff0c3219 */ /* 0x010fe2000001160b */
[----:B0-----:R-:W-:-:S03]  /*2e10*/  @!P2 IMAD R11, R65, R6, RZ ;  /* 0x00000006410ba224 */ /* 0x001fc600078e02ff */
[--C-:B------:R-:W-:Y:S01]  /*2e20*/  @!P2 SHF.R.S32.HI R13, RZ, 0x1f, R12.reuse ;  /* 0x0000001fff0da819 */ /* 0x100fe2000001140c */
[C---:B------:R-:W-:Y:S02]  /*2e30*/  @!P2 IMAD R11, R0.reuse, R7, R11 ;  /* 0x00000007000ba224 */ /* 0x040fe400078e020b */
[----:B------:R-:W-:-:S04]  /*2e40*/  @!P2 IMAD.WIDE.U32 R6, R0, R6, R12 ;  /* 0x000000060006a225 */ /* 0x000fc800078e000c */
[----:B------:R-:W-:Y:S01]  /*2e50*/  @!P2 IMAD.IADD R7, R7, 0x1, R11 ;  /* 0x000000010707a824 */ /* 0x000fe200078e020b */
[----:B--2---:R-:W-:-:S04]  /*2e60*/  @!P2 LEA R4, P3, R6, R4, 0x2 ;  /* 0x000000040604a211 */ /* 0x004fc800078610ff */
[----:B------:R-:W-:Y:S02]  /*2e70*/  @!P2 LEA.HI.X R5, R6, R5, R7, 0x2, P3 ;  /* 0x000000050605a211 */ /* 0x000fe400018f1407 */
[----:B------:R-:W-:-:S03]  /*2e80*/  ISETP.GT.AND P3, PT, R28, R29, PT ;  /* 0x0000001d1c00720c */ /* 0x000fc60003f64270 */
[----:B-----5:R0:W5:Y:S01]  /*2e90*/  @!P2 LDG.E R90, desc[UR54][R4.64] ;  /* 0x00000036045aa981 */ /* 0x020162000c1e1900 */
[----:B-1----:R-:W-:Y:S01]  /*2ea0*/  ISETP.GE.AND P2, PT, R88, 0x1, PT ;  /* 0x000000015800780c */ /* 0x002fe20003f46270 */
[----:B------:R-:W-:Y:S01]  /*2eb0*/  IMAD.MOV R6, RZ, RZ, -R12 ;  /* 0x000000ffff067224 */ /* 0x000fe200078e0a0c */
[----:B------:R-:W-:Y:S01]  /*2ec0*/  LOP3.LUT R16, R16, 0xfffffffd, RZ, 0xc0, !PT ;  /* 0xfffffffd10107812 */ /* 0x000fe200078ec0ff */
[C---:B------:R-:W-:Y:S01]  /*2ed0*/  IMAD R98, R22.reuse, 0x1800, R82 ;  /* 0x0000180016627824 */ /* 0x040fe200078e0252 */
[----:B------:R-:W-:Y:S05]  /*2ee0*/  YIELD ;  /* 0x0000000000007946 */ /* 0x000fea0003800000 */
[----:B------:R-:W-:Y:S01]  /*2ef0*/  IMAD R91, R91, R6, R32 ;  /* 0x000000065b5b7224 */ /* 0x000fe200078e0220 */
[----:B------:R-:W-:Y:S01]  /*2f00*/  BSSY B0, `(.L_x_2851) ;  /* 0x000030c000007945 */ /* 0x000fe20003800000 */
[----:B------:R-:W-:Y:S01]  /*2f10*/  IMAD R6, R22, 0x1800, R86 ;  /* 0x0000180016067824 */ /* 0x000fe200078e0256 */
[----:B------:R-:W-:Y:S01]  /*2f20*/  @P3 LOP3.LUT R16, R16, 0x2, RZ, 0xfc, !PT ;  /* 0x0000000210103812 */ /* 0x000fe200078efcff */
[----:B------:R-:W-:-:S02]  /*2f30*/  IMAD R98, R98, 0x2, R27 ;  /* 0x0000000262627824 */ /* 0x000fc400078e021b */
[----:B------:R-:W-:Y:S01]  /*2f40*/  IMAD R89, R6, 0x2, R27 ;  /* 0x0000000206597824 */ /* 0x000fe200078e021b */
[----:B0-----:R-:W-:Y:S06]  /*2f50*/  @!P2 BRA `(.L_x_2852) ;  /* 0x0000002c000ca947 */ /* 0x001fec0003800000 */
[----:B------:R-:W-:Y:S01]  /*2f60*/  SHF.R.S32.HI R92, RZ, 0x1f, R91 ;  /* 0x0000001fff5c7819 */ /* 0x000fe2000001145b */
[----:B------:R-:W-:Y:S01]  /*2f70*/  ULDC.64 UR4, c[0x0][0x300] ;  /* 0x0000c00000047ab9 */ /* 0x000fe20000000a00 */
[----:B-----5:R-:W-:Y:S01]  /*2f80*/  SHF.R.S32.HI R93, RZ, 0x1f, R90 ;  /* 0x0000001fff5d7819 */ /* 0x020fe2000001145a */
[----:B------:R-:W-:Y:S01]  /*2f90*/  IMAD.WIDE.U32 R4, R91, UR4, RZ ;  /* 0x000000045b047c25 */ /* 0x000fe2000f8e00ff */
[----:B------:R-:W-:Y:S02]  /*2fa0*/  ULDC.U8 UR6, c[0x0][0x410] ;  /* 0x0001040000067ab9 */ /* 0x000fe40000000000 */
[----:B------:R-:W-:Y:S01]  /*2fb0*/  ISETP.NE.AND P2, PT, RZ, UR6, PT ;  /* 0x00000006ff007c0c */ /* 0x000fe2000bf45270 */
[----:B------:R-:W-:Y:S02]  /*2fc0*/  IMAD R6, R92, UR4, RZ ;  /* 0x000000045c067c24 */ /* 0x000fe4000f8e02ff */
[-C--:B------:R-:W-:Y:S02]  /*2fd0*/  IMAD R14, R63, R28.reuse, RZ ;  /* 0x0000001c3f0e7224 */ /* 0x080fe400078e02ff */
[----:B------:R-:W-:Y:S01]  /*2fe0*/  IMAD R7, R91, UR5, R6 ;  /* 0x000000055b077c24 */ /* 0x000fe2000f8e0206 */
[----:B------:R-:W-:Y:S01]  /*2ff0*/  ULDC.64 UR4, c[0x0][0x310] ;  /* 0x0000c40000047ab9 */ /* 0x000fe20000000a00 */
[----:B------:R-:W-:-:S02]  /*3000*/  IMAD R6, R62, R28, RZ ;  /* 0x0000001c3e067224 */ /* 0x000fc400078e02ff */
[----:B------:R-:W-:Y:S02]  /*3010*/  IMAD R11, R93, UR4, RZ ;  /* 0x000000045d0b7c24 */ /* 0x000fe4000f8e02ff */
[----:B------:R-:W-:Y:S01]  /*3020*/  IMAD.IADD R5, R5, 0x1, R7 ;  /* 0x0000000105057824 */ /* 0x000fe200078e0207 */
[----:B------:R-:W-:Y:S01]  /*3030*/  SHF.R.S32.HI R7, RZ, 0x1f, R28 ;  /* 0x0000001fff077819 */ /* 0x000fe2000001141c */
[C---:B------:R-:W-:Y:S02]  /*3040*/  IMAD R11, R90.reuse, UR5, R11 ;  /* 0x000000055a0b7c24 */ /* 0x040fe4000f8e020b */
[----:B------:R-:W-:Y:S01]  /*3050*/  IMAD.WIDE.U32 R4, R90, UR4, R4 ;  /* 0x000000045a047c25 */ /* 0x000fe2000f8e0004 */
[----:B------:R-:W-:-:S03]  /*3060*/  ULDC.64 UR4, c[0x0][0x308] ;  /* 0x0000c20000047ab9 */ /* 0x000fc60000000a00 */
[----:B------:R-:W-:Y:S02]  /*3070*/  IMAD.IADD R5, R5, 0x1, R11 ;  /* 0x0000000105057824 */ /* 0x000fe400078e020b */
[----:B------:R-:W-:Y:S02]  /*3080*/  IMAD R11, R7, R48, R6 ;  /* 0x00000030070b7224 */ /* 0x000fe400078e0206 */
[----:B------:R-:W-:-:S04]  /*3090*/  IMAD.WIDE.U32 R12, R205, UR4, R4 ;  /* 0x00000004cd0c7c25 */ /* 0x000fc8000f8e0004 */
[----:B------:R-:W-:Y:S01]  /*30a0*/  IMAD R97, R205, UR5, R13 ;  /* 0x00000005cd617c24 */ /* 0x000fe2000f8e020d */
[----:B------:R-:W-:Y:S01]  /*30b0*/  ULDC.64 UR4, c[0x0][0x2e8] ;  /* 0x0000ba0000047ab9 */ /* 0x000fe20000000a00 */
[----:B------:R-:W-:Y:S01]  /*30c0*/  IMAD R15, R7, R54, R14 ;  /* 0x00000036070f7224 */ /* 0x000fe200078e020e */
[----:B------:R-:W-:Y:S01]  /*30d0*/  LEA R96, P3, R12, UR4, 0x1 ;  /* 0x000000040c607c11 */ /* 0x000fe2000f8608ff */
[----:B------:R-:W-:Y:S02]  /*30e0*/  IMAD R94, R28, -0x60, R25 ;  /* 0xffffffa01c5e7824 */ /* 0x000fe400078e0219 */
[-C--:B------:R-:W-:Y:S01]  /*30f0*/  IMAD.WIDE.U32 R6, R48, R28.reuse, RZ ;  /* 0x0000001c30067225 */ /* 0x080fe200078e00ff */
[----:B------:R-:W-:Y:S02]  /*3100*/  LEA.HI.X R97, R12, UR5, R97, 0x1, P3 ;  /* 0x000000050c617c11 */ /* 0x000fe400098f0c61 */
[----:B------:R-:W-:Y:S01]  /*3110*/  VIMNMX R94, R94, 0x60, PT ;  /* 0x000000605e5e7848 */ /* 0x000fe20003fe0100 */
[----:B------:R-:W-:-:S04]  /*3120*/  IMAD.WIDE.U32 R4, R54, R28, RZ ;  /* 0x0000001c36047225 */ /* 0x000fc800078e00ff */
[----:B------:R-:W-:Y:S02]  /*3130*/  IMAD.IADD R87, R7, 0x1, R11 ;  /* 0x0000000107577824 */ /* 0x000fe400078e020b */
[----:B------:R-:W-:Y:S01]  /*3140*/  IMAD.IADD R95, R5, 0x1, R15 ;  /* 0x00000001055f7824 */ /* 0x000fe200078e020f */
[----:B------:R-:W-:Y:S06]  /*3150*/  @!P2 BRA `(.L_x_2853) ;  /* 0x000000140038a947 */ /* 0x000fec0003800000 */
[----:B------:R-:W-:Y:S01]  /*3160*/  ISETP.GE.AND P2, PT, R204, R94, PT ;  /* 0x0000005ecc00720c */ /* 0x000fe20003f46270 */
[----:B------:R-:W-:Y:S01]  /*3170*/  BSSY B1, `(.L_x_2854) ;  /* 0x000001b000017945 */ /* 0x000fe20003800000 */
[----:B------:R-:W-:Y:S02]  /*3180*/  CS2R R32, SRZ ;  /* 0x0000000000207805 */ /* 0x000fe4000001ff00 */
[----:B------:R-:W-:Y:S02]  /*3190*/  CS2R R40, SRZ ;  /* 0x0000000000287805 */ /* 0x000fe4000001ff00 */
[----:B------:R-:W-:Y:S02]  /*31a0*/  CS2R R44, SRZ ;  /* 0x00000000002c7805 */ /* 0x000fe4000001ff00 */
[----:B------:R-:W-:Y:S02]  /*31b0*/  CS2R R42, SRZ ;  /* 0x00000000002a7805 */ /* 0x000fe4000001ff00 */
[----:B------:R-:W-:-:S03]  /*31c0*/  CS2R R46, SRZ ;  /* 0x00000000002e7805 */ /* 0x000fc6000001ff00 */
[----:B------:R-:W-:Y:S05]  /*31d0*/  @P2 BRA `(.L_x_2855) ;  /* 0x0000000000502947 */ /* 0x000fea0003800000 */
[----:B------:R-:W-:Y:S01]  /*31e0*/  IADD3 R11, P3, R8, R6, RZ ;  /* 0x00000006080b7210 */ /* 0x000fe20007f7e0ff */
[----:B------:R-:W-:Y:S01]  /*31f0*/  ULDC.64 UR4, c[0x0][0x3e8] ;  /* 0x0000fa0000047ab9 */ /* 0x000fe20000000a00 */
[----:B------:R-:W-:Y:S02]  /*3200*/  CS2R R44, SRZ ;  /* 0x00000000002c7805 */ /* 0x000fe4000001ff00 */
[----:B------:R-:W-:Y:S01]  /*3210*/  CS2R R46, SRZ ;  /* 0x00000000002e7805 */ /* 0x000fe2000001ff00 */
[----:B------:R-:W-:Y:S01]  /*3220*/  IMAD.X R14, R87, 0x1, R66, P3 ;  /* 0x00000001570e7824 */ /* 0x000fe200018e0642 */
[----:B------:R-:W-:-:S04]  /*3230*/  LEA R12, P3, R11, UR4, 0x1 ;  /* 0x000000040b0c7c11 */ /* 0x000fc8000f8608ff */
[----:B------:R-:W-:Y:S01]  /*3240*/  LEA.HI.X R13, R11, UR5, R14, 0x1, P3 ;  /* 0x000000050b0d7c11 */ /* 0x000fe200098f0c0e */
[----:B------:R-:W-:Y:S01]  /*3250*/  ULDC.64 UR4, c[0x0][0x400] ;  /* 0x0001000000047ab9 */ /* 0x000fe20000000a00 */
[----:B------:R-:W-:-:S05]  /*3260*/  IADD3 R11, P3, R50, R4, RZ ;  /* 0x00000004320b7210 */ /* 0x000fca0007f7e0ff */
[----:B------:R-:W-:Y:S01]  /*3270*/  IMAD.X R34, R95, 0x1, R68, P3 ;  /* 0x000000015f227824 */ /* 0x000fe200018e0644 */
        /* <DEDUP_REMOVED lines=10> */
.L_x_2855:
[----:B------:R-:W-:Y:S05]  /*3320*/  BSYNC B1 ;  /* 0x0000000000017941 */ /* 0x000fea0003800000 */
.L_x_2854:
[----:B------:R-:W-:Y:S01]  /*3330*/  VIADD R11, R204, 0x40 ;  /* 0x00000040cc0b7836 */ /* 0x000fe20000000000 */
[----:B------:R-:W-:Y:S01]  /*3340*/  BSSY B1, `(.L_x_2856) ;  /* 0x000001c000017945 */ /* 0x000fe20003800000 */
[----:B------:R-:W-:Y:S02]  /*3350*/  CS2R R36, SRZ ;  /* 0x0000000000247805 */ /* 0x000fe4000001ff00 */
[----:B------:R-:W-:Y:S01]  /*3360*/  CS2R R34, SRZ ;  /* 0x0000000000227805 */ /* 0x000fe2000001ff00 */
[----:B0----5:R-:W-:Y:S01]  /*3370*/  IMAD.MOV.U32 R13, RZ, RZ, R41 ;  /* 0x000000ffff0d7224 */ /* 0x021fe200078e0029 */
[----:B------:R-:W-:Y:S01]  /*3380*/  ISETP.GE.AND P4, PT, R11, R94, PT ;  /* 0x0000005e0b00720c */ /* 0x000fe20003f86270 */
[----:B------:R-:W-:Y:S01]  /*3390*/  IMAD.MOV.U32 R11, RZ, RZ, R40 ;  /* 0x000000ffff0b7224 */ /* 0x000fe200078e0028 */
[----:B------:R-:W-:-:S11]  /*33a0*/  CS2R R38, SRZ ;  /* 0x0000000000267805 */ /* 0x000fd6000001ff00 */
        /* <DEDUP_REMOVED lines=21> */
.L_x_2857:
[----:B------:R-:W-:Y:S05]  /*3500*/  BSYNC B1 ;  /* 0x0000000000017941 */ /* 0x000fea0003800000 */
.L_x_2856:
[----:B0-----:R-:W-:Y:S01]  /*3510*/  IMAD.MOV.U32 R4, RZ, RZ, R44 ;  /* 0x000000ffff047224 */ /* 0x001fe200078e002c */
[----:B------:R-:W-:Y:S01]  /*3520*/  UISETP.NE.AND UP0, UPT, UR51, 0x3, UPT ;  /* 0x000000033300788c */ /* 0x000fe2000bf05270 */
[----:B------:R-:W-:Y:S01]  /*3530*/  IMAD.MOV.U32 R5, RZ, RZ, R45 ;  /* 0x000000ffff057224 */ /* 0x000fe200078e002d */
[----:B------:R-:W-:Y:S01]  /*3540*/  PRMT R100, R100, 0x5410, R11 ;  /* 0x0000541064647816 */ /* 0x000fe2000000000b */
[----:B------:R-:W-:Y:S01]  /*3550*/  IMAD.MOV.U32 R6, RZ, RZ, R46 ;  /* 0x000000ffff067224 */ /* 0x000fe200078e002e */
[----:B------:R-:W-:Y:S01]  /*3560*/  PRMT R108, R4, 0x7610, R108 ;  /* 0x00007610046c7816 */ /* 0x000fe2000000006c */
[----:B------:R-:W-:Y:S01]  /*3570*/  IMAD.MOV.U32 R4, RZ, RZ, R42 ;  /* 0x000000ffff047224 */ /* 0x000fe200078e002a */
[----:B------:R-:W-:Y:S01]  /*3580*/  PRMT R111, R5, 0x7610, R111 ;  /* 0x00007610056f7816 */ /* 0x000fe2000000006f */
[----:B------:R-:W-:Y:S01]  /*3590*/  IMAD.MOV.U32 R5, RZ, RZ, R43 ;  /* 0x000000ffff057224 */ /* 0x000fe200078e002b */
[----:B------:R-:W-:Y:S01]  /*35a0*/  PLOP3.LUT P3, PT, PT, PT, UP0, 0x80, 0x0 ;  /* 0x000000000000781c */ /* 0x000fe20003f6f008 */
        /* <DEDUP_REMOVED lines=20> */
[----:B------:R-:W-:Y:S02]  /*36f0*/  PRMT R105, R6, 0x7610, R105 ;  /* 0x0000761006697816 */ /* 0x000fe40000000069 */
[----:B------:R-:W-:Y:S01]  /*3700*/  PRMT R104, R7, 0x7610, R104 ;  /* 0x0000761007687816 */ /* 0x000fe20000000068 */
[----:B------:R-:W-:Y:S06]  /*3710*/  @!P3 BRA `(.L_x_2858) ;  /* 0x000000000004b947 */ /* 0x000fec0003800000 */
[----:B------:R-:W-:Y:S01]  /*3720*/  BPT.TRAP 0x1 ;  /* 0x000000040000795c */ /* 0x000fe20000300000 */
.L_x_2858:
[----:B------:R-:W-:Y:S01]  /*3730*/  IMAD R87, R22, 0x8, R23 ;  /* 0x0000000816577824 */ /* 0x000fe200078e0217 */
[----:B------:R-:W-:Y:S01]  /*3740*/  SHF.L.U32 R95, R209, 0x1f, RZ ;  /* 0x0000001fd15f7819 */ /* 0x000fe200000006ff */
[----:B------:R-:W-:Y:S03]  /*3750*/  BSSY B1, `(.L_x_2859) ;  /* 0x0000003000017945 */ /* 0x000fe60003800000 */
[----:B------:R-:W0:Y:S02]  /*3760*/  SYNCS.PHASECHK.TRANS64.TRYWAIT P5, [R87+URZ+0x22890], R95 ;  /* 0x0228905f570075a7 */ /* 0x000e2400080a017f */
[----:B0-----:R-:W-:Y:S05]  /*3770*/  @!P5 BRA `(.L_x_2860) ;  /* 0x0000021800b0d947 */ /* 0x001fea0003800000 */
.L_x_3206:
[----:B------:R-:W-:Y:S05]  /*3780*/  BSYNC B1 ;  /* 0x0000000000017941 */ /* 0x000fea0003800000 */
.L_x_2859:
[----:B------:R-:W-:-:S03]  /*3790*/  UMOV UR4, 0xffffffff ;  /* 0xffffffff00047882 */ /* 0x000fc60000000000 */
[----:B------:R-:W-:Y:S05]  /*37a0*/  BRA.DIV UR4, `(.L_x_2861) ;  /* 0x0000021a04b87947 */ /* 0x000fea000b800000 */
[----:B------:R1:W2:Y:S04]  /*37b0*/  SHFL.IDX PT, R99, R97, RZ, 0x1c1f ;  /* 0x001c1fff61637589 */ /* 0x0002a800000e0000 */
[----:B------:R1:W3:Y:S02]  /*37c0*/  SHFL.IDX PT, R14, R96, RZ, 0x1c1f ;  /* 0x001c1fff600e7589 */ /* 0x0002e400000e0000 */
.L_x_3210:
        /* <DEDUP_REMOVED lines=12> */
[----:B0-----:R-:W-:Y:S01]  /*3890*/  IMAD.U32 R44, R5, 0x10000, RZ ;  /* 0x00010000052c7824 */ /* 0x001fe200078e00ff */
[----:B------:R-:W-:Y:S02]  /*38a0*/  PRMT R11, R109, 0x5410, R11 ;  /* 0x000054106d0b7816 */ /* 0x000fe4000000000b */
[----:B------:R-:W-:Y:S02]  /*38b0*/  PRMT R15, R108, 0x5410, R15 ;  /* 0x000054106c0f7816 */ /* 0x000fe4000000000f */
[----:B------:R-:W-:Y:S02]  /*38c0*/  SHF.R.U32.HI R46, RZ, 0x10, R47 ;  /* 0x00000010ff2e7819 */ /* 0x000fe4000001162f */
[----:B------:R-:W-:-:S02]  /*38d0*/  LOP3.LUT R47, R5, 0xffff0000, RZ, 0xc0, !PT ;  /* 0xffff0000052f7812 */ /* 0x000fc400078ec0ff */
[----:B------:R-:W-:Y:S02]  /*38e0*/  LOP3.LUT R109, R11, 0xffff0000, RZ, 0xc0, !PT ;  /* 0xffff00000b6d7812 */ /* 0x000fe400078ec0ff */
[C---:B------:R-:W-:Y:S01]  /*38f0*/  LOP3.LUT R108, R15.reuse, 0xffff0000, RZ, 0xc0, !PT ;  /* 0xffff00000f6c7812 */ /* 0x040fe200078ec0ff */
[----:B------:R-:W-:Y:S01]  /*3900*/  IMAD.U32 R15, R15, 0x10000, RZ ;  /* 0x000100000f0f7824 */ /* 0x000fe200078e00ff */
[----:B------:R-:W-:Y:S01]  /*3910*/  SHF.R.U32.HI R45, RZ, 0x10, R45 ;  /* 0x00000010ff2d7819 */ /* 0x000fe2000001162d */
[CC--:B------:R-:W-:Y:S01]  /*3920*/  FMUL.FTZ R5, R47.reuse, R109.reuse ;  /* 0x0000006d2f057220 */ /* 0x0c0fe20000410000 */
[----:B------:R-:W-:Y:S01]  /*3930*/  PRMT R46, R102, 0x5432, R46 ;  /* 0x00005432662e7816 */ /* 0x000fe2000000002e */
[-C--:B------:R-:W-:Y:S01]  /*3940*/  FMUL.FTZ R110, R47, R108.reuse ;  /* 0x0000006c2f6e7220 */ /* 0x080fe20000410000 */
[----:B------:R-:W-:Y:S01]  /*3950*/  PRMT R47, R111, 0x5410, R45 ;  /* 0x000054106f2f7816 */ /* 0x000fe2000000002d */
[----:B------:R-:W-:Y:S01]  /*3960*/  FFMA.FTZ R5, R44, R108, -R5 ;  /* 0x0000006c2c057223 */ /* 0x000fe20000010805 */
[----:B------:R-:W-:Y:S01]  /*3970*/  LOP3.LUT R108, R6, 0xffff0000, RZ, 0xc0, !PT ;  /* 0xffff0000066c7812 */ /* 0x000fe200078ec0ff */
[----:B------:R-:W-:Y:S01]  /*3980*/  FFMA.FTZ R44, R44, R109, R110 ;  /* 0x0000006d2c2c7223 */ /* 0x000fe2000001006e */
[----:B------:R-:W-:-:S02]  /*3990*/  IMAD.U32 R110, R46, 0x10000, RZ ;  /* 0x000100002e6e7824 */ /* 0x000fc400078e00ff */
[C---:B------:R-:W-:Y:S02]  /*39a0*/  IMAD.U32 R109, R47.reuse, 0x10000, RZ ;  /* 0x000100002f6d7824 */ /* 0x040fe400078e00ff */
[----:B------:R-:W-:Y:S02]  /*39b0*/  IMAD.U32 R45, R6, 0x10000, RZ ;  /* 0x00010000062d7824 */ /* 0x000fe400078e00ff */
[CC--:B------:R-:W-:Y:S01]  /*39c0*/  FMUL.FTZ R6, R108.reuse, R110.reuse ;  /* 0x0000006e6c067220 */ /* 0x0c0fe20000410000 */
[-C--:B------:R-:W-:Y:S01]  /*39d0*/  FMUL.FTZ R111, R108, R109.reuse ;  /* 0x0000006d6c6f7220 */ /* 0x080fe20000410000 */
[----:B------:R-:W-:Y:S02]  /*39e0*/  LOP3.LUT R108, R47, 0xffff0000, RZ, 0xc0, !PT ;  /* 0xffff00002f6c7812 */ /* 0x000fe400078ec0ff */
[C---:B------:R-:W-:Y:S01]  /*39f0*/  FFMA.FTZ R6, R45.reuse, R109, -R6 ;  /* 0x0000006d2d067223 */ /* 0x040fe20000010806 */
[----:B------:R-:W-:Y:S01]  /*3a00*/  LOP3.LUT R109, R46, 0xffff0000, RZ, 0xc0, !PT ;  /* 0xffff00002e6d7812 */ /* 0x000fe200078ec0ff */
[----:B------:R-:W-:Y:S01]  /*3a10*/  FFMA.FTZ R45, R45, R110, R111 ;  /* 0x0000006e2d2d7223 */ /* 0x000fe2000001006f */
[C---:B------:R-:W-:Y:S01]  /*3a20*/  LOP3.LUT R47, R7.reuse, 0xffff0000, RZ, 0xc0, !PT ;  /* 0xffff0000072f7812 */ /* 0x040fe200078ec0ff */
[----:B------:R-:W-:Y:S01]  /*3a30*/  IMAD.U32 R46, R7, 0x10000, RZ ;  /* 0x00010000072e7824 */ /* 0x000fe200078e00ff */
[----:B------:R-:W-:-:S02]  /*3a40*/  F2FP.BF16.F32.PACK_AB R5, R44, R5 ;  /* 0x000000052c05723e */ /* 0x000fc400000010ff */
[----:B------:R-:W-:Y:S01]  /*3a50*/  F2FP.BF16.F32.PACK_AB R6, R45, R6 ;  /* 0x000000062d06723e */ /* 0x000fe200000010ff */
[CC--:B------:R-:W-:Y:S01]  /*3a60*/  FMUL.FTZ R7, R47.reuse, R109.reuse ;  /* 0x0000006d2f077220 */ /* 0x0c0fe20000410000 */
[-C--:B------:R-:W-:Y:S01]  /*3a70*/  FMUL.FTZ R110, R47, R108.reuse ;  /* 0x0000006c2f6e7220 */ /* 0x080fe20000410000 */
[----:B------:R-:W-:Y:S01]  /*3a80*/  IMAD.U32 R47, R11, 0x10000, RZ ;  /* 0x000100000b2f7824 */ /* 0x000fe200078e00ff */
[----:B------:R-:W-:Y:S01]  /*3a90*/  LOP3.LUT R11, R4, 0xffff0000, RZ, 0xc0, !PT ;  /* 0xffff0000040b7812 */ /* 0x000fe200078ec0ff */
[C---:B------:R-:W-:Y:S01]  /*3aa0*/  FFMA.FTZ R7, R46.reuse, R108, -R7 ;  /* 0x0000006c2e077223 */ /* 0x040fe20000010807 */
[----:B------:R-:W-:Y:S01]  /*3ab0*/  FFMA.FTZ R46, R46, R109, R110 ;  /* 0x0000006d2e2e7223 */ /* 0x000fe2000001006e */
[----:B------:R-:W-:Y:S02]  /*3ac0*/  IMAD.U32 R4, R4, 0x10000, RZ ;  /* 0x0001000004047824 */ /* 0x000fe400078e00ff */
[C---:B------:R-:W-:Y:S01]  /*3ad0*/  FMUL.FTZ R109, R11.reuse, R47 ;  /* 0x0000002f0b6d7220 */ /* 0x040fe20000410000 */
[----:B------:R-:W-:Y:S01]  /*3ae0*/  FMUL.FTZ R108, R11, R15 ;  /* 0x0000000f0b6c7220 */ /* 0x000fe20000410000 */
[----:B------:R-:W-:-:S02]  /*3af0*/  F2FP.BF16.F32.PACK_AB R7, R46, R7 ;  /* 0x000000072e07723e */ /* 0x000fc400000010ff */
[C---:B------:R-:W-:Y:S01]  /*3b00*/  FFMA.FTZ R109, R4.reuse, R15, -R109 ;  /* 0x0000000f046d7223 */ /* 0x040fe2000001086d */
[----:B------:R-:W-:-:S05]  /*3b10*/  FFMA.FTZ R108, R4, R47, R108 ;  /* 0x0000002f046c7223 */ /* 0x000fca000001006c */
[----:B------:R-:W-:-:S07]  /*3b20*/  F2FP.BF16.F32.PACK_AB R4, R108, R109 ;  /* 0x0000006d6c04723e */ /* 0x000fce00000010ff */
.L_x_2867:
[----:B------:R-:W-:Y:S05]  /*3b30*/  BSYNC B3 ;  /* 0x0000000000037941 */ /* 0x000fea0003800000 */
.L_x_2866:
[----:B0-----:R4:W-:Y:S02]  /*3b40*/  ST.E.128 desc[UR54][R12.64], R4 ;  /* 0x000000040c007985 */ /* 0x0019e4000c101d36 */
.L_x_2865:
[----:B------:R-:W-:Y:S05]  /*3b50*/  BSYNC B2 ;  /* 0x0000000000027941 */ /* 0x000fea0003800000 */
.L_x_2864:
[----:B------:R-:W-:-:S13]  /*3b60*/  LOP3.LUT P2, RZ, R16, 0x1, RZ, 0xc0, !PT ;  /* 0x0000000110ff7812 */ /* 0x000fda000784c0ff */
[----:B------:R-:W-:Y:S05]  /*3b70*/  @P2 BRA `(.L_x_2863) ;  /* 0x0000000000d42947 */ /* 0x000fea0003800000 */
[----:B----4-:R4:W0:Y:S01]  /*3b80*/  LDS.128 R4, [R89] ;  /* 0x0000000059047984 */ /* 0x0108220000000c00 */
[C---:B---3--:R-:W-:Y:S01]  /*3b90*/  LEA R12, P2, R17.reuse, R14, 0x1 ;  /* 0x0000000e110c7211 */ /* 0x048fe200078408ff */
[----:B------:R-:W-:Y:S03]  /*3ba0*/  BSSY B2, `(.L_x_2868) ;  /* 0x0000031000027945 */ /* 0x000fe60003800000 */
[----:B--2---:R-:W-:Y:S02]  /*3bb0*/  LEA.HI.X R13, R17, R99, R208, 0x1, P2 ;  /* 0x00000063110d7211 */ /* 0x004fe400010f0cd0 */
[----:B------:R-:W-:-:S13]  /*3bc0*/  ISETP.GE.AND P2, PT, R210, R88, PT ;  /* 0x00000058d200720c */ /* 0x000fda0003f46270 */
[----:B----4-:R-:W-:Y:S05]  /*3bd0*/  @P2 BRA `(.L_x_2869) ;  /* 0x0000000000b42947 */ /* 0x010fea0003800000 */
[----:B------:R-:W-:Y:S01]  /*3be0*/  SHF.R.U64 R42, R42, 0x10, R43 ;  /* 0x000000102a2a7819 */ /* 0x000fe2000000122b */
[----:B0-----:R-:W-:Y:S01]  /*3bf0*/  IMAD.U32 R11, R6, 0x10000, RZ ;  /* 0x00010000060b7824 */ /* 0x001fe200078e00ff */
[--C-:B------:R-:W-:Y:S01]  /*3c00*/  SHF.R.U64 R14, R40, 0x10, R41.reuse ;  /* 0x00000010280e7819 */ /* 0x100fe20000001229 */
[----:B------:R-:W-:Y:S01]  /*3c10*/  IMAD.U32 R40, R5, 0x10000, RZ ;  /* 0x0001000005287824 */ /* 0x000fe200078e00ff */
[----:B------:R-:W-:Y:S02]  /*3c20*/  SHF.R.U32.HI R45, RZ, 0x10, R41 ;  /* 0x00000010ff2d7819 */ /* 0x000fe40000011629 */
[----:B------:R-:W-:Y:S02]  /*3c30*/  PRMT R42, R101, 0x5432, R42 ;  /* 0x00005432652a7816 */ /* 0x000fe4000000002a */
[----:B------:R-:W-:Y:S02]  /*3c40*/  PRMT R41, R100, 0x5432, R14 ;  /* 0x0000543264297816 */ /* 0x000fe4000000000e */
[----:B------:R-:W-:-:S02]  /*3c50*/  SHF.R.U32.HI R99, RZ, 0x10, R43 ;  /* 0x00000010ff637819 */ /* 0x000fc4000001162b */
[----:B------:R-:W-:Y:S02]  /*3c60*/  LOP3.LUT R15, R5, 0xffff0000, RZ, 0xc0, !PT ;  /* 0xffff0000050f7812 */ /* 0x000fe400078ec0ff */
[C---:B------:R-:W-:Y:S01]  /*3c70*/  LOP3.LUT R47, R42.reuse, 0xffff0000, RZ, 0xc0, !PT ;  /* 0xffff00002a2f7812 */ /* 0x040fe200078ec0ff */
[----:B------:R-:W-:Y:S01]  /*3c80*/  IMAD.U32 R42, R42, 0x10000, RZ ;  /* 0x000100002a2a7824 */ /* 0x000fe200078e00ff */
[----:B------:R-:W-:Y:S02]  /*3c90*/  PRMT R45, R112, 0x5410, R45 ;  /* 0x00005410702d7816 */ /* 0x000fe4000000002d */
[----:B------:R-:W-:Y:S01]  /*3ca0*/  LOP3.LUT R44, R41, 0xffff0000, RZ, 0xc0, !PT ;  /* 0xffff0000292c7812 */ /* 0x000fe200078ec0ff */
[-C--:B------:R-:W-:Y:S01]  /*3cb0*/  FMUL.FTZ R5, R15, R47.reuse ;  /* 0x0000002f0f057220 */ /* 0x080fe20000410000 */
[----:B------:R-:W-:Y:S01]  /*3cc0*/  PRMT R99, R113, 0x5410, R99 ;  /* 0x0000541071637816 */ /* 0x000fe20000000063 */
[----:B------:R-:W-:Y:S01]  /*3cd0*/  IMAD.U32 R46, R45, 0x10000, RZ ;  /* 0x000100002d2e7824 */ /* 0x000fe200078e00ff */
[----:B------:R-:W-:Y:S01]  /*3ce0*/  LOP3.LUT R43, R6, 0xffff0000, RZ, 0xc0, !PT ;  /* 0xffff0000062b7812 */ /* 0x000fe200078ec0ff */
[-C--:B------:R-:W-:Y:S01]  /*3cf0*/  FMUL.FTZ R108, R15, R44.reuse ;  /* 0x0000002c0f6c7220 */ /* 0x080fe20000410000 */
[C---:B------:R-:W-:Y:S01]  /*3d00*/  FFMA.FTZ R5, R40.reuse, R44, -R5 ;  /* 0x0000002c28057223 */ /* 0x040fe20000010805 */
[----:B------:R-:W-:Y:S01]  /*3d10*/  IMAD.U32 R14, R99, 0x10000, RZ ;  /* 0x00010000630e7824 */ /* 0x000fe200078e00ff */
[----:B------:R-:W-:Y:S01]  /*3d20*/  LOP3.LUT R6, R7, 0xffff0000, RZ, 0xc0, !PT ;  /* 0xffff000007067812 */ /* 0x000fe200078ec0ff */
[----:B------:R-:W-:Y:S01]  /*3d30*/  FFMA.FTZ R40, R40, R47, R108 ;  /* 0x0000002f28287223 */ /* 0x000fe2000001006c */
[----:B------:R-:W-:Y:S01]  /*3d40*/  FMUL.FTZ R110, R43, R46 ;  /* 0x0000002e2b6e7220 */ /* 0x000fe20000410000 */
[----:B------:R-:W-:Y:S01]  /*3d50*/  LOP3.LUT R99, R99, 0xffff0000, RZ, 0xc0, !PT ;  /* 0xffff000063637812 */ /* 0x000fe200078ec0ff */
[-C--:B------:R-:W-:Y:S01]  /*3d60*/  FMUL.FTZ R108, R43, R14.reuse ;  /* 0x0000000e2b6c7220 */ /* 0x080fe20000410000 */
[----:B------:R-:W-:Y:S01]  /*3d70*/  LOP3.LUT R45, R45, 0xffff0000, RZ, 0xc0, !PT ;  /* 0xffff00002d2d7812 */ /* 0x000fe200078ec0ff */
[C---:B------:R-:W-:Y:S01]  /*3d80*/  IMAD.U32 R15, R4.reuse, 0x10000, RZ ;  /* 0x00010000040f7824 */ /* 0x040fe200078e00ff */
[----:B------:R-:W-:Y:S01]  /*3d90*/  LOP3.LUT R44, R4, 0xffff0000, RZ, 0xc0, !PT ;  /* 0xffff0000042c7812 */ /* 0x000fe200078ec0ff */
[----:B------:R-:W-:Y:S01]  /*3da0*/  FFMA.FTZ R43, R11, R14, R110 ;  /* 0x0000000e0b2b7223 */ /* 0x000fe2000001006e */
[----:B------:R-:W-:-:S02]  /*3db0*/  IMAD.U32 R7, R7, 0x10000, RZ ;  /* 0x0001000007077824 */ /* 0x000fc400078e00ff */
[----:B------:R-:W-:Y:S01]  /*3dc0*/  FFMA.FTZ R4, R11, R46, -R108 ;  /* 0x0000002e0b047223 */ /* 0x000fe2000001086c */
[C---:B------:R-:W-:Y:S01]  /*3dd0*/  FMUL.FTZ R14, R6.reuse, R99 ;  /* 0x00000063060e7220 */ /* 0x040fe20000410000 */
[-C--:B------:R-:W-:Y:S01]  /*3de0*/  FMUL.FTZ R46, R6, R45.reuse ;  /* 0x0000002d062e7220 */ /* 0x080fe20000410000 */
[----:B------:R-:W-:Y:S02]  /*3df0*/  IMAD.U32 R41, R41, 0x10000, RZ ;  /* 0x0001000029297824 */ /* 0x000fe400078e00ff */
[C---:B------:R-:W-:Y:S01]  /*3e00*/  FMUL.FTZ R6, R44.reuse, R42 ;  /* 0x0000002a2c067220 */ /* 0x040fe20000410000 */
[C---:B------:R-:W-:Y:S01]  /*3e10*/  FFMA.FTZ R14, R7.reuse, R45, -R14 ;  /* 0x0000002d070e7223 */ /* 0x040fe2000001080e */
[----:B------:R-:W-:Y:S01]  /*3e20*/  FFMA.FTZ R7, R7, R99, R46 ;  /* 0x0000006307077223 */ /* 0x000fe2000001002e */
[-C--:B------:R-:W-:Y:S01]  /*3e30*/  FMUL.FTZ R11, R44, R41.reuse ;  /* 0x000000292c0b7220 */ /* 0x080fe20000410000 */
[----:B------:R-:W-:Y:S01]  /*3e40*/  FFMA.FTZ R6, R15, R41, -R6 ;  /* 0x000000290f067223 */ /* 0x000fe20000010806 */
[----:B------:R-:W-:-:S02]  /*3e50*/  F2FP.BF16.F32.PACK_AB R5, R40, R5 ;  /* 0x000000052805723e */ /* 0x000fc400000010ff */
[----:B------:R-:W-:Y:S01]  /*3e60*/  FFMA.FTZ R11, R15, R42, R11 ;  /* 0x0000002a0f0b7223 */ /* 0x000fe2000001000b */
[----:B------:R-:W-:Y:S02]  /*3e70*/  F2FP.BF16.F32.PACK_AB R7, R7, R14 ;  /* 0x0000000e0707723e */ /* 0x000fe400000010ff */
[----:B------:R-:W-:Y:S02]  /*3e80*/  F2FP.BF16.F32.PACK_AB R14, R43, R4 ;  /* 0x000000042b0e723e */ /* 0x000fe400000010ff */
[----:B------:R-:W-:-:S03]  /*3e90*/  F2FP.BF16.F32.PACK_AB R4, R11, R6 ;  /* 0x000000060b04723e */ /* 0x000fc600000010ff */
[----:B------:R-:W-:-:S07]  /*3ea0*/  IMAD.MOV.U32 R6, RZ, RZ, R14 ;  /* 0x000000ffff067224 */ /* 0x000fce00078e000e */
.L_x_2869:
[----:B------:R-:W-:Y:S05]  /*3eb0*/  BSYNC B2 ;  /* 0x0000000000027941 */ /* 0x000fea0003800000 */
.L_x_2868:
[----:B0-----:R0:W-:Y:S02]  /*3ec0*/  ST.E.128 desc[UR54][R12.64], R4 ;  /* 0x000000040c007985 */ /* 0x0011e4000c101d36 */
.L_x_2863:
[----:B------:R-:W-:Y:S05]  /*3ed0*/  BSYNC B1 ;  /* 0x0000000000017941 */ /* 0x000fea0003800000 */
.L_x_2862:
[----:B------:R-:W-:-:S03]  /*3ee0*/  UMOV UR4, 0xffffffff ;  /* 0xffffffff00047882 */ /* 0x000fc60000000000 */
[----:B------:R-:W-:Y:S05]  /*3ef0*/  BRA.DIV UR4, `(.L_x_2870) ;  /* 0x00000216042c7947 */ /* 0x000fea000b800000 */
[----:B-1----:R-:W1:Y:S04]  /*3f00*/  SHFL.IDX PT, R97, R97, 0x1, 0x1c1f ;  /* 0x003c1f0061617f89 */ /* 0x002e6800000e0000 */
[----:B---3--:R3:W0:Y:S02]  /*3f10*/  SHFL.IDX PT, R14, R96, 0x1, 0x1c1f ;  /* 0x003c1f00600e7f89 */ /* 0x00862400000e0000 */
.L_x_3214:
[----:B------:R-:W-:Y:S05]  /*3f20*/  @P4 BRA `(.L_x_2871) ;  /* 0x0000002000244947 */ /* 0x000fea0003800000 */
[----:B------:R-:W-:Y:S04]  /*3f30*/  BSSY B1, `(.L_x_2872) ;  /* 0x0000037000017945 */ /* 0x000fe80003800000 */
[----:B------:R-:W-:Y:S05]  /*3f40*/  @P1 BRA `(.L_x_2873) ;  /* 0x0000000000d41947 */ /* 0x000fea0003800000 */
[----:B0---4-:R0:W4:Y:S01]  /*3f50*/  LDS.128 R4, [R98+0x2000] ;  /* 0x0020000062047984 */ /* 0x0111220000000c00 */
[C---:B------:R-:W-:Y:S01]  /*3f60*/  LEA R12, P2, R18.reuse, R14, 0x1 ;  /* 0x0000000e120c7211 */ /* 0x040fe200078408ff */
[----:B------:R-:W-:Y:S03]  /*3f70*/  BSSY B2, `(.L_x_2874) ;  /* 0x0000031000027945 */ /* 0x000fe60003800000 */
[----:B-1----:R-:W-:Y:S02]  /*3f80*/  LEA.HI.X R13, R18, R97, R19, 0x1, P2 ;  /* 0x00000061120d7211 */ /* 0x002fe400010f0c13 */
[----:B------:R-:W-:-:S13]  /*3f90*/  ISETP.GE.AND P2, PT, R200, R88, PT ;  /* 0x00000058c800720c */ /* 0x000fda0003f46270 */
[----:B0-----:R-:W-:Y:S05]  /*3fa0*/  @P2 BRA `(.L_x_2875) ;  /* 0x0000000000b42947 */ /* 0x001fea0003800000 */
[----:B------:R-:W-:Y:S01]  /*3fb0*/  SHF.R.U64 R40, R36, 0x10, R37 ;  /* 0x0000001024287819 */ /* 0x000fe20000001225 */
[----:B----4-:R-:W-:Y:S01]  /*3fc0*/  IMAD.U32 R15, R6, 0x10000, RZ ;  /* 0x00010000060f7824 */ /* 0x010fe200078e00ff */
[--C-:B------:R-:W-:Y:S02]  /*3fd0*/  SHF.R.U64 R36, R38, 0x10, R39.reuse ;  /* 0x0000001026247819 */ /* 0x100fe40000001227 */
[----:B------:R-:W-:Y:S02]  /*3fe0*/  SHF.R.U32.HI R39, RZ, 0x10, R39 ;  /* 0x00000010ff277819 */ /* 0x000fe40000011627 */
[----:B------:R-:W-:Y:S02]  /*3ff0*/  PRMT R105, R105, 0x5410, R36 ;  /* 0x0000541069697816 */ /* 0x000fe40000000024 */
[----:B------:R-:W-:Y:S02]  /*4000*/  PRMT R107, R107, 0x5410, R40 ;  /* 0x000054106b6b7816 */ /* 0x000fe40000000028 */
[----:B------:R-:W-:-:S02]  /*4010*/  SHF.R.U32.HI R41, RZ, 0x10, R37 ;  /* 0x00000010ff297819 */ /* 0x000fc40000011625 */
[----:B------:R-:W-:Y:S02]  /*4020*/  PRMT R104, R104, 0x5410, R39 ;  /* 0x0000541068687816 */ /* 0x000fe40000000027 */
[----:B------:R-:W-:Y:S02]  /*4030*/  LOP3.LUT R36, R5, 0xffff0000, RZ, 0xc0, !PT ;  /* 0xffff000005247812 */ /* 0x000fe400078ec0ff */
[----:B------:R-:W-:Y:S01]  /*4040*/  LOP3.LUT R39, R105, 0xffff0000, RZ, 0xc0, !PT ;  /* 0xffff000069277812 */ /* 0x000fe200078ec0ff */
[----:B------:R-:W-:Y:S01]  /*4050*/  IMAD.U32 R42, R104, 0x10000, RZ ;  /* 0x00010000682a7824 */ /* 0x000fe200078e00ff */
[----:B------:R-:W-:Y:S01]  /*4060*/  LOP3.LUT R38, R107, 0xffff0000, RZ, 0xc0, !PT ;  /* 0xffff00006b267812 */ /* 0x000fe200078ec0ff */
[----:B------:R-:W-:Y:S01]  /*4070*/  IMAD.U32 R105, R105, 0x10000, RZ ;  /* 0x0001000069697824 */ /* 0x000fe200078e00ff */
[----:B------:R-:W-:Y:S01]  /*4080*/  PRMT R106, R106, 0x5410, R41 ;  /* 0x000054106a6a7816 */ /* 0x000fe20000000029 */
[----:B------:R-:W-:Y:S01]  /*4090*/  FMUL.FTZ R44, R36, R39 ;  /* 0x00000027242c7220 */ /* 0x000fe20000410000 */
[----:B------:R-:W-:Y:S01]  /*40a0*/  LOP3.LUT R37, R6, 0xffff0000, RZ, 0xc0, !PT ;  /* 0xffff000006257812 */ /* 0x000fe200078ec0ff */
[C---:B------:R-:W-:Y:S01]  /*40b0*/  IMAD.U32 R6, R7.reuse, 0x10000, RZ ;  /* 0x0001000007067824 */ /* 0x040fe200078e00ff */
[----:B------:R-:W-:Y:S01]  /*40c0*/  LOP3.LUT R11, R7, 0xffff0000, RZ, 0xc0, !PT ;  /* 0xffff0000070b7812 */ /* 0x000fe200078ec0ff */
[----:B------:R-:W-:-:S02]  /*40d0*/  IMAD.U32 R7, R5, 0x10000, RZ ;  /* 0x0001000005077824 */ /* 0x000fc400078e00ff */
[----:B------:R-:W-:Y:S01]  /*40e0*/  FMUL.FTZ R36, R36, R38 ;  /* 0x0000002624247220 */ /* 0x000fe20000410000 */
[----:B------:R-:W-:Y:S02]  /*40f0*/  IMAD.U32 R40, R106, 0x10000, RZ ;  /* 0x000100006a287824 */ /* 0x000fe400078e00ff */
[----:B------:R-:W-:Y:S01]  /*4100*/  FMUL.FTZ R46, R37, R42 ;  /* 0x0000002a252e7220 */ /* 0x000fe20000410000 */
[C---:B------:R-:W-:Y:S01]  /*4110*/  FFMA.FTZ R44, R7.reuse, R38, -R44 ;  /* 0x00000026072c7223 */ /* 0x040fe2000001082c */
[C---:B------:R-:W-:Y:S02]  /*4120*/  IMAD.U32 R5, R4.reuse, 0x10000, RZ ;  /* 0x0001000004057824 */ /* 0x040fe400078e00ff */
[----:B------:R-:W-:Y:S01]  /*4130*/  FFMA.FTZ R7, R7, R39, R36 ;  /* 0x0000002707077223 */ /* 0x000fe20000010024 */
[----:B------:R-:W-:Y:S01]  /*4140*/  LOP3.LUT R4, R4, 0xffff0000, RZ, 0xc0, !PT ;  /* 0xffff000004047812 */ /* 0x000fe200078ec0ff */
[-C--:B------:R-:W-:Y:S01]  /*4150*/  FMUL.FTZ R36, R37, R40.reuse ;  /* 0x0000002825247220 */ /* 0x080fe20000410000 */
[----:B------:R-:W-:Y:S01]  /*4160*/  LOP3.LUT R104, R104, 0xffff0000, RZ, 0xc0, !PT ;  /* 0xffff000068687812 */ /* 0x000fe200078ec0ff */
[----:B------:R-:W-:Y:S01]  /*4170*/  IMAD.U32 R107, R107, 0x10000, RZ ;  /* 0x000100006b6b7824 */ /* 0x000fe200078e00ff */
[----:B------:R-:W-:Y:S01]  /*4180*/  LOP3.LUT R106, R106, 0xffff0000, RZ, 0xc0, !PT ;  /* 0xffff00006a6a7812 */ /* 0x000fe200078ec0ff */
[C---:B------:R-:W-:Y:S01]  /*4190*/  FFMA.FTZ R46, R15.reuse, R40, -R46 ;  /* 0x000000280f2e7223 */ /* 0x040fe2000001082e */
[----:B------:R-:W-:Y:S01]  /*41a0*/  FFMA.FTZ R15, R15, R42, R36 ;  /* 0x0000002a0f0f7223 */ /* 0x000fe20000010024 */
[C---:B------:R-:W-:Y:S01]  /*41b0*/  FMUL.FTZ R37, R11.reuse, R104 ;  /* 0x000000680b257220 */ /* 0x040fe20000410000 */
[C---:B------:R-:W-:Y:S01]  /*41c0*/  FMUL.FTZ R36, R4.reuse, R105 ;  /* 0x0000006904247220 */ /* 0x040fe20000410000 */
[-C--:B------:R-:W-:Y:S01]  /*41d0*/  FMUL.FTZ R11, R11, R106.reuse ;  /* 0x0000006a0b0b7220 */ /* 0x080fe20000410000 */
[-C--:B------:R-:W-:Y:S01]  /*41e0*/  FMUL.FTZ R4, R4, R107.reuse ;  /* 0x0000006b04047220 */ /* 0x080fe20000410000 */
[C---:B------:R-:W-:Y:S01]  /*41f0*/  FFMA.FTZ R37, R6.reuse, R106, -R37 ;  /* 0x0000006a06257223 */ /* 0x040fe20000010825 */
[C---:B------:R-:W-:Y:S01]  /*4200*/  FFMA.FTZ R36, R5.reuse, R107, -R36 ;  /* 0x0000006b05247223 */ /* 0x040fe20000010824 */
[----:B------:R-:W-:Y:S01]  /*4210*/  FFMA.FTZ R6, R6, R104, R11 ;  /* 0x0000006806067223 */ /* 0x000fe2000001000b */
[----:B------:R-:W-:Y:S01]  /*4220*/  FFMA.FTZ R5, R5, R105, R4 ;  /* 0x0000006905057223 */ /* 0x000fe20000010004 */
[----:B------:R-:W-:-:S03]  /*4230*/  F2FP.BF16.F32.PACK_AB R44, R7, R44 ;  /* 0x0000002c072c723e */ /* 0x000fc600000010ff */
[----:B------:R-:W-:Y:S02]  /*4240*/  F2FP.BF16.F32.PACK_AB R7, R6, R37 ;  /* 0x000000250607723e */ /* 0x000fe400000010ff */
[----:B------:R-:W-:Y:S01]  /*4250*/  F2FP.BF16.F32.PACK_AB R4, R5, R36 ;  /* 0x000000240504723e */ /* 0x000fe200000010ff */
[----:B------:R-:W-:Y:S01]  /*4260*/  IMAD.MOV.U32 R5, RZ, RZ, R44 ;  /* 0x000000ffff057224 */ /* 0x000fe200078e002c */
[----:B------:R-:W-:-:S07]  /*4270*/  F2FP.BF16.F32.PACK_AB R6, R15, R46 ;  /* 0x0000002e0f06723e */ /* 0x000fce00000010ff */
.L_x_2875:
[----:B------:R-:W-:Y:S05]  /*4280*/  BSYNC B2 ;  /* 0x0000000000027941 */ /* 0x000fea0003800000 */
.L_x_2874:
[----:B----4-:R0:W-:Y:S02]  /*4290*/  ST.E.128 desc[UR54][R12.64], R4 ;  /* 0x000000040c007985 */ /* 0x0101e4000c101d36 */
.L_x_2873:
[----:B------:R-:W-:Y:S05]  /*42a0*/  BSYNC B1 ;  /* 0x0000000000017941 */ /* 0x000fea0003800000 */
.L_x_2872:
[----:B------:R-:W-:-:S13]  /*42b0*/  LOP3.LUT P2, RZ, R16, 0x1, RZ, 0xc0, !PT ;  /* 0x0000000110ff7812 */ /* 0x000fda000784c0ff */
[----:B------:R-:W-:Y:S05]  /*42c0*/  @P2 BRA `(.L_x_2871) ;  /* 0x0000001c003c2947 */ /* 0x000fea0003800000 */
[----:B0---4-:R0:W4:Y:S01]  /*42d0*/  LDS.128 R4, [R89+0x2000] ;  /* 0x0020000059047984 */ /* 0x0111220000000c00 */
        /* <DEDUP_REMOVED lines=51> */
.L_x_2877:
[----:B------:R-:W-:Y:S05]  /*4610*/  BSYNC B1 ;  /* 0x0000000000017941 */ /* 0x000fea0003800000 */
.L_x_2876:
[----:B----4-:R0:W-:Y:S01]  /*4620*/  ST.E.128 desc[UR54][R12.64], R4 ;  /* 0x000000040c007985 */ /* 0x0101e2000c101d36 */
[----:B------:R-:W-:Y:S05]  /*4630*/  BRA `(.L_x_2871) ;  /* 0x0000001800607947 */ /* 0x000fea0003800000 */
.L_x_2853:
[----:B------:R-:W-:-:S05]  /*4640*/  VIADD R11, R204, 0x40 ;  /* 0x00000040cc0b7836 */ /* 0x000fca0000000000 */
[----:B------:R-:W-:-:S04]  /*4650*/  ISETP.GE.AND P2, PT, R11, R94, PT ;  /* 0x0000005e0b00720c */ /* 0x000fc80003f46270 */
[----:B------:R-:W-:-:S13]  /*4660*/  ISETP.GE.OR P2, PT, R18, R88, P2 ;  /* 0x000000581200720c */ /* 0x000fda0001746670 */
[----:B------:R-:W-:Y:S01]  /*4670*/  @!P2 IADD3 R38, P3, P4, R20, R6, R57 ;  /* 0x000000061426a210 */ /* 0x000fe20007c7e039 */
[----:B------:R-:W0:Y:S03]  /*4680*/  @!P2 LDC.64 R14, c[0x0][0x3e8] ;  /* 0x0000fa00ff0eab82 */ /* 0x000e260000000a00 */
[----:B------:R-:W-:Y:S02]  /*4690*/  @!P2 IADD3.X R39, R67, R87, R56, P3, P4 ;  /* 0x000000574327a210 */ /* 0x000fe40001fe8438 */
[----:B------:R-:W-:-:S03]  /*46a0*/  @!P2 IADD3 R11, P3, P4, R52, R4, R59 ;  /* 0x00000004340ba210 */ /* 0x000fc60007c7e03b */
[----:B------:R-:W1:Y:S01]  /*46b0*/  @!P2 LDC.64 R12, c[0x0][0x400] ;  /* 0x00010000ff0cab82 */ /* 0x000e620000000a00 */
[----:B------:R-:W-:Y:S02]  /*46c0*/  @!P2 IADD3.X R40, R69, R95, R58, P3, P4 ;  /* 0x0000005f4528a210 */ /* 0x000fe40001fe843a */
[----:B------:R-:W-:-:S04]  /*46d0*/  ISETP.GE.AND P3, PT, R204, R94, PT ;  /* 0x0000005ecc00720c */ /* 0x000fc80003f66270 */
[----:B------:R-:W-:-:S13]  /*46e0*/  ISETP.GE.OR P3, PT, R18, R88, P3 ;  /* 0x000000581200720c */ /* 0x000fda0001f66670 */
[----:B------:R-:W2:Y:S01]  /*46f0*/  @!P3 LDC.64 R32, c[0x0][0x3e8] ;  /* 0x0000fa00ff20bb82 */ /* 0x000ea20000000a00 */
[----:B------:R-:W-:-:S05]  /*4700*/  @!P3 IADD3 R6, P4, R20, R6, RZ ;  /* 0x000000061406b210 */ /* 0x000fca0007f9e0ff */
[----:B------:R-:W-:Y:S02]  /*4710*/  @!P3 IMAD.X R5, R87, 0x1, R67, P4 ;  /* 0x000000015705b824 */ /* 0x000fe400020e0643 */
[----:B------:R-:W3:Y:S01]  /*4720*/  @!P3 LDC.64 R36, c[0x0][0x400] ;  /* 0x00010000ff24bb82 */ /* 0x000ee20000000a00 */
[----:B--2---:R-:W-:-:S04]  /*4730*/  @!P3 LEA R32, P4, R6, R32, 0x1 ;  /* 0x000000200620b211 */ /* 0x004fc800078808ff */
[----:B------:R-:W-:Y:S02]  /*4740*/  @!P3 LEA.HI.X R33, R6, R33, R5, 0x1, P4 ;  /* 0x000000210621b211 */ /* 0x000fe400020f0c05 */
[----:B------:R-:W-:Y:S02]  /*4750*/  CS2R R6, SRZ ;  /* 0x0000000000067805 */ /* 0x000fe4000001ff00 */
[----:B------:R-:W-:-:S05]  /*4760*/  @!P3 IADD3 R4, P4, R52, R4, RZ ;  /* 0x000000043404b210 */ /* 0x000fca0007f9e0ff */
[----:B------:R-:W-:Y:S01]  /*4770*/  @!P3 IMAD.X R5, R95, 0x1, R69, P4 ;  /* 0x000000015f05b824 */ /* 0x000fe200020e0645 */
[----:B---3--:R-:W-:-:S04]  /*4780*/  @!P3 LEA R36, P4, R4, R36, 0x1 ;  /* 0x000000240424b211 */ /* 0x008fc800078808ff */
[----:B------:R-:W-:Y:S02]  /*4790*/  @!P3 LEA.HI.X R37, R4, R37, R5, 0x1, P4 ;  /* 0x000000250425b211 */ /* 0x000fe400020f0c05 */
[----:B------:R-:W-:Y:S02]  /*47a0*/  CS2R R4, SRZ ;  /* 0x0000000000047805 */ /* 0x000fe4000001ff00 */
[----:B------:R-:W-:-:S04]  /*47b0*/  CS2R R34, SRZ ;  /* 0x0000000000227805 */ /* 0x000fc8000001ff00 */
[----:B------:R2:W3:Y:S02]  /*47c0*/  @!P3 LDG.E.128 R4, desc[UR54][R32.64] ;  /* 0x000000362004b981 */ /* 0x0004e4000c1e1d00 */
[----:B--2---:R-:W-:-:S06]  /*47d0*/  CS2R R32, SRZ ;  /* 0x0000000000207805 */ /* 0x004fcc000001ff00 */
[----:B------:R2:W4:Y:S01]  /*47e0*/  @!P3 LDG.E.128 R32, desc[UR54][R36.64] ;  /* 0x000000362420b981 */ /* 0x000522000c1e1d00 */
[----:B0-----:R-:W-:-:S04]  /*47f0*/  @!P2 LEA R14, P3, R38, R14, 0x1 ;  /* 0x0000000e260ea211 */ /* 0x001fc800078608ff */
[----:B------:R-:W-:Y:S02]  /*4800*/  @!P2 LEA.HI.X R15, R38, R15, R39, 0x1, P3 ;  /* 0x0000000f260fa211 */ /* 0x000fe400018f0c27 */
[----:B------:R-:W-:Y:S02]  /*4810*/  CS2R R38, SRZ ;  /* 0x0000000000267805 */ /* 0x000fe4000001ff00 */
[C---:B-1----:R-:W-:Y:S02]  /*4820*/  @!P2 LEA R12, P3, R11.reuse, R12, 0x1 ;  /* 0x0000000c0b0ca211 */ /* 0x042fe400078608ff */
[----:B--2---:R-:W-:Y:S02]  /*4830*/  CS2R R36, SRZ ;  /* 0x0000000000247805 */ /* 0x004fe4000001ff00 */
[----:B------:R-:W-:Y:S02]  /*4840*/  @!P2 LEA.HI.X R13, R11, R13, R40, 0x1, P3 ;  /* 0x0000000d0b0da211 */ /* 0x000fe400018f0c28 */
[----:B------:R-:W-:-:S02]  /*4850*/  CS2R R42, SRZ ;  /* 0x00000000002a7805 */ /* 0x000fc4000001ff00 */
[----:B------:R-:W-:Y:S01]  /*4860*/  CS2R R40, SRZ ;  /* 0x0000000000287805 */ /* 0x000fe2000001ff00 */
[----:B------:R-:W2:Y:S05]  /*4870*/  @!P2 LDG.E.128 R36, desc[UR54][R14.64] ;  /* 0x000000360e24a981 */ /* 0x000eaa000c1e1d00 */
[----:B------:R0:W5:Y:S01]  /*4880*/  @!P2 LDG.E.128 R40, desc[UR54][R12.64] ;  /* 0x000000360c28a981 */ /* 0x000162000c1e1d00 */
[----:B------:R-:W-:Y:S01]  /*4890*/  UISETP.NE.AND UP0, UPT, UR51, 0x3, UPT ;  /* 0x000000033300788c */ /* 0x000fe2000bf05270 */
[----:B------:R-:W-:-:S05]  /*48a0*/  ISETP.GE.AND P2, PT, R18, R88, PT ;  /* 0x000000581200720c */ /* 0x000fca0003f46270 */
[----:B------:R-:W-:Y:S01]  /*48b0*/  PLOP3.LUT P3, PT, PT, PT, UP0, 0x80, 0x0 ;  /* 0x000000000000781c */ /* 0x000fe20003f6f008 */
[----:B---3--:R-:W-:Y:S02]  /*48c0*/  IMAD.MOV.U32 R11, RZ, RZ, R6 ;  /* 0x000000ffff0b7224 */ /* 0x008fe400078e0006 */
[----:B------:R-:W-:Y:S02]  /*48d0*/  IMAD.MOV.U32 R44, RZ, RZ, R7 ;  /* 0x000000ffff2c7224 */ /* 0x000fe400078e0007 */
[----:B------:R-:W-:Y:S01]  /*48e0*/  IMAD.MOV.U32 R45, RZ, RZ, R4 ;  /* 0x000000ffff2d7224 */ /* 0x000fe200078e0004 */
[----:B------:R-:W-:Y:S01]  /*48f0*/  PRMT R114, R114, 0x5410, R11 ;  /* 0x0000541072727816 */ /* 0x000fe2000000000b */
[----:B------:R-:W-:Y:S01]  /*4900*/  IMAD.MOV.U32 R46, RZ, RZ, R5 ;  /* 0x000000ffff2e7224 */ /* 0x000fe200078e0005 */
[----:B------:R-:W-:Y:S02]  /*4910*/  PRMT R109, R44, 0x7610, R109 ;  /* 0x000076102c6d7816 */ /* 0x000fe4000000006d */
[----:B------:R-:W-:-:S02]  /*4920*/  PRMT R116, R45, 0x7610, R116 ;  /* 0x000076102d747816 */ /* 0x000fc40000000074 */
[----:B------:R-:W-:Y:S01]  /*4930*/  PRMT R104, R46, 0x7610, R104 ;  /* 0x000076102e687816 */ /* 0x000fe20000000068 */
[----:B----4-:R-:W-:Y:S02]  /*4940*/  IMAD.MOV.U32 R11, RZ, RZ, R34 ;  /* 0x000000ffff0b7224 */ /* 0x010fe400078e0022 */
[----:B0-----:R-:W-:Y:S02]  /*4950*/  IMAD.MOV.U32 R12, RZ, RZ, R35 ;  /* 0x000000ffff0c7224 */ /* 0x001fe400078e0023 */
[----:B------:R-:W-:Y:S01]  /*4960*/  IMAD.MOV.U32 R13, RZ, RZ, R32 ;  /* 0x000000ffff0d7224 */ /* 0x000fe200078e0020 */
[----:B------:R-:W-:Y:S01]  /*4970*/  PRMT R115, R115, 0x5410, R11 ;  /* 0x0000541073737816 */ /* 0x000fe2000000000b */
[----:B------:R-:W-:Y:S01]  /*4980*/  IMAD.MOV.U32 R14, RZ, RZ, R33 ;  /* 0x000000ffff0e7224 */ /* 0x000fe200078e0021 */
[----:B------:R-:W-:Y:S02]  /*4990*/  PRMT R117, R12, 0x7610, R117 ;  /* 0x000076100c757816 */ /* 0x000fe40000000075 */
[----:B------:R-:W-:-:S02]  /*49a0*/  PRMT R118, R13, 0x7610, R118 ;  /* 0x000076100d767816 */ /* 0x000fc40000000076 */
[----:B------:R-:W-:Y:S01]  /*49b0*/  PRMT R105, R14, 0x7610, R105 ;  /* 0x000076100e697816 */ /* 0x000fe20000000069 */
[----:B--2---:R-:W-:Y:S02]  /*49c0*/  IMAD.MOV.U32 R11, RZ, RZ, R38 ;  /* 0x000000ffff0b7224 */ /* 0x004fe400078e0026 */
[----:B------:R-:W-:Y:S02]  /*49d0*/  IMAD.MOV.U32 R12, RZ, RZ, R39 ;  /* 0x000000ffff0c7224 */ /* 0x000fe400078e0027 */
[----:B------:R-:W-:Y:S01]  /*49e0*/  IMAD.MOV.U32 R13, RZ, RZ, R36 ;  /* 0x000000ffff0d7224 */ /* 0x000fe200078e0024 */
[----:B------:R-:W-:Y:S01]  /*49f0*/  PRMT R115, R11, 0x7610, R115 ;  /* 0x000076100b737816 */ /* 0x000fe20000000073 */
[----:B------:R-:W-:Y:S02]  /*4a00*/  IMAD.MOV.U32 R14, RZ, RZ, R37 ;  /* 0x000000ffff0e7224 */ /* 0x000fe400078e0025 */
[----:B-----5:R-:W-:Y:S01]  /*4a10*/  IMAD.MOV.U32 R11, RZ, RZ, R42 ;  /* 0x000000ffff0b7224 */ /* 0x020fe200078e002a */
[----:B------:R-:W-:Y:S01]  /*4a20*/  PRMT R113, R12, 0x5410, R13 ;  /* 0x000054100c717816 */ /* 0x000fe2000000000d */
        /* <DEDUP_REMOVED lines=9> */
.L_x_2878:
[----:B------:R-:W-:Y:S01]  /*4ac0*/  IMAD R87, R22, 0x8, R23 ;  /* 0x0000000816577824 */ /* 0x000fe200078e0217 */
[----:B------:R-:W-:Y:S01]  /*4ad0*/  SHF.L.U32 R95, R209, 0x1f, RZ ;  /* 0x0000001fd15f7819 */ /* 0x000fe200000006ff */
[----:B------:R-:W0:Y:S01]  /*4ae0*/  LDC R100, c[0x0][0x2f4] ;  /* 0x0000bd00ff647b82 */ /* 0x000e220000000800 */
[----:B------:R-:W-:Y:S02]  /*4af0*/  BSSY B1, `(.L_x_2879) ;  /* 0x0000003000017945 */ /* 0x000fe40003800000 */
[----:B------:R-:W1:Y:S02]  /*4b00*/  SYNCS.PHASECHK.TRANS64.TRYWAIT P4, [R87+URZ+0x22890], R95 ;  /* 0x0228905f570075a7 */ /* 0x000e64000808017f */
[----:B-1----:R-:W-:Y:S05]  /*4b10*/  @!P4 BRA `(.L_x_2880) ;  /* 0x00000208006cc947 */ /* 0x002fea0003800000 */
.L_x_3215:
[----:B------:R-:W-:Y:S05]  /*4b20*/  BSYNC B1 ;  /* 0x0000000000017941 */ /* 0x000fea0003800000 */
.L_x_2879:
[----:B------:R-:W-:Y:S01]  /*4b30*/  UMOV UR4, 0xffffffff ;  /* 0xffffffff00047882 */ /* 0x000fe20000000000 */
[----:B0-----:R-:W-:Y:S02]  /*4b40*/  IMAD.IADD R102, R100, 0x1, -R61 ;  /* 0x0000000164667824 */ /* 0x001fe400078e0a3d */
[----:B------:R-:W-:Y:S05]  /*4b50*/  BRA.DIV UR4, `(.L_x_2881) ;  /* 0x0000020a04707947 */ /* 0x000fea000b800000 */
[----:B------:R0:W2:Y:S04]  /*4b60*/  SHFL.IDX PT, R98, R97, RZ, 0x1c1f ;  /* 0x001c1fff61627589 */ /* 0x0000a800000e0000 */
[----:B------:R0:W3:Y:S02]  /*4b70*/  SHFL.IDX PT, R99, R96, RZ, 0x1c1f ;  /* 0x001c1fff60637589 */ /* 0x0000e400000e0000 */
.L_x_3219:
        /* <DEDUP_REMOVED lines=9> */
[----:B------:R-:W-:Y:S01]  /*4c10*/  LEA.HI R11, R12, R11, RZ, 0x4 ;  /* 0x0000000b0c0b7211 */ /* 0x000fe200078f20ff */
[----:B------:R-:W-:-:S03]  /*4c20*/  IMAD R12, R22, 0x1800, R85 ;  /* 0x00001800160c7824 */ /* 0x000fc600078e0255 */
[----:B------:R-:W-:Y:S01]  /*4c30*/  LEA.HI.SX32 R11, R11, R70, 0x1c ;  /* 0x000000460b0b7211 */ /* 0x000fe200078fe2ff */
[----:B------:R-:W-:-:S04]  /*4c40*/  IMAD R12, R12, 0x2, R23 ;  /* 0x000000020c0c7824 */ /* 0x000fc800078e0217 */
[----:B------:R-:W-:-:S05]  /*4c50*/  IMAD.SHL.U32 R11, R11, 0x8, RZ ;  /* 0x000000080b0b7824 */ /* 0x000fca00078e00ff */
[----:B------:R-:W-:-:S04]  /*4c60*/  LOP3.LUT R13, R73, 0x38, R11, 0xf8, !PT ;  /* 0x00000038490d7812 */ /* 0x000fc800078ef80b */
[----:B------:R-:W-:-:S05]  /*4c70*/  LOP3.LUT R13, R13, R76, RZ, 0x3c, !PT ;  /* 0x0000004c0d0d7212 */ /* 0x000fca00078e3cff */
[----:B----4-:R-:W-:-:S04]  /*4c80*/  IMAD R13, R14, 0x200, R13 ;  /* 0x000002000e0d7824 */ /* 0x010fc800078e020d */
[----:B------:R-:W-:-:S04]  /*4c90*/  IMAD R14, R22, 0x1800, R13 ;  /* 0x00001800160e7824 */ /* 0x000fc800078e020d */
[----:B------:R-:W-:Y:S02]  /*4ca0*/  IMAD R44, R14, 0x2, R23 ;  /* 0x000000020e2c7824 */ /* 0x000fe400078e0217 */
[----:B------:R-:W2:Y:S04]  /*4cb0*/  LDS.128 R12, [R12+0x1c400] ;  /* 0x01c400000c0c7984 */ /* 0x000ea80000000c00 */
[----:B------:R-:W3:Y:S01]  /*4cc0*/  LDS.128 R44, [R44+0x1c400] ;  /* 0x01c400002c2c7984 */ /* 0x000ee20000000c00 */
[----:B------:R-:W-:Y:S05]  /*4cd0*/  @P2 BRA `(.L_x_2885) ;  /* 0x0000000400702947 */ /* 0x000fea0003800000 */
[----:B------:R-:W-:Y:S01]  /*4ce0*/  SHF.R.U32.HI R101, RZ, 0x10, R33 ;  /* 0x00000010ff657819 */ /* 0x000fe20000011621 */
[----:B---3--:R-:W-:Y:S01]  /*4cf0*/  IMAD.U32 R107, R45, 0x10000, RZ ;  /* 0x000100002d6b7824 */ /* 0x008fe200078e00ff */
[----:B------:R-:W-:Y:S02]  /*4d00*/  SHF.R.U32.HI R103, RZ, 0x10, R5 ;  /* 0x00000010ff677819 */ /* 0x000fe40000011605 */
[----:B------:R-:W-:Y:S01]  /*4d10*/  PRMT R101, R105, 0x5410, R101 ;  /* 0x0000541069657816 */ /* 0x000fe20000000065 */
[----:B--2---:R-:W-:Y:S01]  /*4d20*/  IMAD.U32 R105, R13, 0x10000, RZ ;  /* 0x000100000d697824 */ /* 0x004fe200078e00ff */
[----:B------:R-:W-:Y:S02]  /*4d30*/  PRMT R103, R104, 0x5410, R103 ;  /* 0x0000541068677816 */ /* 0x000fe40000000067 */
[----:B------:R-:W-:Y:S01]  /*4d40*/  LOP3.LUT R110, R45, 0xffff0000, RZ, 0xc0, !PT ;  /* 0xffff00002d6e7812 */ /* 0x000fe200078ec0ff */
[C---:B------:R-:W-:Y:S01]  /*4d50*/  IMAD.U32 R104, R101.reuse, 0x10000, RZ ;  /* 0x0001000065687824 */ /* 0x040fe200078e00ff */
[----:B------:R-:W-:Y:S01]  /*4d60*/  LOP3.LUT R101, R101, 0xffff0000, RZ, 0xc0, !PT ;  /* 0xffff000065657812 */ /* 0x000fe200078ec0ff */
[C---:B------:R-:W-:Y:S01]  /*4d70*/  IMAD.U32 R106, R103.reuse, 0x10000, RZ ;  /* 0x00010000676a7824 */ /* 0x040fe200078e00ff */
[----:B------:R-:W-:Y:S01]  /*4d80*/  LOP3.LUT R103, R103, 0xffff0000, RZ, 0xc0, !PT ;  /* 0xffff000067677812 */ /* 0x000fe200078ec0ff */
[C---:B------:R-:W-:Y:S01]  /*4d90*/  FMUL.FTZ R108, R107.reuse, R104 ;  /* 0x000000686b6c7220 */ /* 0x040fe20000410000 */
[----:B------:R-:W-:Y:S01]  /*4da0*/  SHF.R.U64 R33, R32, 0x10, R33 ;  /* 0x0000001020217819 */ /* 0x000fe20000001221 */
[-C--:B------:R-:W-:Y:S01]  /*4db0*/  FMUL.FTZ R107, R107, R106.reuse ;  /* 0x0000006a6b6b7220 */ /* 0x080fe20000410000 */
[C---:B------:R-:W-:Y:S01]  /*4dc0*/  FMUL.FTZ R45, R110.reuse, R101 ;  /* 0x000000656e2d7220 */ /* 0x040fe20000410000 */
[----:B------:R-:W-:Y:S01]  /*4dd0*/  FFMA.FTZ R106, R105, R106, -R108 ;  /* 0x0000006a696a7223 */ /* 0x000fe2000001086c */
[----:B------:R-:W-:Y:S01]  /*4de0*/  LOP3.LUT R108, R13, 0xffff0000, RZ, 0xc0, !PT ;  /* 0xffff00000d6c7812 */ /* 0x000fe200078ec0ff */
[----:B------:R-:W-:Y:S01]  /*4df0*/  FFMA.FTZ R104, R105, R104, R107 ;  /* 0x0000006869687223 */ /* 0x000fe2000001006b */
[----:B------:R-:W-:Y:S01]  /*4e00*/  SHF.R.U32.HI R105, RZ, 0x10, R35 ;  /* 0x00000010ff697819 */ /* 0x000fe20000011623 */
[-C--:B------:R-:W-:Y:S01]  /*4e10*/  FMUL.FTZ R110, R110, R103.reuse ;  /* 0x000000676e6e7220 */ /* 0x080fe20000410000 */
[----:B------:R-:W-:Y:S01]  /*4e20*/  SHF.R.U32.HI R107, RZ, 0x10, R7 ;  /* 0x00000010ff6b7819 */ /* 0x000fe20000011607 */
[C---:B------:R-:W-:Y:S01]  /*4e30*/  FFMA.FTZ R45, R108.reuse, R103, -R45 ;  /* 0x000000676c2d7223 */ /* 0x040fe2000001082d */
[----:B------:R-:W-:Y:S01]  /*4e40*/  PRMT R105, R117, 0x5410, R105 ;  /* 0x0000541075697816 */ /* 0x000fe20000000069 */
[----:B------:R-:W-:Y:S01]  /*4e50*/  FFMA.FTZ R13, R108, R101, R110 ;  /* 0x000000656c0d7223 */ /* 0x000fe2000001006e */
[----:B------:R-:W-:Y:S01]  /*4e60*/  PRMT R107, R109, 0x5410, R107 ;  /* 0x000054106d6b7816 */ /* 0x000fe2000000006b */
[----:B------:R-:W-:Y:S01]  /*4e70*/  IMAD.U32 R110, R47, 0x10000, RZ ;  /* 0x000100002f6e7824 */ /* 0x000fe200078e00ff */
[----:B------:R-:W-:Y:S01]  /*4e80*/  SHF.R.U64 R5, R4, 0x10, R5 ;  /* 0x0000001004057819 */ /* 0x000fe20000001205 */
[C---:B------:R-:W-:Y:S01]  /*4e90*/  IMAD.U32 R103, R105.reuse, 0x10000, RZ ;  /* 0x0001000069677824 */ /* 0x040fe200078e00ff */
[----:B------:R-:W-:Y:S01]  /*4ea0*/  LOP3.LUT R32, R105, 0xffff0000, RZ, 0xc0, !PT ;  /* 0xffff000069207812 */ /* 0x000fe200078ec0ff */
[----:B------:R-:W-:Y:S01]  /*4eb0*/  IMAD.U32 R101, R107, 0x10000, RZ ;  /* 0x000100006b657824 */ /* 0x000fe200078e00ff */
[----:B------:R-:W-:Y:S01]  /*4ec0*/  LOP3.LUT R47, R47, 0xffff0000, RZ, 0xc0, !PT ;  /* 0xffff00002f2f7812 */ /* 0x000fe200078ec0ff */
[----:B------:R-:W-:Y:S01]  /*4ed0*/  FMUL.FTZ R109, R110, R103 ;  /* 0x000000676e6d7220 */ /* 0x000fe20000410000 */
[----:B------:R-:W-:-:S02]  /*4ee0*/  IMAD.U32 R108, R15, 0x10000, RZ ;  /* 0x000100000f6c7824 */ /* 0x000fc400078e00ff */
[-C--:B------:R-:W-:Y:S01]  /*4ef0*/  FMUL.FTZ R110, R110, R101.reuse ;  /* 0x000000656e6e7220 */ /* 0x080fe20000410000 */
[----:B------:R-:W-:Y:S01]  /*4f00*/  LOP3.LUT R4, R107, 0xffff0000, RZ, 0xc0, !PT ;  /* 0xffff00006b047812 */ /* 0x000fe200078ec0ff */
[C---:B------:R-:W-:Y:S02]  /*4f10*/  FFMA.FTZ R101, R108.reuse, R101, -R109 ;  /* 0x000000656c657223 */ /* 0x040fe4000001086d */
[----:B------:R-:W-:Y:S01]  /*4f20*/  FFMA.FTZ R103, R108, R103, R110 ;  /* 0x000000676c677223 */ /* 0x000fe2000001006e */
[----:B------:R-:W-:Y:S01]  /*4f30*/  LOP3.LUT R15, R15, 0xffff0000, RZ, 0xc0, !PT ;  /* 0xffff00000f0f7812 */ /* 0x000fe200078ec0ff */
[C---:B------:R-:W-:Y:S01]  /*4f40*/  FMUL.FTZ R108, R47.reuse, R32 ;  /* 0x000000202f6c7220 */ /* 0x040fe20000410000 */
[-C--:B------:R-:W-:Y:S01]  /*4f50*/  FMUL.FTZ R47, R47, R4.reuse ;  /* 0x000000042f2f7220 */ /* 0x080fe20000410000 */
[----:B------:R-:W-:Y:S01]  /*4f60*/  PRMT R5, R116, 0x5410, R5 ;  /* 0x0000541074057816 */ /* 0x000fe20000000005 */
[----:B------:R-:W-:Y:S02]  /*4f70*/  IMAD.U32 R110, R44, 0x10000, RZ ;  /* 0x000100002c6e7824 */ /* 0x000fe400078e00ff */
[C---:B------:R-:W-:Y:S01]  /*4f80*/  FFMA.FTZ R4, R15.reuse, R4, -R108 ;  /* 0x000000040f047223 */ /* 0x040fe2000001086c */
[----:B------:R-:W-:Y:S01]  /*4f90*/  FFMA.FTZ R32, R15, R32, R47 ;  /* 0x000000200f207223 */ /* 0x000fe2000001002f */
[----:B------:R-:W-:Y:S01]  /*4fa0*/  PRMT R15, R118, 0x5410, R33 ;  /* 0x00005410760f7816 */ /* 0x000fe20000000021 */
[C---:B------:R-:W-:Y:S01]  /*4fb0*/  IMAD.U32 R47, R5.reuse, 0x10000, RZ ;  /* 0x00010000052f7824 */ /* 0x040fe200078e00ff */
[----:B------:R-:W-:Y:S01]  /*4fc0*/  LOP3.LUT R44, R44, 0xffff0000, RZ, 0xc0, !PT ;  /* 0xffff00002c2c7812 */ /* 0x000fe200078ec0ff */
[----:B------:R-:W-:Y:S01]  /*4fd0*/  IMAD.U32 R108, R12, 0x10000, RZ ;  /* 0x000100000c6c7824 */ /* 0x000fe200078e00ff */
[----:B------:R-:W-:Y:S01]  /*4fe0*/  LOP3.LUT R5, R5, 0xffff0000, RZ, 0xc0, !PT ;  /* 0xffff000005057812 */ /* 0x000fe200078ec0ff */
[C---:B------:R-:W-:Y:S01]  /*4ff0*/  IMAD.U32 R33, R15.reuse, 0x10000, RZ ;  /* 0x000100000f217824 */ /* 0x040fe200078e00ff */
[----:B------:R-:W-:-:S02]  /*5000*/  LOP3.LUT R15, R15, 0xffff0000, RZ, 0xc0, !PT ;  /* 0xffff00000f0f7812 */ /* 0x000fc400078ec0ff */
[----:B------:R-:W-:Y:S01]  /*5010*/  SHF.R.U64 R34, R34, 0x10, R35 ;  /* 0x0000001022227819 */ /* 0x000fe20000001223 */
[C---:B------:R-:W-:Y:S01]  /*5020*/  FMUL.FTZ R105, R110.reuse, R33 ;  /* 0x000000216e697220 */ /* 0x040fe20000410000 */
[----:B------:R-:W-:Y:S01]  /*5030*/  FMUL.FTZ R110, R110, R47 ;  /* 0x0000002f6e6e7220 */ /* 0x000fe20000410000 */
[----:B------:R-:W-:Y:S01]  /*5040*/  SHF.R.U64 R6, R6, 0x10, R7 ;  /* 0x0000001006067819 */ /* 0x000fe20000001207 */
[----:B------:R-:W-:Y:S01]  /*5050*/  FMUL.FTZ R7, R44, R15 ;  /* 0x0000000f2c077220 */ /* 0x000fe20000410000 */
[C---:B------:R-:W-:Y:S01]  /*5060*/  FFMA.FTZ R47, R108.reuse, R47, -R105 ;  /* 0x0000002f6c2f7223 */ /* 0x040fe20000010869 */
[----:B------:R-:W-:Y:S01]  /*5070*/  FFMA.FTZ R110, R108, R33, R110 ;  /* 0x000000216c6e7223 */ /* 0x000fe2000001006e */
[----:B------:R-:W-:Y:S01]  /*5080*/  LOP3.LUT R108, R12, 0xffff0000, RZ, 0xc0, !PT ;  /* 0xffff00000c6c7812 */ /* 0x000fe200078ec0ff */
[-C--:B------:R-:W-:Y:S01]  /*5090*/  FMUL.FTZ R44, R44, R5.reuse ;  /* 0x000000052c2c7220 */ /* 0x080fe20000410000 */
        /* <DEDUP_REMOVED lines=10> */
[----:B------:R-:W-:-:S02]  /*5140*/  IMAD.U32 R15, R14, 0x10000, RZ ;  /* 0x000100000e0f7824 */ /* 0x000fc400078e00ff */
[C---:B------:R-:W-:Y:S01]  /*5150*/  FMUL.FTZ R116, R7.reuse, R108 ;  /* 0x0000006c07747220 */ /* 0x040fe20000410000 */
[-C--:B------:R-:W-:Y:S01]  /*5160*/  FMUL.FTZ R33, R7, R44.reuse ;  /* 0x0000002c07217220 */ /* 0x080fe20000410000 */
[----:B------:R-:W-:Y:S01]  /*5170*/  LOP3.LUT R14, R14, 0xffff0000, RZ, 0xc0, !PT ;  /* 0xffff00000e0e7812 */ /* 0x000fe200078ec0ff */
[----:B------:R-:W-:Y:S01]  /*5180*/  FMUL.FTZ R105, R46, R35 ;  /* 0x000000232e697220 */ /* 0x000fe20000410000 */
[C---:B------:R-:W-:Y:S01]  /*5190*/  FFMA.FTZ R7, R15.reuse, R44, -R116 ;  /* 0x0000002c0f077223 */ /* 0x040fe20000010874 */
[----:B------:R-:W-:Y:S01]  /*51a0*/  FFMA.FTZ R15, R15, R108, R33 ;  /* 0x0000006c0f0f7223 */ /* 0x000fe20000010021 */
[----:B------:R-:W-:Y:S02]  /*51b0*/  LOP3.LUT R33, R6, 0xffff0000, RZ, 0xc0, !PT ;  /* 0xffff000006217812 */ /* 0x000fe400078ec0ff */
[----:B------:R-:W-:Y:S02]  /*51c0*/  F2FP.BF16.F32.PACK_AB R4, R4, R101 ;  /* 0x000000650404723e */ /* 0x000fe400000010ff */
[----:B------:R-:W-:Y:S01]  /*51d0*/  F2FP.BF16.F32.PACK_AB R104, R13, R104 ;  /* 0x000000680d68723e */ /* 0x000fe200000010ff */
[-C--:B------:R-:W-:Y:S01]  /*51e0*/  FMUL.FTZ R46, R46, R33.reuse ;  /* 0x000000212e2e7220 */ /* 0x080fe20000410000 */
[----:B------:R-:W-:Y:S01]  /*51f0*/  FFMA.FTZ R6, R14, R33, -R105 ;  /* 0x000000210e067223 */ /* 0x000fe20000010869 */
[----:B------:R-:W-:Y:S01]  /*5200*/  F2FP.BF16.F32.PACK_AB R32, R32, R103 ;  /* 0x000000672020723e */ /* 0x000fe200000010ff */
[----:B------:R-:W-:-:S02]  /*5210*/  IMAD.MOV.U32 R13, RZ, RZ, R45 ;  /* 0x000000ffff0d7224 */ /* 0x000fc400078e002d */
[----:B------:R-:W-:Y:S01]  /*5220*/  FFMA.FTZ R46, R14, R35, R46 ;  /* 0x000000230e2e7223 */ /* 0x000fe2000001002e */
[----:B------:R-:W-:Y:S01]  /*5230*/  F2FP.BF16.F32.PACK_AB R12, R12, R47 ;  /* 0x0000002f0c0c723e */ /* 0x000fe200000010ff */
[----:B------:R-:W-:Y:S01]  /*5240*/  IMAD.MOV.U32 R45, RZ, RZ, R104 ;  /* 0x000000ffff2d7224 */ /* 0x000fe200078e0068 */
[----:B------:R-:W-:Y:S01]  /*5250*/  F2FP.BF16.F32.PACK_AB R44, R5, R110 ;  /* 0x0000006e052c723e */ /* 0x000fe200000010ff */
[----:B------:R-:W-:Y:S01]  /*5260*/  IMAD.MOV.U32 R47, RZ, RZ, R32 ;  /* 0x000000ffff2f7224 */ /* 0x000fe200078e0020 */
[----:B------:R-:W-:Y:S01]  /*5270*/  F2FP.BF16.F32.PACK_AB R46, R46, R15 ;  /* 0x0000000f2e2e723e */ /* 0x000fe200000010ff */
[----:B------:R-:W-:Y:S01]  /*5280*/  IMAD.MOV.U32 R15, RZ, RZ, R4 ;  /* 0x000000ffff0f7224 */ /* 0x000fe200078e0004 */
[----:B------:R-:W-:-:S07]  /*5290*/  F2FP.BF16.F32.PACK_AB R14, R6, R7 ;  /* 0x00000007060e723e */ /* 0x000fce00000010ff */
.L_x_2885:
[----:B------:R-:W-:Y:S05]  /*52a0*/  BSYNC B2 ;  /* 0x0000000000027941 */ /* 0x000fea0003800000 */
.L_x_2884:
[----:B------:R-:W-:Y:S01]  /*52b0*/  ISETP.GE.AND P4, PT, R11, R100, PT ;  /* 0x000000640b00720c */ /* 0x000fe20003f86270 */
[----:B------:R-:W-:Y:S01]  /*52c0*/  IMAD.MOV.U32 R4, RZ, RZ, R99 ;  /* 0x000000ffff047224 */ /* 0x000fe200078e0063 */
[----:B--2---:R4:W-:Y:S01]  /*52d0*/  ST.E.128 desc[UR54][R88.64], R12 ;  /* 0x0000000c58007985 */ /* 0x0049e2000c101d36 */
[----:B------:R-:W-:-:S10]  /*52e0*/  IMAD.MOV.U32 R5, RZ, RZ, R98 ;  /* 0x000000ffff057224 */ /* 0x000fd400078e0062 */
[----:B------:R-:W-:-:S05]  /*52f0*/  @!P4 IMAD.WIDE R4, R11, 0x2, R4 ;  /* 0x000000020b04c825 */ /* 0x000fca00078e0204 */
[----:B---3--:R4:W-:Y:S02]  /*5300*/  @!P4 ST.E.128 desc[UR54][R4.64], R44 ;  /* 0x0000002c0400c985 */ /* 0x0089e4000c101d36 */
.L_x_2883:
[----:B------:R-:W-:Y:S05]  /*5310*/  BSYNC B1 ;  /* 0x0000000000017941 */ /* 0x000fea0003800000 */
.L_x_2882:
[----:B------:R-:W-:-:S03]  /*5320*/  UMOV UR4, 0xffffffff ;  /* 0xffffffff00047882 */ /* 0x000fc60000000000 */
[----:B------:R-:W-:Y:S05]  /*5330*/  BRA.DIV UR4, `(.L_x_2886) ;  /* 0x0000020204c47947 */ /* 0x000fea000b800000 */
[----:B0-----:R-:W0:Y:S04]  /*5340*/  SHFL.IDX PT, R97, R97, 0x1, 0x1c1f ;  /* 0x003c1f0061617f89 */ /* 0x001e2800000e0000 */
[----:B------:R-:W0:Y:S02]  /*5350*/  SHFL.IDX PT, R96, R96, 0x1, 0x1c1f ;  /* 0x003c1f0060607f89 */ /* 0x000e2400000e0000 */
.L_x_3223:
[----:B----4-:R-:W-:-:S05]  /*5360*/  VIADD R4, R204, 0x40 ;  /* 0x00000040cc047836 */ /* 0x010fca0000000000 */
[----:B------:R-:W-:-:S13]  /*5370*/  ISETP.GE.OR P4, PT, R4, R94, P1 ;  /* 0x0000005e0400720c */ /* 0x000fda0000f86670 */
[----:B------:R-:W-:Y:S05]  /*5380*/  @P4 BRA `(.L_x_2871) ;  /* 0x0000000c000c4947 */ /* 0x000fea0003800000 */
[----:B------:R-:W4:Y:S01]  /*5390*/  LDL R6, [R1+0x2c] ;  /* 0x00002c0001067983 */ /* 0x000f220000100800 */
        /* <DEDUP_REMOVED lines=25> */
[----:B------:R-:W-:Y:S01]  /*5530*/  SHF.R.U64 R34, R36, 0x10, R37 ;  /* 0x0000001024227819 */ /* 0x000fe20000001225 */
[----:B----4-:R-:W-:Y:S01]  /*5540*/  IMAD.U32 R88, R13, 0x10000, RZ ;  /* 0x000100000d587824 */ /* 0x010fe200078e00ff */
[----:B------:R-:W-:Y:S01]  /*5550*/  SHF.R.U32.HI R89, RZ, 0x10, R41 ;  /* 0x00000010ff597819 */ /* 0x000fe20000011629 */
[----:B------:R-:W-:Y:S01]  /*5560*/  IMAD.U32 R47, R15, 0x10000, RZ ;  /* 0x000100000f2f7824 */ /* 0x000fe200078e00ff */
[----:B------:R-:W-:Y:S02]  /*5570*/  SHF.R.U32.HI R36, RZ, 0x10, R37 ;  /* 0x00000010ff247819 */ /* 0x000fe40000011625 */
[----:B------:R-:W-:Y:S02]  /*5580*/  PRMT R114, R114, 0x5410, R89 ;  /* 0x0000541072727816 */ /* 0x000fe40000000059 */
[----:B------:R-:W-:Y:S02]  /*5590*/  SHF.R.U64 R35, R38, 0x10, R39 ;  /* 0x0000001026237819 */ /* 0x000fe40000001227 */
[----:B------:R-:W-:Y:S01]  /*55a0*/  PRMT R36, R112, 0x5432, R36 ;  /* 0x0000543270247816 */ /* 0x000fe20000000024 */
[----:B------:R-:W-:Y:S01]  /*55b0*/  IMAD.U32 R89, R114, 0x10000, RZ ;  /* 0x0001000072597824 */ /* 0x000fe200078e00ff */
[----:B------:R-:W-:Y:S01]  /*55c0*/  SHF.R.U64 R38, R40, 0x10, R41 ;  /* 0x0000001028267819 */ /* 0x000fe20000001229 */
[----:B0-----:R-:W-:Y:S01]  /*55d0*/  IMAD.U32 R41, R5, 0x10000, RZ ;  /* 0x0001000005297824 */ /* 0x001fe200078e00ff */
[----:B------:R-:W-:Y:S01]  /*55e0*/  SHF.R.U32.HI R46, RZ, 0x10, R43 ;  /* 0x00000010ff2e7819 */ /* 0x000fe2000001162b */
[----:B--2---:R-:W-:Y:S01]  /*55f0*/  FMUL.FTZ R98, R88, R89 ;  /* 0x0000005958627220 */ /* 0x004fe20000410000 */
[----:B------:R-:W-:Y:S01]  /*5600*/  PRMT R115, R115, 0x5410, R35 ;  /* 0x0000541073737816 */ /* 0x000fe20000000023 */
[----:B------:R-:W-:Y:S01]  /*5610*/  IMAD.U32 R35, R36, 0x10000, RZ ;  /* 0x0001000024237824 */ /* 0x000fe200078e00ff */
[----:B------:R-:W-:Y:S01]  /*5620*/  SHF.R.U32.HI R44, RZ, 0x10, R39 ;  /* 0x00000010ff2c7819 */ /* 0x000fe20000011627 */
[----:B------:R-:W-:Y:S01]  /*5630*/  IMAD.U32 R39, R6, 0x10000, RZ ;  /* 0x0001000006277824 */ /* 0x000fe200078e00ff */
[----:B------:R-:W-:-:S02]  /*5640*/  PRMT R38, R111, 0x5432, R38 ;  /* 0x000054326f267816 */ /* 0x000fc40000000026 */
[----:B------:R-:W-:Y:S01]  /*5650*/  SHF.R.U64 R45, R42, 0x10, R43 ;  /* 0x000000102a2d7819 */ /* 0x000fe2000000122b */
[----:B------:R-:W-:Y:S01]  /*5660*/  IMAD.U32 R42, R7, 0x10000, RZ ;  /* 0x00010000072a7824 */ /* 0x000fe200078e00ff */
[----:B------:R-:W-:Y:S01]  /*5670*/  PRMT R111, R111, 0x5410, R46 ;  /* 0x000054106f6f7816 */ /* 0x000fe2000000002e */
[-C--:B------:R-:W-:Y:S01]  /*5680*/  FMUL.FTZ R46, R88, R35.reuse ;  /* 0x00000023582e7220 */ /* 0x080fe20000410000 */
[----:B------:R-:W-:Y:S01]  /*5690*/  LOP3.LUT R43, R13, 0xffff0000, RZ, 0xc0, !PT ;  /* 0xffff00000d2b7812 */ /* 0x000fe200078ec0ff */
[----:B------:R-:W-:Y:S01]  /*56a0*/  FFMA.FTZ R35, R41, R35, -R98 ;  /* 0x0000002329237223 */ /* 0x000fe20000010862 */
[----:B------:R-:W-:Y:S01]  /*56b0*/  PRMT R34, R113, 0x5432, R34 ;  /* 0x0000543271227816 */ /* 0x000fe20000000022 */
[----:B------:R-:W-:Y:S01]  /*56c0*/  FFMA.FTZ R41, R41, R89, R46 ;  /* 0x0000005929297223 */ /* 0x000fe2000001002e */
        /* <DEDUP_REMOVED lines=8> */
[----:B------:R-:W-:Y:S01]  /*5750*/  PRMT R112, R112, 0x5410, R45 ;  /* 0x0000541070707816 */ /* 0x000fe2000000002d */
[----:B------:R-:W-:-:S02]  /*5760*/  IMAD.U32 R45, R113, 0x10000, RZ ;  /* 0x00010000712d7824 */ /* 0x000fc400078e00ff */
[----:B------:R-:W-:Y:S01]  /*5770*/  FMUL.FTZ R98, R43, R44 ;  /* 0x0000002c2b627220 */ /* 0x000fe20000410000 */
[----:B------:R-:W-:Y:S01]  /*5780*/  FMUL.FTZ R43, R47, R88 ;  /* 0x000000582f2b7220 */ /* 0x000fe20000410000 */
[----:B------:R-:W-:Y:S01]  /*5790*/  FFMA.FTZ R44, R37, R44, R46 ;  /* 0x0000002c252c7223 */ /* 0x000fe2000001002e */
[----:B------:R-:W-:Y:S01]  /*57a0*/  LOP3.LUT R15, R15, 0xffff0000, RZ, 0xc0, !PT ;  /* 0xffff00000f0f7812 */ /* 0x000fe200078ec0ff */
[-C--:B------:R-:W-:Y:S01]  /*57b0*/  FMUL.FTZ R47, R47, R45.reuse ;  /* 0x0000002d2f2f7220 */ /* 0x080fe20000410000 */
[----:B------:R-:W-:Y:S01]  /*57c0*/  LOP3.LUT R102, R111, 0xffff0000, RZ, 0xc0, !PT ;  /* 0xffff00006f667812 */ /* 0x000fe200078ec0ff */
[----:B------:R-:W-:Y:S01]  /*57d0*/  FFMA.FTZ R36, R37, R36, -R98 ;  /* 0x0000002425247223 */ /* 0x000fe20000010862 */
[----:B------:R-:W-:Y:S01]  /*57e0*/  LOP3.LUT R46, R113, 0xffff0000, RZ, 0xc0, !PT ;  /* 0xffff0000712e7812 */ /* 0x000fe200078ec0ff */
[C---:B------:R-:W-:Y:S01]  /*57f0*/  FFMA.FTZ R37, R42.reuse, R45, -R43 ;  /* 0x0000002d2a257223 */ /* 0x040fe2000001082b */
[----:B------:R-:W-:Y:S01]  /*5800*/  LOP3.LUT R7, R7, 0xffff0000, RZ, 0xc0, !PT ;  /* 0xffff000007077812 */ /* 0x000fe200078ec0ff */
[----:B------:R-:W-:Y:S01]  /*5810*/  FFMA.FTZ R42, R42, R88, R47 ;  /* 0x000000582a2a7223 */ /* 0x000fe2000001002f */
[----:B------:R-:W-:Y:S01]  /*5820*/  IMAD.U32 R98, R38, 0x10000, RZ ;  /* 0x0001000026627824 */ /* 0x000fe200078e00ff */
[----:B------:R-:W-:Y:S01]  /*5830*/  LOP3.LUT R12, R12, 0xffff0000, RZ, 0xc0, !PT ;  /* 0xffff00000c0c7812 */ /* 0x000fe200078ec0ff */
[----:B------:R-:W-:Y:S01]  /*5840*/  FMUL.FTZ R104, R15, R102 ;  /* 0x000000660f687220 */ /* 0x000fe20000410000 */
[----:B------:R-:W-:-:S02]  /*5850*/  IMAD.U32 R88, R34, 0x10000, RZ ;  /* 0x0001000022587824 */ /* 0x000fc400078e00ff */
[-C--:B------:R-:W-:Y:S01]  /*5860*/  FMUL.FTZ R106, R15, R46.reuse ;  /* 0x0000002e0f6a7220 */ /* 0x080fe20000410000 */
[----:B------:R-:W-:Y:S01]  /*5870*/  LOP3.LUT R43, R38, 0xffff0000, RZ, 0xc0, !PT ;  /* 0xffff0000262b7812 */ /* 0x000fe200078ec0ff */
[----:B------:R-:W-:Y:S01]  /*5880*/  FFMA.FTZ R46, R7, R46, -R104 ;  /* 0x0000002e072e7223 */ /* 0x000fe20000010868 */
[----:B------:R-:W-:Y:S01]  /*5890*/  LOP3.LUT R15, R34, 0xffff0000, RZ, 0xc0, !PT ;  /* 0xffff0000220f7812 */ /* 0x000fe200078ec0ff */
[C---:B------:R-:W-:Y:S01]  /*58a0*/  FMUL.FTZ R34, R13.reuse, R98 ;  /* 0x000000620d227220 */ /* 0x040fe20000410000 */
[----:B------:R-:W-:Y:S01]  /*58b0*/  LOP3.LUT R4, R4, 0xffff0000, RZ, 0xc0, !PT ;  /* 0xffff000004047812 */ /* 0x000fe200078ec0ff */
[----:B------:R-:W-:Y:S01]  /*58c0*/  FMUL.FTZ R13, R13, R88 ;  /* 0x000000580d0d7220 */ /* 0x000fe20000410000 */
[----:B------:R-:W-:Y:S01]  /*58d0*/  FFMA.FTZ R47, R7, R102, R106 ;  /* 0x00000066072f7223 */ /* 0x000fe2000001006a */
[----:B------:R-:W-:Y:S01]  /*58e0*/  FMUL.FTZ R7, R12, R43 ;  /* 0x0000002b0c077220 */ /* 0x000fe20000410000 */
[----:B------:R-:W-:Y:S01]  /*58f0*/  LOP3.LUT R40, R6, 0xffff0000, RZ, 0xc0, !PT ;  /* 0xffff000006287812 */ /* 0x000fe200078ec0ff */
[----:B------:R-:W-:-:S02]  /*5900*/  IMAD.U32 R6, R14, 0x10000, RZ ;  /* 0x000100000e067824 */ /* 0x000fc400078e00ff */
[C---:B------:R-:W-:Y:S01]  /*5910*/  FFMA.FTZ R34, R5.reuse, R88, -R34 ;  /* 0x0000005805227223 */ /* 0x040fe20000010822 */
[----:B------:R-:W-:Y:S01]  /*5920*/  FFMA.FTZ R98, R5, R98, R13 ;  /* 0x0000006205627223 */ /* 0x000fe2000001000d */
[-C--:B------:R-:W-:Y:S01]  /*5930*/  FMUL.FTZ R45, R12, R15.reuse ;  /* 0x0000000f0c2d7220 */ /* 0x080fe20000410000 */
[----:B------:R-:W-:Y:S01]  /*5940*/  LOP3.LUT R14, R14, 0xffff0000, RZ, 0xc0, !PT ;  /* 0xffff00000e0e7812 */ /* 0x000fe200078ec0ff */
[----:B------:R-:W-:Y:S01]  /*5950*/  FFMA.FTZ R15, R4, R15, -R7 ;  /* 0x0000000f040f7223 */ /* 0x000fe20000010807 */
[C---:B------:R-:W-:Y:S01]  /*5960*/  IMAD.U32 R5, R115.reuse, 0x10000, RZ ;  /* 0x0001000073057824 */ /* 0x040fe200078e00ff */
[C---:B------:R-:W-:Y:S01]  /*5970*/  LOP3.LUT R13, R112.reuse, 0xffff0000, RZ, 0xc0, !PT ;  /* 0xffff0000700d7812 */ /* 0x040fe200078ec0ff */
[----:B------:R-:W-:Y:S01]  /*5980*/  IMAD.U32 R7, R112, 0x10000, RZ ;  /* 0x0001000070077824 */ /* 0x000fe200078e00ff */
[----:B------:R-:W-:Y:S01]  /*5990*/  LOP3.LUT R115, R115, 0xffff0000, RZ, 0xc0, !PT ;  /* 0xffff000073737812 */ /* 0x000fe200078ec0ff */
[----:B------:R-:W-:Y:S01]  /*59a0*/  FFMA.FTZ R45, R4, R43, R45 ;  /* 0x0000002b042d7223 */ /* 0x000fe2000001002d */
[----:B------:R-:W-:Y:S01]  /*59b0*/  F2FP.BF16.F32.PACK_AB R41, R44, R41 ;  /* 0x000000292c29723e */ /* 0x000fe200000010ff */
[----:B------:R-:W-:Y:S01]  /*59c0*/  FMUL.FTZ R4, R6, R7 ;  /* 0x0000000706047220 */ /* 0x000fe20000410000 */
[----:B------:R-:W-:Y:S01]  /*59d0*/  FMUL.FTZ R43, R14, R13 ;  /* 0x0000000d0e2b7220 */ /* 0x000fe20000410000 */
[----:B------:R-:W-:Y:S01]  /*59e0*/  FMUL.FTZ R6, R6, R5 ;  /* 0x0000000506067220 */ /* 0x000fe20000410000 */
[----:B------:R-:W-:Y:S01]  /*59f0*/  FMUL.FTZ R14, R14, R115 ;  /* 0x000000730e0e7220 */ /* 0x000fe20000410000 */
[C---:B------:R-:W-:Y:S01]  /*5a00*/  FFMA.FTZ R4, R39.reuse, R5, -R4 ;  /* 0x0000000527047223 */ /* 0x040fe20000010804 */
[C---:B------:R-:W-:Y:S01]  /*5a10*/  FFMA.FTZ R43, R40.reuse, R115, -R43 ;  /* 0x00000073282b7223 */ /* 0x040fe2000001082b */
[----:B------:R-:W-:Y:S01]  /*5a20*/  FFMA.FTZ R6, R39, R7, R6 ;  /* 0x0000000727067223 */ /* 0x000fe20000010006 */
[----:B------:R-:W-:Y:S01]  /*5a30*/  FFMA.FTZ R13, R40, R13, R14 ;  /* 0x0000000d280d7223 */ /* 0x000fe2000001000e */
[----:B------:R-:W-:-:S02]  /*5a40*/  F2FP.BF16.F32.PACK_AB R5, R36, R35 ;  /* 0x000000232405723e */ /* 0x000fc400000010ff */
[----:B------:R-:W-:Y:S02]  /*5a50*/  F2FP.BF16.F32.PACK_AB R14, R43, R4 ;  /* 0x000000042b0e723e */ /* 0x000fe400000010ff */
[----:B------:R-:W-:Y:S02]  /*5a60*/  F2FP.BF16.F32.PACK_AB R42, R47, R42 ;  /* 0x0000002a2f2a723e */ /* 0x000fe400000010ff */
[----:B------:R-:W-:Y:S02]  /*5a70*/  F2FP.BF16.F32.PACK_AB R34, R15, R34 ;  /* 0x000000220f22723e */ /* 0x000fe400000010ff */
[----:B------:R-:W-:Y:S01]  /*5a80*/  F2FP.BF16.F32.PACK_AB R35, R13, R6 ;  /* 0x000000060d23723e */ /* 0x000fe200000010ff */
[----:B------:R-:W-:Y:S01]  /*5a90*/  IMAD.MOV.U32 R6, RZ, RZ, R14 ;  /* 0x000000ffff067224 */ /* 0x000fe200078e000e */
[----:B------:R-:W-:Y:S01]  /*5aa0*/  F2FP.BF16.F32.PACK_AB R7, R46, R37 ;  /* 0x000000252e07723e */ /* 0x000fe200000010ff */
[----:B------:R-:W-:Y:S01]  /*5ab0*/  IMAD.MOV.U32 R4, RZ, RZ, R34 ;  /* 0x000000ffff047224 */ /* 0x000fe200078e0022 */
[----:B------:R-:W-:Y:S01]  /*5ac0*/  F2FP.BF16.F32.PACK_AB R12, R45, R98 ;  /* 0x000000622d0c723e */ /* 0x000fe200000010ff */
[----:B------:R-:W-:-:S02]  /*5ad0*/  IMAD.MOV.U32 R13, RZ, RZ, R41 ;  /* 0x000000ffff0d7224 */ /* 0x000fc400078e0029 */
[----:B------:R-:W-:Y:S02]  /*5ae0*/  IMAD.MOV.U32 R14, RZ, RZ, R35 ;  /* 0x000000ffff0e7224 */ /* 0x000fe400078e0023 */
[----:B------:R-:W-:-:S07]  /*5af0*/  IMAD.MOV.U32 R15, RZ, RZ, R42 ;  /* 0x000000ffff0f7224 */ /* 0x000fce00078e002a */
.L_x_2888:
[----:B------:R-:W-:Y:S05]  /*5b00*/  BSYNC B1 ;  /* 0x0000000000017941 */ /* 0x000fea0003800000 */
.L_x_2887:
        /* <DEDUP_REMOVED lines=8> */
.L_x_2852:
[----:B------:R-:W-:-:S06]  /*5b90*/  UISETP.NE.AND UP0, UPT, UR51, 0x3, UPT ;  /* 0x000000033300788c */ /* 0x000fcc000bf05270 */
[----:B------:R-:W-:-:S13]  /*5ba0*/  PLOP3.LUT P3, PT, PT, PT, UP0, 0x80, 0x0 ;  /* 0x000000000000781c */ /* 0x000fda0003f6f008 */
[----:B------:R-:W-:Y:S05]  /*5bb0*/  @!P3 BRA `(.L_x_2889) ;  /* 0x000000000004b947 */ /* 0x000fea0003800000 */
[----:B------:R-:W-:Y:S01]  /*5bc0*/  BPT.TRAP 0x1 ;  /* 0x000000040000795c */ /* 0x000fe20000300000 */
.L_x_2889:
[----:B------:R-:W-:Y:S01]  /*5bd0*/  IMAD R87, R22, 0x8, R23 ;  /* 0x0000000816577824 */ /* 0x000fe200078e0217 */
[----:B------:R-:W-:Y:S01]  /*5be0*/  SHF.L.U32 R95, R209, 0x1f, RZ ;  /* 0x0000001fd15f7819 */ /* 0x000fe200000006ff */
[----:B------:R-:W-:Y:S01]  /*5bf0*/  BSSY B1, `(.L_x_2890) ;  /* 0x0000004000017945 */ /* 0x000fe20003800000 */
[----:B------:R-:W-:Y:S02]  /*5c00*/  SHF.R.S32.HI R92, RZ, 0x1f, R91 ;  /* 0x0000001fff5c7819 */ /* 0x000fe4000001145b */
[----:B------:R-:W0:Y:S02]  /*5c10*/  SYNCS.PHASECHK.TRANS64.TRYWAIT P2, [R87+URZ+0x22890], R95 ;  /* 0x0228905f570075a7 */ /* 0x000e24000804017f */
[----:B0-----:R-:W-:Y:S05]  /*5c20*/  @!P2 BRA `(.L_x_2891) ;  /* 0x000001f800d4a947 */ /* 0x001fea0003800000 */
.L_x_3224:
[----:B------:R-:W-:Y:S05]  /*5c30*/  BSYNC B1 ;  /* 0x0000000000017941 */ /* 0x000fea0003800000 */
.L_x_2890:
[----:B------:R-:W-:Y:S01]  /*5c40*/  ULDC.64 UR4, c[0x0][0x300] ;  /* 0x0000c00000047ab9 */ /* 0x000fe20000000a00 */
[----:B-----5:R-:W-:Y:S01]  /*5c50*/  SHF.R.S32.HI R93, RZ, 0x1f, R90 ;  /* 0x0000001fff5d7819 */ /* 0x020fe2000001145a */
[----:B------:R-:W-:Y:S01]  /*5c60*/  IMAD R6, R92, UR4, RZ ;  /* 0x000000045c067c24 */ /* 0x000fe2000f8e02ff */
[----:B------:R-:W-:Y:S01]  /*5c70*/  ULDC.64 UR6, c[0x0][0x2e8] ;  /* 0x0000ba0000067ab9 */ /* 0x000fe20000000a00 */
[----:B------:R-:W-:-:S04]  /*5c80*/  IMAD.WIDE.U32 R4, R91, UR4, RZ ;  /* 0x000000045b047c25 */ /* 0x000fc8000f8e00ff */
        /* <DEDUP_REMOVED lines=20> */
.L_x_3228:
        /* <DEDUP_REMOVED lines=13> */
.L_x_2894:
[----:B------:R-:W-:Y:S05]  /*5ea0*/  BSYNC B1 ;  /* 0x0000000000017941 */ /* 0x000fea0003800000 */
.L_x_2893:
[----:B------:R-:W-:-:S03]  /*5eb0*/  UMOV UR4, 0xffffffff ;  /* 0xffffffff00047882 */ /* 0x000fc60000000000 */
[----:B------:R-:W-:Y:S05]  /*5ec0*/  BRA.DIV UR4, `(.L_x_2895) ;  /* 0x000001fa048c7947 */ /* 0x000fea000b800000 */
[----:B--2-4-:R2:W4:Y:S04]  /*5ed0*/  SHFL.IDX PT, R5, R33, 0x1, 0x1c1f ;  /* 0x003c1f0021057f89 */ /* 0x01452800000e0000 */
[----:B---3--:R2:W3:Y:S02]  /*5ee0*/  SHFL.IDX PT, R4, R32, 0x1, 0x1c1f ;  /* 0x003c1f0020047f89 */ /* 0x0084e400000e0000 */
.L_x_3232:
        /* <DEDUP_REMOVED lines=13> */
.L_x_2871:
[----:B------:R-:W-:Y:S05]  /*5fc0*/  BSYNC B0 ;  /* 0x0000000000007941 */ /* 0x000fea0003800000 */
.L_x_2851:
        /* <DEDUP_REMOVED lines=17> */
.L_x_2897:
[----:B------:R-:W-:Y:S05]  /*60e0*/  BSYNC B0 ;  /* 0x0000000000007941 */ /* 0x000fea0003800000 */
.L_x_2896:
[----:B------:R-:W3:Y:S01]  /*60f0*/  SYNCS.PHASECHK.TRANS64.TRYWAIT P3, [R87+URZ+0x228b0], R95 ;  /* 0x0228b05f570075a7 */ /* 0x000ee2000806017f */
[----:B------:R-:W-:Y:S04]  /*6100*/  BSSY B0, `(.L_x_2898) ;  /* 0x0000002000007945 */ /* 0x000fe80003800000 */
[----:B---3--:R-:W-:Y:S05]  /*6110*/  @!P3 BRA `(.L_x_2899) ;  /* 0x000001f80044b947 */ /* 0x008fea0003800000 */
.L_x_3233:
[----:B------:R-:W-:Y:S05]  /*6120*/  BSYNC B0 ;  /* 0x0000000000007941 */ /* 0x000fea0003800000 */
.L_x_2898:
[----:B------:R4:W5:Y:S01]  /*6130*/  LDL R45, [R1+0x1c] ;  /* 0x00001c00012d7983 */ /* 0x0009620000100800 */
[----:B------:R-:W-:Y:S01]  /*6140*/  ULDC.64 UR4, c[0x0][0x328] ;  /* 0x0000ca0000047ab9 */ /* 0x000fe20000000a00 */
[----:B------:R-:W-:Y:S02]  /*6150*/  ULDC.64 UR6, c[0x0][0x318] ;  /* 0x0000c60000067ab9 */ /* 0x000fe40000000a00 */
[----:B------:R4:W5:Y:S04]  /*6160*/  LDL R44, [R1+0x18] ;  /* 0x00001800012c7983 */ /* 0x0009680000100800 */
[----:B------:R4:W5:Y:S04]  /*6170*/  LDL R43, [R1+0x14] ;  /* 0x00001400012b7983 */ /* 0x0009680000100800 */
[----:B------:R4:W5:Y:S04]  /*6180*/  LDL R42, [R1+0x10] ;  /* 0x00001000012a7983 */ /* 0x0009680000100800 */
[----:B------:R4:W5:Y:S04]  /*6190*/  LDL R40, [R1+0xc] ;  /* 0x00000c0001287983 */ /* 0x0009680000100800 */
[----:B------:R4:W5:Y:S01]  /*61a0*/  LDL R38, [R1+0x8] ;  /* 0x0000080001267983 */ /* 0x0009620000100800 */
        /* <DEDUP_REMOVED lines=15> */
[----:B------:R-:W-:Y:S01]  /*62a0*/  LEA R35, P3, R4, UR6, 0x1 ;  /* 0x0000000604237c11 */ /* 0x000fe2000f8608ff */
[----:B------:R-:W-:Y:S02]  /*62b0*/  IMAD.IADD R11, R75, 0x1, R34 ;  /* 0x000000014b0b7824 */ /* 0x000fe400078e0222 */
[--C-:B------:R-:W-:Y:S01]  /*62c0*/  IMAD R34, R34, 0x2, R26.reuse ;  /* 0x0000000222227824 */ /* 0x100fe200078e021a */
[----:B------:R-:W-:Y:S01]  /*62d0*/  LEA.HI.X R36, R4, UR7, R5, 0x1, P3 ;  /* 0x0000000704247c11 */ /* 0x000fe200098f0c05 */
[----:B------:R4:W0:Y:S01]  /*62e0*/  SHFL.IDX PT, R41, R35, RZ, 0x1c1f ;  /* 0x001c1fff23297589 */ /* 0x00082200000e0000 */
[----:B------:R-:W-:Y:S01]  /*62f0*/  ISETP.GE.AND P3, PT, R94, 0x1, PT ;  /* 0x000000015e00780c */ /* 0x000fe20003f66270 */
[----:B------:R-:W-:Y:S02]  /*6300*/  IMAD R11, R11, 0x2, R26 ;  /* 0x000000020b0b7824 */ /* 0x000fe400078e021a */
[----:B------:R4:W0:Y:S10]  /*6310*/  SHFL.IDX PT, R39, R36, RZ, 0x1c1f ;  /* 0x001c1fff24277589 */ /* 0x00083400000e0000 */
[----:B----4-:R-:W-:Y:S05]  /*6320*/  @!P3 BRA `(.L_x_2901) ;  /* 0x0000000000a4b947 */ /* 0x010fea0003800000 */
[----:B------:R-:W-:Y:S02]  /*6330*/  ISETP.NE.AND P5, PT, R77, RZ, PT ;  /* 0x000000ff4d00720c */ /* 0x000fe40003fa5270 */
[----:B------:R-:W-:Y:S02]  /*6340*/  ISETP.NE.AND P4, PT, R78, RZ, PT ;  /* 0x000000ff4e00720c */ /* 0x000fe40003f85270 */
[----:B------:R-:W-:-:S09]  /*6350*/  PRMT R37, R10, 0x8880, RZ ;  /* 0x000088800a257816 */ /* 0x000fd200000000ff */
[----:B------:R-:W4:Y:S01]  /*6360*/  @P5 LDS.128 R4, [R34] ;  /* 0x0000000022045984 */ /* 0x000f220000000c00 */
[----:B012---:R-:W-:-:S04]  /*6370*/  @P5 LEA R32, P3, R18, R41, 0x1 ;  /* 0x0000002912205211 */ /* 0x007fc800078608ff */
[----:B------:R-:W-:Y:S02]  /*6380*/  @P5 LEA.HI.X R33, R18, R39, R19, 0x1, P3 ;  /* 0x0000002712215211 */ /* 0x000fe400018f0c13 */
[----:B------:R-:W-:-:S04]  /*6390*/  @P4 LEA R14, P3, R17, R41, 0x1 ;  /* 0x00000029110e4211 */ /* 0x000fc800078608ff */
[----:B------:R-:W-:Y:S02]  /*63a0*/  @P4 LEA.HI.X R15, R17, R39, R208, 0x1, P3 ;  /* 0x00000027110f4211 */ /* 0x000fe400018f0cd0 */
[----:B------:R-:W-:-:S13]  /*63b0*/  ISETP.NE.AND P3, PT, R79, RZ, PT ;  /* 0x000000ff4f00720c */ /* 0x000fda0003f65270 */
[----:B------:R-:W-:-:S04]  /*63c0*/  @P3 LEA R12, P6, R224, R41, 0x1 ;  /* 0x00000029e00c3211 */ /* 0x000fc800078c08ff */
[----:B-----5:R-:W-:Y:S01]  /*63d0*/  @P3 LEA.HI.X R13, R224, R39, R45, 0x1, P6 ;  /* 0x00000027e00d3211 */ /* 0x020fe200030f0c2d */
[----:B----4-:R0:W-:Y:S01]  /*63e0*/  @P5 ST.E.128 desc[UR54][R32.64], R4 ;  /* 0x0000000420005985 */ /* 0x0101e2000c101d36 */
[----:B------:R-:W-:-:S03]  /*63f0*/  ISETP.NE.AND P5, PT, R80, RZ, PT ;  /* 0x000000ff5000720c */ /* 0x000fc60003fa5270 */
[----:B------:R-:W1:Y:S10]  /*6400*/  @P4 LDS.128 R4, [R11] ;  /* 0x000000000b044984 */ /* 0x000e740000000c00 */
        /* <DEDUP_REMOVED lines=27> */
.L_x_2901:
[----:B------:R-:W-:Y:S05]  /*65c0*/  BSYNC B0 ;  /* 0x0000000000007941 */ /* 0x000fea0003800000 */
.L_x_2900:
[----:B------:R-:W-:Y:S01]  /*65d0*/  ISETP.GE.AND P3, PT, R94, 0x41, PT ;  /* 0x000000415e00780c */ /* 0x000fe20003f66270 */
[----:B------:R0:W0:Y:S01]  /*65e0*/  SHFL.IDX PT, R37, R36, 0x1, 0x1c1f ;  /* 0x003c1f0024257f89 */ /* 0x00002200000e0000 */
[----:B------:R-:W-:Y:S03]  /*65f0*/  BSSY B0, `(.L_x_2902) ;  /* 0x000002c000007945 */ /* 0x000fe60003800000 */
[----:B------:R-:W0:Y:S08]  /*6600*/  SHFL.IDX PT, R35, R35, 0x1, 0x1c1f ;  /* 0x003c1f0023237f89 */ /* 0x000e3000000e0000 */
[----:B------:R-:W-:Y:S05]  /*6610*/  @!P3 BRA `(.L_x_2903) ;  /* 0x0000000000a4b947 */ /* 0x000fea0003800000 */
[----:B------:R-:W-:Y:S02]  /*6620*/  ISETP.NE.AND P5, PT, R77, RZ, PT ;  /* 0x000000ff4d00720c */ /* 0x000fe40003fa5270 */
[----:B------:R-:W-:Y:S02]  /*6630*/  ISETP.NE.AND P4, PT, R78, RZ, PT ;  /* 0x000000ff4e00720c */ /* 0x000fe40003f85270 */
[----:B0-----:R-:W-:-:S09]  /*6640*/  PRMT R36, R10, 0x8880, RZ ;  /* 0x000088800a247816 */ /* 0x001fd200000000ff */
[----:B----4-:R-:W0:Y:S01]  /*6650*/  @P5 LDS.128 R4, [R34+0x2000] ;  /* 0x0020000022045984 */ /* 0x010e220000000c00 */
[----:B-12---:R-:W-:-:S04]  /*6660*/  @P5 LEA R32, P3, R18, R35, 0x1 ;  /* 0x0000002312205211 */ /* 0x006fc800078608ff */
[----:B------:R-:W-:Y:S02]  /*6670*/  @P5 LEA.HI.X R33, R18, R37, R19, 0x1, P3 ;  /* 0x0000002512215211 */ /* 0x000fe400018f0c13 */
[----:B------:R-:W-:-:S04]  /*6680*/  @P4 LEA R14, P3, R17, R35, 0x1 ;  /* 0x00000023110e4211 */ /* 0x000fc800078608ff */
[----:B------:R-:W-:Y:S02]  /*6690*/  @P4 LEA.HI.X R15, R17, R37, R208, 0x1, P3 ;  /* 0x00000025110f4211 */ /* 0x000fe400018f0cd0 */
[----:B------:R-:W-:-:S13]  /*66a0*/  ISETP.NE.AND P3, PT, R79, RZ, PT ;  /* 0x000000ff4f00720c */ /* 0x000fda0003f65270 */
[----:B------:R-:W-:-:S04]  /*66b0*/  @P3 LEA R12, P6, R224, R35, 0x1 ;  /* 0x00000023e00c3211 */ /* 0x000fc800078c08ff */
[----:B-----5:R-:W-:Y:S01]  /*66c0*/  @P3 LEA.HI.X R13, R224, R37, R45, 0x1, P6 ;  /* 0x00000025e00d3211 */ /* 0x020fe200030f0c2d */
[----:B0-----:R0:W-:Y:S01]  /*66d0*/  @P5 ST.E.128 desc[UR54][R32.64], R4 ;  /* 0x0000000420005985 */ /* 0x0011e2000c101d36 */
        /* <DEDUP_REMOVED lines=29> */
.L_x_2903:
[----:B------:R-:W-:Y:S05]  /*68b0*/  BSYNC B0 ;  /* 0x0000000000007941 */ /* 0x000fea0003800000 */
.L_x_2902:
[----:B------:R-:W-:Y:S01]  /*68c0*/  @!PT LDS RZ, [RZ] ;  /* 0x00000000fffff984 */ /* 0x000fe20000000800 */
[----:B------:R-:W-:Y:S01]  /*68d0*/  @!PT LDS RZ, [RZ] ;  /* 0x00000000fffff984 */ /* 0x000fe20000000800 */
[----:B------:R-:W-:Y:S01]  /*68e0*/  @!PT LDS RZ, [RZ] ;  /* 0x00000000fffff984 */ /* 0x000fe20000000800 */
[----:B------:R-:W-:Y:S01]  /*68f0*/  @!PT LDS RZ, [RZ] ;  /* 0x00000000fffff984 */ /* 0x000fe20000000800 */
[----:B------:R1:W-:Y:S06]  /*6900*/  MEMBAR.ALL.CTA ;  /* 0x0000000000007992 */ /* 0x0003ec0000008000 */
[----:B-1----:R-:W1:Y:S01]  /*6910*/  FENCE.VIEW.ASYNC.S ;  /* 0x00000000000073c6 */ /* 0x002e620000000000 */
[----:B---3--:R-:W-:Y:S01]  /*6920*/  @!P2 VIADD R87, R87, 0x228c0 ;  /* 0x000228c05757a836 */ /* 0x008fe20000000000 */
[----:B-1----:R1:W-:Y:S01]  /*6930*/  BAR.SYNC.DEFER_BLOCKING R60, 0x80 ;  /* 0x0002003c0000751d */ /* 0x0023e20000010000 */
[----:B------:R-:W-:Y:S01]  /*6940*/  LOP3.LUT P3, RZ, R16, 0x2, RZ, 0xc0, !PT ;  /* 0x0000000210ff7812 */ /* 0x000fe2000786c0ff */
[----:B------:R-:W-:-:S02]  /*6950*/  VIADD R22, R22, 0x1 ;  /* 0x0000000116167836 */ /* 0x000fc40000000000 */
[----:B------:R-:W-:-:S04]  /*6960*/  @!P2 PRMT R87, RZ, 0x654, R87 ;  /* 0x00000654ff57a816 */ /* 0x000fc80000000057 */
[----:B------:R1:W-:Y:S01]  /*6970*/  @!P2 SYNCS.ARRIVE.TRANS64.RED.A1T0 RZ, [R87+URZ], RZ ;  /* 0x000000ff57ffa9a7 */ /* 0x0003e2000810043f */
[----:B------:R-:W-:-:S04]  /*6980*/  ISETP.NE.AND P2, PT, R22, 0x2, PT ;  /* 0x000000021600780c */ /* 0x000fc80003f45270 */
[----:B0---4-:R-:W-:Y:S02]  /*6990*/  SEL R4, RZ, 0x1, P2 ;  /* 0x00000001ff047807 */ /* 0x011fe40001000000 */
[----:B------:R-:W-:Y:S02]  /*69a0*/  SEL R22, R22, RZ, P2 ;  /* 0x000000ff16167207 */ /* 0x000fe40001000000 */
[----:B------:R-:W-:Y:S01]  /*69b0*/  LOP3.LUT R209, R209, R4, RZ, 0x3c, !PT ;  /* 0x00000004d1d17212 */ /* 0x000fe200078e3cff */
[----:B------:R-:W-:Y:S06]  /*69c0*/  @P3 BRA `(.L_x_2904) ;  /* 0xffffffc000d03947 */ /* 0x000fec000383ffff */
[----:B------:R-:W0:Y:S01]  /*69d0*/  S2R R5, SR_TID.X ;  /* 0x0000000000057919 */ /* 0x000e220000002100 */
[----:B------:R-:W-:Y:S02]  /*69e0*/  PLOP3.LUT P0, PT, PT, PT, PT, 0x8, 0x0 ;  /* 0x000000000000781c */ /* 0x000fe40003f0e170 */
[----:B0-----:R-:W-:-:S04]  /*69f0*/  SHF.R.U32.HI R5, RZ, 0x7, R5 ;  /* 0x00000007ff057819 */ /* 0x001fc80000011605 */
[----:B------:R-:W-:-:S13]  /*6a00*/  ISETP.NE.AND P3, PT, R5, 0x1, PT ;  /* 0x000000010500780c */ /* 0x000fda0003f65270 */
[----:B------:R-:W-:Y:S05]  /*6a10*/  @!P3 WARPSYNC.ALL ;  /* 0x000000000000b948 */ /* 0x000fea0003800000 */
[----:B------:R-:W-:Y:S06]  /*6a20*/  @!P3 BAR.ARV 0x9, 0x100 ;  /* 0x024400000000bb1d */ /* 0x000fec0000002000 */
.L_x_2846:
[----:B------:R-:W0:Y:S01]  /*6a30*/  LDC R0, c[0x0][0x448] ;  /* 0x00011200ff007b82 */ /* 0x000e220000000800 */
[----:B------:R-:W-:-:S07]  /*6a40*/  IADD3 R7, R206, 0x1, -R203 ;  /* 0x00000001ce077810 */ /* 0x000fce0007ffe8cb */
[----:B------:R-:W3:Y:S01]  /*6a50*/  LDC.64 R4, c[0x0][0x9e0] ;  /* 0x00027800ff047b82 */ /* 0x000ee20000000a00 */
[----:B0-----:R-:W-:Y:S01]  /*6a60*/  ISETP.NE.AND P1, PT, R0, 0x1, PT ;  /* 0x000000010000780c */ /* 0x001fe20003f25270 */
[----:B------:R-:W-:Y:S01]  /*6a70*/  VIADD R0, R228, 0x7f ;  /* 0x0000007fe4007836 */ /* 0x000fe20000000000 */
[----:B---3--:R-:W-:-:S11]  /*6a80*/  ISETP.GE.AND P2, PT, R5, 0x1, PT ;  /* 0x000000010500780c */ /* 0x008fd60003f46270 */
[----:B------:R-:W0:Y:S08]  /*6a90*/  @P1 LDC R3, c[0x0][0x44c] ;  /* 0x00011300ff031b82 */ /* 0x000e300000000800 */
[----:B------:R-:W3:Y:S01]  /*6aa0*/  @P1 LDC R6, c[0x0][0x450] ;  /* 0x00011400ff061b82 */ /* 0x000ee20000000800 */
[----:B0-----:R-:W-:-:S05]  /*6ab0*/  @P1 IMAD.HI.U32 R3, R0, R3, RZ ;  /* 0x0000000300031227 */ /* 0x001fca00078e00ff */
[----:B---3--:R-:W-:-:S05]  /*6ac0*/  @P1 SHF.R.U32.HI R0, RZ, R6, R3 ;  /* 0x00000006ff001219 */ /* 0x008fca0000011603 */
[----:B------:R-:W-:Y:S01]  /*6ad0*/  IMAD.IADD R3, R7, 0x1, R0 ;  /* 0x0000000107037824 */ /* 0x000fe200078e0200 */
[----:B------:R-:W-:Y:S06]  /*6ae0*/  @P0 BRA `(.L_x_2905) ;  /* 0x00000000000c0947 */ /* 0x000fec0003800000 */
[----:B------:R-:W0:Y:S01]  /*6af0*/  FENCE.VIEW.ASYNC.G ;  /* 0x00000000000073c6 */ /* 0x000e220000000100 */
[----:B------:R-:W-:Y:S05]  /*6b00*/  WARPSYNC.ALL ;  /* 0x0000000000007948 */ /* 0x000fea0003800000 */
[----:B0-----:R-:W-:Y:S06]  /*6b10*/  BAR.ARV 0xc, 0x180 ;  /* 0x0306000000007b1d */ /* 0x001fec0000002000 */
.L_x_2905:
        /* <DEDUP_REMOVED lines=13> */
.L_x_2908:
[----:B------:R-:W-:-:S13]  /*6bf0*/  ISETP.NE.AND P0, PT, R5, 0x1, PT ;  /* 0x000000010500780c */ /* 0x000fda0003f05270 */
[----:B------:R-:W0:Y:S02]  /*6c00*/  @P0 LDC.64 R6, c[0x0][0x9e8] ;  /* 0x00027a00ff060b82 */ /* 0x000e240000000a00 */
[----:B0-----:R-:W-:-:S05]  /*6c10*/  @P0 IMAD.HI.U32 R6, R0, R6, RZ ;  /* 0x0000000600060227 */ /* 0x001fca00078e00ff */
[----:B------:R-:W-:-:S07]  /*6c20*/  @P0 SHF.R.U32.HI R0, RZ, R7, R6 ;  /* 0x00000007ff000219 */ /* 0x000fce0000011606 */
.L_x_2909:
[----:B------:R-:W-:Y:S05]  /*6c30*/  BSYNC B0 ;  /* 0x0000000000007941 */ /* 0x000fea0003800000 */
.L_x_2907:
[----:B------:R-:W-:-:S05]  /*6c40*/  IMAD R3, R0, R5, R5 ;  /* 0x0000000500037224 */ /* 0x000fca00078e0205 */
[----:B------:R-:W-:-:S07]  /*6c50*/  VIMNMX R4, R4, R3, PT ;  /* 0x0000000304047248 */ /* 0x000fce0003fe0100 */
.L_x_2906:
[----:B------:R-:W0:Y:S01]  /*6c60*/  @P1 LDC R3, c[0x0][0x44c] ;  /* 0x00011300ff031b82 */ /* 0x000e220000000800 */
[----:B------:R-:W-:Y:S01]  /*6c70*/  VIADD R4, R4, 0x5f ;  /* 0x0000005f04047836 */ /* 0x000fe20000000000 */
[----:B------:R-:W-:Y:S01]  /*6c80*/  ULDC UR4, c[0x0][0x9dc] ;  /* 0x0002770000047ab9 */ /* 0x000fe20000000800 */
[----:B------:R-:W-:Y:S02]  /*6c90*/  IMAD.MOV.U32 R7, RZ, RZ, R228 ;  /* 0x000000ffff077224 */ /* 0x000fe400078e00e4 */
[----:B------:R-:W-:-:S03]  /*6ca0*/  IMAD.HI R4, R4, 0x2aaaaaab, RZ ;  /* 0x2aaaaaab04047827 */ /* 0x000fc600078e02ff */
[----:B------:R-:W3:Y:S01]  /*6cb0*/  @P1 LDC R9, c[0x0][0x450] ;  /* 0x00011400ff091b82 */ /* 0x000ee20000000800 */
[----:B0-----:R-:W-:Y:S01]  /*6cc0*/  @P1 IMAD.HI.U32 R0, R228, R3, RZ ;  /* 0x00000003e4001227 */ /* 0x001fe200078e00ff */
[----:B------:R-:W-:-:S04]  /*6cd0*/  SHF.R.U32.HI R3, RZ, 0x1f, R4 ;  /* 0x0000001fff037819 */ /* 0x000fc80000011604 */
[----:B------:R-:W-:Y:S02]  /*6ce0*/  LEA.HI.SX32 R4, R4, R3, 0x1c ;  /* 0x0000000304047211 */ /* 0x000fe400078fe2ff */
[----:B---3--:R-:W-:Y:S02]  /*6cf0*/  @P1 SHF.R.U32.HI R7, RZ, R9, R0 ;  /* 0x00000009ff071219 */ /* 0x008fe40000011600 */
        /* <DEDUP_REMOVED lines=14> */
.L_x_2912:
[----:B------:R-:W-:-:S13]  /*6de0*/  ISETP.NE.AND P0, PT, R5, 0x1, PT ;  /* 0x000000010500780c */ /* 0x000fda0003f05270 */
[----:B------:R-:W0:Y:S02]  /*6df0*/  @P0 LDC.64 R6, c[0x0][0x9e8] ;  /* 0x00027a00ff060b82 */ /* 0x000e240000000a00 */
[----:B0-----:R-:W-:-:S05]  /*6e00*/  @P0 IMAD.HI.U32 R6, R30, R6, RZ ;  /* 0x000000061e060227 */ /* 0x001fca00078e00ff */
[----:B------:R-:W-:-:S07]  /*6e10*/  @P0 SHF.R.U32.HI R30, RZ, R7, R6 ;  /* 0x00000007ff1e0219 */ /* 0x000fce0000011606 */
.L_x_2913:
[----:B------:R-:W-:Y:S05]  /*6e20*/  BSYNC B0 ;  /* 0x0000000000007941 */ /* 0x000fea0003800000 */
.L_x_2911:
[----:B------:R-:W-:-:S05]  /*6e30*/  IMAD R5, R30, R5, RZ ;  /* 0x000000051e057224 */ /* 0x000fca00078e02ff */
[----:B------:R-:W-:-:S07]  /*6e40*/  VIMNMX R0, R0, R5, !PT ;  /* 0x0000000500007248 */ /* 0x000fce0007fe0100 */
.L_x_2910:
[----:B------:R-:W-:Y:S01]  /*6e50*/  IMAD.HI R0, R0, 0x2aaaaaab, RZ ;  /* 0x2aaaaaab00007827 */ /* 0x000fe200078e02ff */
[----:B------:R-:W-:Y:S03]  /*6e60*/  BSSY B0, `(.L_x_2914) ;  /* 0x0000027000007945 */ /* 0x000fe60003800000 */
[----:B------:R-:W-:Y:S01]  /*6e70*/  IMAD.MOV.U32 R176, RZ, RZ, RZ ;  /* 0x000000ffffb07224 */ /* 0x000fe200078e00ff */
[----:B------:R-:W-:-:S04]  /*6e80*/  SHF.R.U32.HI R3, RZ, 0x1f, R0 ;  /* 0x0000001fff037819 */ /* 0x000fc80000011600 */
[----:B------:R-:W-:-:S04]  /*6e90*/  LEA.HI.SX32 R3, R0, R3, 0x1c ;  /* 0x0000000300037211 */ /* 0x000fc800078fe2ff */
[----:B------:R-:W-:-:S04]  /*6ea0*/  VIMNMX R9, RZ, R3, !PT ;  /* 0x00000003ff097248 */ /* 0x000fc80007fe0100 */
[----:B------:R-:W-:-:S13]  /*6eb0*/  ISETP.GT.AND P0, PT, R31, R9, PT ;  /* 0x000000091f00720c */ /* 0x000fda0003f04270 */
        /* <DEDUP_REMOVED lines=16> */
[----:B------:R0:W3:Y:S02]  /*6fc0*/  F2I.FTZ.U32.TRUNC.NTZ R5, R4 ;  /* 0x0000000400057305 */ /* 0x0000e4000021f000 */
[----:B0-----:R-:W-:Y:S02]  /*6fd0*/  IMAD.MOV.U32 R4, RZ, RZ, RZ ;  /* 0x000000ffff047224 */ /* 0x001fe400078e00ff */
[----:B---3--:R-:W-:-:S04]  /*6fe0*/  IMAD.MOV R7, RZ, RZ, -R5 ;  /* 0x000000ffff077224 */ /* 0x008fc800078e0a05 */
        /* <DEDUP_REMOVED lines=12> */
[----:B------:R-:W-:-:S05]  /*70b0*/  @!P1 LOP3.LUT R5, RZ, R8, RZ, 0x33, !PT ;  /* 0x00000008ff059212 */ /* 0x000fca00078e33ff */
[----:B------:R-:W-:-:S07]  /*70c0*/  IMAD.MOV.U32 R176, RZ, RZ, R5 ;  /* 0x000000ffffb07224 */ /* 0x000fce00078e0005 */
.L_x_2915:
[----:B------:R-:W-:Y:S05]  /*70d0*/  BSYNC B0 ;  /* 0x0000000000007941 */ /* 0x000fea0003800000 */
.L_x_2914:
        /* <DEDUP_REMOVED lines=36> */
[----:B-1----:R-:W-:Y:S02]  /*7320*/  CS2R R86, SRZ ;  /* 0x0000000000567805 */ /* 0x002fe4000001ff00 */
        /* <DEDUP_REMOVED lines=20> */
[----:B-----5:R-:W-:Y:S02]  /*7470*/  CS2R R44, SRZ ;  /* 0x00000000002c7805 */ /* 0x020fe4000001ff00 */
        /* <DEDUP_REMOVED lines=8> */
[----:B------:R-:W-:Y:S01]  /*7500*/  CS2R R152, SRZ ;  /* 0x0000000000987805 */ /* 0x000fe2000001ff00 */
[----:B---3--:R-:W-:-:S05]  /*7510*/  IMAD R0, R0, R176, R9 ;  /* 0x000000b000007224 */ /* 0x008fca00078e0209 */
        /* <DEDUP_REMOVED lines=13> */
.L_x_3236:
        /* <DEDUP_REMOVED lines=26> */
.L_x_2919:
[----:B------:R-:W-:Y:S05]  /*7790*/  BSYNC B6 ;  /* 0x0000000000067941 */ /* 0x000fea0003800000 */
.L_x_2918:
        /* <DEDUP_REMOVED lines=13> */
.L_x_2923:
[----:B--2---:R2:W3:Y:S02]  /*7870*/  SYNCS.PHASECHK.TRANS64.TRYWAIT P0, [R23+URZ+0x22800], R0 ;  /* 0x02280000170075a7 */ /* 0x0044e4000800017f */
[----:B---3--:R-:W-:Y:S05]  /*7880*/  @!P0 NANOSLEEP.SYNCS 0x989680 ;  /* 0x009896800000895d */ /* 0x008fea0003900000 */
[----:B------:R-:W3:Y:S02]  /*7890*/  @!P0 SYNCS.PHASECHK.TRANS64 P0, [R23+URZ+0x22800], R0 ;  /* 0x02280000170085a7 */ /* 0x000ee4000800007f */
[----:B---3--:R-:W-:Y:S05]  /*78a0*/  @!P0 BRA `(.L_x_2923) ;  /* 0xfffffffc00f08947 */ /* 0x008fea000383ffff */
.L_x_2922:
[----:B------:R-:W-:Y:S05]  /*78b0*/  BSYNC B0 ;  /* 0x0000000000007941 */ /* 0x000fea0003800000 */
.L_x_2921:
[----:B------:R-:W-:Y:S05]  /*78c0*/  BRA `(.L_x_2924) ;  /* 0x0000002c00b07947 */ /* 0x000fea0003800000 */
.L_x_2920:
[----:B------:R-:W-:Y:S01]  /*78d0*/  LOP3.LUT P0, RZ, R26, 0x3ff, RZ, 0xc0, !PT ;  /* 0x000003ff1aff7812 */ /* 0x000fe2000780c0ff */
[----:B------:R-:W-:Y:S01]  /*78e0*/  ULDC.64 UR4, c[0x0][0x3f8] ;  /* 0x0000fe0000047ab9 */ /* 0x000fe20000000a00 */
[----:B------:R-:W-:Y:S01]  /*78f0*/  SHF.R.S32.HI R0, RZ, 0x1f, R24 ;  /* 0x0000001fff007819 */ /* 0x000fe20000011418 */
[----:B------:R-:W-:Y:S01]  /*7900*/  ULDC.64 UR6, c[0x0][0x408] ;  /* 0x0001020000067ab9 */ /* 0x000fe20000000a00 */
[----:B------:R-:W-:Y:S01]  /*7910*/  IMAD.WIDE.U32 R26, R24, UR4, RZ ;  /* 0x00000004181a7c25 */ /* 0x000fe2000f8e00ff */
[----:B------:R-:W-:Y:S03]  /*7920*/  BSSY B6, `(.L_x_2925) ;  /* 0x0000019000067945 */ /* 0x000fe60003800000 */
[C---:B------:R-:W-:Y:S02]  /*7930*/  IMAD R3, R0.reuse, UR4, RZ ;  /* 0x0000000400037c24 */ /* 0x040fe4000f8e02ff */
[----:B------:R-:W-:-:S02]  /*7940*/  IMAD R5, R0, UR6, RZ ;  /* 0x0000000600057c24 */ /* 0x000fc4000f8e02ff */
[C---:B------:R-:W-:Y:S02]  /*7950*/  IMAD R3, R24.reuse, UR5, R3 ;  /* 0x0000000518037c24 */ /* 0x040fe4000f8e0203 */
[C---:B------:R-:W-:Y:S02]  /*7960*/  IMAD R5, R24.reuse, UR7, R5 ;  /* 0x0000000718057c24 */ /* 0x040fe4000f8e0205 */
[----:B------:R-:W-:-:S04]  /*7970*/  IMAD.WIDE.U32 R24, R24, UR6, RZ ;  /* 0x0000000618187c25 */ /* 0x000fc8000f8e00ff */
[----:B------:R-:W-:Y:S02]  /*7980*/  IMAD.IADD R29, R3, 0x1, R27 ;  /* 0x00000001031d7824 */ /* 0x000fe400078e021b */
[----:B------:R-:W-:Y:S01]  /*7990*/  IMAD.IADD R31, R5, 0x1, R25 ;  /* 0x00000001051f7824 */ /* 0x000fe200078e0219 */
        /* <DEDUP_REMOVED lines=17> */
.L_x_2926:
[----:B------:R-:W-:Y:S05]  /*7ab0*/  BSYNC B6 ;  /* 0x0000000000067941 */ /* 0x000fea0003800000 */
.L_x_2925:
[----:B------:R-:W-:Y:S01]  /*7ac0*/  LEA.HI R33, R33, R28, RZ, 0x2 ;  /* 0x0000001c21217211 */ /* 0x000fe200078f10ff */
[----:B------:R-:W-:Y:S01]  /*7ad0*/  ULDC.U8 UR4, c[0x0][0x410] ;  /* 0x0001040000047ab9 */ /* 0x000fe20000000000 */
[----:B------:R-:W-:Y:S01]  /*7ae0*/  BSSY B0, `(.L_x_2927) ;  /* 0x00002c2000007945 */ /* 0x000fe20003800000 */
[----:B------:R-:W-:Y:S01]  /*7af0*/  ISETP.NE.AND P0, PT, RZ, UR4, PT ;  /* 0x00000004ff007c0c */ /* 0x000fe2000bf05270 */
[----:B------:R-:W-:Y:S01]  /*7b00*/  IMAD.IADD R40, R204, 0x1, R228 ;  /* 0x00000001cc287824 */ /* 0x000fe200078e02e4 */
[----:B------:R-:W-:Y:S02]  /*7b10*/  SHF.R.S32.HI R3, RZ, 0x1f, R33 ;  /* 0x0000001fff037819 */ /* 0x000fe40000011421 */
[----:B------:R-:W-:Y:S02]  /*7b20*/  LOP3.LUT R33, R33, 0xfffffffc, RZ, 0xc0, !PT ;  /* 0xfffffffc21217812 */ /* 0x000fe400078ec0ff */
[----:B------:R-:W-:-:S03]  /*7b30*/  LEA.HI R3, R3, R204, RZ, 0x3 ;  /* 0x000000cc03037211 */ /* 0x000fc600078f18ff */
[----:B------:R-:W-:Y:S01]  /*7b40*/  IMAD.IADD R7, R28, 0x1, -R33 ;  /* 0x000000011c077824 */ /* 0x000fe200078e0a21 */
[----:B------:R-:W-:-:S05]  /*7b50*/  LOP3.LUT R3, R3, 0xfffffff8, RZ, 0xc0, !PT ;  /* 0xfffffff803037812 */ /* 0x000fca00078ec0ff */
[----:B------:R-:W-:Y:S01]  /*7b60*/  IMAD.IADD R33, R204, 0x1, -R3 ;  /* 0x00000001cc217824 */ /* 0x000fe200078e0a03 */
[----:B------:R-:W-:Y:S06]  /*7b70*/  @!P0 BRA `(.L_x_2928) ;  /* 0x0000001400948947 */ /* 0x000fec0003800000 */
[----:B------:R-:W1:Y:S01]  /*7b80*/  LDC R6, c[0x0][0x448] ;  /* 0x00011200ff067b82 */ /* 0x000e620000000800 */
[----:B------:R-:W-:Y:S01]  /*7b90*/  IMAD R3, R7, 0x40, R40 ;  /* 0x0000004007037824 */ /* 0x000fe200078e0228 */
[----:B------:R-:W-:Y:S01]  /*7ba0*/  ULDC.64 UR4, c[0x0][0x3f8] ;  /* 0x0000fe0000047ab9 */ /* 0x000fe20000000a00 */
[----:B------:R-:W-:Y:S01]  /*7bb0*/  ULDC.64 UR6, c[0x0][0x408] ;  /* 0x0001020000067ab9 */ /* 0x000fe20000000a00 */
[----:B------:R-:W-:Y:S01]  /*7bc0*/  IMAD.MOV.U32 R27, RZ, RZ, R29 ;  /* 0x000000ffff1b7224 */ /* 0x000fe200078e001d */
[----:B------:R-:W-:Y:S01]  /*7bd0*/  SHF.R.S32.HI R37, RZ, 0x1f, R210 ;  /* 0x0000001fff257819 */ /* 0x000fe200000114d2 */
[----:B------:R-:W-:Y:S01]  /*7be0*/  IMAD.MOV.U32 R25, RZ, RZ, R31 ;  /* 0x000000ffff197224 */ /* 0x000fe200078e001f */
[----:B-1----:R-:W-:-:S13]  /*7bf0*/  ISETP.NE.AND P0, PT, R6, 0x1, PT ;  /* 0x000000010600780c */ /* 0x002fda0003f05270 */
[----:B------:R-:W1:Y:S08]  /*7c00*/  @P0 LDC R0, c[0x0][0x44c] ;  /* 0x00011300ff000b82 */ /* 0x000e700000000800 */
[----:B------:R-:W2:Y:S01]  /*7c10*/  @P0 LDC R5, c[0x0][0x450] ;  /* 0x00011400ff050b82 */ /* 0x000ea20000000800 */
[----:B-1----:R-:W-:-:S05]  /*7c20*/  @P0 IMAD.HI.U32 R0, R3, R0, RZ ;  /* 0x0000000003000227 */ /* 0x002fca00078e00ff */
[----:B--2---:R-:W-:-:S04]  /*7c30*/  @P0 SHF.R.U32.HI R3, RZ, R5, R0 ;  /* 0x00000005ff030219 */ /* 0x004fc80000011600 */
[----:B------:R-:W-:Y:S01]  /*7c40*/  SHF.R.S32.HI R0, RZ, 0x1f, R3 ;  /* 0x0000001fff007819 */ /* 0x000fe20000011403 */
[----:B------:R-:W-:-:S04]  /*7c50*/  IMAD.WIDE.U32 R26, R3, UR4, R26 ;  /* 0x00000004031a7c25 */ /* 0x000fc8000f8e001a */
[C---:B------:R-:W-:Y:S02]  /*7c60*/  IMAD R4, R0.reuse, UR4, RZ ;  /* 0x0000000400047c24 */ /* 0x040fe4000f8e02ff */
[----:B------:R-:W-:Y:S02]  /*7c70*/  IMAD R0, R0, UR6, RZ ;  /* 0x0000000600007c24 */ /* 0x000fe4000f8e02ff */
[C---:B------:R-:W-:Y:S01]  /*7c80*/  IMAD R31, R3.reuse, UR5, R4 ;  /* 0x00000005031f7c24 */ /* 0x040fe2000f8e0204 */
[----:B------:R-:W-:Y:S01]  /*7c90*/  ULDC.64 UR4, c[0x0][0x3e8] ;  /* 0x0000fa0000047ab9 */ /* 0x000fe20000000a00 */
[C---:B------:R-:W-:Y:S01]  /*7ca0*/  IMAD.WIDE.U32 R24, R3.reuse, UR6, R24 ;  /* 0x0000000603187c25 */ /* 0x040fe2000f8e0018 */
[----:B------:R-:W-:Y:S01]  /*7cb0*/  LEA R10, P0, R26, UR4, 0x1 ;  /* 0x000000041a0a7c11 */ /* 0x000fe2000f8008ff */
[----:B------:R-:W-:Y:S02]  /*7cc0*/  UMOV UR4, 0xffffffff ;  /* 0xffffffff00047882 */ /* 0x000fe40000000000 */
[----:B------:R-:W-:Y:S01]  /*7cd0*/  IMAD R3, R3, UR7, R0 ;  /* 0x0000000703037c24 */ /* 0x000fe2000f8e0200 */
[----:B------:R-:W-:Y:S01]  /*7ce0*/  ULDC.64 UR6, c[0x0][0x400] ;  /* 0x0001000000067ab9 */ /* 0x000fe20000000a00 */
[----:B------:R-:W-:Y:S01]  /*7cf0*/  IMAD.IADD R31, R27, 0x1, R31 ;  /* 0x000000011b1f7824 */ /* 0x000fe200078e021f */
[----:B------:R-:W-:Y:S01]  /*7d00*/  LEA R30, P1, R24, UR6, 0x1 ;  /* 0x00000006181e7c11 */ /* 0x000fe2000f8208ff */
[----:B------:R-:W-:-:S03]  /*7d10*/  IMAD.IADD R3, R25, 0x1, R3 ;  /* 0x0000000119037824 */ /* 0x000fc600078e0203 */
[----:B------:R-:W-:Y:S02]  /*7d20*/  LEA.HI.X R31, R26, UR5, R31, 0x1, P0 ;  /* 0x000000051a1f7c11 */ /* 0x000fe400080f0c1f */
[----:B------:R-:W-:Y:S01]  /*7d30*/  LEA.HI.X R34, R24, UR7, R3, 0x1, P1 ;  /* 0x0000000718227c11 */ /* 0x000fe200088f0c03 */
[----:B------:R-:W-:Y:S06]  /*7d40*/  BRA.DIV UR4, `(.L_x_2929) ;  /* 0x000001de04707947 */ /* 0x000fec000b800000 */
[----:B------:R1:W2:Y:S04]  /*7d50*/  SHFL.IDX PT, R0, R31, RZ, 0x1c1f ;  /* 0x001c1fff1f007589 */ /* 0x0002a800000e0000 */
[----:B------:R1:W3:Y:S04]  /*7d60*/  SHFL.IDX PT, R3, R10, RZ, 0x1c1f ;  /* 0x001c1fff0a037589 */ /* 0x0002e800000e0000 */
[----:B------:R1:W4:Y:S04]  /*7d70*/  SHFL.IDX PT, R7, R34, RZ, 0x1c1f ;  /* 0x001c1fff22077589 */ /* 0x00032800000e0000 */
[----:B------:R1:W0:Y:S02]  /*7d80*/  SHFL.IDX PT, R8, R30, RZ, 0x1c1f ;  /* 0x001c1fff1e087589 */ /* 0x00022400000e0000 */
.L_x_3242:
[----:B------:R-:W-:Y:S01]  /*7d90*/  IMAD R35, R203, R6, RZ ;  /* 0x00000006cb237224 */ /* 0x000fe200078e02ff */
[----:B------:R-:W-:Y:S01]  /*7da0*/  BSSY B1, `(.L_x_2930) ;  /* 0x000001d000017945 */ /* 0x000fe20003800000 */
[----:B------:R-:W-:Y:S02]  /*7db0*/  CS2R R24, SRZ ;  /* 0x0000000000187805 */ /* 0x000fe4000001ff00 */
[----:B------:R-:W-:Y:S02]  /*7dc0*/  CS2R R26, SRZ ;  /* 0x00000000001a7805 */ /* 0x000fe4000001ff00 */
[----:B------:R-:W-:Y:S02]  /*7dd0*/  CS2R R20, SRZ ;  /* 0x0000000000147805 */ /* 0x000fe4000001ff00 */
[----:B------:R-:W-:Y:S02]  /*7de0*/  ISETP.GE.AND P0, PT, R40, R35, PT ;  /* 0x000000232800720c */ /* 0x000fe40003f06270 */
[----:B------:R-:W-:-:S11]  /*7df0*/  CS2R R28, SRZ ;  /* 0x00000000001c7805 */ /* 0x000fd6000001ff00 */
[----:B------:R-:W-:Y:S05]  /*7e00*/  @P0 BRA `(.L_x_2931) ;  /* 0x0000000000580947 */ /* 0x000fea0003800000 */
[----:B------:R-:W-:Y:S01]  /*7e10*/  ULDC UR4, c[0x0][0x3f4] ;  /* 0x0000fd0000047ab9 */ /* 0x000fe20000000800 */
[----:B---3--:R-:W-:Y:S01]  /*7e20*/  IMAD.MOV.U32 R4, RZ, RZ, R3 ;  /* 0x000000ffff047224 */ /* 0x008fe200078e0003 */
[----:B------:R-:W-:Y:S01]  /*7e30*/  ISETP.GE.AND P2, PT, R200, UR4, PT ;  /* 0x00000004c8007c0c */ /* 0x000fe2000bf46270 */
[----:B--2---:R-:W-:Y:S01]  /*7e40*/  IMAD.MOV.U32 R5, RZ, RZ, R0 ;  /* 0x000000ffff057224 */ /* 0x004fe200078e0000 */
[----:B------:R-:W-:Y:S02]  /*7e50*/  ISETP.GE.AND P3, PT, R210, UR4, PT ;  /* 0x00000004d2007c0c */ /* 0x000fe4000bf66270 */
[----:B------:R-:W-:Y:S01]  /*7e60*/  CS2R R26, SRZ ;  /* 0x00000000001a7805 */ /* 0x000fe2000001ff00 */
[----:B----4-:R-:W-:-:S08]  /*7e70*/  IMAD.MOV.U32 R9, RZ, RZ, R7 ;  /* 0x000000ffff097224 */ /* 0x010fd000078e0007 */
[----:B------:R-:W-:Y:S02]  /*7e80*/  @!P2 IMAD.WIDE R4, R200, 0x2, R4 ;  /* 0x00000002c804a825 */ /* 0x000fe400078e0204 */
[C---:B------:R-:W-:Y:S02]  /*7e90*/  @!P3 SHF.L.U64.HI R11, R210.reuse, 0x1, R37 ;  /* 0x00000001d20bb819 */ /* 0x040fe40000010225 */
[----:B------:R-:W-:Y:S01]  /*7ea0*/  @!P3 IMAD.SHL.U32 R6, R210, 0x2, RZ ;  /* 0x00000002d206b824 */ /* 0x000fe200078e00ff */
[----:B------:R2:W5:Y:S01]  /*7eb0*/  @!P2 LD.E.64 R26, desc[UR54][R4.64] ;  /* 0x00000036041aa980 */ /* 0x000562000c101b00 */
[----:B------:R-:W-:Y:S02]  /*7ec0*/  CS2R R28, SRZ ;  /* 0x00000000001c7805 */ /* 0x000fe4000001ff00 */
[----:B------:R-:W-:Y:S02]  /*7ed0*/  CS2R R24, SRZ ;  /* 0x0000000000187805 */ /* 0x000fe4000001ff00 */
[----:B------:R-:W-:-:S02]  /*7ee0*/  CS2R R20, SRZ ;  /* 0x0000000000147805 */ /* 0x000fc4000001ff00 */
[-C--:B--2---:R-:W-:Y:S02]  /*7ef0*/  @!P3 IADD3 R4, P0, R3, R6.reuse, RZ ;  /* 0x000000060304b210 */ /* 0x084fe40007f1e0ff */
[----:B0-----:R-:W-:Y:S01]  /*7f00*/  @!P3 IADD3 R6, P1, R8, R6, RZ ;  /* 0x000000060806b210 */ /* 0x001fe20007f3e0ff */
[----:B------:R-:W-:-:S04]  /*7f10*/  @!P2 IMAD.WIDE R8, R200, 0x2, R8 ;  /* 0x00000002c808a825 */ /* 0x000fc800078e0208 */
[--C-:B------:R-:W-:Y:S01]  /*7f20*/  @!P3 IMAD.X R5, R0, 0x1, R11.reuse, P0 ;  /* 0x000000010005b824 */ /* 0x100fe200000e060b */
[----:B------:R0:W5:Y:S01]  /*7f30*/  @!P2 LD.E.64 R28, desc[UR54][R8.64] ;  /* 0x00000036081ca980 */ /* 0x000162000c101b00 */
[----:B------:R-:W-:-:S03]  /*7f40*/  @!P3 IMAD.X R7, R7, 0x1, R11, P1 ;  /* 0x000000010707b824 */ /* 0x000fc600008e060b */
[----:B------:R0:W5:Y:S04]  /*7f50*/  @!P3 LD.E.64 R24, desc[UR54][R4.64] ;  /* 0x000000360418b980 */ /* 0x000168000c101b00 */
[----:B------:R0:W5:Y:S02]  /*7f60*/  @!P3 LD.E.64 R20, desc[UR54][R6.64] ;  /* 0x000000360614b980 */ /* 0x000164000c101b00 */
.L_x_2931:
[----:B------:R-:W-:Y:S05]  /*7f70*/  BSYNC B1 ;  /* 0x0000000000017941 */ /* 0x000fea0003800000 */
.L_x_2930:
[----:B--2--5:R-:W-:Y:S01]  /*7f80*/  IMAD.MOV.U32 R0, RZ, RZ, R24 ;  /* 0x000000ffff007224 */ /* 0x024fe200078e0018 */
[----:B------:R-:W-:Y:S01]  /*7f90*/  UMOV UR4, 0xffffffff ;  /* 0xffffffff00047882 */ /* 0x000fe20000000000 */
[----:B---3--:R-:W-:Y:S01]  /*7fa0*/  IMAD.MOV.U32 R3, RZ, RZ, R25 ;  /* 0x000000ffff037224 */ /* 0x008fe200078e0019 */
[----:B0-----:R-:W-:Y:S01]  /*7fb0*/  CS2R R8, SRZ ;  /* 0x0000000000087805 */ /* 0x001fe2000001ff00 */
[----:B------:R-:W-:Y:S02]  /*7fc0*/  IMAD.MOV.U32 R4, RZ, RZ, R26 ;  /* 0x000000ffff047224 */ /* 0x000fe400078e001a */
[----:B------:R-:W-:Y:S01]  /*7fd0*/  IMAD.MOV.U32 R5, RZ, RZ, R27 ;  /* 0x000000ffff057224 */ /* 0x000fe200078e001b */
[----:B------:R-:W-:Y:S01]  /*7fe0*/  PRMT R42, R3, 0x5410, R0 ;  /* 0x00005410032a7816 */ /* 0x000fe20000000000 */
[----:B------:R-:W-:Y:S02]  /*7ff0*/  IMAD.MOV.U32 R0, RZ, RZ, R20 ;  /* 0x000000ffff007224 */ /* 0x000fe400078e0014 */
[----:B------:R-:W-:Y:S01]  /*8000*/  IMAD.MOV.U32 R3, RZ, RZ, R21 ;  /* 0x000000ffff037224 */ /* 0x000fe200078e0015 */
[----:B------:R-:W-:Y:S01]  /*8010*/  PRMT R38, R5, 0x5410, R4 ;  /* 0x0000541005267816 */ /* 0x000fe20000000004 */
[----:B------:R-:W-:-:S02]  /*8020*/  IMAD.MOV.U32 R4, RZ, RZ, R28 ;  /* 0x000000ffff047224 */ /* 0x000fc400078e001c */
[----:B------:R-:W-:Y:S01]  /*8030*/  IMAD.MOV.U32 R5, RZ, RZ, R29 ;  /* 0x000000ffff057224 */ /* 0x000fe200078e001d */
[----:B------:R-:W-:-:S04]  /*8040*/  PRMT R43, R0, 0x5410, R3 ;  /* 0x00005410002b7816 */ /* 0x000fc80000000003 */
[----:B------:R-:W-:Y:S01]  /*8050*/  PRMT R39, R4, 0x5410, R5 ;  /* 0x0000541004277816 */ /* 0x000fe20000000005 */
[----:B------:R-:W-:Y:S06]  /*8060*/  BRA.DIV UR4, `(.L_x_2932) ;  /* 0x000001de041c7947 */ /* 0x000fec000b800000 */
[----:B------:R0:W2:Y:S04]  /*8070*/  SHFL.IDX PT, R0, R31, 0x1, 0x1c1f ;  /* 0x003c1f001f007f89 */ /* 0x0000a800000e0000 */
[----:B------:R0:W3:Y:S04]  /*8080*/  SHFL.IDX PT, R3, R10, 0x1, 0x1c1f ;  /* 0x003c1f000a037f89 */ /* 0x0000e800000e0000 */
[----:B----4-:R0:W4:Y:S04]  /*8090*/  SHFL.IDX PT, R7, R34, 0x1, 0x1c1f ;  /* 0x003c1f0022077f89 */ /* 0x01012800000e0000 */
[----:B-1----:R-:W1:Y:S02]  /*80a0*/  SHFL.IDX PT, R30, R30, 0x1, 0x1c1f ;  /* 0x003c1f001e1e7f89 */ /* 0x002e6400000e0000 */
.L_x_3248:
[----:B------:R-:W5:Y:S01]  /*80b0*/  LDL R5, [R1+0x3c] ;  /* 0x00003c0001057983 */ /* 0x000f620000100800 */
[----:B------:R-:W-:Y:S01]  /*80c0*/  VIADD R40, R40, 0x40 ;  /* 0x0000004028287836 */ /* 0x000fe20000000000 */
[----:B------:R-:W-:Y:S01]  /*80d0*/  BSSY B1, `(.L_x_2933) ;  /* 0x0000021000017945 */ /* 0x000fe20003800000 */
[----:B------:R-:W-:Y:S02]  /*80e0*/  CS2R R12, SRZ ;  /* 0x00000000000c7805 */ /* 0x000fe4000001ff00 */
[----:B------:R-:W-:Y:S02]  /*80f0*/  CS2R R14, SRZ ;  /* 0x00000000000e7805 */ /* 0x000fe4000001ff00 */
[----:B0-----:R-:W-:Y:S02]  /*8100*/  CS2R R10, SRZ ;  /* 0x00000000000a7805 */ /* 0x001fe4000001ff00 */
[----:B------:R-:W-:Y:S02]  /*8110*/  ISETP.GE.AND P0, PT, R40, R35, PT ;  /* 0x000000232800720c */ /* 0x000fe40003f06270 */
[----:B-----5:R-:W-:-:S04]  /*8120*/  LEA.HI R4, R5, R5, RZ, 0x1 ;  /* 0x0000000505047211 */ /* 0x020fc800078f08ff */
[----:B------:R-:W-:-:S05]  /*8130*/  LOP3.LUT R4, R4, 0xfffffffe, RZ, 0xc0, !PT ;  /* 0xfffffffe04047812 */ /* 0x000fca00078ec0ff */
[----:B------:R-:W-:-:S05]  /*8140*/  IMAD.IADD R4, R5, 0x1, -R4 ;  /* 0x0000000105047824 */ /* 0x000fca00078e0a04 */
[----:B------:R-:W-:Y:S01]  /*8150*/  SHF.L.U32 R34, R4, 0x1f, RZ ;  /* 0x0000001f04227819 */ /* 0x000fe200000006ff */
[----:B------:R-:W-:Y:S06]  /*8160*/  @P0 BRA `(.L_x_2934) ;  /* 0x00000000005c0947 */ /* 0x000fec0003800000 */
[----:B------:R-:W-:Y:S01]  /*8170*/  ULDC UR4, c[0x0][0x3f4] ;  /* 0x0000fd0000047ab9 */ /* 0x000fe20000000800 */
[----:B---3--:R-:W-:Y:S01]  /*8180*/  IMAD.MOV.U32 R4, RZ, RZ, R3 ;  /* 0x000000ffff047224 */ /* 0x008fe200078e0003 */
[----:B------:R-:W-:Y:S01]  /*8190*/  ISETP.GE.AND P2, PT, R200, UR4, PT ;  /* 0x00000004c8007c0c */ /* 0x000fe2000bf46270 */
[----:B--2---:R-:W-:Y:S01]  /*81a0*/  IMAD.MOV.U32 R5, RZ, RZ, R0 ;  /* 0x000000ffff057224 */ /* 0x004fe200078e0000 */
[----:B------:R-:W-:Y:S02]  /*81b0*/  ISETP.GE.AND P3, PT, R210, UR4, PT ;  /* 0x00000004d2007c0c */ /* 0x000fe4000bf66270 */
[----:B------:R-:W-:Y:S01]  /*81c0*/  CS2R R14, SRZ ;  /* 0x00000000000e7805 */ /* 0x000fe2000001ff00 */
[----:B-1----:R-:W-:Y:S02]  /*81d0*/  IMAD.MOV.U32 R8, RZ, RZ, R30 ;  /* 0x000000ffff087224 */ /* 0x002fe400078e001e */
[----:B----4-:R-:W-:-:S06]  /*81e0*/  IMAD.MOV.U32 R9, RZ, RZ, R7 ;  /* 0x000000ffff097224 */ /* 0x010fcc00078e0007 */
[----:B------:R-:W-:Y:S02]  /*81f0*/  @!P2 IMAD.WIDE R4, R200, 0x2, R4 ;  /* 0x00000002c804a825 */ /* 0x000fe400078e0204 */
[C---:B------:R-:W-:Y:S02]  /*8200*/  @!P3 SHF.L.U64.HI R36, R210.reuse, 0x1, R37 ;  /* 0x00000001d224b819 */ /* 0x040fe40000010225 */
[----:B------:R-:W-:Y:S01]  /*8210*/  @!P3 IMAD.SHL.U32 R6, R210, 0x2, RZ ;  /* 0x00000002d206b824 */ /* 0x000fe200078e00ff */
[----:B------:R0:W5:Y:S01]  /*8220*/  @!P2 LD.E.64 R14, desc[UR54][R4.64] ;  /* 0x00000036040ea980 */ /* 0x000162000c101b00 */
[----:B------:R-:W-:Y:S02]  /*8230*/  CS2R R12, SRZ ;  /* 0x00000000000c7805 */ /* 0x000fe4000001ff00 */
[----:B------:R-:W-:Y:S02]  /*8240*/  CS2R R10, SRZ ;  /* 0x00000000000a7805 */ /* 0x000fe4000001ff00 */
[----:B0-----:R-:W-:-:S02]  /*8250*/  @!P3 IADD3 R4, P0, R3, R6, RZ ;  /* 0x000000060304b210 */ /* 0x001fc40007f1e0ff */
[----:B------:R-:W-:Y:S01]  /*8260*/  @!P3 IADD3 R6, P1, R30, R6, RZ ;  /* 0x000000061e06b210 */ /* 0x000fe20007f3e0ff */
[----:B------:R-:W-:Y:S01]  /*8270*/  @!P2 IMAD.WIDE R30, R200, 0x2, R8 ;  /* 0x00000002c81ea825 */ /* 0x000fe200078e0208 */
[----:B------:R-:W-:-:S03]  /*8280*/  CS2R R8, SRZ ;  /* 0x0000000000087805 */ /* 0x000fc6000001ff00 */
[--C-:B------:R-:W-:Y:S01]  /*8290*/  @!P3 IMAD.X R5, R0, 0x1, R36.reuse, P0 ;  /* 0x000000010005b824 */ /* 0x100fe200000e0624 */
[----:B------:R0:W5:Y:S01]  /*82a0*/  @!P2 LD.E.64 R12, desc[UR54][R30.64] ;  /* 0x000000361e0ca980 */ /* 0x000162000c101b00 */
[----:B------:R-:W-:-:S03]  /*82b0*/  @!P3 IMAD.X R7, R7, 0x1, R36, P1 ;  /* 0x000000010707b824 */ /* 0x000fc600008e0624 */
[----:B------:R0:W5:Y:S04]  /*82c0*/  @!P3 LD.E.64 R10, desc[UR54][R4.64] ;  /* 0x00000036040ab980 */ /* 0x000168000c101b00 */
[----:B------:R0:W5:Y:S02]  /*82d0*/  @!P3 LD.E.64 R8, desc[UR54][R6.64] ;  /* 0x000000360608b980 */ /* 0x000164000c101b00 */
.L_x_2934:
[----:B------:R-:W-:Y:S05]  /*82e0*/  BSYNC B1 ;  /* 0x0000000000017941 */ /* 0x000fea0003800000 */
.L_x_2933:
[----:B0---4-:R-:W4:Y:S01]  /*82f0*/  LDL R7, [R1+0x28] ;  /* 0x0000280001077983 */ /* 0x011f220000100800 */
[----:B------:R-:W0:Y:S01]  /*8300*/  SYNCS.PHASECHK.TRANS64.TRYWAIT P0, [R23+URZ+0x22800], R34 ;  /* 0x02280022170075a7 */ /* 0x000e22000800017f */
[----:B--2---:R-:W-:Y:S01]  /*8310*/  IMAD.SHL.U32 R0, R33, 0x40, RZ ;  /* 0x0000004021007824 */ /* 0x004fe200078e00ff */
[----:B------:R-:W-:Y:S01]  /*8320*/  VIADDMNMX R31, R35, -R228, 0x80, PT ;  /* 0x00000080231f7446 */ /* 0x000fe200038009e4 */
[----:B-----5:R-:W-:Y:S01]  /*8330*/  IMAD.MOV.U32 R4, RZ, RZ, R8 ;  /* 0x000000ffff047224 */ /* 0x020fe200078e0008 */
[----:B------:R-:W-:Y:S01]  /*8340*/  BSSY B1, `(.L_x_2935) ;  /* 0x0000019000017945 */ /* 0x000fe20003800000 */
[----:B------:R-:W-:Y:S01]  /*8350*/  IMAD.MOV.U32 R5, RZ, RZ, R13 ;  /* 0x000000ffff057224 */ /* 0x000fe200078e000d */
[----:B---3--:R-:W-:Y:S01]  /*8360*/  LOP3.LUT R3, R0, 0x1c0, RZ, 0xc0, !PT ;  /* 0x000001c000037812 */ /* 0x008fe200078ec0ff */
[----:B------:R-:W-:Y:S01]  /*8370*/  IMAD.MOV.U32 R6, RZ, RZ, R14 ;  /* 0x000000ffff067224 */ /* 0x000fe200078e000e */
[----:B------:R-:W-:Y:S01]  /*8380*/  PRMT R40, R40, 0x5410, R4 ;  /* 0x0000541028287816 */ /* 0x000fe20000000004 */
[----:B------:R-:W-:Y:S01]  /*8390*/  IMAD.MOV.U32 R4, RZ, RZ, R12 ;  /* 0x000000ffff047224 */ /* 0x000fe200078e000c */
[----:B------:R-:W-:-:S02]  /*83a0*/  LOP3.LUT R0, R3, 0x18, R18, 0xf8, !PT ;  /* 0x0000001803007812 */ /* 0x000fc400078ef812 */
[----:B------:R-:W-:Y:S02]  /*83b0*/  SHF.R.U32.HI R3, RZ, 0x3, R3 ;  /* 0x00000003ff037819 */ /* 0x000fe40000011603 */
[----:B------:R-:W-:Y:S01]  /*83c0*/  PRMT R44, R4, 0x5410, R5 ;  /* 0x00005410042c7816 */ /* 0x000fe20000000005 */
[----:B------:R-:W-:Y:S01]  /*83d0*/  IMAD.MOV.U32 R4, RZ, RZ, R15 ;  /* 0x000000ffff047224 */ /* 0x000fe200078e000f */
[----:B------:R-:W-:Y:S01]  /*83e0*/  LOP3.LUT R0, R0, R3, RZ, 0x3c, !PT ;  /* 0x0000000300007212 */ /* 0x000fe200078e3cff */
[----:B------:R-:W-:Y:S01]  /*83f0*/  IMAD.MOV.U32 R3, RZ, RZ, R9 ;  /* 0x000000ffff037224 */ /* 0x000fe200078e0009 */
[----:B------:R-:W-:Y:S01]  /*8400*/  PRMT R45, R45, 0x5410, R6 ;  /* 0x000054102d2d7816 */ /* 0x000fe20000000006 */
[----:B------:R-:W-:Y:S01]  /*8410*/  IMAD.MOV.U32 R5, RZ, RZ, R10 ;  /* 0x000000ffff057224 */ /* 0x000fe200078e000a */
[----:B------:R-:W-:Y:S02]  /*8420*/  LOP3.LUT P2, RZ, R33, 0x4, RZ, 0xc0, !PT ;  /* 0x0000000421ff7812 */ /* 0x000fe4000784c0ff */
[----:B------:R-:W-:-:S02]  /*8430*/  PRMT R40, R3, 0x7610, R40 ;  /* 0x0000761003287816 */ /* 0x000fc40000000028 */
[----:B------:R-:W-:Y:S02]  /*8440*/  PRMT R45, R4, 0x7610, R45 ;  /* 0x00007610042d7816 */ /* 0x000fe4000000002d */
[----:B------:R-:W-:Y:S01]  /*8450*/  PRMT R46, R5, 0x7610, R46 ;  /* 0x00007610052e7816 */ /* 0x000fe2000000002e */
[----:B------:R-:W-:Y:S01]  /*8460*/  IMAD.MOV.U32 R5, RZ, RZ, R11 ;  /* 0x000000ffff057224 */ /* 0x000fe200078e000b */
[----:B------:R-:W-:Y:S01]  /*8470*/  ISETP.GE.AND P1, PT, R204, R31, PT ;  /* 0x0000001fcc00720c */ /* 0x000fe20003f26270 */
[----:B----4-:R-:W-:-:S04]  /*8480*/  IMAD R0, R7, 0x200, R0 ;  /* 0x0000020007007824 */ /* 0x010fc800078e0200 */
[----:B------:R-:W-:-:S04]  /*8490*/  IMAD R3, R0, 0x2, R23 ;  /* 0x0000000200037824 */ /* 0x000fc800078e0217 */
[C---:B------:R-:W-:Y:S02]  /*84a0*/  VIADD R4, R3.reuse, 0x18400 ;  /* 0x0001840003047836 */ /* 0x040fe40000000000 */
[----:B------:R-:W-:Y:S01]  /*84b0*/  VIADD R0, R3, 0x18440 ;  /* 0x0001844003007836 */ /* 0x000fe20000000000 */
[----:B0-----:R-:W-:Y:S06]  /*84c0*/  @!P0 BRA `(.L_x_2936) ;  /* 0x000001d800788947 */ /* 0x001fec0003800000 */
.L_x_3249:
[----:B------:R-:W-:Y:S05]  /*84d0*/  BSYNC B1 ;  /* 0x0000000000017941 */ /* 0x000fea0003800000 */
.L_x_2935:
[----:B------:R-:W-:Y:S01]  /*84e0*/  BSSY B1, `(.L_x_2937) ;  /* 0x0000067000017945 */ /* 0x000fe20003800000 */
[----:B------:R-:W-:Y:S01]  /*84f0*/  PRMT R46, R46, 0x5410, R5 ;  /* 0x000054102e2e7816 */ /* 0x000fe20000000005 */
[----:B------:R-:W-:Y:S02]  /*8500*/  @P2 VIADD R0, R4, 0xffffffc0 ;  /* 0xffffffc004002836 */ /* 0x000fe40000000000 */
[----:B------:R-:W-:Y:S05]  /*8510*/  @P1 BRA `(.L_x_2938) ;  /* 0x00000004008c1947 */ /* 0x000fea0003800000 */
[----:B------:R-:W2:Y:S01]  /*8520*/  LDC R5, c[0x0][0x3f4] ;  /* 0x0000fd00ff057b82 */ /* 0x000ea20000000800 */
[----:B------:R-:W-:Y:S01]  /*8530*/  BSSY B2, `(.L_x_2939) ;  /* 0x0000032000027945 */ /* 0x000fe20003800000 */
[-C--:B--2---:R-:W-:Y:S02]  /*8540*/  ISETP.GE.AND P0, PT, R200, R5.reuse, PT ;  /* 0x00000005c800720c */ /* 0x084fe40003f06270 */
[----:B------:R-:W-:-:S11]  /*8550*/  ISETP.GE.AND P1, PT, R210, R5, PT ;  /* 0x00000005d200720c */ /* 0x000fd60003f26270 */
[----:B------:R-:W-:Y:S05]  /*8560*/  @P0 BRA `(.L_x_2940) ;  /* 0x0000000000b80947 */ /* 0x000fea0003800000 */
[----:B------:R-:W2:Y:S01]  /*8570*/  LDS.128 R4, [R3+0x18400] ;  /* 0x0184000003047984 */ /* 0x000ea20000000c00 */
[----:B------:R-:W-:Y:S02]  /*8580*/  SHF.R.U32.HI R36, RZ, 0x10, R29 ;  /* 0x00000010ff247819 */ /* 0x000fe4000001161d */
[----:B------:R-:W-:Y:S02]  /*8590*/  SHF.R.U32.HI R33, RZ, 0x10, R27 ;  /* 0x00000010ff217819 */ /* 0x000fe4000001161b */
[----:B------:R-:W-:Y:S02]  /*85a0*/  PRMT R36, R39, 0x5432, R36 ;  /* 0x0000543227247816 */ /* 0x000fe40000000024 */
[----:B------:R-:W-:Y:S02]  /*85b0*/  PRMT R33, R38, 0x5410, R33 ;  /* 0x0000541026217816 */ /* 0x000fe40000000021 */
[----:B-1----:R-:W-:Y:S01]  /*85c0*/  SHF.R.U64 R30, R26, 0x10, R27 ;  /* 0x000000101a1e7819 */ /* 0x002fe2000000121b */
[----:B------:R-:W-:Y:S01]  /*85d0*/  IMAD.U32 R37, R36, 0x10000, RZ ;  /* 0x0001000024257824 */ /* 0x000fe200078e00ff */
[----:B------:R-:W-:Y:S01]  /*85e0*/  SHF.R.U64 R35, R28, 0x10, R29 ;  /* 0x000000101c237819 */ /* 0x000fe2000000121d */
[----:B0-----:R-:W-:Y:S01]  /*85f0*/  IMAD.U32 R34, R33, 0x10000, RZ ;  /* 0x0001000021227824 */ /* 0x001fe200078e00ff */
[----:B------:R-:W-:-:S02]  /*8600*/  LOP3.LUT R36, R36, 0xffff0000, RZ, 0xc0, !PT ;  /* 0xffff000024247812 */ /* 0x000fc400078ec0ff */
[----:B------:R-:W-:Y:S02]  /*8610*/  PRMT R30, R38, 0x5432, R30 ;  /* 0x00005432261e7816 */ /* 0x000fe4000000001e */
[----:B------:R-:W-:Y:S02]  /*8620*/  PRMT R35, R39, 0x5410, R35 ;  /* 0x0000541027237816 */ /* 0x000fe40000000023 */
[----:B------:R-:W-:Y:S02]  /*8630*/  LOP3.LUT R33, R33, 0xffff0000, RZ, 0xc0, !PT ;  /* 0xffff000021217812 */ /* 0x000fe400078ec0ff */
[C---:B--2---:R-:W-:Y:S01]  /*8640*/  LOP3.LUT R27, R6.reuse, 0xffff0000, RZ, 0xc0, !PT ;  /* 0xffff0000061b7812 */ /* 0x044fe200078ec0ff */
[----:B------:R-:W-:Y:S01]  /*8650*/  IMAD.U32 R26, R6, 0x10000, RZ ;  /* 0x00010000061a7824 */ /* 0x000fe200078e00ff */
[C---:B------:R-:W-:Y:S01]  /*8660*/  LOP3.LUT R29, R7.reuse, 0xffff0000, RZ, 0xc0, !PT ;  /* 0xffff0000071d7812 */ /* 0x040fe200078ec0ff */
[----:B------:R-:W-:Y:S02]  /*8670*/  IMAD.U32 R28, R7, 0x10000, RZ ;  /* 0x00010000071c7824 */ /* 0x000fe400078e00ff */
[C---:B------:R-:W-:Y:S01]  /*8680*/  FMUL.FTZ R39, R27.reuse, R37 ;  /* 0x000000251b277220 */ /* 0x040fe20000410000 */
[----:B------:R-:W-:Y:S01]  /*8690*/  FMUL.FTZ R38, R27, R34 ;  /* 0x000000221b267220 */ /* 0x000fe20000410000 */
[----:B------:R-:W-:Y:S01]  /*86a0*/  FMUL.FTZ R27, R29, R36 ;  /* 0x000000241d1b7220 */ /* 0x000fe20000410000 */
[----:B------:R-:W-:-:S02]  /*86b0*/  IMAD.U32 R6, R4, 0x10000, RZ ;  /* 0x0001000004067824 */ /* 0x000fc400078e00ff */
[C---:B------:R-:W-:Y:S01]  /*86c0*/  FFMA.FTZ R39, R26.reuse, R34, -R39 ;  /* 0x000000221a277223 */ /* 0x040fe20000010827 */
[----:B------:R-:W-:Y:S01]  /*86d0*/  FFMA.FTZ R38, R26, R37, R38 ;  /* 0x000000251a267223 */ /* 0x000fe20000010026 */
[-C--:B------:R-:W-:Y:S01]  /*86e0*/  FFMA.FTZ R37, R28, R33.reuse, -R27 ;  /* 0x000000211c257223 */ /* 0x080fe2000001081b */
[C---:B------:R-:W-:Y:S01]  /*86f0*/  IMAD.U32 R7, R5.reuse, 0x10000, RZ ;  /* 0x0001000005077824 */ /* 0x040fe200078e00ff */
[----:B------:R-:W-:Y:S01]  /*8700*/  LOP3.LUT R4, R4, 0xffff0000, RZ, 0xc0, !PT ;  /* 0xffff000004047812 */ /* 0x000fe200078ec0ff */
[C---:B------:R-:W-:Y:S01]  /*8710*/  IMAD.U32 R27, R30.reuse, 0x10000, RZ ;  /* 0x000100001e1b7824 */ /* 0x040fe200078e00ff */
[----:B------:R-:W-:Y:S01]  /*8720*/  LOP3.LUT R5, R5, 0xffff0000, RZ, 0xc0, !PT ;  /* 0xffff000005057812 */ /* 0x000fe200078ec0ff */
[----:B------:R-:W-:Y:S01]  /*8730*/  FMUL.FTZ R41, R29, R33 ;  /* 0x000000211d297220 */ /* 0x000fe20000410000 */
[C---:B------:R-:W-:Y:S01]  /*8740*/  LOP3.LUT R26, R35.reuse, 0xffff0000, RZ, 0xc0, !PT ;  /* 0xffff0000231a7812 */ /* 0x040fe200078ec0ff */
[----:B------:R-:W-:Y:S01]  /*8750*/  IMAD.U32 R29, R35, 0x10000, RZ ;  /* 0x00010000231d7824 */ /* 0x000fe200078e00ff */
[----:B------:R-:W-:Y:S01]  /*8760*/  LOP3.LUT R30, R30, 0xffff0000, RZ, 0xc0, !PT ;  /* 0xffff00001e1e7812 */ /* 0x000fe200078ec0ff */
[----:B------:R-:W-:Y:S01]  /*8770*/  FFMA.FTZ R36, R28, R36, R41 ;  /* 0x000000241c247223 */ /* 0x000fe20000010029 */
[C---:B------:R-:W-:Y:S01]  /*8780*/  FMUL.FTZ R28, R4.reuse, R27 ;  /* 0x0000001b041c7220 */ /* 0x040fe20000410000 */
[-C--:B------:R-:W-:Y:S01]  /*8790*/  FMUL.FTZ R33, R4, R29.reuse ;  /* 0x0000001d04217220 */ /* 0x080fe20000410000 */
        /* <DEDUP_REMOVED lines=9> */
[----:B------:R-:W-:-:S05]  /*8830*/  F2FP.BF16.F32.PACK_AB R5, R26, R5 ;  /* 0x000000051a05723e */ /* 0x000fca00000010ff */
[----:B------:R2:W-:Y:S02]  /*8840*/  STS.128 [R3+0x18400], R4 ;  /* 0x0184000403007388 */ /* 0x0005e40000000c00 */
.L_x_2940:
[----:B------:R-:W-:Y:S05]  /*8850*/  BSYNC B2 ;  /* 0x0000000000027941 */ /* 0x000fea0003800000 */
.L_x_2939:
[----:B------:R-:W-:Y:S05]  /*8860*/  @P1 BRA `(.L_x_2938) ;  /* 0x0000000000b81947 */ /* 0x000fea0003800000 */
[----:B--2---:R-:W2:Y:S01]  /*8870*/  LDS.128 R4, [R0] ;  /* 0x0000000000047984 */ /* 0x004ea20000000c00 */
[----:B-1----:R-:W-:Y:S02]  /*8880*/  SHF.R.U32.HI R30, RZ, 0x10, R21 ;  /* 0x00000010ff1e7819 */ /* 0x002fe40000011615 */
[----:B------:R-:W-:Y:S02]  /*8890*/  SHF.R.U32.HI R27, RZ, 0x10, R25 ;  /* 0x00000010ff1b7819 */ /* 0x000fe40000011619 */
[----:B------:R-:W-:Y:S02]  /*88a0*/  PRMT R30, R43, 0x5432, R30 ;  /* 0x000054322b1e7816 */ /* 0x000fe4000000001e */
[----:B------:R-:W-:Y:S02]  /*88b0*/  PRMT R27, R42, 0x5410, R27 ;  /* 0x000054102a1b7816 */ /* 0x000fe4000000001b */
[----:B------:R-:W-:Y:S01]  /*88c0*/  SHF.R.U64 R29, R20, 0x10, R21 ;  /* 0x00000010141d7819 */ /* 0x000fe20000001215 */
[----:B------:R-:W-:Y:S01]  /*88d0*/  IMAD.U32 R33, R30, 0x10000, RZ ;  /* 0x000100001e217824 */ /* 0x000fe200078e00ff */
[----:B------:R-:W-:Y:S01]  /*88e0*/  SHF.R.U64 R26, R24, 0x10, R25 ;  /* 0x00000010181a7819 */ /* 0x000fe20000001219 */
[----:B------:R-:W-:Y:S01]  /*88f0*/  IMAD.U32 R28, R27, 0x10000, RZ ;  /* 0x000100001b1c7824 */ /* 0x000fe200078e00ff */
[----:B------:R-:W-:-:S02]  /*8900*/  LOP3.LUT R30, R30, 0xffff0000, RZ, 0xc0, !PT ;  /* 0xffff00001e1e7812 */ /* 0x000fc400078ec0ff */
[----:B------:R-:W-:Y:S02]  /*8910*/  LOP3.LUT R27, R27, 0xffff0000, RZ, 0xc0, !PT ;  /* 0xffff00001b1b7812 */ /* 0x000fe400078ec0ff */
[----:B------:R-:W-:Y:S02]  /*8920*/  PRMT R26, R42, 0x5432, R26 ;  /* 0x000054322a1a7816 */ /* 0x000fe4000000001a */
[----:B------:R-:W-:Y:S02]  /*8930*/  PRMT R29, R43, 0x5410, R29 ;  /* 0x000054102b1d7816 */ /* 0x000fe4000000001d */
[C---:B--2---:R-:W-:Y:S01]  /*8940*/  LOP3.LUT R21, R6.reuse, 0xffff0000, RZ, 0xc0, !PT ;  /* 0xffff000006157812 */ /* 0x044fe200078ec0ff */
[----:B------:R-:W-:Y:S01]  /*8950*/  IMAD.U32 R20, R6, 0x10000, RZ ;  /* 0x0001000006147824 */ /* 0x000fe200078e00ff */
[C---:B------:R-:W-:Y:S01]  /*8960*/  LOP3.LUT R25, R7.reuse, 0xffff0000, RZ, 0xc0, !PT ;  /* 0xffff000007197812 */ /* 0x040fe200078ec0ff */
[----:B------:R-:W-:Y:S02]  /*8970*/  IMAD.U32 R24, R7, 0x10000, RZ ;  /* 0x0001000007187824 */ /* 0x000fe400078e00ff */
[C---:B------:R-:W-:Y:S01]  /*8980*/  FMUL.FTZ R35, R21.reuse, R33 ;  /* 0x0000002115237220 */ /* 0x040fe20000410000 */
[----:B0-----:R-:W-:Y:S01]  /*8990*/  FMUL.FTZ R34, R21, R28 ;  /* 0x0000001c15227220 */ /* 0x001fe20000410000 */
        /* <DEDUP_REMOVED lines=26> */
[----:B------:R3:W-:Y:S02]  /*8b40*/  STS.128 [R0], R4 ;  /* 0x0000000400007388 */ /* 0x0007e40000000c00 */
.L_x_2938:
[----:B------:R-:W-:Y:S05]  /*8b50*/  BSYNC B1 ;  /* 0x0000000000017941 */ /* 0x000fea0003800000 */
.L_x_2937:
[----:B--23--:R-:W-:-:S05]  /*8b60*/  VIADD R4, R204, 0x40 ;  /* 0x00000040cc047836 */ /* 0x00cfca0000000000 */
[----:B------:R-:W-:-:S13]  /*8b70*/  ISETP.GE.AND P0, PT, R4, R31, PT ;  /* 0x0000001f0400720c */ /* 0x000fda0003f06270 */
        /* <DEDUP_REMOVED lines=52> */
.L_x_2943:
[----:B------:R-:W-:Y:S05]  /*8ec0*/  BSYNC B1 ;  /* 0x0000000000017941 */ /* 0x000fea0003800000 */
.L_x_2942:
[----:B------:R-:W-:Y:S05]  /*8ed0*/  @P1 BRA `(.L_x_2941) ;  /* 0x0000001800081947 */ /* 0x000fea0003800000 */
[----:B--2---:R-:W2:Y:S01]  /*8ee0*/  LDS.128 R4, [R0+0x2000] ;  /* 0x0020000000047984 */ /* 0x004ea20000000c00 */
[----:B------:R-:W-:Y:S02]  /*8ef0*/  SHF.R.U32.HI R15, RZ, 0x10, R9 ;  /* 0x00000010ff0f7819 */ /* 0x000fe40000011609 */
[----:B------:R-:W-:Y:S02]  /*8f00*/  SHF.R.U32.HI R12, RZ, 0x10, R11 ;  /* 0x00000010ff0c7819 */ /* 0x000fe4000001160b */
[----:B------:R-:W-:Y:S02]  /*8f10*/  PRMT R15, R40, 0x5410, R15 ;  /* 0x00005410280f7816 */ /* 0x000fe4000000000f */
[----:B------:R-:W-:Y:S02]  /*8f20*/  PRMT R12, R46, 0x5432, R12 ;  /* 0x000054322e0c7816 */ /* 0x000fe4000000000c */
[----:B------:R-:W-:Y:S01]  /*8f30*/  SHF.R.U64 R14, R8, 0x10, R9 ;  /* 0x00000010080e7819 */ /* 0x000fe20000001209 */
[C---:B------:R-:W-:Y:S01]  /*8f40*/  IMAD.U32 R20, R15.reuse, 0x10000, RZ ;  /* 0x000100000f147824 */ /* 0x040fe200078e00ff */
[----:B------:R-:W-:Y:S01]  /*8f50*/  SHF.R.U64 R3, R10, 0x10, R11 ;  /* 0x000000100a037819 */ /* 0x000fe2000000120b */
[----:B------:R-:W-:Y:S01]  /*8f60*/  IMAD.U32 R13, R12, 0x10000, RZ ;  /* 0x000100000c0d7824 */ /* 0x000fe200078e00ff */
[----:B------:R-:W-:-:S02]  /*8f70*/  LOP3.LUT R15, R15, 0xffff0000, RZ, 0xc0, !PT ;  /* 0xffff00000f0f7812 */ /* 0x000fc400078ec0ff */
[----:B------:R-:W-:Y:S02]  /*8f80*/  LOP3.LUT R12, R12, 0xffff0000, RZ, 0xc0, !PT ;  /* 0xffff00000c0c7812 */ /* 0x000fe400078ec0ff */
[----:B------:R-:W-:Y:S02]  /*8f90*/  PRMT R11, R46, 0x5410, R3 ;  /* 0x000054102e0b7816 */ /* 0x000fe40000000003 */
[----:B------:R-:W-:Y:S02]  /*8fa0*/  PRMT R14, R40, 0x5432, R14 ;  /* 0x00005432280e7816 */ /* 0x000fe4000000000e */
[C---:B--2---:R-:W-:Y:S01]  /*8fb0*/  LOP3.LUT R9, R6.reuse, 0xffff0000, RZ, 0xc0, !PT ;  /* 0xffff000006097812 */ /* 0x044fe200078ec0ff */
[C---:B------:R-:W-:Y:S01]  /*8fc0*/  IMAD.U32 R10, R7.reuse, 0x10000, RZ ;  /* 0x00010000070a7824 */ /* 0x040fe200078e00ff */
[----:B------:R-:W-:Y:S01]  /*8fd0*/  LOP3.LUT R7, R7, 0xffff0000, RZ, 0xc0, !PT ;  /* 0xffff000007077812 */ /* 0x000fe200078ec0ff */
[----:B------:R-:W-:Y:S02]  /*8fe0*/  IMAD.U32 R8, R6, 0x10000, RZ ;  /* 0x0001000006087824 */ /* 0x000fe400078e00ff */
[C---:B------:R-:W-:Y:S01]  /*8ff0*/  FMUL.FTZ R21, R9.reuse, R20 ;  /* 0x0000001409157220 */ /* 0x040fe20000410000 */
[----:B------:R-:W-:Y:S01]  /*9000*/  FMUL.FTZ R9, R9, R13 ;  /* 0x0000000d09097220 */ /* 0x000fe20000410000 */
[----:B------:R-:W-:Y:S01]  /*9010*/  FMUL.FTZ R25, R7, R15 ;  /* 0x0000000f07197220 */ /* 0x000fe20000410000 */
[----:B------:R-:W-:-:S02]  /*9020*/  IMAD.U32 R3, R4, 0x10000, RZ ;  /* 0x0001000004037824 */ /* 0x000fc400078e00ff */
[C---:B------:R-:W-:Y:S01]  /*9030*/  FFMA.FTZ R21, R8.reuse, R13, -R21 ;  /* 0x0000000d08157223 */ /* 0x040fe20000010815 */
[----:B------:R-:W-:Y:S01]  /*9040*/  FFMA.FTZ R20, R8, R20, R9 ;  /* 0x0000001408147223 */ /* 0x000fe20000010009 */
[-C--:B------:R-:W-:Y:S01]  /*9050*/  FMUL.FTZ R9, R7, R12.reuse ;  /* 0x0000000c07097220 */ /* 0x080fe20000410000 */
[C---:B------:R-:W-:Y:S01]  /*9060*/  IMAD.U32 R6, R5.reuse, 0x10000, RZ ;  /* 0x0001000005067824 */ /* 0x040fe200078e00ff */
[----:B------:R-:W-:Y:S01]  /*9070*/  LOP3.LUT R4, R4, 0xffff0000, RZ, 0xc0, !PT ;  /* 0xffff000004047812 */ /* 0x000fe200078ec0ff */
[C---:B------:R-:W-:Y:S01]  /*9080*/  IMAD.U32 R8, R14.reuse, 0x10000, RZ ;  /* 0x000100000e087824 */ /* 0x040fe200078e00ff */
[----:B------:R-:W-:Y:S01]  /*9090*/  LOP3.LUT R5, R5, 0xffff0000, RZ, 0xc0, !PT ;  /* 0xffff000005057812 */ /* 0x000fe200078ec0ff */
[C---:B------:R-:W-:Y:S01]  /*90a0*/  IMAD.U32 R7, R11.reuse, 0x10000, RZ ;  /* 0x000100000b077824 */ /* 0x040fe200078e00ff */
[----:B------:R-:W-:Y:S01]  /*90b0*/  LOP3.LUT R14, R14, 0xffff0000, RZ, 0xc0, !PT ;  /* 0xffff00000e0e7812 */ /* 0x000fe200078ec0ff */
[C---:B------:R-:W-:Y:S01]  /*90c0*/  FFMA.FTZ R25, R10.reuse, R12, -R25 ;  /* 0x0000000c0a197223 */ /* 0x040fe20000010819 */
[----:B------:R-:W-:Y:S01]  /*90d0*/  LOP3.LUT R11, R11, 0xffff0000, RZ, 0xc0, !PT ;  /* 0xffff00000b0b7812 */ /* 0x000fe200078ec0ff */
[----:B------:R-:W-:Y:S01]  /*90e0*/  FFMA.FTZ R12, R10, R15, R9 ;  /* 0x0000000f0a0c7223 */ /* 0x000fe20000010009 */
[C---:B------:R-:W-:Y:S01]  /*90f0*/  FMUL.FTZ R10, R4.reuse, R8 ;  /* 0x00000008040a7220 */ /* 0x040fe20000410000 */
[----:B------:R-:W-:Y:S01]  /*9100*/  FMUL.FTZ R9, R4, R7 ;  /* 0x0000000704097220 */ /* 0x000fe20000410000 */
        /* <DEDUP_REMOVED lines=10> */
[----:B------:R3:W-:Y:S01]  /*91b0*/  STS.128 [R0+0x2000], R4 ;  /* 0x0020000400007388 */ /* 0x0007e20000000c00 */
[----:B------:R-:W-:Y:S05]  /*91c0*/  BRA `(.L_x_2941) ;  /* 0x00000014004c7947 */ /* 0x000fea0003800000 */
.L_x_2928:
[----:B------:R-:W1:Y:S01]  /*91d0*/  LDC R6, c[0x0][0x448] ;  /* 0x00011200ff067b82 */ /* 0x000e620000000800 */
[----:B------:R-:W-:Y:S01]  /*91e0*/  IMAD R3, R7, 0x40, R40 ;  /* 0x0000004007037824 */ /* 0x000fe200078e0228 */
[----:B------:R-:W-:Y:S01]  /*91f0*/  ULDC.64 UR4, c[0x0][0x3f8] ;  /* 0x0000fe0000047ab9 */ /* 0x000fe20000000a00 */
[----:B------:R-:W-:Y:S01]  /*9200*/  ULDC.64 UR6, c[0x0][0x408] ;  /* 0x0001020000067ab9 */ /* 0x000fe20000000a00 */
[----:B------:R-:W-:Y:S02]  /*9210*/  IMAD.MOV.U32 R27, RZ, RZ, R29 ;  /* 0x000000ffff1b7224 */ /* 0x000fe400078e001d */
        /* <DEDUP_REMOVED lines=23> */
[----:B------:R-:W1:Y:S01]  /*9390*/  LDC R39, c[0x0][0x3f4] ;  /* 0x0000fd00ff277b82 */ /* 0x000e620000000800 */
[----:B------:R-:W2:Y:S01]  /*93a0*/  SHFL.IDX PT, R3, R36, RZ, 0x1c1f ;  /* 0x001c1fff24037589 */ /* 0x000ea200000e0000 */
[----:B------:R-:W-:-:S03]  /*93b0*/  IMAD R25, R203, R6, RZ ;  /* 0x00000006cb197224 */ /* 0x000fc600078e02ff */
[----:B------:R-:W3:Y:S04]  /*93c0*/  SHFL.IDX PT, R0, R26, RZ, 0x1c1f ;  /* 0x001c1fff1a007589 */ /* 0x000ee800000e0000 */
[----:B------:R-:W4:Y:S04]  /*93d0*/  SHFL.IDX PT, R14, R37, RZ, 0x1c1f ;  /* 0x001c1fff250e7589 */ /* 0x000f2800000e0000 */
[----:B------:R-:W5:Y:S01]  /*93e0*/  SHFL.IDX PT, R4, R24, RZ, 0x1c1f ;  /* 0x001c1fff18047589 */ /* 0x000f6200000e0000 */
[----:B-1----:R-:W-:-:S04]  /*93f0*/  ISETP.GE.AND P0, PT, R18, R39, PT ;  /* 0x000000271200720c */ /* 0x002fc80003f06270 */
[----:B------:R-:W-:-:S13]  /*9400*/  ISETP.GE.OR P1, PT, R40, R25, P0 ;  /* 0x000000192800720c */ /* 0x000fda0000726670 */
[C---:B------:R-:W-:Y:S01]  /*9410*/  @!P1 IMAD.SHL.U32 R5, R18.reuse, 0x2, RZ ;  /* 0x0000000212059824 */ /* 0x040fe200078e00ff */
[----:B------:R-:W-:-:S04]  /*9420*/  @!P1 SHF.L.U64.HI R7, R18, 0x1, R19 ;  /* 0x0000000112079819 */ /* 0x000fc80000010213 */
[----:B--2---:R-:W-:-:S05]  /*9430*/  @!P1 IADD3 R8, P2, R3, R5, RZ ;  /* 0x0000000503089210 */ /* 0x004fca0007f5e0ff */
[----:B---3--:R-:W-:-:S06]  /*9440*/  @!P1 IMAD.X R9, R0, 0x1, R7, P2 ;  /* 0x0000000100099824 */ /* 0x008fcc00010e0607 */
[----:B------:R-:W2:Y:S01]  /*9450*/  @!P1 LD.E.128 R8, desc[UR54][R8.64] ;  /* 0x0000003608089980 */ /* 0x000ea2000c101d00 */
[----:B----4-:R-:W-:-:S05]  /*9460*/  @!P1 IADD3 R14, P2, R14, R5, RZ ;  /* 0x000000050e0e9210 */ /* 0x010fca0007f5e0ff */
[----:B-----5:R-:W-:Y:S02]  /*9470*/  @!P1 IMAD.X R5, R4, 0x1, R7, P2 ;  /* 0x0000000104059824 */ /* 0x020fe400010e0607 */
[----:B------:R-:W-:-:S06]  /*9480*/  @!P1 IMAD.MOV.U32 R4, RZ, RZ, R14 ;  /* 0x000000ffff049224 */ /* 0x000fcc00078e000e */
[----:B------:R-:W3:Y:S01]  /*9490*/  @!P1 LD.E.128 R4, desc[UR54][R4.64] ;  /* 0x0000003604049980 */ /* 0x000ee2000c101d00 */
[----:B------:R-:W-:Y:S02]  /*94a0*/  CS2R R20, SRZ ;  /* 0x0000000000147805 */ /* 0x000fe4000001ff00 */
[----:B------:R-:W-:Y:S02]  /*94b0*/  CS2R R30, SRZ ;  /* 0x00000000001e7805 */ /* 0x000fe4000001ff00 */
[----:B------:R-:W-:Y:S01]  /*94c0*/  CS2R R28, SRZ ;  /* 0x00000000001c7805 */ /* 0x000fe2000001ff00 */
[----:B------:R-:W1:Y:S01]  /*94d0*/  SHFL.IDX PT, R14, R37, 0x1, 0x1c1f ;  /* 0x003c1f00250e7f89 */ /* 0x000e6200000e0000 */
[----:B------:R-:W-:-:S03]  /*94e0*/  CS2R R34, SRZ ;  /* 0x0000000000227805 */ /* 0x000fc6000001ff00 */
[----:B------:R-:W4:Y:S01]  /*94f0*/  SHFL.IDX PT, R24, R24, 0x1, 0x1c1f ;  /* 0x003c1f0018187f89 */ /* 0x000f2200000e0000 */
[----:B--2---:R-:W-:Y:S02]  /*9500*/  @!P1 IMAD.MOV.U32 R20, RZ, RZ, R8 ;  /* 0x000000ffff149224 */ /* 0x004fe400078e0008 */
[----:B------:R-:W-:Y:S02]  /*9510*/  @!P1 IMAD.MOV.U32 R21, RZ, RZ, R9 ;  /* 0x000000ffff159224 */ /* 0x000fe400078e0009 */
[----:B------:R-:W-:Y:S02]  /*9520*/  IMAD.MOV.U32 R0, RZ, RZ, R20 ;  /* 0x000000ffff007224 */ /* 0x000fe400078e0014 */
[----:B------:R-:W-:Y:S02]  /*9530*/  @!P1 IMAD.MOV.U32 R28, RZ, RZ, R10 ;  /* 0x000000ffff1c9224 */ /* 0x000fe400078e000a */
[----:B------:R-:W-:Y:S01]  /*9540*/  @!P1 IMAD.MOV.U32 R29, RZ, RZ, R11 ;  /* 0x000000ffff1d9224 */ /* 0x000fe200078e000b */
[----:B------:R-:W-:Y:S01]  /*9550*/  PRMT R38, R38, 0x5410, R0 ;  /* 0x0000541026267816 */ /* 0x000fe20000000000 */
[----:B------:R-:W-:Y:S01]  /*9560*/  IMAD.MOV.U32 R3, RZ, RZ, R21 ;  /* 0x000000ffff037224 */ /* 0x000fe200078e0015 */
[----:B------:R-:W2:Y:S01]  /*9570*/  SHFL.IDX PT, R0, R26, 0x1, 0x1c1f ;  /* 0x003c1f001a007f89 */ /* 0x000ea200000e0000 */
[----:B------:R-:W-:-:S02]  /*9580*/  IMAD.MOV.U32 R8, RZ, RZ, R28 ;  /* 0x000000ffff087224 */ /* 0x000fc400078e001c */
[----:B---3--:R-:W-:Y:S01]  /*9590*/  @!P1 IMAD.MOV.U32 R30, RZ, RZ, R4 ;  /* 0x000000ffff1e9224 */ /* 0x008fe200078e0004 */
[----:B------:R-:W-:Y:S01]  /*95a0*/  PRMT R48, R48, 0x5410, R3 ;  /* 0x0000541030307816 */ /* 0x000fe20000000003 */
[----:B------:R-:W-:Y:S01]  /*95b0*/  @!P1 IMAD.MOV.U32 R31, RZ, RZ, R5 ;  /* 0x000000ffff1f9224 */ /* 0x000fe200078e0005 */
[----:B------:R3:W0:Y:S01]  /*95c0*/  SHFL.IDX PT, R3, R36, 0x1, 0x1c1f ;  /* 0x003c1f0024037f89 */ /* 0x00062200000e0000 */
[----:B------:R-:W-:Y:S01]  /*95d0*/  @!P1 IMAD.MOV.U32 R34, RZ, RZ, R6 ;  /* 0x000000ffff229224 */ /* 0x000fe200078e0006 */
[----:B------:R-:W-:Y:S01]  /*95e0*/  PRMT R38, R8, 0x7610, R38 ;  /* 0x0000761008267816 */ /* 0x000fe20000000026 */
[----:B------:R-:W-:Y:S02]  /*95f0*/  @!P1 IMAD.MOV.U32 R35, RZ, RZ, R7 ;  /* 0x000000ffff239224 */ /* 0x000fe400078e0007 */
[----:B------:R-:W-:Y:S02]  /*9600*/  IMAD.MOV.U32 R4, RZ, RZ, R30 ;  /* 0x000000ffff047224 */ /* 0x000fe400078e001e */
[----:B------:R-:W-:-:S02]  /*9610*/  IMAD.MOV.U32 R5, RZ, RZ, R31 ;  /* 0x000000ffff057224 */ /* 0x000fc400078e001f */
[----:B------:R-:W-:Y:S02]  /*9620*/  IMAD.MOV.U32 R9, RZ, RZ, R29 ;  /* 0x000000ffff097224 */ /* 0x000fe400078e001d */
[----:B------:R-:W-:Y:S01]  /*9630*/  IMAD.MOV.U32 R6, RZ, RZ, R34 ;  /* 0x000000ffff067224 */ /* 0x000fe200078e0022 */
[----:B------:R-:W-:Y:S01]  /*9640*/  PRMT R41, R4, 0x5410, R5 ;  /* 0x0000541004297816 */ /* 0x000fe20000000005 */
[----:B------:R-:W-:Y:S01]  /*9650*/  IMAD.MOV.U32 R7, RZ, RZ, R35 ;  /* 0x000000ffff077224 */ /* 0x000fe200078e0023 */
[----:B---3--:R-:W-:Y:S02]  /*9660*/  PRMT R36, R9, 0x7610, R36 ;  /* 0x0000761009247816 */ /* 0x008fe40000000024 */
[----:B------:R-:W-:Y:S02]  /*9670*/  CS2R R4, SRZ ;  /* 0x0000000000047805 */ /* 0x000fe4000001ff00 */
[----:B-12-4-:R-:W-:-:S07]  /*9680*/  PRMT R45, R7, 0x5410, R6 ;  /* 0x00005410072d7816 */ /* 0x016fce0000000006 */
.L_x_3259:
[----:B------:R-:W2:Y:S01]  /*9690*/  LDL R7, [R1+0x3c] ;  /* 0x00003c0001077983 */ /* 0x000ea20000100800 */
[----:B------:R-:W-:Y:S01]  /*96a0*/  VIADD R40, R40, 0x40 ;  /* 0x0000004028287836 */ /* 0x000fe20000000000 */
[----:B------:R-:W-:Y:S01]  /*96b0*/  BSSY B1, `(.L_x_2945) ;  /* 0x0000016000017945 */ /* 0x000fe20003800000 */
[----:B------:R-:W-:Y:S02]  /*96c0*/  CS2R R8, SRZ ;  /* 0x0000000000087805 */ /* 0x000fe4000001ff00 */
[----:B------:R-:W-:Y:S02]  /*96d0*/  CS2R R10, SRZ ;  /* 0x00000000000a7805 */ /* 0x000fe4000001ff00 */
[----:B------:R-:W-:Y:S02]  /*96e0*/  ISETP.GE.AND P1, PT, R40, R25, PT ;  /* 0x000000192800720c */ /* 0x000fe40003f26270 */
[----:B--2---:R-:W-:-:S04]  /*96f0*/  LEA.HI R6, R7, R7, RZ, 0x1 ;  /* 0x0000000707067211 */ /* 0x004fc800078f08ff */
[----:B------:R-:W-:-:S05]  /*9700*/  LOP3.LUT R6, R6, 0xfffffffe, RZ, 0xc0, !PT ;  /* 0xfffffffe06067812 */ /* 0x000fca00078ec0ff */
[----:B------:R-:W-:Y:S01]  /*9710*/  IMAD.IADD R12, R7, 0x1, -R6 ;  /* 0x00000001070c7824 */ /* 0x000fe200078e0a06 */
[----:B------:R-:W-:-:S04]  /*9720*/  CS2R R6, SRZ ;  /* 0x0000000000067805 */ /* 0x000fc8000001ff00 */
[----:B------:R-:W-:Y:S01]  /*9730*/  SHF.L.U32 R12, R12, 0x1f, RZ ;  /* 0x0000001f0c0c7819 */ /* 0x000fe200000006ff */
[----:B------:R-:W-:Y:S06]  /*9740*/  @P1 BRA `(.L_x_2946) ;  /* 0x0000000000301947 */ /* 0x000fec0003800000 */
[----:B------:R-:W-:Y:S02]  /*9750*/  CS2R R6, SRZ ;  /* 0x0000000000067805 */ /* 0x000fe4000001ff00 */
[----:B------:R-:W-:Y:S02]  /*9760*/  CS2R R8, SRZ ;  /* 0x0000000000087805 */ /* 0x000fe4000001ff00 */
[----:B------:R-:W-:Y:S01]  /*9770*/  CS2R R10, SRZ ;  /* 0x00000000000a7805 */ /* 0x000fe2000001ff00 */
[----:B------:R-:W-:Y:S06]  /*9780*/  @P0 BRA `(.L_x_2946) ;  /* 0x0000000000200947 */ /* 0x000fec0003800000 */
[C---:B------:R-:W-:Y:S01]  /*9790*/  IMAD.SHL.U32 R4, R18.reuse, 0x2, RZ ;  /* 0x0000000212047824 */ /* 0x040fe200078e00ff */
[----:B------:R-:W-:-:S04]  /*97a0*/  SHF.L.U64.HI R5, R18, 0x1, R19 ;  /* 0x0000000112057819 */ /* 0x000fc80000010213 */
[-C--:B0-----:R-:W-:Y:S02]  /*97b0*/  IADD3 R8, P1, R3, R4.reuse, RZ ;  /* 0x0000000403087210 */ /* 0x081fe40007f3e0ff */
[----:B------:R-:W-:-:S03]  /*97c0*/  IADD3 R4, P2, R14, R4, RZ ;  /* 0x000000040e047210 */ /* 0x000fc60007f5e0ff */
[--C-:B------:R-:W-:Y:S02]  /*97d0*/  IMAD.X R9, R0, 0x1, R5.reuse, P1 ;  /* 0x0000000100097824 */ /* 0x100fe400008e0605 */
[----:B------:R-:W-:-:S04]  /*97e0*/  IMAD.X R5, R24, 0x1, R5, P2 ;  /* 0x0000000118057824 */ /* 0x000fc800010e0605 */
[----:B------:R-:W5:Y:S04]  /*97f0*/  LD.E.128 R8, desc[UR54][R8.64] ;  /* 0x0000003608087980 */ /* 0x000f68000c101d00 */
[----:B------:R-:W5:Y:S02]  /*9800*/  LD.E.128 R4, desc[UR54][R4.64] ;  /* 0x0000003604047980 */ /* 0x000f64000c101d00 */
.L_x_2946:
[----:B------:R-:W-:Y:S05]  /*9810*/  BSYNC B1 ;  /* 0x0000000000017941 */ /* 0x000fea0003800000 */
.L_x_2945:
[----:B------:R-:W1:Y:S01]  /*9820*/  SYNCS.PHASECHK.TRANS64.TRYWAIT P1, [R23+URZ+0x22800], R12 ;  /* 0x0228000c170075a7 */ /* 0x000e62000802017f */
[----:B-----5:R-:W-:Y:S01]  /*9830*/  IMAD.MOV.U32 R0, RZ, RZ, R4 ;  /* 0x000000ffff007224 */ /* 0x020fe200078e0004 */
[----:B------:R-:W-:Y:S01]  /*9840*/  VIADDMNMX R25, R25, -R228, 0x80, PT ;  /* 0x0000008019197446 */ /* 0x000fe200038009e4 */
[----:B0-----:R-:W-:Y:S01]  /*9850*/  IMAD.MOV.U32 R3, RZ, RZ, R5 ;  /* 0x000000ffff037224 */ /* 0x001fe200078e0005 */
[----:B------:R-:W-:Y:S01]  /*9860*/  BSSY B1, `(.L_x_2947) ;  /* 0x0000011000017945 */ /* 0x000fe20003800000 */
[C---:B------:R-:W-:Y:S01]  /*9870*/  VIADD R13, R204.reuse, 0x40 ;  /* 0x00000040cc0d7836 */ /* 0x040fe20000000000 */
[-C--:B------:R-:W-:Y:S01]  /*9880*/  ISETP.GE.OR P2, PT, R204, R25.reuse, P0 ;  /* 0x00000019cc00720c */ /* 0x080fe20000746670 */
[----:B------:R-:W-:Y:S01]  /*9890*/  IMAD.MOV.U32 R14, RZ, RZ, R9 ;  /* 0x000000ffff0e7224 */ /* 0x000fe200078e0009 */
[----:B------:R-:W-:Y:S01]  /*98a0*/  PRMT R54, R0, 0x7610, R54 ;  /* 0x0000761000367816 */ /* 0x000fe20000000036 */
[----:B------:R-:W-:Y:S01]  /*98b0*/  IMAD.MOV.U32 R0, RZ, RZ, R6 ;  /* 0x000000ffff007224 */ /* 0x000fe200078e0006 */
[----:B------:R-:W-:Y:S01]  /*98c0*/  PRMT R55, R3, 0x7610, R55 ;  /* 0x0000761003377816 */ /* 0x000fe20000000037 */
[----:B------:R-:W-:Y:S01]  /*98d0*/  IMAD.MOV.U32 R3, RZ, RZ, R7 ;  /* 0x000000ffff037224 */ /* 0x000fe200078e0007 */
[----:B------:R-:W-:Y:S01]  /*98e0*/  ISETP.GE.OR P0, PT, R13, R25, P0 ;  /* 0x000000190d00720c */ /* 0x000fe20000706670 */
[----:B------:R-:W-:Y:S01]  /*98f0*/  IMAD.MOV.U32 R13, RZ, RZ, R8 ;  /* 0x000000ffff0d7224 */ /* 0x000fe200078e0008 */
[----:B------:R-:W-:Y:S01]  /*9900*/  PRMT R56, R0, 0x7610, R56 ;  /* 0x0000761000387816 */ /* 0x000fe20000000038 */
[----:B------:R-:W-:Y:S01]  /*9910*/  IMAD.MOV.U32 R0, RZ, RZ, R10 ;  /* 0x000000ffff007224 */ /* 0x000fe200078e000a */
[----:B------:R-:W-:Y:S01]  /*9920*/  PRMT R54, R54, 0x5410, R3 ;  /* 0x0000541036367816 */ /* 0x000fe20000000003 */
[----:B------:R-:W-:Y:S01]  /*9930*/  IMAD.MOV.U32 R3, RZ, RZ, R11 ;  /* 0x000000ffff037224 */ /* 0x000fe200078e000b */
[----:B------:R-:W-:-:S02]  /*9940*/  PRMT R57, R13, 0x7610, R57 ;  /* 0x000076100d397816 */ /* 0x000fc40000000039 */
[----:B------:R-:W-:Y:S01]  /*9950*/  PRMT R58, R14, 0x7610, R58 ;  /* 0x000076100e3a7816 */ /* 0x000fe2000000003a */
[----:B-1----:R-:W-:Y:S06]  /*9960*/  @!P1 BRA `(.L_x_2948) ;  /* 0x000001c800c89947 */ /* 0x002fec0003800000 */
.L_x_3260:
[----:B------:R-:W-:Y:S05]  /*9970*/  BSYNC B1 ;  /* 0x0000000000017941 */ /* 0x000fea0003800000 */
.L_x_2947:
[----:B------:R-:W-:Y:S04]  /*9980*/  BSSY B1, `(.L_x_2949) ;  /* 0x000006b000017945 */ /* 0x000fe80003800000 */
[----:B------:R-:W-:Y:S05]  /*9990*/  @P2 BRA `(.L_x_2950) ;  /* 0x0000000400a42947 */ /* 0x000fea0003800000 */
[----:B------:R-:W2:Y:S01]  /*99a0*/  LDL R15, [R1+0x28] ;  /* 0x00002800010f7983 */ /* 0x000ea20000100800 */
[----:B------:R-:W-:Y:S01]  /*99b0*/  IMAD.SHL.U32 R33, R33, 0x40, RZ ;  /* 0x0000004021217824 */ /* 0x000fe200078e00ff */
[----:B------:R-:W-:Y:S01]  /*99c0*/  SHF.R.U64 R43, R30, 0x10, R31 ;  /* 0x000000101e2b7819 */ /* 0x000fe2000000121f */
[----:B------:R-:W-:Y:S01]  /*99d0*/  IMAD.IADD R13, R18, 0x1, R39 ;  /* 0x00000001120d7824 */ /* 0x000fe200078e0227 */
[----:B------:R-:W-:Y:S02]  /*99e0*/  SHF.R.U64 R40, R20, 0x10, R21 ;  /* 0x0000001014287819 */ /* 0x000fe40000001215 */
[----:B------:R-:W-:Y:S02]  /*99f0*/  LOP3.LUT R33, R33, 0x1c0, RZ, 0xc0, !PT ;  /* 0x000001c021217812 */ /* 0x000fe400078ec0ff */
[----:B------:R-:W-:Y:S02]  /*9a00*/  SHF.R.U64 R46, R34, 0x10, R35 ;  /* 0x00000010222e7819 */ /* 0x000fe40000001223 */
[----:B------:R-:W-:-:S02]  /*9a10*/  SHF.R.U32.HI R14, RZ, 0x3, R33 ;  /* 0x00000003ff0e7819 */ /* 0x000fc40000011621 */
[C---:B------:R-:W-:Y:S02]  /*9a20*/  LOP3.LUT R13, R33.reuse, 0x38, R13, 0xf8, !PT ;  /* 0x00000038210d7812 */ /* 0x040fe400078ef80d */
[----:B0-----:R-:W-:Y:S02]  /*9a30*/  LOP3.LUT R12, R33, 0x38, R18, 0xf8, !PT ;  /* 0x00000038210c7812 */ /* 0x001fe400078ef812 */
[-C--:B------:R-:W-:Y:S02]  /*9a40*/  LOP3.LUT R13, R13, R14.reuse, RZ, 0x3c, !PT ;  /* 0x0000000e0d0d7212 */ /* 0x080fe400078e3cff */
[----:B------:R-:W-:Y:S02]  /*9a50*/  LOP3.LUT R12, R12, R14, RZ, 0x3c, !PT ;  /* 0x0000000e0c0c7212 */ /* 0x000fe400078e3cff */
[----:B------:R-:W-:Y:S02]  /*9a60*/  SHF.R.U32.HI R47, RZ, 0x10, R35 ;  /* 0x00000010ff2f7819 */ /* 0x000fe40000011623 */
[----:B------:R-:W-:-:S02]  /*9a70*/  PRMT R43, R41, 0x5410, R43 ;  /* 0x00005410292b7816 */ /* 0x000fc4000000002b */
[----:B------:R-:W-:Y:S02]  /*9a80*/  SHF.R.U32.HI R44, RZ, 0x10, R31 ;  /* 0x00000010ff2c7819 */ /* 0x000fe4000001161f */
[----:B------:R-:W-:Y:S02]  /*9a90*/  PRMT R40, R38, 0x5432, R40 ;  /* 0x0000543226287816 */ /* 0x000fe40000000028 */
[C---:B------:R-:W-:Y:S02]  /*9aa0*/  PRMT R46, R45.reuse, 0x5432, R46 ;  /* 0x000054322d2e7816 */ /* 0x040fe4000000002e */
[----:B------:R-:W-:Y:S01]  /*9ab0*/  PRMT R47, R45, 0x5410, R47 ;  /* 0x000054102d2f7816 */ /* 0x000fe2000000002f */
[----:B------:R-:W-:Y:S01]  /*9ac0*/  IMAD.U32 R45, R43, 0x10000, RZ ;  /* 0x000100002b2d7824 */ /* 0x000fe200078e00ff */
[----:B------:R-:W-:Y:S01]  /*9ad0*/  PRMT R44, R41, 0x5432, R44 ;  /* 0x00005432292c7816 */ /* 0x000fe2000000002c */
[----:B------:R-:W-:Y:S01]  /*9ae0*/  IMAD.U32 R41, R40, 0x10000, RZ ;  /* 0x0001000028297824 */ /* 0x000fe200078e00ff */
[----:B------:R-:W-:-:S02]  /*9af0*/  SHF.R.U32.HI R42, RZ, 0x10, R21 ;  /* 0x00000010ff2a7819 */ /* 0x000fc40000011615 */
[--C-:B------:R-:W-:Y:S02]  /*9b00*/  SHF.R.U64 R21, R28, 0x10, R29.reuse ;  /* 0x000000101c157819 */ /* 0x100fe4000000121d */
[----:B------:R-:W-:Y:S02]  /*9b10*/  LOP3.LUT R43, R43, 0xffff0000, RZ, 0xc0, !PT ;  /* 0xffff00002b2b7812 */ /* 0x000fe400078ec0ff */
[----:B------:R-:W-:Y:S02]  /*9b20*/  SHF.R.U32.HI R29, RZ, 0x10, R29 ;  /* 0x00000010ff1d7819 */ /* 0x000fe4000001161d */
[----:B------:R-:W-:Y:S02]  /*9b30*/  PRMT R42, R48, 0x5432, R42 ;  /* 0x00005432302a7816 */ /* 0x000fe4000000002a */
[----:B------:R-:W-:Y:S02]  /*9b40*/  PRMT R36, R36, 0x5410, R29 ;  /* 0x0000541024247816 */ /* 0x000fe4000000001d */
[----:B------:R-:W-:Y:S01]  /*9b50*/  PRMT R38, R38, 0x5410, R21 ;  /* 0x0000541026267816 */ /* 0x000fe20000000015 */
[----:B--2---:R-:W-:-:S02]  /*9b60*/  IMAD R24, R15, 0x200, R13 ;  /* 0x000002000f187824 */ /* 0x004fc400078e020d */
[----:B------:R-:W-:Y:S02]  /*9b70*/  IMAD R12, R15, 0x200, R12 ;  /* 0x000002000f0c7824 */ /* 0x000fe400078e020c */
[--C-:B------:R-:W-:Y:S02]  /*9b80*/  IMAD R37, R24, 0x2, R23.reuse ;  /* 0x0000000218257824 */ /* 0x100fe400078e0217 */
[----:B------:R-:W-:-:S03]  /*9b90*/  IMAD R33, R12, 0x2, R23 ;  /* 0x000000020c217824 */ /* 0x000fc600078e0217 */
[----:B------:R-:W0:Y:S04]  /*9ba0*/  LDS.128 R24, [R37+0x18400] ;  /* 0x0184000025187984 */ /* 0x000e280000000c00 */
[----:B------:R-:W1:Y:S01]  /*9bb0*/  LDS.128 R12, [R33+0x18400] ;  /* 0x01840000210c7984 */ /* 0x000e620000000c00 */
[C---:B0-----:R-:W-:Y:S01]  /*9bc0*/  IMAD.U32 R30, R24.reuse, 0x10000, RZ ;  /* 0x00010000181e7824 */ /* 0x041fe200078e00ff */
[----:B------:R-:W-:Y:S01]  /*9bd0*/  LOP3.LUT R24, R24, 0xffff0000, RZ, 0xc0, !PT ;  /* 0xffff000018187812 */ /* 0x000fe200078ec0ff */
[C---:B------:R-:W-:Y:S01]  /*9be0*/  IMAD.U32 R31, R25.reuse, 0x10000, RZ ;  /* 0x00010000191f7824 */ /* 0x040fe200078e00ff */
[----:B------:R-:W-:Y:S01]  /*9bf0*/  LOP3.LUT R25, R25, 0xffff0000, RZ, 0xc0, !PT ;  /* 0xffff000019197812 */ /* 0x000fe200078ec0ff */
[----:B-1----:R-:W-:Y:S02]  /*9c00*/  IMAD.U32 R20, R12, 0x10000, RZ ;  /* 0x000100000c147824 */ /* 0x002fe400078e00ff */
[C---:B------:R-:W-:Y:S01]  /*9c10*/  FMUL.FTZ R49, R30.reuse, R45 ;  /* 0x0000002d1e317220 */ /* 0x040fe20000410000 */
[----:B------:R-:W-:Y:S01]  /*9c20*/  FMUL.FTZ R51, R30, R41 ;  /* 0x000000291e337220 */ /* 0x000fe20000410000 */
[----:B------:R-:W-:Y:S01]  /*9c30*/  LOP3.LUT R12, R12, 0xffff0000, RZ, 0xc0, !PT ;  /* 0xffff00000c0c7812 */ /* 0x000fe200078ec0ff */
[----:B------:R-:W-:-:S02]  /*9c40*/  IMAD.U32 R30, R44, 0x10000, RZ ;  /* 0x000100002c1e7824 */ /* 0x000fc400078e00ff */
[----:B------:R-:W-:Y:S01]  /*9c50*/  FFMA.FTZ R49, R20, R41, -R49 ;  /* 0x0000002914317223 */ /* 0x000fe20000010831 */
[----:B------:R-:W-:Y:S01]  /*9c60*/  LOP3.LUT R41, R40, 0xffff0000, RZ, 0xc0, !PT ;  /* 0xffff000028297812 */ /* 0x000fe200078ec0ff */
[----:B------:R-:W-:Y:S01]  /*9c70*/  FFMA.FTZ R51, R20, R45, R51 ;  /* 0x0000002d14337223 */ /* 0x000fe20000010033 */
[----:B------:R-:W-:Y:S01]  /*9c80*/  FMUL.FTZ R53, R24, R43 ;  /* 0x0000002b18357220 */ /* 0x000fe20000410000 */
[----:B------:R-:W-:Y:S02]  /*9c90*/  IMAD.U32 R20, R42, 0x10000, RZ ;  /* 0x000100002a147824 */ /* 0x000fe400078e00ff */
[----:B------:R-:W-:Y:S01]  /*9ca0*/  FMUL.FTZ R50, R31, R30 ;  /* 0x0000001e1f327220 */ /* 0x000fe20000410000 */
[-C--:B------:R-:W-:Y:S01]  /*9cb0*/  FMUL.FTZ R45, R24, R41.reuse ;  /* 0x00000029182d7220 */ /* 0x080fe20000410000 */
[----:B------:R-:W-:Y:S02]  /*9cc0*/  IMAD.U32 R21, R13, 0x10000, RZ ;  /* 0x000100000d157824 */ /* 0x000fe400078e00ff */
[----:B------:R-:W-:Y:S01]  /*9cd0*/  FFMA.FTZ R40, R12, R41, -R53 ;  /* 0x000000290c287223 */ /* 0x000fe20000010835 */
[----:B------:R-:W-:-:S02]  /*9ce0*/  IMAD.U32 R35, R27, 0x10000, RZ ;  /* 0x000100001b237824 */ /* 0x000fc400078e00ff */
[----:B------:R-:W-:Y:S01]  /*9cf0*/  FFMA.FTZ R48, R12, R43, R45 ;  /* 0x0000002b0c307223 */ /* 0x000fe2000001002d */
[----:B------:R-:W-:Y:S02]  /*9d00*/  IMAD.U32 R24, R47, 0x10000, RZ ;  /* 0x000100002f187824 */ /* 0x000fe400078e00ff */
[-C--:B------:R-:W-:Y:S01]  /*9d10*/  FMUL.FTZ R31, R31, R20.reuse ;  /* 0x000000141f1f7220 */ /* 0x080fe20000410000 */
[----:B------:R-:W-:Y:S02]  /*9d20*/  IMAD.U32 R12, R36, 0x10000, RZ ;  /* 0x00010000240c7824 */ /* 0x000fe400078e00ff */
[----:B------:R-:W-:Y:S01]  /*9d30*/  FFMA.FTZ R50, R21, R20, -R50 ;  /* 0x0000001415327223 */ /* 0x000fe20000010832 */
[----:B------:R-:W-:Y:S02]  /*9d40*/  IMAD.U32 R29, R15, 0x10000, RZ ;  /* 0x000100000f1d7824 */ /* 0x000fe400078e00ff */
[----:B------:R-:W-:Y:S01]  /*9d50*/  FFMA.FTZ R30, R21, R30, R31 ;  /* 0x0000001e151e7223 */ /* 0x000fe2000001001f */
[C---:B------:R-:W-:Y:S01]  /*9d60*/  FMUL.FTZ R20, R35.reuse, R24 ;  /* 0x0000001823147220 */ /* 0x040fe20000410000 */
[----:B------:R-:W-:Y:S01]  /*9d70*/  LOP3.LUT R44, R44, 0xffff0000, RZ, 0xc0, !PT ;  /* 0xffff00002c2c7812 */ /* 0x000fe200078ec0ff */
[-C--:B------:R-:W-:Y:S01]  /*9d80*/  FMUL.FTZ R52, R35, R12.reuse ;  /* 0x0000000c23347220 */ /* 0x080fe20000410000 */
[----:B------:R-:W-:Y:S01]  /*9d90*/  IMAD.U32 R34, R26, 0x10000, RZ ;  /* 0x000100001a227824 */ /* 0x000fe200078e00ff */
[----:B------:R-:W-:Y:S01]  /*9da0*/  LOP3.LUT R42, R42, 0xffff0000, RZ, 0xc0, !PT ;  /* 0xffff00002a2a7812 */ /* 0x000fe200078ec0ff */
[----:B------:R-:W-:Y:S01]  /*9db0*/  IMAD.U32 R31, R46, 0x10000, RZ ;  /* 0x000100002e1f7824 */ /* 0x000fe200078e00ff */
[----:B------:R-:W-:Y:S01]  /*9dc0*/  LOP3.LUT R13, R13, 0xffff0000, RZ, 0xc0, !PT ;  /* 0xffff00000d0d7812 */ /* 0x000fe200078ec0ff */
[C---:B------:R-:W-:Y:S01]  /*9dd0*/  FFMA.FTZ R43, R29.reuse, R12, -R20 ;  /* 0x0000000c1d2b7223 */ /* 0x040fe20000010814 */
[----:B------:R-:W-:Y:S01]  /*9de0*/  FFMA.FTZ R52, R29, R24, R52 ;  /* 0x000000181d347223 */ /* 0x000fe20000010034 */
[----:B------:R-:W-:-:S02]  /*9df0*/  IMAD.U32 R28, R14, 0x10000, RZ ;  /* 0x000100000e1c7824 */ /* 0x000fc400078e00ff */
[C---:B------:R-:W-:Y:S01]  /*9e00*/  FMUL.FTZ R12, R25.reuse, R44 ;  /* 0x0000002c190c7220 */ /* 0x040fe20000410000 */
[----:B------:R-:W-:Y:S02]  /*9e10*/  IMAD.U32 R21, R38, 0x10000, RZ ;  /* 0x0001000026157824 */ /* 0x000fe400078e00ff */
[C---:B------:R-:W-:Y:S01]  /*9e20*/  FMUL.FTZ R29, R34.reuse, R31 ;  /* 0x0000001f221d7220 */ /* 0x040fe20000410000 */
[-C--:B------:R-:W-:Y:S01]  /*9e30*/  FMUL.FTZ R35, R25, R42.reuse ;  /* 0x0000002a19237220 */ /* 0x080fe20000410000 */
[C---:B------:R-:W-:Y:S01]  /*9e40*/  FFMA.FTZ R25, R13.reuse, R42, -R12 ;  /* 0x0000002a0d197223 */ /* 0x040fe2000001080c */
[-C--:B------:R-:W-:Y:S01]  /*9e50*/  FMUL.FTZ R41, R34, R21.reuse ;  /* 0x0000001522297220 */ /* 0x080fe20000410000 */
[----:B------:R-:W-:Y:S01]  /*9e60*/  FFMA.FTZ R29, R28, R21, -R29 ;  /* 0x000000151c1d7223 */ /* 0x000fe2000001081d */
[----:B------:R-:W-:Y:S01]  /*9e70*/  LOP3.LUT R26, R26, 0xffff0000, RZ, 0xc0, !PT ;  /* 0xffff00001a1a7812 */ /* 0x000fe200078ec0ff */
[----:B------:R-:W-:Y:S01]  /*9e80*/  FFMA.FTZ R35, R13, R44, R35 ;  /* 0x0000002c0d237223 */ /* 0x000fe20000010023 */
[----:B------:R-:W-:Y:S01]  /*9e90*/  LOP3.LUT R27, R27, 0xffff0000, RZ, 0xc0, !PT ;  /* 0xffff00001b1b7812 */ /* 0x000fe200078ec0ff */
[----:B------:R-:W-:Y:S01]  /*9ea0*/  FFMA.FTZ R41, R28, R31, R41 ;  /* 0x0000001f1c297223 */ /* 0x000fe20000010029 */
[----:B------:R-:W-:-:S02]  /*9eb0*/  LOP3.LUT R21, R46, 0xffff0000, RZ, 0xc0, !PT ;  /* 0xffff00002e157812 */ /* 0x000fc400078ec0ff */
[----:B------:R-:W-:Y:S02]  /*9ec0*/  LOP3.LUT R12, R47, 0xffff0000, RZ, 0xc0, !PT ;  /* 0xffff00002f0c7812 */ /* 0x000fe400078ec0ff */
[----:B------:R-:W-:Y:S01]  /*9ed0*/  LOP3.LUT R13, R38, 0xffff0000, RZ, 0xc0, !PT ;  /* 0xffff0000260d7812 */ /* 0x000fe200078ec0ff */
[----:B------:R-:W-:Y:S01]  /*9ee0*/  FMUL.FTZ R31, R26, R21 ;  /* 0x000000151a1f7220 */ /* 0x000fe20000410000 */
[----:B------:R-:W-:Y:S01]  /*9ef0*/  LOP3.LUT R36, R36, 0xffff0000, RZ, 0xc0, !PT ;  /* 0xffff000024247812 */ /* 0x000fe200078ec0ff */
[----:B------:R-:W-:Y:S01]  /*9f00*/  FMUL.FTZ R24, R27, R12 ;  /* 0x0000000c1b187220 */ /* 0x000fe20000410000 */
[----:B------:R-:W-:Y:S01]  /*9f10*/  LOP3.LUT R14, R14, 0xffff0000, RZ, 0xc0, !PT ;  /* 0xffff00000e0e7812 */ /* 0x000fe200078ec0ff */
[-C--:B------:R-:W-:Y:S01]  /*9f20*/  FMUL.FTZ R26, R26, R13.reuse ;  /* 0x0000000d1a1a7220 */ /* 0x080fe20000410000 */
[----:B------:R-:W-:Y:S01]  /*9f30*/  LOP3.LUT R15, R15, 0xffff0000, RZ, 0xc0, !PT ;  /* 0xffff00000f0f7812 */ /* 0x000fe200078ec0ff */
[-C--:B------:R-:W-:Y:S02]  /*9f40*/  FMUL.FTZ R27, R27, R36.reuse ;  /* 0x000000241b1b7220 */ /* 0x080fe40000410000 */
        /* <DEDUP_REMOVED lines=14> */
.L_x_2950:
[----:B------:R-:W-:Y:S05]  /*a030*/  BSYNC B1 ;  /* 0x0000000000017941 */ /* 0x000fea0003800000 */
.L_x_2949:
[----:B------:R-:W-:Y:S01]  /*a040*/  PRMT R3, R3, 0x5410, R0 ;  /* 0x0000541003037816 */ /* 0x000fe20000000000 */
[----:B------:R-:W-:Y:S06]  /*a050*/  @P0 BRA `(.L_x_2941) ;  /* 0x0000000400a80947 */ /* 0x000fec0003800000 */
[----:B01----:R-:W2:Y:S01]  /*a060*/  LDL R12, [R1+0x2c] ;  /* 0x00002c00010c7983 */ /* 0x003ea20000100800 */
        /* <DEDUP_REMOVED lines=10> */
[----:B------:R-:W-:Y:S02]  /*a110*/  LOP3.LUT R0, R0, R13, RZ, 0x3c, !PT ;  /* 0x0000000d00007212 */ /* 0x000fe400078e3cff */
[----:B------:R-:W-:Y:S02]  /*a120*/  SHF.R.U64 R33, R4, 0x10, R5 ;  /* 0x0000001004217819 */ /* 0x000fe40000001205 */
[----:B------:R-:W-:Y:S02]  /*a130*/  SHF.R.U64 R21, R8, 0x10, R9 ;  /* 0x0000001008157819 */ /* 0x000fe40000001209 */
[----:B------:R-:W-:Y:S02]  /*a140*/  PRMT R33, R54, 0x5410, R33 ;  /* 0x0000541036217816 */ /* 0x000fe40000000021 */
[----:B------:R-:W-:Y:S02]  /*a150*/  SHF.R.U32.HI R29, RZ, 0x10, R9 ;  /* 0x00000010ff1d7819 */ /* 0x000fe40000011609 */
[--C-:B------:R-:W-:Y:S01]  /*a160*/  SHF.R.U64 R30, R10, 0x10, R11.reuse ;  /* 0x000000100a1e7819 */ /* 0x100fe2000000120b */
[----:B------:R-:W-:Y:S01]  /*a170*/  IMAD.U32 R34, R33, 0x10000, RZ ;  /* 0x0001000021227824 */ /* 0x000fe200078e00ff */
[----:B------:R-:W-:-:S02]  /*a180*/  SHF.R.U32.HI R31, RZ, 0x10, R11 ;  /* 0x00000010ff1f7819 */ /* 0x000fc4000001160b */
[----:B------:R-:W-:Y:S02]  /*a190*/  SHF.R.U32.HI R35, RZ, 0x10, R5 ;  /* 0x00000010ff237819 */ /* 0x000fe40000011605 */
[----:B------:R-:W-:Y:S02]  /*a1a0*/  PRMT R21, R57, 0x5410, R21 ;  /* 0x0000541039157816 */ /* 0x000fe40000000015 */
[----:B------:R-:W-:Y:S02]  /*a1b0*/  SHF.R.U32.HI R38, RZ, 0x10, R7 ;  /* 0x00000010ff267819 */ /* 0x000fe40000011607 */
[----:B------:R-:W-:Y:S01]  /*a1c0*/  PRMT R30, R3, 0x5432, R30 ;  /* 0x00005432031e7816 */ /* 0x000fe2000000001e */
[----:B------:R-:W-:Y:S01]  /*a1d0*/  IMAD.U32 R28, R21, 0x10000, RZ ;  /* 0x00010000151c7824 */ /* 0x000fe200078e00ff */
[----:B------:R-:W-:Y:S02]  /*a1e0*/  PRMT R31, R3, 0x5410, R31 ;  /* 0x00005410031f7816 */ /* 0x000fe4000000001f */
[----:B------:R-:W-:-:S02]  /*a1f0*/  PRMT R35, R55, 0x5410, R35 ;  /* 0x0000541037237816 */ /* 0x000fc40000000023 */
[----:B------:R-:W-:Y:S02]  /*a200*/  PRMT R29, R58, 0x5410, R29 ;  /* 0x000054103a1d7816 */ /* 0x000fe4000000001d */
[----:B------:R-:W-:Y:S01]  /*a210*/  PRMT R38, R54, 0x5432, R38 ;  /* 0x0000543236267816 */ /* 0x000fe20000000026 */
[----:B------:R-:W-:Y:S01]  /*a220*/  IMAD.U32 R36, R35, 0x10000, RZ ;  /* 0x0001000023247824 */ /* 0x000fe200078e00ff */
[----:B------:R-:W-:Y:S02]  /*a230*/  SHF.R.U64 R37, R6, 0x10, R7 ;  /* 0x0000001006257819 */ /* 0x000fe40000001207 */
[----:B------:R-:W-:Y:S02]  /*a240*/  LOP3.LUT R33, R33, 0xffff0000, RZ, 0xc0, !PT ;  /* 0xffff000021217812 */ /* 0x000fe400078ec0ff */
[----:B------:R-:W-:Y:S02]  /*a250*/  PRMT R37, R56, 0x5410, R37 ;  /* 0x0000541038257816 */ /* 0x000fe40000000025 */
[----:B------:R-:W-:-:S02]  /*a260*/  LOP3.LUT R21, R21, 0xffff0000, RZ, 0xc0, !PT ;  /* 0xffff000015157812 */ /* 0x000fc400078ec0ff */
[----:B------:R-:W-:Y:S01]  /*a270*/  LOP3.LUT R35, R35, 0xffff0000, RZ, 0xc0, !PT ;  /* 0xffff000023237812 */ /* 0x000fe200078ec0ff */
[----:B--2---:R-:W-:-:S04]  /*a280*/  IMAD.IADD R0, R12, 0x1, R0 ;  /* 0x000000010c007824 */ /* 0x004fc800078e0200 */
[----:B------:R-:W-:Y:S01]  /*a290*/  IMAD R0, R0, 0x2, R23 ;  /* 0x0000000200007824 */ /* 0x000fe200078e0217 */
[----:B---3--:R-:W0:Y:S04]  /*a2a0*/  LDS.128 R12, [R41+0x18400] ;  /* 0x01840000290c7984 */ /* 0x008e280000000c00 */
[----:B------:R-:W1:Y:S01]  /*a2b0*/  LDS.128 R24, [R0+0x18400] ;  /* 0x0184000000187984 */ /* 0x000e620000000c00 */
[----:B0-----:R-:W-:Y:S02]  /*a2c0*/  IMAD.U32 R3, R12, 0x10000, RZ ;  /* 0x000100000c037824 */ /* 0x001fe400078e00ff */
[----:B-1----:R-:W-:-:S04]  /*a2d0*/  IMAD.U32 R9, R24, 0x10000, RZ ;  /* 0x0001000018097824 */ /* 0x002fc800078e00ff */
[----:B------:R-:W-:Y:S01]  /*a2e0*/  FMUL.FTZ R40, R9, R34 ;  /* 0x0000002209287220 */ /* 0x000fe20000410000 */
[----:B------:R-:W-:Y:S02]  /*a2f0*/  IMAD.U32 R11, R25, 0x10000, RZ ;  /* 0x00010000190b7824 */ /* 0x000fe400078e00ff */
[-C--:B------:R-:W-:Y:S01]  /*a300*/  FMUL.FTZ R42, R9, R28.reuse ;  /* 0x0000001c092a7220 */ /* 0x080fe20000410000 */
[----:B------:R-:W-:Y:S01]  /*a310*/  FFMA.FTZ R40, R3, R28, -R40 ;  /* 0x0000001c03287223 */ /* 0x000fe20000010828 */
[----:B------:R-:W-:Y:S02]  /*a320*/  IMAD.U32 R28, R29, 0x10000, RZ ;  /* 0x000100001d1c7824 */ /* 0x000fe400078e00ff */
[----:B------:R-:W-:Y:S02]  /*a330*/  IMAD.U32 R20, R27, 0x10000, RZ ;  /* 0x000100001b147824 */ /* 0x000fe400078e00ff */
[----:B------:R-:W-:Y:S02]  /*a340*/  IMAD.U32 R9, R38, 0x10000, RZ ;  /* 0x0001000026097824 */ /* 0x000fe400078e00ff */
[----:B------:R-:W-:Y:S01]  /*a350*/  FMUL.FTZ R44, R11, R36 ;  /* 0x000000240b2c7220 */ /* 0x000fe20000410000 */
[----:B------:R-:W-:-:S02]  /*a360*/  IMAD.U32 R5, R13, 0x10000, RZ ;  /* 0x000100000d057824 */ /* 0x000fc400078e00ff */
[----:B------:R-:W-:Y:S01]  /*a370*/  FFMA.FTZ R42, R3, R34, R42 ;  /* 0x00000022032a7223 */ /* 0x000fe2000001002a */
[----:B------:R-:W-:Y:S02]  /*a380*/  IMAD.U32 R3, R31, 0x10000, RZ ;  /* 0x000100001f037824 */ /* 0x000fe400078e00ff */
[-C--:B------:R-:W-:Y:S01]  /*a390*/  FMUL.FTZ R34, R11, R28.reuse ;  /* 0x0000001c0b227220 */ /* 0x080fe20000410000 */
[----:B------:R-:W-:Y:S01]  /*a3a0*/  IMAD.U32 R8, R15, 0x10000, RZ ;  /* 0x000100000f087824 */ /* 0x000fe200078e00ff */
[----:B------:R-:W-:Y:S01]  /*a3b0*/  LOP3.LUT R10, R24, 0xffff0000, RZ, 0xc0, !PT ;  /* 0xffff0000180a7812 */ /* 0x000fe200078ec0ff */
[C---:B------:R-:W-:Y:S01]  /*a3c0*/  FMUL.FTZ R11, R20.reuse, R9 ;  /* 0x00000009140b7220 */ /* 0x040fe20000410000 */
[----:B------:R-:W-:Y:S01]  /*a3d0*/  FFMA.FTZ R44, R5, R28, -R44 ;  /* 0x0000001c052c7223 */ /* 0x000fe2000001082c */
[-C--:B------:R-:W-:Y:S01]  /*a3e0*/  FMUL.FTZ R28, R20, R3.reuse ;  /* 0x00000003141c7220 */ /* 0x080fe20000410000 */
[----:B------:R-:W-:Y:S01]  /*a3f0*/  LOP3.LUT R4, R12, 0xffff0000, RZ, 0xc0, !PT ;  /* 0xffff00000c047812 */ /* 0x000fe200078ec0ff */
[----:B------:R-:W-:Y:S01]  /*a400*/  FFMA.FTZ R20, R8, R3, -R11 ;  /* 0x0000000308147223 */ /* 0x000fe2000001080b */
[----:B------:R-:W-:Y:S01]  /*a410*/  FMUL.FTZ R3, R10, R33 ;  /* 0x000000210a037220 */ /* 0x000fe20000410000 */
[----:B------:R-:W-:Y:S01]  /*a420*/  LOP3.LUT R12, R13, 0xffff0000, RZ, 0xc0, !PT ;  /* 0xffff00000d0c7812 */ /* 0x000fe200078ec0ff */
[----:B------:R-:W-:Y:S01]  /*a430*/  FFMA.FTZ R34, R5, R36, R34 ;  /* 0x0000002405227223 */ /* 0x000fe20000010022 */
[----:B------:R-:W-:-:S02]  /*a440*/  IMAD.U32 R13, R26, 0x10000, RZ ;  /* 0x000100001a0d7824 */ /* 0x000fc400078e00ff */
[----:B------:R-:W-:Y:S01]  /*a450*/  FFMA.FTZ R28, R8, R9, R28 ;  /* 0x00000009081c7223 */ /* 0x000fe2000001001c */
[----:B------:R-:W-:Y:S02]  /*a460*/  IMAD.U32 R5, R37, 0x10000, RZ ;  /* 0x0001000025057824 */ /* 0x000fe400078e00ff */
[-C--:B------:R-:W-:Y:S01]  /*a470*/  FMUL.FTZ R9, R10, R21.reuse ;  /* 0x000000150a097220 */ /* 0x080fe20000410000 */
[----:B------:R-:W-:Y:S01]  /*a480*/  FFMA.FTZ R21, R4, R21, -R3 ;  /* 0x0000001504157223 */ /* 0x000fe20000010803 */
[----:B------:R-:W-:Y:S01]  /*a490*/  LOP3.LUT R24, R25, 0xffff0000, RZ, 0xc0, !PT ;  /* 0xffff000019187812 */ /* 0x000fe200078ec0ff */
[----:B------:R-:W-:Y:S02]  /*a4a0*/  IMAD.U32 R3, R30, 0x10000, RZ ;  /* 0x000100001e037824 */ /* 0x000fe400078e00ff */
[----:B------:R-:W-:Y:S01]  /*a4b0*/  FMUL.FTZ R25, R13, R5 ;  /* 0x000000050d197220 */ /* 0x000fe20000410000 */
[C---:B------:R-:W-:Y:S01]  /*a4c0*/  IMAD.U32 R6, R14.reuse, 0x10000, RZ ;  /* 0x000100000e067824 */ /* 0x040fe200078e00ff */
[----:B------:R-:W-:Y:S01]  /*a4d0*/  LOP3.LUT R7, R14, 0xffff0000, RZ, 0xc0, !PT ;  /* 0xffff00000e077812 */ /* 0x000fe200078ec0ff */
[----:B------:R-:W-:Y:S01]  /*a4e0*/  FFMA.FTZ R9, R4, R33, R9 ;  /* 0x0000002104097223 */ /* 0x000fe20000010009 */
[----:B------:R-:W-:Y:S01]  /*a4f0*/  LOP3.LUT R14, R15, 0xffff0000, RZ, 0xc0, !PT ;  /* 0xffff00000f0e7812 */ /* 0x000fe200078ec0ff */
[-C--:B------:R-:W-:Y:S01]  /*a500*/  FMUL.FTZ R13, R13, R3.reuse ;  /* 0x000000030d0d7220 */ /* 0x080fe20000410000 */
[----:B------:R-:W-:Y:S01]  /*a510*/  LOP3.LUT R15, R26, 0xffff0000, RZ, 0xc0, !PT ;  /* 0xffff00001a0f7812 */ /* 0x000fe200078ec0ff */
[----:B------:R-:W-:Y:S01]  /*a520*/  FFMA.FTZ R25, R6, R3, -R25 ;  /* 0x0000000306197223 */ /* 0x000fe20000010819 */
[----:B------:R-:W-:-:S02]  /*a530*/  LOP3.LUT R4, R37, 0xffff0000, RZ, 0xc0, !PT ;  /* 0xffff000025047812 */ /* 0x000fc400078ec0ff */
[----:B------:R-:W-:Y:S02]  /*a540*/  LOP3.LUT R30, R30, 0xffff0000, RZ, 0xc0, !PT ;  /* 0xffff00001e1e7812 */ /* 0x000fe400078ec0ff */
[----:B------:R-:W-:Y:S02]  /*a550*/  LOP3.LUT R26, R27, 0xffff0000, RZ, 0xc0, !PT ;  /* 0xffff00001b1a7812 */ /* 0x000fe400078ec0ff */
[----:B------:R-:W-:Y:S01]  /*a560*/  LOP3.LUT R3, R38, 0xffff0000, RZ, 0xc0, !PT ;  /* 0xffff000026037812 */ /* 0x000fe200078ec0ff */
[----:B------:R-:W-:Y:S01]  /*a570*/  FFMA.FTZ R10, R6, R5, R13 ;  /* 0x00000005060a7223 */ /* 0x000fe2000001000d */
[----:B------:R-:W-:Y:S02]  /*a580*/  LOP3.LUT R29, R29, 0xffff0000, RZ, 0xc0, !PT ;  /* 0xffff00001d1d7812 */ /* 0x000fe400078ec0ff */
[----:B------:R-:W-:Y:S01]  /*a590*/  LOP3.LUT R31, R31, 0xffff0000, RZ, 0xc0, !PT ;  /* 0xffff00001f1f7812 */ /* 0x000fe200078ec0ff */
[C---:B------:R-:W-:Y:S01]  /*a5a0*/  FMUL.FTZ R6, R15.reuse, R4 ;  /* 0x000000040f067220 */ /* 0x040fe20000410000 */
[-C--:B------:R-:W-:Y:S01]  /*a5b0*/  FMUL.FTZ R15, R15, R30.reuse ;  /* 0x0000001e0f0f7220 */ /* 0x080fe20000410000 */
[----:B------:R-:W-:Y:S01]  /*a5c0*/  FMUL.FTZ R11, R24, R35 ;  /* 0x00000023180b7220 */ /* 0x000fe20000410000 */
[----:B------:R-:W-:Y:S01]  /*a5d0*/  FMUL.FTZ R5, R26, R3 ;  /* 0x000000031a057220 */ /* 0x000fe20000410000 */
[----:B------:R-:W-:Y:S01]  /*a5e0*/  FMUL.FTZ R24, R24, R29 ;  /* 0x0000001d18187220 */ /* 0x000fe20000410000 */
[----:B------:R-:W-:Y:S01]  /*a5f0*/  FMUL.FTZ R26, R26, R31 ;  /* 0x0000001f1a1a7220 */ /* 0x000fe20000410000 */
[C---:B------:R-:W-:Y:S01]  /*a600*/  FFMA.FTZ R6, R7.reuse, R30, -R6 ;  /* 0x0000001e07067223 */ /* 0x040fe20000010806 */
[----:B------:R-:W-:Y:S01]  /*a610*/  FFMA.FTZ R15, R7, R4, R15 ;  /* 0x00000004070f7223 */ /* 0x000fe2000001000f */
        /* <DEDUP_REMOVED lines=14> */
.L_x_2941:
[----:B------:R-:W-:Y:S05]  /*a700*/  BSYNC B0 ;  /* 0x0000000000007941 */ /* 0x000fea0003800000 */
.L_x_2927:
        /* <DEDUP_REMOVED lines=8> */
.L_x_2924:
[----:B-123--:R-:W1:Y:S01]  /*a790*/  S2R R0, SR_TID.X ;  /* 0x0000000000007919 */ /* 0x00ee620000002100 */
[----:B------:R-:W-:Y:S05]  /*a7a0*/  WARPSYNC.ALL ;  /* 0x0000000000007948 */ /* 0x000fea0003800000 */
[----:B------:R-:W-:Y:S02]  /*a7b0*/  LOP3.LUT R16, R16, 0xfffbffff, RZ, 0xc0, !PT ;  /* 0xfffbffff10107812 */ /* 0x000fe400078ec0ff */
[----:B-1----:R-:W-:-:S05]  /*a7c0*/  SHF.R.U32.HI R0, RZ, 0x7, R0 ;  /* 0x00000007ff007819 */ /* 0x002fca0000011600 */
[----:B------:R-:W-:Y:S02]  /*a7d0*/  VIADD R20, R0, 0x8 ;  /* 0x0000000800147836 */ /* 0x000fe40000000000 */
[----:B------:R-:W-:-:S03]  /*a7e0*/  IMAD.U32 R0, RZ, RZ, UR51 ;  /* 0x00000033ff007e24 */ /* 0x000fc6000f8e00ff */
[----:B------:R1:W-:Y:S02]  /*a7f0*/  BAR.SYNC.DEFER_BLOCKING R20, 0x100 ;  /* 0x000400140000751d */ /* 0x0003e40000010000 */
[----:B------:R-:W-:-:S13]  /*a800*/  ISETP.NE.AND P1, PT, R0, 0x3, PT ;  /* 0x000000030000780c */ /* 0x000fda0003f25270 */
[----:B------:R-:W-:Y:S01]  /*a810*/  @P1 LOP3.LUT R16, R16, 0x40000, RZ, 0xfc, !PT ;  /* 0x0004000010101812 */ /* 0x000fe200078efcff */
[----:B-1----:R-:W-:Y:S06]  /*a820*/  @!P1 BRA `(.L_x_2951) ;  /* 0x0000000000049947 */ /* 0x002fec0003800000 */
[----:B------:R-:W-:Y:S01]  /*a830*/  BPT.TRAP 0x1 ;  /* 0x000000040000795c */ /* 0x000fe20000300000 */
.L_x_2951:
[----:B------:R-:W-:Y:S01]  /*a840*/  IMAD R0, R2, 0x8, R23 ;  /* 0x0000000802007824 */ /* 0x000fe200078e0217 */
[----:B------:R-:W-:-:S04]  /*a850*/  SHF.L.U32 R73, R202, 0x1f, RZ ;  /* 0x0000001fca497819 */ /* 0x000fc800000006ff */
[----:B------:R1:W2:Y:S01]  /*a860*/  SYNCS.PHASECHK.TRANS64.TRYWAIT P0, [R0+URZ+0x22830], R73 ;  /* 0x02283049000075a7 */ /* 0x0002a2000800017f */
[----:B------:R-:W-:Y:S05]  /*a870*/  @!P1 BRA `(.L_x_2952) ;  /* 0x0000000000049947 */ /* 0x000fea0003800000 */
[----:B------:R-:W-:Y:S01]  /*a880*/  BPT.TRAP 0x1 ;  /* 0x000000040000795c */ /* 0x000fe20000300000 */
.L_x_2952:
[----:B------:R-:W-:Y:S01]  /*a890*/  VIADD R3, R23, 0x1c400 ;  /* 0x0001c40017037836 */ /* 0x000fe20000000000 */
[----:B------:R-:W-:Y:S01]  /*a8a0*/  LOP3.LUT R4, R32, 0x10000, RZ, 0xfc, !PT ;  /* 0x0001000020047812 */ /* 0x000fe200078efcff */
[----:B------:R-:W-:-:S03]  /*a8b0*/  IMAD.MOV.U32 R5, RZ, RZ, 0x40000040 ;  /* 0x40000040ff057424 */ /* 0x000fc600078e00ff */
[----:B------:R-:W-:-:S04]  /*a8c0*/  SHF.R.U32.HI R3, RZ, 0x4, R3 ;  /* 0x00000004ff037819 */ /* 0x000fc80000011603 */
[----:B------:R-:W-:-:S04]  /*a8d0*/  LOP3.LUT R3, R3, 0x3fff, RZ, 0xc0, !PT ;  /* 0x00003fff03037812 */ /* 0x000fc800078ec0ff */
[----:B------:R-:W-:Y:S01]  /*a8e0*/  LOP3.LUT R229, R3, 0x10000, RZ, 0xfc, !PT ;  /* 0x0001000003e57812 */ /* 0x000fe200078efcff */
[----:B--2---:R-:W-:Y:S06]  /*a8f0*/  @P0 BRA `(.L_x_2953) ;  /* 0x0000000000080947 */ /* 0x004fec0003800000 */
[----:B------:R-:W2:Y:S02]  /*a900*/  SYNCS.PHASECHK.TRANS64.TRYWAIT P0, [R0+URZ+0x22830], R73 ;  /* 0x02283049000075a7 */ /* 0x000ea4000800017f */
[----:B--2---:R-:W-:Y:S05]  /*a910*/  @!P0 BRA `(.L_x_2954) ;  /* 0x000001b800f08947 */ /* 0x004fea0003800000 */
.L_x_2953:
[----:B------:R-:W-:Y:S01]  /*a920*/  IMAD R6, R2, 0x300, R229 ;  /* 0x0000030002067824 */ /* 0x000fe200078e02e5 */
[----:B------:R-:W-:Y:S05]  /*a930*/  WARPSYNC.ALL ;  /* 0x0000000000007948 */ /* 0x000fea0003800000 */
[----:B------:R-:W-:Y:S01]  /*a940*/  IMAD.MOV.U32 R7, RZ, RZ, 0x40000040 ;  /* 0x40000040ff077424 */ /* 0x000fe200078e00ff */
[C---:B------:R-:W-:Y:S01]  /*a950*/  R2UR UR4, R4.reuse ;  /* 0x00000000040472ca */ /* 0x040fe200000e0000 */
[----:B0-----:R-:W-:Y:S01]  /*a960*/  WARPGROUP.ARRIVE ;  /* 0x00000000000079c5 */ /* 0x001fe20000000000 */
[----:B------:R-:W-:Y:S01]  /*a970*/  R2UR UR5, R5 ;  /* 0x00000000050572ca */ /* 0x000fe200000e0000 */
[----:B------:R-:W-:Y:S01]  /*a980*/  VIADD R14, R4, 0x2 ;  /* 0x00000002040e7836 */ /* 0x000fe20000000000 */
[C---:B------:R-:W-:Y:S01]  /*a990*/  R2UR UR6, R6.reuse ;  /* 0x00000000060672ca */ /* 0x040fe200000e0000 */
[----:B------:R-:W-:Y:S01]  /*a9a0*/  VIADD R8, R6, 0x2 ;  /* 0x0000000206087836 */ /* 0x000fe20000000000 */
[----:B------:R-:W-:Y:S01]  /*a9b0*/  R2UR UR7, R7 ;  /* 0x00000000070772ca */ /* 0x000fe200000e0000 */
[----:B------:R-:W-:Y:S01]  /*a9c0*/  IMAD.MOV.U32 R15, RZ, RZ, 0x40000040 ;  /* 0x40000040ff0f7424 */ /* 0x000fe200078e00ff */
[----:B------:R-:W0:Y:S01]  /*a9d0*/  S2R R3, SR_TID.X ;  /* 0x0000000000037919 */ /* 0x000e220000002100 */
[----:B------:R-:W-:-:S02]  /*a9e0*/  IMAD.MOV.U32 R9, RZ, RZ, 0x40000040 ;  /* 0x40000040ff097424 */ /* 0x000fc400078e00ff */
[C---:B------:R-:W-:Y:S02]  /*a9f0*/  VIADD R12, R4.reuse, 0x4 ;  /* 0x00000004040c7836 */ /* 0x040fe40000000000 */
[----:B------:R-:W-:Y:S02]  /*aa00*/  IMAD.MOV.U32 R13, RZ, RZ, 0x40000040 ;  /* 0x40000040ff0d7424 */ /* 0x000fe400078e00ff */
[----:B------:R-:W-:Y:S02]  /*aa10*/  VIADD R10, R4, 0x6 ;  /* 0x00000006040a7836 */ /* 0x000fe40000000000 */
[----:B------:R-:W-:Y:S02]  /*aa20*/  IMAD.MOV.U32 R11, RZ, RZ, 0x40000040 ;  /* 0x40000040ff0b7424 */ /* 0x000fe400078e00ff */
[----:B------:R-:W-:Y:S01]  /*aa30*/  HGMMA.64x96x16.F32.BF16 R24, gdesc[UR4], RZ, !UPT, gsb0 ;  /* 0x01600000041879f0 */ /* 0x000fe2000c0018ff */
[----:B------:R-:W-:Y:S01]  /*aa40*/  R2UR UR4, R14 ;  /* 0x000000000e0472ca */ /* 0x000fe200000e0000 */
[----:B------:R-:W-:Y:S01]  /*aa50*/  IMAD.MOV.U32 R7, RZ, RZ, 0x40000040 ;  /* 0x40000040ff077424 */ /* 0x000fe200078e00ff */
[----:B------:R-:W-:Y:S01]  /*aa60*/  R2UR UR5, R15 ;  /* 0x000000000f0572ca */ /* 0x000fe200000e0000 */
[----:B------:R-:W-:Y:S01]  /*aa70*/  IMAD.U32 R97, RZ, RZ, UR51 ;  /* 0x00000033ff617e24 */ /* 0x000fe2000f8e00ff */
[----:B------:R-:W-:Y:S01]  /*aa80*/  R2UR UR6, R8 ;  /* 0x00000000080672ca */ /* 0x000fe200000e0000 */
[C---:B------:R-:W-:Y:S01]  /*aa90*/  VIADD R8, R6.reuse, 0x4 ;  /* 0x0000000406087836 */ /* 0x040fe20000000000 */
[----:B------:R-:W-:Y:S01]  /*aaa0*/  R2UR UR7, R9 ;  /* 0x00000000090772ca */ /* 0x000fe200000e0000 */
[----:B------:R-:W-:Y:S01]  /*aab0*/  IMAD.MOV.U32 R9, RZ, RZ, 0x40000040 ;  /* 0x40000040ff097424 */ /* 0x000fe200078e00ff */
[----:B------:R-:W-:Y:S01]  /*aac0*/  ISETP.NE.AND P0, PT, R97, 0x3, PT ;  /* 0x000000036100780c */ /* 0x000fe20003f05270 */
[----:B------:R-:W-:Y:S01]  /*aad0*/  VIADD R6, R6, 0x6 ;  /* 0x0000000606067836 */ /* 0x000fe20000000000 */
[----:B0-----:R-:W-:-:S04]  /*aae0*/  SHF.R.U32.HI R3, RZ, 0x7, R3 ;  /* 0x00000007ff037819 */ /* 0x001fc80000011603 */
[----:B------:R-:W-:Y:S01]  /*aaf0*/  IADD3 R21, -R3, 0xb, RZ ;  /* 0x0000000b03157810 */ /* 0x000fe20007ffe1ff */
        /* <DEDUP_REMOVED lines=21> */
.L_x_2955:
[----:B------:R-:W3:Y:S01]  /*ac50*/  LDL R88, [R1+0x4] ;  /* 0x0000040001587983 */ /* 0x000ee20000100800 */
[----:B------:R-:W4:Y:S01]  /*ac60*/  LDC R89, c[0x0][0x448] ;  /* 0x00011200ff597b82 */ /* 0x000f220000000800 */
[----:B------:R-:W-:Y:S01]  /*ac70*/  ULDC UR4, c[0x0][0x9d8] ;  /* 0x0002760000047ab9 */ /* 0x000fe20000000800 */
[----:B------:R-:W-:Y:S01]  /*ac80*/  ULDC.64 UR8, c[0x0][0x9e0] ;  /* 0x0002780000087ab9 */ /* 0x000fe20000000a00 */
        /* <DEDUP_REMOVED lines=15> */
[----:B------:R-:W-:Y:S01]  /*ad80*/  UISETP.GE.AND UP0, UPT, UR9, 0x1, UPT ;  /* 0x000000010900788c */ /* 0x000fe2000bf06270 */
[----:B------:R-:W-:Y:S01]  /*ad90*/  FMUL.FTZ R3, R24, UR4 ;  /* 0x0000000418037c20 */ /* 0x000fe20008410000 */
[----:B------:R-:W-:Y:S01]  /*ada0*/  FMUL.FTZ R72, R25, UR4 ;  /* 0x0000000419487c20 */ /* 0x000fe20008410000 */
[----:B------:R-:W-:Y:S01]  /*adb0*/  FMUL.FTZ R28, R43, UR4 ;  /* 0x000000042b1c7c20 */ /* 0x000fe20008410000 */
[----:B------:R-:W-:Y:S01]  /*adc0*/  FMUL.FTZ R58, R60, UR4 ;  /* 0x000000043c3a7c20 */ /* 0x000fe20008410000 */
[----:B------:R-:W-:Y:S01]  /*add0*/  LOP3.LUT R16, R16, 0xfff7ffff, RZ, 0xc0, !PT ;  /* 0xfff7ffff10107812 */ /* 0x000fe200078ec0ff */
[----:B------:R-:W-:Y:S01]  /*ade0*/  FMUL.FTZ R61, R68, UR4 ;  /* 0x00000004443d7c20 */ /* 0x000fe20008410000 */
[----:B----4-:R-:W-:Y:S01]  /*adf0*/  ISETP.NE.AND P0, PT, R89, 0x1, PT ;  /* 0x000000015900780c */ /* 0x010fe20003f05270 */
        /* <DEDUP_REMOVED lines=11> */
[----:B------:R-:W-:Y:S01]  /*aeb0*/  FMUL.FTZ R83, R45, UR4 ;  /* 0x000000042d537c20 */ /* 0x000fe20008410000 */
[----:B------:R-:W4:Y:S01]  /*aec0*/  @P0 LDC R38, c[0x0][0x44c] ;  /* 0x00011300ff260b82 */ /* 0x000f220000000800 */
[----:B------:R-:W-:Y:S01]  /*aed0*/  FMUL.FTZ R31, R46, UR4 ;  /* 0x000000042e1f7c20 */ /* 0x000fe20008410000 */
[----:B------:R-:W-:Y:S01]  /*aee0*/  FMUL.FTZ R84, R48, UR4 ;  /* 0x0000000430547c20 */ /* 0x000fe20008410000 */
[----:B------:R-:W-:Y:S01]  /*aef0*/  FMUL.FTZ R85, R49, UR4 ;  /* 0x0000000431557c20 */ /* 0x000fe20008410000 */
[----:B------:R-:W-:Y:S01]  /*af00*/  FMUL.FTZ R34, R50, UR4 ;  /* 0x0000000432227c20 */ /* 0x000fe20008410000 */
[----:B------:R-:W-:Y:S01]  /*af10*/  FMUL.FTZ R33, R51, UR4 ;  /* 0x0000000433217c20 */ /* 0x000fe20008410000 */
[----:B------:R-:W-:Y:S01]  /*af20*/  FMUL.FTZ R86, R52, UR4 ;  /* 0x0000000434567c20 */ /* 0x000fe20008410000 */
[----:B------:R-:W-:Y:S01]  /*af30*/  FMUL.FTZ R87, R53, UR4 ;  /* 0x0000000435577c20 */ /* 0x000fe20008410000 */
[----:B------:R-:W5:Y:S01]  /*af40*/  @P0 LDC R41, c[0x0][0x450] ;  /* 0x00011400ff290b82 */ /* 0x000f620000000800 */
        /* <DEDUP_REMOVED lines=8> */
[----:B------:R-:W-:Y:S01]  /*afd0*/  @P0 LOP3.LUT R16, R16, 0x80000, RZ, 0xfc, !PT ;  /* 0x0008000010100812 */ /* 0x000fe200078efcff */
[----:B------:R-:W0:Y:S01]  /*afe0*/  MUFU.TANH R3, R3 ;  /* 0x0000000300037308 */ /* 0x000e220000002400 */
[C-C-:B------:R-:W-:Y:S01]  /*aff0*/  IADD3 R44, -R207.reuse, 0x61, R68.reuse ;  /* 0x00000061cf2c7810 */ /* 0x140fe20007ffe144 */
[----:B------:R-:W-:Y:S01]  /*b000*/  ULDC UR50, c[0x0][0x9dc] ;  /* 0x0002770000327ab9 */ /* 0x000fe20000000800 */
[----:B------:R-:W-:Y:S01]  /*b010*/  FMUL.FTZ R70, R70, UR4 ;  /* 0x0000000446467c20 */ /* 0x000fe20008410000 */
[----:B------:R-:W-:Y:S01]  /*b020*/  ULOP3.LUT UR50, URZ, UR50, URZ, 0x33, !UPT ;  /* 0x000000323f327292 */ /* 0x000fe2000f8e333f */
[----:B------:R-:W-:Y:S01]  /*b030*/  IMAD.MOV.U32 R45, RZ, RZ, -0x60 ;  /* 0xffffffa0ff2d7424 */ /* 0x000fe200078e00ff */
[----:B------:R-:W-:Y:S01]  /*b040*/  IADD3 R68, -R207, 0x60, R68 ;  /* 0x00000060cf447810 */ /* 0x000fe20007ffe144 */
[----:B------:R-:W-:Y:S01]  /*b050*/  IMAD.IADD R44, R44, 0x1, -R203 ;  /* 0x000000012c2c7824 */ /* 0x000fe200078e0acb */
[----:B------:R-:W0:Y:S01]  /*b060*/  MUFU.TANH R72, R72 ;  /* 0x0000004800487308 */ /* 0x000e220000002400 */
[----:B------:R-:W-:-:S02]  /*b070*/  UP2UR UR52, UPR, URZ, 0x1 ;  /* 0x000000013f347883 */ /* 0x000fc40008000000 */
[C---:B------:R-:W-:Y:S02]  /*b080*/  VIADD R67, R44.reuse, UR8 ;  /* 0x000000082c437c36 */ /* 0x040fe40008000000 */
[----:B------:R-:W-:-:S03]  /*b090*/  VIADD R66, R44, UR50 ;  /* 0x000000322c427c36 */ /* 0x000fc60008000000 */
        /* <DEDUP_REMOVED lines=29> */
[----:B---3--:R-:W-:-:S04]  /*b270*/  IMAD.IADD R63, R88, 0x1, R228 ;  /* 0x00000001583f7824 */ /* 0x008fc800078e02e4 */
[----:B----4-:R-:W-:-:S03]  /*b280*/  @P0 IMAD.HI.U32 R38, R63, R38, RZ ;  /* 0x000000263f260227 */ /* 0x010fc600078e00ff */
[----:B------:R-:W3:Y:S02]  /*b290*/  MUFU.TANH R36, R36 ;  /* 0x0000002400247308 */ /* 0x000ee40000002400 */
[----:B-----5:R-:W-:Y:S01]  /*b2a0*/  @P0 SHF.R.U32.HI R63, RZ, R41, R38 ;  /* 0x00000029ff3f0219 */ /* 0x020fe20000011626 */
[----:B------:R-:W-:Y:S01]  /*b2b0*/  VIADD R38, R0, 0x22840 ;  /* 0x0002284000267836 */ /* 0x000fe20000000000 */
[----:B------:R-:W-:Y:S01]  /*b2c0*/  PLOP3.LUT P0, PT, PT, PT, UP0, 0x40, 0x0 ;  /* 0x000000000000781c */ /* 0x000fe20003f0e808 */
[----:B------:R-:W-:-:S03]  /*b2d0*/  IMAD.U32 R41, RZ, RZ, UR47 ;  /* 0x0000002fff297e24 */ /* 0x000fc6000f8e00ff */
[----:B------:R-:W4:Y:S01]  /*b2e0*/  MUFU.TANH R56, R56 ;  /* 0x0000003800387308 */ /* 0x000f220000002400 */
[----:B------:R-:W5:Y:S01]  /*b2f0*/  SHFL.IDX PT, R47, R63, RZ, 0x1c1f ;  /* 0x001c1fff3f2f7589 */ /* 0x000f6200000e0000 */
[----:B------:R-:W-:Y:S01]  /*b300*/  PRMT R38, R41, 0x654, R38 ;  /* 0x0000065429267816 */ /* 0x000fe20000000026 */
[----:B------:R-:W-:-:S05]  /*b310*/  FMUL.FTZ R41, R71, UR4 ;  /* 0x0000000447297c20 */ /* 0x000fca0008410000 */
[----:B------:R-:W0:Y:S01]  /*b320*/  MUFU.TANH R57, R57 ;  /* 0x0000003900397308 */ /* 0x000e220000002400 */
[----:B------:R1:W-:Y:S07]  /*b330*/  SYNCS.ARRIVE.TRANS64.RED.A1T0 RZ, [R38+URZ], RZ ;  /* 0x000000ff26ff79a7 */ /* 0x0003ee000810043f */
[----:B------:R-:W0:Y:S08]  /*b340*/  MUFU.TANH R40, R40 ;  /* 0x0000002800287308 */ /* 0x000e300000002400 */
[----:B------:R-:W0:Y:S01]  /*b350*/  MUFU.TANH R39, R39 ;  /* 0x0000002700277308 */ /* 0x000e220000002400 */
[----:B-----5:R-:W-:Y:S01]  /*b360*/  VIADDMNMX R71, R47, R67, R68, PT ;  /* 0x000000432f477246 */ /* 0x020fe20003800144 */
[----:B------:R-:W-:-:S06]  /*b370*/  IMAD.IADD R69, R66, 0x1, R47 ;  /* 0x0000000142457824 */ /* 0x000fcc00078e022f */
        /* <DEDUP_REMOVED lines=11> */
[----:B-1----:R1:W0:Y:S02]  /*b430*/  MUFU.TANH R38, R70 ;  /* 0x0000004600267308 */ /* 0x0022240000002400 */
[----:B-1----:R-:W-:-:S04]  /*b440*/  IMAD R70, R176, R45, 0x60 ;  /* 0x00000060b0467424 */ /* 0x002fc800078e022d */
[----:B------:R-:W-:Y:S01]  /*b450*/  IMAD.IADD R65, R70, 0x1, -R207 ;  /* 0x0000000146417824 */ /* 0x000fe200078e0acf */
[----:B---34-:R-:W-:Y:S06]  /*b460*/  @P0 BRA `(.L_x_2956) ;  /* 0x0000000000540947 */ /* 0x018fec0003800000 */
[----:B------:R-:W-:Y:S01]  /*b470*/  IADD3 R44, -R203, R206, R47 ;  /* 0x000000cecb2c7210 */ /* 0x000fe20007ffe12f */
[----:B------:R-:W-:Y:S03]  /*b480*/  BSSY B0, `(.L_x_2957) ;  /* 0x0000010000007945 */ /* 0x000fe60003800000 */
[----:B------:R-:W-:-:S13]  /*b490*/  ISETP.GT.AND P0, PT, R44, -0x1, PT ;  /* 0xffffffff2c00780c */ /* 0x000fda0003f04270 */
[----:B------:R-:W-:Y:S05]  /*b4a0*/  @P0 BRA `(.L_x_2958) ;  /* 0x0000000000200947 */ /* 0x000fea0003800000 */
[----:B------:R-:W-:Y:S01]  /*b4b0*/  UISETP.NE.AND UP0, UPT, UR9, 0x1, UPT ;  /* 0x000000010900788c */ /* 0x000fe2000bf05270 */
[----:B------:R-:W-:-:S05]  /*b4c0*/  LOP3.LUT R44, RZ, R44, RZ, 0x33, !PT ;  /* 0x0000002cff2c7212 */ /* 0x000fca00078e33ff */
[----:B------:R-:W-:-:S05]  /*b4d0*/  PLOP3.LUT P0, PT, PT, PT, UP0, 0x80, 0x0 ;  /* 0x000000000000781c */ /* 0x000fca0003f0f008 */
[----:B------:R-:W-:-:S08]  /*b4e0*/  @UP0 ULDC.64 UR4, c[0x0][0x9e8] ;  /* 0x00027a0000040ab9 */ /* 0x000fd00000000a00 */
[----:B------:R-:W-:-:S05]  /*b4f0*/  @P0 IMAD.HI.U32 R45, R44, UR4, RZ ;  /* 0x000000042c2d0c27 */ /* 0x000fca000f8e00ff */
[----:B------:R-:W-:-:S04]  /*b500*/  @P0 SHF.R.U32.HI R44, RZ, UR5, R45 ;  /* 0x00000005ff2c0c19 */ /* 0x000fc8000801162d */
[----:B------:R-:W-:Y:S01]  /*b510*/  LOP3.LUT R44, RZ, R44, RZ, 0x33, !PT ;  /* 0x0000002cff2c7212 */ /* 0x000fe200078e33ff */
[----:B------:R-:W-:Y:S06]  /*b520*/  BRA `(.L_x_2959) ;  /* 0x0000000000147947 */ /* 0x000fec0003800000 */
.L_x_2958:
[----:B------:R-:W-:-:S06]  /*b530*/  UISETP.NE.AND UP0, UPT, UR9, 0x1, UPT ;  /* 0x000000010900788c */ /* 0x000fcc000bf05270 */
[----:B------:R-:W-:-:S05]  /*b540*/  PLOP3.LUT P0, PT, PT, PT, UP0, 0x80, 0x0 ;  /* 0x000000000000781c */ /* 0x000fca0003f0f008 */
[----:B------:R-:W-:-:S08]  /*b550*/  @UP0 ULDC.64 UR4, c[0x0][0x9e8] ;  /* 0x00027a0000040ab9 */ /* 0x000fd00000000a00 */
[----:B------:R-:W-:-:S05]  /*b560*/  @P0 IMAD.HI.U32 R45, R44, UR4, RZ ;  /* 0x000000042c2d0c27 */ /* 0x000fca000f8e00ff */
[----:B------:R-:W-:-:S07]  /*b570*/  @P0 SHF.R.U32.HI R44, RZ, UR5, R45 ;  /* 0x00000005ff2c0c19 */ /* 0x000fce000801162d */
.L_x_2959:
[----:B------:R-:W-:Y:S05]  /*b580*/  BSYNC B0 ;  /* 0x0000000000007941 */ /* 0x000fea0003800000 */
.L_x_2957:
[----:B------:R-:W-:-:S05]  /*b590*/  IMAD R44, R44, UR9, R65 ;  /* 0x000000092c2c7c24 */ /* 0x000fca000f8e0241 */
[----:B------:R-:W-:Y:S02]  /*b5a0*/  VIMNMX R69, R69, R44, !PT ;  /* 0x0000002c45457248 */ /* 0x000fe40007fe0100 */
[----:B------:R-:W-:-:S07]  /*b5b0*/  VIADDMNMX R71, R44, UR9, R71, PT ;  /* 0x000000092c477c46 */ /* 0x000fce000b800147 */
.L_x_2956:
[C---:B------:R-:W-:Y:S01]  /*b5c0*/  ISETP.GE.AND P1, PT, R70.reuse, 0x9, PT ;  /* 0x000000094600780c */ /* 0x040fe20003f26270 */
[----:B------:R-:W1:Y:S01]  /*b5d0*/  SHFL.IDX PT, R63, R63, 0x1, 0x1c1f ;  /* 0x003c1f003f3f7f89 */ /* 0x000e6200000e0000 */
[C---:B------:R-:W-:Y:S01]  /*b5e0*/  ISETP.GE.AND P0, PT, R70.reuse, 0x2, PT ;  /* 0x000000024600780c */ /* 0x040fe20003f06270 */
[----:B------:R-:W-:Y:S01]  /*b5f0*/  UISETP.GE.AND UP0, UPT, UR9, 0x1, UPT ;  /* 0x000000010900788c */ /* 0x000fe2000bf06270 */
[C---:B------:R-:W-:Y:S02]  /*b600*/  ISETP.GT.AND P2, PT, R69.reuse, 0x8, !P1 ;  /* 0x000000084500780c */ /* 0x040fe40004f44270 */
[----:B------:R-:W-:Y:S02]  /*b610*/  ISETP.GT.AND P3, PT, R69, 0x1, !P0 ;  /* 0x000000014500780c */ /* 0x000fe40004764270 */
[----:B------:R-:W-:Y:S02]  /*b620*/  ISETP.LT.OR P2, PT, R71, 0x9, P2 ;  /* 0x000000094700780c */ /* 0x000fe40001741670 */
[----:B------:R-:W-:-:S02]  /*b630*/  ISETP.GE.AND P4, PT, R70, 0xa, PT ;  /* 0x0000000a4600780c */ /* 0x000fc40003f86270 */
[----:B0-----:R-:W-:Y:S02]  /*b640*/  FSEL R75, R75, -INF , !P2 ;  /* 0xff8000004b4b7808 */ /* 0x001fe40005000000 */
[----:B------:R-:W-:Y:S02]  /*b650*/  ISETP.LT.OR P3, PT, R71, 0x2, P3 ;  /* 0x000000024700780c */ /* 0x000fe40001f61670 */
[----:B------:R-:W-:Y:S02]  /*b660*/  ISETP.GT.AND P2, PT, R69, 0x9, !P4 ;  /* 0x000000094500780c */ /* 0x000fe40006744270 */
[----:B------:R-:W-:Y:S02]  /*b670*/  FSEL R72, R72, -INF , !P3 ;  /* 0xff80000048487808 */ /* 0x000fe40005800000 */
[----:B------:R-:W-:Y:S02]  /*b680*/  ISETP.LT.OR P2, PT, R71, 0xa, P2 ;  /* 0x0000000a4700780c */ /* 0x000fe40001741670 */
[----:B------:R-:W-:-:S02]  /*b690*/  ISETP.GE.AND P3, PT, R70, 0x11, PT ;  /* 0x000000114600780c */ /* 0x000fc40003f66270 */
[----:B------:R-:W-:Y:S01]  /*b6a0*/  FSEL R74, R74, -INF , !P2 ;  /* 0xff8000004a4a7808 */ /* 0x000fe20005000000 */
[----:B-1----:R-:W-:Y:S01]  /*b6b0*/  IMAD.IADD R66, R66, 0x1, R63 ;  /* 0x0000000142427824 */ /* 0x002fe200078e023f */
        /* <DEDUP_REMOVED lines=86> */
[C---:B------:R-:W-:Y:S02]  /*bc20*/  ISETP.GE.AND P5, PT, R70.reuse, 0x1, PT ;  /* 0x000000014600780c */ /* 0x040fe40003fa6270 */
[----:B------:R-:W-:Y:S02]  /*bc30*/  ISETP.GT.AND P3, PT, R69, 0x51, !P2 ;  /* 0x000000514500780c */ /* 0x000fe40005764270 */
[----:B------:R-:W-:-:S02]  /*bc40*/  ISETP.GE.AND P6, PT, R70, 0x5a, PT ;  /* 0x0000005a4600780c */ /* 0x000fc40003fc6270 */
[----:B------:R-:W-:-:S04]  /*bc50*/  ISETP.LT.OR P3, PT, R71, 0x52, P3 ;  /* 0x000000524700780c */ /* 0x000fc80001f61670 */
[----:B------:R-:W-:Y:S02]  /*bc60*/  FSEL R62, R62, -INF , !P3 ;  /* 0xff8000003e3e7808 */ /* 0x000fe40005800000 */
[----:B------:R-:W-:-:S04]  /*bc70*/  ISETP.GE.AND P3, PT, R70, 0x59, PT ;  /* 0x000000594600780c */ /* 0x000fc80003f66270 */
[----:B------:R-:W-:-:S04]  /*bc80*/  ISETP.GT.AND P4, PT, R69, 0x58, !P3 ;  /* 0x000000584500780c */ /* 0x000fc80005f84270 */
[----:B------:R-:W-:-:S04]  /*bc90*/  ISETP.LT.OR P4, PT, R71, 0x59, P4 ;  /* 0x000000594700780c */ /* 0x000fc80002781670 */
[----:B------:R-:W-:Y:S02]  /*bca0*/  FSEL R61, R61, -INF , !P4 ;  /* 0xff8000003d3d7808 */ /* 0x000fe40006000000 */
[----:B------:R-:W-:-:S04]  /*bcb0*/  ISETP.GT.AND P4, PT, R69, RZ, !P5 ;  /* 0x000000ff4500720c */ /* 0x000fc80006f84270 */
[----:B------:R-:W-:-:S04]  /*bcc0*/  ISETP.LT.OR P4, PT, R71, 0x1, P4 ;  /* 0x000000014700780c */ /* 0x000fc80002781670 */
[----:B------:R-:W-:Y:S02]  /*bcd0*/  FSEL R77, R3, -INF , !P4 ;  /* 0xff800000034d7808 */ /* 0x000fe40006000000 */
[----:B------:R-:W-:-:S04]  /*bce0*/  ISETP.GT.AND P4, PT, R69, 0x59, !P6 ;  /* 0x000000594500780c */ /* 0x000fc80007784270 */
[----:B------:R-:W-:-:S04]  /*bcf0*/  ISETP.LT.OR P4, PT, R71, 0x5a, P4 ;  /* 0x0000005a4700780c */ /* 0x000fc80002781670 */
[----:B------:R-:W-:Y:S02]  /*bd00*/  FSEL R3, R64, -INF , !P4 ;  /* 0xff80000040037808 */ /* 0x000fe40006000000 */
[----:B------:R-:W-:Y:S02]  /*bd10*/  PLOP3.LUT P4, PT, PT, PT, UP0, 0x40, 0x0 ;  /* 0x000000000000781c */ /* 0x000fe40003f8e808 */
[----:B------:R-:W-:-:S11]  /*bd20*/  VIADDMNMX R64, R63, R67, R68, PT ;  /* 0x000000433f407246 */ /* 0x000fd60003800144 */
[----:B------:R-:W-:Y:S05]  /*bd30*/  @P4 BRA `(.L_x_2960) ;  /* 0x00000000005c4947 */ /* 0x000fea0003800000 */
        /* <DEDUP_REMOVED lines=8> */
[----:B------:R-:W-:Y:S01]  /*bdc0*/  @P4 IMAD.HI.U32 R63, R68, UR4, RZ ;  /* 0x00000004443f4c27 */ /* 0x000fe2000f8e00ff */
[----:B------:R-:W-:-:S13]  /*bdd0*/  PLOP3.LUT P4, PT, PT, PT, UP0, 0x80, 0x0 ;  /* 0x000000000000781c */ /* 0x000fda0003f8f008 */
[----:B------:R-:W-:-:S04]  /*bde0*/  @P4 SHF.R.U32.HI R68, RZ, UR5, R63 ;  /* 0x00000005ff444c19 */ /* 0x000fc8000801163f */
[----:B------:R-:W-:Y:S01]  /*bdf0*/  LOP3.LUT R68, RZ, R68, RZ, 0x33, !PT ;  /* 0x00000044ff447212 */ /* 0x000fe200078e33ff */
[----:B------:R-:W-:Y:S06]  /*be00*/  BRA `(.L_x_2963) ;  /* 0x0000000000187947 */ /* 0x000fec0003800000 */
.L_x_2962:
[----:B------:R-:W-:-:S06]  /*be10*/  UISETP.NE.AND UP0, UPT, UR9, 0x1, UPT ;  /* 0x000000010900788c */ /* 0x000fcc000bf05270 */
[----:B------:R-:W-:-:S05]  /*be20*/  PLOP3.LUT P4, PT, PT, PT, UP0, 0x80, 0x0 ;  /* 0x000000000000781c */ /* 0x000fca0003f8f008 */
[----:B------:R-:W-:-:S08]  /*be30*/  @UP0 ULDC.64 UR4, c[0x0][0x9e8] ;  /* 0x00027a0000040ab9 */ /* 0x000fd00000000a00 */
[----:B------:R-:W-:Y:S01]  /*be40*/  @P4 IMAD.HI.U32 R63, R68, UR4, RZ ;  /* 0x00000004443f4c27 */ /* 0x000fe2000f8e00ff */
[----:B------:R-:W-:-:S13]  /*be50*/  PLOP3.LUT P4, PT, PT, PT, UP0, 0x80, 0x0 ;  /* 0x000000000000781c */ /* 0x000fda0003f8f008 */
[----:B------:R-:W-:-:S07]  /*be60*/  @P4 SHF.R.U32.HI R68, RZ, UR5, R63 ;  /* 0x00000005ff444c19 */ /* 0x000fce000801163f */
.L_x_2963:
[----:B------:R-:W-:Y:S05]  /*be70*/  BSYNC B0 ;  /* 0x0000000000007941 */ /* 0x000fea0003800000 */
.L_x_2961:
[----:B------:R-:W-:-:S05]  /*be80*/  IMAD R65, R68, UR9, R65 ;  /* 0x0000000944417c24 */ /* 0x000fca000f8e0241 */
[----:B------:R-:W-:Y:S02]  /*be90*/  VIMNMX R66, R66, R65, !PT ;  /* 0x0000004142427248 */ /* 0x000fe40007fe0100 */
[----:B------:R-:W-:-:S07]  /*bea0*/  VIADDMNMX R64, R65, UR9, R64, PT ;  /* 0x0000000941407c46 */ /* 0x000fce000b800140 */
.L_x_2960:
[C---:B------:R-:W-:Y:S01]  /*beb0*/  ISETP.GT.AND P0, PT, R66.reuse, 0x1, !P0 ;  /* 0x000000014200780c */ /* 0x040fe20004704270 */
[----:B------:R-:W-:Y:S01]  /*bec0*/  ULDC UR48, c[0x0][0x988] ;  /* 0x0002620000307ab9 */ /* 0x000fe20000000800 */
[----:B------:R-:W-:Y:S02]  /*bed0*/  ISETP.GT.AND P1, PT, R66, 0x8, !P1 ;  /* 0x000000084200780c */ /* 0x000fe40004f24270 */
[C---:B------:R-:W-:Y:S02]  /*bee0*/  ISETP.LT.OR P0, PT, R64.reuse, 0x2, P0 ;  /* 0x000000024000780c */ /* 0x040fe40000701670 */
[----:B------:R-:W-:Y:S02]  /*bef0*/  ISETP.LT.OR P1, PT, R64, 0x9, P1 ;  /* 0x000000094000780c */ /* 0x000fe40000f21670 */
[----:B------:R-:W-:Y:S02]  /*bf00*/  FSEL R63, R7, -INF , !P0 ;  /* 0xff800000073f7808 */ /* 0x000fe40004000000 */
[----:B------:R-:W-:-:S02]  /*bf10*/  ISETP.NE.AND P0, PT, R94, RZ, PT ;  /* 0x000000ff5e00720c */ /* 0x000fc40003f05270 */
[C---:B------:R-:W-:Y:S02]  /*bf20*/  ISETP.GT.AND P5, PT, R66.reuse, RZ, !P5 ;  /* 0x000000ff4200720c */ /* 0x040fe40006fa4270 */
[----:B------:R-:W-:Y:S02]  /*bf30*/  ISETP.GT.AND P0, PT, R66, 0x9, !P0 ;  /* 0x000000094200780c */ /* 0x000fe40004704270 */
[----:B------:R-:W-:Y:S02]  /*bf40*/  FSEL R8, R8, -INF , !P1 ;  /* 0xff80000008087808 */ /* 0x000fe40004800000 */
[----:B------:R-:W-:Y:S02]  /*bf50*/  ISETP.LT.OR P0, PT, R64, 0xa, P0 ;  /* 0x0000000a4000780c */ /* 0x000fe40000701670 */
[----:B------:R-:W-:Y:S02]  /*bf60*/  ISETP.NE.AND P1, PT, R95, RZ, PT ;  /* 0x000000ff5f00720c */ /* 0x000fe40003f25270 */
[----:B------:R-:W-:-:S02]  /*bf70*/  FSEL R9, R9, -INF , !P0 ;  /* 0xff80000009097808 */ /* 0x000fc40004000000 */
[----:B------:R-:W-:Y:S02]  /*bf80*/  ISETP.NE.AND P0, PT, R93, RZ, PT ;  /* 0x000000ff5d00720c */ /* 0x000fe40003f05270 */
[----:B------:R-:W-:Y:S02]  /*bf90*/  ISETP.LT.OR P5, PT, R64, 0x1, P5 ;  /* 0x000000014000780c */ /* 0x000fe40002fa1670 */
[----:B------:R-:W-:Y:S02]  /*bfa0*/  ISETP.GT.AND P0, PT, R66, 0x10, !P0 ;  /* 0x000000104200780c */ /* 0x000fe40004704270 */
[----:B------:R-:W-:Y:S02]  /*bfb0*/  FSEL R68, R6, -INF , !P5 ;  /* 0xff80000006447808 */ /* 0x000fe40006800000 */
[----:B------:R-:W-:Y:S02]  /*bfc0*/  ISETP.LT.OR P0, PT, R64, 0x11, P0 ;  /* 0x000000114000780c */ /* 0x000fe40000701670 */
[----:B------:R-:W-:-:S02]  /*bfd0*/  FMNMX.FTZ R6, R77, R72, !PT ;  /* 0x000000484d067209 */ /* 0x000fc40007810000 */
[----:B------:R-:W-:Y:S02]  /*bfe0*/  FSEL R25, R25, -INF , !P0 ;  /* 0xff80000019197808 */ /* 0x000fe40004000000 */
[----:B------:R-:W-:Y:S02]  /*bff0*/  ISETP.NE.AND P0, PT, R92, RZ, PT ;  /* 0x000000ff5c00720c */ /* 0x000fe40003f05270 */
[----:B------:R-:W-:Y:S02]  /*c000*/  ISETP.NE.AND P4, PT, R96, RZ, PT ;  /* 0x000000ff6000720c */ /* 0x000fe40003f85270 */
        /* <DEDUP_REMOVED lines=50> */
[----:B------:R-:W-:-:S02]  /*c330*/  ISETP.NE.AND P0, PT, R81, RZ, PT ;  /* 0x000000ff5100720c */ /* 0x000fc40003f05270 */
[----:B------:R-:W-:Y:S02]  /*c340*/  FMNMX.FTZ R7, R3, R6, !PT ;  /* 0x0000000603077209 */ /* 0x000fe40007810000 */
[----:B------:R-:W-:Y:S02]  /*c350*/  ISETP.GT.AND P0, PT, R66, 0x31, !P0 ;  /* 0x000000314200780c */ /* 0x000fe40004704270 */
[----:B------:R-:W-:Y:S01]  /*c360*/  ISETP.NE.AND P1, PT, R84, RZ, PT ;  /* 0x000000ff5400720c */ /* 0x000fe20003f25270 */
[----:B------:R-:W0:Y:S01]  /*c370*/  SHFL.BFLY PT, R6, R7, 0x2, 0x1f ;  /* 0x0c401f0007067f89 */ /* 0x000e2200000e0000 */
[----:B------:R-:W-:Y:S02]  /*c380*/  ISETP.LT.OR P0, PT, R64, 0x32, P0 ;  /* 0x000000324000780c */ /* 0x000fe40000701670 */
[----:B------:R-:W-:Y:S02]  /*c390*/  ISETP.NE.AND P4, PT, R85, RZ, PT ;  /* 0x000000ff5500720c */ /* 0x000fe40003f85270 */
[----:B------:R-:W-:-:S02]  /*c3a0*/  FSEL R33, R33, -INF , !P0 ;  /* 0xff80000021217808 */ /* 0x000fc40004000000 */
[----:B------:R-:W-:Y:S02]  /*c3b0*/  ISETP.NE.AND P0, PT, R80, RZ, PT ;  /* 0x000000ff5000720c */ /* 0x000fe40003f05270 */
[C---:B------:R-:W-:Y:S02]  /*c3c0*/  ISETP.GT.AND P2, PT, R66.reuse, 0x51, !P2 ;  /* 0x000000514200780c */ /* 0x040fe40005744270 */
[C---:B------:R-:W-:Y:S02]  /*c3d0*/  ISETP.GT.AND P0, PT, R66.reuse, 0x38, !P0 ;  /* 0x000000384200780c */ /* 0x040fe40004704270 */
[----:B------:R-:W-:Y:S02]  /*c3e0*/  ISETP.GT.AND P3, PT, R66, 0x58, !P3 ;  /* 0x000000584200780c */ /* 0x000fe40005f64270 */
[C---:B------:R-:W-:Y:S02]  /*c3f0*/  ISETP.LT.OR P0, PT, R64.reuse, 0x39, P0 ;  /* 0x000000394000780c */ /* 0x040fe40000701670 */
[----:B------:R-:W-:-:S02]  /*c400*/  ISETP.LT.OR P2, PT, R64, 0x52, P2 ;  /* 0x000000524000780c */ /* 0x000fc40001741670 */
[----:B------:R-:W-:Y:S02]  /*c410*/  FSEL R37, R37, -INF , !P0 ;  /* 0xff80000025257808 */ /* 0x000fe40004000000 */
[----:B------:R-:W-:Y:S02]  /*c420*/  ISETP.NE.AND P0, PT, R79, RZ, PT ;  /* 0x000000ff4f00720c */ /* 0x000fe40003f05270 */
[C---:B------:R-:W-:Y:S02]  /*c430*/  ISETP.GT.AND P6, PT, R66.reuse, 0x59, !P6 ;  /* 0x000000594200780c */ /* 0x040fe400077c4270 */
[----:B------:R-:W-:Y:S02]  /*c440*/  ISETP.GT.AND P0, PT, R66, 0x39, !P0 ;  /* 0x000000394200780c */ /* 0x000fe40004704270 */
[----:B0-----:R-:W-:Y:S02]  /*c450*/  FMNMX.FTZ R65, R7, R6, !PT ;  /* 0x0000000607417209 */ /* 0x001fe40007810000 */
[----:B------:R-:W-:-:S02]  /*c460*/  ISETP.LT.OR P0, PT, R64, 0x3a, P0 ;  /* 0x0000003a4000780c */ /* 0x000fc40000701670 */
[----:B------:R-:W-:Y:S01]  /*c470*/  FMNMX.FTZ R7, R68, R63, !PT ;  /* 0x0000003f44077209 */ /* 0x000fe20007810000 */
[----:B------:R-:W0:Y:S01]  /*c480*/  SHFL.BFLY PT, R6, R65, 0x1, 0x1f ;  /* 0x0c201f0041067f89 */ /* 0x000e2200000e0000 */
        /* <DEDUP_REMOVED lines=13> */
[----:B------:R-:W-:Y:S02]  /*c560*/  FMNMX.FTZ R70, R26, R7, !PT ;  /* 0x000000071a467209 */ /* 0x000fe40007810000 */
[----:B------:R-:W-:Y:S02]  /*c570*/  ISETP.GT.AND P0, PT, R66, 0x48, !P4 ;  /* 0x000000484200780c */ /* 0x000fe40006704270 */
[----:B0-----:R-:W-:Y:S02]  /*c580*/  FMNMX.FTZ R6, R65, R6, !PT ;  /* 0x0000000641067209 */ /* 0x001fe40007810000 */
[----:B------:R-:W-:-:S02]  /*c590*/  FMNMX.FTZ R7, R29, R70, !PT ;  /* 0x000000461d077209 */ /* 0x000fc40007810000 */
[----:B------:R-:W-:Y:S01]  /*c5a0*/  ISETP.LT.OR P0, PT, R64, 0x49, P0 ;  /* 0x000000494000780c */ /* 0x000fe20000701670 */
[----:B------:R-:W-:Y:S01]  /*c5b0*/  FMUL.FTZ R69, R6, UR48 ;  /* 0x0000003006457c20 */ /* 0x000fe20008410000 */
[----:B------:R-:W-:Y:S02]  /*c5c0*/  FMNMX.FTZ R70, R28, R7, !PT ;  /* 0x000000071c467209 */ /* 0x000fe40007810000 */
[----:B------:R-:W-:Y:S02]  /*c5d0*/  FSEL R43, R43, -INF , !P0 ;  /* 0xff8000002b2b7808 */ /* 0x000fe40004000000 */
[----:B------:R-:W-:Y:S02]  /*c5e0*/  FSETP.NEU.FTZ.AND P0, PT, R6, -INF , PT ;  /* 0xff8000000600780b */ /* 0x000fe40003f1d000 */
[----:B------:R-:W-:Y:S02]  /*c5f0*/  FMNMX.FTZ R7, R31, R70, !PT ;  /* 0x000000461f077209 */ /* 0x000fe40007810000 */
[----:B------:R-:W-:-:S02]  /*c600*/  FSEL R69, R69, RZ, P0 ;  /* 0x000000ff45457208 */ /* 0x000fc40000000000 */
[----:B------:R-:W-:Y:S02]  /*c610*/  FMNMX.FTZ R7, R30, R7, !PT ;  /* 0x000000071e077209 */ /* 0x000fe40007810000 */
[----:B------:R-:W-:Y:S01]  /*c620*/  ISETP.NE.AND P4, PT, R83, RZ, PT ;  /* 0x000000ff5300720c */ /* 0x000fe20003f85270 */
[--C-:B------:R-:W-:Y:S01]  /*c630*/  FFMA.FTZ R156, R44, UR48, -R69.reuse ;  /* 0x000000302c9c7c23 */ /* 0x100fe20008010845 */
[----:B------:R-:W-:Y:S01]  /*c640*/  FMNMX.FTZ R44, R34, R7, !PT ;  /* 0x00000007222c7209 */ /* 0x000fe20007810000 */
[--C-:B------:R-:W-:Y:S01]  /*c650*/  FFMA.FTZ R158, R46, UR48, -R69.reuse ;  /* 0x000000302e9e7c23 */ /* 0x100fe20008010845 */
[----:B------:R-:W-:Y:S01]  /*c660*/  ISETP.GT.AND P0, PT, R66, 0x49, !P4 ;  /* 0x000000494200780c */ /* 0x000fe20006704270 */
[--C-:B------:R-:W-:Y:S01]  /*c670*/  FFMA.FTZ R160, R48, UR48, -R69.reuse ;  /* 0x0000003030a07c23 */ /* 0x100fe20008010845 */
[----:B------:R-:W-:Y:S01]  /*c680*/  FMNMX.FTZ R44, R33, R44, !PT ;  /* 0x0000002c212c7209 */ /* 0x000fe20007810000 */
[--C-:B------:R-:W-:Y:S01]  /*c690*/  FFMA.FTZ R152, R77, UR48, -R69.reuse ;  /* 0x000000304d987c23 */ /* 0x100fe20008010845 */
[----:B------:R-:W-:Y:S01]  /*c6a0*/  ISETP.LT.OR P0, PT, R64, 0x4a, P0 ;  /* 0x0000004a4000780c */ /* 0x000fe20000701670 */
[--C-:B------:R-:W-:Y:S01]  /*c6b0*/  FFMA.FTZ R65, R72, UR48, -R69.reuse ;  /* 0x0000003048417c23 */ /* 0x100fe20008010845 */
[----:B------:R-:W-:Y:S01]  /*c6c0*/  FMNMX.FTZ R7, R37, R44, !PT ;  /* 0x0000002c25077209 */ /* 0x000fe20007810000 */
[--C-:B------:R-:W-:Y:S01]  /*c6d0*/  FFMA.FTZ R174, R61, UR48, -R69.reuse ;  /* 0x000000303dae7c23 */ /* 0x100fe20008010845 */
[----:B------:R-:W-:Y:S01]  /*c6e0*/  ISETP.NE.AND P4, PT, R76, RZ, PT ;  /* 0x000000ff4c00720c */ /* 0x000fe20003f85270 */
[--C-:B------:R-:W-:Y:S01]  /*c6f0*/  FFMA.FTZ R154, R75, UR48, -R69.reuse ;  /* 0x000000304b9a7c23 */ /* 0x100fe20008010845 */
[----:B------:R-:W-:Y:S01]  /*c700*/  FMNMX.FTZ R7, R36, R7, !PT ;  /* 0x0000000724077209 */ /* 0x000fe20007810000 */
[----:B------:R-:W-:Y:S01]  /*c710*/  MUFU.EX2 R152, R152 ;  /* 0x0000009800987308 */ /* 0x000fe20000000800 */
[----:B------:R-:W-:Y:S01]  /*c720*/  FSEL R42, R42, -INF , !P0 ;  /* 0xff8000002a2a7808 */ /* 0x000fe20004000000 */
[--C-:B------:R-:W-:Y:S01]  /*c730*/  FFMA.FTZ R67, R74, UR48, -R69.reuse ;  /* 0x000000304a437c23 */ /* 0x100fe20008010845 */
[----:B------:R-:W-:Y:S01]  /*c740*/  FMNMX.FTZ R44, R40, R7, !PT ;  /* 0x00000007282c7209 */ /* 0x000fe20007810000 */
[--C-:B------:R-:W-:Y:S01]  /*c750*/  FFMA.FTZ R45, R45, UR48, -R69.reuse ;  /* 0x000000302d2d7c23 */ /* 0x100fe20008010845 */
[----:B------:R-:W-:Y:S01]  /*c760*/  ISETP.GT.AND P0, PT, R66, 0x50, !P4 ;  /* 0x000000504200780c */ /* 0x000fe20006704270 */
        /* <DEDUP_REMOVED lines=10> */
[----:B------:R-:W1:Y:S01]  /*c810*/  MUFU.EX2 R154, R154 ;  /* 0x0000009a009a7308 */ /* 0x000e620000000800 */
[----:B------:R-:W-:Y:S01]  /*c820*/  ISETP.LT.OR P3, PT, R64, 0x59, P3 ;  /* 0x000000594000780c */ /* 0x000fe20001f61670 */
[--C-:B------:R-:W-:Y:S01]  /*c830*/  FFMA.FTZ R168, R56, UR48, -R69.reuse ;  /* 0x0000003038a87c23 */ /* 0x100fe20008010845 */
[----:B------:R-:W-:Y:S01]  /*c840*/  FSEL R44, R35, -INF , !P2 ;  /* 0xff800000232c7808 */ /* 0x000fe20005000000 */
[--C-:B------:R-:W-:Y:S01]  /*c850*/  FFMA.FTZ R35, R49, UR48, -R69.reuse ;  /* 0x0000003031237c23 */ /* 0x100fe20008010845 */
[----:B------:R-:W-:Y:S01]  /*c860*/  FMNMX.FTZ R7, R32, R7, !PT ;  /* 0x0000000720077209 */ /* 0x000fe20007810000 */
[--C-:B------:R-:W-:Y:S01]  /*c870*/  FFMA.FTZ R49, R51, UR48, -R69.reuse ;  /* 0x0000003033317c23 */ /* 0x100fe20008010845 */
[----:B------:R-:W-:Y:S01]  /*c880*/  ISETP.LT.OR P6, PT, R64, 0x5a, P6 ;  /* 0x0000005a4000780c */ /* 0x000fe200037c1670 */
[----:B------:R-:W3:Y:S01]  /*c890*/  MUFU.EX2 R67, R67 ;  /* 0x0000004300437308 */ /* 0x000ee20000000800 */
[----:B------:R-:W-:Y:S01]  /*c8a0*/  FSEL R38, R38, -INF , !P3 ;  /* 0xff80000026267808 */ /* 0x000fe20005800000 */
[--C-:B------:R-:W-:Y:S01]  /*c8b0*/  FFMA.FTZ R51, R53, UR48, -R69.reuse ;  /* 0x0000003035337c23 */ /* 0x100fe20008010845 */
[----:B------:R-:W-:Y:S01]  /*c8c0*/  FMNMX.FTZ R7, R44, R7, !PT ;  /* 0x000000072c077209 */ /* 0x000fe20007810000 */
[--C-:B------:R-:W-:Y:S01]  /*c8d0*/  FFMA.FTZ R53, R55, UR48, -R69.reuse ;  /* 0x0000003037357c23 */ /* 0x100fe20008010845 */
[----:B------:R-:W-:Y:S01]  /*c8e0*/  FSEL R41, R41, -INF , !P6 ;  /* 0xff80000029297808 */ /* 0x000fe20007000000 */
[--C-:B------:R-:W-:Y:S01]  /*c8f0*/  FFMA.FTZ R55, R57, UR48, -R69.reuse ;  /* 0x0000003039377c23 */ /* 0x100fe20008010845 */
[----:B------:R-:W-:Y:S01]  /*c900*/  FMNMX.FTZ R46, R38, R7, !PT ;  /* 0x00000007262e7209 */ /* 0x000fe20007810000 */
[----:B------:R-:W4:Y:S01]  /*c910*/  MUFU.EX2 R156, R156 ;  /* 0x0000009c009c7308 */ /* 0x000f220000000800 */
[--C-:B------:R-:W-:Y:S01]  /*c920*/  FFMA.FTZ R170, R58, UR48, -R69.reuse ;  /* 0x000000303aaa7c23 */ /* 0x100fe20008010845 */
[--C-:B------:R-:W-:Y:S01]  /*c930*/  FFMA.FTZ R57, R59, UR48, -R69.reuse ;  /* 0x000000303b397c23 */ /* 0x100fe20008010845 */
[----:B------:R-:W-:Y:S01]  /*c940*/  FMNMX.FTZ R46, R41, R46, !PT ;  /* 0x0000002e292e7209 */ /* 0x000fe20007810000 */
[--C-:B------:R-:W-:Y:S01]  /*c950*/  FFMA.FTZ R172, R60, UR48, -R69.reuse ;  /* 0x000000303cac7c23 */ /* 0x100fe20008010845 */
[--C-:B------:R-:W-:Y:S01]  /*c960*/  FFMA.FTZ R59, R62, UR48, -R69.reuse ;  /* 0x000000303e3b7c23 */ /* 0x100fe20008010845 */
[----:B------:R-:W-:Y:S01]  /*c970*/  FFMA.FTZ R3, R3, UR48, -R69 ;  /* 0x0000003003037c23 */ /* 0x000fe20008010845 */
[----:B------:R-:W-:Y:S01]  /*c980*/  ISETP.NE.AND P4, PT, R97, 0x3, PT ;  /* 0x000000036100780c */ /* 0x000fe20003f85270 */
[----:B------:R-:W5:Y:S01]  /*c990*/  SHFL.BFLY PT, R7, R46, 0x2, 0x1f ;  /* 0x0c401f002e077f89 */ /* 0x000f6200000e0000 */
[----:B------:R-:W2:Y:S08]  /*c9a0*/  MUFU.EX2 R45, R45 ;  /* 0x0000002d002d7308 */ /* 0x000eb00000000800 */
[----:B------:R-:W2:Y:S08]  /*c9b0*/  MUFU.EX2 R158, R158 ;  /* 0x0000009e009e7308 */ /* 0x000eb00000000800 */
[----:B------:R-:W2:Y:S01]  /*c9c0*/  MUFU.EX2 R47, R47 ;  /* 0x0000002f002f7308 */ /* 0x000ea20000000800 */
[----:B-----5:R-:W-:-:S07]  /*c9d0*/  FMNMX.FTZ R48, R46, R7, !PT ;  /* 0x000000072e307209 */ /* 0x020fce0007810000 */
[----:B------:R-:W-:Y:S01]  /*c9e0*/  MUFU.EX2 R160, R160 ;  /* 0x000000a000a07308 */ /* 0x000fe20000000800 */
[----:B------:R-:W5:Y:S07]  /*c9f0*/  SHFL.BFLY PT, R7, R48, 0x1, 0x1f ;  /* 0x0c201f0030077f89 */ /* 0x000f6e00000e0000 */
[----:B------:R-:W-:Y:S08]  /*ca00*/  MUFU.EX2 R35, R35 ;  /* 0x0000002300237308 */ /* 0x000ff00000000800 */
[----:B------:R-:W-:Y:S08]  /*ca10*/  MUFU.EX2 R162, R162 ;  /* 0x000000a200a27308 */ /* 0x000ff00000000800 */
[----:B------:R-:W-:Y:S01]  /*ca20*/  MUFU.EX2 R49, R49 ;  /* 0x0000003100317308 */ /* 0x000fe20000000800 */
[----:B-----5:R-:W-:-:S04]  /*ca30*/  FMNMX.FTZ R7, R48, R7, !PT ;  /* 0x0000000730077209 */ /* 0x020fc80007810000 */
[C---:B------:R-:W-:Y:S01]  /*ca40*/  FSETP.NEU.FTZ.AND P0, PT, R7.reuse, -INF , PT ;  /* 0xff8000000700780b */ /* 0x040fe20003f1d000 */
[----:B------:R-:W-:Y:S02]  /*ca50*/  FMUL.FTZ R61, R7, UR48 ;  /* 0x00000030073d7c20 */ /* 0x000fe40008410000 */
[----:B------:R-:W-:Y:S03]  /*ca60*/  MUFU.EX2 R164, R164 ;  /* 0x000000a400a47308 */ /* 0x000fe60000000800 */
[----:B------:R-:W-:-:S05]  /*ca70*/  FSEL R61, R61, RZ, P0 ;  /* 0x000000ff3d3d7208 */ /* 0x000fca0000000000 */
[----:B------:R-:W-:Y:S01]  /*ca80*/  MUFU.EX2 R51, R51 ;  /* 0x0000003300337308 */ /* 0x000fe20000000800 */
[--C-:B------:R-:W-:Y:S01]  /*ca90*/  FFMA.FTZ R153, R68, UR48, -R61.reuse ;  /* 0x0000003044997c23 */ /* 0x100fe2000801083d */
[--C-:B------:R-:W-:Y:S01]  /*caa0*/  FFMA.FTZ R46, R63, UR48, -R61.reuse ;  /* 0x000000303f2e7c23 */ /* 0x100fe2000801083d */
[--C-:B------:R-:W-:Y:S01]  /*cab0*/  FFMA.FTZ R155, R8, UR48, -R61.reuse ;  /* 0x00000030089b7c23 */ /* 0x100fe2000801083d */
[----:B------:R-:W-:Y:S01]  /*cac0*/  FFMA.FTZ R48, R9, UR48, -R61 ;  /* 0x0000003009307c23 */ /* 0x000fe2000801083d */
[----:B0-----:R-:W-:Y:S01]  /*cad0*/  FADD.FTZ R9, R152, R65 ;  /* 0x0000004198097221 */ /* 0x001fe20000010000 */
[--C-:B------:R-:W-:Y:S01]  /*cae0*/  FFMA.FTZ R157, R25, UR48, -R61.reuse ;  /* 0x00000030199d7c23 */ /* 0x100fe2000801083d */
[----:B------:R-:W-:Y:S01]  /*caf0*/  FFMA.FTZ R24, R24, UR48, -R61 ;  /* 0x0000003018187c23 */ /* 0x000fe2000801083d */
[----:B------:R-:W-:Y:S01]  /*cb00*/  MUFU.EX2 R153, R153 ;  /* 0x0000009900997308 */ /* 0x000fe20000000800 */
[----:B-1----:R-:W-:Y:S01]  /*cb10*/  FADD.FTZ R8, R154, R9 ;  /* 0x000000099a087221 */ /* 0x002fe20000010000 */
[--C-:B------:R-:W-:Y:S01]  /*cb20*/  FFMA.FTZ R159, R27, UR48, -R61.reuse ;  /* 0x000000301b9f7c23 */ /* 0x100fe2000801083d */
[--C-:B------:R-:W-:Y:S01]  /*cb30*/  FFMA.FTZ R26, R26, UR48, -R61.reuse ;  /* 0x000000301a1a7c23 */ /* 0x100fe2000801083d */
[--C-:B------:R-:W-:Y:S01]  /*cb40*/  FFMA.FTZ R161, R29, UR48, -R61.reuse ;  /* 0x000000301da17c23 */ /* 0x100fe2000801083d */
[----:B---3--:R-:W-:Y:S01]  /*cb50*/  FADD.FTZ R9, R67, R8 ;  /* 0x0000000843097221 */ /* 0x008fe20000010000 */
[--C-:B------:R-:W-:Y:S01]  /*cb60*/  FFMA.FTZ R28, R28, UR48, -R61.reuse ;  /* 0x000000301c1c7c23 */ /* 0x100fe2000801083d */
[----:B------:R-:W-:Y:S01]  /*cb70*/  FFMA.FTZ R163, R31, UR48, -R61 ;  /* 0x000000301fa37c23 */ /* 0x000fe2000801083d */
[----:B------:R-:W0:Y:S01]  /*cb80*/  MUFU.EX2 R46, R46 ;  /* 0x0000002e002e7308 */ /* 0x000e220000000800 */
[----:B----4-:R-:W-:Y:S01]  /*cb90*/  FADD.FTZ R50, R156, R9 ;  /* 0x000000099c327221 */ /* 0x010fe20000010000 */
[--C-:B------:R-:W-:Y:S01]  /*cba0*/  FFMA.FTZ R169, R40, UR48, -R61.reuse ;  /* 0x0000003028a97c23 */ /* 0x100fe2000801083d */
[--C-:B------:R-:W-:Y:S01]  /*cbb0*/  FFMA.FTZ R30, R30, UR48, -R61.reuse ;  /* 0x000000301e1e7c23 */ /* 0x100fe2000801083d */
[--C-:B------:R-:W-:Y:S01]  /*cbc0*/  FFMA.FTZ R165, R34, UR48, -R61.reuse ;  /* 0x0000003022a57c23 */ /* 0x100fe2000801083d */
[----:B--2---:R-:W-:Y:S01]  /*cbd0*/  FADD.FTZ R25, R45, R50 ;  /* 0x000000322d197221 */ /* 0x004fe20000010000 */
[--C-:B------:R-:W-:Y:S01]  /*cbe0*/  FFMA.FTZ R34, R33, UR48, -R61.reuse ;  /* 0x0000003021227c23 */ /* 0x100fe2000801083d */
[----:B------:R-:W-:Y:S01]  /*cbf0*/  FFMA.FTZ R167, R37, UR48, -R61 ;  /* 0x0000003025a77c23 */ /* 0x000fe2000801083d */
[----:B------:R-:W1:Y:S01]  /*cc00*/  MUFU.EX2 R155, R155 ;  /* 0x0000009b009b7308 */ /* 0x000e620000000800 */
[----:B------:R-:W-:Y:S01]  /*cc10*/  FADD.FTZ R50, R158, R25 ;  /* 0x000000199e327221 */ /* 0x000fe20000010000 */
[--C-:B------:R-:W-:Y:S01]  /*cc20*/  FFMA.FTZ R36, R36, UR48, -R61.reuse ;  /* 0x0000003024247c23 */ /* 0x100fe2000801083d */
[--C-:B------:R-:W-:Y:S01]  /*cc30*/  FFMA.FTZ R171, R43, UR48, -R61.reuse ;  /* 0x000000302bab7c23 */ /* 0x100fe2000801083d */
[--C-:B------:R-:W-:Y:S01]  /*cc40*/  FFMA.FTZ R42, R42, UR48, -R61.reuse ;  /* 0x000000302a2a7c23 */ /* 0x100fe2000801083d */
[----:B------:R-:W-:Y:S01]  /*cc50*/  FADD.FTZ R25, R47, R50 ;  /* 0x000000322f197221 */ /* 0x000fe20000010000 */
[--C-:B------:R-:W-:Y:S01]  /*cc60*/  FFMA.FTZ R44, R44, UR48, -R61.reuse ;  /* 0x000000302c2c7c23 */ /* 0x100fe2000801083d */
[----:B------:R-:W-:Y:S01]  /*cc70*/  FFMA.FTZ R38, R38, UR48, -R61 ;  /* 0x0000003026267c23 */ /* 0x000fe2000801083d */
[----:B------:R-:W2:Y:S01]  /*cc80*/  MUFU.EX2 R48, R48 ;  /* 0x0000003000307308 */ /* 0x000ea20000000800 */
[----:B0-----:R-:W-:Y:S01]  /*cc90*/  FADD.FTZ R8, R153, R46 ;  /* 0x0000002e99087221 */ /* 0x001fe20000010000 */
[----:B------:R-:W-:Y:S01]  /*cca0*/  FADD.FTZ R40, R160, R25 ;  /* 0x00000019a0287221 */ /* 0x000fe20000010000 */
[----:B------:R-:W-:Y:S01]  /*ccb0*/  FFMA.FTZ R41, R41, UR48, -R61 ;  /* 0x0000003029297c23 */ /* 0x000fe2000801083d */
[----:B------:R-:W-:-:S02]  /*ccc0*/  F2FP.BF16.F32.PACK_AB R152, R65, R152 ;  /* 0x000000984198723e */ /* 0x000fc400000010ff */
[----:B------:R-:W-:Y:S01]  /*ccd0*/  FADD.FTZ R25, R35, R40 ;  /* 0x0000002823197221 */ /* 0x000fe20000010000 */
[----:B------:R-:W-:Y:S01]  /*cce0*/  FFMA.FTZ R40, R39, UR48, -R61 ;  /* 0x0000003027287c23 */ /* 0x000fe2000801083d */
[----:B------:R-:W0:Y:S01]  /*ccf0*/  MUFU.EX2 R157, R157 ;  /* 0x0000009d009d7308 */ /* 0x000e220000000800 */
[----:B-1----:R-:W-:Y:S01]  /*cd00*/  FADD.FTZ R9, R155, R8 ;  /* 0x000000089b097221 */ /* 0x002fe20000010000 */
[----:B------:R-:W-:Y:S01]  /*cd10*/  FADD.FTZ R50, R162, R25 ;  /* 0x00000019a2327221 */ /* 0x000fe20000010000 */
[----:B------:R-:W-:Y:S02]  /*cd20*/  F2FP.BF16.F32.PACK_AB R154, R67, R154 ;  /* 0x0000009a439a723e */ /* 0x000fe400000010ff */
[----:B------:R-:W-:Y:S01]  /*cd30*/  F2FP.BF16.F32.PACK_AB R156, R45, R156 ;  /* 0x0000009c2d9c723e */ /* 0x000fe200000010ff */
[----:B------:R-:W-:Y:S01]  /*cd40*/  FADD.FTZ R25, R49, R50 ;  /* 0x0000003231197221 */ /* 0x000fe20000010000 */
[----:B------:R-:W-:Y:S01]  /*cd50*/  F2FP.BF16.F32.PACK_AB R158, R47, R158 ;  /* 0x0000009e2f9e723e */ /* 0x000fe200000010ff */
[----:B------:R-:W1:Y:S01]  /*cd60*/  MUFU.EX2 R24, R24 ;  /* 0x0000001800187308 */ /* 0x000e620000000800 */
[----:B--2---:R-:W-:Y:S01]  /*cd70*/  FADD.FTZ R8, R48, R9 ;  /* 0x0000000930087221 */ /* 0x004fe20000010000 */
[----:B------:R-:W-:-:S02]  /*cd80*/  F2FP.BF16.F32.PACK_AB R160, R35, R160 ;  /* 0x000000a023a0723e */ /* 0x000fc400000010ff */
[----:B------:R-:W-:Y:S02]  /*cd90*/  F2FP.BF16.F32.PACK_AB R162, R49, R162 ;  /* 0x000000a231a2723e */ /* 0x000fe400000010ff */
[----:B------:R-:W-:Y:S02]  /*cda0*/  F2FP.BF16.F32.PACK_AB R153, R46, R153 ;  /* 0x000000992e99723e */ /* 0x000fe400000010ff */
[----:B------:R-:W2:Y:S01]  /*cdb0*/  MUFU.EX2 R159, R159 ;  /* 0x0000009f009f7308 */ /* 0x000ea20000000800 */
[----:B0-----:R-:W-:Y:S01]  /*cdc0*/  FADD.FTZ R9, R157, R8 ;  /* 0x000000089d097221 */ /* 0x001fe20000010000 */
[----:B------:R-:W-:-:S06]  /*cdd0*/  F2FP.BF16.F32.PACK_AB R155, R48, R155 ;  /* 0x0000009b309b723e */ /* 0x000fcc00000010ff */
        /* <DEDUP_REMOVED lines=11> */
[----:B------:R-:W-:-:S03]  /*ce90*/  F2FP.BF16.F32.PACK_AB R164, R51, R164 ;  /* 0x000000a433a4723e */ /* 0x000fc600000010ff */
[----:B------:R-:W-:Y:S01]  /*cea0*/  FADD.FTZ R25, R51, R8 ;  /* 0x0000000833197221 */ /* 0x000fe20000010000 */
[----:B------:R-:W-:Y:S01]  /*ceb0*/  FFMA.FTZ R8, R32, UR48, -R61 ;  /* 0x0000003020087c23 */ /* 0x000fe2000801083d */
        /* <DEDUP_REMOVED lines=28> */
[----:B-1----:R-:W-:-:S07]  /*d080*/  F2FP.BF16.F32.PACK_AB R167, R36, R167 ;  /* 0x000000a724a7723e */ /* 0x002fce00000010ff */
[----:B------:R-:W1:Y:S01]  /*d090*/  MUFU.EX2 R172, R172 ;  /* 0x000000ac00ac7308 */ /* 0x000e620000000800 */
[C---:B--2---:R-:W-:Y:S01]  /*d0a0*/  FADD.FTZ R25, R57.reuse, R50 ;  /* 0x0000003239197221 */ /* 0x044fe20000010000 */
[----:B------:R-:W-:-:S06]  /*d0b0*/  F2FP.BF16.F32.PACK_AB R170, R57, R170 ;  /* 0x000000aa39aa723e */ /* 0x000fcc00000010ff */
[----:B------:R-:W-:Y:S08]  /*d0c0*/  MUFU.EX2 R40, R40 ;  /* 0x0000002800287308 */ /* 0x000ff00000000800 */
[----:B------:R-:W2:Y:S08]  /*d0d0*/  MUFU.EX2 R59, R59 ;  /* 0x0000003b003b7308 */ /* 0x000eb00000000800 */
[----:B------:R-:W3:Y:S08]  /*d0e0*/  MUFU.EX2 R171, R171 ;  /* 0x000000ab00ab7308 */ /* 0x000ef00000000800 */
[----:B------:R-:W4:Y:S08]  /*d0f0*/  MUFU.EX2 R174, R174 ;  /* 0x000000ae00ae7308 */ /* 0x000f300000000800 */
[----:B------:R5:W-:Y:S08]  /*d100*/  MUFU.EX2 R32, R42 ;  /* 0x0000002a00207308 */ /* 0x000bf00000000800 */
[----:B------:R-:W4:Y:S01]  /*d110*/  MUFU.EX2 R3, R3 ;  /* 0x0000000300037308 */ /* 0x000f220000000800 */
[----:B-----5:R-:W-:-:S04]  /*d120*/  FADD.FTZ R42, R36, R9 ;  /* 0x00000009242a7221 */ /* 0x020fc80000010000 */
[----:B0-----:R-:W-:Y:S01]  /*d130*/  FADD.FTZ R9, R169, R42 ;  /* 0x0000002aa9097221 */ /* 0x001fe20000010000 */
[----:B-1----:R-:W-:Y:S01]  /*d140*/  FADD.FTZ R42, R172, R25 ;  /* 0x00000019ac2a7221 */ /* 0x002fe20000010000 */
[C---:B--2---:R-:W-:Y:S01]  /*d150*/  F2FP.BF16.F32.PACK_AB R172, R59.reuse, R172 ;  /* 0x000000ac3bac723e */ /* 0x044fe200000010ff */
[----:B------:R0:W1:Y:S01]  /*d160*/  MUFU.EX2 R173, R8 ;  /* 0x0000000800ad7308 */ /* 0x0000620000000800 */
[----:B------:R-:W-:Y:S01]  /*d170*/  F2FP.BF16.F32.PACK_AB R169, R40, R169 ;  /* 0x000000a928a9723e */ /* 0x000fe200000010ff */
[----:B------:R-:W-:-:S06]  /*d180*/  FADD.FTZ R25, R59, R42 ;  /* 0x0000002a3b197221 */ /* 0x000fcc0000010000 */
[----:B------:R-:W2:Y:S01]  /*d190*/  MUFU.EX2 R44, R44 ;  /* 0x0000002c002c7308 */ /* 0x000ea20000000800 */
[----:B0-----:R-:W-:-:S04]  /*d1a0*/  FADD.FTZ R8, R40, R9 ;  /* 0x0000000928087221 */ /* 0x001fc80000010000 */
[----:B---3--:R-:W-:Y:S01]  /*d1b0*/  FADD.FTZ R9, R171, R8 ;  /* 0x00000008ab097221 */ /* 0x008fe20000010000 */
[----:B----4-:R-:W-:Y:S01]  /*d1c0*/  FADD.FTZ R8, R174, R25 ;  /* 0x00000019ae087221 */ /* 0x010fe20000010000 */
[C---:B------:R-:W-:Y:S01]  /*d1d0*/  F2FP.BF16.F32.PACK_AB R174, R3.reuse, R174 ;  /* 0x000000ae03ae723e */ /* 0x040fe200000010ff */
[----:B------:R-:W0:Y:S01]  /*d1e0*/  MUFU.EX2 R38, R38 ;  /* 0x0000002600267308 */ /* 0x000e220000000800 */
[C---:B------:R-:W-:Y:S01]  /*d1f0*/  FADD.FTZ R42, R32.reuse, R9 ;  /* 0x00000009202a7221 */ /* 0x040fe20000010000 */
[----:B------:R-:W-:Y:S01]  /*d200*/  FADD.FTZ R8, R3, R8 ;  /* 0x0000000803087221 */ /* 0x000fe20000010000 */
[----:B------:R-:W-:Y:S02]  /*d210*/  F2FP.BF16.F32.PACK_AB R171, R32, R171 ;  /* 0x000000ab20ab723e */ /* 0x000fe400000010ff */
[----:B-1----:R-:W-:-:S03]  /*d220*/  FADD.FTZ R3, R173, R42 ;  /* 0x0000002aad037221 */ /* 0x002fc60000010000 */
[----:B------:R-:W1:Y:S01]  /*d230*/  MUFU.EX2 R41, R41 ;  /* 0x0000002900297308 */ /* 0x000e620000000800 */
[C---:B--2---:R-:W-:Y:S01]  /*d240*/  FADD.FTZ R3, R44.reuse, R3 ;  /* 0x000000032c037221 */ /* 0x044fe20000010000 */
[----:B------:R-:W-:-:S03]  /*d250*/  F2FP.BF16.F32.PACK_AB R173, R44, R173 ;  /* 0x000000ad2cad723e */ /* 0x000fc600000010ff */
[----:B0-----:R-:W-:-:S04]  /*d260*/  FADD.FTZ R24, R38, R3 ;  /* 0x0000000326187221 */ /* 0x001fc80000010000 */
[C---:B-1----:R-:W-:Y:S01]  /*d270*/  FADD.FTZ R3, R41.reuse, R24 ;  /* 0x0000001829037221 */ /* 0x042fe20000010000 */
[----:B------:R-:W-:Y:S01]  /*d280*/  F2FP.BF16.F32.PACK_AB R175, R41, R38 ;  /* 0x0000002629af723e */ /* 0x000fe200000010ff */
[----:B------:R-:W-:Y:S06]  /*d290*/  @!P4 BRA `(.L_x_2964) ;  /* 0x000000000004c947 */ /* 0x000fec0003800000 */
[----:B------:R-:W-:Y:S01]  /*d2a0*/  BPT.TRAP 0x1 ;  /* 0x000000040000795c */ /* 0x000fe20000300000 */
.L_x_2964:
[----:B------:R0:W1:Y:S01]  /*d2b0*/  SYNCS.PHASECHK.TRANS64.TRYWAIT P0, [R0+URZ+0x22850], R73 ;  /* 0x02285049000075a7 */ /* 0x000062000800017f */
[----:B------:R-:W-:Y:S05]  /*d2c0*/  @!P4 BRA `(.L_x_2965) ;  /* 0x000000000004c947 */ /* 0x000fea0003800000 */
[----:B------:R-:W-:Y:S01]  /*d2d0*/  BPT.TRAP 0x1 ;  /* 0x000000040000795c */ /* 0x000fe20000300000 */
.L_x_2965:
[----:B------:R-:W-:Y:S04]  /*d2e0*/  BSSY B0, `(.L_x_2966) ;  /* 0x0000004000007945 */ /* 0x000fe80003800000 */
[----:B-1----:R-:W-:Y:S05]  /*d2f0*/  @P0 BRA `(.L_x_2967) ;  /* 0x0000000000080947 */ /* 0x002fea0003800000 */
[----:B------:R-:W1:Y:S02]  /*d300*/  SYNCS.PHASECHK.TRANS64.TRYWAIT P0, [R0+URZ+0x22850], R73 ;  /* 0x02285049000075a7 */ /* 0x000e64000800017f */
[----:B-1----:R-:W-:Y:S05]  /*d310*/  @!P0 BRA `(.L_x_2968) ;  /* 0x0000019000848947 */ /* 0x002fea0003800000 */
.L_x_2967:
[----:B------:R-:W-:Y:S05]  /*d320*/  BSYNC B0 ;  /* 0x0000000000007941 */ /* 0x000fea0003800000 */
.L_x_2966:
[----:B------:R-:W-:Y:S05]  /*d330*/  WARPSYNC.ALL ;  /* 0x0000000000007948 */ /* 0x000fea0003800000 */
[----:B------:R-:W-:Y:S01]  /*d340*/  R2UR UR4, R23 ;  /* 0x00000000170472ca */ /* 0x000fe200000e0000 */
[----:B------:R2:W-:Y:S01]  /*d350*/  BAR.SYNC.DEFER_BLOCKING R20, 0x100 ;  /* 0x000400140000751d */ /* 0x0005e20000010000 */
[----:B------:R-:W-:Y:S02]  /*d360*/  IMAD.MOV.U32 R25, RZ, RZ, 0xc00 ;  /* 0x00000c00ff197424 */ /* 0x000fe400078e00ff */
[----:B------:R-:W-:Y:S02]  /*d370*/  IMAD.MOV.U32 R29, RZ, RZ, 0x40000040 ;  /* 0x40000040ff1d7424 */ /* 0x000fe400078e00ff */
[----:B------:R-:W-:-:S02]  /*d380*/  IMAD.MOV.U32 R27, RZ, RZ, 0x40000040 ;  /* 0x40000040ff1b7424 */ /* 0x000fc400078e00ff */
[----:B------:R-:W-:Y:S01]  /*d390*/  IMAD.MOV.U32 R31, RZ, RZ, 0x40000040 ;  /* 0x40000040ff1f7424 */ /* 0x000fe200078e00ff */
[----:B------:R-:W-:Y:S01]  /*d3a0*/  R2UR UR11, R29 ;  /* 0x000000001d0b72ca */ /* 0x000fe200000e0000 */
[----:B------:R-:W-:Y:S01]  /*d3b0*/  IMAD.U32 R9, RZ, RZ, UR51 ;  /* 0x00000033ff097e24 */ /* 0x000fe2000f8e00ff */
[----:B------:R-:W-:Y:S02]  /*d3c0*/  R2UR UR15, R27 ;  /* 0x000000001b0f72ca */ /* 0x000fe400000e0000 */
[----:B------:R-:W-:Y:S01]  /*d3d0*/  UIADD3 UR4, UR4, 0x400, URZ ;  /* 0x0000040004047890 */ /* 0x000fe2000fffe03f */
[----:B------:R-:W-:Y:S02]  /*d3e0*/  R2UR UR19, R29 ;  /* 0x000000001d1372ca */ /* 0x000fe400000e0000 */
[----:B------:R-:W-:Y:S01]  /*d3f0*/  R2UR UR23, R31 ;  /* 0x000000001f1772ca */ /* 0x000fe200000e0000 */
[----:B------:R-:W-:Y:S01]  /*d400*/  USHF.R.U32.HI UR4, URZ, 0x4, UR4 ;  /* 0x000000043f047899 */ /* 0x000fe20008011604 */
[----:B------:R-:W-:-:S03]  /*d410*/  ISETP.NE.AND P0, PT, R9, 0x3, PT ;  /* 0x000000030900780c */ /* 0x000fc60003f05270 */
[----:B------:R-:W-:-:S04]  /*d420*/  ULOP3.LUT UR4, UR4, 0x3fff, URZ, 0xc0, !UPT ;  /* 0x00003fff04047892 */ /* 0x000fc8000f8ec03f */
[----:B------:R-:W-:-:S06]  /*d430*/  ULOP3.LUT UR49, UR4, 0x3000000, URZ, 0xfc, !UPT ;  /* 0x0300000004317892 */ /* 0x000fcc000f8efc3f */
[----:B------:R-:W-:Y:S02]  /*d440*/  IMAD R24, R2, R25, UR49 ;  /* 0x0000003102187e24 */ /* 0x000fe4000f8e0219 */
[----:B------:R-:W-:Y:S02]  /*d450*/  IMAD.MOV.U32 R25, RZ, RZ, 0x40000040 ;  /* 0x40000040ff197424 */ /* 0x000fe400078e00ff */
[C---:B------:R-:W-:Y:S01]  /*d460*/  VIADD R28, R24.reuse, 0x80 ;  /* 0x00000080181c7836 */ /* 0x040fe20000000000 */
[C---:B------:R-:W-:Y:S01]  /*d470*/  R2UR UR6, R24.reuse ;  /* 0x00000000180672ca */ /* 0x040fe200000e0000 */
[C---:B------:R-:W-:Y:S01]  /*d480*/  VIADD R26, R24.reuse, 0x100 ;  /* 0x00000100181a7836 */ /* 0x040fe20000000000 */
[----:B------:R-:W-:Y:S01]  /*d490*/  R2UR UR7, R25 ;  /* 0x00000000190772ca */ /* 0x000fe200000e0000 */
[----:B------:R-:W-:Y:S01]  /*d4a0*/  VIADD R30, R24, 0x200 ;  /* 0x00000200181e7836 */ /* 0x000fe20000000000 */
[----:B------:R-:W-:Y:S01]  /*d4b0*/  R2UR UR10, R28 ;  /* 0x000000001c0a72ca */ /* 0x000fe200000e0000 */
[----:B------:R-:W-:Y:S01]  /*d4c0*/  VIADD R28, R24, 0x180 ;  /* 0x00000180181c7836 */ /* 0x000fe20000000000 */
[----:B------:R-:W-:Y:S01]  /*d4d0*/  R2UR UR14, R26 ;  /* 0x000000001a0e72ca */ /* 0x000fe200000e0000 */
[----:B------:R-:W-:Y:S01]  /*d4e0*/  VIADD R24, R24, 0x280 ;  /* 0x0000028018187836 */ /* 0x000fe20000000000 */
[----:B------:R-:W-:-:S02]  /*d4f0*/  R2UR UR22, R30 ;  /* 0x000000001e1672ca */ /* 0x000fc400000e0000 */
[----:B------:R-:W-:Y:S02]  /*d500*/  R2UR UR18, R28 ;  /* 0x000000001c1272ca */ /* 0x000fe400000e0000 */
[----:B------:R-:W-:Y:S02]  /*d510*/  R2UR UR26, R24 ;  /* 0x00000000181a72ca */ /* 0x000fe400000e0000 */
[----:B------:R-:W-:Y:S02]  /*d520*/  R2UR UR27, R25 ;  /* 0x00000000191b72ca */ /* 0x000fe400000e0000 */
[----:B01----:R-:W-:-:S06]  /*d530*/  WARPGROUP.ARRIVE ;  /* 0x00000000000079c5 */ /* 0x003fcc0000000000 */
        /* <DEDUP_REMOVED lines=24> */
.L_x_2969:
[----:B------:R-:W0:Y:S01]  /*d6c0*/  LDC R9, c[0x0][0x448] ;  /* 0x00011200ff097b82 */ /* 0x000e220000000800 */
[----:B------:R-:W-:Y:S01]  /*d6d0*/  VIADD R0, R0, 0x22860 ;  /* 0x0002286000007836 */ /* 0x000fe20000000000 */
[----:B------:R-:W-:Y:S01]  /*d6e0*/  UISETP.GE.AND UP0, UPT, UR9, 0x1, UPT ;  /* 0x000000010900788c */ /* 0x000fe2000bf06270 */
[----:B------:R-:W-:Y:S01]  /*d6f0*/  IMAD.MOV.U32 R20, RZ, RZ, R228 ;  /* 0x000000ffff147224 */ /* 0x000fe200078e00e4 */
[----:B0-----:R-:W-:Y:S01]  /*d700*/  ISETP.NE.AND P0, PT, R9, 0x1, PT ;  /* 0x000000010900780c */ /* 0x001fe20003f05270 */
[----:B------:R-:W-:-:S05]  /*d710*/  IMAD.U32 R9, RZ, RZ, UR47 ;  /* 0x0000002fff097e24 */ /* 0x000fca000f8e00ff */
[----:B------:R-:W-:-:S04]  /*d720*/  PRMT R0, R9, 0x654, R0 ;  /* 0x0000065409007816 */ /* 0x000fc80000000000 */
[----:B------:R0:W-:Y:S03]  /*d730*/  SYNCS.ARRIVE.TRANS64.RED.A1T0 RZ, [R0+URZ], RZ ;  /* 0x000000ff00ff79a7 */ /* 0x0001e6000810043f */
[----:B------:R-:W1:Y:S08]  /*d740*/  @P0 LDC R9, c[0x0][0x44c] ;  /* 0x00011300ff090b82 */ /* 0x000e700000000800 */
[----:B0-----:R-:W0:Y:S01]  /*d750*/  @P0 LDC R0, c[0x0][0x450] ;  /* 0x00011400ff000b82 */ /* 0x001e220000000800 */
[----:B-1----:R-:W-:-:S05]  /*d760*/  @P0 IMAD.HI.U32 R9, R228, R9, RZ ;  /* 0x00000009e4090227 */ /* 0x002fca00078e00ff */
[----:B0-----:R-:W-:Y:S01]  /*d770*/  @P0 SHF.R.U32.HI R20, RZ, R0, R9 ;  /* 0x00000000ff140219 */ /* 0x001fe20000011609 */
[----:B------:R-:W-:Y:S01]  /*d780*/  VIADD R0, R176, 0xfffffffe ;  /* 0xfffffffeb0007836 */ /* 0x000fe20000000000 */
[----:B------:R-:W-:Y:S02]  /*d790*/  PLOP3.LUT P0, PT, PT, PT, UP0, 0x40, 0x0 ;  /* 0x000000000000781c */ /* 0x000fe40003f0e808 */
[----:B------:R-:W-:-:S05]  /*d7a0*/  IADD3 R9, R20, R206, -R203 ;  /* 0x000000ce14097210 */ /* 0x000fca0007ffe8cb */
[----:B------:R-:W-:-:S06]  /*d7b0*/  VIADD R20, R9, UR8 ;  /* 0x0000000809147c36 */ /* 0x000fcc0008000000 */
[----:B------:R-:W-:Y:S05]  /*d7c0*/  @P0 BRA `(.L_x_2970) ;  /* 0x0000000000540947 */ /* 0x000fea0003800000 */
[C---:B------:R-:W-:Y:S01]  /*d7d0*/  ISETP.GT.AND P0, PT, R9.reuse, RZ, PT ;  /* 0x000000ff0900720c */ /* 0x040fe20003f04270 */
[----:B------:R-:W-:Y:S01]  /*d7e0*/  BSSY B0, `(.L_x_2971) ;  /* 0x0000010000007945 */ /* 0x000fe20003800000 */
[----:B------:R-:W-:-:S11]  /*d7f0*/  VIADD R152, R9, 0xffffffff ;  /* 0xffffffff09987836 */ /* 0x000fd60000000000 */
[----:B------:R-:W-:Y:S05]  /*d800*/  @P0 BRA `(.L_x_2972) ;  /* 0x0000000000200947 */ /* 0x000fea0003800000 */
[----:B------:R-:W-:Y:S01]  /*d810*/  UISETP.NE.AND UP0, UPT, UR9, 0x1, UPT ;  /* 0x000000010900788c */ /* 0x000fe2000bf05270 */
[----:B------:R-:W-:-:S05]  /*d820*/  IMAD.MOV R9, RZ, RZ, -R9 ;  /* 0x000000ffff097224 */ /* 0x000fca00078e0a09 */
[----:B------:R-:W-:-:S05]  /*d830*/  PLOP3.LUT P0, PT, PT, PT, UP0, 0x80, 0x0 ;  /* 0x000000000000781c */ /* 0x000fca0003f0f008 */
[----:B------:R-:W-:-:S08]  /*d840*/  @UP0 ULDC.64 UR4, c[0x0][0x9e8] ;  /* 0x00027a0000040ab9 */ /* 0x000fd00000000a00 */
[----:B------:R-:W-:-:S05]  /*d850*/  @P0 IMAD.HI.U32 R152, R9, UR4, RZ ;  /* 0x0000000409980c27 */ /* 0x000fca000f8e00ff */
[----:B------:R-:W-:-:S04]  /*d860*/  @P0 SHF.R.U32.HI R9, RZ, UR5, R152 ;  /* 0x00000005ff090c19 */ /* 0x000fc80008011698 */
[----:B------:R-:W-:Y:S01]  /*d870*/  LOP3.LUT R152, RZ, R9, RZ, 0x33, !PT ;  /* 0x00000009ff987212 */ /* 0x000fe200078e33ff */
[----:B------:R-:W-:Y:S06]  /*d880*/  BRA `(.L_x_2973) ;  /* 0x0000000000147947 */ /* 0x000fec0003800000 */
.L_x_2972:
[----:B------:R-:W-:-:S06]  /*d890*/  UISETP.NE.AND UP0, UPT, UR9, 0x1, UPT ;  /* 0x000000010900788c */ /* 0x000fcc000bf05270 */
[----:B------:R-:W-:-:S05]  /*d8a0*/  PLOP3.LUT P0, PT, PT, PT, UP0, 0x80, 0x0 ;  /* 0x000000000000781c */ /* 0x000fca0003f0f008 */
[----:B------:R-:W-:-:S08]  /*d8b0*/  @UP0 ULDC.64 UR4, c[0x0][0x9e8] ;  /* 0x00027a0000040ab9 */ /* 0x000fd00000000a00 */
[----:B------:R-:W-:-:S05]  /*d8c0*/  @P0 IMAD.HI.U32 R9, R152, UR4, RZ ;  /* 0x0000000498090c27 */ /* 0x000fca000f8e00ff */
[----:B------:R-:W-:-:S07]  /*d8d0*/  @P0 SHF.R.U32.HI R152, RZ, UR5, R9 ;  /* 0x00000005ff980c19 */ /* 0x000fce0008011609 */
.L_x_2973:
[----:B------:R-:W-:Y:S05]  /*d8e0*/  BSYNC B0 ;  /* 0x0000000000007941 */ /* 0x000fea0003800000 */
.L_x_2971:
[----:B------:R-:W-:-:S04]  /*d8f0*/  IMAD.U32 R9, RZ, RZ, UR9 ;  /* 0x00000009ff097e24 */ /* 0x000fc8000f8e00ff */
[----:B------:R-:W-:-:S05]  /*d900*/  IMAD R9, R152, R9, UR9 ;  /* 0x0000000998097e24 */ /* 0x000fca000f8e0209 */
[----:B------:R-:W-:-:S07]  /*d910*/  VIMNMX R20, R20, R9, PT ;  /* 0x0000000914147248 */ /* 0x000fce0003fe0100 */
.L_x_2970:
[----:B------:R-:W2:Y:S01]  /*d920*/  LDL R152, [R1+0x24] ;  /* 0x0000240001987983 */ /* 0x000ea20000100800 */
[----:B------:R-:W-:Y:S01]  /*d930*/  IMAD.HI R20, R20, 0x2aaaaaab, RZ ;  /* 0x2aaaaaab14147827 */ /* 0x000fe200078e02ff */
[----:B------:R-:W-:Y:S01]  /*d940*/  ULDC UR37, c[0x0][0x9e4] ;  /* 0x0002790000257ab9 */ /* 0x000fe20000000800 */
[----:B------:R-:W-:Y:S01]  /*d950*/  ULDC UR38, c[0x0][0x9e4] ;  /* 0x0002790000267ab9 */ /* 0x000fe20000000800 */
[----:B------:R-:W-:Y:S01]  /*d960*/  ULDC UR39, c[0x0][0x9d8] ;  /* 0x0002760000277ab9 */ /* 0x000fe20000000800 */
[----:B------:R-:W-:Y:S01]  /*d970*/  ULDC UR46, c[0x0][0x9d8] ;  /* 0x00027600002e7ab9 */ /* 0x000fe20000000800 */
[----:B------:R-:W-:Y:S01]  /*d980*/  SHF.R.U32.HI R9, RZ, 0x1f, R20 ;  /* 0x0000001fff097819 */ /* 0x000fe20000011614 */
[----:B------:R-:W-:Y:S01]  /*d990*/  ULDC UR40, c[0x0][0x9d8] ;  /* 0x0002760000287ab9 */ /* 0x000fe20000000800 */
[----:B------:R-:W-:Y:S01]  /*d9a0*/  ULDC UR41, c[0x0][0x988] ;  /* 0x0002620000297ab9 */ /* 0x000fe20000000800 */
[----:B------:R-:W-:Y:S01]  /*d9b0*/  ULDC UR42, c[0x0][0x988] ;  /* 0x00026200002a7ab9 */ /* 0x000fe20000000800 */
[----:B------:R-:W-:Y:S01]  /*d9c0*/  LEA.HI.SX32 R9, R20, R9, 0x1c ;  /* 0x0000000914097211 */ /* 0x000fe200078fe2ff */
[----:B------:R-:W-:Y:S01]  /*d9d0*/  ULDC UR43, c[0x0][0x988] ;  /* 0x00026200002b7ab9 */ /* 0x000fe20000000800 */
[----:B------:R-:W-:Y:S01]  /*d9e0*/  ULDC UR44, c[0x0][0x9e0] ;  /* 0x00027800002c7ab9 */ /* 0x000fe20000000800 */
[----:B------:R-:W-:Y:S01]  /*d9f0*/  ULDC UR45, c[0x0][0x9e0] ;  /* 0x00027800002d7ab9 */ /* 0x000fe20000000800 */
[----:B--2---:R-:W-:-:S04]  /*da00*/  VIMNMX R152, R152, R9, !PT ;  /* 0x0000000998987248 */ /* 0x004fc80007fe0100 */
[----:B------:R-:W-:Y:S01]  /*da10*/  ISETP.GE.AND P0, PT, R0, R152, PT ;  /* 0x000000980000720c */ /* 0x000fe20003f06270 */
[----:B------:R0:W-:-:S12]  /*da20*/  STL [R1], R152 ;  /* 0x0000009801007387 */ /* 0x0001d80000100800 */
[----:B0-----:R-:W-:Y:S05]  /*da30*/  @!P0 BRA `(.L_x_2974) ;  /* 0x0000003800148947 */ /* 0x001fea0003800000 */
.L_x_2994:
[----:B------:R-:W-:Y:S01]  /*da40*/  IMAD.U32 R20, RZ, RZ, UR51 ;  /* 0x00000033ff147e24 */ /* 0x000fe2000f8e00ff */
[----:B------:R-:W-:Y:S05]  /*da50*/  YIELD ;  /* 0x0000000000007946 */ /* 0x000fea0003800000 */
[----:B------:R-:W-:Y:S01]  /*da60*/  ISETP.NE.AND P1, PT, R20, 0x3, PT ;  /* 0x000000031400780c */ /* 0x000fe20003f25270 */
[----:B------:R-:W-:-:S05]  /*da70*/  VIADD R2, R2, 0x1 ;  /* 0x0000000102027836 */ /* 0x000fca0000000000 */
[----:B------:R-:W-:-:S04]  /*da80*/  ISETP.NE.AND P0, PT, R2, 0x2, PT ;  /* 0x000000020200780c */ /* 0x000fc80003f05270 */
[----:B------:R-:W-:Y:S02]  /*da90*/  SEL R9, RZ, 0x1, P0 ;  /* 0x00000001ff097807 */ /* 0x000fe40000000000 */
[----:B------:R-:W-:Y:S02]  /*daa0*/  SEL R2, R2, RZ, P0 ;  /* 0x000000ff02027207 */ /* 0x000fe40000000000 */
[----:B------:R-:W-:Y:S01]  /*dab0*/  LOP3.LUT R202, R202, R9, RZ, 0x3c, !PT ;  /* 0x00000009caca7212 */ /* 0x000fe200078e3cff */
[----:B--2---:R-:W-:Y:S06]  /*dac0*/  @!P1 BRA `(.L_x_2975) ;  /* 0x0000000000049947 */ /* 0x004fec0003800000 */
[----:B------:R-:W-:Y:S01]  /*dad0*/  BPT.TRAP 0x1 ;  /* 0x000000040000795c */ /* 0x000fe20000300000 */
.L_x_2975:
[----:B------:R-:W-:Y:S01]  /*dae0*/  IMAD R9, R2, 0x8, R23 ;  /* 0x0000000802097824 */ /* 0x000fe200078e0217 */
[----:B------:R-:W-:-:S04]  /*daf0*/  SHF.L.U32 R20, R202, 0x1f, RZ ;  /* 0x0000001fca147819 */ /* 0x000fc800000006ff */
[----:B------:R0:W1:Y:S01]  /*db00*/  SYNCS.PHASECHK.TRANS64.TRYWAIT P0, [R9+URZ+0x22830], R20 ;  /* 0x02283014090075a7 */ /* 0x000062000800017f */
[----:B------:R-:W-:Y:S05]  /*db10*/  @!P1 BRA `(.L_x_2976) ;  /* 0x0000000000049947 */ /* 0x000fea0003800000 */
[----:B------:R-:W-:Y:S01]  /*db20*/  BPT.TRAP 0x1 ;  /* 0x000000040000795c */ /* 0x000fe20000300000 */
.L_x_2976:
[----:B------:R-:W-:Y:S02]  /*db30*/  IMAD R156, R2, 0x300, R229 ;  /* 0x00000300029c7824 */ /* 0x000fe400078e02e5 */
[----:B------:R-:W-:Y:S01]  /*db40*/  IMAD.MOV.U32 R157, RZ, RZ, 0x40000040 ;  /* 0x40000040ff9d7424 */ /* 0x000fe200078e00ff */
[----:B-1----:R-:W-:Y:S06]  /*db50*/  @P0 BRA `(.L_x_2977) ;  /* 0x0000000000080947 */ /* 0x002fec0003800000 */
[----:B------:R-:W1:Y:S02]  /*db60*/  SYNCS.PHASECHK.TRANS64.TRYWAIT P0, [R9+URZ+0x22830], R20 ;  /* 0x02283014090075a7 */ /* 0x000e64000800017f */
[----:B-1----:R-:W-:Y:S05]  /*db70*/  @!P0 BRA `(.L_x_2978) ;  /* 0x0000018800808947 */ /* 0x002fea0003800000 */
.L_x_2977:
        /* <DEDUP_REMOVED lines=15> */
[----:B------:R-:W-:Y:S01]  /*dc70*/  R2UR UR15, R153 ;  /* 0x00000000990f72ca */ /* 0x000fe200000e0000 */
[----:B------:R-:W-:Y:S01]  /*dc80*/  IMAD.U32 R213, RZ, RZ, UR51 ;  /* 0x00000033ffd57e24 */ /* 0x000fe2000f8e00ff */
[----:B------:R-:W-:-:S02]  /*dc90*/  R2UR UR18, R156 ;  /* 0x000000009c1272ca */ /* 0x000fc400000e0000 */
[----:B------:R-:W-:Y:S02]  /*dca0*/  R2UR UR19, R157 ;  /* 0x000000009d1372ca */ /* 0x000fe400000e0000 */
[----:B------:R-:W-:Y:S01]  /*dcb0*/  WARPGROUP.ARRIVE ;  /* 0x00000000000079c5 */ /* 0x000fe20000000000 */
[----:B------:R-:W-:Y:S02]  /*dcc0*/  R2UR UR8, R14 ;  /* 0x000000000e0872ca */ /* 0x000fe400000e0000 */
[----:B------:R-:W-:Y:S02]  /*dcd0*/  R2UR UR9, R15 ;  /* 0x000000000f0972ca */ /* 0x000fe400000e0000 */
[----:B------:R-:W-:Y:S01]  /*dce0*/  R2UR UR12, R12 ;  /* 0x000000000c0c72ca */ /* 0x000fe200000e0000 */
[----:B------:R-:W-:Y:S01]  /*dcf0*/  HGMMA.64x96x16.F32.BF16 R152, gdesc[UR4], RZ, !UPT, gsb0 ;  /* 0x01600000049879f0 */ /* 0x000fe2000c0018ff */
[----:B------:R-:W-:Y:S02]  /*dd00*/  R2UR UR13, R13 ;  /* 0x000000000d0d72ca */ /* 0x000fe400000e0000 */
[----:B------:R-:W-:-:S02]  /*dd10*/  R2UR UR16, R10 ;  /* 0x000000000a1072ca */ /* 0x000fc400000e0000 */
[----:B------:R-:W-:Y:S02]  /*dd20*/  R2UR UR17, R11 ;  /* 0x000000000b1172ca */ /* 0x000fe400000e0000 */
[----:B------:R-:W-:Y:S02]  /*dd30*/  ISETP.NE.AND P0, PT, R213, 0x3, PT ;  /* 0x00000003d500780c */ /* 0x000fe40003f05270 */
        /* <DEDUP_REMOVED lines=15> */
.L_x_2979:
[----:B------:R-:W3:Y:S01]  /*de30*/  LDL R213, [R1+0x4] ;  /* 0x0000040001d57983 */ /* 0x000ee20000100800 */
[----:B------:R-:W4:Y:S02]  /*de40*/  LDC R214, c[0x0][0x448] ;  /* 0x00011200ffd67b82 */ /* 0x000f240000000800 */
[----:B----4-:R-:W-:-:S13]  /*de50*/  ISETP.NE.AND P0, PT, R214, 0x1, PT ;  /* 0x00000001d600780c */ /* 0x010fda0003f05270 */
[----:B------:R-:W4:Y:S08]  /*de60*/  @P0 LDC R215, c[0x0][0x44c] ;  /* 0x00011300ffd70b82 */ /* 0x000f300000000800 */
[----:B------:R-:W5:Y:S01]  /*de70*/  @P0 LDC R214, c[0x0][0x450] ;  /* 0x00011400ffd60b82 */ /* 0x000f620000000800 */
[----:B------:R-:W-:Y:S01]  /*de80*/  FMUL.FTZ R216, R188, UR46 ;  /* 0x0000002ebcd87c20 */ /* 0x000fe20008410000 */
[----:B------:R-:W-:Y:S01]  /*de90*/  UISETP.NE.AND UP0, UPT, UR52, URZ, UPT ;  /* 0x0000003f3400728c */ /* 0x000fe2000bf05270 */
[----:B------:R-:W-:Y:S01]  /*dea0*/  FMUL.FTZ R217, R189, UR46 ;  /* 0x0000002ebdd97c20 */ /* 0x000fe20008410000 */
[----:B------:R-:W-:Y:S01]  /*deb0*/  FMUL.FTZ R188, R190, UR46 ;  /* 0x0000002ebebc7c20 */ /* 0x000fe20008410000 */
[----:B------:R-:W-:Y:S01]  /*dec0*/  FMUL.FTZ R189, R191, UR46 ;  /* 0x0000002ebfbd7c20 */ /* 0x000fe20008410000 */
[----:B------:R-:W-:Y:S01]  /*ded0*/  FMUL.FTZ R190, R194, UR46 ;  /* 0x0000002ec2be7c20 */ /* 0x000fe20008410000 */
[----:B------:R-:W-:Y:S01]  /*dee0*/  FMUL.FTZ R191, R195, UR46 ;  /* 0x0000002ec3bf7c20 */ /* 0x000fe20008410000 */
[----:B------:R-:W-:Y:S01]  /*def0*/  FMUL.FTZ R218, R196, UR46 ;  /* 0x0000002ec4da7c20 */ /* 0x000fe20008410000 */
[----:B------:R-:W-:-:S02]  /*df00*/  IMAD R194, R0, -0x60, RZ ;  /* 0xffffffa000c27824 */ /* 0x000fc400078e02ff */
        /* <DEDUP_REMOVED lines=39> */
[----:B------:R-:W-:Y:S01]  /*e180*/  IADD3 R219, -R207, 0x1, R194 ;  /* 0x00000001cfdb7810 */ /* 0x000fe20007ffe1c2 */
[----:B------:R-:W0:Y:S03]  /*e190*/  MUFU.TANH R152, R152 ;  /* 0x0000009800987308 */ /* 0x000e260000002400 */
[----:B------:R-:W-:-:S05]  /*e1a0*/  IADD3 R219, -R203, R219, R206 ;  /* 0x000000dbcbdb7210 */ /* 0x000fca0007ffe1ce */
[----:B------:R-:W0:Y:S01]  /*e1b0*/  MUFU.TANH R153, R153 ;  /* 0x0000009900997308 */ /* 0x000e220000002400 */
[----:B------:R-:W-:-:S07]  /*e1c0*/  VIADD R220, R219, UR44 ;  /* 0x0000002cdbdc7c36 */ /* 0x000fce0008000000 */
        /* <DEDUP_REMOVED lines=22> */
[----:B----4-:R-:W-:-:S05]  /*e330*/  @P0 IMAD.HI.U32 R215, R213, R215, RZ ;  /* 0x000000d7d5d70227 */ /* 0x010fca00078e00ff */
[----:B-----5:R-:W-:-:S05]  /*e340*/  @P0 SHF.R.U32.HI R213, RZ, R214, R215 ;  /* 0x000000d6ffd50219 */ /* 0x020fca00000116d7 */
[----:B------:R-:W3:Y:S01]  /*e350*/  SHFL.IDX PT, R221, R213, RZ, 0x1c1f ;  /* 0x001c1fffd5dd7589 */ /* 0x000ee200000e0000 */
[----:B------:R-:W-:Y:S01]  /*e360*/  FMUL.FTZ R214, R170, UR46 ;  /* 0x0000002eaad67c20 */ /* 0x000fe20008410000 */
[----:B------:R-:W-:Y:S01]  /*e370*/  FMUL.FTZ R215, R171, UR46 ;  /* 0x0000002eabd77c20 */ /* 0x000fe20008410000 */
[----:B------:R-:W-:Y:S01]  /*e380*/  PLOP3.LUT P0, PT, PT, PT, UP0, 0x40, 0x0 ;  /* 0x000000000000781c */ /* 0x000fe20003f0e808 */
[----:B------:R-:W4:Y:S01]  /*e390*/  MUFU.TANH R177, R177 ;  /* 0x000000b100b17308 */ /* 0x000f220000002400 */
[----:B------:R-:W-:Y:S02]  /*e3a0*/  VIADD R170, R9, 0x22840 ;  /* 0x0002284009aa7836 */ /* 0x000fe40000000000 */
[----:B------:R-:W-:-:S05]  /*e3b0*/  IMAD.U32 R171, RZ, RZ, UR47 ;  /* 0x0000002fffab7e24 */ /* 0x000fca000f8e00ff */
[----:B------:R-:W0:Y:S01]  /*e3c0*/  MUFU.TANH R214, R214 ;  /* 0x000000d600d67308 */ /* 0x000e220000002400 */
[----:B------:R-:W-:-:S07]  /*e3d0*/  PRMT R170, R171, 0x654, R170 ;  /* 0x00000654abaa7816 */ /* 0x000fce00000000aa */
        /* <DEDUP_REMOVED lines=22> */
[----:B------:R-:W-:Y:S01]  /*e540*/  VIADD R219, R219, UR50 ;  /* 0x00000032dbdb7c36 */ /* 0x000fe20008000000 */
[----:B------:R0:W-:Y:S06]  /*e550*/  SYNCS.ARRIVE.TRANS64.RED.A1T0 RZ, [R170+URZ], RZ ;  /* 0x000000ffaaff79a7 */ /* 0x0001ec000810043f */
[----:B------:R-:W0:Y:S01]  /*e560*/  MUFU.TANH R215, R215 ;  /* 0x000000d700d77308 */ /* 0x000e220000002400 */
[----:B---3--:R-:W-:-:S02]  /*e570*/  IMAD.IADD R199, R221, 0x1, R220 ;  /* 0x00000001ddc77824 */ /* 0x008fc400078e02dc */
[----:B------:R-:W-:Y:S01]  /*e580*/  IMAD.IADD R198, R221, 0x1, R219 ;  /* 0x00000001ddc67824 */ /* 0x000fe200078e02db */
[----:B----4-:R-:W-:Y:S06]  /*e590*/  @P0 BRA `(.L_x_2980) ;  /* 0x0000000000580947 */ /* 0x010fec0003800000 */
[----:B------:R-:W-:Y:S01]  /*e5a0*/  IADD3 R221, -R203, R206, R221 ;  /* 0x000000cecbdd7210 */ /* 0x000fe20007ffe1dd */
[----:B------:R-:W-:Y:S03]  /*e5b0*/  BSSY B0, `(.L_x_2981) ;  /* 0x0000010000007945 */ /* 0x000fe60003800000 */
[----:B------:R-:W-:-:S13]  /*e5c0*/  ISETP.GT.AND P0, PT, R221, -0x1, PT ;  /* 0xffffffffdd00780c */ /* 0x000fda0003f04270 */
[----:B------:R-:W-:Y:S05]  /*e5d0*/  @P0 BRA `(.L_x_2982) ;  /* 0x0000000000200947 */ /* 0x000fea0003800000 */
[----:B------:R-:W-:Y:S01]  /*e5e0*/  IMAD.U32 R227, RZ, RZ, UR37 ;  /* 0x00000025ffe37e24 */ /* 0x000fe2000f8e00ff */
[----:B------:R-:W-:-:S04]  /*e5f0*/  LOP3.LUT R221, RZ, R221, RZ, 0x33, !PT ;  /* 0x000000ddffdd7212 */ /* 0x000fc800078e33ff */
[----:B------:R-:W-:-:S13]  /*e600*/  ISETP.NE.AND P0, PT, R227, 0x1, PT ;  /* 0x00000001e300780c */ /* 0x000fda0003f05270 */
[----:B0-----:R-:W0:Y:S02]  /*e610*/  @P0 LDC.64 R170, c[0x0][0x9e8] ;  /* 0x00027a00ffaa0b82 */ /* 0x001e240000000a00 */
[----:B0-----:R-:W-:-:S05]  /*e620*/  @P0 IMAD.HI.U32 R170, R221, R170, RZ ;  /* 0x000000aaddaa0227 */ /* 0x001fca00078e00ff */
[----:B------:R-:W-:-:S04]  /*e630*/  @P0 SHF.R.U32.HI R221, RZ, R171, R170 ;  /* 0x000000abffdd0219 */ /* 0x000fc800000116aa */
[----:B------:R-:W-:Y:S01]  /*e640*/  LOP3.LUT R221, RZ, R221, RZ, 0x33, !PT ;  /* 0x000000ddffdd7212 */ /* 0x000fe200078e33ff */
[----:B------:R-:W-:Y:S06]  /*e650*/  BRA `(.L_x_2983) ;  /* 0x0000000000147947 */ /* 0x000fec0003800000 */
.L_x_2982:
[----:B------:R-:W-:-:S05]  /*e660*/  IMAD.U32 R227, RZ, RZ, UR37 ;  /* 0x00000025ffe37e24 */ /* 0x000fca000f8e00ff */
[----:B------:R-:W-:-:S13]  /*e670*/  ISETP.NE.AND P0, PT, R227, 0x1, PT ;  /* 0x00000001e300780c */ /* 0x000fda0003f05270 */
[----:B0-----:R-:W0:Y:S02]  /*e680*/  @P0 LDC.64 R170, c[0x0][0x9e8] ;  /* 0x00027a00ffaa0b82 */ /* 0x001e240000000a00 */
[----:B0-----:R-:W-:-:S05]  /*e690*/  @P0 IMAD.HI.U32 R170, R221, R170, RZ ;  /* 0x000000aaddaa0227 */ /* 0x001fca00078e00ff */
[----:B------:R-:W-:-:S07]  /*e6a0*/  @P0 SHF.R.U32.HI R221, RZ, R171, R170 ;  /* 0x000000abffdd0219 */ /* 0x000fce00000116aa */
.L_x_2983:
[----:B------:R-:W-:Y:S05]  /*e6b0*/  BSYNC B0 ;  /* 0x0000000000007941 */ /* 0x000fea0003800000 */
.L_x_2981:
[----:B------:R-:W-:-:S04]  /*e6c0*/  IMAD.IADD R170, R194, 0x1, -R207 ;  /* 0x00000001c2aa7824 */ /* 0x000fc800078e0acf */
[----:B------:R-:W-:-:S05]  /*e6d0*/  IMAD R170, R221, R227, R170 ;  /* 0x000000e3ddaa7224 */ /* 0x000fca00078e02aa */
[----:B------:R-:W-:Y:S02]  /*e6e0*/  VIADDMNMX R199, R170, R227, R199, PT ;  /* 0x000000e3aac77246 */ /* 0x000fe400038001c7 */
[----:B------:R-:W-:-:S07]  /*e6f0*/  VIMNMX R198, R198, R170, !PT ;  /* 0x000000aac6c67248 */ /* 0x000fce0007fe0100 */
.L_x_2980:
[----:B------:R-:W-:Y:S01]  /*e700*/  ISETP.GE.AND P1, PT, R194, 0x1, PT ;  /* 0x00000001c200780c */ /* 0x000fe20003f26270 */
[----:B------:R-:W-:Y:S01]  /*e710*/  UISETP.NE.AND UP0, UPT, UR52, URZ, UPT ;  /* 0x0000003f3400728c */ /* 0x000fe2000bf05270 */
[----:B------:R-:W-:Y:S02]  /*e720*/  LOP3.LUT R16, R16, 0xfffdffff, RZ, 0xc0, !PT ;  /* 0xfffdffff10107812 */ /* 0x000fe400078ec0ff */
[----:B------:R-:W-:Y:S02]  /*e730*/  ISETP.GE.AND P0, PT, R194, 0x2, PT ;  /* 0x00000002c200780c */ /* 0x000fe40003f06270 */
[----:B------:R-:W-:Y:S02]  /*e740*/  ISETP.GT.AND P2, PT, R198, RZ, !P1 ;  /* 0x000000ffc600720c */ /* 0x000fe40004f44270 */
[----:B------:R-:W-:Y:S02]  /*e750*/  ISETP.GE.AND P3, PT, R194, 0x9, PT ;  /* 0x00000009c200780c */ /* 0x000fe40003f66270 */
[----:B------:R-:W-:-:S03]  /*e760*/  ISETP.LT.OR P2, PT, R199, 0x1, P2 ;  /* 0x00000001c700780c */ /* 0x000fc60001741670 */
[----:B------:R-:W-:Y:S02]  /*e770*/  @P1 LOP3.LUT R16, R16, 0x20000, RZ, 0xfc, !PT ;  /* 0x0002000010101812 */ /* 0x000fe400078efcff */
[----:B------:R-:W-:Y:S02]  /*e780*/  ISETP.GT.AND P1, PT, R198, 0x1, !P0 ;  /* 0x00000001c600780c */ /* 0x000fe40004724270 */
[----:B0-----:R-:W-:Y:S02]  /*e790*/  FSEL R170, R152, -INF , !P2 ;  /* 0xff80000098aa7808 */ /* 0x001fe40005000000 */
[----:B------:R-:W-:Y:S02]  /*e7a0*/  ISETP.LT.OR P1, PT, R199, 0x2, P1 ;  /* 0x00000002c700780c */ /* 0x000fe40000f21670 */
        /* <DEDUP_REMOVED lines=119> */
[----:B------:R-:W-:Y:S02]  /*ef20*/  ISETP.GT.AND P6, PT, R198, 0x59, !P6 ;  /* 0x00000059c600780c */ /* 0x000fe400077c4270 */
[----:B------:R-:W0:Y:S02]  /*ef30*/  SHFL.IDX PT, R198, R213, 0x1, 0x1c1f ;  /* 0x003c1f00d5c67f89 */ /* 0x000e2400000e0000 */
[----:B------:R-:W-:-:S04]  /*ef40*/  ISETP.LT.OR P6, PT, R199, 0x5a, P6 ;  /* 0x0000005ac700780c */ /* 0x000fc800037c1670 */
[----:B------:R-:W-:Y:S02]  /*ef50*/  FSEL R197, R197, -INF , !P6 ;  /* 0xff800000c5c57808 */ /* 0x000fe40007000000 */
[----:B------:R-:W-:Y:S01]  /*ef60*/  PLOP3.LUT P6, PT, PT, PT, UP0, 0x40, 0x0 ;  /* 0x000000000000781c */ /* 0x000fe20003fce808 */
[--C-:B0-----:R-:W-:Y:S02]  /*ef70*/  IMAD.IADD R220, R220, 0x1, R198.reuse ;  /* 0x00000001dcdc7824 */ /* 0x101fe400078e02c6 */
[----:B------:R-:W-:-:S10]  /*ef80*/  IMAD.IADD R219, R219, 0x1, R198 ;  /* 0x00000001dbdb7824 */ /* 0x000fd400078e02c6 */
        /* <DEDUP_REMOVED lines=13> */
.L_x_2986:
[----:B------:R-:W-:-:S05]  /*f060*/  IMAD.U32 R199, RZ, RZ, UR37 ;  /* 0x00000025ffc77e24 */ /* 0x000fca000f8e00ff */
[----:B------:R-:W-:-:S13]  /*f070*/  ISETP.NE.AND P6, PT, R199, 0x1, PT ;  /* 0x00000001c700780c */ /* 0x000fda0003fc5270 */
[----:B------:R-:W0:Y:S02]  /*f080*/  @P6 LDC.64 R152, c[0x0][0x9e8] ;  /* 0x00027a00ff986b82 */ /* 0x000e240000000a00 */
[----:B0-----:R-:W-:-:S05]  /*f090*/  @P6 IMAD.HI.U32 R152, R198, R152, RZ ;  /* 0x00000098c6986227 */ /* 0x001fca00078e00ff */
[----:B------:R-:W-:-:S07]  /*f0a0*/  @P6 SHF.R.U32.HI R198, RZ, R153, R152 ;  /* 0x00000099ffc66219 */ /* 0x000fce0000011698 */
.L_x_2987:
[----:B------:R-:W-:Y:S05]  /*f0b0*/  BSYNC B0 ;  /* 0x0000000000007941 */ /* 0x000fea0003800000 */
.L_x_2985:
[----:B------:R-:W-:-:S04]  /*f0c0*/  IMAD.IADD R194, R194, 0x1, -R207 ;  /* 0x00000001c2c27824 */ /* 0x000fc800078e0acf */
[----:B------:R-:W-:-:S05]  /*f0d0*/  IMAD R194, R198, R199, R194 ;  /* 0x000000c7c6c27224 */ /* 0x000fca00078e02c2 */
[----:B------:R-:W-:Y:S02]  /*f0e0*/  VIADDMNMX R220, R194, R199, R220, PT ;  /* 0x000000c7c2dc7246 */ /* 0x000fe400038001dc */
[----:B------:R-:W-:-:S07]  /*f0f0*/  VIMNMX R219, R219, R194, !PT ;  /* 0x000000c2dbdb7248 */ /* 0x000fce0007fe0100 */
.L_x_2984:
[----:B------:R-:W-:Y:S01]  /*f100*/  ISETP.GT.AND P0, PT, R219, 0x1, !P0 ;  /* 0x00000001db00780c */ /* 0x000fe20004704270 */
[----:B------:R-:W-:Y:S01]  /*f110*/  UMOV UR48, UR42 ;  /* 0x0000002a00307c82 */ /* 0x000fe20008000000 */
[----:B------:R-:W-:Y:S01]  /*f120*/  FMNMX.FTZ R153, R170, R6, !PT ;  /* 0x00000006aa997209 */ /* 0x000fe20007810000 */
[----:B------:R-:W-:Y:S01]  /*f130*/  IMAD.U32 R227, RZ, RZ, UR51 ;  /* 0x00000033ffe37e24 */ /* 0x000fe2000f8e00ff */
[----:B------:R-:W-:Y:S02]  /*f140*/  ISETP.LT.OR P0, PT, R220, 0x2, P0 ;  /* 0x00000002dc00780c */ /* 0x000fe40000701670 */
[C---:B------:R-:W-:Y:S02]  /*f150*/  LOP3.LUT P6, RZ, R16.reuse, 0x20, RZ, 0xc0, !PT ;  /* 0x0000002010ff7812 */ /* 0x040fe400078cc0ff */
        /* <DEDUP_REMOVED lines=44> */
[----:B------:R-:W-:Y:S02]  /*f420*/  ISETP.GT.AND P1, PT, R219, 0x48, !P1 ;  /* 0x00000048db00780c */ /* 0x000fe40004f24270 */
[----:B------:R-:W-:Y:S02]  /*f430*/  ISETP.LT.OR P0, PT, R220, 0x21, P0 ;  /* 0x00000021dc00780c */ /* 0x000fe40000701670 */
[----:B------:R-:W-:Y:S02]  /*f440*/  FMNMX.FTZ R153, R217, R153, !PT ;  /* 0x00000099d9997209 */ /* 0x000fe40007810000 */
[----:B------:R-:W-:Y:S02]  /*f450*/  FSEL R214, R214, -INF , !P0 ;  /* 0xff800000d6d67808 */ /* 0x000fe40004000000 */
[----:B------:R-:W-:Y:S02]  /*f460*/  LOP3.LUT P0, RZ, R16, 0x4000, RZ, 0xc0, !PT ;  /* 0x0000400010ff7812 */ /* 0x000fe4000780c0ff */
[----:B------:R-:W-:-:S02]  /*f470*/  ISETP.LT.OR P1, PT, R220, 0x49, P1 ;  /* 0x00000049dc00780c */ /* 0x000fc40000f21670 */
[----:B------:R-:W-:Y:S02]  /*f480*/  ISETP.GT.AND P0, PT, R219, 0x21, !P0 ;  /* 0x00000021db00780c */ /* 0x000fe40004704270 */
[----:B------:R-:W-:Y:S02]  /*f490*/  FMNMX.FTZ R153, R192, R153, !PT ;  /* 0x00000099c0997209 */ /* 0x000fe40007810000 */
[----:B------:R-:W-:Y:S02]  /*f4a0*/  ISETP.LT.OR P0, PT, R220, 0x22, P0 ;  /* 0x00000022dc00780c */ /* 0x000fe40000701670 */
[----:B------:R-:W-:Y:S02]  /*f4b0*/  FSEL R188, R188, -INF , !P1 ;  /* 0xff800000bcbc7808 */ /* 0x000fe40004800000 */
[----:B------:R-:W-:Y:S02]  /*f4c0*/  FSEL R215, R215, -INF , !P0 ;  /* 0xff800000d7d77808 */ /* 0x000fe40004000000 */
[----:B------:R-:W-:-:S02]  /*f4d0*/  LOP3.LUT P0, RZ, R16, 0x2000, RZ, 0xc0, !PT ;  /* 0x0000200010ff7812 */ /* 0x000fc4000780c0ff */
[----:B------:R-:W-:Y:S02]  /*f4e0*/  LOP3.LUT P1, RZ, R16, 0x20000, RZ, 0xc0, !PT ;  /* 0x0002000010ff7812 */ /* 0x000fe4000782c0ff */
[----:B------:R-:W-:Y:S02]  /*f4f0*/  ISETP.GT.AND P0, PT, R219, 0x28, !P0 ;  /* 0x00000028db00780c */ /* 0x000fe40004704270 */
[----:B------:R-:W-:Y:S02]  /*f500*/  FMNMX.FTZ R153, R193, R153, !PT ;  /* 0x00000099c1997209 */ /* 0x000fe40007810000 */
[----:B------:R-:W-:Y:S02]  /*f510*/  ISETP.LT.OR P0, PT, R220, 0x29, P0 ;  /* 0x00000029dc00780c */ /* 0x000fe40000701670 */
[----:B------:R-:W-:Y:S02]  /*f520*/  ISETP.GT.AND P1, PT, R219, RZ, !P1 ;  /* 0x000000ffdb00720c */ /* 0x000fe40004f24270 */
[----:B------:R-:W-:-:S02]  /*f530*/  FSEL R174, R174, -INF , !P0 ;  /* 0xff800000aeae7808 */ /* 0x000fc40004000000 */
[----:B------:R-:W-:Y:S02]  /*f540*/  LOP3.LUT P0, RZ, R16, 0x1000, RZ, 0xc0, !PT ;  /* 0x0000100010ff7812 */ /* 0x000fe4000780c0ff */
[----:B------:R-:W-:Y:S02]  /*f550*/  FMNMX.FTZ R153, R218, R153, !PT ;  /* 0x00000099da997209 */ /* 0x000fe40007810000 */
[----:B------:R-:W-:Y:S02]  /*f560*/  ISETP.GT.AND P0, PT, R219, 0x29, !P0 ;  /* 0x00000029db00780c */ /* 0x000fe40004704270 */
[C---:B------:R-:W-:Y:S02]  /*f570*/  ISETP.LT.OR P1, PT, R220.reuse, 0x1, P1 ;  /* 0x00000001dc00780c */ /* 0x040fe40000f21670 */
[----:B------:R-:W-:Y:S02]  /*f580*/  ISETP.LT.OR P0, PT, R220, 0x2a, P0 ;  /* 0x0000002adc00780c */ /* 0x000fe40000701670 */
[----:B------:R-:W-:-:S02]  /*f590*/  FMNMX.FTZ R153, R197, R153, !PT ;  /* 0x00000099c5997209 */ /* 0x000fc40007810000 */
[----:B------:R-:W-:Y:S02]  /*f5a0*/  FSEL R175, R175, -INF , !P0 ;  /* 0xff800000afaf7808 */ /* 0x000fe40004000000 */
[----:B------:R-:W-:Y:S02]  /*f5b0*/  LOP3.LUT P0, RZ, R16, 0x800, RZ, 0xc0, !PT ;  /* 0x0000080010ff7812 */ /* 0x000fe4000780c0ff */
[----:B------:R-:W-:Y:S02]  /*f5c0*/  FSEL R154, R154, -INF , !P1 ;  /* 0xff8000009a9a7808 */ /* 0x000fe40004800000 */
[----:B------:R-:W-:Y:S02]  /*f5d0*/  ISETP.GT.AND P0, PT, R219, 0x30, !P0 ;  /* 0x00000030db00780c */ /* 0x000fe40004704270 */
[----:B------:R-:W-:Y:S02]  /*f5e0*/  FMNMX.FTZ R194, R154, R7, !PT ;  /* 0x000000079ac27209 */ /* 0x000fe40007810000 */
[----:B------:R-:W-:-:S02]  /*f5f0*/  ISETP.LT.OR P0, PT, R220, 0x31, P0 ;  /* 0x00000031dc00780c */ /* 0x000fc40000701670 */
[----:B------:R-:W-:Y:S02]  /*f600*/  FMNMX.FTZ R194, R155, R194, !PT ;  /* 0x000000c29bc27209 */ /* 0x000fe40007810000 */
[----:B------:R-:W-:Y:S02]  /*f610*/  FSEL R152, R178, -INF , !P0 ;  /* 0xff800000b2987808 */ /* 0x000fe40004000000 */
[----:B------:R-:W-:Y:S01]  /*f620*/  LOP3.LUT P0, RZ, R16, 0x400, RZ, 0xc0, !PT ;  /* 0x0000040010ff7812 */ /* 0x000fe2000780c0ff */
[----:B------:R-:W0:Y:S01]  /*f630*/  SHFL.BFLY PT, R178, R153, 0x2, 0x1f ;  /* 0x0c401f0099b27f89 */ /* 0x000e2200000e0000 */
        /* <DEDUP_REMOVED lines=14> */
[----:B0-----:R-:W-:-:S02]  /*f720*/  FMNMX.FTZ R178, R153, R178, !PT ;  /* 0x000000b299b27209 */ /* 0x001fc40007810000 */
[----:B------:R-:W-:Y:S02]  /*f730*/  ISETP.GT.AND P0, PT, R219, 0x39, !P0 ;  /* 0x00000039db00780c */ /* 0x000fe40004704270 */
[----:B------:R-:W-:Y:S01]  /*f740*/  FMNMX.FTZ R194, R214, R194, !PT ;  /* 0x000000c2d6c27209 */ /* 0x000fe20007810000 */
[----:B------:R-:W0:Y:S01]  /*f750*/  SHFL.BFLY PT, R153, R178, 0x1, 0x1f ;  /* 0x0c201f00b2997f89 */ /* 0x000e2200000e0000 */
[----:B------:R-:W-:Y:S02]  /*f760*/  ISETP.LT.OR P0, PT, R220, 0x3a, P0 ;  /* 0x0000003adc00780c */ /* 0x000fe40000701670 */
[----:B------:R-:W-:Y:S02]  /*f770*/  FMNMX.FTZ R194, R215, R194, !PT ;  /* 0x000000c2d7c27209 */ /* 0x000fe40007810000 */
[----:B------:R-:W-:Y:S02]  /*f780*/  FSEL R183, R183, -INF , !P0 ;  /* 0xff800000b7b77808 */ /* 0x000fe40004000000 */
[----:B------:R-:W-:-:S02]  /*f790*/  LOP3.LUT P0, RZ, R16, 0x80, RZ, 0xc0, !PT ;  /* 0x0000008010ff7812 */ /* 0x000fc4000780c0ff */
[----:B------:R-:W-:Y:S02]  /*f7a0*/  FMNMX.FTZ R194, R174, R194, !PT ;  /* 0x000000c2aec27209 */ /* 0x000fe40007810000 */
[----:B------:R-:W-:Y:S02]  /*f7b0*/  ISETP.GT.AND P0, PT, R219, 0x40, !P0 ;  /* 0x00000040db00780c */ /* 0x000fe40004704270 */
[----:B------:R-:W-:Y:S02]  /*f7c0*/  LOP3.LUT P6, RZ, R16, 0x40, RZ, 0xc0, !PT ;  /* 0x0000004010ff7812 */ /* 0x000fe400078cc0ff */
[----:B------:R-:W-:Y:S02]  /*f7d0*/  ISETP.LT.OR P0, PT, R220, 0x41, P0 ;  /* 0x00000041dc00780c */ /* 0x000fe40000701670 */
[----:B------:R-:W-:Y:S02]  /*f7e0*/  FMNMX.FTZ R194, R175, R194, !PT ;  /* 0x000000c2afc27209 */ /* 0x000fe40007810000 */
[----:B------:R-:W-:-:S02]  /*f7f0*/  FSEL R186, R186, -INF , !P0 ;  /* 0xff800000baba7808 */ /* 0x000fc40004000000 */
[----:B------:R-:W-:Y:S02]  /*f800*/  ISETP.GT.AND P0, PT, R219, 0x41, !P6 ;  /* 0x00000041db00780c */ /* 0x000fe40007704270 */
[----:B------:R-:W-:Y:S02]  /*f810*/  FMNMX.FTZ R194, R152, R194, !PT ;  /* 0x000000c298c27209 */ /* 0x000fe40007810000 */
[----:B------:R-:W-:Y:S02]  /*f820*/  ISETP.LT.OR P0, PT, R220, 0x42, P0 ;  /* 0x00000042dc00780c */ /* 0x000fe40000701670 */
[----:B0-----:R-:W-:Y:S02]  /*f830*/  FMNMX.FTZ R178, R178, R153, !PT ;  /* 0x00000099b2b27209 */ /* 0x001fe40007810000 */
[----:B------:R-:W-:Y:S02]  /*f840*/  FMNMX.FTZ R194, R179, R194, !PT ;  /* 0x000000c2b3c27209 */ /* 0x000fe40007810000 */
[----:B------:R-:W-:-:S02]  /*f850*/  FSEL R187, R187, -INF , !P0 ;  /* 0xff800000bbbb7808 */ /* 0x000fc40004000000 */
[----:B------:R-:W-:Y:S02]  /*f860*/  FSETP.NEU.FTZ.AND P0, PT, R178, -INF , PT ;  /* 0xff800000b200780b */ /* 0x000fe40003f1d000 */
[----:B------:R-:W-:Y:S02]  /*f870*/  FMNMX.FTZ R194, R182, R194, !PT ;  /* 0x000000c2b6c27209 */ /* 0x000fe40007810000 */
[----:B------:R-:W-:Y:S02]  /*f880*/  FSEL R153, R178, RZ, P0 ;  /* 0x000000ffb2997208 */ /* 0x000fe40000000000 */
[----:B------:R-:W-:Y:S02]  /*f890*/  FMNMX.FTZ R194, R183, R194, !PT ;  /* 0x000000c2b7c27209 */ /* 0x000fe40007810000 */
[----:B------:R-:W-:Y:S01]  /*f8a0*/  ISETP.GT.AND P2, PT, R219, 0x49, !P2 ;  /* 0x00000049db00780c */ /* 0x000fe20005744270 */
[----:B------:R-:W-:Y:S01]  /*f8b0*/  FADD.FTZ R6, -R153, R6 ;  /* 0x0000000699067221 */ /* 0x000fe20000010100 */
[----:B------:R-:W-:Y:S01]  /*f8c0*/  FMNMX.FTZ R194, R186, R194, !PT ;  /* 0x000000c2bac27209 */ /* 0x000fe20007810000 */
[----:B------:R-:W-:Y:S01]  /*f8d0*/  FMUL.FTZ R153, R178, UR48 ;  /* 0x00000030b2997c20 */ /* 0x000fe20008410000 */
[----:B------:R-:W-:Y:S01]  /*f8e0*/  ISETP.LT.OR P2, PT, R220, 0x4a, P2 ;  /* 0x0000004adc00780c */ /* 0x000fe20001741670 */
[----:B------:R-:W-:Y:S01]  /*f8f0*/  FMUL.FTZ R6, R6, UR48 ;  /* 0x0000003006067c20 */ /* 0x000fe20008410000 */
[----:B------:R-:W-:-:S02]  /*f900*/  ISETP.GT.AND P3, PT, R219, 0x50, !P3 ;  /* 0x00000050db00780c */ /* 0x000fc40005f64270 */
[----:B------:R-:W-:Y:S02]  /*f910*/  FMNMX.FTZ R194, R187, R194, !PT ;  /* 0x000000c2bbc27209 */ /* 0x000fe40007810000 */
[----:B------:R-:W-:Y:S01]  /*f920*/  FSEL R153, R153, RZ, P0 ;  /* 0x000000ff99997208 */ /* 0x000fe20000000000 */
[----:B------:R-:W-:Y:S01]  /*f930*/  MUFU.EX2 R6, R6 ;  /* 0x0000000600067308 */ /* 0x000fe20000000800 */
[----:B------:R-:W-:Y:S02]  /*f940*/  FSEL R189, R189, -INF , !P2 ;  /* 0xff800000bdbd7808 */ /* 0x000fe40005000000 */
[----:B------:R-:W-:Y:S01]  /*f950*/  ISETP.GT.AND P4, PT, R219, 0x51, !P4 ;  /* 0x00000051db00780c */ /* 0x000fe20006784270 */
[--C-:B------:R-:W-:Y:S01]  /*f960*/  FFMA.FTZ R170, R170, UR48, -R153.reuse ;  /* 0x00000030aaaa7c23 */ /* 0x100fe20008010899 */
[----:B------:R-:W-:Y:S01]  /*f970*/  ISETP.LT.OR P3, PT, R220, 0x51, P3 ;  /* 0x00000051dc00780c */ /* 0x000fe20001f61670 */
[--C-:B------:R-:W-:Y:S01]  /*f980*/  FFMA.FTZ R171, R171, UR48, -R153.reuse ;  /* 0x00000030abab7c23 */ /* 0x100fe20008010899 */
[----:B------:R-:W-:Y:S01]  /*f990*/  FMNMX.FTZ R194, R188, R194, !PT ;  /* 0x000000c2bcc27209 */ /* 0x000fe20007810000 */
[----:B------:R-:W0:Y:S01]  /*f9a0*/  MUFU.EX2 R221, R170 ;  /* 0x000000aa00dd7308 */ /* 0x000e220000000800 */
[----:B------:R-:W-:Y:S01]  /*f9b0*/  LOP3.LUT P6, RZ, R16, 0x1, RZ, 0xc0, !PT ;  /* 0x0000000110ff7812 */ /* 0x000fe200078cc0ff */
[--C-:B------:R-:W-:Y:S01]  /*f9c0*/  FFMA.FTZ R156, R156, UR48, -R153.reuse ;  /* 0x000000309c9c7c23 */ /* 0x100fe20008010899 */
[----:B------:R-:W-:Y:S01]  /*f9d0*/  ISETP.GT.AND P5, PT, R219, 0x58, !P5 ;  /* 0x00000058db00780c */ /* 0x000fe20006fa4270 */
[--C-:B------:R-:W-:Y:S01]  /*f9e0*/  FFMA.FTZ R157, R157, UR48, -R153.reuse ;  /* 0x000000309d9d7c23 */ /* 0x100fe20008010899 */
[----:B------:R-:W-:Y:S01]  /*f9f0*/  ISETP.LT.OR P4, PT, R220, 0x52, P4 ;  /* 0x00000052dc00780c */ /* 0x000fe20002781670 */
[--C-:B------:R-:W-:Y:S01]  /*fa00*/  FFMA.FTZ R160, R160, UR48, -R153.reuse ;  /* 0x00000030a0a07c23 */ /* 0x100fe20008010899 */
[----:B------:R-:W-:Y:S01]  /*fa10*/  FSEL R190, R190, -INF , !P3 ;  /* 0xff800000bebe7808 */ /* 0x000fe20005800000 */
[----:B------:R-:W-:Y:S01]  /*fa20*/  MUFU.EX2 R156, R156 ;  /* 0x0000009c009c7308 */ /* 0x000fe20000000800 */
[----:B------:R-:W-:Y:S01]  /*fa30*/  FMNMX.FTZ R194, R189, R194, !PT ;  /* 0x000000c2bdc27209 */ /* 0x000fe20007810000 */
        /* <DEDUP_REMOVED lines=9> */
[----:B------:R-:W-:Y:S01]  /*fad0*/  ISETP.LT.OR P0, PT, R220, 0x5a, P0 ;  /* 0x0000005adc00780c */ /* 0x000fe20000701670 */
[--C-:B------:R-:W-:Y:S01]  /*fae0*/  FFMA.FTZ R169, R169, UR48, -R153.reuse ;  /* 0x00000030a9a97c23 */ /* 0x100fe20008010899 */
[----:B------:R-:W-:Y:S01]  /*faf0*/  FSEL R195, R195, -INF , !P5 ;  /* 0xff800000c3c37808 */ /* 0x000fe20006800000 */
[--C-:B------:R-:W-:Y:S01]  /*fb00*/  FFMA.FTZ R172, R172, UR48, -R153.reuse ;  /* 0x00000030acac7c23 */ /* 0x100fe20008010899 */
[----:B------:R-:W-:Y:S01]  /*fb10*/  FMNMX.FTZ R194, R191, R194, !PT ;  /* 0x000000c2bfc27209 */ /* 0x000fe20007810000 */
[----:B------:R-:W3:Y:S01]  /*fb20*/  MUFU.EX2 R220, R171 ;  /* 0x000000ab00dc7308 */ /* 0x000ee20000000800 */
[----:B------:R-:W-:Y:S01]  /*fb30*/  FSEL R196, R196, -INF , !P0 ;  /* 0xff800000c4c47808 */ /* 0x000fe20004000000 */
[--C-:B------:R-:W-:Y:S01]  /*fb40*/  FFMA.FTZ R173, R173, UR48, -R153.reuse ;  /* 0x00000030adad7c23 */ /* 0x100fe20008010899 */
[----:B------:R-:W-:Y:S01]  /*fb50*/  FMNMX.FTZ R194, R195, R194, !PT ;  /* 0x000000c2c3c27209 */ /* 0x000fe20007810000 */
[--C-:B------:R-:W-:Y:S01]  /*fb60*/  FFMA.FTZ R176, R176, UR48, -R153.reuse ;  /* 0x00000030b0b07c23 */ /* 0x100fe20008010899 */
[--C-:B------:R-:W-:Y:S01]  /*fb70*/  FFMA.FTZ R177, R177, UR48, -R153.reuse ;  /* 0x00000030b1b17c23 */ /* 0x100fe20008010899 */
[--C-:B------:R-:W-:Y:S01]  /*fb80*/  FFMA.FTZ R180, R180, UR48, -R153.reuse ;  /* 0x00000030b4b47c23 */ /* 0x100fe20008010899 */
[----:B------:R-:W-:Y:S01]  /*fb90*/  FMNMX.FTZ R194, R196, R194, !PT ;  /* 0x000000c2c4c27209 */ /* 0x000fe20007810000 */
        /* <DEDUP_REMOVED lines=8> */
[----:B------:R-:W4:Y:S01]  /*fc20*/  MUFU.EX2 R160, R160 ;  /* 0x000000a000a07308 */ /* 0x000f220000000800 */
[----:B------:R-:W-:Y:S01]  /*fc30*/  FFMA.FTZ R153, R197, UR48, -R153 ;  /* 0x00000030c5997c23 */ /* 0x000fe20008010899 */
[----:B0-----:R-:W-:Y:S01]  /*fc40*/  FFMA.FTZ R213, R6, R8, R221 ;  /* 0x0000000806d57223 */ /* 0x001fe200000100dd */
[----:B------:R-:W0:Y:S01]  /*fc50*/  SHFL.BFLY PT, R197, R194, 0x2, 0x1f ;  /* 0x0c401f00c2c57f89 */ /* 0x000e2200000e0000 */
[-C--:B------:R-:W-:Y:S01]  /*fc60*/  FMUL.FTZ R24, R24, R6.reuse ;  /* 0x0000000618187220 */ /* 0x080fe20000410000 */
[-C--:B------:R-:W-:Y:S01]  /*fc70*/  FMUL.FTZ R25, R25, R6.reuse ;  /* 0x0000000619197220 */ /* 0x080fe20000410000 */
[----:B---3--:R-:W-:Y:S01]  /*fc80*/  FADD.FTZ R213, R220, R213 ;  /* 0x000000d5dcd57221 */ /* 0x008fe20000010000 */
[-C--:B------:R-:W-:Y:S01]  /*fc90*/  FMUL.FTZ R28, R28, R6.reuse ;  /* 0x000000061c1c7220 */ /* 0x080fe20000410000 */
[----:B------:R-:W3:Y:S01]  /*fca0*/  MUFU.EX2 R161, R161 ;  /* 0x000000a100a17308 */ /* 0x000ee20000000800 */
[-C--:B------:R-:W-:Y:S01]  /*fcb0*/  FMUL.FTZ R29, R29, R6.reuse ;  /* 0x000000061d1d7220 */ /* 0x080fe20000410000 */
[----:B------:R-:W-:Y:S01]  /*fcc0*/  FADD.FTZ R213, R156, R213 ;  /* 0x000000d59cd57221 */ /* 0x000fe20000010000 */
[-C--:B------:R-:W-:Y:S01]  /*fcd0*/  FMUL.FTZ R32, R32, R6.reuse ;  /* 0x0000000620207220 */ /* 0x080fe20000410000 */
[-C--:B------:R-:W-:Y:S01]  /*fce0*/  FMUL.FTZ R33, R33, R6.reuse ;  /* 0x0000000621217220 */ /* 0x080fe20000410000 */
[-C--:B------:R-:W-:Y:S01]  /*fcf0*/  FMUL.FTZ R36, R36, R6.reuse ;  /* 0x0000000624247220 */ /* 0x080fe20000410000 */
[----:B------:R-:W-:Y:S01]  /*fd00*/  FADD.FTZ R213, R157, R213 ;  /* 0x000000d59dd57221 */ /* 0x000fe20000010000 */
[-C--:B------:R-:W-:Y:S01]  /*fd10*/  FMUL.FTZ R37, R37, R6.reuse ;  /* 0x0000000625257220 */ /* 0x080fe20000410000 */
[----:B------:R-:W5:Y:S01]  /*fd20*/  MUFU.EX2 R164, R164 ;  /* 0x000000a400a47308 */ /* 0x000f620000000800 */
[-C--:B------:R-:W-:Y:S01]  /*fd30*/  FMUL.FTZ R40, R40, R6.reuse ;  /* 0x0000000628287220 */ /* 0x080fe20000410000 */
[----:B----4-:R-:W-:Y:S01]  /*fd40*/  FADD.FTZ R213, R160, R213 ;  /* 0x000000d5a0d57221 */ /* 0x010fe20000010000 */
[-C--:B------:R-:W-:Y:S01]  /*fd50*/  FMUL.FTZ R41, R41, R6.reuse ;  /* 0x0000000629297220 */ /* 0x080fe20000410000 */
[-C--:B------:R-:W-:Y:S01]  /*fd60*/  FMUL.FTZ R44, R44, R6.reuse ;  /* 0x000000062c2c7220 */ /* 0x080fe20000410000 */
[-C--:B------:R-:W-:Y:S01]  /*fd70*/  FMUL.FTZ R45, R45, R6.reuse ;  /* 0x000000062d2d7220 */ /* 0x080fe20000410000 */
[-C--:B------:R-:W-:Y:S01]  /*fd80*/  FMUL.FTZ R48, R48, R6.reuse ;  /* 0x0000000630307220 */ /* 0x080fe20000410000 */
[-C--:B------:R-:W-:Y:S01]  /*fd90*/  FMUL.FTZ R49, R49, R6.reuse ;  /* 0x0000000631317220 */ /* 0x080fe20000410000 */
[----:B------:R-:W4:Y:S01]  /*fda0*/  MUFU.EX2 R165, R165 ;  /* 0x000000a500a57308 */ /* 0x000f220000000800 */
[----:B---3--:R-:W-:Y:S01]  /*fdb0*/  FADD.FTZ R213, R161, R213 ;  /* 0x000000d5a1d57221 */ /* 0x008fe20000010000 */
[-C--:B------:R-:W-:Y:S01]  /*fdc0*/  FMUL.FTZ R52, R52, R6.reuse ;  /* 0x0000000634347220 */ /* 0x080fe20000410000 */
[----:B0-----:R-:W-:Y:S01]  /*fdd0*/  FMNMX.FTZ R197, R194, R197, !PT ;  /* 0x000000c5c2c57209 */ /* 0x001fe20007810000 */
[-C--:B------:R-:W-:Y:S01]  /*fde0*/  FMUL.FTZ R53, R53, R6.reuse ;  /* 0x0000000635357220 */ /* 0x080fe20000410000 */
[-C--:B------:R-:W-:Y:S01]  /*fdf0*/  FMUL.FTZ R56, R56, R6.reuse ;  /* 0x0000000638387220 */ /* 0x080fe20000410000 */
[-C--:B------:R-:W-:Y:S01]  /*fe00*/  FMUL.FTZ R57, R57, R6.reuse ;  /* 0x0000000639397220 */ /* 0x080fe20000410000 */
[-C--:B------:R-:W-:Y:S01]  /*fe10*/  FMUL.FTZ R60, R60, R6.reuse ;  /* 0x000000063c3c7220 */ /* 0x080fe20000410000 */
[----:B------:R-:W0:Y:S01]  /*fe20*/  MUFU.EX2 R168, R168 ;  /* 0x000000a800a87308 */ /* 0x000e220000000800 */
[----:B-----5:R-:W-:Y:S01]  /*fe30*/  FADD.FTZ R213, R164, R213 ;  /* 0x000000d5a4d57221 */ /* 0x020fe20000010000 */
[----:B------:R-:W3:Y:S01]  /*fe40*/  SHFL.BFLY PT, R171, R197, 0x1, 0x1f ;  /* 0x0c201f00c5ab7f89 */ /* 0x000ee200000e0000 */
[-C--:B------:R-:W-:Y:S01]  /*fe50*/  FMUL.FTZ R61, R61, R6.reuse ;  /* 0x000000063d3d7220 */ /* 0x080fe20000410000 */
[-C--:B------:R-:W-:Y:S01]  /*fe60*/  FMUL.FTZ R64, R64, R6.reuse ;  /* 0x0000000640407220 */ /* 0x080fe20000410000 */
[-C--:B------:R-:W-:Y:S01]  /*fe70*/  FMUL.FTZ R65, R65, R6.reuse ;  /* 0x0000000641417220 */ /* 0x080fe20000410000 */
[-C--:B------:R-:W-:Y:S01]  /*fe80*/  FMUL.FTZ R68, R68, R6.reuse ;  /* 0x0000000644447220 */ /* 0x080fe20000410000 */
[-C--:B------:R-:W-:Y:S01]  /*fe90*/  FMUL.FTZ R69, R69, R6.reuse ;  /* 0x0000000645457220 */ /* 0x080fe20000410000 */
[----:B------:R-:W5:Y:S01]  /*fea0*/  MUFU.EX2 R169, R169 ;  /* 0x000000a900a97308 */ /* 0x000f620000000800 */
        /* <DEDUP_REMOVED lines=16> */
[----:B-----5:R-:W-:Y:S01]  /*ffb0*/  FADD.FTZ R213, R169, R213 ;  /* 0x000000d5a9d57221 */ /* 0x020fe20000010000 */
[-C--:B------:R-:W-:Y:S01]  /*ffc0*/  FMUL.FTZ R96, R96, R6.reuse ;  /* 0x0000000660607220 */ /* 0x080fe20000410000 */
[-C--:B------:R-:W-:Y:S01]  /*ffd0*/  FMUL.FTZ R97, R97, R6.reuse ;  /* 0x0000000661617220 */ /* 0x080fe20000410000 */
[-C--:B------:R-:W-:Y:S01]  /*ffe0*/  FMUL.FTZ R100, R100, R6.reuse ;  /* 0x0000000664647220 */ /* 0x080fe20000410000 */
[-C--:B------:R-:W-:Y:S01]  /*fff0*/  FMUL.FTZ R101, R101, R6.reuse ;  /* 0x0000000665657220 */ /* 0x080fe20000410000 */
[-C--:B------:R-:W-:Y:S01]  /*10000*/  FMUL.FTZ R104, R104, R6.reuse ;  /* 0x0000000668687220 */ /* 0x080fe20000410000 */
[-C--:B------:R-:W-:Y:S01]  /*10010*/  FMUL.FTZ R105, R105, R6.reuse ;  /* 0x0000000669697220 */ /* 0x080fe20000410000 */
[----:B------:R3:W5:Y:S01]  /*10020*/  MUFU.EX2 R170, R176 ;  /* 0x000000b000aa7308 */ /* 0x0007620000000800 */
        /* <DEDUP_REMOVED lines=9> */
[----:B---3--:R-:W-:Y:S01]  /*100c0*/  FMNMX.FTZ R176, R197, R171, !PT ;  /* 0x000000abc5b07209 */ /* 0x008fe20007810000 */
[-C--:B------:R-:W-:Y:S01]  /*100d0*/  FMUL.FTZ R120, R120, R6.reuse ;  /* 0x0000000678787220 */ /* 0x080fe20000410000 */
[-C--:B------:R-:W-:Y:S01]  /*100e0*/  FMUL.FTZ R121, R121, R6.reuse ;  /* 0x0000000679797220 */ /* 0x080fe20000410000 */
[-C--:B------:R-:W-:Y:S01]  /*100f0*/  FMUL.FTZ R124, R124, R6.reuse ;  /* 0x000000067c7c7220 */ /* 0x080fe20000410000 */
[C---:B------:R-:W-:Y:S01]  /*10100*/  FSETP.NEU.FTZ.AND P0, PT, R176.reuse, -INF , PT ;  /* 0xff800000b000780b */ /* 0x040fe20003f1d000 */
[----:B------:R-:W-:Y:S01]  /*10110*/  FMUL.FTZ R171, R176, UR48 ;  /* 0x00000030b0ab7c20 */ /* 0x000fe20008410000 */
[----:B------:R-:W0:Y:S01]  /*10120*/  MUFU.EX2 R180, R180 ;  /* 0x000000b400b47308 */ /* 0x000e220000000800 */
[----:B-----5:R-:W-:Y:S01]  /*10130*/  FADD.FTZ R213, R170, R213 ;  /* 0x000000d5aad57221 */ /* 0x020fe20000010000 */
[-C--:B------:R-:W-:Y:S01]  /*10140*/  FMUL.FTZ R125, R125, R6.reuse ;  /* 0x000000067d7d7220 */ /* 0x080fe20000410000 */
[-C--:B------:R-:W-:Y:S01]  /*10150*/  FMUL.FTZ R128, R128, R6.reuse ;  /* 0x0000000680807220 */ /* 0x080fe20000410000 */
[----:B------:R-:W-:Y:S01]  /*10160*/  FSEL R171, R171, RZ, P0 ;  /* 0x000000ffabab7208 */ /* 0x000fe20000000000 */
[-C--:B------:R-:W-:Y:S01]  /*10170*/  FMUL.FTZ R129, R129, R6.reuse ;  /* 0x0000000681817220 */ /* 0x080fe20000410000 */
[-C--:B------:R-:W-:Y:S01]  /*10180*/  FMUL.FTZ R132, R132, R6.reuse ;  /* 0x0000000684847220 */ /* 0x080fe20000410000 */
[----:B------:R-:W-:Y:S01]  /*10190*/  FMUL.FTZ R133, R133, R6 ;  /* 0x0000000685857220 */ /* 0x000fe20000410000 */
[----:B------:R-:W3:Y:S01]  /*101a0*/  MUFU.EX2 R181, R181 ;  /* 0x000000b500b57308 */ /* 0x000ee20000000800 */
[----:B----4-:R-:W-:Y:S01]  /*101b0*/  FADD.FTZ R213, R177, R213 ;  /* 0x000000d5b1d57221 */ /* 0x010fe20000010000 */
[--C-:B------:R-:W-:Y:S01]  /*101c0*/  FFMA.FTZ R8, R155, UR48, -R171.reuse ;  /* 0x000000309b087c23 */ /* 0x100fe200080108ab */
[--C-:B------:R-:W-:Y:S01]  /*101d0*/  FFMA.FTZ R155, R174, UR48, -R171.reuse ;  /* 0x00000030ae9b7c23 */ /* 0x100fe200080108ab */
[--C-:B------:R-:W-:Y:S01]  /*101e0*/  FFMA.FTZ R199, R154, UR48, -R171.reuse ;  /* 0x000000309ac77c23 */ /* 0x100fe200080108ab */
[----:B------:R-:W-:Y:S01]  /*101f0*/  F2FP.BF16.F32.PACK_AB R154, R157, R156 ;  /* 0x0000009c9d9a723e */ /* 0x000fe200000010ff */
[--C-:B------:R-:W-:Y:S01]  /*10200*/  FFMA.FTZ R198, R158, UR48, -R171.reuse ;  /* 0x000000309ec67c23 */ /* 0x100fe200080108ab */
[----:B------:R-:W-:Y:S01]  /*10210*/  FFMA.FTZ R159, R159, UR48, -R171 ;  /* 0x000000309f9f7c23 */ /* 0x000fe200080108ab */
[----:B------:R-:W4:Y:S01]  /*10220*/  MUFU.EX2 R184, R184 ;  /* 0x000000b800b87308 */ /* 0x000f220000000800 */
[----:B0-----:R-:W-:Y:S01]  /*10230*/  FADD.FTZ R213, R180, R213 ;  /* 0x000000d5b4d57221 */ /* 0x001fe20000010000 */
[--C-:B------:R-:W-:Y:S01]  /*10240*/  FFMA.FTZ R197, R162, UR48, -R171.reuse ;  /* 0x00000030a2c57c23 */ /* 0x100fe200080108ab */
[--C-:B------:R-:W-:Y:S01]  /*10250*/  FFMA.FTZ R163, R163, UR48, -R171.reuse ;  /* 0x00000030a3a37c23 */ /* 0x100fe200080108ab */
[--C-:B------:R-:W-:Y:S01]  /*10260*/  FFMA.FTZ R194, R166, UR48, -R171.reuse ;  /* 0x00000030a6c27c23 */ /* 0x100fe200080108ab */
[--C-:B------:R-:W-:Y:S01]  /*10270*/  FFMA.FTZ R167, R167, UR48, -R171.reuse ;  /* 0x00000030a7a77c23 */ /* 0x100fe200080108ab */
[--C-:B------:R-:W-:Y:S01]  /*10280*/  FFMA.FTZ R214, R214, UR48, -R171.reuse ;  /* 0x00000030d6d67c23 */ /* 0x100fe200080108ab */
[----:B------:R-:W-:Y:S01]  /*10290*/  FFMA.FTZ R215, R215, UR48, -R171 ;  /* 0x00000030d7d77c23 */ /* 0x000fe200080108ab */
[----:B------:R-:W0:Y:S01]  /*102a0*/  MUFU.EX2 R185, R185 ;  /* 0x000000b900b97308 */ /* 0x000e220000000800 */
[----:B---3--:R-:W-:Y:S01]  /*102b0*/  FADD.FTZ R213, R181, R213 ;  /* 0x000000d5b5d57221 */ /* 0x008fe20000010000 */
[----:B------:R-:W-:Y:S01]  /*102c0*/  F2FP.BF16.F32.PACK_AB R156, R161, R160 ;  /* 0x000000a0a19c723e */ /* 0x000fe200000010ff */
[--C-:B------:R-:W-:Y:S01]  /*102d0*/  FFMA.FTZ R175, R175, UR48, -R171.reuse ;  /* 0x00000030afaf7c23 */ /* 0x100fe200080108ab */
[----:B------:R-:W-:Y:S01]  /*102e0*/  F2FP.BF16.F32.PACK_AB R158, R165, R164 ;  /* 0x000000a4a59e723e */ /* 0x000fe200000010ff */
[--C-:B------:R-:W-:Y:S01]  /*102f0*/  FFMA.FTZ R219, R152, UR48, -R171.reuse ;  /* 0x0000003098db7c23 */ /* 0x100fe200080108ab */
[--C-:B------:R-:W-:Y:S01]  /*10300*/  FFMA.FTZ R179, R179, UR48, -R171.reuse ;  /* 0x00000030b3b37c23 */ /* 0x100fe200080108ab */
[----:B------:R-:W-:Y:S01]  /*10310*/  FFMA.FTZ R182, R182, UR48, -R171 ;  /* 0x00000030b6b67c23 */ /* 0x000fe200080108ab */
        /* <DEDUP_REMOVED lines=12> */
[----:B------:R-:W-:Y:S01]  /*103e0*/  F2FP.BF16.F32.PACK_AB R162, R173, R172 ;  /* 0x000000acada2723e */ /* 0x000fe200000010ff */
[--C-:B------:R-:W-:Y:S01]  /*103f0*/  FFMA.FTZ R195, R195, UR48, -R171.reuse ;  /* 0x00000030c3c37c23 */ /* 0x100fe200080108ab */
[----:B------:R-:W-:Y:S01]  /*10400*/  FFMA.FTZ R171, R196, UR48, -R171 ;  /* 0x00000030c4ab7c23 */ /* 0x000fe200080108ab */
[-C--:B------:R-:W-:Y:S01]  /*10410*/  FMUL.FTZ R136, R136, R6.reuse ;  /* 0x0000000688887220 */ /* 0x080fe20000410000 */
[----:B------:R-:W0:Y:S01]  /*10420*/  MUFU.EX2 R192, R192 ;  /* 0x000000c000c07308 */ /* 0x000e220000000800 */
        /* <DEDUP_REMOVED lines=8> */
[----:B----4-:R-:W-:Y:S01]  /*104b0*/  FADD.FTZ R213, R217, R213 ;  /* 0x000000d5d9d57221 */ /* 0x010fe20000010000 */
[----:B------:R-:W-:Y:S01]  /*104c0*/  FMUL.FTZ R149, R149, R6 ;  /* 0x0000000695957220 */ /* 0x000fe20000410000 */
[----:B------:R-:W-:-:S02]  /*104d0*/  ISETP.NE.AND P6, PT, R227, 0x3, PT ;  /* 0x00000003e300780c */ /* 0x000fc40003fc5270 */
[----:B------:R-:W-:Y:S02]  /*104e0*/  F2FP.BF16.F32.PACK_AB R164, R177, R170 ;  /* 0x000000aab1a4723e */ /* 0x000fe400000010ff */
[----:B------:R-:W-:Y:S01]  /*104f0*/  F2FP.BF16.F32.PACK_AB R152, R220, R221 ;  /* 0x000000dddc98723e */ /* 0x000fe200000010ff */
[----:B------:R-:W4:Y:S01]  /*10500*/  MUFU.EX2 R174, R218 ;  /* 0x000000da00ae7308 */ /* 0x000f220000000800 */
[----:B0-----:R-:W-:Y:S01]  /*10510*/  FADD.FTZ R213, R192, R213 ;  /* 0x000000d5c0d57221 */ /* 0x001fe20000010000 */
[----:B------:R-:W-:Y:S02]  /*10520*/  F2FP.BF16.F32.PACK_AB R166, R181, R180 ;  /* 0x000000b4b5a6723e */ /* 0x000fe400000010ff */
[----:B------:R-:W-:Y:S02]  /*10530*/  F2FP.BF16.F32.PACK_AB R168, R185, R184 ;  /* 0x000000b8b9a8723e */ /* 0x000fe400000010ff */
[----:B------:R-:W-:Y:S02]  /*10540*/  F2FP.BF16.F32.PACK_AB R170, R217, R216 ;  /* 0x000000d8d9aa723e */ /* 0x000fe400000010ff */
[----:B------:R-:W0:Y:S01]  /*10550*/  MUFU.EX2 R153, R153 ;  /* 0x0000009900997308 */ /* 0x000e220000000800 */
[C---:B---3--:R-:W-:Y:S01]  /*10560*/  FADD.FTZ R213, R193.reuse, R213 ;  /* 0x000000d5c1d57221 */ /* 0x048fe20000010000 */
[----:B------:R-:W-:-:S06]  /*10570*/  F2FP.BF16.F32.PACK_AB R172, R193, R192 ;  /* 0x000000c0c1ac723e */ /* 0x000fcc00000010ff */
[----:B------:R0:W-:Y:S01]  /*10580*/  MUFU.EX2 R157, R8 ;  /* 0x00000008009d7308 */ /* 0x0001e20000000800 */
[----:B----4-:R-:W-:-:S07]  /*10590*/  FADD.FTZ R213, R174, R213 ;  /* 0x000000d5aed57221 */ /* 0x010fce0000010000 */
[----:B------:R-:W3:Y:S01]  /*105a0*/  MUFU.EX2 R199, R199 ;  /* 0x000000c700c77308 */ /* 0x000ee20000000800 */
[C---:B0-----:R-:W-:Y:S01]  /*105b0*/  FADD.FTZ R8, R153.reuse, R213 ;  /* 0x000000d599087221 */ /* 0x041fe20000010000 */
[----:B------:R-:W-:Y:S02]  /*105c0*/  F2FP.BF16.F32.PACK_AB R174, R153, R174 ;  /* 0x000000ae99ae723e */ /* 0x000fe400000010ff */
[----:B------:R-:W-:-:S04]  /*105d0*/  FSEL R153, R176, RZ, P0 ;  /* 0x000000ffb0997208 */ /* 0x000fc80000000000 */
[----:B------:R-:W-:Y:S01]  /*105e0*/  MUFU.EX2 R198, R198 ;  /* 0x000000c600c67308 */ /* 0x000fe20000000800 */
[----:B------:R-:W-:-:S04]  /*105f0*/  FADD.FTZ R7, -R153, R7 ;  /* 0x0000000799077221 */ /* 0x000fc80000010100 */
[----:B------:R-:W-:-:S03]  /*10600*/  FMUL.FTZ R7, R7, UR48 ;  /* 0x0000003007077c20 */ /* 0x000fc60008410000 */
[----:B------:R-:W-:Y:S01]  /*10610*/  MUFU.EX2 R159, R159 ;  /* 0x0000009f009f7308 */ /* 0x000fe20000000800 */
[----:B---3--:R-:W-:-:S07]  /*10620*/  F2FP.BF16.F32.PACK_AB R153, R157, R199 ;  /* 0x000000c79d99723e */ /* 0x008fce00000010ff */
[----:B------:R-:W0:Y:S08]  /*10630*/  MUFU.EX2 R7, R7 ;  /* 0x0000000700077308 */ /* 0x000e300000000800 */
[----:B------:R-:W3:Y:S08]  /*10640*/  MUFU.EX2 R197, R197 ;  /* 0x000000c500c57308 */ /* 0x000ef00000000800 */
[----:B------:R-:W4:Y:S01]  /*10650*/  MUFU.EX2 R163, R163 ;  /* 0x000000a300a37308 */ /* 0x000f220000000800 */
[----:B0-----:R-:W-:Y:S01]  /*10660*/  FFMA.FTZ R3, R7, R3, R199 ;  /* 0x0000000307037223 */ /* 0x001fe200000100c7 */
[-C--:B------:R-:W-:Y:S01]  /*10670*/  FMUL.FTZ R26, R26, R7.reuse ;  /* 0x000000071a1a7220 */ /* 0x080fe20000410000 */
[-C--:B------:R-:W-:Y:S01]  /*10680*/  FMUL.FTZ R27, R27, R7.reuse ;  /* 0x000000071b1b7220 */ /* 0x080fe20000410000 */
[-C--:B------:R-:W-:Y:S01]  /*10690*/  FMUL.FTZ R30, R30, R7.reuse ;  /* 0x000000071e1e7220 */ /* 0x080fe20000410000 */
[----:B------:R-:W-:Y:S01]  /*106a0*/  FADD.FTZ R3, R157, R3 ;  /* 0x000000039d037221 */ /* 0x000fe20000010000 */
[-C--:B------:R-:W-:Y:S01]  /*106b0*/  FMUL.FTZ R31, R31, R7.reuse ;  /* 0x000000071f1f7220 */ /* 0x080fe20000410000 */
[-C--:B------:R-:W-:Y:S01]  /*106c0*/  FMUL.FTZ R34, R34, R7.reuse ;  /* 0x0000000722227220 */ /* 0x080fe20000410000 */
[----:B------:R-:W0:Y:S01]  /*106d0*/  MUFU.EX2 R194, R194 ;  /* 0x000000c200c27308 */ /* 0x000e220000000800 */
[----:B------:R-:W-:Y:S01]  /*106e0*/  FADD.FTZ R3, R198, R3 ;  /* 0x00000003c6037221 */ /* 0x000fe20000010000 */
[-C--:B------:R-:W-:Y:S01]  /*106f0*/  FMUL.FTZ R35, R35, R7.reuse ;  /* 0x0000000723237220 */ /* 0x080fe20000410000 */
[-C--:B------:R-:W-:Y:S01]  /*10700*/  FMUL.FTZ R38, R38, R7.reuse ;  /* 0x0000000726267220 */ /* 0x080fe20000410000 */
[-C--:B------:R-:W-:Y:S01]  /*10710*/  FMUL.FTZ R39, R39, R7.reuse ;  /* 0x0000000727277220 */ /* 0x080fe20000410000 */
[----:B------:R-:W-:Y:S01]  /*10720*/  FADD.FTZ R3, R159, R3 ;  /* 0x000000039f037221 */ /* 0x000fe20000010000 */
[-C--:B------:R-:W-:Y:S01]  /*10730*/  FMUL.FTZ R42, R42, R7.reuse ;  /* 0x000000072a2a7220 */ /* 0x080fe20000410000 */
[----:B------:R-:W-:Y:S01]  /*10740*/  FMUL.FTZ R43, R43, R7 ;  /* 0x000000072b2b7220 */ /* 0x000fe20000410000 */
[----:B------:R-:W5:Y:S01]  /*10750*/  MUFU.EX2 R167, R167 ;  /* 0x000000a700a77308 */ /* 0x000f620000000800 */
[----:B---3--:R-:W-:Y:S01]  /*10760*/  FADD.FTZ R3, R197, R3 ;  /* 0x00000003c5037221 */ /* 0x008fe20000010000 */
[----:B----4-:R-:W-:Y:S01]  /*10770*/  F2FP.BF16.F32.PACK_AB R157, R163, R197 ;  /* 0x000000c5a39d723e */ /* 0x010fe200000010ff */
[-C--:B------:R-:W-:Y:S01]  /*10780*/  FMUL.FTZ R46, R46, R7.reuse ;  /* 0x000000072e2e7220 */ /* 0x080fe20000410000 */
[-C--:B------:R-:W-:Y:S01]  /*10790*/  FMUL.FTZ R47, R47, R7.reuse ;  /* 0x000000072f2f7220 */ /* 0x080fe20000410000 */
[----:B------:R-:W-:Y:S01]  /*107a0*/  FADD.FTZ R3, R163, R3 ;  /* 0x00000003a3037221 */ /* 0x000fe20000010000 */
        /* <DEDUP_REMOVED lines=27> */
[----:B0-----:R-:W-:Y:S01]  /*10960*/  FADD.FTZ R3, R215, R3 ;  /* 0x00000003d7037221 */ /* 0x001fe20000010000 */
[----:B----4-:R-:W-:Y:S01]  /*10970*/  F2FP.BF16.F32.PACK_AB R155, R159, R198 ;  /* 0x000000c69f9b723e */ /* 0x010fe200000010ff */
[-C--:B------:R-:W-:Y:S01]  /*10980*/  FMUL.FTZ R90, R90, R7.reuse ;  /* 0x000000075a5a7220 */ /* 0x080fe20000410000 */
[----:B------:R-:W-:Y:S01]  /*10990*/  F2FP.BF16.F32.PACK_AB R159, R167, R194 ;  /* 0x000000c2a79f723e */ /* 0x000fe200000010ff */
[----:B------:R-:W-:Y:S01]  /*109a0*/  FMUL.FTZ R91, R91, R7 ;  /* 0x000000075b5b7220 */ /* 0x000fe20000410000 */
[----:B------:R-:W-:Y:S01]  /*109b0*/  F2FP.BF16.F32.PACK_AB R161, R215, R161 ;  /* 0x000000a1d7a1723e */ /* 0x000fe200000010ff */
        /* <DEDUP_REMOVED lines=8> */
[----:B------:R-:W-:Y:S01]  /*10a40*/  FMUL.FTZ R106, R106, R7 ;  /* 0x000000076a6a7220 */ /* 0x000fe20000410000 */
[----:B------:R-:W4:Y:S01]  /*10a50*/  MUFU.EX2 R179, R179 ;  /* 0x000000b300b37308 */ /* 0x000f220000000800 */
        /* <DEDUP_REMOVED lines=34> */
[----:B------:R-:W-:-:S05]  /*10c80*/  FMUL.FTZ R151, R151, R7 ;  /* 0x0000000797977220 */ /* 0x000fca0000410000 */
[----:B------:R-:W0:Y:S01]  /*10c90*/  MUFU.EX2 R188, R188 ;  /* 0x000000bc00bc7308 */ /* 0x000e220000000800 */
[----:B----4-:R-:W-:-:S07]  /*10ca0*/  FADD.FTZ R3, R169, R3 ;  /* 0x00000003a9037221 */ /* 0x010fce0000010000 */
[----:B------:R-:W4:Y:S01]  /*10cb0*/  MUFU.EX2 R189, R189 ;  /* 0x000000bd00bd7308 */ /* 0x000f220000000800 */
[C---:B---3--:R-:W-:Y:S01]  /*10cc0*/  FADD.FTZ R3, R187.reuse, R3 ;  /* 0x00000003bb037221 */ /* 0x048fe20000010000 */
[----:B------:R-:W-:-:S06]  /*10cd0*/  F2FP.BF16.F32.PACK_AB R169, R187, R169 ;  /* 0x000000a9bba9723e */ /* 0x000fcc00000010ff */
[----:B------:R-:W3:Y:S01]  /*10ce0*/  MUFU.EX2 R173, R190 ;  /* 0x000000be00ad7308 */ /* 0x000ee20000000800 */
[----:B0-----:R-:W-:-:S07]  /*10cf0*/  FADD.FTZ R3, R188, R3 ;  /* 0x00000003bc037221 */ /* 0x001fce0000010000 */
[----:B------:R-:W0:Y:S01]  /*10d00*/  MUFU.EX2 R191, R191 ;  /* 0x000000bf00bf7308 */ /* 0x000e220000000800 */
[----:B----4-:R-:W-:-:S07]  /*10d10*/  FADD.FTZ R3, R189, R3 ;  /* 0x00000003bd037221 */ /* 0x010fce0000010000 */
[----:B------:R-:W4:Y:S01]  /*10d20*/  MUFU.EX2 R195, R195 ;  /* 0x000000c300c37308 */ /* 0x000f220000000800 */
[----:B---3--:R-:W-:-:S07]  /*10d30*/  FADD.FTZ R3, R173, R3 ;  /* 0x00000003ad037221 */ /* 0x008fce0000010000 */
[----:B------:R3:W5:Y:S01]  /*10d40*/  MUFU.EX2 R6, R171 ;  /* 0x000000ab00067308 */ /* 0x0007620000000800 */
[C---:B0-----:R-:W-:Y:S01]  /*10d50*/  FADD.FTZ R3, R191.reuse, R3 ;  /* 0x00000003bf037221 */ /* 0x041fe20000010000 */
[----:B------:R-:W-:-:S03]  /*10d60*/  F2FP.BF16.F32.PACK_AB R173, R191, R173 ;  /* 0x000000adbfad723e */ /* 0x000fc600000010ff */
[----:B----4-:R-:W-:Y:S01]  /*10d70*/  FADD.FTZ R3, R195, R3 ;  /* 0x00000003c3037221 */ /* 0x010fe20000010000 */
[----:B---3--:R-:W-:-:S03]  /*10d80*/  F2FP.BF16.F32.PACK_AB R171, R189, R188 ;  /* 0x000000bcbdab723e */ /* 0x008fc600000010ff */
[C---:B-----5:R-:W-:Y:S01]  /*10d90*/  FADD.FTZ R3, R6.reuse, R3 ;  /* 0x0000000306037221 */ /* 0x060fe20000010000 */
[----:B------:R-:W-:Y:S01]  /*10da0*/  F2FP.BF16.F32.PACK_AB R175, R6, R195 ;  /* 0x000000c306af723e */ /* 0x000fe200000010ff */
[----:B------:R-:W-:Y:S06]  /*10db0*/  @!P6 BRA `(.L_x_2988) ;  /* 0x000000000004e947 */ /* 0x000fec0003800000 */
[----:B------:R-:W-:Y:S01]  /*10dc0*/  BPT.TRAP 0x1 ;  /* 0x000000040000795c */ /* 0x000fe20000300000 */
.L_x_2988:
[----:B------:R0:W3:Y:S01]  /*10dd0*/  SYNCS.PHASECHK.TRANS64.TRYWAIT P0, [R9+URZ+0x22850], R20 ;  /* 0x02285014090075a7 */ /* 0x0000e2000800017f */
[----:B------:R-:W-:Y:S05]  /*10de0*/  @!P6 BRA `(.L_x_2989) ;  /* 0x000000000004e947 */ /* 0x000fea0003800000 */
[----:B------:R-:W-:Y:S01]  /*10df0*/  BPT.TRAP 0x1 ;  /* 0x000000040000795c */ /* 0x000fe20000300000 */
.L_x_2989:
[----:B------:R-:W-:Y:S04]  /*10e00*/  BSSY B0, `(.L_x_2990) ;  /* 0x0000004000007945 */ /* 0x000fe80003800000 */
[----:B---3--:R-:W-:Y:S05]  /*10e10*/  @P0 BRA `(.L_x_2991) ;  /* 0x0000000000080947 */ /* 0x008fea0003800000 */
[----:B------:R-:W3:Y:S02]  /*10e20*/  SYNCS.PHASECHK.TRANS64.TRYWAIT P0, [R9+URZ+0x22850], R20 ;  /* 0x02285014090075a7 */ /* 0x000ee4000800017f */
[----:B---3--:R-:W-:Y:S05]  /*10e30*/  @!P0 BRA `(.L_x_2992) ;  /* 0x0000015400e48947 */ /* 0x008fea0003800000 */
.L_x_2991:
[----:B------:R-:W-:Y:S05]  /*10e40*/  BSYNC B0 ;  /* 0x0000000000007941 */ /* 0x000fea0003800000 */
.L_x_2990:
[----:B------:R-:W4:Y:S01]  /*10e50*/  S2R R177, SR_TID.X ;  /* 0x0000000000b17919 */ /* 0x000f220000002100 */
[----:B------:R-:W-:Y:S01]  /*10e60*/  IMAD.MOV.U32 R7, RZ, RZ, 0x40000040 ;  /* 0x40000040ff077424 */ /* 0x000fe200078e00ff */
[----:B------:R-:W-:Y:S05]  /*10e70*/  WARPSYNC.ALL ;  /* 0x0000000000007948 */ /* 0x000fea0003800000 */
[----:B------:R-:W-:Y:S01]  /*10e80*/  R2UR UR7, R7 ;  /* 0x00000000070772ca */ /* 0x000fe200000e0000 */
[----:B------:R-:W-:-:S04]  /*10e90*/  IMAD.MOV.U32 R6, RZ, RZ, 0xc00 ;  /* 0x00000c00ff067424 */ /* 0x000fc800078e00ff */
[----:B------:R-:W-:-:S05]  /*10ea0*/  IMAD R6, R2, R6, UR49 ;  /* 0x0000003102067e24 */ /* 0x000fca000f8e0206 */
[----:B------:R-:W-:Y:S02]  /*10eb0*/  R2UR UR6, R6 ;  /* 0x00000000060672ca */ /* 0x000fe400000e0000 */
[----:B----4-:R-:W-:-:S05]  /*10ec0*/  SHF.R.U32.HI R177, RZ, 0x7, R177 ;  /* 0x00000007ffb17819 */ /* 0x010fca00000116b1 */
[----:B------:R-:W-:Y:S02]  /*10ed0*/  VIADD R7, R177, 0x8 ;  /* 0x00000008b1077836 */ /* 0x000fe40000000000 */
[----:B------:R-:W-:-:S03]  /*10ee0*/  IMAD.U32 R177, RZ, RZ, UR51 ;  /* 0x00000033ffb17e24 */ /* 0x000fc6000f8e00ff */
[----:B------:R4:W-:Y:S02]  /*10ef0*/  BAR.SYNC.DEFER_BLOCKING R7, 0x100 ;  /* 0x000400070000751d */ /* 0x0009e40000010000 */
[----:B------:R-:W-:Y:S01]  /*10f00*/  ISETP.NE.AND P0, PT, R177, 0x3, PT ;  /* 0x00000003b100780c */ /* 0x000fe20003f05270 */
[----:B----4-:R-:W-:-:S03]  /*10f10*/  IMAD.MOV.U32 R7, RZ, RZ, 0x40000040 ;  /* 0x40000040ff077424 */ /* 0x010fc600078e00ff */
        /* <DEDUP_REMOVED lines=43> */
.L_x_2993:
[----:B------:R-:W4:Y:S01]  /*111d0*/  LDL R7, [R1] ;  /* 0x0000000001077983 */ /* 0x000f220000100800 */
[----:B01-3--:R-:W-:Y:S02]  /*111e0*/  VIADD R9, R9, 0x22860 ;  /* 0x0002286009097836 */ /* 0x00bfe40000000000 */
[----:B------:R-:W-:-:S05]  /*111f0*/  IMAD.U32 R6, RZ, RZ, UR47 ;  /* 0x0000002fff067e24 */ /* 0x000fca000f8e00ff */
[----:B------:R-:W-:-:S04]  /*11200*/  PRMT R6, R6, 0x654, R9 ;  /* 0x0000065406067816 */ /* 0x000fc80000000009 */
[----:B------:R0:W-:Y:S02]  /*11210*/  SYNCS.ARRIVE.TRANS64.RED.A1T0 RZ, [R6+URZ], RZ ;  /* 0x000000ff06ff79a7 */ /* 0x0001e4000810043f */
[----:B0-----:R-:W-:Y:S01]  /*11220*/  IMAD.MOV.U32 R6, RZ, RZ, R178 ;  /* 0x000000ffff067224 */ /* 0x001fe200078e00b2 */
[C---:B----4-:R-:W-:Y:S01]  /*11230*/  ISETP.GT.AND P0, PT, R0.reuse, R7, PT ;  /* 0x000000070000720c */ /* 0x050fe20003f04270 */
[----:B------:R-:W-:Y:S02]  /*11240*/  VIADD R0, R0, 0xffffffff ;  /* 0xffffffff00007836 */ /* 0x000fe40000000000 */
[----:B------:R-:W-:-:S10]  /*11250*/  IMAD.MOV.U32 R7, RZ, RZ, R176 ;  /* 0x000000ffff077224 */ /* 0x000fd400078e00b0 */
[----:B------:R-:W-:Y:S05]  /*11260*/  @P0 BRA `(.L_x_2994) ;  /* 0xffffffc400f40947 */ /* 0x000fea000383ffff */
[----:B------:R-:W-:Y:S02]  /*11270*/  IMAD.MOV.U32 R7, RZ, RZ, R176 ;  /* 0x000000ffff077224 */ /* 0x000fe400078e00b0 */
[----:B------:R-:W-:-:S07]  /*11280*/  IMAD.MOV.U32 R6, RZ, RZ, R178 ;  /* 0x000000ffff067224 */ /* 0x000fce00078e00b2 */
.L_x_2974:
[----:B------:R-:W0:Y:S01]  /*11290*/  LDC R9, c[0x0][0x448] ;  /* 0x00011200ff097b82 */ /* 0x000e220000000800 */
[----:B------:R-:W-:Y:S01]  /*112a0*/  VIADD R20, R228, 0x7f ;  /* 0x0000007fe4147836 */ /* 0x000fe20000000000 */
[----:B------:R-:W-:Y:S01]  /*112b0*/  LOP3.LUT R16, R16, 0xfff7ffff, RZ, 0xc0, !PT ;  /* 0xfff7ffff10107812 */ /* 0x000fe200078ec0ff */
[----:B------:R-:W-:-:S05]  /*112c0*/  ULDC UR4, c[0x0][0x9dc] ;  /* 0x0002770000047ab9 */ /* 0x000fca0000000800 */
[----:B------:R-:W1:Y:S01]  /*112d0*/  LDC R154, c[0x0][0x9e4] ;  /* 0x00027900ff9a7b82 */ /* 0x000e620000000800 */
[----:B0-----:R-:W-:-:S13]  /*112e0*/  ISETP.NE.AND P0, PT, R9, 0x1, PT ;  /* 0x000000010900780c */ /* 0x001fda0003f05270 */
[----:B------:R-:W0:Y:S01]  /*112f0*/  @P0 LDC R152, c[0x0][0x44c] ;  /* 0x00011300ff980b82 */ /* 0x000e220000000800 */
[----:B------:R-:W-:-:S04]  /*11300*/  @P0 LOP3.LUT R16, R16, 0x80000, RZ, 0xfc, !PT ;  /* 0x0008000010100812 */ /* 0x000fc800078efcff */
[----:B------:R-:W-:-:S03]  /*11310*/  LOP3.LUT R16, R16, 0xffefffff, RZ, 0xc0, !PT ;  /* 0xffefffff10107812 */ /* 0x000fc600078ec0ff */
[----:B------:R-:W3:Y:S01]  /*11320*/  @P0 LDC R9, c[0x0][0x450] ;  /* 0x00011400ff090b82 */ /* 0x000ee20000000800 */
[----:B0-----:R-:W-:-:S05]  /*11330*/  @P0 IMAD.HI.U32 R152, R20, R152, RZ ;  /* 0x0000009814980227 */ /* 0x001fca00078e00ff */
[----:B---3--:R-:W-:Y:S02]  /*11340*/  @P0 SHF.R.U32.HI R20, RZ, R9, R152 ;  /* 0x00000009ff140219 */ /* 0x008fe40000011698 */
[----:B-1----:R-:W-:Y:S02]  /*11350*/  ISETP.GE.AND P0, PT, R154, 0x1, PT ;  /* 0x000000019a00780c */ /* 0x002fe40003f06270 */
[----:B------:R-:W-:-:S05]  /*11360*/  IADD3 R9, R206, 0x1, -R203 ;  /* 0x00000001ce097810 */ /* 0x000fca0007ffe8cb */
[----:B------:R-:W-:-:S04]  /*11370*/  IMAD.IADD R20, R9, 0x1, R20 ;  /* 0x0000000109147824 */ /* 0x000fc800078e0214 */
[----:B------:R-:W-:Y:S02]  /*11380*/  VIADD R9, R20, -UR4 ;  /* 0x8000000414097c36 */ /* 0x000fe40008000000 */
[----:B------:R-:W-:Y:S01]  /*11390*/  @P0 LOP3.LUT R16, R16, 0x100000, RZ, 0xfc, !PT ;  /* 0x0010000010100812 */ /* 0x000fe200078efcff */
        /* <DEDUP_REMOVED lines=11> */
.L_x_2997:
[----:B------:R-:W-:-:S13]  /*11450*/  ISETP.NE.AND P0, PT, R154, 0x1, PT ;  /* 0x000000019a00780c */ /* 0x000fda0003f05270 */
[----:B------:R-:W0:Y:S02]  /*11460*/  @P0 LDC.64 R152, c[0x0][0x9e8] ;  /* 0x00027a00ff980b82 */ /* 0x000e240000000a00 */
[----:B0-----:R-:W-:-:S05]  /*11470*/  @P0 IMAD.HI.U32 R152, R20, R152, RZ ;  /* 0x0000009814980227 */ /* 0x001fca00078e00ff */
[----:B------:R-:W-:-:S07]  /*11480*/  @P0 SHF.R.U32.HI R20, RZ, R153, R152 ;  /* 0x00000099ff140219 */ /* 0x000fce0000011698 */
.L_x_2998:
[----:B------:R-:W-:Y:S05]  /*11490*/  BSYNC B0 ;  /* 0x0000000000007941 */ /* 0x000fea0003800000 */
.L_x_2996:
[----:B------:R-:W-:-:S05]  /*114a0*/  IMAD R20, R20, R154, RZ ;  /* 0x0000009a14147224 */ /* 0x000fca00078e02ff */
[----:B------:R-:W-:-:S07]  /*114b0*/  VIMNMX R9, R9, R20, !PT ;  /* 0x0000001409097248 */ /* 0x000fce0007fe0100 */
.L_x_2995:
[----:B------:R-:W3:Y:S01]  /*114c0*/  LDL R152, [R1+0x24] ;  /* 0x0000240001987983 */ /* 0x000ee20000100800 */
[----:B------:R-:W-:-:S04]  /*114d0*/  VIADD R9, R9, 0x5f ;  /* 0x0000005f09097836 */ /* 0x000fc80000000000 */
[----:B------:R-:W-:-:S05]  /*114e0*/  IMAD.HI R9, R9, 0x2aaaaaab, RZ ;  /* 0x2aaaaaab09097827 */ /* 0x000fca00078e02ff */
[----:B------:R-:W-:-:S04]  /*114f0*/  SHF.R.U32.HI R20, RZ, 0x1f, R9 ;  /* 0x0000001fff147819 */ /* 0x000fc80000011609 */
[----:B------:R-:W-:-:S04]  /*11500*/  LEA.HI.SX32 R20, R9, R20, 0x1c ;  /* 0x0000001409147211 */ /* 0x000fc800078fe2ff */
[----:B---3--:R-:W-:-:S04]  /*11510*/  VIMNMX R217, R152, R20, !PT ;  /* 0x0000001498d97248 */ /* 0x008fc80007fe0100 */
[----:B------:R-:W-:-:S13]  /*11520*/  ISETP.GE.AND P0, PT, R0, R217, PT ;  /* 0x000000d90000720c */ /* 0x000fda0003f06270 */
[----:B------:R-:W-:Y:S05]  /*11530*/  @!P0 BRA `(.L_x_2999) ;  /* 0x0000002400708947 */ /* 0x000fea0003800000 */
[----:B------:R-:W-:Y:S02]  /*11540*/  IMAD.MOV.U32 R213, RZ, RZ, R7 ;  /* 0x000000ffffd57224 */ /* 0x000fe400078e0007 */
[----:B------:R-:W-:Y:S02]  /*11550*/  IMAD.MOV.U32 R214, RZ, RZ, R6 ;  /* 0x000000ffffd67224 */ /* 0x000fe400078e0006 */
[----:B------:R-:W-:-:S07]  /*11560*/  IMAD.MOV.U32 R20, RZ, RZ, R0 ;  /* 0x000000ffff147224 */ /* 0x000fce00078e0000 */
.L_x_3011:
[----:B------:R-:W-:Y:S01]  /*11570*/  IMAD.U32 R6, RZ, RZ, UR51 ;  /* 0x00000033ff067e24 */ /* 0x000fe2000f8e00ff */
[----:B------:R-:W-:Y:S05]  /*11580*/  YIELD ;  /* 0x0000000000007946 */ /* 0x000fea0003800000 */
[----:B------:R-:W-:Y:S01]  /*11590*/  ISETP.NE.AND P2, PT, R6, 0x3, PT ;  /* 0x000000030600780c */ /* 0x000fe20003f45270 */
[----:B------:R-:W-:Y:S02]  /*115a0*/  VIADD R2, R2, 0x1 ;  /* 0x0000000102027836 */ /* 0x000fe40000000000 */
[----:B0-----:R-:W-:Y:S02]  /*115b0*/  IMAD.MOV.U32 R0, RZ, RZ, R20 ;  /* 0x000000ffff007224 */ /* 0x001fe400078e0014 */
[----:B------:R-:W-:Y:S01]  /*115c0*/  VIADD R20, R20, 0xffffffff ;  /* 0xffffffff14147836 */ /* 0x000fe20000000000 */
[----:B------:R-:W-:-:S02]  /*115d0*/  ISETP.NE.AND P1, PT, R2, 0x2, PT ;  /* 0x000000020200780c */ /* 0x000fc40003f25270 */
[----:B------:R-:W-:Y:S02]  /*115e0*/  ISETP.GT.AND P0, PT, R0, R217, PT ;  /* 0x000000d90000720c */ /* 0x000fe40003f04270 */
[----:B------:R-:W-:Y:S02]  /*115f0*/  SEL R0, RZ, 0x1, P1 ;  /* 0x00000001ff007807 */ /* 0x000fe40000800000 */
[----:B------:R-:W-:Y:S02]  /*11600*/  SEL R2, R2, RZ, P1 ;  /* 0x000000ff02027207 */ /* 0x000fe40000800000 */
[----:B------:R-:W-:Y:S01]  /*11610*/  LOP3.LUT R202, R202, R0, RZ, 0x3c, !PT ;  /* 0x00000000caca7212 */ /* 0x000fe200078e3cff */
[----:B------:R-:W-:Y:S06]  /*11620*/  @!P2 BRA `(.L_x_3000) ;  /* 0x000000000004a947 */ /* 0x000fec0003800000 */
[----:B------:R-:W-:Y:S01]  /*11630*/  BPT.TRAP 0x1 ;  /* 0x000000040000795c */ /* 0x000fe20000300000 */
.L_x_3000:
[----:B------:R-:W-:Y:S01]  /*11640*/  IMAD R0, R2, 0x8, R23 ;  /* 0x0000000802007824 */ /* 0x000fe200078e0217 */
[----:B------:R-:W-:-:S04]  /*11650*/  SHF.L.U32 R9, R202, 0x1f, RZ ;  /* 0x0000001fca097819 */ /* 0x000fc800000006ff */
[----:B------:R0:W1:Y:S01]  /*11660*/  SYNCS.PHASECHK.TRANS64.TRYWAIT P1, [R0+URZ+0x22830], R9 ;  /* 0x02283009000075a7 */ /* 0x000062000802017f */
[----:B------:R-:W-:Y:S05]  /*11670*/  @!P2 BRA `(.L_x_3001) ;  /* 0x000000000004a947 */ /* 0x000fea0003800000 */
[----:B------:R-:W-:Y:S01]  /*11680*/  BPT.TRAP 0x1 ;  /* 0x000000040000795c */ /* 0x000fe20000300000 */
.L_x_3001:
[----:B------:R-:W-:Y:S02]  /*11690*/  IMAD R154, R2, 0x300, R229 ;  /* 0x00000300029a7824 */ /* 0x000fe400078e02e5 */
[----:B------:R-:W-:Y:S01]  /*116a0*/  IMAD.MOV.U32 R155, RZ, RZ, 0x40000040 ;  /* 0x40000040ff9b7424 */ /* 0x000fe200078e00ff */
[----:B-1----:R-:W-:Y:S06]  /*116b0*/  @P1 BRA `(.L_x_3002) ;  /* 0x0000000000081947 */ /* 0x002fec0003800000 */
[----:B------:R-:W1:Y:S02]  /*116c0*/  SYNCS.PHASECHK.TRANS64.TRYWAIT P1, [R0+URZ+0x22830], R9 ;  /* 0x02283009000075a7 */ /* 0x000e64000802017f */
[----:B-1----:R-:W-:Y:S05]  /*116d0*/  @!P1 BRA `(.L_x_3003) ;  /* 0x0000014c00d09947 */ /* 0x002fea0003800000 */
.L_x_3002:
        /* <DEDUP_REMOVED lines=14> */
[----:B--2---:R-:W2:Y:S01]  /*117c0*/  S2R R21, SR_TID.X ;  /* 0x0000000000157919 */ /* 0x004ea20000002100 */
[----:B------:R-:W-:Y:S01]  /*117d0*/  R2UR UR19, R155 ;  /* 0x000000009b1372ca */ /* 0x000fe200000e0000 */
[----:B------:R-:W-:Y:S01]  /*117e0*/  IMAD.U32 R215, RZ, RZ, UR51 ;  /* 0x00000033ffd77e24 */ /* 0x000fe2000f8e00ff */
[----:B------:R-:W-:Y:S01]  /*117f0*/  WARPGROUP.ARRIVE ;  /* 0x00000000000079c5 */ /* 0x000fe20000000000 */
        /* <DEDUP_REMOVED lines=25> */
.L_x_3004:
        /* <DEDUP_REMOVED lines=36> */
[----:B------:R-:W-:Y:S01]  /*11bd0*/  UMOV UR48, UR43 ;  /* 0x0000002b00307c82 */ /* 0x000fe20008000000 */
[----:B------:R-:W-:Y:S01]  /*11be0*/  FMUL.FTZ R163, R166, UR40 ;  /* 0x00000028a6a37c20 */ /* 0x000fe20008410000 */
[----:B------:R-:W4:Y:S01]  /*11bf0*/  MUFU.TANH R157, R157 ;  /* 0x0000009d009d7308 */ /* 0x000f220000002400 */
[----:B-----5:R-:W-:Y:S01]  /*11c00*/  FMNMX.FTZ R6, R153, R6, !PT ;  /* 0x0000000699067209 */ /* 0x020fe20007810000 */
[----:B------:R-:W-:Y:S01]  /*11c10*/  FMUL.FTZ R166, R167, UR40 ;  /* 0x00000028a7a67c20 */ /* 0x000fe20008410000 */
[----:B------:R-:W-:Y:S01]  /*11c20*/  FMUL.FTZ R167, R170, UR40 ;  /* 0x00000028aaa77c20 */ /* 0x000fe20008410000 */
[----:B------:R-:W-:-:S04]  /*11c30*/  FMUL.FTZ R199, R199, UR40 ;  /* 0x00000028c7c77c20 */ /* 0x000fc80008410000 */
        /* <DEDUP_REMOVED lines=38> */
[----:B------:R-:W-:Y:S01]  /*11ea0*/  MUFU.TANH R216, R216 ;  /* 0x000000d800d87308 */ /* 0x000fe20000002400 */
[----:B----4-:R-:W-:-:S07]  /*11eb0*/  FMNMX.FTZ R6, R193, R6, !PT ;  /* 0x00000006c1067209 */ /* 0x010fce0007810000 */
[----:B------:R-:W-:Y:S01]  /*11ec0*/  MUFU.TANH R215, R215 ;  /* 0x000000d700d77308 */ /* 0x000fe20000002400 */
[----:B-----5:R-:W-:-:S05]  /*11ed0*/  FMNMX.FTZ R6, R196, R6, !PT ;  /* 0x00000006c4067209 */ /* 0x020fca0007810000 */
[----:B------:R-:W3:Y:S02]  /*11ee0*/  SHFL.BFLY PT, R197, R6, 0x2, 0x1f ;  /* 0x0c401f0006c57f89 */ /* 0x000ee400000e0000 */
[----:B------:R-:W-:Y:S08]  /*11ef0*/  MUFU.TANH R155, R155 ;  /* 0x0000009b009b7308 */ /* 0x000ff00000002400 */
[----:B------:R-:W-:Y:S08]  /*11f00*/  MUFU.TANH R158, R158 ;  /* 0x0000009e009e7308 */ /* 0x000ff00000002400 */
[----:B------:R-:W-:Y:S01]  /*11f10*/  MUFU.TANH R159, R159 ;  /* 0x0000009f009f7308 */ /* 0x000fe20000002400 */
[----:B---3--:R-:W-:-:S07]  /*11f20*/  FMNMX.FTZ R6, R6, R197, !PT ;  /* 0x000000c506067209 */ /* 0x008fce0007810000 */
[----:B------:R-:W-:Y:S01]  /*11f30*/  MUFU.TANH R162, R162 ;  /* 0x000000a200a27308 */ /* 0x000fe20000002400 */
[----:B------:R-:W3:Y:S07]  /*11f40*/  SHFL.BFLY PT, R154, R6, 0x1, 0x1f ;  /* 0x0c201f00069a7f89 */ /* 0x000eee00000e0000 */
[----:B------:R-:W-:Y:S08]  /*11f50*/  MUFU.TANH R163, R163 ;  /* 0x000000a300a37308 */ /* 0x000ff00000002400 */
[----:B------:R-:W-:Y:S08]  /*11f60*/  MUFU.TANH R166, R166 ;  /* 0x000000a600a67308 */ /* 0x000ff00000002400 */
[----:B------:R-:W-:Y:S01]  /*11f70*/  MUFU.TANH R167, R167 ;  /* 0x000000a700a77308 */ /* 0x000fe20000002400 */
[----:B---3--:R-:W-:-:S05]  /*11f80*/  FMNMX.FTZ R6, R6, R154, !PT ;  /* 0x0000009a06067209 */ /* 0x008fca0007810000 */
[C---:B------:R-:W-:Y:S01]  /*11f90*/  FMUL.FTZ R154, R6.reuse, UR48 ;  /* 0x00000030069a7c20 */ /* 0x040fe20008410000 */
[----:B------:R-:W-:Y:S01]  /*11fa0*/  FADD.FTZ R170, -R6, R214 ;  /* 0x000000d606aa7221 */ /* 0x000fe20000010100 */
[----:B------:R-:W-:Y:S02]  /*11fb0*/  MUFU.TANH R199, R199 ;  /* 0x000000c700c77308 */ /* 0x000fe40000002400 */
[--C-:B------:R-:W-:Y:S01]  /*11fc0*/  FFMA.FTZ R7, R7, UR48, -R154.reuse ;  /* 0x0000003007077c23 */ /* 0x100fe2000801089a */
[----:B------:R-:W-:Y:S01]  /*11fd0*/  FMUL.FTZ R170, R170, UR48 ;  /* 0x00000030aaaa7c20 */ /* 0x000fe20008410000 */
        /* <DEDUP_REMOVED lines=13> */
[--C-:B------:R-:W-:Y:S01]  /*120b0*/  FFMA.FTZ R172, R172, UR48, -R154.reuse ;  /* 0x00000030acac7c23 */ /* 0x100fe2000801089a */
[--C-:B------:R-:W-:Y:S01]  /*120c0*/  FFMA.FTZ R173, R173, UR48, -R154.reuse ;  /* 0x00000030adad7c23 */ /* 0x100fe2000801089a */
[--C-:B------:R-:W-:Y:S01]  /*120d0*/  FFMA.FTZ R177, R177, UR48, -R154.reuse ;  /* 0x00000030b1b17c23 */ /* 0x100fe2000801089a */
[--C-:B------:R-:W-:Y:S01]  /*120e0*/  FFMA.FTZ R180, R180, UR48, -R154.reuse ;  /* 0x00000030b4b47c23 */ /* 0x100fe2000801089a */
[--C-:B------:R-:W-:Y:S01]  /*120f0*/  FFMA.FTZ R181, R181, UR48, -R154.reuse ;  /* 0x00000030b5b57c23 */ /* 0x100fe2000801089a */
[--C-:B------:R-:W-:Y:S01]  /*12100*/  FFMA.FTZ R184, R184, UR48, -R154.reuse ;  /* 0x00000030b8b87c23 */ /* 0x100fe2000801089a */
[--C-:B------:R-:W-:Y:S01]  /*12110*/  FFMA.FTZ R185, R185, UR48, -R154.reuse ;  /* 0x00000030b9b97c23 */ /* 0x100fe2000801089a */
[----:B------:R-:W5:Y:S01]  /*12120*/  MUFU.EX2 R152, R152 ;  /* 0x0000009800987308 */ /* 0x000f620000000800 */
[--C-:B------:R-:W-:Y:S01]  /*12130*/  FFMA.FTZ R188, R188, UR48, -R154.reuse ;  /* 0x00000030bcbc7c23 */ /* 0x100fe2000801089a */
[--C-:B------:R-:W-:Y:S01]  /*12140*/  FFMA.FTZ R189, R189, UR48, -R154.reuse ;  /* 0x00000030bdbd7c23 */ /* 0x100fe2000801089a */
[--C-:B------:R-:W-:Y:S01]  /*12150*/  FFMA.FTZ R192, R192, UR48, -R154.reuse ;  /* 0x00000030c0c07c23 */ /* 0x100fe2000801089a */
[--C-:B------:R-:W-:Y:S01]  /*12160*/  FFMA.FTZ R193, R193, UR48, -R154.reuse ;  /* 0x00000030c1c17c23 */ /* 0x100fe2000801089a */
[----:B------:R-:W-:Y:S01]  /*12170*/  FFMA.FTZ R196, R196, UR48, -R154 ;  /* 0x00000030c4c47c23 */ /* 0x000fe2000801089a */
[----:B---3--:R-:W-:Y:S01]  /*12180*/  FMUL.FTZ R170, R171, UR40 ;  /* 0x00000028abaa7c20 */ /* 0x008fe20008410000 */
[----:B------:R-:W-:Y:S01]  /*12190*/  FMUL.FTZ R171, R174, UR40 ;  /* 0x00000028aeab7c20 */ /* 0x000fe20008410000 */
[----:B------:R-:W-:Y:S01]  /*121a0*/  MUFU.EX2 R214, R156 ;  /* 0x0000009c00d67308 */ /* 0x000fe20000000800 */
[----:B----4-:R-:W-:Y:S01]  /*121b0*/  FFMA.FTZ R154, R176, R8, R7 ;  /* 0x00000008b09a7223 */ /* 0x010fe20000010007 */
[----:B------:R-:W-:Y:S01]  /*121c0*/  FMUL.FTZ R8, R175, UR40 ;  /* 0x00000028af087c20 */ /* 0x000fe20008410000 */
        /* <DEDUP_REMOVED lines=8> */
[----:B------:R-:W-:Y:S01]  /*12250*/  FMUL.FTZ R187, R194, UR40 ;  /* 0x00000028c2bb7c20 */ /* 0x000fe20008410000 */
[----:B------:R-:W-:Y:S01]  /*12260*/  FMUL.FTZ R191, R198, UR40 ;  /* 0x00000028c6bf7c20 */ /* 0x000fe20008410000 */
[-C--:B------:R-:W-:Y:S01]  /*12270*/  FMUL.FTZ R24, R24, R176.reuse ;  /* 0x000000b018187220 */ /* 0x080fe20000410000 */
[-C--:B------:R-:W-:Y:S01]  /*12280*/  FMUL.FTZ R25, R25, R176.reuse ;  /* 0x000000b019197220 */ /* 0x080fe20000410000 */
[-C--:B------:R-:W-:Y:S01]  /*12290*/  FMUL.FTZ R28, R28, R176.reuse ;  /* 0x000000b01c1c7220 */ /* 0x080fe20000410000 */
[----:B------:R3:W4:Y:S01]  /*122a0*/  MUFU.EX2 R7, R153 ;  /* 0x0000009900077308 */ /* 0x0007220000000800 */
[-C--:B------:R-:W-:Y:S01]  /*122b0*/  FMUL.FTZ R29, R29, R176.reuse ;  /* 0x000000b01d1d7220 */ /* 0x080fe20000410000 */
[-C--:B------:R-:W-:Y:S01]  /*122c0*/  FMUL.FTZ R32, R32, R176.reuse ;  /* 0x000000b020207220 */ /* 0x080fe20000410000 */
[-C--:B------:R-:W-:Y:S01]  /*122d0*/  FMUL.FTZ R33, R33, R176.reuse ;  /* 0x000000b021217220 */ /* 0x080fe20000410000 */
[-C--:B------:R-:W-:Y:S01]  /*122e0*/  FMUL.FTZ R36, R36, R176.reuse ;  /* 0x000000b024247220 */ /* 0x080fe20000410000 */
[-C--:B------:R-:W-:Y:S01]  /*122f0*/  FMUL.FTZ R37, R37, R176.reuse ;  /* 0x000000b025257220 */ /* 0x080fe20000410000 */
[-C--:B------:R-:W-:Y:S01]  /*12300*/  FMUL.FTZ R40, R40, R176.reuse ;  /* 0x000000b028287220 */ /* 0x080fe20000410000 */
[-C--:B------:R-:W-:Y:S01]  /*12310*/  FMUL.FTZ R41, R41, R176.reuse ;  /* 0x000000b029297220 */ /* 0x080fe20000410000 */
[----:B------:R-:W5:Y:S01]  /*12320*/  MUFU.TANH R171, R171 ;  /* 0x000000ab00ab7308 */ /* 0x000f620000002400 */
[----:B---3--:R-:W-:Y:S01]  /*12330*/  FMUL.FTZ R153, R178, UR40 ;  /* 0x00000028b2997c20 */ /* 0x008fe20008410000 */
[----:B------:R-:W-:Y:S01]  /*12340*/  FMUL.FTZ R178, R183, UR40 ;  /* 0x00000028b7b27c20 */ /* 0x000fe20008410000 */
[----:B------:R-:W-:Y:S01]  /*12350*/  FMUL.FTZ R183, R190, UR40 ;  /* 0x00000028beb77c20 */ /* 0x000fe20008410000 */
[----:B------:R-:W-:Y:S01]  /*12360*/  FMUL.FTZ R190, R195, UR40 ;  /* 0x00000028c3be7c20 */ /* 0x000fe20008410000 */
[-C--:B------:R-:W-:Y:S01]  /*12370*/  FMUL.FTZ R44, R44, R176.reuse ;  /* 0x000000b02c2c7220 */ /* 0x080fe20000410000 */
[-C--:B------:R-:W-:Y:S01]  /*12380*/  FMUL.FTZ R45, R45, R176.reuse ;  /* 0x000000b02d2d7220 */ /* 0x080fe20000410000 */
[-C--:B------:R-:W-:Y:S01]  /*12390*/  FMUL.FTZ R48, R48, R176.reuse ;  /* 0x000000b030307220 */ /* 0x080fe20000410000 */
[----:B------:R-:W3:Y:S01]  /*123a0*/  MUFU.TANH R8, R8 ;  /* 0x0000000800087308 */ /* 0x000ee20000002400 */
[----:B----4-:R-:W-:Y:S01]  /*123b0*/  FADD.FTZ R154, R7, R154 ;  /* 0x0000009a079a7221 */ /* 0x010fe20000010000 */
[-C--:B------:R-:W-:Y:S01]  /*123c0*/  FMUL.FTZ R49, R49, R176.reuse ;  /* 0x000000b031317220 */ /* 0x080fe20000410000 */
[-C--:B------:R-:W-:Y:S01]  /*123d0*/  FMUL.FTZ R52, R52, R176.reuse ;  /* 0x000000b034347220 */ /* 0x080fe20000410000 */
[-C--:B------:R-:W-:Y:S01]  /*123e0*/  FMUL.FTZ R53, R53, R176.reuse ;  /* 0x000000b035357220 */ /* 0x080fe20000410000 */
[C---:B------:R-:W-:Y:S01]  /*123f0*/  FADD.FTZ R156, R214.reuse, R154 ;  /* 0x0000009ad69c7221 */ /* 0x040fe20000010000 */
[----:B------:R-:W-:Y:S01]  /*12400*/  F2FP.BF16.F32.PACK_AB R154, R214, R7 ;  /* 0x00000007d69a723e */ /* 0x000fe200000010ff */
        /* <DEDUP_REMOVED lines=41> */
[----:B-----5:R-:W-:Y:S01]  /*126a0*/  FMNMX.FTZ R7, R171, R7, !PT ;  /* 0x00000007ab077209 */ /* 0x020fe20007810000 */
[----:B------:R-:W5:Y:S01]  /*126b0*/  MUFU.TANH R182, R182 ;  /* 0x000000b600b67308 */ /* 0x000f620000002400 */
        /* <DEDUP_REMOVED lines=18> */
[----:B--2---:R-:W-:Y:S01]  /*127e0*/  FMNMX.FTZ R7, R178, R7, !PT ;  /* 0x00000007b2077209 */ /* 0x004fe20007810000 */
[-C--:B------:R-:W-:Y:S01]  /*127f0*/  FMUL.FTZ R132, R132, R176.reuse ;  /* 0x000000b084847220 */ /* 0x080fe20000410000 */
[-C--:B------:R-:W-:Y:S01]  /*12800*/  FMUL.FTZ R133, R133, R176.reuse ;  /* 0x000000b085857220 */ /* 0x080fe20000410000 */
[-C--:B------:R-:W-:Y:S01]  /*12810*/  FMUL.FTZ R136, R136, R176.reuse ;  /* 0x000000b088887220 */ /* 0x080fe20000410000 */
[----:B------:R-:W-:Y:S01]  /*12820*/  FMNMX.FTZ R7, R179, R7, !PT ;  /* 0x00000007b3077209 */ /* 0x000fe20007810000 */
[----:B------:R-:W1:Y:S01]  /*12830*/  MUFU.TANH R187, R187 ;  /* 0x000000bb00bb7308 */ /* 0x000e620000002400 */
[-C--:B------:R-:W-:Y:S01]  /*12840*/  FMUL.FTZ R137, R137, R176.reuse ;  /* 0x000000b089897220 */ /* 0x080fe20000410000 */
[-C--:B------:R-:W-:Y:S01]  /*12850*/  FMUL.FTZ R140, R140, R176.reuse ;  /* 0x000000b08c8c7220 */ /* 0x080fe20000410000 */
[----:B-----5:R-:W-:Y:S01]  /*12860*/  FMNMX.FTZ R7, R182, R7, !PT ;  /* 0x00000007b6077209 */ /* 0x020fe20007810000 */
[-C--:B------:R-:W-:Y:S01]  /*12870*/  FMUL.FTZ R141, R141, R176.reuse ;  /* 0x000000b08d8d7220 */ /* 0x080fe20000410000 */
[-C--:B------:R-:W-:Y:S01]  /*12880*/  FMUL.FTZ R144, R144, R176.reuse ;  /* 0x000000b090907220 */ /* 0x080fe20000410000 */
[-C--:B------:R-:W-:Y:S01]  /*12890*/  FMUL.FTZ R145, R145, R176.reuse ;  /* 0x000000b091917220 */ /* 0x080fe20000410000 */
[----:B---3--:R-:W-:Y:S01]  /*128a0*/  FMNMX.FTZ R7, R183, R7, !PT ;  /* 0x00000007b7077209 */ /* 0x008fe20007810000 */
[----:B------:R-:W2:Y:S01]  /*128b0*/  MUFU.TANH R190, R190 ;  /* 0x000000be00be7308 */ /* 0x000ea20000002400 */
[-C--:B------:R-:W-:Y:S01]  /*128c0*/  FMUL.FTZ R148, R148, R176.reuse ;  /* 0x000000b094947220 */ /* 0x080fe20000410000 */
[----:B------:R-:W-:Y:S01]  /*128d0*/  FMUL.FTZ R149, R149, R176 ;  /* 0x000000b095957220 */ /* 0x000fe20000410000 */
[----:B0-----:R-:W-:-:S05]  /*128e0*/  FMNMX.FTZ R7, R186, R7, !PT ;  /* 0x00000007ba077209 */ /* 0x001fca0007810000 */
[----:B------:R-:W0:Y:S01]  /*128f0*/  MUFU.TANH R191, R191 ;  /* 0x000000bf00bf7308 */ /* 0x000e220000002400 */
[----:B-1----:R-:W-:-:S07]  /*12900*/  FMNMX.FTZ R7, R187, R7, !PT ;  /* 0x00000007bb077209 */ /* 0x002fce0007810000 */
[----:B------:R-:W-:Y:S01]  /*12910*/  MUFU.EX2 R195, R168 ;  /* 0x000000a800c37308 */ /* 0x000fe20000000800 */
[----:B--2---:R-:W-:-:S07]  /*12920*/  FMNMX.FTZ R7, R190, R7, !PT ;  /* 0x00000007be077209 */ /* 0x004fce0007810000 */
[----:B------:R-:W-:Y:S01]  /*12930*/  MUFU.EX2 R168, R181 ;  /* 0x000000b500a87308 */ /* 0x000fe20000000800 */
[----:B0-----:R-:W-:-:S04]  /*12940*/  FMNMX.FTZ R7, R191, R7, !PT ;  /* 0x00000007bf077209 */ /* 0x001fc80007810000 */
[----:B------:R-:W-:-:S03]  /*12950*/  FMNMX.FTZ R7, R199, R7, !PT ;  /* 0x00000007c7077209 */ /* 0x000fc60007810000 */
[----:B------:R-:W-:Y:S02]  /*12960*/  MUFU.EX2 R198, R160 ;  /* 0x000000a000c67308 */ /* 0x000fe40000000800 */
[----:B------:R-:W0:Y:S06]  /*12970*/  SHFL.BFLY PT, R194, R7, 0x2, 0x1f ;  /* 0x0c401f0007c27f89 */ /* 0x000e2c00000e0000 */
[----:B------:R-:W-:Y:S08]  /*12980*/  MUFU.EX2 R160, R165 ;  /* 0x000000a500a07308 */ /* 0x000ff00000000800 */
[----:B------:R-:W-:Y:S08]  /*12990*/  MUFU.EX2 R165, R172 ;  /* 0x000000ac00a57308 */ /* 0x000ff00000000800 */
[----:B------:R-:W-:Y:S01]  /*129a0*/  MUFU.EX2 R172, R189 ;  /* 0x000000bd00ac7308 */ /* 0x000fe20000000800 */
[----:B0-----:R-:W-:-:S05]  /*129b0*/  FMNMX.FTZ R7, R7, R194, !PT ;  /* 0x000000c207077209 */ /* 0x001fca0007810000 */
[----:B------:R-:W0:Y:S02]  /*129c0*/  SHFL.BFLY PT, R214, R7, 0x1, 0x1f ;  /* 0x0c201f0007d67f89 */ /* 0x000e2400000e0000 */
[----:B------:R-:W-:Y:S08]  /*129d0*/  MUFU.EX2 R194, R164 ;  /* 0x000000a400c27308 */ /* 0x000ff00000000800 */
[----:B------:R1:W-:Y:S08]  /*129e0*/  MUFU.EX2 R164, R173 ;  /* 0x000000ad00a47308 */ /* 0x0003f00000000800 */
[----:B------:R-:W2:Y:S01]  /*129f0*/  MUFU.EX2 R157, R157 ;  /* 0x0000009d009d7308 */ /* 0x000ea20000000800 */
[----:B0-----:R-:W-:-:S07]  /*12a00*/  FMNMX.FTZ R7, R7, R214, !PT ;  /* 0x000000d607077209 */ /* 0x001fce0007810000 */
[----:B------:R-:W-:Y:S01]  /*12a10*/  MUFU.EX2 R161, R161 ;  /* 0x000000a100a17308 */ /* 0x000fe20000000800 */
[C---:B-1----:R-:W-:Y:S01]  /*12a20*/  FMUL.FTZ R173, R7.reuse, UR48 ;  /* 0x0000003007ad7c20 */ /* 0x042fe20008410000 */
[----:B------:R-:W-:-:S03]  /*12a30*/  FADD.FTZ R181, -R7, R213 ;  /* 0x000000d507b57221 */ /* 0x000fc60000010100 */
[--C-:B------:R-:W-:Y:S01]  /*12a40*/  FFMA.FTZ R216, R216, UR48, -R173.reuse ;  /* 0x00000030d8d87c23 */ /* 0x100fe200080108ad */
[----:B------:R-:W-:Y:S01]  /*12a50*/  FMUL.FTZ R181, R181, UR48 ;  /* 0x00000030b5b57c20 */ /* 0x000fe20008410000 */
        /* <DEDUP_REMOVED lines=13> */
[----:B--2---:R-:W-:Y:S01]  /*12b30*/  FADD.FTZ R156, R157, R156 ;  /* 0x0000009c9d9c7221 */ /* 0x004fe20000010000 */
        /* <DEDUP_REMOVED lines=12> */
[----:B------:R-:W-:Y:S01]  /*12c00*/  FFMA.FTZ R173, R199, UR48, -R173 ;  /* 0x00000030c7ad7c23 */ /* 0x000fe200080108ad */
[----:B------:R-:W-:Y:S01]  /*12c10*/  IMAD.U32 R199, RZ, RZ, UR47 ;  /* 0x0000002fffc77e24 */ /* 0x000fe2000f8e00ff */
[----:B------:R-:W2:Y:S01]  /*12c20*/  MUFU.EX2 R155, R155 ;  /* 0x0000009b009b7308 */ /* 0x000ea20000000800 */
[----:B0-----:R-:W-:Y:S01]  /*12c30*/  FFMA.FTZ R3, R178, R3, R216 ;  /* 0x00000003b2037223 */ /* 0x001fe200000100d8 */
        /* <DEDUP_REMOVED lines=32> */
[C---:B------:R-:W-:Y:S01]  /*12e40*/  FADD.FTZ R3, R198.reuse, R156 ;  /* 0x0000009cc6037221 */ /* 0x040fe20000010000 */
[----:B------:R-:W-:Y:S01]  /*12e50*/  F2FP.BF16.F32.PACK_AB R156, R198, R157 ;  /* 0x0000009dc69c723e */ /* 0x000fe200000010ff */
[-C--:B------:R-:W-:Y:S01]  /*12e60*/  FMUL.FTZ R71, R71, R178.reuse ;  /* 0x000000b247477220 */ /* 0x080fe20000410000 */
[-C--:B------:R-:W-:Y:S01]  /*12e70*/  FMUL.FTZ R74, R74, R178.reuse ;  /* 0x000000b24a4a7220 */ /* 0x080fe20000410000 */
[----:B------:R-:W-:Y:S01]  /*12e80*/  FADD.FTZ R3, R161, R3 ;  /* 0x00000003a1037221 */ /* 0x000fe20000010000 */
[----:B------:R-:W-:Y:S01]  /*12e90*/  FMUL.FTZ R75, R75, R178 ;  /* 0x000000b24b4b7220 */ /* 0x000fe20000410000 */
[----:B------:R-:W1:Y:S01]  /*12ea0*/  MUFU.EX2 R166, R166 ;  /* 0x000000a600a67308 */ /* 0x000e620000000800 */
[----:B--2---:R-:W-:Y:S01]  /*12eb0*/  FADD.FTZ R181, R162, R181 ;  /* 0x000000b5a2b57221 */ /* 0x004fe20000010000 */
[----:B------:R-:W-:Y:S01]  /*12ec0*/  FADD.FTZ R3, R194, R3 ;  /* 0x00000003c2037221 */ /* 0x000fe20000010000 */
[----:B------:R-:W-:Y:S01]  /*12ed0*/  F2FP.BF16.F32.PACK_AB R157, R162, R158 ;  /* 0x0000009ea29d723e */ /* 0x000fe200000010ff */
[----:B------:R-:W-:Y:S01]  /*12ee0*/  FMUL.FTZ R78, R78, R178 ;  /* 0x000000b24e4e7220 */ /* 0x000fe20000410000 */
[----:B------:R-:W-:Y:S01]  /*12ef0*/  F2FP.BF16.F32.PACK_AB R158, R194, R161 ;  /* 0x000000a1c29e723e */ /* 0x000fe200000010ff */
[----:B------:R-:W-:Y:S01]  /*12f00*/  FADD.FTZ R3, R160, R3 ;  /* 0x00000003a0037221 */ /* 0x000fe20000010000 */
[----:B------:R-:W-:Y:S01]  /*12f10*/  F2FP.BF16.F32.PACK_AB R160, R195, R160 ;  /* 0x000000a0c3a0723e */ /* 0x000fe200000010ff */
[----:B------:R-:W2:Y:S01]  /*12f20*/  MUFU.EX2 R167, R167 ;  /* 0x000000a700a77308 */ /* 0x000ea20000000800 */
[----:B0-----:R-:W-:Y:S01]  /*12f30*/  FADD.FTZ R181, R159, R181 ;  /* 0x000000b59fb57221 */ /* 0x001fe20000010000 */
[----:B------:R-:W-:Y:S01]  /*12f40*/  FADD.FTZ R3, R195, R3 ;  /* 0x00000003c3037221 */ /* 0x000fe20000010000 */
[-C--:B------:R-:W-:Y:S01]  /*12f50*/  FMUL.FTZ R79, R79, R178.reuse ;  /* 0x000000b24f4f7220 */ /* 0x080fe20000410000 */
[-C--:B------:R-:W-:Y:S01]  /*12f60*/  FMUL.FTZ R82, R82, R178.reuse ;  /* 0x000000b252527220 */ /* 0x080fe20000410000 */
        /* <DEDUP_REMOVED lines=32> */
[----:B------:R-:W-:Y:S01]  /*13170*/  FADD.FTZ R3, R165, R3 ;  /* 0x00000003a5037221 */ /* 0x000fe20000010000 */
[-C--:B------:R-:W-:Y:S01]  /*13180*/  FMUL.FTZ R126, R126, R178.reuse ;  /* 0x000000b27e7e7220 */ /* 0x080fe20000410000 */
[-C--:B------:R-:W-:Y:S01]  /*13190*/  FMUL.FTZ R127, R127, R178.reuse ;  /* 0x000000b27f7f7220 */ /* 0x080fe20000410000 */
[----:B------:R1:W3:Y:S01]  /*131a0*/  MUFU.EX2 R8, R153 ;  /* 0x0000009900087308 */ /* 0x0002e20000000800 */
        /* <DEDUP_REMOVED lines=10> */
[----:B-1----:R-:W-:-:S02]  /*13250*/  VIADD R153, R0, 0x22840 ;  /* 0x0002284000997836 */ /* 0x002fc40000000000 */
[-C--:B------:R-:W-:Y:S01]  /*13260*/  FMUL.FTZ R139, R139, R178.reuse ;  /* 0x000000b28b8b7220 */ /* 0x080fe20000410000 */
[-C--:B------:R-:W-:Y:S01]  /*13270*/  FMUL.FTZ R142, R142, R178.reuse ;  /* 0x000000b28e8e7220 */ /* 0x080fe20000410000 */
[-C--:B------:R-:W-:Y:S01]  /*13280*/  FMUL.FTZ R143, R143, R178.reuse ;  /* 0x000000b28f8f7220 */ /* 0x080fe20000410000 */
[-C--:B------:R-:W-:Y:S01]  /*13290*/  FMUL.FTZ R146, R146, R178.reuse ;  /* 0x000000b292927220 */ /* 0x080fe20000410000 */
[----:B------:R-:W0:Y:S01]  /*132a0*/  MUFU.EX2 R189, R189 ;  /* 0x000000bd00bd7308 */ /* 0x000e220000000800 */
[----:B---3--:R-:W-:Y:S01]  /*132b0*/  FADD.FTZ R181, R8, R181 ;  /* 0x000000b508b57221 */ /* 0x008fe20000010000 */
[----:B------:R-:W-:Y:S01]  /*132c0*/  PRMT R153, R199, 0x654, R153 ;  /* 0x00000654c7997816 */ /* 0x000fe20000000099 */
[-C--:B------:R-:W-:Y:S01]  /*132d0*/  FMUL.FTZ R147, R147, R178.reuse ;  /* 0x000000b293937220 */ /* 0x080fe20000410000 */
[-C--:B------:R-:W-:Y:S01]  /*132e0*/  FMUL.FTZ R150, R150, R178.reuse ;  /* 0x000000b296967220 */ /* 0x080fe20000410000 */
[----:B------:R-:W-:Y:S01]  /*132f0*/  FMUL.FTZ R151, R151, R178 ;  /* 0x000000b297977220 */ /* 0x000fe20000410000 */
[----:B------:R1:W-:Y:S02]  /*13300*/  SYNCS.ARRIVE.TRANS64.RED.A1T0 RZ, [R153+URZ], RZ ;  /* 0x000000ff99ff79a7 */ /* 0x0003e4000810043f */
[----:B------:R-:W3:Y:S01]  /*13310*/  MUFU.EX2 R177, R177 ;  /* 0x000000b100b17308 */ /* 0x000ee20000000800 */
[C---:B--2---:R-:W-:Y:S01]  /*13320*/  FADD.FTZ R3, R197.reuse, R3 ;  /* 0x00000003c5037221 */ /* 0x044fe20000010000 */
[----:B------:R-:W-:-:S02]  /*13330*/  F2FP.BF16.F32.PACK_AB R164, R197, R164 ;  /* 0x000000a4c5a4723e */ /* 0x000fc400000010ff */
[----:B-1----:R-:W-:-:S04]  /*13340*/  F2FP.BF16.F32.PACK_AB R153, R215, R216 ;  /* 0x000000d8d799723e */ /* 0x002fc800000010ff */
[----:B------:R-:W1:Y:S01]  /*13350*/  MUFU.EX2 R175, R175 ;  /* 0x000000af00af7308 */ /* 0x000e620000000800 */
[C---:B0-----:R-:W-:Y:S01]  /*13360*/  FADD.FTZ R181, R189.reuse, R181 ;  /* 0x000000b5bdb57221 */ /* 0x041fe20000010000 */
[----:B------:R-:W-:-:S06]  /*13370*/  F2FP.BF16.F32.PACK_AB R165, R189, R8 ;  /* 0x00000008bda5723e */ /* 0x000fcc00000010ff */
[----:B------:R-:W0:Y:S01]  /*13380*/  MUFU.EX2 R180, R180 ;  /* 0x000000b400b47308 */ /* 0x000e220000000800 */
[----:B---3--:R-:W-:-:S07]  /*13390*/  FADD.FTZ R3, R177, R3 ;  /* 0x00000003b1037221 */ /* 0x008fce0000010000 */
[----:B------:R-:W2:Y:S01]  /*133a0*/  MUFU.EX2 R174, R174 ;  /* 0x000000ae00ae7308 */ /* 0x000ea20000000800 */
[----:B-1----:R-:W-:-:S07]  /*133b0*/  FADD.FTZ R181, R175, R181 ;  /* 0x000000b5afb57221 */ /* 0x002fce0000010000 */
[----:B------:R-:W1:Y:S01]  /*133c0*/  MUFU.EX2 R179, R179 ;  /* 0x000000b300b37308 */ /* 0x000e620000000800 */
[C---:B0-----:R-:W-:Y:S01]  /*133d0*/  FADD.FTZ R3, R180.reuse, R3 ;  /* 0x00000003b4037221 */ /* 0x041fe20000010000 */
[----:B------:R-:W-:-:S03]  /*133e0*/  F2FP.BF16.F32.PACK_AB R166, R180, R177 ;  /* 0x000000b1b4a6723e */ /* 0x000fc600000010ff */
[----:B------:R-:W-:-:S03]  /*133f0*/  FADD.FTZ R3, R168, R3 ;  /* 0x00000003a8037221 */ /* 0x000fc60000010000 */
[----:B------:R-:W0:Y:S01]  /*13400*/  MUFU.EX2 R184, R184 ;  /* 0x000000b800b87308 */ /* 0x000e220000000800 */
[C---:B--2---:R-:W-:Y:S01]  /*13410*/  FADD.FTZ R181, R174.reuse, R181 ;  /* 0x000000b5aeb57221 */ /* 0x044fe20000010000 */
[----:B------:R-:W-:-:S06]  /*13420*/  F2FP.BF16.F32.PACK_AB R167, R174, R175 ;  /* 0x000000afaea7723e */ /* 0x000fcc00000010ff */
[----:B------:R-:W2:Y:S01]  /*13430*/  MUFU.EX2 R182, R182 ;  /* 0x000000b600b67308 */ /* 0x000ea20000000800 */
[----:B-1----:R-:W-:-:S07]  /*13440*/  FADD.FTZ R181, R179, R181 ;  /* 0x000000b5b3b57221 */ /* 0x002fce0000010000 */
[----:B------:R-:W1:Y:S01]  /*13450*/  MUFU.EX2 R185, R185 ;  /* 0x000000b900b97308 */ /* 0x000e620000000800 */
[C---:B0-----:R-:W-:Y:S01]  /*13460*/  FADD.FTZ R3, R184.reuse, R3 ;  /* 0x00000003b8037221 */ /* 0x041fe20000010000 */
[----:B------:R-:W-:-:S06]  /*13470*/  F2FP.BF16.F32.PACK_AB R168, R184, R168 ;  /* 0x000000a8b8a8723e */ /* 0x000fcc00000010ff */
[----:B------:R-:W0:Y:S01]  /*13480*/  MUFU.EX2 R183, R183 ;  /* 0x000000b700b77308 */ /* 0x000e220000000800 */
[C---:B--2---:R-:W-:Y:S01]  /*13490*/  FADD.FTZ R181, R182.reuse, R181 ;  /* 0x000000b5b6b57221 */ /* 0x044fe20000010000 */
[----:B------:R-:W-:-:S06]  /*134a0*/  F2FP.BF16.F32.PACK_AB R169, R182, R179 ;  /* 0x000000b3b6a9723e */ /* 0x000fcc00000010ff */
[----:B------:R-:W2:Y:S01]  /*134b0*/  MUFU.EX2 R188, R188 ;  /* 0x000000bc00bc7308 */ /* 0x000ea20000000800 */
[----:B-1----:R-:W-:-:S07]  /*134c0*/  FADD.FTZ R3, R185, R3 ;  /* 0x00000003b9037221 */ /* 0x002fce0000010000 */
        /* <DEDUP_REMOVED lines=15> */
[----:B-1----:R-:W-:-:S07]  /*135c0*/  FADD.FTZ R181, R190, R181 ;  /* 0x000000b5beb57221 */ /* 0x002fce0000010000 */
[----:B------:R-:W1:Y:S01]  /*135d0*/  MUFU.EX2 R196, R196 ;  /* 0x000000c400c47308 */ /* 0x000e620000000800 */
[----:B0-----:R-:W-:-:S07]  /*135e0*/  FADD.FTZ R3, R193, R3 ;  /* 0x00000003c1037221 */ /* 0x001fce0000010000 */
[----:B------:R0:W3:Y:S01]  /*135f0*/  MUFU.EX2 R177, R173 ;  /* 0x000000ad00b17308 */ /* 0x0000e20000000800 */
[----:B--2---:R-:W-:Y:S01]  /*13600*/  FADD.FTZ R181, R175, R181 ;  /* 0x000000b5afb57221 */ /* 0x004fe20000010000 */
[----:B-1----:R-:W-:Y:S01]  /*13610*/  FADD.FTZ R8, R196, R3 ;  /* 0x00000003c4087221 */ /* 0x002fe20000010000 */
[----:B0-----:R-:W-:Y:S02]  /*13620*/  F2FP.BF16.F32.PACK_AB R173, R190, R187 ;  /* 0x000000bbbead723e */ /* 0x001fe400000010ff */
[----:B------:R-:W-:Y:S01]  /*13630*/  F2FP.BF16.F32.PACK_AB R174, R196, R193 ;  /* 0x000000c1c4ae723e */ /* 0x000fe200000010ff */
[C---:B---3--:R-:W-:Y:S01]  /*13640*/  FADD.FTZ R3, R177.reuse, R181 ;  /* 0x000000b5b1037221 */ /* 0x048fe20000010000 */
[----:B------:R-:W-:Y:S01]  /*13650*/  F2FP.BF16.F32.PACK_AB R175, R177, R175 ;  /* 0x000000afb1af723e */ /* 0x000fe200000010ff */
[----:B------:R-:W-:Y:S06]  /*13660*/  @!P2 BRA `(.L_x_3005) ;  /* 0x000000000004a947 */ /* 0x000fec0003800000 */
[----:B------:R-:W-:Y:S01]  /*13670*/  BPT.TRAP 0x1 ;  /* 0x000000040000795c */ /* 0x000fe20000300000 */
.L_x_3005:
[----:B------:R0:W1:Y:S01]  /*13680*/  SYNCS.PHASECHK.TRANS64.TRYWAIT P1, [R0+URZ+0x22850], R9 ;  /* 0x02285009000075a7 */ /* 0x000062000802017f */
[----:B------:R-:W-:Y:S05]  /*13690*/  @!P2 BRA `(.L_x_3006) ;  /* 0x000000000004a947 */ /* 0x000fea0003800000 */
[----:B------:R-:W-:Y:S01]  /*136a0*/  BPT.TRAP 0x1 ;  /* 0x000000040000795c */ /* 0x000fe20000300000 */
.L_x_3006:
[----:B------:R-:W-:Y:S04]  /*136b0*/  BSSY B0, `(.L_x_3007) ;  /* 0x0000004000007945 */ /* 0x000fe80003800000 */
[----:B-1----:R-:W-:Y:S05]  /*136c0*/  @P1 BRA `(.L_x_3008) ;  /* 0x0000000000081947 */ /* 0x002fea0003800000 */
[----:B------:R-:W1:Y:S02]  /*136d0*/  SYNCS.PHASECHK.TRANS64.TRYWAIT P1, [R0+URZ+0x22850], R9 ;  /* 0x02285009000075a7 */ /* 0x000e64000802017f */
[----:B-1----:R-:W-:Y:S05]  /*136e0*/  @!P1 BRA `(.L_x_3009) ;  /* 0x0000012c00e09947 */ /* 0x002fea0003800000 */
.L_x_3008:
[----:B------:R-:W-:Y:S05]  /*136f0*/  BSYNC B0 ;  /* 0x0000000000007941 */ /* 0x000fea0003800000 */
.L_x_3007:
[----:B------:R-:W2:Y:S01]  /*13700*/  S2R R178, SR_TID.X ;  /* 0x0000000000b27919 */ /* 0x000ea20000002100 */
[----:B------:R-:W-:Y:S05]  /*13710*/  WARPSYNC.ALL ;  /* 0x0000000000007948 */ /* 0x000fea0003800000 */
[----:B------:R-:W-:Y:S02]  /*13720*/  IMAD.MOV.U32 R176, RZ, RZ, 0xc00 ;  /* 0x00000c00ffb07424 */ /* 0x000fe400078e00ff */
[----:B------:R-:W-:Y:S02]  /*13730*/  IMAD.MOV.U32 R177, RZ, RZ, 0x40000040 ;  /* 0x40000040ffb17424 */ /* 0x000fe400078e00ff */
[----:B------:R-:W-:-:S03]  /*13740*/  IMAD R176, R2, R176, UR49 ;  /* 0x0000003102b07e24 */ /* 0x000fc6000f8e02b0 */
[----:B------:R-:W-:Y:S01]  /*13750*/  R2UR UR7, R177 ;  /* 0x00000000b10772ca */ /* 0x000fe200000e0000 */
[----:B------:R-:W-:Y:S01]  /*13760*/  IMAD.MOV.U32 R177, RZ, RZ, 0x40000040 ;  /* 0x40000040ffb17424 */ /* 0x000fe200078e00ff */
[----:B------:R-:W-:Y:S02]  /*13770*/  R2UR UR6, R176 ;  /* 0x00000000b00672ca */ /* 0x000fe400000e0000 */
[----:B--2---:R-:W-:-:S05]  /*13780*/  SHF.R.U32.HI R178, RZ, 0x7, R178 ;  /* 0x00000007ffb27819 */ /* 0x004fca00000116b2 */
[----:B01----:R-:W-:Y:S02]  /*13790*/  VIADD R9, R178, 0x8 ;  /* 0x00000008b2097836 */ /* 0x003fe40000000000 */
[----:B------:R-:W-:-:S03]  /*137a0*/  IMAD.U32 R178, RZ, RZ, UR51 ;  /* 0x00000033ffb27e24 */ /* 0x000fc6000f8e00ff */
[----:B------:R0:W-:Y:S02]  /*137b0*/  BAR.SYNC.DEFER_BLOCKING R9, 0x100 ;  /* 0x000400090000751d */ /* 0x0001e40000010000 */
[----:B------:R-:W-:-:S04]  /*137c0*/  ISETP.NE.AND P1, PT, R178, 0x3, PT ;  /* 0x00000003b200780c */ /* 0x000fc80003f25270 */
        /* <DEDUP_REMOVED lines=43> */
.L_x_3010:
[----:B------:R-:W-:Y:S02]  /*13a80*/  VIADD R0, R0, 0x22860 ;  /* 0x0002286000007836 */ /* 0x000fe40000000000 */
[----:B------:R-:W-:Y:S02]  /*13a90*/  IMAD.U32 R9, RZ, RZ, UR47 ;  /* 0x0000002fff097e24 */ /* 0x000fe4000f8e00ff */
[----:B------:R-:W-:Y:S02]  /*13aa0*/  IMAD.MOV.U32 R213, RZ, RZ, R7 ;  /* 0x000000ffffd57224 */ /* 0x000fe400078e0007 */
[----:B------:R-:W-:Y:S01]  /*13ab0*/  IMAD.MOV.U32 R214, RZ, RZ, R6 ;  /* 0x000000ffffd67224 */ /* 0x000fe200078e0006 */
[----:B------:R-:W-:-:S04]  /*13ac0*/  PRMT R0, R9, 0x654, R0 ;  /* 0x0000065409007816 */ /* 0x000fc80000000000 */
[----:B------:R0:W-:Y:S01]  /*13ad0*/  SYNCS.ARRIVE.TRANS64.RED.A1T0 RZ, [R0+URZ], RZ ;  /* 0x000000ff00ff79a7 */ /* 0x0001e2000810043f */
[----:B------:R-:W-:Y:S05]  /*13ae0*/  @P0 BRA `(.L_x_3011) ;  /* 0xffffffd800a00947 */ /* 0x000fea000383ffff */
[----:B0-----:R-:W-:-:S07]  /*13af0*/  IMAD.MOV.U32 R0, RZ, RZ, R20 ;  /* 0x000000ffff007224 */ /* 0x001fce00078e0014 */
.L_x_2999:
[----:B------:R-:W3:Y:S02]  /*13b00*/  LDL R9, [R1+0x24] ;  /* 0x0000240001097983 */ /* 0x000ee40000100800 */
[----:B---3--:R-:W-:-:S13]  /*13b10*/  ISETP.GE.AND P0, PT, R0, R9, PT ;  /* 0x000000090000720c */ /* 0x008fda0003f06270 */
[----:B------:R-:W-:Y:S05]  /*13b20*/  @!P0 BRA `(.L_x_3012) ;  /* 0x0000003800148947 */ /* 0x000fea0003800000 */
[----:B------:R-:W-:Y:S02]  /*13b30*/  IMAD.MOV.U32 R213, RZ, RZ, R7 ;  /* 0x000000ffffd57224 */ /* 0x000fe400078e0007 */
[----:B------:R-:W-:-:S07]  /*13b40*/  IMAD.MOV.U32 R214, RZ, RZ, R6 ;  /* 0x000000ffffd67224 */ /* 0x000fce00078e0006 */
.L_x_3032:
        /* <DEDUP_REMOVED lines=8> */
[----:B------:R-:W-:Y:S06]  /*13bd0*/  @!P1 BRA `(.L_x_3013) ;  /* 0x0000000000049947 */ /* 0x000fec0003800000 */
[----:B------:R-:W-:Y:S01]  /*13be0*/  BPT.TRAP 0x1 ;  /* 0x000000040000795c */ /* 0x000fe20000300000 */
.L_x_3013:
[----:B------:R-:W-:Y:S01]  /*13bf0*/  IMAD R9, R2, 0x8, R23 ;  /* 0x0000000802097824 */ /* 0x000fe200078e0217 */
[----:B------:R-:W-:-:S04]  /*13c00*/  SHF.L.U32 R20, R202, 0x1f, RZ ;  /* 0x0000001fca147819 */ /* 0x000fc800000006ff */
[----:B------:R0:W1:Y:S01]  /*13c10*/  SYNCS.PHASECHK.TRANS64.TRYWAIT P0, [R9+URZ+0x22830], R20 ;  /* 0x02283014090075a7 */ /* 0x000062000800017f */
[----:B------:R-:W-:Y:S05]  /*13c20*/  @!P1 BRA `(.L_x_3014) ;  /* 0x0000000000049947 */ /* 0x000fea0003800000 */
[----:B------:R-:W-:Y:S01]  /*13c30*/  BPT.TRAP 0x1 ;  /* 0x000000040000795c */ /* 0x000fe20000300000 */
.L_x_3014:
[----:B------:R-:W-:Y:S02]  /*13c40*/  IMAD R154, R2, 0x300, R229 ;  /* 0x00000300029a7824 */ /* 0x000fe400078e02e5 */
[----:B------:R-:W-:Y:S01]  /*13c50*/  IMAD.MOV.U32 R155, RZ, RZ, 0x40000040 ;  /* 0x40000040ff9b7424 */ /* 0x000fe200078e00ff */
[----:B-1----:R-:W-:Y:S06]  /*13c60*/  @P0 BRA `(.L_x_3015) ;  /* 0x0000000000080947 */ /* 0x002fec0003800000 */
[----:B------:R-:W1:Y:S02]  /*13c70*/  SYNCS.PHASECHK.TRANS64.TRYWAIT P0, [R9+URZ+0x22830], R20 ;  /* 0x02283014090075a7 */ /* 0x000e64000800017f */
[----:B-1----:R-:W-:Y:S05]  /*13c80*/  @!P0 BRA `(.L_x_3016) ;  /* 0x00000128008c8947 */ /* 0x002fea0003800000 */
.L_x_3015:
        /* <DEDUP_REMOVED lines=43> */
.L_x_3017:
[----:B------:R-:W3:Y:S01]  /*13f40*/  LDL R6, [R1+0x4] ;  /* 0x0000040001067983 */ /* 0x000ee20000100800 */
[----:B------:R-:W4:Y:S08]  /*13f50*/  LDC R7, c[0x0][0x448] ;  /* 0x00011200ff077b82 */ /* 0x000f300000000800 */
[----:B------:R-:W5:Y:S01]  /*13f60*/  LDC R227, c[0x0][0x9e4] ;  /* 0x00027900ffe37b82 */ /* 0x000f620000000800 */
[----:B----4-:R-:W-:-:S13]  /*13f70*/  ISETP.NE.AND P0, PT, R7, 0x1, PT ;  /* 0x000000010700780c */ /* 0x010fda0003f05270 */
[----:B------:R-:W4:Y:S08]  /*13f80*/  @P0 LDC R215, c[0x0][0x44c] ;  /* 0x00011300ffd70b82 */ /* 0x000f300000000800 */
[----:B------:R-:W0:Y:S01]  /*13f90*/  @P0 LDC R7, c[0x0][0x450] ;  /* 0x00011400ff070b82 */ /* 0x000e220000000800 */
[----:B------:R-:W-:Y:S01]  /*13fa0*/  FMUL.FTZ R216, R188, UR39 ;  /* 0x00000027bcd87c20 */ /* 0x000fe20008410000 */
        /* <DEDUP_REMOVED lines=57> */
[----:B0-----:R-:W-:Y:S01]  /*14340*/  @P0 SHF.R.U32.HI R6, RZ, R7, R215 ;  /* 0x00000007ff060219 */ /* 0x001fe200000116d7 */
        /* <DEDUP_REMOVED lines=21> */
[----:B-----5:R-:W-:Y:S01]  /*144a0*/  ISETP.GE.AND P0, PT, R227, 0x1, PT ;  /* 0x00000001e300780c */ /* 0x020fe20003f06270 */
[----:B------:R-:W3:Y:S01]  /*144b0*/  MUFU.TANH R7, R7 ;  /* 0x0000000700077308 */ /* 0x000ee20000002400 */
[----:B------:R-:W-:-:S02]  /*144c0*/  VIADD R170, R9, 0x22840 ;  /* 0x0002284009aa7836 */ /* 0x000fc40000000000 */
[----:B------:R-:W-:-:S05]  /*144d0*/  IMAD.U32 R171, RZ, RZ, UR47 ;  /* 0x0000002fffab7e24 */ /* 0x000fca000f8e00ff */
[----:B------:R-:W4:Y:S01]  /*144e0*/  MUFU.TANH R152, R152 ;  /* 0x0000009800987308 */ /* 0x000f220000002400 */
[----:B------:R-:W-:-:S07]  /*144f0*/  PRMT R170, R171, 0x654, R170 ;  /* 0x00000654abaa7816 */ /* 0x000fce00000000aa */
[----:B------:R-:W0:Y:S08]  /*14500*/  MUFU.TANH R196, R196 ;  /* 0x000000c400c47308 */ /* 0x000e300000002400 */
[----:B------:R-:W0:Y:S08]  /*14510*/  MUFU.TANH R197, R197 ;  /* 0x000000c500c57308 */ /* 0x000e300000002400 */
[----:B------:R-:W0:Y:S08]  /*14520*/  MUFU.TANH R193, R193 ;  /* 0x000000c100c17308 */ /* 0x000e300000002400 */
[----:B------:R-:W0:Y:S01]  /*14530*/  MUFU.TANH R194, R194 ;  /* 0x000000c200c27308 */ /* 0x000e220000002400 */
[----:B------:R-:W-:Y:S01]  /*14540*/  VIADD R219, R219, UR50 ;  /* 0x00000032dbdb7c36 */ /* 0x000fe20008000000 */
[----:B------:R0:W-:Y:S06]  /*14550*/  SYNCS.ARRIVE.TRANS64.RED.A1T0 RZ, [R170+URZ], RZ ;  /* 0x000000ffaaff79a7 */ /* 0x0001ec000810043f */
        /* <DEDUP_REMOVED lines=18> */
[----:B0-----:R-:W-:-:S02]  /*14680*/  IMAD.IADD R199, R221, 0x1, R220 ;  /* 0x00000001ddc77824 */ /* 0x001fc400078e02dc */
[----:B------:R-:W-:Y:S01]  /*14690*/  IMAD.IADD R198, R221, 0x1, R219 ;  /* 0x00000001ddc67824 */ /* 0x000fe200078e02db */
[----:B---34-:R-:W-:Y:S06]  /*146a0*/  @!P0 BRA `(.L_x_3018) ;  /* 0x0000000000588947 */ /* 0x018fec0003800000 */
        /* <DEDUP_REMOVED lines=12> */
.L_x_3020:
[----:B------:R-:W-:-:S05]  /*14770*/  IMAD.U32 R227, RZ, RZ, UR38 ;  /* 0x00000026ffe37e24 */ /* 0x000fca000f8e00ff */
[----:B------:R-:W-:-:S13]  /*14780*/  ISETP.NE.AND P0, PT, R227, 0x1, PT ;  /* 0x00000001e300780c */ /* 0x000fda0003f05270 */
[----:B------:R-:W0:Y:S02]  /*14790*/  @P0 LDC.64 R170, c[0x0][0x9e8] ;  /* 0x00027a00ffaa0b82 */ /* 0x000e240000000a00 */
[----:B0-----:R-:W-:-:S05]  /*147a0*/  @P0 IMAD.HI.U32 R170, R221, R170, RZ ;  /* 0x000000aaddaa0227 */ /* 0x001fca00078e00ff */
[----:B------:R-:W-:-:S07]  /*147b0*/  @P0 SHF.R.U32.HI R221, RZ, R171, R170 ;  /* 0x000000abffdd0219 */ /* 0x000fce00000116aa */
.L_x_3021:
[----:B------:R-:W-:Y:S05]  /*147c0*/  BSYNC B0 ;  /* 0x0000000000007941 */ /* 0x000fea0003800000 */
.L_x_3019:
[----:B------:R-:W-:-:S04]  /*147d0*/  IMAD.IADD R170, R195, 0x1, -R207 ;  /* 0x00000001c3aa7824 */ /* 0x000fc800078e0acf */
[----:B------:R-:W-:-:S05]  /*147e0*/  IMAD R170, R221, R227, R170 ;  /* 0x000000e3ddaa7224 */ /* 0x000fca00078e02aa */
[----:B------:R-:W-:Y:S02]  /*147f0*/  VIADDMNMX R199, R170, R227, R199, PT ;  /* 0x000000e3aac77246 */ /* 0x000fe400038001c7 */
[----:B------:R-:W-:-:S07]  /*14800*/  VIMNMX R198, R198, R170, !PT ;  /* 0x000000aac6c67248 */ /* 0x000fce0007fe0100 */
.L_x_3018:
[C---:B------:R-:W-:Y:S01]  /*14810*/  ISETP.GE.AND P0, PT, R195.reuse, 0x1, PT ;  /* 0x00000001c300780c */ /* 0x040fe20003f06270 */
[----:B------:R-:W0:Y:S01]  /*14820*/  LDC R171, c[0x0][0x9e4] ;  /* 0x00027900ffab7b82 */ /* 0x000e220000000800 */
[----:B------:R-:W-:Y:S01]  /*14830*/  LOP3.LUT R16, R16, 0xfffdffff, RZ, 0xc0, !PT ;  /* 0xfffdffff10107812 */ /* 0x000fe200078ec0ff */
[----:B------:R-:W3:Y:S01]  /*14840*/  SHFL.IDX PT, R6, R6, 0x1, 0x1c1f ;  /* 0x003c1f0006067f89 */ /* 0x000ee200000e0000 */
[----:B------:R-:W-:-:S09]  /*14850*/  ISETP.GE.AND P2, PT, R195, 0x9, PT ;  /* 0x00000009c300780c */ /* 0x000fd20003f46270 */
[----:B------:R-:W-:Y:S02]  /*14860*/  @P0 LOP3.LUT R16, R16, 0x20000, RZ, 0xfc, !PT ;  /* 0x0002000010100812 */ /* 0x000fe400078efcff */
[----:B------:R-:W-:Y:S02]  /*14870*/  ISETP.GT.AND P0, PT, R198, RZ, !P0 ;  /* 0x000000ffc600720c */ /* 0x000fe40004704270 */
[----:B------:R-:W-:Y:S02]  /*14880*/  LOP3.LUT R16, R16, 0xfffffffd, RZ, 0xc0, !PT ;  /* 0xfffffffd10107812 */ /* 0x000fe400078ec0ff */
[----:B------:R-:W-:Y:S02]  /*14890*/  ISETP.LT.OR P1, PT, R199, 0x1, P0 ;  /* 0x00000001c700780c */ /* 0x000fe40000721670 */
[----:B------:R-:W-:Y:S02]  /*148a0*/  ISETP.GE.AND P0, PT, R195, 0x2, PT ;  /* 0x00000002c300780c */ /* 0x000fe40003f06270 */
[----:B------:R-:W-:-:S02]  /*148b0*/  FSEL R170, R7, -INF , !P1 ;  /* 0xff80000007aa7808 */ /* 0x000fc40004800000 */
[----:B------:R-:W-:Y:S02]  /*148c0*/  ISETP.GT.AND P1, PT, R198, 0x1, !P0 ;  /* 0x00000001c600780c */ /* 0x000fe40004724270 */
[----:B------:R-:W-:Y:S01]  /*148d0*/  @P2 LOP3.LUT R16, R16, 0x2, RZ, 0xfc, !PT ;  /* 0x0000000210102812 */ /* 0x000fe200078efcff */
[--C-:B---3--:R-:W-:Y:S01]  /*148e0*/  IMAD.IADD R220, R220, 0x1, R6.reuse ;  /* 0x00000001dcdc7824 */ /* 0x108fe200078e0206 */
[----:B------:R-:W-:Y:S01]  /*148f0*/  ISETP.LT.OR P1, PT, R199, 0x2, P1 ;  /* 0x00000002c700780c */ /* 0x000fe20000f21670 */
[----:B------:R-:W-:Y:S01]  /*14900*/  IMAD.IADD R219, R219, 0x1, R6 ;  /* 0x00000001dbdb7824 */ /* 0x000fe200078e0206 */
[----:B------:R-:W-:Y:S02]  /*14910*/  LOP3.LUT R16, R16, 0xfffffffb, RZ, 0xc0, !PT ;  /* 0xfffffffb10107812 */ /* 0x000fe400078ec0ff */
[----:B------:R-:W-:Y:S02]  /*14920*/  FSEL R152, R152, -INF , !P1 ;  /* 0xff80000098987808 */ /* 0x000fe40004800000 */
[----:B------:R-:W-:-:S02]  /*14930*/  ISETP.GT.AND P1, PT, R198, 0x8, !P2 ;  /* 0x00000008c600780c */ /* 0x000fc40005724270 */
[----:B------:R-:W-:Y:S02]  /*14940*/  ISETP.GE.AND P2, PT, R195, 0xa, PT ;  /* 0x0000000ac300780c */ /* 0x000fe40003f46270 */
[----:B------:R-:W-:-:S04]  /*14950*/  ISETP.LT.OR P1, PT, R199, 0x9, P1 ;  /* 0x00000009c700780c */ /* 0x000fc80000f21670 */
        /* <DEDUP_REMOVED lines=115> */
[----:B0-----:R-:W-:-:S13]  /*15090*/  ISETP.GE.AND P6, PT, R171, 0x1, PT ;  /* 0x00000001ab00780c */ /* 0x001fda0003fc6270 */
[----:B------:R-:W-:Y:S05]  /*150a0*/  @!P6 BRA `(.L_x_3022) ;  /* 0x000000000058e947 */ /* 0x000fea0003800000 */
        /* <DEDUP_REMOVED lines=12> */
.L_x_3024:
[----:B------:R-:W-:-:S05]  /*15170*/  IMAD.U32 R198, RZ, RZ, UR38 ;  /* 0x00000026ffc67e24 */ /* 0x000fca000f8e00ff */
[----:B------:R-:W-:-:S13]  /*15180*/  ISETP.NE.AND P6, PT, R198, 0x1, PT ;  /* 0x00000001c600780c */ /* 0x000fda0003fc5270 */
[----:B------:R-:W0:Y:S02]  /*15190*/  @P6 LDC.64 R6, c[0x0][0x9e8] ;  /* 0x00027a00ff066b82 */ /* 0x000e240000000a00 */
[----:B0-----:R-:W-:-:S05]  /*151a0*/  @P6 IMAD.HI.U32 R6, R171, R6, RZ ;  /* 0x00000006ab066227 */ /* 0x001fca00078e00ff */
[----:B------:R-:W-:-:S07]  /*151b0*/  @P6 SHF.R.U32.HI R171, RZ, R7, R6 ;  /* 0x00000007ffab6219 */ /* 0x000fce0000011606 */
.L_x_3025:
[----:B------:R-:W-:Y:S05]  /*151c0*/  BSYNC B0 ;  /* 0x0000000000007941 */ /* 0x000fea0003800000 */
.L_x_3023:
[----:B------:R-:W-:-:S04]  /*151d0*/  IMAD.IADD R195, R195, 0x1, -R207 ;  /* 0x00000001c3c37824 */ /* 0x000fc800078e0acf */
[----:B------:R-:W-:-:S05]  /*151e0*/  IMAD R195, R171, R198, R195 ;  /* 0x000000c6abc37224 */ /* 0x000fca00078e02c3 */
[----:B------:R-:W-:Y:S02]  /*151f0*/  VIADDMNMX R220, R195, R198, R220, PT ;  /* 0x000000c6c3dc7246 */ /* 0x000fe400038001dc */
[----:B------:R-:W-:-:S07]  /*15200*/  VIMNMX R219, R219, R195, !PT ;  /* 0x000000c3dbdb7248 */ /* 0x000fce0007fe0100 */
.L_x_3022:
[----:B------:R-:W-:Y:S01]  /*15210*/  ISETP.GT.AND P0, PT, R219, 0x1, !P0 ;  /* 0x00000001db00780c */ /* 0x000fe20004704270 */
[----:B------:R-:W-:Y:S01]  /*15220*/  UMOV UR48, UR41 ;  /* 0x0000002900307c82 */ /* 0x000fe20008000000 */
[----:B------:R-:W-:Y:S01]  /*15230*/  LOP3.LUT P6, RZ, R16, 0x20, RZ, 0xc0, !PT ;  /* 0x0000002010ff7812 */ /* 0x000fe200078cc0ff */
[----:B------:R-:W-:Y:S01]  /*15240*/  IMAD.U32 R221, RZ, RZ, UR51 ;  /* 0x00000033ffdd7e24 */ /* 0x000fe2000f8e00ff */
        /* <DEDUP_REMOVED lines=34> */
[----:B------:R-:W-:Y:S02]  /*15470*/  ISETP.GT.AND P1, PT, R219, 0x48, !P1 ;  /* 0x00000048db00780c */ /* 0x000fe40004f24270 */
[----:B------:R-:W-:Y:S02]  /*15480*/  FSEL R165, R165, -INF , !P0 ;  /* 0xff800000a5a57808 */ /* 0x000fe40004000000 */
[----:B------:R-:W-:Y:S02]  /*15490*/  LOP3.LUT P0, RZ, R16, 0x10000, RZ, 0xc0, !PT ;  /* 0x0001000010ff7812 */ /* 0x000fe4000780c0ff */
[----:B------:R-:W-:Y:S02]  /*154a0*/  FMNMX.FTZ R6, R180, R6, !PT ;  /* 0x00000006b4067209 */ /* 0x000fe40007810000 */
[----:B------:R-:W-:Y:S02]  /*154b0*/  ISETP.GT.AND P0, PT, R219, 0x19, !P0 ;  /* 0x00000019db00780c */ /* 0x000fe40004704270 */
[----:B------:R-:W-:-:S02]  /*154c0*/  ISETP.LT.OR P1, PT, R220, 0x49, P1 ;  /* 0x00000049dc00780c */ /* 0x000fc40000f21670 */
[----:B------:R-:W-:Y:S02]  /*154d0*/  ISETP.LT.OR P0, PT, R220, 0x1a, P0 ;  /* 0x0000001adc00780c */ /* 0x000fe40000701670 */
[----:B------:R-:W-:Y:S02]  /*154e0*/  FMNMX.FTZ R6, R181, R6, !PT ;  /* 0x00000006b5067209 */ /* 0x000fe40007810000 */
[----:B------:R-:W-:Y:S02]  /*154f0*/  FSEL R166, R166, -INF , !P0 ;  /* 0xff800000a6a67808 */ /* 0x000fe40004000000 */
[----:B------:R-:W-:Y:S02]  /*15500*/  LOP3.LUT P0, RZ, R16, 0x8000, RZ, 0xc0, !PT ;  /* 0x0000800010ff7812 */ /* 0x000fe4000780c0ff */
[----:B------:R-:W-:Y:S02]  /*15510*/  FSEL R188, R188, -INF , !P1 ;  /* 0xff800000bcbc7808 */ /* 0x000fe40004800000 */
[----:B------:R-:W-:-:S02]  /*15520*/  ISETP.GT.AND P0, PT, R219, 0x20, !P0 ;  /* 0x00000020db00780c */ /* 0x000fc40004704270 */
[----:B------:R-:W-:Y:S02]  /*15530*/  FMNMX.FTZ R6, R184, R6, !PT ;  /* 0x00000006b8067209 */ /* 0x000fe40007810000 */
[----:B------:R-:W-:Y:S02]  /*15540*/  ISETP.LT.OR P0, PT, R220, 0x21, P0 ;  /* 0x00000021dc00780c */ /* 0x000fe40000701670 */
[C---:B------:R-:W-:Y:S02]  /*15550*/  LOP3.LUT P1, RZ, R16.reuse, 0x20000, RZ, 0xc0, !PT ;  /* 0x0002000010ff7812 */ /* 0x040fe4000782c0ff */
[----:B-1----:R-:W-:Y:S02]  /*15560*/  FSEL R169, R169, -INF , !P0 ;  /* 0xff800000a9a97808 */ /* 0x002fe40004000000 */
[----:B------:R-:W-:Y:S02]  /*15570*/  LOP3.LUT P0, RZ, R16, 0x4000, RZ, 0xc0, !PT ;  /* 0x0000400010ff7812 */ /* 0x000fe4000780c0ff */
[----:B------:R-:W-:-:S02]  /*15580*/  FMNMX.FTZ R6, R185, R6, !PT ;  /* 0x00000006b9067209 */ /* 0x000fc40007810000 */
[C---:B------:R-:W-:Y:S02]  /*15590*/  ISETP.GT.AND P0, PT, R219.reuse, 0x21, !P0 ;  /* 0x00000021db00780c */ /* 0x040fe40004704270 */
[----:B------:R-:W-:Y:S02]  /*155a0*/  ISETP.GT.AND P1, PT, R219, RZ, !P1 ;  /* 0x000000ffdb00720c */ /* 0x000fe40004f24270 */
[----:B------:R-:W-:Y:S02]  /*155b0*/  ISETP.LT.OR P0, PT, R220, 0x22, P0 ;  /* 0x00000022dc00780c */ /* 0x000fe40000701670 */
[----:B------:R-:W-:Y:S02]  /*155c0*/  FMNMX.FTZ R6, R216, R6, !PT ;  /* 0x00000006d8067209 */ /* 0x000fe40007810000 */
[----:B------:R-:W-:Y:S02]  /*155d0*/  FSEL R215, R215, -INF , !P0 ;  /* 0xff800000d7d77808 */ /* 0x000fe40004000000 */
[----:B------:R-:W-:-:S02]  /*155e0*/  LOP3.LUT P0, RZ, R16, 0x2000, RZ, 0xc0, !PT ;  /* 0x0000200010ff7812 */ /* 0x000fc4000780c0ff */
[C---:B------:R-:W-:Y:S02]  /*155f0*/  ISETP.LT.OR P1, PT, R220.reuse, 0x1, P1 ;  /* 0x00000001dc00780c */ /* 0x040fe40000f21670 */
[----:B------:R-:W-:Y:S02]  /*15600*/  ISETP.GT.AND P0, PT, R219, 0x28, !P0 ;  /* 0x00000028db00780c */ /* 0x000fe40004704270 */
[----:B------:R-:W-:Y:S02]  /*15610*/  FMNMX.FTZ R6, R217, R6, !PT ;  /* 0x00000006d9067209 */ /* 0x000fe40007810000 */
[----:B------:R-:W-:Y:S02]  /*15620*/  ISETP.LT.OR P0, PT, R220, 0x29, P0 ;  /* 0x00000029dc00780c */ /* 0x000fe40000701670 */
[----:B------:R-:W-:Y:S02]  /*15630*/  FSEL R153, R153, -INF , !P1 ;  /* 0xff80000099997808 */ /* 0x000fe40004800000 */
        /* <DEDUP_REMOVED lines=18> */
[----:B------:R-:W-:Y:S01]  /*15760*/  FMNMX.FTZ R195, R158, R195, !PT ;  /* 0x000000c39ec37209 */ /* 0x000fe20007810000 */
[----:B------:R-:W0:Y:S01]  /*15770*/  SHFL.BFLY PT, R7, R6, 0x2, 0x1f ;  /* 0x0c401f0006077f89 */ /* 0x000e2200000e0000 */
        /* <DEDUP_REMOVED lines=15> */
[----:B0-----:R-:W-:Y:S02]  /*15870*/  FMNMX.FTZ R6, R6, R7, !PT ;  /* 0x0000000706067209 */ /* 0x001fe40007810000 */
[----:B------:R-:W-:Y:S02]  /*15880*/  FMNMX.FTZ R195, R174, R195, !PT ;  /* 0x000000c3aec37209 */ /* 0x000fe40007810000 */
[----:B------:R-:W-:Y:S01]  /*15890*/  FSEL R183, R183, -INF , !P0 ;  /* 0xff800000b7b77808 */ /* 0x000fe20004000000 */
[----:B------:R-:W0:Y:S01]  /*158a0*/  SHFL.BFLY PT, R7, R6, 0x1, 0x1f ;  /* 0x0c201f0006077f89 */ /* 0x000e2200000e0000 */
[----:B------:R-:W-:-:S02]  /*158b0*/  LOP3.LUT P0, RZ, R16, 0x80, RZ, 0xc0, !PT ;  /* 0x0000008010ff7812 */ /* 0x000fc4000780c0ff */
[----:B------:R-:W-:Y:S02]  /*158c0*/  FMNMX.FTZ R195, R175, R195, !PT ;  /* 0x000000c3afc37209 */ /* 0x000fe40007810000 */
[----:B------:R-:W-:Y:S02]  /*158d0*/  ISETP.GT.AND P0, PT, R219, 0x40, !P0 ;  /* 0x00000040db00780c */ /* 0x000fe40004704270 */
[----:B------:R-:W-:Y:S02]  /*158e0*/  FMNMX.FTZ R195, R178, R195, !PT ;  /* 0x000000c3b2c37209 */ /* 0x000fe40007810000 */
[----:B------:R-:W-:Y:S02]  /*158f0*/  ISETP.LT.OR P0, PT, R220, 0x41, P0 ;  /* 0x00000041dc00780c */ /* 0x000fe40000701670 */
[----:B------:R-:W-:Y:S02]  /*15900*/  LOP3.LUT P6, RZ, R16, 0x40, RZ, 0xc0, !PT ;  /* 0x0000004010ff7812 */ /* 0x000fe400078cc0ff */
[----:B------:R-:W-:-:S02]  /*15910*/  FMNMX.FTZ R195, R179, R195, !PT ;  /* 0x000000c3b3c37209 */ /* 0x000fc40007810000 */
[----:B------:R-:W-:Y:S02]  /*15920*/  FSEL R186, R186, -INF , !P0 ;  /* 0xff800000baba7808 */ /* 0x000fe40004000000 */
[----:B------:R-:W-:Y:S02]  /*15930*/  ISETP.GT.AND P0, PT, R219, 0x41, !P6 ;  /* 0x00000041db00780c */ /* 0x000fe40007704270 */
[----:B------:R-:W-:Y:S02]  /*15940*/  FMNMX.FTZ R195, R182, R195, !PT ;  /* 0x000000c3b6c37209 */ /* 0x000fe40007810000 */
[----:B------:R-:W-:Y:S02]  /*15950*/  ISETP.LT.OR P0, PT, R220, 0x42, P0 ;  /* 0x00000042dc00780c */ /* 0x000fe40000701670 */
[----:B------:R-:W-:Y:S02]  /*15960*/  FMNMX.FTZ R195, R183, R195, !PT ;  /* 0x000000c3b7c37209 */ /* 0x000fe40007810000 */
[----:B------:R-:W-:-:S02]  /*15970*/  FSEL R187, R187, -INF , !P0 ;  /* 0xff800000bbbb7808 */ /* 0x000fc40004000000 */
[C---:B------:R-:W-:Y:S02]  /*15980*/  ISETP.GT.AND P2, PT, R219.reuse, 0x49, !P2 ;  /* 0x00000049db00780c */ /* 0x040fe40005744270 */
[----:B------:R-:W-:Y:S02]  /*15990*/  FMNMX.FTZ R195, R186, R195, !PT ;  /* 0x000000c3bac37209 */ /* 0x000fe40007810000 */
[----:B------:R-:W-:Y:S02]  /*159a0*/  ISETP.LT.OR P2, PT, R220, 0x4a, P2 ;  /* 0x0000004adc00780c */ /* 0x000fe40001741670 */
[----:B------:R-:W-:Y:S02]  /*159b0*/  ISETP.GT.AND P3, PT, R219, 0x50, !P3 ;  /* 0x00000050db00780c */ /* 0x000fe40005f64270 */
[----:B------:R-:W-:Y:S02]  /*159c0*/  FMNMX.FTZ R195, R187, R195, !PT ;  /* 0x000000c3bbc37209 */ /* 0x000fe40007810000 */
[----:B0-----:R-:W-:-:S02]  /*159d0*/  FMNMX.FTZ R6, R6, R7, !PT ;  /* 0x0000000706067209 */ /* 0x001fc40007810000 */
[----:B------:R-:W-:Y:S02]  /*159e0*/  FSEL R189, R189, -INF , !P2 ;  /* 0xff800000bdbd7808 */ /* 0x000fe40005000000 */
[----:B------:R-:W-:Y:S01]  /*159f0*/  ISETP.LT.OR P3, PT, R220, 0x51, P3 ;  /* 0x00000051dc00780c */ /* 0x000fe20001f61670 */
[----:B------:R-:W-:Y:S01]  /*15a00*/  FMUL.FTZ R171, R6, UR48 ;  /* 0x0000003006ab7c20 */ /* 0x000fe20008410000 */
[----:B------:R-:W-:Y:S02]  /*15a10*/  ISETP.GT.AND P4, PT, R219, 0x51, !P4 ;  /* 0x00000051db00780c */ /* 0x000fe40006784270 */
[----:B------:R-:W-:Y:S02]  /*15a20*/  FMNMX.FTZ R195, R188, R195, !PT ;  /* 0x000000c3bcc37209 */ /* 0x000fe40007810000 */
[----:B------:R-:W-:Y:S02]  /*15a30*/  FSETP.NEU.FTZ.AND P0, PT, R6, -INF , PT ;  /* 0xff8000000600780b */ /* 0x000fe40003f1d000 */
[----:B------:R-:W-:-:S02]  /*15a40*/  LOP3.LUT P6, RZ, R16, 0x1, RZ, 0xc0, !PT ;  /* 0x0000000110ff7812 */ /* 0x000fc400078cc0ff */
[----:B------:R-:W-:Y:S02]  /*15a50*/  FSEL R191, R191, -INF , !P3 ;  /* 0xff800000bfbf7808 */ /* 0x000fe40005800000 */
[----:B------:R-:W-:Y:S02]  /*15a60*/  ISETP.GT.AND P5, PT, R219, 0x58, !P5 ;  /* 0x00000058db00780c */ /* 0x000fe40006fa4270 */
[----:B------:R-:W-:Y:S02]  /*15a70*/  ISETP.LT.OR P4, PT, R220, 0x52, P4 ;  /* 0x00000052dc00780c */ /* 0x000fe40002781670 */
[----:B------:R-:W-:Y:S02]  /*15a80*/  FMNMX.FTZ R195, R189, R195, !PT ;  /* 0x000000c3bdc37209 */ /* 0x000fe40007810000 */
[----:B------:R-:W-:Y:S02]  /*15a90*/  FSEL R7, R6, RZ, P0 ;  /* 0x000000ff06077208 */ /* 0x000fe40000000000 */
[----:B------:R-:W-:-:S02]  /*15aa0*/  FSEL R171, R171, RZ, P0 ;  /* 0x000000ffabab7208 */ /* 0x000fc40000000000 */
[----:B------:R-:W-:Y:S01]  /*15ab0*/  ISETP.GT.AND P0, PT, R219, 0x59, !P6 ;  /* 0x00000059db00780c */ /* 0x000fe20007704270 */
[----:B------:R-:W-:Y:S01]  /*15ac0*/  FADD.FTZ R7, -R7, R214 ;  /* 0x000000d607077221 */ /* 0x000fe20000010100 */
[----:B------:R-:W-:Y:S01]  /*15ad0*/  ISETP.LT.OR P5, PT, R220, 0x59, P5 ;  /* 0x00000059dc00780c */ /* 0x000fe20002fa1670 */
[--C-:B------:R-:W-:Y:S01]  /*15ae0*/  FFMA.FTZ R170, R170, UR48, -R171.reuse ;  /* 0x00000030aaaa7c23 */ /* 0x100fe200080108ab */
[----:B------:R-:W-:Y:S01]  /*15af0*/  FSEL R190, R190, -INF , !P4 ;  /* 0xff800000bebe7808 */ /* 0x000fe20006000000 */
[--C-:B------:R-:W-:Y:S01]  /*15b00*/  FFMA.FTZ R152, R152, UR48, -R171.reuse ;  /* 0x0000003098987c23 */ /* 0x100fe200080108ab */
[----:B------:R-:W-:Y:S01]  /*15b10*/  FMNMX.FTZ R195, R191, R195, !PT ;  /* 0x000000c3bfc37209 */ /* 0x000fe20007810000 */
[--C-:B------:R-:W-:Y:S01]  /*15b20*/  FFMA.FTZ R155, R155, UR48, -R171.reuse ;  /* 0x000000309b9b7c23 */ /* 0x100fe200080108ab */
[----:B------:R-:W-:Y:S01]  /*15b30*/  ISETP.LT.OR P0, PT, R220, 0x5a, P0 ;  /* 0x0000005adc00780c */ /* 0x000fe20000701670 */
        /* <DEDUP_REMOVED lines=26> */
[----:B------:R-:W-:Y:S01]  /*15ce0*/  FMUL.FTZ R7, R7, UR48 ;  /* 0x0000003007077c20 */ /* 0x000fe20008410000 */
[----:B------:R-:W0:Y:S01]  /*15cf0*/  SHFL.BFLY PT, R197, R195, 0x2, 0x1f ;  /* 0x0c401f00c3c57f89 */ /* 0x000e2200000e0000 */
[----:B------:R-:W-:Y:S01]  /*15d00*/  MUFU.EX2 R220, R170 ;  /* 0x000000aa00dc7308 */ /* 0x000fe20000000800 */
[----:B------:R-:W-:-:S07]  /*15d10*/  ISETP.NE.AND P6, PT, R221, 0x3, PT ;  /* 0x00000003dd00780c */ /* 0x000fce0003fc5270 */
[----:B------:R-:W-:Y:S08]  /*15d20*/  MUFU.EX2 R170, R180 ;  /* 0x000000b400aa7308 */ /* 0x000ff00000000800 */
[----:B------:R-:W1:Y:S01]  /*15d30*/  MUFU.EX2 R180, R7 ;  /* 0x0000000700b47308 */ /* 0x000e620000000800 */
[----:B0-----:R-:W-:-:S07]  /*15d40*/  FMNMX.FTZ R197, R195, R197, !PT ;  /* 0x000000c5c3c57209 */ /* 0x001fce0007810000 */
[----:B------:R0:W3:Y:S08]  /*15d50*/  MUFU.EX2 R219, R152 ;  /* 0x0000009800db7308 */ /* 0x0000f00000000800 */
[----:B------:R-:W4:Y:S01]  /*15d60*/  MUFU.EX2 R155, R155 ;  /* 0x0000009b009b7308 */ /* 0x000f220000000800 */
[----:B0-----:R-:W0:Y:S01]  /*15d70*/  SHFL.BFLY PT, R152, R197, 0x1, 0x1f ;  /* 0x0c201f00c5987f89 */ /* 0x001e2200000e0000 */
[----:B-1----:R-:W-:Y:S01]  /*15d80*/  FFMA.FTZ R214, R180, R8, R220 ;  /* 0x00000008b4d67223 */ /* 0x002fe200000100dc */
[-C--:B------:R-:W-:Y:S01]  /*15d90*/  FMUL.FTZ R24, R24, R180.reuse ;  /* 0x000000b418187220 */ /* 0x080fe20000410000 */
[-C--:B------:R-:W-:Y:S01]  /*15da0*/  FMUL.FTZ R25, R25, R180.reuse ;  /* 0x000000b419197220 */ /* 0x080fe20000410000 */
[-C--:B------:R-:W-:Y:S01]  /*15db0*/  FMUL.FTZ R28, R28, R180.reuse ;  /* 0x000000b41c1c7220 */ /* 0x080fe20000410000 */
[-C--:B------:R-:W-:Y:S01]  /*15dc0*/  FMUL.FTZ R29, R29, R180.reuse ;  /* 0x000000b41d1d7220 */ /* 0x080fe20000410000 */
        /* <DEDUP_REMOVED lines=11> */
[-C--:B------:R-:W-:Y:S01]  /*15e80*/  FMUL.FTZ R45, R45, R180.reuse ;  /* 0x000000b42d2d7220 */ /* 0x080fe20000410000 */
[-C--:B------:R-:W-:Y:S01]  /*15e90*/  FMUL.FTZ R48, R48, R180.reuse ;  /* 0x000000b430307220 */ /* 0x080fe20000410000 */
[-C--:B------:R-:W-:Y:S01]  /*15ea0*/  FMUL.FTZ R49, R49, R180.reuse ;  /* 0x000000b431317220 */ /* 0x080fe20000410000 */
[-C--:B------:R-:W-:Y:S01]  /*15eb0*/  FMUL.FTZ R52, R52, R180.reuse ;  /* 0x000000b434347220 */ /* 0x080fe20000410000 */
[-C--:B------:R-:W-:Y:S01]  /*15ec0*/  FMUL.FTZ R53, R53, R180.reuse ;  /* 0x000000b435357220 */ /* 0x080fe20000410000 */
[----:B------:R-:W-:Y:S01]  /*15ed0*/  FMUL.FTZ R56, R56, R180 ;  /* 0x000000b438387220 */ /* 0x000fe20000410000 */
[----:B------:R-:W4:Y:S01]  /*15ee0*/  MUFU.EX2 R160, R160 ;  /* 0x000000a000a07308 */ /* 0x000f220000000800 */
[----:B-1----:R-:W-:Y:S01]  /*15ef0*/  FADD.FTZ R214, R156, R214 ;  /* 0x000000d69cd67221 */ /* 0x002fe20000010000 */
[----:B0-----:R-:W-:Y:S01]  /*15f00*/  FMNMX.FTZ R7, R197, R152, !PT ;  /* 0x00000098c5077209 */ /* 0x001fe20007810000 */
[-C--:B------:R-:W-:Y:S01]  /*15f10*/  FMUL.FTZ R57, R57, R180.reuse ;  /* 0x000000b439397220 */ /* 0x080fe20000410000 */
[-C--:B------:R-:W-:Y:S01]  /*15f20*/  FMUL.FTZ R60, R60, R180.reuse ;  /* 0x000000b43c3c7220 */ /* 0x080fe20000410000 */
[-C--:B------:R-:W-:Y:S01]  /*15f30*/  FMUL.FTZ R61, R61, R180.reuse ;  /* 0x000000b43d3d7220 */ /* 0x080fe20000410000 */
[C---:B------:R-:W-:Y:S01]  /*15f40*/  FSETP.NEU.FTZ.AND P0, PT, R7.reuse, -INF , PT ;  /* 0xff8000000700780b */ /* 0x040fe20003f1d000 */
[----:B------:R-:W-:Y:S01]  /*15f50*/  FMUL.FTZ R152, R7, UR48 ;  /* 0x0000003007987c20 */ /* 0x000fe20008410000 */
[----:B------:R-:W0:Y:S01]  /*15f60*/  MUFU.EX2 R163, R163 ;  /* 0x000000a300a37308 */ /* 0x000e220000000800 */
[----:B---3--:R-:W-:Y:S01]  /*15f70*/  FADD.FTZ R214, R159, R214 ;  /* 0x000000d69fd67221 */ /* 0x008fe20000010000 */
[-C--:B------:R-:W-:Y:S01]  /*15f80*/  FMUL.FTZ R64, R64, R180.reuse ;  /* 0x000000b440407220 */ /* 0x080fe20000410000 */
[-C--:B------:R-:W-:Y:S01]  /*15f90*/  FMUL.FTZ R65, R65, R180.reuse ;  /* 0x000000b441417220 */ /* 0x080fe20000410000 */
[----:B------:R-:W-:Y:S01]  /*15fa0*/  FSEL R152, R152, RZ, P0 ;  /* 0x000000ff98987208 */ /* 0x000fe20000000000 */
[-C--:B------:R-:W-:Y:S01]  /*15fb0*/  FMUL.FTZ R68, R68, R180.reuse ;  /* 0x000000b444447220 */ /* 0x080fe20000410000 */
[-C--:B------:R-:W-:Y:S01]  /*15fc0*/  FMUL.FTZ R69, R69, R180.reuse ;  /* 0x000000b445457220 */ /* 0x080fe20000410000 */
[----:B------:R-:W-:Y:S01]  /*15fd0*/  FMUL.FTZ R72, R72, R180 ;  /* 0x000000b448487220 */ /* 0x000fe20000410000 */
[----:B------:R-:W1:Y:S01]  /*15fe0*/  MUFU.EX2 R164, R164 ;  /* 0x000000a400a47308 */ /* 0x000e620000000800 */
[----:B----4-:R-:W-:Y:S01]  /*15ff0*/  FADD.FTZ R214, R160, R214 ;  /* 0x000000d6a0d67221 */ /* 0x010fe20000010000 */
[--C-:B------:R-:W-:Y:S01]  /*16000*/  FFMA.FTZ R199, R153, UR48, -R152.reuse ;  /* 0x0000003099c77c23 */ /* 0x100fe20008010898 */
[--C-:B------:R-:W-:Y:S01]  /*16010*/  FFMA.FTZ R153, R158, UR48, -R152.reuse ;  /* 0x000000309e997c23 */ /* 0x100fe20008010898 */
[--C-:B------:R-:W-:Y:S01]  /*16020*/  FFMA.FTZ R8, R154, UR48, -R152.reuse ;  /* 0x000000309a087c23 */ /* 0x100fe20008010898 */
[----:B------:R-:W-:Y:S01]  /*16030*/  F2FP.BF16.F32.PACK_AB R154, R156, R155 ;  /* 0x0000009b9c9a723e */ /* 0x000fe200000010ff */
[----:B------:R-:W-:Y:S01]  /*16040*/  FFMA.FTZ R198, R157, UR48, -R152 ;  /* 0x000000309dc67c23 */ /* 0x000fe20008010898 */
[----:B------:R-:W-:Y:S01]  /*16050*/  F2FP.BF16.F32.PACK_AB R156, R160, R159 ;  /* 0x0000009fa09c723e */ /* 0x000fe200000010ff */
[----:B------:R-:W3:Y:S01]  /*16060*/  MUFU.EX2 R167, R167 ;  /* 0x000000a700a77308 */ /* 0x000ee20000000800 */
        /* <DEDUP_REMOVED lines=8> */
[C---:B-1----:R-:W-:Y:S01]  /*160f0*/  FADD.FTZ R214, R164.reuse, R214 ;  /* 0x000000d6a4d67221 */ /* 0x042fe20000010000 */
[----:B------:R-:W-:Y:S01]  /*16100*/  F2FP.BF16.F32.PACK_AB R158, R164, R163 ;  /* 0x000000a3a49e723e */ /* 0x000fe200000010ff */
[--C-:B------:R-:W-:Y:S01]  /*16110*/  FFMA.FTZ R165, R174, UR48, -R152.reuse ;  /* 0x00000030aea57c23 */ /* 0x100fe20008010898 */
[--C-:B------:R-:W-:Y:S01]  /*16120*/  FFMA.FTZ R175, R175, UR48, -R152.reuse ;  /* 0x00000030afaf7c23 */ /* 0x100fe20008010898 */
[--C-:B------:R-:W-:Y:S01]  /*16130*/  FFMA.FTZ R178, R178, UR48, -R152.reuse ;  /* 0x00000030b2b27c23 */ /* 0x100fe20008010898 */
[--C-:B------:R-:W-:Y:S01]  /*16140*/  FFMA.FTZ R179, R179, UR48, -R152.reuse ;  /* 0x00000030b3b37c23 */ /* 0x100fe20008010898 */
[----:B------:R-:W-:Y:S01]  /*16150*/  FFMA.FTZ R182, R182, UR48, -R152 ;  /* 0x00000030b6b67c23 */ /* 0x000fe20008010898 */
[----:B------:R-:W1:Y:S01]  /*16160*/  MUFU.EX2 R172, R172 ;  /* 0x000000ac00ac7308 */ /* 0x000e620000000800 */
[----:B---3--:R-:W-:Y:S01]  /*16170*/  FADD.FTZ R214, R167, R214 ;  /* 0x000000d6a7d67221 */ /* 0x008fe20000010000 */
[--C-:B------:R-:W-:Y:S01]  /*16180*/  FFMA.FTZ R183, R183, UR48, -R152.reuse ;  /* 0x00000030b7b77c23 */ /* 0x100fe20008010898 */
[--C-:B------:R-:W-:Y:S01]  /*16190*/  FFMA.FTZ R186, R186, UR48, -R152.reuse ;  /* 0x00000030baba7c23 */ /* 0x100fe20008010898 */
[--C-:B------:R-:W-:Y:S01]  /*161a0*/  FFMA.FTZ R187, R187, UR48, -R152.reuse ;  /* 0x00000030bbbb7c23 */ /* 0x100fe20008010898 */
[--C-:B------:R-:W-:Y:S01]  /*161b0*/  FFMA.FTZ R188, R188, UR48, -R152.reuse ;  /* 0x00000030bcbc7c23 */ /* 0x100fe20008010898 */
[--C-:B------:R-:W-:Y:S01]  /*161c0*/  FFMA.FTZ R189, R189, UR48, -R152.reuse ;  /* 0x00000030bdbd7c23 */ /* 0x100fe20008010898 */
[----:B------:R-:W-:Y:S01]  /*161d0*/  FFMA.FTZ R191, R191, UR48, -R152 ;  /* 0x00000030bfbf7c23 */ /* 0x000fe20008010898 */
[----:B------:R-:W3:Y:S01]  /*161e0*/  MUFU.EX2 R173, R173 ;  /* 0x000000ad00ad7308 */ /* 0x000ee20000000800 */
[C---:B0-----:R-:W-:Y:S01]  /*161f0*/  FADD.FTZ R214, R168.reuse, R214 ;  /* 0x000000d6a8d67221 */ /* 0x041fe20000010000 */
[----:B------:R-:W-:Y:S01]  /*16200*/  F2FP.BF16.F32.PACK_AB R160, R168, R167 ;  /* 0x000000a7a8a0723e */ /* 0x000fe200000010ff */
[--C-:B------:R-:W-:Y:S01]  /*16210*/  FFMA.FTZ R190, R190, UR48, -R152.reuse ;  /* 0x00000030bebe7c23 */ /* 0x100fe20008010898 */
[--C-:B------:R-:W-:Y:S01]  /*16220*/  FFMA.FTZ R193, R193, UR48, -R152.reuse ;  /* 0x00000030c1c17c23 */ /* 0x100fe20008010898 */
[----:B------:R-:W-:Y:S01]  /*16230*/  FFMA.FTZ R194, R194, UR48, -R152 ;  /* 0x00000030c2c27c23 */ /* 0x000fe20008010898 */
[----:B------:R-:W-:Y:S01]  /*16240*/  F2FP.BF16.F32.PACK_AB R152, R219, R220 ;  /* 0x000000dcdb98723e */ /* 0x000fe200000010ff */
        /* <DEDUP_REMOVED lines=17> */
[----:B------:R3:W-:Y:S01]  /*16360*/  MUFU.EX2 R159, R153 ;  /* 0x00000099009f7308 */ /* 0x0007e20000000800 */
[----:B0-----:R-:W-:Y:S01]  /*16370*/  FADD.FTZ R214, R176, R214 ;  /* 0x000000d6b0d67221 */ /* 0x001fe20000010000 */
[-C--:B------:R-:W-:Y:S01]  /*16380*/  FMUL.FTZ R97, R97, R180.reuse ;  /* 0x000000b461617220 */ /* 0x080fe20000410000 */
[-C--:B------:R-:W-:Y:S01]  /*16390*/  FMUL.FTZ R100, R100, R180.reuse ;  /* 0x000000b464647220 */ /* 0x080fe20000410000 */
[-C--:B------:R-:W-:Y:S01]  /*163a0*/  FMUL.FTZ R101, R101, R180.reuse ;  /* 0x000000b465657220 */ /* 0x080fe20000410000 */
[-C--:B------:R-:W-:Y:S01]  /*163b0*/  FMUL.FTZ R104, R104, R180.reuse ;  /* 0x000000b468687220 */ /* 0x080fe20000410000 */
[-C--:B------:R-:W-:Y:S01]  /*163c0*/  FMUL.FTZ R105, R105, R180.reuse ;  /* 0x000000b469697220 */ /* 0x080fe20000410000 */
[----:B------:R-:W-:Y:S01]  /*163d0*/  FMUL.FTZ R108, R108, R180 ;  /* 0x000000b46c6c7220 */ /* 0x000fe20000410000 */
[----:B------:R-:W-:Y:S01]  /*163e0*/  MUFU.EX2 R199, R199 ;  /* 0x000000c700c77308 */ /* 0x000fe20000000800 */
[----:B---3--:R-:W-:Y:S01]  /*163f0*/  FSEL R153, R7, RZ, P0 ;  /* 0x000000ff07997208 */ /* 0x008fe20000000000 */
[C---:B-1----:R-:W-:Y:S01]  /*16400*/  FADD.FTZ R214, R177.reuse, R214 ;  /* 0x000000d6b1d67221 */ /* 0x042fe20000010000 */
[----:B------:R-:W-:Y:S01]  /*16410*/  F2FP.BF16.F32.PACK_AB R164, R177, R176 ;  /* 0x000000b0b1a4723e */ /* 0x000fe200000010ff */
[-C--:B------:R-:W-:Y:S01]  /*16420*/  FMUL.FTZ R109, R109, R180.reuse ;  /* 0x000000b46d6d7220 */ /* 0x080fe20000410000 */
[-C--:B------:R-:W-:Y:S01]  /*16430*/  FMUL.FTZ R112, R112, R180.reuse ;  /* 0x000000b470707220 */ /* 0x080fe20000410000 */
[----:B------:R-:W-:Y:S01]  /*16440*/  FADD.FTZ R153, -R153, R213 ;  /* 0x000000d599997221 */ /* 0x000fe20000010100 */
[----:B------:R-:W-:Y:S01]  /*16450*/  FADD.FTZ R214, R170, R214 ;  /* 0x000000d6aad67221 */ /* 0x000fe20000010000 */
[----:B------:R-:W0:Y:S01]  /*16460*/  MUFU.EX2 R155, R8 ;  /* 0x00000008009b7308 */ /* 0x000e220000000800 */
[-C--:B------:R-:W-:Y:S01]  /*16470*/  FMUL.FTZ R113, R113, R180.reuse ;  /* 0x000000b471717220 */ /* 0x080fe20000410000 */
[----:B------:R-:W-:Y:S01]  /*16480*/  FMUL.FTZ R153, R153, UR48 ;  /* 0x0000003099997c20 */ /* 0x000fe20008410000 */
[-C--:B------:R-:W-:Y:S01]  /*16490*/  FMUL.FTZ R116, R116, R180.reuse ;  /* 0x000000b474747220 */ /* 0x080fe20000410000 */
[-C--:B------:R-:W-:Y:S01]  /*164a0*/  FMUL.FTZ R117, R117, R180.reuse ;  /* 0x000000b475757220 */ /* 0x080fe20000410000 */
[-C--:B------:R-:W-:Y:S01]  /*164b0*/  FMUL.FTZ R120, R120, R180.reuse ;  /* 0x000000b478787220 */ /* 0x080fe20000410000 */
[-C--:B------:R-:W-:Y:S01]  /*164c0*/  FMUL.FTZ R121, R121, R180.reuse ;  /* 0x000000b479797220 */ /* 0x080fe20000410000 */
[-C--:B------:R-:W-:Y:S01]  /*164d0*/  FMUL.FTZ R124, R124, R180.reuse ;  /* 0x000000b47c7c7220 */ /* 0x080fe20000410000 */
[----:B------:R0:W1:Y:S01]  /*164e0*/  MUFU.EX2 R176, R153 ;  /* 0x0000009900b07308 */ /* 0x0000620000000800 */
        /* <DEDUP_REMOVED lines=20> */
[----:B------:R-:W-:Y:S01]  /*16630*/  FADD.FTZ R3, R155, R3 ;  /* 0x000000039b037221 */ /* 0x000fe20000010000 */
[-C--:B------:R-:W-:Y:S01]  /*16640*/  FMUL.FTZ R31, R31, R176.reuse ;  /* 0x000000b01f1f7220 */ /* 0x080fe20000410000 */
[----:B------:R-:W-:Y:S01]  /*16650*/  FMUL.FTZ R34, R34, R176 ;  /* 0x000000b022227220 */ /* 0x000fe20000410000 */
[----:B------:R-:W1:Y:S01]  /*16660*/  MUFU.EX2 R157, R157 ;  /* 0x0000009d009d7308 */ /* 0x000e620000000800 */
[----:B---3--:R-:W-:Y:S01]  /*16670*/  FADD.FTZ R3, R198, R3 ;  /* 0x00000003c6037221 */ /* 0x008fe20000010000 */
[----:B------:R-:W-:Y:S01]  /*16680*/  F2FP.BF16.F32.PACK_AB R155, R159, R198 ;  /* 0x000000c69f9b723e */ /* 0x000fe200000010ff */
        /* <DEDUP_REMOVED lines=52> */
[----:B------:R-:W-:Y:S01]  /*169d0*/  FMUL.FTZ R107, R107, R176 ;  /* 0x000000b06b6b7220 */ /* 0x000fe20000410000 */
        /* <DEDUP_REMOVED lines=31> */
[----:B------:R-:W-:Y:S01]  /*16bd0*/  FMUL.FTZ R151, R151, R176 ;  /* 0x000000b097977220 */ /* 0x000fe20000410000 */
[----:B------:R-:W0:Y:S01]  /*16be0*/  MUFU.EX2 R192, R192 ;  /* 0x000000c000c07308 */ /* 0x000e220000000800 */
[C---:B-1----:R-:W-:Y:S01]  /*16bf0*/  FADD.FTZ R214, R217.reuse, R214 ;  /* 0x000000d6d9d67221 */ /* 0x042fe20000010000 */
[----:B------:R-:W-:-:S06]  /*16c00*/  F2FP.BF16.F32.PACK_AB R170, R217, R216 ;  /* 0x000000d8d9aa723e */ /* 0x000fcc00000010ff */
[----:B------:R-:W1:Y:S01]  /*16c10*/  MUFU.EX2 R175, R175 ;  /* 0x000000af00af7308 */ /* 0x000e620000000800 */
[----:B---3--:R-:W-:-:S07]  /*16c20*/  FADD.FTZ R3, R163, R3 ;  /* 0x00000003a3037221 */ /* 0x008fce0000010000 */
[----:B------:R-:W3:Y:S01]  /*16c30*/  MUFU.EX2 R218, R218 ;  /* 0x000000da00da7308 */ /* 0x000ee20000000800 */
[----:B0-----:R-:W-:-:S07]  /*16c40*/  FADD.FTZ R214, R192, R214 ;  /* 0x000000d6c0d67221 */ /* 0x001fce0000010000 */
[----:B------:R-:W0:Y:S01]  /*16c50*/  MUFU.EX2 R165, R178 ;  /* 0x000000b200a57308 */ /* 0x000e220000000800 */
[C---:B-1----:R-:W-:Y:S01]  /*16c60*/  FADD.FTZ R3, R175.reuse, R3 ;  /* 0x00000003af037221 */ /* 0x042fe20000010000 */
[----:B------:R-:W-:-:S06]  /*16c70*/  F2FP.BF16.F32.PACK_AB R163, R175, R163 ;  /* 0x000000a3afa3723e */ /* 0x000fcc00000010ff */
[----:B------:R-:W1:Y:S01]  /*16c80*/  MUFU.EX2 R174, R196 ;  /* 0x000000c400ae7308 */ /* 0x000e620000000800 */
[C---:B---3--:R-:W-:Y:S01]  /*16c90*/  FADD.FTZ R214, R218.reuse, R214 ;  /* 0x000000d6dad67221 */ /* 0x048fe20000010000 */
[----:B------:R-:W-:-:S06]  /*16ca0*/  F2FP.BF16.F32.PACK_AB R172, R218, R192 ;  /* 0x000000c0daac723e */ /* 0x000fcc00000010ff */
[----:B------:R-:W3:Y:S01]  /*16cb0*/  MUFU.EX2 R179, R179 ;  /* 0x000000b300b37308 */ /* 0x000ee20000000800 */
[----:B0-----:R-:W-:-:S07]  /*16cc0*/  FADD.FTZ R3, R165, R3 ;  /* 0x00000003a5037221 */ /* 0x001fce0000010000 */
[----:B------:R-:W0:Y:S01]  /*16cd0*/  MUFU.EX2 R171, R171 ;  /* 0x000000ab00ab7308 */ /* 0x000e220000000800 */
[----:B-1----:R-:W-:-:S07]  /*16ce0*/  FADD.FTZ R214, R174, R214 ;  /* 0x000000d6aed67221 */ /* 0x002fce0000010000 */
[----:B------:R-:W1:Y:S01]  /*16cf0*/  MUFU.EX2 R167, R182 ;  /* 0x000000b600a77308 */ /* 0x000e620000000800 */
[C---:B---3--:R-:W-:Y:S01]  /*16d00*/  FADD.FTZ R3, R179.reuse, R3 ;  /* 0x00000003b3037221 */ /* 0x048fe20000010000 */
[----:B------:R-:W-:-:S06]  /*16d10*/  F2FP.BF16.F32.PACK_AB R165, R179, R165 ;  /* 0x000000a5b3a5723e */ /* 0x000fcc00000010ff */
[----:B------:R-:W3:Y:S01]  /*16d20*/  MUFU.EX2 R183, R183 ;  /* 0x000000b700b77308 */ /* 0x000ee20000000800 */
[C---:B0-----:R-:W-:Y:S01]  /*16d30*/  FADD.FTZ R8, R171.reuse, R214 ;  /* 0x000000d6ab087221 */ /* 0x041fe20000010000 */
[----:B------:R-:W-:-:S06]  /*16d40*/  F2FP.BF16.F32.PACK_AB R174, R171, R174 ;  /* 0x000000aeabae723e */ /* 0x000fcc00000010ff */
[----:B------:R-:W0:Y:S01]  /*16d50*/  MUFU.EX2 R186, R186 ;  /* 0x000000ba00ba7308 */ /* 0x000e220000000800 */
[----:B-1----:R-:W-:-:S07]  /*16d60*/  FADD.FTZ R3, R167, R3 ;  /* 0x00000003a7037221 */ /* 0x002fce0000010000 */
[----:B------:R-:W1:Y:S01]  /*16d70*/  MUFU.EX2 R187, R187 ;  /* 0x000000bb00bb7308 */ /* 0x000e620000000800 */
[C---:B---3--:R-:W-:Y:S01]  /*16d80*/  FADD.FTZ R3, R183.reuse, R3 ;  /* 0x00000003b7037221 */ /* 0x048fe20000010000 */
[----:B------:R-:W-:-:S06]  /*16d90*/  F2FP.BF16.F32.PACK_AB R167, R183, R167 ;  /* 0x000000a7b7a7723e */ /* 0x000fcc00000010ff */
[----:B------:R-:W3:Y:S01]  /*16da0*/  MUFU.EX2 R171, R188 ;  /* 0x000000bc00ab7308 */ /* 0x000ee20000000800 */
[----:B0-----:R-:W-:-:S07]  /*16db0*/  FADD.FTZ R3, R186, R3 ;  /* 0x00000003ba037221 */ /* 0x001fce0000010000 */
[----:B------:R-:W0:Y:S01]  /*16dc0*/  MUFU.EX2 R189, R189 ;  /* 0x000000bd00bd7308 */ /* 0x000e220000000800 */
[C---:B-1----:R-:W-:Y:S01]  /*16dd0*/  FADD.FTZ R3, R187.reuse, R3 ;  /* 0x00000003bb037221 */ /* 0x042fe20000010000 */
[----:B------:R-:W-:-:S06]  /*16de0*/  F2FP.BF16.F32.PACK_AB R169, R187, R186 ;  /* 0x000000babba9723e */ /* 0x000fcc00000010ff */
[----:B------:R-:W1:Y:S01]  /*16df0*/  MUFU.EX2 R173, R191 ;  /* 0x000000bf00ad7308 */ /* 0x000e620000000800 */
[----:B---3--:R-:W-:-:S07]  /*16e00*/  FADD.FTZ R3, R171, R3 ;  /* 0x00000003ab037221 */ /* 0x008fce0000010000 */
[----:B------:R-:W3:Y:S01]  /*16e10*/  MUFU.EX2 R190, R190 ;  /* 0x000000be00be7308 */ /* 0x000ee20000000800 */
[C---:B0-----:R-:W-:Y:S01]  /*16e20*/  FADD.FTZ R3, R189.reuse, R3 ;  /* 0x00000003bd037221 */ /* 0x041fe20000010000 */
[----:B------:R-:W-:-:S06]  /*16e30*/  F2FP.BF16.F32.PACK_AB R171, R189, R171 ;  /* 0x000000abbdab723e */ /* 0x000fcc00000010ff */
[----:B------:R-:W0:Y:S01]  /*16e40*/  MUFU.EX2 R193, R193 ;  /* 0x000000c100c17308 */ /* 0x000e220000000800 */
[----:B-1----:R-:W-:-:S07]  /*16e50*/  FADD.FTZ R3, R173, R3 ;  /* 0x00000003ad037221 */ /* 0x002fce0000010000 */
[----:B------:R-:W1:Y:S01]  /*16e60*/  MUFU.EX2 R194, R194 ;  /* 0x000000c200c27308 */ /* 0x000e620000000800 */
[C---:B---3--:R-:W-:Y:S01]  /*16e70*/  FADD.FTZ R3, R190.reuse, R3 ;  /* 0x00000003be037221 */ /* 0x048fe20000010000 */
[----:B------:R-:W-:-:S03]  /*16e80*/  F2FP.BF16.F32.PACK_AB R173, R190, R173 ;  /* 0x000000adbead723e */ /* 0x000fc600000010ff */
[----:B0-----:R-:W-:-:S04]  /*16e90*/  FADD.FTZ R3, R193, R3 ;  /* 0x00000003c1037221 */ /* 0x001fc80000010000 */
[C---:B-1----:R-:W-:Y:S01]  /*16ea0*/  FADD.FTZ R3, R194.reuse, R3 ;  /* 0x00000003c2037221 */ /* 0x042fe20000010000 */
[----:B------:R-:W-:Y:S01]  /*16eb0*/  F2FP.BF16.F32.PACK_AB R175, R194, R193 ;  /* 0x000000c1c2af723e */ /* 0x000fe200000010ff */
[----:B------:R-:W-:Y:S06]  /*16ec0*/  @!P6 BRA `(.L_x_3026) ;  /* 0x000000000004e947 */ /* 0x000fec0003800000 */
[----:B------:R-:W-:Y:S01]  /*16ed0*/  BPT.TRAP 0x1 ;  /* 0x000000040000795c */ /* 0x000fe20000300000 */
.L_x_3026:
[----:B------:R0:W1:Y:S01]  /*16ee0*/  SYNCS.PHASECHK.TRANS64.TRYWAIT P0, [R9+URZ+0x22850], R20 ;  /* 0x02285014090075a7 */ /* 0x000062000800017f */
[----:B------:R-:W-:Y:S05]  /*16ef0*/  @!P6 BRA `(.L_x_3027) ;  /* 0x000000000004e947 */ /* 0x000fea0003800000 */
[----:B------:R-:W-:Y:S01]  /*16f00*/  BPT.TRAP 0x1 ;  /* 0x000000040000795c */ /* 0x000fe20000300000 */
.L_x_3027:
[----:B------:R-:W-:Y:S04]  /*16f10*/  BSSY B0, `(.L_x_3028) ;  /* 0x0000004000007945 */ /* 0x000fe80003800000 */
[----:B-1----:R-:W-:Y:S05]  /*16f20*/  @P0 BRA `(.L_x_3029) ;  /* 0x0000000000080947 */ /* 0x002fea0003800000 */
[----:B------:R-:W1:Y:S02]  /*16f30*/  SYNCS.PHASECHK.TRANS64.TRYWAIT P0, [R9+URZ+0x22850], R20 ;  /* 0x02285014090075a7 */ /* 0x000e64000800017f */
[----:B-1----:R-:W-:Y:S05]  /*16f40*/  @!P0 BRA `(.L_x_3030) ;  /* 0x000000f400f08947 */ /* 0x002fea0003800000 */
.L_x_3029:
[----:B------:R-:W-:Y:S05]  /*16f50*/  BSYNC B0 ;  /* 0x0000000000007941 */ /* 0x000fea0003800000 */
.L_x_3028:
[----:B------:R-:W3:Y:S01]  /*16f60*/  S2R R178, SR_TID.X ;  /* 0x0000000000b27919 */ /* 0x000ee20000002100 */
[----:B------:R-:W-:Y:S05]  /*16f70*/  WARPSYNC.ALL ;  /* 0x0000000000007948 */ /* 0x000fea0003800000 */
[----:B------:R-:W-:Y:S02]  /*16f80*/  IMAD.MOV.U32 R176, RZ, RZ, 0xc00 ;  /* 0x00000c00ffb07424 */ /* 0x000fe400078e00ff */
[----:B------:R-:W-:Y:S02]  /*16f90*/  IMAD.MOV.U32 R177, RZ, RZ, 0x40000040 ;  /* 0x40000040ffb17424 */ /* 0x000fe400078e00ff */
[----:B------:R-:W-:-:S03]  /*16fa0*/  IMAD R176, R2, R176, UR49 ;  /* 0x0000003102b07e24 */ /* 0x000fc6000f8e02b0 */
[----:B------:R-:W-:Y:S01]  /*16fb0*/  R2UR UR7, R177 ;  /* 0x00000000b10772ca */ /* 0x000fe200000e0000 */
[----:B------:R-:W-:Y:S01]  /*16fc0*/  IMAD.MOV.U32 R177, RZ, RZ, 0x40000040 ;  /* 0x40000040ffb17424 */ /* 0x000fe200078e00ff */
[----:B------:R-:W-:Y:S02]  /*16fd0*/  R2UR UR6, R176 ;  /* 0x00000000b00672ca */ /* 0x000fe400000e0000 */
[----:B---3--:R-:W-:-:S05]  /*16fe0*/  SHF.R.U32.HI R178, RZ, 0x7, R178 ;  /* 0x00000007ffb27819 */ /* 0x008fca00000116b2 */
        /* <DEDUP_REMOVED lines=47> */
.L_x_3031:
[----:B------:R-:W3:Y:S01]  /*172e0*/  LDL R152, [R1+0x24] ;  /* 0x0000240001987983 */ /* 0x000ee20000100800 */
[----:B------:R-:W-:Y:S02]  /*172f0*/  VIADD R9, R9, 0x22860 ;  /* 0x0002286009097836 */ /* 0x000fe40000000000 */
[----:B------:R-:W-:Y:S02]  /*17300*/  IMAD.U32 R20, RZ, RZ, UR47 ;  /* 0x0000002fff147e24 */ /* 0x000fe4000f8e00ff */
[----:B------:R-:W-:Y:S02]  /*17310*/  IMAD.MOV.U32 R213, RZ, RZ, R7 ;  /* 0x000000ffffd57224 */ /* 0x000fe400078e0007 */
[----:B------:R-:W-:Y:S01]  /*17320*/  IMAD.MOV.U32 R214, RZ, RZ, R6 ;  /* 0x000000ffffd67224 */ /* 0x000fe200078e0006 */
[----:B------:R-:W-:-:S04]  /*17330*/  PRMT R9, R20, 0x654, R9 ;  /* 0x0000065414097816 */ /* 0x000fc80000000009 */
[----:B------:R0:W-:Y:S01]  /*17340*/  SYNCS.ARRIVE.TRANS64.RED.A1T0 RZ, [R9+URZ], RZ ;  /* 0x000000ff09ff79a7 */ /* 0x0001e2000810043f */
[C---:B---3--:R-:W-:Y:S01]  /*17350*/  ISETP.GT.AND P0, PT, R0.reuse, R152, PT ;  /* 0x000000980000720c */ /* 0x048fe20003f04270 */
[----:B------:R-:W-:-:S12]  /*17360*/  VIADD R0, R0, 0xffffffff ;  /* 0xffffffff00007836 */ /* 0x000fd80000000000 */
[----:B0-----:R-:W-:Y:S05]  /*17370*/  @P0 BRA `(.L_x_3032) ;  /* 0xffffffc400f40947 */ /* 0x001fea000383ffff */
.L_x_3012:
[----:B------:R-:W3:Y:S01]  /*17380*/  LDL.LU R9, [R1+0x3c] ;  /* 0x00003c0001097983 */ /* 0x000ee20000300800 */
[----:B------:R-:W-:Y:S05]  /*17390*/  WARPSYNC.ALL ;  /* 0x0000000000007948 */ /* 0x000fea0003800000 */
[----:B------:R-:W0:Y:S01]  /*173a0*/  SHFL.BFLY PT, R0, R8, 0x2, 0x1f ;  /* 0x0c401f0008007f89 */ /* 0x000e2200000e0000 */
[----:B------:R-:W-:Y:S02]  /*173b0*/  IMAD.MOV.U32 R154, RZ, RZ, -0x800000 ;  /* 0xff800000ff9a7424 */ /* 0x000fe400078e00ff */
[----:B------:R-:W-:Y:S01]  /*173c0*/  VIADD R2, R2, 0x1 ;  /* 0x0000000102027836 */ /* 0x000fe20000000000 */
[----:B------:R2:W-:Y:S08]  /*173d0*/  BAR.ARV R21, 0x100 ;  /* 0x000400150000751d */ /* 0x0005f00000002000 */
[----:B------:R-:W-:Y:S06]  /*173e0*/  BAR.ARV 0x8, 0x180 ;  /* 0x0206000000007b1d */ /* 0x000fec0000002000 */
[----:B------:R-:W-:-:S04]  /*173f0*/  ISETP.NE.AND P1, PT, R2, 0x2, PT ;  /* 0x000000020200780c */ /* 0x000fc80003f25270 */
[----:B------:R-:W-:Y:S01]  /*17400*/  SEL R2, R2, RZ, P1 ;  /* 0x000000ff02027207 */ /* 0x000fe20000800000 */
[----:B0-----:R-:W-:-:S05]  /*17410*/  FADD.FTZ R0, R0, R8 ;  /* 0x0000000800007221 */ /* 0x001fca0000010000 */
[----:B------:R-:W0:Y:S02]  /*17420*/  SHFL.BFLY PT, R4, R0, 0x1, 0x1f ;  /* 0x0c201f0000047f89 */ /* 0x000e2400000e0000 */
[----:B0-----:R-:W-:Y:S01]  /*17430*/  FADD.FTZ R0, R0, R4 ;  /* 0x0000000400007221 */ /* 0x001fe20000010000 */
[----:B------:R-:W-:-:S04]  /*17440*/  IMAD.MOV.U32 R4, RZ, RZ, RZ ;  /* 0x000000ffff047224 */ /* 0x000fc800078e00ff */
[----:B------:R-:W-:-:S13]  /*17450*/  FSETP.NE.FTZ.AND P0, PT, R0, RZ, PT ;  /* 0x000000ff0000720b */ /* 0x000fda0003f15000 */
[----:B------:R-:W0:Y:S08]  /*17460*/  @P0 MUFU.LG2 R5, R0 ;  /* 0x0000000000050308 */ /* 0x000e300000000c00 */
[----:B------:R1:W4:Y:S02]  /*17470*/  @P0 MUFU.RCP R4, R0 ;  /* 0x0000000000040308 */ /* 0x0003240000001000 */
[----:B-1----:R-:W-:-:S02]  /*17480*/  IMAD.U32 R0, RZ, RZ, UR48 ;  /* 0x00000030ff007e24 */ /* 0x002fc4000f8e00ff */
[----:B0-----:R-:W-:Y:S02]  /*17490*/  @P0 FMUL.FTZ R5, R5, 0.69314718246459960938 ;  /* 0x3f31721805050820 */ /* 0x001fe40000410000 */
[----:B------:R-:W-:-:S04]  /*174a0*/  @P0 FMUL.FTZ R0, R0, 0.69314718246459960938 ;  /* 0x3f31721800000820 */ /* 0x000fc80000410000 */
[----:B------:R-:W-:Y:S01]  /*174b0*/  @P0 FFMA.FTZ R154, R0, R6, R5 ;  /* 0x00000006009a0223 */ /* 0x000fe20000010005 */
[----:B------:R-:W-:Y:S01]  /*174c0*/  IMAD.U32 R5, RZ, RZ, UR48 ;  /* 0x00000030ff057e24 */ /* 0x000fe2000f8e00ff */
[----:B------:R-:W0:Y:S01]  /*174d0*/  SHFL.BFLY PT, R0, R3, 0x2, 0x1f ;  /* 0x0c401f0003007f89 */ /* 0x000e2200000e0000 */
        /* <DEDUP_REMOVED lines=55> */
[-C--:B------:R-:W-:Y:S01]  /*17850*/  FMUL.FTZ R125, R125, R4.reuse ;  /* 0x000000047d7d7220 */ /* 0x080fe20000410000 */
[-C--:B------:R-:W-:Y:S01]  /*17860*/  FMUL.FTZ R128, R128, R4.reuse ;  /* 0x0000000480807220 */ /* 0x080fe20000410000 */
[----:B------:R-:W-:Y:S01]  /*17870*/  FSETP.NE.FTZ.AND P0, PT, R3, RZ, PT ;  /* 0x000000ff0300720b */ /* 0x000fe20003f15000 */
        /* <DEDUP_REMOVED lines=10> */
[----:B------:R-:W-:-:S02]  /*17920*/  FMUL.FTZ R149, R149, R4 ;  /* 0x0000000495957220 */ /* 0x000fc40000410000 */
[----:B------:R-:W0:Y:S01]  /*17930*/  @P0 MUFU.LG2 R6, R3 ;  /* 0x0000000300060308 */ /* 0x000e220000000c00 */
[----:B------:R-:W-:-:S07]  /*17940*/  @P0 FMUL.FTZ R5, R5, 0.69314718246459960938 ;  /* 0x3f31721805050820 */ /* 0x000fce0000410000 */
[----:B------:R1:W2:Y:S01]  /*17950*/  @P0 MUFU.RCP R0, R3 ;  /* 0x0000000300000308 */ /* 0x0002a20000001000 */
[----:B0-----:R-:W-:Y:S01]  /*17960*/  @P0 FMUL.FTZ R6, R6, 0.69314718246459960938 ;  /* 0x3f31721806060820 */ /* 0x001fe20000410000 */
[----:B-1----:R-:W-:-:S03]  /*17970*/  IMAD.MOV.U32 R3, RZ, RZ, -0x800000 ;  /* 0xff800000ff037424 */ /* 0x002fc600078e00ff */
[----:B------:R-:W-:Y:S01]  /*17980*/  @P0 FFMA.FTZ R3, R5, R7, R6 ;  /* 0x0000000705030223 */ /* 0x000fe20000010006 */
[----:B------:R-:W-:Y:S01]  /*17990*/  PLOP3.LUT P0, PT, PT, PT, PT, 0x8, 0x0 ;  /* 0x000000000000781c */ /* 0x000fe20003f0e170 */
        /* <DEDUP_REMOVED lines=64> */
[----:B------:R-:W-:-:S04]  /*17da0*/  SEL R0, RZ, 0x1, P1 ;  /* 0x00000001ff007807 */ /* 0x000fc80000800000 */
[----:B------:R-:W-:Y:S01]  /*17db0*/  LOP3.LUT R202, R202, R0, RZ, 0x3c, !PT ;  /* 0x00000000caca7212 */ /* 0x000fe200078e3cff */
[----:B---3--:R-:W-:-:S05]  /*17dc0*/  VIADD R9, R9, 0x1 ;  /* 0x0000000109097836 */ /* 0x008fca0000000000 */
[----:B------:R0:W-:Y:S02]  /*17dd0*/  STL [R1+0x3c], R9 ;  /* 0x00003c0901007387 */ /* 0x0001e40000100800 */
.L_x_2916:
[----:B------:R-:W-:Y:S05]  /*17de0*/  WARPSYNC.ALL ;  /* 0x0000000000007948 */ /* 0x000fea0003800000 */
[----:B------:R-:W1:Y:S08]  /*17df0*/  S2UR UR47, SR_CgaCtaId ;  /* 0x00000000002f79c3 */ /* 0x000e700000008800 */
[----:B------:R-:W-:Y:S06]  /*17e00*/  BAR.SYNC.DEFER_BLOCKING 0x5, 0x180 ;  /* 0x0146000000007b1d */ /* 0x000fec0000010000 */
[----:B------:R-:W-:Y:S01]  /*17e10*/  UMOV UR4, 0x400 ;  /* 0x0000040000047882 */ /* 0x000fe20000000000 */
[----:B------:R-:W-:Y:S01]  /*17e20*/  BSSY B0, `(.L_x_3033) ;  /* 0x000054a000007945 */ /* 0x000fe20003800000 */
[----:B-1----:R-:W-:-:S06]  /*17e30*/  ULEA UR4, UR47, UR4, 0x18 ;  /* 0x000000042f047291 */ /* 0x002fcc000f8ec03f */
[----:B------:R-:W-:-:S05]  /*17e40*/  IMAD.U32 R23, RZ, RZ, UR4 ;  /* 0x00000004ff177e24 */ /* 0x000fca000f8e00ff */
[----:B------:R1:W2:Y:S01]  /*17e50*/  LDS.128 R48, [R23+0x228d0] ;  /* 0x0228d00017307984 */ /* 0x0002a20000000c00 */
        /* <DEDUP_REMOVED lines=8> */
[----:B--2---:R-:W2:Y:S01]  /*17ee0*/  LDL R48, [R1+0x38] ;  /* 0x0000380001307983 */ /* 0x004ea20000100800 */
[----:B------:R-:W-:Y:S02]  /*17ef0*/  MOV R6, R23 ;  /* 0x0000001700067202 */ /* 0x000fe40000000f00 */
[----:B0-----:R-:W-:Y:S02]  /*17f00*/  MOV R7, R0 ;  /* 0x0000000000077202 */ /* 0x001fe40000000f00 */
[----:B------:R-:W-:-:S02]  /*17f10*/  F2FP.BF16.F32.PACK_AB R14, R37, R36 ;  /* 0x00000024250e723e */ /* 0x000fc400000010ff */
        /* <DEDUP_REMOVED lines=18> */
[----:B------:R-:W-:-:S04]  /*18040*/  LOP3.LUT R9, R8, 0x380, RZ, 0xc0, !PT ;  /* 0x0000038008097812 */ /* 0x000fc800078ec0ff */
[----:B------:R-:W-:-:S04]  /*18050*/  SHF.R.U64 R9, R9, 0x3, RZ ;  /* 0x0000000309097819 */ /* 0x000fc800000012ff */
[----:B------:R-:W-:Y:S01]  /*18060*/  LOP3.LUT R8, R9, R8, RZ, 0x3c, !PT ;  /* 0x0000000809087212 */ /* 0x000fe200078e3cff */
[----:B------:R-:W-:Y:S01]  /*18070*/  IMAD.X R9, RZ, RZ, R25, P0 ;  /* 0x000000ffff097224 */ /* 0x000fe200000e0619 */
[----:B------:R-:W-:-:S04]  /*18080*/  F2FP.BF16.F32.PACK_AB R12, R33, R32 ;  /* 0x00000020210c723e */ /* 0x000fc800000010ff */
[----:B------:R-:W-:-:S05]  /*18090*/  MOV R8, R8 ;  /* 0x0000000800087202 */ /* 0x000fca0000000f00 */
[----:B------:R0:W-:Y:S02]  /*180a0*/  STSM.16.M88.4 [R8], R12 ;  /* 0x0000000c08007844 */ /* 0x0001e40000000200 */
[----:B0-----:R-:W-:-:S04]  /*180b0*/  IADD3 R8, P0, R24, 0x40, RZ ;  /* 0x0000004018087810 */ /* 0x001fc80007f1e0ff */
[----:B------:R-:W-:-:S04]  /*180c0*/  LOP3.LUT R9, R8, 0x380, RZ, 0xc0, !PT ;  /* 0x0000038008097812 */ /* 0x000fc800078ec0ff */
[----:B------:R-:W-:-:S04]  /*180d0*/  SHF.R.U64 R9, R9, 0x3, RZ ;  /* 0x0000000309097819 */ /* 0x000fc800000012ff */
[----:B------:R-:W-:Y:S01]  /*180e0*/  LOP3.LUT R8, R9, R8, RZ, 0x3c, !PT ;  /* 0x0000000809087212 */ /* 0x000fe200078e3cff */
[----:B------:R-:W-:Y:S01]  /*180f0*/  IMAD.X R9, RZ, RZ, R25, P0 ;  /* 0x000000ffff097224 */ /* 0x000fe200000e0619 */
[----:B------:R-:W-:Y:S02]  /*18100*/  F2FP.BF16.F32.PACK_AB R10, R45, R44 ;  /* 0x0000002c2d0a723e */ /* 0x000fe400000010ff */
[----:B------:R-:W-:Y:S02]  /*18110*/  F2FP.BF16.F32.PACK_AB R11, R47, R46 ;  /* 0x0000002e2f0b723e */ /* 0x000fe400000010ff */
[----:B------:R-:W-:Y:S02]  /*18120*/  MOV R12, R8 ;  /* 0x00000008000c7202 */ /* 0x000fe40000000f00 */
[----:B------:R-:W-:Y:S02]  /*18130*/  F2FP.BF16.F32.PACK_AB R8, R41, R40 ;  /* 0x000000282908723e */ /* 0x000fe400000010ff */
[----:B------:R-:W-:-:S05]  /*18140*/  F2FP.BF16.F32.PACK_AB R9, R43, R42 ;  /* 0x0000002a2b09723e */ /* 0x000fca00000010ff */
        /* <DEDUP_REMOVED lines=138> */
[----:B------:R-:W-:Y:S01]  /*189f0*/  F2FP.BF16.F32.PACK_AB R12, R145, R144 ;  /* 0x00000090910c723e */ /* 0x000fe200000010ff */
[----:B------:R-:W2:Y:S01]  /*18a00*/  LDC.64 R8, c[0x0][0xc00] ;  /* 0x00030000ff087b82 */ /* 0x000ea20000000a00 */
        /* <DEDUP_REMOVED lines=8> */
[----:B------:R-:W-:Y:S02]  /*18a90*/  IMAD.MOV.U32 R10, RZ, RZ, RZ ;  /* 0x000000ffff0a7224 */ /* 0x000fe400078e00ff */
[----:B--2---:R-:W-:-:S10]  /*18aa0*/  IMAD.WIDE R8, R48, 0x4, R8 ;  /* 0x0000000430087825 */ /* 0x004fd400078e0208 */
[----:B------:R-:W5:Y:S01]  /*18ab0*/  @P1 LDG.E R10, desc[UR54][R8.64] ;  /* 0x00000036080a1981 */ /* 0x000f62000c1e1900 */
[----:B------:R-:W-:-:S04]  /*18ac0*/  ISETP.NE.U32.AND P0, PT, RZ, UR6, PT ;  /* 0x00000006ff007c0c */ /* 0x000fc8000bf05070 */
[----:B------:R-:W-:-:S13]  /*18ad0*/  ISETP.NE.AND.EX P0, PT, RZ, UR7, PT, P0 ;  /* 0x00000007ff007c0c */ /* 0x000fda000bf05300 */
[----:B0-----:R-:W0:Y:S01]  /*18ae0*/  @P0 LDC.64 R12, c[0x0][0xc08] ;  /* 0x00030200ff0c0b82 */ /* 0x001e220000000a00 */
[----:B------:R-:W-:Y:S01]  /*18af0*/  ISETP.GT.AND P2, PT, R0, 0x1, PT ;  /* 0x000000010000780c */ /* 0x000fe20003f44270 */
[----:B------:R-:W-:Y:S01]  /*18b00*/  ULDC UR6, c[0x0][0xa88] ;  /* 0x0002a20000067ab9 */ /* 0x000fe20000000800 */
[----:B------:R-:W-:Y:S02]  /*18b10*/  IMAD.MOV.U32 R0, RZ, RZ, 0x9b8 ;  /* 0x000009b8ff007424 */ /* 0x000fe400078e00ff */
[----:B------:R-:W-:-:S03]  /*18b20*/  IMAD.U32 R11, RZ, RZ, UR6 ;  /* 0x00000006ff0b7e24 */ /* 0x000fc6000f8e00ff */
[----:B------:R-:W-:-:S04]  /*18b30*/  SEL R0, R0, 0x978, P2 ;  /* 0x0000097800007807 */ /* 0x000fc80001000000 */
[----:B------:R2:W3:Y:S01]  /*18b40*/  LDC.64 R14, c[0x0][R0+0x220] ;  /* 0x00008800000e7b82 */ /* 0x0004e20000000a00 */
[----:B0-----:R-:W-:-:S05]  /*18b50*/  @P0 IMAD.WIDE R12, R48, 0x4, R12 ;  /* 0x00000004300c0825 */ /* 0x001fca00078e020c */
[----:B------:R0:W5:Y:S02]  /*18b60*/  @P0 LDG.E R11, desc[UR54][R12.64] ;  /* 0x000000360c0b0981 */ /* 0x000164000c1e1900 */
[----:B0-----:R2:W0:Y:S01]  /*18b70*/  LDC.64 R12, c[0x0][R0+0x218] ;  /* 0x00008600000c7b82 */ /* 0x0014220000000a00 */
[----:B---3--:R-:W-:Y:S05]  /*18b80*/  @P0 BRA `(.L_x_3035) ;  /* 0x0000000000100947 */ /* 0x008fea0003800000 */
[----:B------:R-:W-:Y:S05]  /*18b90*/  @!P1 BRA `(.L_x_3035) ;  /* 0x00000000000c9947 */ /* 0x000fea0003800000 */
[----:B-----5:R-:W3:Y:S04]  /*18ba0*/  LDG.E R11, desc[UR54][R8.64] ;  /* 0x00000036080b7981 */ /* 0x020ee8000c1e1900 */
[----:B------:R-:W3:Y:S02]  /*18bb0*/  LDG.E R8, desc[UR54][R8.64+0x4] ;  /* 0x0000043608087981 */ /* 0x000ee4000c1e1900 */
[----:B---3--:R-:W-:-:S07]  /*18bc0*/  IMAD.IADD R11, R8, 0x1, -R11 ;  /* 0x00000001080b7824 */ /* 0x008fce00078e0a0b */
.L_x_3035:
[----:B------:R-:W3:Y:S01]  /*18bd0*/  LDL R158, [R1+0x40] ;  /* 0x00004000019e7983 */ /* 0x000ee20000100800 */
[----:B------:R-:W4:Y:S03]  /*18be0*/  LDC R157, c[0x0][0xbe8] ;  /* 0x0002fa00ff9d7b82 */ /* 0x000f260000000800 */
[----:B------:R-:W2:Y:S04]  /*18bf0*/  LDL R161, [R1+0x4] ;  /* 0x0000040001a17983 */ /* 0x000ea80000100800 */
[----:B------:R-:W2:Y:S04]  /*18c00*/  LDL R160, [R1+0x4c] ;  /* 0x00004c0001a07983 */ /* 0x000ea80000100800 */
[----:B------:R-:W2:Y:S01]  /*18c10*/  LDL R159, [R1+0x44] ;  /* 0x00004400019f7983 */ /* 0x000ea20000100800 */
[----:B------:R-:W1:Y:S01]  /*18c20*/  LDC.64 R24, c[0x0][R0+0x228] ;  /* 0x00008a0000187b82 */ /* 0x000e620000000a00 */
[----:B------:R-:W-:-:S04]  /*18c30*/  ISETP.NE.U32.AND P0, PT, RZ, UR4, PT ;  /* 0x00000004ff007c0c */ /* 0x000fc8000bf05070 */
[----:B------:R-:W-:Y:S02]  /*18c40*/  ISETP.NE.AND.EX P0, PT, RZ, UR5, PT, P0 ;  /* 0x00000005ff007c0c */ /* 0x000fe4000bf05300 */
[----:B------:R-:W-:Y:S02]  /*18c50*/  SHF.R.S32.HI R8, RZ, 0x1f, R48 ;  /* 0x0000001fff087819 */ /* 0x000fe40000011430 */
[----:B------:R-:W-:Y:S02]  /*18c60*/  SEL R9, R48, RZ, !P0 ;  /* 0x000000ff30097207 */ /* 0x000fe40004000000 */
[----:B------:R-:W-:Y:S02]  /*18c70*/  SEL R8, R8, RZ, !P0 ;  /* 0x000000ff08087207 */ /* 0x000fe40004000000 */
[----:B----4-:R-:W-:Y:S01]  /*18c80*/  ISETP.NE.AND P1, PT, R157, 0x1, PT ;  /* 0x000000019d00780c */ /* 0x010fe20003f25270 */
[----:B------:R-:W-:-:S04]  /*18c90*/  IMAD R48, R15, R9, RZ ;  /* 0x000000090f307224 */ /* 0x000fc800078e02ff */
[----:B------:R-:W-:Y:S02]  /*18ca0*/  IMAD R48, R14, R8, R48 ;  /* 0x000000080e307224 */ /* 0x000fe400078e0230 */
[-C--:B0-----:R-:W-:Y:S02]  /*18cb0*/  IMAD R8, R13, R205.reuse, RZ ;  /* 0x000000cd0d087224 */ /* 0x081fe400078e02ff */
[----:B------:R-:W-:-:S04]  /*18cc0*/  IMAD.WIDE.U32 R12, R12, R205, RZ ;  /* 0x000000cd0c0c7225 */ /* 0x000fc800078e00ff */
[----:B------:R-:W-:-:S04]  /*18cd0*/  IMAD.WIDE.U32 R14, R14, R9, RZ ;  /* 0x000000090e0e7225 */ /* 0x000fc800078e00ff */
[----:B------:R-:W-:Y:S02]  /*18ce0*/  IMAD.IADD R156, R13, 0x1, R8 ;  /* 0x000000010d9c7824 */ /* 0x000fe400078e0208 */
[----:B------:R-:W0:Y:S01]  /*18cf0*/  @P1 LDC R13, c[0x0][0xbec] ;  /* 0x0002fb00ff0d1b82 */ /* 0x000e220000000800 */
[----:B-----5:R-:W-:-:S07]  /*18d00*/  IADD3 R155, P0, P3, R14, R12, R10 ;  /* 0x0000000c0e9b7210 */ /* 0x020fce0007b1e00a */
[----:B------:R-:W4:Y:S01]  /*18d10*/  @P1 LDC R12, c[0x0][0xbf0] ;  /* 0x0002fc00ff0c1b82 */ /* 0x000f220000000800 */
[----:B------:R-:W-:Y:S01]  /*18d20*/  IMAD.IADD R48, R15, 0x1, R48 ;  /* 0x000000010f307824 */ /* 0x000fe200078e0230 */
[----:B------:R-:W-:Y:S02]  /*18d30*/  SHF.R.S32.HI R8, RZ, 0x1f, R10 ;  /* 0x0000001fff087819 */ /* 0x000fe4000001140a */
[----:B---3--:R-:W-:-:S05]  /*18d40*/  SEL R14, R158, RZ, P2 ;  /* 0x000000ff9e0e7207 */ /* 0x008fca0001000000 */
[-C--:B-1----:R-:W-:Y:S02]  /*18d50*/  IMAD R25, R25, R14.reuse, RZ ;  /* 0x0000000e19197224 */ /* 0x082fe400078e02ff */
[----:B------:R-:W-:Y:S01]  /*18d60*/  IMAD.WIDE.U32 R14, R24, R14, RZ ;  /* 0x0000000e180e7225 */ /* 0x000fe200078e00ff */
[----:B------:R-:W-:-:S03]  /*18d70*/  IADD3.X R24, R48, R156, R8, P0, P3 ;  /* 0x0000009c30187210 */ /* 0x000fc600007e6408 */
[----:B--2---:R-:W-:-:S04]  /*18d80*/  IMAD.IADD R48, R161, 0x1, R228 ;  /* 0x00000001a1307824 */ /* 0x004fc800078e02e4 */
[----:B0-----:R-:W-:-:S04]  /*18d90*/  @P1 IMAD.HI.U32 R13, R48, R13, RZ ;  /* 0x0000000d300d1227 */ /* 0x001fc800078e00ff */
[----:B------:R-:W-:Y:S01]  /*18da0*/  IMAD.MOV.U32 R156, RZ, RZ, R48 ;  /* 0x000000ffff9c7224 */ /* 0x000fe200078e0030 */
[----:B----4-:R-:W-:Y:S02]  /*18db0*/  @P1 SHF.R.U32.HI R156, RZ, R12, R13 ;  /* 0x0000000cff9c1219 */ /* 0x010fe4000001160d */
        /* <DEDUP_REMOVED lines=18> */
[----:B------:R-:W-:-:S03]  /*18ee0*/  IMAD.IADD R25, R160, 0x1, R228 ;  /* 0x00000001a0197824 */ /* 0x000fc600078e02e4 */
[----:B------:R-:W0:Y:S04]  /*18ef0*/  SHFL.IDX PT, R13, R0, RZ, 0x1c1f ;  /* 0x001c1fff000d7589 */ /* 0x000e2800000e0000 */
[----:B------:R1:W-:Y:S04]  /*18f00*/  SHFL.IDX PT, R14, R24, 0x1, 0x1c1f ;  /* 0x003c1f00180e7f89 */ /* 0x0003e800000e0000 */
[----:B------:R2:W3:Y:S01]  /*18f10*/  SHFL.IDX PT, R15, R0, 0x1, 0x1c1f ;  /* 0x003c1f00000f7f89 */ /* 0x0004e200000e0000 */
[----:B------:R-:W-:Y:S01]  /*18f20*/  LOP3.LUT P0, RZ, R159, 0x3, RZ, 0xc0, !PT ;  /* 0x000000039fff7812 */ /* 0x000fe2000780c0ff */
[----:B-1----:R-:W-:-:S02]  /*18f30*/  VIADD R24, R25, 0x8 ;  /* 0x0000000819187836 */ /* 0x002fc40000000000 */
[----:B--2---:R-:W-:-:S05]  /*18f40*/  IMAD R0, R11, R157, RZ ;  /* 0x0000009d0b007224 */ /* 0x004fca00078e02ff */
[-C--:B------:R-:W-:Y:S02]  /*18f50*/  ISETP.GE.OR P3, PT, R25, R0.reuse, P0 ;  /* 0x000000001900720c */ /* 0x080fe40000766670 */
[----:B------:R-:W-:-:S11]  /*18f60*/  ISETP.GE.OR P0, PT, R24, R0, P0 ;  /* 0x000000001800720c */ /* 0x000fd60000706670 */
[----:B0-----:R0:W-:Y:S04]  /*18f70*/  @!P3 ST.E desc[UR54][R12.64], R154 ;  /* 0x0000009a0c00b985 */ /* 0x0011e8000c101936 */
[----:B---3--:R0:W-:Y:S01]  /*18f80*/  @!P0 ST.E desc[UR54][R14.64], R3 ;  /* 0x000000030e008985 */ /* 0x0081e2000c101936 */
        /* <DEDUP_REMOVED lines=24> */
[----:B------:R-:W-:-:S02]  /*19110*/  SHF.R.U64 R24, R24, 0x3, RZ ;  /* 0x0000000318187819 */ /* 0x000fc400000012ff */
[----:B------:R-:W-:Y:S02]  /*19120*/  SHF.R.U64 R28, R28, 0x3, RZ ;  /* 0x000000031c1c7819 */ /* 0x000fe400000012ff */
[----:B------:R-:W-:Y:S01]  /*19130*/  SHF.R.U64 R32, R32, 0x3, RZ ;  /* 0x0000000320207819 */ /* 0x000fe200000012ff */
[----:B------:R-:W5:Y:S01]  /*19140*/  LD.E.128 R40, desc[UR54][R40.64] ;  /* 0x0000003628287980 */ /* 0x000f62000c101d00 */
[----:B------:R-:W-:Y:S02]  /*19150*/  SHF.R.U64 R36, R36, 0x3, RZ ;  /* 0x0000000324247819 */ /* 0x000fe400000012ff */
[----:B------:R-:W-:Y:S02]  /*19160*/  IADD3 R65, P5, R6, 0xa000, RZ ;  /* 0x0000a00006417810 */ /* 0x000fe40007fbe0ff */
        /* <DEDUP_REMOVED lines=8> */
[----:B------:R-:W-:Y:S01]  /*191f0*/  LOP3.LUT R64, R65, 0x380, RZ, 0xc0, !PT ;  /* 0x0000038041407812 */ /* 0x000fe200078ec0ff */
[----:B------:R-:W5:Y:S01]  /*19200*/  LD.E.128 R24, desc[UR54][R24.64] ;  /* 0x0000003618187980 */ /* 0x000f62000c101d00 */
[----:B------:R-:W-:-:S02]  /*19210*/  IADD3 R45, P0, R6, 0x6000, RZ ;  /* 0x00006000062d7810 */ /* 0x000fc40007f1e0ff */
        /* <DEDUP_REMOVED lines=9> */
[----:B------:R-:W-:Y:S02]  /*192b0*/  LOP3.LUT R56, R57, 0x380, RZ, 0xc0, !PT ;  /* 0x0000038039387812 */ /* 0x000fe400078ec0ff */
[----:B------:R-:W-:Y:S02]  /*192c0*/  LOP3.LUT R60, R61, 0x380, RZ, 0xc0, !PT ;  /* 0x000003803d3c7812 */ /* 0x000fe400078ec0ff */
[----:B------:R-:W-:Y:S01]  /*192d0*/  LOP3.LUT R64, R64, R65, RZ, 0x3c, !PT ;  /* 0x0000004140407212 */ /* 0x000fe200078e3cff */
[----:B------:R-:W-:Y:S01]  /*192e0*/  IMAD.X R65, RZ, RZ, R7, P5 ;  /* 0x000000ffff417224 */ /* 0x000fe200028e0607 */
[----:B------:R-:W-:Y:S02]  /*192f0*/  LOP3.LUT R15, R6, 0x380, RZ, 0xc0, !PT ;  /* 0x00000380060f7812 */ /* 0x000fe400078ec0ff */
[----:B------:R-:W-:Y:S02]  /*19300*/  SHF.R.U64 R44, R44, 0x3, RZ ;  /* 0x000000032c2c7819 */ /* 0x000fe400000012ff */
[----:B------:R-:W-:Y:S01]  /*19310*/  SHF.R.U64 R52, R52, 0x3, RZ ;  /* 0x0000000334347819 */ /* 0x000fe200000012ff */
[----:B------:R-:W5:Y:S01]  /*19320*/  LD.E.128 R64, desc[UR54][R64.64] ;  /* 0x0000003640407980 */ /* 0x000f62000c101d00 */
[----:B------:R-:W-:-:S02]  /*19330*/  SHF.R.U64 R56, R56, 0x3, RZ ;  /* 0x0000000338387819 */ /* 0x000fc400000012ff */
[----:B------:R-:W-:Y:S02]  /*19340*/  SHF.R.U64 R60, R60, 0x3, RZ ;  /* 0x000000033c3c7819 */ /* 0x000fe400000012ff */
[----:B------:R-:W-:Y:S02]  /*19350*/  IADD3 R11, P5, R6, 0xf000, RZ ;  /* 0x0000f000060b7810 */ /* 0x000fe40007fbe0ff */
[----:B------:R-:W-:Y:S02]  /*19360*/  SHF.R.U64 R15, R15, 0x3, RZ ;  /* 0x000000030f0f7819 */ /* 0x000fe400000012ff */
        /* <DEDUP_REMOVED lines=8> */
[----:B------:R-:W-:Y:S01]  /*193f0*/  LOP3.LUT R5, R11, 0x380, RZ, 0xc0, !PT ;  /* 0x000003800b057812 */ /* 0x000fe200078ec0ff */
        /* <DEDUP_REMOVED lines=13> */
[----:B------:R-:W-:-:S02]  /*194d0*/  LOP3.LUT R68, R69, 0x380, RZ, 0xc0, !PT ;  /* 0x0000038045447812 */ /* 0x000fc400078ec0ff */
[----:B------:R-:W-:Y:S02]  /*194e0*/  LOP3.LUT R72, R73, 0x380, RZ, 0xc0, !PT ;  /* 0x0000038049487812 */ /* 0x000fe400078ec0ff */
[----:B------:R-:W-:Y:S02]  /*194f0*/  LOP3.LUT R76, R77, 0x380, RZ, 0xc0, !PT ;  /* 0x000003804d4c7812 */ /* 0x000fe400078ec0ff */
[----:B------:R-:W-:Y:S02]  /*19500*/  LOP3.LUT R80, R81, 0x380, RZ, 0xc0, !PT ;  /* 0x0000038051507812 */ /* 0x000fe400078ec0ff */
[----:B------:R-:W-:Y:S01]  /*19510*/  LOP3.LUT R84, R6, R11, RZ, 0x3c, !PT ;  /* 0x0000000b06547212 */ /* 0x000fe200078e3cff */
[----:B------:R-:W-:Y:S01]  /*19520*/  IMAD R11, R8, UR4, RZ ;  /* 0x00000004080b7c24 */ /* 0x000fe2000f8e02ff */
[----:B------:R-:W-:Y:S01]  /*19530*/  SHF.R.U64 R68, R68, 0x3, RZ ;  /* 0x0000000344447819 */ /* 0x000fe200000012ff */
[----:B------:R-:W-:Y:S01]  /*19540*/  IMAD.IADD R12, R12, 0x1, -R13 ;  /* 0x000000010c0c7824 */ /* 0x000fe200078e0a0d */
[----:B------:R-:W-:-:S02]  /*19550*/  SHF.R.U64 R72, R72, 0x3, RZ ;  /* 0x0000000348487819 */ /* 0x000fc400000012ff */
[----:B------:R-:W-:Y:S02]  /*19560*/  SHF.R.U64 R76, R76, 0x3, RZ ;  /* 0x000000034c4c7819 */ /* 0x000fe400000012ff */
[----:B------:R-:W-:Y:S01]  /*19570*/  SHF.R.U64 R80, R80, 0x3, RZ ;  /* 0x0000000350507819 */ /* 0x000fe200000012ff */
[----:B------:R-:W-:Y:S01]  /*19580*/  IMAD R15, R10, UR5, R11 ;  /* 0x000000050a0f7c24 */ /* 0x000fe2000f8e020b */
[----:B------:R-:W-:Y:S01]  /*19590*/  LOP3.LUT R68, R68, R69, RZ, 0x3c, !PT ;  /* 0x0000004544447212 */ /* 0x000fe200078e3cff */
[----:B------:R-:W-:Y:S01]  /*195a0*/  IMAD.WIDE.U32 R10, R10, UR4, RZ ;  /* 0x000000040a0a7c25 */ /* 0x000fe2000f8e00ff */
[----:B------:R-:W-:Y:S01]  /*195b0*/  LOP3.LUT R72, R72, R73, RZ, 0x3c, !PT ;  /* 0x0000004948487212 */ /* 0x000fe200078e3cff */
[----:B------:R-:W-:Y:S01]  /*195c0*/  ULDC.64 UR4, c[0x0][0xae8] ;  /* 0x0002ba0000047ab9 */ /* 0x000fe20000000a00 */
[----:B------:R-:W-:Y:S01]  /*195d0*/  LOP3.LUT R76, R76, R77, RZ, 0x3c, !PT ;  /* 0x0000004d4c4c7212 */ /* 0x000fe200078e3cff */
[----:B------:R-:W-:Y:S01]  /*195e0*/  IMAD R13, R12, 0x20, R3 ;  /* 0x000000200c0d7824 */ /* 0x000fe200078e0203 */
[----:B------:R-:W-:Y:S01]  /*195f0*/  LOP3.LUT R80, R80, R81, RZ, 0x3c, !PT ;  /* 0x0000005150507212 */ /* 0x000fe200078e3cff */
[--C-:B------:R-:W-:Y:S01]  /*19600*/  IMAD.X R69, RZ, RZ, R7.reuse, P0 ;  /* 0x000000ffff457224 */ /* 0x100fe200000e0607 */
[----:B------:R-:W5:Y:S01]  /*19610*/  LD.E.128 R84, desc[UR54][R84.64] ;  /* 0x0000003654547980 */ /* 0x000f62000c101d00 */
[----:B------:R-:W-:-:S02]  /*19620*/  IMAD.X R73, RZ, RZ, R7, P2 ;  /* 0x000000ffff497224 */ /* 0x000fc400010e0607 */
[--C-:B------:R-:W-:Y:S02]  /*19630*/  IMAD.X R77, RZ, RZ, R7.reuse, P3 ;  /* 0x000000ffff4d7224 */ /* 0x100fe400018e0607 */
[----:B------:R-:W-:Y:S01]  /*19640*/  IMAD.X R81, RZ, RZ, R7, P4 ;  /* 0x000000ffff517224 */ /* 0x000fe200020e0607 */
[----:B------:R-:W5:Y:S01]  /*19650*/  LD.E.128 R68, desc[UR54][R68.64] ;  /* 0x0000003644447980 */ /* 0x000f62000c101d00 */
[----:B------:R-:W-:Y:S02]  /*19660*/  IMAD.IADD R11, R11, 0x1, R15 ;  /* 0x000000010b0b7824 */ /* 0x000fe400078e020f */
[----:B------:R-:W-:Y:S01]  /*19670*/  IMAD.IADD R20, R228, 0x1, R13 ;  /* 0x00000001e4147824 */ /* 0x000fe200078e020d */
[----:B------:R-:W5:Y:S01]  /*19680*/  LD.E.128 R4, desc[UR54][R4.64] ;  /* 0x0000003604047980 */ /* 0x000f62000c101d00 */
[----:B------:R-:W-:-:S03]  /*19690*/  IMAD.WIDE.U32 R10, R205, UR4, R10 ;  /* 0x00000004cd0a7c25 */ /* 0x000fc6000f8e000a */
[----:B------:R-:W5:Y:S01]  /*196a0*/  LD.E.128 R72, desc[UR54][R72.64] ;  /* 0x0000003648487980 */ /* 0x000f62000c101d00 */
[----:B-1----:R-:W-:-:S03]  /*196b0*/  @P1 IMAD.HI.U32 R8, R20, R21, RZ ;  /* 0x0000001514081227 */ /* 0x002fc600078e00ff */
[----:B------:R-:W5:Y:S01]  /*196c0*/  LD.E.128 R76, desc[UR54][R76.64] ;  /* 0x000000364c4c7980 */ /* 0x000f62000c101d00 */
[----:B------:R-:W-:-:S03]  /*196d0*/  SHF.R.S32.HI R12, RZ, 0x1f, R9 ;  /* 0x0000001fff0c7819 */ /* 0x000fc60000011409 */
[----:B------:R-:W5:Y:S01]  /*196e0*/  LD.E.128 R80, desc[UR54][R80.64] ;  /* 0x0000003650507980 */ /* 0x000f62000c101d00 */
        /* <DEDUP_REMOVED lines=9> */
[----:B--2---:R-:W-:Y:S01]  /*19780*/  @P1 SHF.R.U32.HI R13, RZ, R89, R8 ;  /* 0x00000059ff0d1219 */ /* 0x004fe20000011608 */
[----:B------:R-:W-:-:S03]  /*19790*/  IMAD R12, R12, UR4, RZ ;  /* 0x000000040c0c7c24 */ /* 0x000fc6000f8e02ff */
[----:B------:R-:W-:Y:S01]  /*197a0*/  SHF.R.S32.HI R8, RZ, 0x1f, R13 ;  /* 0x0000001fff087819 */ /* 0x000fe2000001140d */
[C---:B------:R-:W-:Y:S02]  /*197b0*/  IMAD R15, R9.reuse, UR5, R12 ;  /* 0x00000005090f7c24 */ /* 0x040fe4000f8e020c */
[----:B------:R-:W-:Y:S01]  /*197c0*/  IMAD.WIDE.U32 R10, R9, UR4, R10 ;  /* 0x00000004090a7c25 */ /* 0x000fe2000f8e000a */
[----:B------:R-:W-:-:S03]  /*197d0*/  ULDC.64 UR4, c[0x0][0xae0] ;  /* 0x0002b80000047ab9 */ /* 0x000fc60000000a00 */
[----:B------:R-:W-:Y:S02]  /*197e0*/  IMAD.MOV R14, RZ, RZ, -R13 ;  /* 0x000000ffff0e7224 */ /* 0x000fe400078e0a0d */
[----:B------:R-:W-:Y:S02]  /*197f0*/  IMAD R12, R8, UR4, RZ ;  /* 0x00000004080c7c24 */ /* 0x000fe4000f8e02ff */
[----:B------:R-:W-:Y:S02]  /*19800*/  IMAD R157, R157, R14, R20 ;  /* 0x0000000e9d9d7224 */ /* 0x000fe400078e0214 */
[----:B------:R-:W-:Y:S02]  /*19810*/  VIADD R8, R23, 0x22820 ;  /* 0x0002282017087836 */ /* 0x000fe40000000000 */
[----:B------:R-:W-:Y:S01]  /*19820*/  IMAD.IADD R11, R11, 0x1, R15 ;  /* 0x000000010b0b7824 */ /* 0x000fe200078e020f */
[----:B------:R-:W-:Y:S02]  /*19830*/  SHF.R.S32.HI R9, RZ, 0x1f, R157 ;  /* 0x0000001fff097819 */ /* 0x000fe4000001149d */
[----:B------:R-:W-:Y:S01]  /*19840*/  PRMT R8, RZ, 0x654, R8 ;  /* 0x00000654ff087816 */ /* 0x000fe20000000008 */
[----:B------:R-:W-:-:S03]  /*19850*/  IMAD.WIDE.U32 R10, R13, UR4, R10 ;  /* 0x000000040d0a7c25 */ /* 0x000fc6000f8e000a */
[----:B0-----:R0:W-:Y:S01]  /*19860*/  SYNCS.ARRIVE.TRANS64.RED.A1T0 RZ, [R8+URZ], RZ ;  /* 0x000000ff08ff79a7 */ /* 0x0011e2000810043f */
[----:B------:R-:W-:Y:S01]  /*19870*/  IMAD R13, R13, UR5, R12 ;  /* 0x000000050d0d7c24 */ /* 0x000fe2000f8e020c */
[----:B------:R-:W-:-:S03]  /*19880*/  ULDC.64 UR4, c[0x0][0xad8] ;  /* 0x0002b60000047ab9 */ /* 0x000fc60000000a00 */
[----:B------:R-:W-:Y:S02]  /*19890*/  IMAD.IADD R11, R11, 0x1, R13 ;  /* 0x000000010b0b7824 */ /* 0x000fe400078e020d */
[----:B0-----:R-:W-:Y:S02]  /*198a0*/  IMAD R8, R9, UR4, RZ ;  /* 0x0000000409087c24 */ /* 0x001fe4000f8e02ff */
        /* <DEDUP_REMOVED lines=10> */
.L_x_3263:
[----:B------:R-:W-:Y:S01]  /*19950*/  IMAD.IADD R89, R3, 0x1, R228 ;  /* 0x0000000103597824 */ /* 0x000fe200078e02e4 */
        /* <DEDUP_REMOVED lines=30> */
.L_x_3039:
[----:B------:R-:W-:Y:S05]  /*19b40*/  BSYNC B1 ;  /* 0x0000000000017941 */ /* 0x000fea0003800000 */
.L_x_3038:
[----:B------:R-:W-:-:S03]  /*19b50*/  UMOV UR4, 0xffffffff ;  /* 0xffffffff00047882 */ /* 0x000fc60000000000 */
[----:B------:R-:W-:Y:S05]  /*19b60*/  BRA.DIV UR4, `(.L_x_3040) ;  /* 0x000000ce04307947 */ /* 0x000fea000b800000 */
[----:B-1----:R1:W4:Y:S04]  /*19b70*/  SHFL.IDX PT, R20, R48, 0x1, 0x181f ;  /* 0x00381f0030147f89 */ /* 0x00232800000e0000 */
[----:B--23--:R1:W2:Y:S02]  /*19b80*/  SHFL.IDX PT, R14, R21, 0x1, 0x181f ;  /* 0x00381f00150e7f89 */ /* 0x00c2a400000e0000 */
.L_x_3267:
        /* <DEDUP_REMOVED lines=12> */
[C---:B-----5:R-:W-:Y:S01]  /*19c50*/  VIADD R36, R211.reuse, 0x80 ;  /* 0x00000080d3247836 */ /* 0x060fe20000000000 */
        /* <DEDUP_REMOVED lines=18> */
.L_x_3042:
[----:B------:R-:W-:Y:S05]  /*19d80*/  BSYNC B1 ;  /* 0x0000000000017941 */ /* 0x000fea0003800000 */
.L_x_3041:
[----:B------:R-:W-:-:S03]  /*19d90*/  UMOV UR4, 0xffffffff ;  /* 0xffffffff00047882 */ /* 0x000fc60000000000 */
[----:B------:R-:W-:Y:S05]  /*19da0*/  BRA.DIV UR4, `(.L_x_3043) ;  /* 0x000000ca04e87947 */ /* 0x000fea000b800000 */
[----:B----4-:R4:W0:Y:S04]  /*19db0*/  SHFL.IDX PT, R20, R48, 0x2, 0x181f ;  /* 0x00581f0030147f89 */ /* 0x01082800000e0000 */
[----:B--2---:R4:W2:Y:S02]  /*19dc0*/  SHFL.IDX PT, R14, R21, 0x2, 0x181f ;  /* 0x00581f00150e7f89 */ /* 0x0048a400000e0000 */
.L_x_3271:
[----:B------:R-:W-:Y:S01]  /*19dd0*/  VIADD R3, R89, 0x40 ;  /* 0x0000004059037836 */ /* 0x000fe20000000000 */
[----:B------:R-:W-:Y:S04]  /*19de0*/  BSSY B1, `(.L_x_3044) ;  /* 0x000001e000017945 */ /* 0x000fe80003800000 */
[----:B------:R-:W-:-:S13]  /*19df0*/  ISETP.GE.AND P0, PT, R3, R0, PT ;  /* 0x000000000300720c */ /* 0x000fda0003f06270 */
        /* <DEDUP_REMOVED lines=28> */
.L_x_3045:
[----:B------:R-:W-:Y:S05]  /*19fc0*/  BSYNC B1 ;  /* 0x0000000000017941 */ /* 0x000fea0003800000 */
.L_x_3044:
[----:B------:R-:W-:-:S03]  /*19fd0*/  UMOV UR4, 0xffffffff ;  /* 0xffffffff00047882 */ /* 0x000fc60000000000 */
[----:B------:R-:W-:Y:S05]  /*19fe0*/  BRA.DIV UR4, `(.L_x_3046) ;  /* 0x000000ca04a07947 */ /* 0x000fea000b800000 */
[----:B0--3--:R0:W3:Y:S04]  /*19ff0*/  SHFL.IDX PT, R10, R48, 0x3, 0x181f ;  /* 0x00781f00300a7f89 */ /* 0x0090e800000e0000 */
[----:B--2---:R0:W2:Y:S02]  /*1a000*/  SHFL.IDX PT, R14, R21, 0x3, 0x181f ;  /* 0x00781f00150e7f89 */ /* 0x0040a400000e0000 */
.L_x_3275:
[----:B------:R-:W-:-:S05]  /*1a010*/  VIADD R3, R89, 0x60 ;  /* 0x0000006059037836 */ /* 0x000fca0000000000 */
        /* <DEDUP_REMOVED lines=13> */
[-C--:B--2--5:R-:W-:Y:S02]  /*1a0f0*/  @!P3 LEA R4, P0, R211, R14.reuse, 0x1 ;  /* 0x0000000ed304b211 */ /* 0x0a4fe400078008ff */
[-C--:B------:R-:W-:Y:S02]  /*1a100*/  @!P4 LEA R6, P1, R13, R14.reuse, 0x1 ;  /* 0x0000000e0d06c211 */ /* 0x080fe400078208ff */
[----:B------:R-:W-:Y:S02]  /*1a110*/  @!P5 LEA R8, P2, R11, R14, 0x1 ;  /* 0x0000000e0b08d211 */ /* 0x000fe400078408ff */
[-C--:B---3--:R-:W-:Y:S02]  /*1a120*/  @!P3 LEA.HI.X R5, R211, R10.reuse, R20, 0x1, P0 ;  /* 0x0000000ad305b211 */ /* 0x088fe400000f0c14 */
        /* <DEDUP_REMOVED lines=9> */
[----:B------:R-:W-:-:S04]  /*1a1c0*/  LEA R14, P0, R11, R14, 0x1 ;  /* 0x0000000e0b0e7211 */ /* 0x000fc800078008ff */
[----:B------:R-:W-:-:S04]  /*1a1d0*/  SHF.R.S32.HI R12, RZ, 0x1f, R12 ;  /* 0x0000001fff0c7819 */ /* 0x000fc8000001140c */
[----:B------:R-:W-:-:S05]  /*1a1e0*/  LEA.HI.X R15, R11, R10, R12, 0x1, P0 ;  /* 0x0000000a0b0f7211 */ /* 0x000fca00000f0c0c */
[----:B------:R3:W-:Y:S01]  /*1a1f0*/  ST.E.128 desc[UR54][R14.64], R84 ;  /* 0x000000540e007985 */ /* 0x0007e2000c101d36 */
[----:B------:R-:W-:Y:S05]  /*1a200*/  BRA `(.L_x_3047) ;  /* 0x00000030002c7947 */ /* 0x000fea0003800000 */
.L_x_3036:
[----:B------:R-:W1:Y:S01]  /*1a210*/  @P1 LDC R7, c[0x0][0xbec] ;  /* 0x0002fb00ff071b82 */ /* 0x000e620000000800 */
[----:B0-----:R-:W-:Y:S01]  /*1a220*/  IMAD.MOV.U32 R3, RZ, RZ, R48 ;  /* 0x000000ffff037224 */ /* 0x001fe200078e0030 */
[----:B------:R-:W-:-:S06]  /*1a230*/  ULDC.64 UR4, c[0x0][0xb08] ;  /* 0x0002c20000047ab9 */ /* 0x000fcc0000000a00 */
[----:B------:R-:W0:Y:S01]  /*1a240*/  @P1 LDC R6, c[0x0][0xbf0] ;  /* 0x0002fc00ff061b82 */ /* 0x000e220000000800 */
[----:B-1----:R-:W-:-:S05]  /*1a250*/  @P1 IMAD.HI.U32 R7, R48, R7, RZ ;  /* 0x0000000730071227 */ /* 0x002fca00078e00ff */
[----:B0-----:R-:W-:Y:S01]  /*1a260*/  @P1 SHF.R.U32.HI R3, RZ, R6, R7 ;  /* 0x00000006ff031219 */ /* 0x001fe20000011607 */
[----:B------:R-:W-:-:S03]  /*1a270*/  IMAD R6, R8, UR4, RZ ;  /* 0x0000000408067c24 */ /* 0x000fc6000f8e02ff */
[----:B------:R-:W-:Y:S01]  /*1a280*/  SHF.R.S32.HI R7, RZ, 0x1f, R3 ;  /* 0x0000001fff077819 */ /* 0x000fe20000011403 */
        /* <DEDUP_REMOVED lines=11> */
[----:B------:R-:W-:-:S03]  /*1a340*/  ULDC.64 UR4, c[0x0][0xb48] ;  /* 0x0002d20000047ab9 */ /* 0x000fc60000000a00 */
        /* <DEDUP_REMOVED lines=26> */
.L_x_3278:
[----:B------:R-:W-:Y:S01]  /*1a4f0*/  ISETP.GE.AND P0, PT, R25, R0, PT ;  /* 0x000000001900720c */ /* 0x000fe20003f06270 */
[----:B------:R-:W-:-:S12]  /*1a500*/  BSSY B1, `(.L_x_3049) ;  /* 0x00000e1000017945 */ /* 0x000fd80003800000 */
[----:B------:R-:W-:Y:S05]  /*1a510*/  @P0 BRA `(.L_x_3050) ;  /* 0x0000000c007c0947 */ /* 0x000fea0003800000 */
[----:B------:R-:W-:Y:S01]  /*1a520*/  ULDC UR4, c[0x0][0xac8] ;  /* 0x0002b20000047ab9 */ /* 0x000fe20000000800 */
[C---:B------:R-:W-:Y:S01]  /*1a530*/  VIADD R12, R207.reuse, 0x8 ;  /* 0x00000008cf0c7836 */ /* 0x040fe20000000000 */
[C---:B------:R-:W-:Y:S01]  /*1a540*/  ISETP.GE.AND P0, PT, R207.reuse, UR4, PT ;  /* 0x00000004cf007c0c */ /* 0x040fe2000bf06270 */
[C---:B------:R-:W-:Y:S02]  /*1a550*/  VIADD R13, R207.reuse, 0x8 ;  /* 0x00000008cf0d7836 */ /* 0x040fe40000000000 */
[C---:B------:R-:W-:Y:S02]  /*1a560*/  VIADD R9, R207.reuse, 0x10 ;  /* 0x00000010cf097836 */ /* 0x040fe40000000000 */
[C---:B------:R-:W-:Y:S01]  /*1a570*/  VIADD R8, R207.reuse, 0x18 ;  /* 0x00000018cf087836 */ /* 0x040fe20000000000 */
[----:B------:R-:W-:Y:S01]  /*1a580*/  SHF.R.S32.HI R13, RZ, 0x1f, R13 ;  /* 0x0000001fff0d7819 */ /* 0x000fe2000001140d */
[C---:B------:R-:W-:Y:S02]  /*1a590*/  VIADD R15, R207.reuse, 0x50 ;  /* 0x00000050cf0f7836 */ /* 0x040fe40000000000 */
[----:B------:R-:W-:-:S02]  /*1a5a0*/  VIADD R25, R207, 0x60 ;  /* 0x00000060cf197836 */ /* 0x000fc40000000000 */
[----:B------:R-:W-:Y:S01]  /*1a5b0*/  VIADD R14, R207, 0x58 ;  /* 0x00000058cf0e7836 */ /* 0x000fe20000000000 */
[----:B------:R-:W-:Y:S01]  /*1a5c0*/  ISETP.GE.AND P3, PT, R15, UR4, PT ;  /* 0x000000040f007c0c */ /* 0x000fe2000bf66270 */
[----:B--2---:R-:W-:Y:S02]  /*1a5d0*/  @!P0 IMAD.MOV.U32 R6, RZ, RZ, R11 ;  /* 0x000000ffff068224 */ /* 0x004fe400078e000b */
[----:B-1----:R-:W-:Y:S01]  /*1a5e0*/  @!P0 IMAD.MOV.U32 R7, RZ, RZ, R48 ;  /* 0x000000ffff078224 */ /* 0x002fe200078e0030 */
[----:B------:R-:W-:Y:S01]  /*1a5f0*/  SHF.R.S32.HI R14, RZ, 0x1f, R14 ;  /* 0x0000001fff0e7819 */ /* 0x000fe2000001140e */
[----:B------:R-:W-:-:S05]  /*1a600*/  @!P0 IMAD.WIDE R6, R207, 0x4, R6 ;  /* 0x00000004cf068825 */ /* 0x000fca00078e0206 */
[----:B------:R1:W-:Y:S01]  /*1a610*/  @!P0 ST.E.64 desc[UR54][R6.64], R152 ;  /* 0x0000009806008985 */ /* 0x0003e2000c101b36 */
[----:B------:R-:W-:-:S13]  /*1a620*/  ISETP.GE.AND P0, PT, R12, UR4, PT ;  /* 0x000000040c007c0c */ /* 0x000fda000bf06270 */
[----:B-1----:R-:W-:-:S04]  /*1a630*/  @!P0 LEA R6, P1, R12, R11, 0x2 ;  /* 0x0000000b0c068211 */ /* 0x002fc800078210ff */
[----:B------:R-:W-:Y:S01]  /*1a640*/  @!P0 LEA.HI.X R7, R12, R48, R13, 0x2, P1 ;  /* 0x000000300c078211 */ /* 0x000fe200008f140d */
[C---:B------:R-:W-:Y:S01]  /*1a650*/  VIADD R13, R207.reuse, 0x10 ;  /* 0x00000010cf0d7836 */ /* 0x040fe20000000000 */
[----:B------:R-:W-:Y:S01]  /*1a660*/  ISETP.GE.AND P1, PT, R8, UR4, PT ;  /* 0x0000000408007c0c */ /* 0x000fe2000bf26270 */
[----:B------:R-:W-:Y:S02]  /*1a670*/  VIADD R12, R207, 0x20 ;  /* 0x00000020cf0c7836 */ /* 0x000fe40000000000 */
[----:B------:R1:W-:Y:S01]  /*1a680*/  @!P0 ST.E.64 desc[UR54][R6.64], R28 ;  /* 0x0000001c06008985 */ /* 0x0003e2000c101b36 */
[----:B------:R-:W-:Y:S02]  /*1a690*/  ISETP.GE.AND P0, PT, R9, UR4, PT ;  /* 0x0000000409007c0c */ /* 0x000fe4000bf06270 */
[----:B------:R-:W-:-:S11]  /*1a6a0*/  SHF.R.S32.HI R13, RZ, 0x1f, R13 ;  /* 0x0000001fff0d7819 */ /* 0x000fd6000001140d */
[----:B-1----:R-:W-:Y:S01]  /*1a6b0*/  @!P0 LEA R6, P2, R9, R11, 0x2 ;  /* 0x0000000b09068211 */ /* 0x002fe200078410ff */
[----:B------:R-:W-:-:S03]  /*1a6c0*/  VIADD R28, R207, 0x50 ;  /* 0x00000050cf1c7836 */ /* 0x000fc60000000000 */
[----:B------:R-:W-:Y:S01]  /*1a6d0*/  @!P0 LEA.HI.X R7, R9, R48, R13, 0x2, P2 ;  /* 0x0000003009078211 */ /* 0x000fe200010f140d */
[C---:B------:R-:W-:Y:S01]  /*1a6e0*/  VIADD R13, R207.reuse, 0x18 ;  /* 0x00000018cf0d7836 */ /* 0x040fe20000000000 */
[----:B------:R-:W-:Y:S01]  /*1a6f0*/  SHF.R.S32.HI R28, RZ, 0x1f, R28 ;  /* 0x0000001fff1c7819 */ /* 0x000fe2000001141c */
[----:B------:R-:W-:Y:S02]  /*1a700*/  VIADD R9, R207, 0x28 ;  /* 0x00000028cf097836 */ /* 0x000fe40000000000 */
[----:B------:R1:W-:Y:S01]  /*1a710*/  @!P0 ST.E.64 desc[UR54][R6.64], R32 ;  /* 0x0000002006008985 */ /* 0x0003e2000c101b36 */
[----:B------:R-:W-:Y:S02]  /*1a720*/  ISETP.GE.AND P0, PT, R12, UR4, PT ;  /* 0x000000040c007c0c */ /* 0x000fe4000bf06270 */
[----:B------:R-:W-:Y:S02]  /*1a730*/  SHF.R.S32.HI R13, RZ, 0x1f, R13 ;  /* 0x0000001fff0d7819 */ /* 0x000fe4000001140d */
[----:B-1----:R-:W-:-:S04]  /*1a740*/  @!P1 LEA R6, P2, R8, R11, 0x2 ;  /* 0x0000000b08069211 */ /* 0x002fc800078410ff */
[----:B------:R-:W-:Y:S01]  /*1a750*/  @!P1 LEA.HI.X R7, R8, R48, R13, 0x2, P2 ;  /* 0x0000003008079211 */ /* 0x000fe200010f140d */
[C---:B------:R-:W-:Y:S02]  /*1a760*/  VIADD R13, R207.reuse, 0x20 ;  /* 0x00000020cf0d7836 */ /* 0x040fe40000000000 */
        /* <DEDUP_REMOVED lines=25> */
[----:B-1----:R-:W-:Y:S01]  /*1a900*/  @!P1 LEA R6, P2, R12, R11, 0x2 ;  /* 0x0000000b0c069211 */ /* 0x002fe200078410ff */
[----:B------:R-:W-:-:S02]  /*1a910*/  VIADD R20, R207, 0x70 ;  /* 0x00000070cf147836 */ /* 0x000fc40000000000 */
[C---:B------:R-:W-:Y:S01]  /*1a920*/  VIADD R21, R207.reuse, 0x90 ;  /* 0x00000090cf157836 */ /* 0x040fe20000000000 */
[----:B------:R-:W-:Y:S01]  /*1a930*/  @!P1 LEA.HI.X R7, R12, R48, R13, 0x2, P2 ;  /* 0x000000300c079211 */ /* 0x000fe200010f140d */
[C---:B------:R-:W-:Y:S01]  /*1a940*/  VIADD R12, R207.reuse, 0x40 ;  /* 0x00000040cf0c7836 */ /* 0x040fe20000000000 */
[----:B------:R-:W-:Y:S01]  /*1a950*/  SHF.R.S32.HI R20, RZ, 0x1f, R20 ;  /* 0x0000001fff147819 */ /* 0x000fe20000011414 */
[----:B------:R-:W-:Y:S01]  /*1a960*/  VIADD R13, R207, 0x68 ;  /* 0x00000068cf0d7836 */ /* 0x000fe20000000000 */
[----:B------:R-:W-:Y:S01]  /*1a970*/  SHF.R.S32.HI R21, RZ, 0x1f, R21 ;  /* 0x0000001fff157819 */ /* 0x000fe20000011415 */
        /* <DEDUP_REMOVED lines=11> */
[----:B------:R-:W-:Y:S02]  /*1aa30*/  @!P1 LEA.HI.X R7, R8, R48, R9, 0x2, P0 ;  /* 0x0000003008079211 */ /* 0x000fe400000f1409 */
[----:B------:R-:W-:-:S03]  /*1aa40*/  ISETP.GE.AND P0, PT, R25, UR4, PT ;  /* 0x0000000419007c0c */ /* 0x000fc6000bf06270 */
[C---:B------:R-:W-:Y:S01]  /*1aa50*/  @!P2 LEA R8, P5, R12.reuse, R11, 0x2 ;  /* 0x0000000b0c08a211 */ /* 0x040fe200078a10ff */
[----:B------:R1:W-:Y:S01]  /*1aa60*/  @!P1 ST.E.64 desc[UR54][R6.64], R60 ;  /* 0x0000003c06009985 */ /* 0x0003e2000c101b36 */
[----:B------:R-:W-:Y:S02]  /*1aa70*/  ISETP.GE.AND P1, PT, R13, UR4, PT ;  /* 0x000000040d007c0c */ /* 0x000fe4000bf26270 */
[----:B------:R-:W-:Y:S01]  /*1aa80*/  @!P2 LEA.HI.X R9, R12, R48, R14, 0x2, P5 ;  /* 0x000000300c09a211 */ /* 0x000fe200028f140e */
[C---:B------:R-:W-:Y:S02]  /*1aa90*/  VIADD R12, R207.reuse, 0x78 ;  /* 0x00000078cf0c7836 */ /* 0x040fe40000000000 */
[----:B------:R-:W-:-:S05]  /*1aaa0*/  VIADD R14, R207, 0x68 ;  /* 0x00000068cf0e7836 */ /* 0x000fca0000000000 */
[----:B------:R-:W-:Y:S02]  /*1aab0*/  SHF.R.S32.HI R14, RZ, 0x1f, R14 ;  /* 0x0000001fff0e7819 */ /* 0x000fe4000001140e */
[----:B-1----:R-:W-:-:S04]  /*1aac0*/  @!P3 LEA R6, P4, R15, R11, 0x2 ;  /* 0x0000000b0f06b211 */ /* 0x002fc800078810ff */
[----:B------:R-:W-:Y:S01]  /*1aad0*/  @!P3 LEA.HI.X R7, R15, R48, R28, 0x2, P4 ;  /* 0x000000300f07b211 */ /* 0x000fe200020f141c */
[C---:B------:R-:W-:Y:S02]  /*1aae0*/  VIADD R15, R207.reuse, 0x70 ;  /* 0x00000070cf0f7836 */ /* 0x040fe40000000000 */
[----:B------:R-:W-:Y:S02]  /*1aaf0*/  VIADD R28, R207, 0x60 ;  /* 0x00000060cf1c7836 */ /* 0x000fe40000000000 */
[----:B------:R1:W-:Y:S01]  /*1ab00*/  @!P3 ST.E.64 desc[UR54][R6.64], R64 ;  /* 0x000000400600b985 */ /* 0x0003e2000c101b36 */
[----:B------:R-:W-:Y:S02]  /*1ab10*/  ISETP.GE.AND P3, PT, R15, UR4, PT ;  /* 0x000000040f007c0c */ /* 0x000fe4000bf66270 */
[----:B------:R-:W-:Y:S01]  /*1ab20*/  SHF.R.S32.HI R28, RZ, 0x1f, R28 ;  /* 0x0000001fff1c7819 */ /* 0x000fe2000001141c */
[----:B------:R2:W-:Y:S01]  /*1ab30*/  @!P2 ST.E.64 desc[UR54][R8.64], R68 ;  /* 0x000000440800a985 */ /* 0x0005e2000c101b36 */
[----:B------:R-:W-:-:S02]  /*1ab40*/  ISETP.GE.AND P2, PT, R12, UR4, PT ;  /* 0x000000040c007c0c */ /* 0x000fc4000bf46270 */
[-C--:B-1----:R-:W-:Y:S02]  /*1ab50*/  @!P0 LEA R6, P4, R25, R11.reuse, 0x2 ;  /* 0x0000000b19068211 */ /* 0x082fe400078810ff */
[----:B--2---:R-:W-:Y:S02]  /*1ab60*/  @!P1 LEA R8, P5, R13, R11, 0x2 ;  /* 0x0000000b0d089211 */ /* 0x004fe400078a10ff */
[-C--:B------:R-:W-:Y:S01]  /*1ab70*/  @!P0 LEA.HI.X R7, R25, R48.reuse, R28, 0x2, P4 ;  /* 0x0000003019078211 */ /* 0x080fe200020f141c */
[----:B------:R-:W-:Y:S01]  /*1ab80*/  VIADD R25, R207, 0x80 ;  /* 0x00000080cf197836 */ /* 0x000fe20000000000 */
[----:B------:R-:W-:Y:S01]  /*1ab90*/  @!P1 LEA.HI.X R9, R13, R48, R14, 0x2, P5 ;  /* 0x000000300d099211 */ /* 0x000fe200028f140e */
[C---:B------:R-:W-:Y:S02]  /*1aba0*/  VIADD R13, R207.reuse, 0x88 ;  /* 0x00000088cf0d7836 */ /* 0x040fe40000000000 */
[----:B------:R-:W-:Y:S01]  /*1abb0*/  VIADD R14, R207, 0x78 ;  /* 0x00000078cf0e7836 */ /* 0x000fe20000000000 */
[----:B------:R1:W-:Y:S01]  /*1abc0*/  @!P0 ST.E.64 desc[UR54][R6.64], R72 ;  /* 0x0000004806008985 */ /* 0x0003e2000c101b36 */
[----:B------:R-:W-:Y:S01]  /*1abd0*/  ISETP.GE.AND P0, PT, R25, UR4, PT ;  /* 0x0000000419007c0c */ /* 0x000fe2000bf06270 */
[----:B------:R-:W-:-:S02]  /*1abe0*/  VIADD R28, R207, 0xd8 ;  /* 0x000000d8cf1c7836 */ /* 0x000fc40000000000 */
[----:B------:R2:W-:Y:S01]  /*1abf0*/  @!P1 ST.E.64 desc[UR54][R8.64], R76 ;  /* 0x0000004c08009985 */ /* 0x0005e2000c101b36 */
[----:B------:R-:W-:Y:S02]  /*1ac00*/  ISETP.GE.AND P1, PT, R13, UR4, PT ;  /* 0x000000040d007c0c */ /* 0x000fe4000bf26270 */
[----:B------:R-:W-:Y:S02]  /*1ac10*/  SHF.R.S32.HI R14, RZ, 0x1f, R14 ;  /* 0x0000001fff0e7819 */ /* 0x000fe4000001140e */
[----:B------:R-:W-:Y:S02]  /*1ac20*/  SHF.R.S32.HI R28, RZ, 0x1f, R28 ;  /* 0x0000001fff1c7819 */ /* 0x000fe4000001141c */
[CC--:B-1----:R-:W-:Y:S02]  /*1ac30*/  @!P3 LEA R6, P4, R15.reuse, R11.reuse, 0x2 ;  /* 0x0000000b0f06b211 */ /* 0x0c2fe400078810ff */
[C---:B--2---:R-:W-:Y:S02]  /*1ac40*/  @!P2 LEA R8, P5, R12.reuse, R11, 0x2 ;  /* 0x0000000b0c08a211 */ /* 0x044fe400078a10ff */
[-C--:B------:R-:W-:Y:S01]  /*1ac50*/  @!P3 LEA.HI.X R7, R15, R48.reuse, R20, 0x2, P4 ;  /* 0x000000300f07b211 */ /* 0x080fe200020f1414 */
[C---:B------:R-:W-:Y:S01]  /*1ac60*/  VIADD R15, R207.reuse, 0x90 ;  /* 0x00000090cf0f7836 */ /* 0x040fe20000000000 */
[----:B------:R-:W-:Y:S01]  /*1ac70*/  @!P2 LEA.HI.X R9, R12, R48, R14, 0x2, P5 ;  /* 0x000000300c09a211 */ /* 0x000fe200028f140e */
[----:B------:R-:W-:-:S02]  /*1ac80*/  VIADD R12, R207, 0x98 ;  /* 0x00000098cf0c7836 */ /* 0x000fc40000000000 */
[C---:B------:R-:W-:Y:S01]  /*1ac90*/  VIADD R20, R207.reuse, 0x80 ;  /* 0x00000080cf147836 */ /* 0x040fe20000000000 */
[----:B------:R1:W-:Y:S01]  /*1aca0*/  @!P3 ST.E.64 desc[UR54][R6.64], R80 ;  /* 0x000000500600b985 */ /* 0x0003e2000c101b36 */
[----:B------:R-:W-:Y:S01]  /*1acb0*/  VIADD R14, R207, 0x88 ;  /* 0x00000088cf0e7836 */ /* 0x000fe20000000000 */
[----:B------:R-:W-:Y:S02]  /*1acc0*/  ISETP.GE.AND P3, PT, R15, UR4, PT ;  /* 0x000000040f007c0c */ /* 0x000fe4000bf66270 */
[----:B------:R2:W-:Y:S01]  /*1acd0*/  @!P2 ST.E.64 desc[UR54][R8.64], R84 ;  /* 0x000000540800a985 */ /* 0x0005e2000c101b36 */
[----:B------:R-:W-:Y:S02]  /*1ace0*/  ISETP.GE.AND P2, PT, R12, UR4, PT ;  /* 0x000000040c007c0c */ /* 0x000fe4000bf46270 */
[----:B------:R-:W-:Y:S02]  /*1acf0*/  SHF.R.S32.HI R20, RZ, 0x1f, R20 ;  /* 0x0000001fff147819 */ /* 0x000fe40000011414 */
[----:B------:R-:W-:-:S02]  /*1ad00*/  SHF.R.S32.HI R14, RZ, 0x1f, R14 ;  /* 0x0000001fff0e7819 */ /* 0x000fc4000001140e */
[-C--:B-1----:R-:W-:Y:S02]  /*1ad10*/  @!P0 LEA R6, P4, R25, R11.reuse, 0x2 ;  /* 0x0000000b19068211 */ /* 0x082fe400078810ff */
[----:B--2---:R-:W-:Y:S02]  /*1ad20*/  @!P1 LEA R8, P5, R13, R11, 0x2 ;  /* 0x0000000b0d089211 */ /* 0x004fe400078a10ff */
[-C--:B------:R-:W-:Y:S01]  /*1ad30*/  @!P0 LEA.HI.X R7, R25, R48.reuse, R20, 0x2, P4 ;  /* 0x0000003019078211 */ /* 0x080fe200020f1414 */
[----:B------:R-:W-:Y:S01]  /*1ad40*/  VIADD R20, R207, 0xa0 ;  /* 0x000000a0cf147836 */ /* 0x000fe20000000000 */
[----:B------:R-:W-:Y:S01]  /*1ad50*/  @!P1 LEA.HI.X R9, R13, R48, R14, 0x2, P5 ;  /* 0x000000300d099211 */ /* 0x000fe200028f140e */
[C---:B------:R-:W-:Y:S02]  /*1ad60*/  VIADD R14, R207.reuse, 0xa8 ;  /* 0x000000a8cf0e7836 */ /* 0x040fe40000000000 */
[C---:B------:R-:W-:Y:S01]  /*1ad70*/  VIADD R13, R207.reuse, 0x98 ;  /* 0x00000098cf0d7836 */ /* 0x040fe20000000000 */
        /* <DEDUP_REMOVED lines=13> */
[----:B------:R1:W-:Y:S01]  /*1ae50*/  @!P3 ST.E.64 desc[UR54][R6.64], R96 ;  /* 0x000000600600b985 */ /* 0x0003e2000c101b36 */
[----:B------:R-:W-:Y:S01]  /*1ae60*/  VIADD R15, R207, 0xa8 ;  /* 0x000000a8cf0f7836 */ /* 0x000fe20000000000 */
[----:B------:R-:W-:Y:S01]  /*1ae70*/  ISETP.GE.AND P3, PT, R21, UR4, PT ;  /* 0x0000000415007c0c */ /* 0x000fe2000bf66270 */
[----:B------:R-:W-:Y:S01]  /*1ae80*/  VIADD R12, R207, 0xc0 ;  /* 0x000000c0cf0c7836 */ /* 0x000fe20000000000 */
[----:B------:R-:W-:Y:S01]  /*1ae90*/  ISETP.GE.AND P4, PT, R13, UR4, PT ;  /* 0x000000040d007c0c */ /* 0x000fe2000bf86270 */
[----:B------:R2:W-:Y:S01]  /*1aea0*/  @!P2 ST.E.64 desc[UR54][R8.64], R100 ;  /* 0x000000640800a985 */ /* 0x0005e2000c101b36 */
[----:B------:R-:W-:Y:S02]  /*1aeb0*/  SHF.R.S32.HI R15, RZ, 0x1f, R15 ;  /* 0x0000001fff0f7819 */ /* 0x000fe4000001140f */
[----:B-1----:R-:W-:-:S04]  /*1aec0*/  @!P0 LEA R6, P5, R20, R11, 0x2 ;  /* 0x0000000b14068211 */ /* 0x002fc800078a10ff */
[-C--:B------:R-:W-:Y:S01]  /*1aed0*/  @!P0 LEA.HI.X R7, R20, R48.reuse, R25, 0x2, P5 ;  /* 0x0000003014078211 */ /* 0x080fe200028f1419 */
[C---:B------:R-:W-:Y:S01]  /*1aee0*/  VIADD R25, R207.reuse, 0xb0 ;  /* 0x000000b0cf197836 */ /* 0x040fe20000000000 */
[C---:B--2---:R-:W-:Y:S01]  /*1aef0*/  @!P1 LEA R8, P2, R14.reuse, R11, 0x2 ;  /* 0x0000000b0e089211 */ /* 0x044fe200078410ff */
[C---:B------:R-:W-:Y:S02]  /*1af00*/  VIADD R20, R207.reuse, 0xd0 ;  /* 0x000000d0cf147836 */ /* 0x040fe40000000000 */
[----:B------:R1:W-:Y:S01]  /*1af10*/  @!P0 ST.E.64 desc[UR54][R6.64], R104 ;  /* 0x0000006806008985 */ /* 0x0003e2000c101b36 */
[----:B------:R-:W-:Y:S01]  /*1af20*/  @!P1 LEA.HI.X R9, R14, R48, R15, 0x2, P2 ;  /* 0x000000300e099211 */ /* 0x000fe200010f140f */
[C---:B------:R-:W-:Y:S01]  /*1af30*/  VIADD R15, R207.reuse, 0xb8 ;  /* 0x000000b8cf0f7836 */ /* 0x040fe20000000000 */
[----:B------:R-:W-:Y:S01]  /*1af40*/  ISETP.GE.AND P2, PT, R12, UR4, PT ;  /* 0x000000040c007c0c */ /* 0x000fe2000bf46270 */
[----:B------:R-:W-:Y:S01]  /*1af50*/  VIADD R14, R207, 0xc8 ;  /* 0x000000c8cf0e7836 */ /* 0x000fe20000000000 */
[----:B------:R-:W-:Y:S01]  /*1af60*/  SHF.R.S32.HI R25, RZ, 0x1f, R25 ;  /* 0x0000001fff197819 */ /* 0x000fe20000011419 */
[----:B------:R2:W-:Y:S01]  /*1af70*/  @!P1 ST.E.64 desc[UR54][R8.64], R108 ;  /* 0x0000006c08009985 */ /* 0x0005e2000c101b36 */
[----:B------:R-:W-:-:S02]  /*1af80*/  SHF.R.S32.HI R15, RZ, 0x1f, R15 ;  /* 0x0000001fff0f7819 */ /* 0x000fc4000001140f */
[----:B------:R-:W-:Y:S02]  /*1af90*/  ISETP.GE.AND P1, PT, R14, UR4, PT ;  /* 0x000000040e007c0c */ /* 0x000fe4000bf26270 */
[----:B-1----:R-:W-:-:S04]  /*1afa0*/  @!P3 LEA R6, P0, R21, R11, 0x2 ;  /* 0x0000000b1506b211 */ /* 0x002fc800078010ff */
[-C--:B------:R-:W-:Y:S01]  /*1afb0*/  @!P3 LEA.HI.X R7, R21, R48.reuse, R25, 0x2, P0 ;  /* 0x000000301507b211 */ /* 0x080fe200000f1419 */
[----:B------:R-:W-:Y:S01]  /*1afc0*/  VIADD R21, R207, 0xd8 ;  /* 0x000000d8cf157836 */ /* 0x000fe20000000000 */
[----:B--2---:R-:W-:Y:S01]  /*1afd0*/  @!P4 LEA R8, P5, R13, R11, 0x2 ;  /* 0x0000000b0d08c211 */ /* 0x004fe200078a10ff */
[----:B------:R-:W-:Y:S01]  /*1afe0*/  VIADD R25, R207, 0xc8 ;  /* 0x000000c8cf197836 */ /* 0x000fe20000000000 */
[----:B------:R-:W-:Y:S01]  /*1aff0*/  ISETP.GE.AND P0, PT, R20, UR4, PT ;  /* 0x0000000414007c0c */ /* 0x000fe2000bf06270 */
[----:B------:R1:W-:Y:S01]  /*1b000*/  @!P3 ST.E.64 desc[UR54][R6.64], R112 ;  /* 0x000000700600b985 */ /* 0x0003e2000c101b36 */
[----:B------:R-:W-:Y:S01]  /*1b010*/  @!P4 LEA.HI.X R9, R13, R48, R15, 0x2, P5 ;  /* 0x000000300d09c211 */ /* 0x000fe200028f140f */
[C---:B------:R-:W-:Y:S01]  /*1b020*/  VIADD R13, R207.reuse, 0xc0 ;  /* 0x000000c0cf0d7836 */ /* 0x040fe20000000000 */
[----:B------:R-:W-:Y:S01]  /*1b030*/  SHF.R.S32.HI R25, RZ, 0x1f, R25 ;  /* 0x0000001fff197819 */ /* 0x000fe20000011419 */
[----:B------:R-:W-:Y:S02]  /*1b040*/  VIADD R15, R207, 0xe0 ;  /* 0x000000e0cf0f7836 */ /* 0x000fe40000000000 */
[----:B------:R2:W-:Y:S01]  /*1b050*/  @!P4 ST.E.64 desc[UR54][R8.64], R116 ;  /* 0x000000740800c985 */ /* 0x0005e2000c101b36 */
[----:B------:R-:W-:-:S02]  /*1b060*/  ISETP.GE.AND P4, PT, R21, UR4, PT ;  /* 0x0000000415007c0c */ /* 0x000fc4000bf86270 */
[----:B------:R-:W-:Y:S02]  /*1b070*/  SHF.R.S32.HI R13, RZ, 0x1f, R13 ;  /* 0x0000001fff0d7819 */ /* 0x000fe4000001140d */
[----:B-1----:R-:W-:-:S04]  /*1b080*/  @!P2 LEA R6, P3, R12, R11, 0x2 ;  /* 0x0000000b0c06a211 */ /* 0x002fc800078610ff */
[-C--:B------:R-:W-:Y:S02]  /*1b090*/  @!P2 LEA.HI.X R7, R12, R48.reuse, R13, 0x2, P3 ;  /* 0x000000300c07a211 */ /* 0x080fe400018f140d */
[-C--:B--2---:R-:W-:Y:S02]  /*1b0a0*/  @!P1 LEA R8, P5, R14, R11.reuse, 0x2 ;  /* 0x0000000b0e089211 */ /* 0x084fe400078a10ff */
[----:B------:R-:W-:Y:S01]  /*1b0b0*/  @!P0 LEA R12, P3, R20, R11, 0x2 ;  /* 0x0000000b140c8211 */ /* 0x000fe200078610ff */
[----:B------:R1:W-:Y:S01]  /*1b0c0*/  @!P2 ST.E.64 desc[UR54][R6.64], R120 ;  /* 0x000000780600a985 */ /* 0x0003e2000c101b36 */
[----:B------:R-:W-:Y:S01]  /*1b0d0*/  @!P1 LEA.HI.X R9, R14, R48, R25, 0x2, P5 ;  /* 0x000000300e099211 */ /* 0x000fe200028f1419 */
[----:B------:R-:W-:Y:S01]  /*1b0e0*/  VIADD R25, R207, 0xd0 ;  /* 0x000000d0cf197836 */ /* 0x000fe20000000000 */
[----:B------:R-:W-:Y:S01]  /*1b0f0*/  ISETP.GE.AND P2, PT, R15, UR4, PT ;  /* 0x000000040f007c0c */ /* 0x000fe2000bf46270 */
[----:B------:R-:W-:Y:S02]  /*1b100*/  VIADD R14, R207, 0xe8 ;  /* 0x000000e8cf0e7836 */ /* 0x000fe40000000000 */
[----:B------:R2:W-:Y:S01]  /*1b110*/  @!P1 ST.E.64 desc[UR54][R8.64], R124 ;  /* 0x0000007c08009985 */ /* 0x0005e2000c101b36 */
[----:B------:R-:W-:-:S04]  /*1b120*/  SHF.R.S32.HI R25, RZ, 0x1f, R25 ;  /* 0x0000001fff197819 */ /* 0x000fc80000011419 */
[-C--:B------:R-:W-:Y:S01]  /*1b130*/  @!P0 LEA.HI.X R13, R20, R48.reuse, R25, 0x2, P3 ;  /* 0x00000030140d8211 */ /* 0x080fe200018f1419 */
[C---:B------:R-:W-:Y:S01]  /*1b140*/  VIADD R25, R207.reuse, 0xf0 ;  /* 0x000000f0cf197836 */ /* 0x040fe20000000000 */
[----:B------:R-:W-:Y:S01]  /*1b150*/  ISETP.GE.AND P3, PT, R14, UR4, PT ;  /* 0x000000040e007c0c */ /* 0x000fe2000bf66270 */
[----:B------:R-:W-:Y:S01]  /*1b160*/  VIADD R20, R207, 0xf8 ;  /* 0x000000f8cf147836 */ /* 0x000fe20000000000 */
[-C--:B-1----:R-:W-:Y:S01]  /*1b170*/  @!P4 LEA R6, P5, R21, R11.reuse, 0x2 ;  /* 0x0000000b1506c211 */ /* 0x082fe200078a10ff */
[----:B------:R1:W-:Y:S01]  /*1b180*/  @!P0 ST.E.64 desc[UR54][R12.64], R128 ;  /* 0x000000800c008985 */ /* 0x0003e2000c101b36 */
[----:B------:R-:W-:Y:S02]  /*1b190*/  ISETP.GE.AND P1, PT, R25, UR4, PT ;  /* 0x0000000419007c0c */ /* 0x000fe4000bf26270 */
[----:B------:R-:W-:Y:S01]  /*1b1a0*/  @!P4 LEA.HI.X R7, R21, R48, R28, 0x2, P5 ;  /* 0x000000301507c211 */ /* 0x000fe200028f141c */
[----:B------:R-:W-:Y:S01]  /*1b1b0*/  VIADD R21, R207, 0xe0 ;  /* 0x000000e0cf157836 */ /* 0x000fe20000000000 */
[----:B--2---:R-:W-:Y:S01]  /*1b1c0*/  @!P2 LEA R8, P5, R15, R11, 0x2 ;  /* 0x0000000b0f08a211 */ /* 0x004fe200078a10ff */
[----:B------:R-:W-:Y:S01]  /*1b1d0*/  VIADD R28, R207, 0xf0 ;  /* 0x000000f0cf1c7836 */ /* 0x000fe20000000000 */
[----:B------:R-:W-:Y:S01]  /*1b1e0*/  ISETP.GE.AND P0, PT, R20, UR4, PT ;  /* 0x0000000414007c0c */ /* 0x000fe2000bf06270 */
[----:B------:R2:W-:Y:S01]  /*1b1f0*/  @!P4 ST.E.64 desc[UR54][R6.64], R132 ;  /* 0x000000840600c985 */ /* 0x0005e2000c101b36 */
[----:B------:R-:W-:-:S02]  /*1b200*/  SHF.R.S32.HI R21, RZ, 0x1f, R21 ;  /* 0x0000001fff157819 */ /* 0x000fc40000011415 */
[----:B------:R-:W-:Y:S02]  /*1b210*/  SHF.R.S32.HI R28, RZ, 0x1f, R28 ;  /* 0x0000001fff1c7819 */ /* 0x000fe4000001141c */
[----:B------:R-:W-:Y:S01]  /*1b220*/  @!P2 LEA.HI.X R9, R15, R48, R21, 0x2, P5 ;  /* 0x000000300f09a211 */ /* 0x000fe200028f1415 */
[C---:B------:R-:W-:Y:S01]  /*1b230*/  VIADD R15, R207.reuse, 0xe8 ;  /* 0x000000e8cf0f7836 */ /* 0x040fe20000000000 */
[----:B-1----:R-:W-:Y:S01]  /*1b240*/  @!P3 LEA R12, P4, R14, R11, 0x2 ;  /* 0x0000000b0e0cb211 */ /* 0x002fe200078810ff */
[----:B------:R-:W-:Y:S02]  /*1b250*/  VIADD R21, R207, 0xf8 ;  /* 0x000000f8cf157836 */ /* 0x000fe40000000000 */
[----:B------:R3:W-:Y:S01]  /*1b260*/  @!P2 ST.E.64 desc[UR54][R8.64], R136 ;  /* 0x000000880800a985 */ /* 0x0007e2000c101b36 */
[----:B------:R-:W-:Y:S02]  /*1b270*/  SHF.R.S32.HI R15, RZ, 0x1f, R15 ;  /* 0x0000001fff0f7819 */ /* 0x000fe4000001140f */
[----:B------:R-:W-:-:S02]  /*1b280*/  SHF.R.S32.HI R21, RZ, 0x1f, R21 ;  /* 0x0000001fff157819 */ /* 0x000fc40000011415 */
[CC--:B--2---:R-:W-:Y:S02]  /*1b290*/  @!P1 LEA R6, P5, R25.reuse, R11.reuse, 0x2 ;  /* 0x0000000b19069211 */ /* 0x0c4fe400078a10ff */
[-C--:B------:R-:W-:Y:S02]  /*1b2a0*/  @!P3 LEA.HI.X R13, R14, R48.reuse, R15, 0x2, P4 ;  /* 0x000000300e0db211 */ /* 0x080fe400020f140f */
[C---:B------:R-:W-:Y:S02]  /*1b2b0*/  @!P0 LEA R14, P4, R20.reuse, R11, 0x2 ;  /* 0x0000000b140e8211 */ /* 0x040fe400078810ff */
[-C--:B------:R-:W-:Y:S01]  /*1b2c0*/  @!P1 LEA.HI.X R7, R25, R48.reuse, R28, 0x2, P5 ;  /* 0x0000003019079211 */ /* 0x080fe200028f141c */
[----:B------:R3:W-:Y:S01]  /*1b2d0*/  @!P3 ST.E.64 desc[UR54][R12.64], R140 ;  /* 0x0000008c0c00b985 */ /* 0x0007e2000c101b36 */
[----:B------:R-:W-:-:S03]  /*1b2e0*/  @!P0 LEA.HI.X R15, R20, R48, R21, 0x2, P4 ;  /* 0x00000030140f8211 */ /* 0x000fc600020f1415 */
[----:B------:R3:W-:Y:S04]  /*1b2f0*/  @!P1 ST.E.64 desc[UR54][R6.64], R144 ;  /* 0x0000009006009985 */ /* 0x0007e8000c101b36 */
[----:B------:R3:W-:Y:S02]  /*1b300*/  @!P0 ST.E.64 desc[UR54][R14.64], R148 ;  /* 0x000000940e008985 */ /* 0x0007e4000c101b36 */
.L_x_3050:
[----:B------:R-:W-:Y:S05]  /*1b310*/  BSYNC B1 ;  /* 0x0000000000017941 */ /* 0x000fea0003800000 */
.L_x_3049:
[----:B------:R-:W-:-:S03]  /*1b320*/  UMOV UR4, 0xffffffff ;  /* 0xffffffff00047882 */ /* 0x000fc60000000000 */
[----:B------:R-:W-:Y:S05]  /*1b330*/  BRA.DIV UR4, `(.L_x_3051) ;  /* 0x000000ba044c7947 */ /* 0x000fea000b800000 */
[----:B0-----:R-:W0:Y:S04]  /*1b340*/  SHFL.IDX PT, R10, R10, 0x1, 0x1c1f ;  /* 0x003c1f000a0a7f89 */ /* 0x001e2800000e0000 */
[----:B------:R-:W4:Y:S02]  /*1b350*/  SHFL.IDX PT, R3, R3, 0x1, 0x1c1f ;  /* 0x003c1f0003037f89 */ /* 0x000f2400000e0000 */
.L_x_3282:
[----:B------:R-:W-:-:S13]  /*1b360*/  ISETP.GE.AND P0, PT, R24, R0, PT ;  /* 0x000000001800720c */ /* 0x000fda0003f06270 */
[----:B------:R-:W-:Y:S05]  /*1b370*/  @P0 BRA `(.L_x_3047) ;  /* 0x0000001c00d00947 */ /* 0x000fea0003800000 */
[----:B------:R-:W-:Y:S01]  /*1b380*/  ULDC UR4, c[0x0][0xac8] ;  /* 0x0002b20000047ab9 */ /* 0x000fe20000000800 */
[C---:B---3--:R-:W-:Y:S01]  /*1b390*/  VIADD R14, R207.reuse, 0x8 ;  /* 0x00000008cf0e7836 */ /* 0x048fe20000000000 */
[C---:B------:R-:W-:Y:S01]  /*1b3a0*/  ISETP.GE.AND P2, PT, R207.reuse, UR4, PT ;  /* 0x00000004cf007c0c */ /* 0x040fe2000bf46270 */
[C---:B------:R-:W-:Y:S02]  /*1b3b0*/  VIADD R12, R207.reuse, 0x10 ;  /* 0x00000010cf0c7836 */ /* 0x040fe40000000000 */
[C---:B------:R-:W-:Y:S01]  /*1b3c0*/  VIADD R15, R207.reuse, 0x18 ;  /* 0x00000018cf0f7836 */ /* 0x040fe20000000000 */
[----:B------:R-:W-:Y:S01]  /*1b3d0*/  ISETP.GE.AND P3, PT, R14, UR4, PT ;  /* 0x000000040e007c0c */ /* 0x000fe2000bf66270 */
[C---:B------:R-:W-:Y:S01]  /*1b3e0*/  VIADD R20, R207.reuse, 0x8 ;  /* 0x00000008cf147836 */ /* 0x040fe20000000000 */
[----:B------:R-:W-:Y:S01]  /*1b3f0*/  ISETP.GE.AND P1, PT, R12, UR4, PT ;  /* 0x000000040c007c0c */ /* 0x000fe2000bf26270 */
[----:B--2---:R-:W-:Y:S01]  /*1b400*/  VIADD R11, R207, 0x20 ;  /* 0x00000020cf0b7836 */ /* 0x004fe20000000000 */
[----:B------:R-:W-:Y:S01]  /*1b410*/  ISETP.GE.AND P0, PT, R15, UR4, PT ;  /* 0x000000040f007c0c */ /* 0x000fe2000bf06270 */
[C---:B------:R-:W-:Y:S01]  /*1b420*/  VIADD R13, R207.reuse, 0x10 ;  /* 0x00000010cf0d7836 */ /* 0x040fe20000000000 */
[----:B------:R-:W-:Y:S01]  /*1b430*/  SHF.R.S32.HI R20, RZ, 0x1f, R20 ;  /* 0x0000001fff147819 */ /* 0x000fe20000011414 */
[----:B------:R-:W-:-:S02]  /*1b440*/  VIADD R21, R207, 0x98 ;  /* 0x00000098cf157836 */ /* 0x000fc40000000000 */
[----:B----4-:R-:W-:Y:S01]  /*1b450*/  @!P2 IMAD.MOV.U32 R6, RZ, RZ, R3 ;  /* 0x000000ffff06a224 */ /* 0x010fe200078e0003 */
[----:B------:R-:W-:Y:S01]  /*1b460*/  SHF.R.S32.HI R13, RZ, 0x1f, R13 ;  /* 0x0000001fff0d7819 */ /* 0x000fe2000001140d */
[----:B0-----:R-:W-:Y:S01]  /*1b470*/  @!P2 IMAD.MOV.U32 R7, RZ, RZ, R10 ;  /* 0x000000ffff07a224 */ /* 0x001fe200078e000a */
[----:B------:R-:W-:Y:S02]  /*1b480*/  SHF.R.S32.HI R21, RZ, 0x1f, R21 ;  /* 0x0000001fff157819 */ /* 0x000fe40000011415 */
[----:B------:R-:W-:Y:S01]  /*1b490*/  @!P3 LEA R8, P4, R14, R3, 0x2 ;  /* 0x000000030e08b211 */ /* 0x000fe200078810ff */
[----:B------:R-:W-:-:S03]  /*1b4a0*/  @!P2 IMAD.WIDE R6, R207, 0x4, R6 ;  /* 0x00000004cf06a825 */ /* 0x000fc600078e0206 */
[----:B------:R-:W-:Y:S01]  /*1b4b0*/  @!P3 LEA.HI.X R9, R14, R10, R20, 0x2, P4 ;  /* 0x0000000a0e09b211 */ /* 0x000fe200020f1414 */
[----:B------:R-:W-:Y:S01]  /*1b4c0*/  VIADD R14, R207, 0x28 ;  /* 0x00000028cf0e7836 */ /* 0x000fe20000000000 */
[----:B------:R0:W-:Y:S01]  /*1b4d0*/  @!P2 ST.E.64 desc[UR54][R6.64], R26 ;  /* 0x0000001a0600a985 */ /* 0x0001e2000c101b36 */
[----:B------:R-:W-:Y:S01]  /*1b4e0*/  ISETP.GE.AND P2, PT, R11, UR4, PT ;  /* 0x000000040b007c0c */ /* 0x000fe2000bf46270 */
[----:B------:R-:W-:Y:S02]  /*1b4f0*/  VIADD R20, R207, 0x18 ;  /* 0x00000018cf147836 */ /* 0x000fe40000000000 */
[----:B------:R2:W-:Y:S01]  /*1b500*/  @!P3 ST.E.64 desc[UR54][R8.64], R30 ;  /* 0x0000001e0800b985 */ /* 0x0005e2000c101b36 */
[----:B------:R-:W-:Y:S02]  /*1b510*/  ISETP.GE.AND P3, PT, R14, UR4, PT ;  /* 0x000000040e007c0c */ /* 0x000fe4000bf66270 */
[----:B------:R-:W-:Y:S02]  /*1b520*/  SHF.R.S32.HI R20, RZ, 0x1f, R20 ;  /* 0x0000001fff147819 */ /* 0x000fe40000011414 */
[----:B0-----:R-:W-:-:S04]  /*1b530*/  @!P1 LEA R6, P5, R12, R3, 0x2 ;  /* 0x000000030c069211 */ /* 0x001fc800078a10ff */
[-C--:B------:R-:W-:Y:S01]  /*1b540*/  @!P1 LEA.HI.X R7, R12, R10.reuse, R13, 0x2, P5 ;  /* 0x0000000a0c079211 */ /* 0x080fe200028f140d */
[----:B------:R-:W-:Y:S01]  /*1b550*/  VIADD R12, R207, 0x30 ;  /* 0x00000030cf0c7836 */ /* 0x000fe20000000000 */
[----:B--2---:R-:W-:Y:S01]  /*1b560*/  @!P0 LEA R8, P4, R15, R3, 0x2 ;  /* 0x000000030f088211 */ /* 0x004fe200078810ff */
[----:B------:R-:W-:Y:S02]  /*1b570*/  VIADD R13, R207, 0x20 ;  /* 0x00000020cf0d7836 */ /* 0x000fe40000000000 */
[----:B------:R0:W-:Y:S01]  /*1b580*/  @!P1 ST.E.64 desc[UR54][R6.64], R34 ;  /* 0x0000002206009985 */ /* 0x0001e2000c101b36 */
[----:B------:R-:W-:Y:S02]  /*1b590*/  ISETP.GE.AND P1, PT, R12, UR4, PT ;  /* 0x000000040c007c0c */ /* 0x000fe4000bf26270 */
[----:B------:R-:W-:Y:S02]  /*1b5a0*/  SHF.R.S32.HI R13, RZ, 0x1f, R13 ;  /* 0x0000001fff0d7819 */ /* 0x000fe4000001140d */
[----:B------:R-:W-:Y:S01]  /*1b5b0*/  @!P0 LEA.HI.X R9, R15, R10, R20, 0x2, P4 ;  /* 0x0000000a0f098211 */ /* 0x000fe200020f1414 */
[----:B------:R-:W-:-:S02]  /*1b5c0*/  VIADD R15, R207, 0x38 ;  /* 0x00000038cf0f7836 */ /* 0x000fc40000000000 */
[----:B------:R-:W-:Y:S02]  /*1b5d0*/  VIADD R20, R207, 0x28 ;  /* 0x00000028cf147836 */ /* 0x000fe40000000000 */
[----:B------:R2:W-:Y:S01]  /*1b5e0*/  @!P0 ST.E.64 desc[UR54][R8.64], R38 ;  /* 0x0000002608008985 */ /* 0x0005e2000c101b36 */
[----:B------:R-:W-:Y:S02]  /*1b5f0*/  ISETP.GE.AND P0, PT, R15, UR4, PT ;  /* 0x000000040f007c0c */ /* 0x000fe4000bf06270 */
[----:B------:R-:W-:Y:S02]  /*1b600*/  SHF.R.S32.HI R20, RZ, 0x1f, R20 ;  /* 0x0000001fff147819 */ /* 0x000fe40000011414 */
[----:B0-----:R-:W-:-:S04]  /*1b610*/  @!P2 LEA R6, P5, R11, R3, 0x2 ;  /* 0x000000030b06a211 */ /* 0x001fc800078a10ff */
[-C--:B------:R-:W-:Y:S01]  /*1b620*/  @!P2 LEA.HI.X R7, R11, R10.reuse, R13, 0x2, P5 ;  /* 0x0000000a0b07a211 */ /* 0x080fe200028f140d */
[C---:B------:R-:W-:Y:S02]  /*1b630*/  VIADD R11, R207.reuse, 0x40 ;  /* 0x00000040cf0b7836 */ /* 0x040fe40000000000 */
[----:B------:R-:W-:Y:S01]  /*1b640*/  VIADD R13, R207, 0x30 ;  /* 0x00000030cf0d7836 */ /* 0x000fe20000000000 */
[C---:B--2---:R-:W-:Y:S01]  /*1b650*/  @!P3 LEA R8, P4, R14.reuse, R3, 0x2 ;  /* 0x000000030e08b211 */ /* 0x044fe200078810ff */
        /* <DEDUP_REMOVED lines=20> */
[----:B------:R-:W-:Y:S01]  /*1b7a0*/  @!P0 ST.E.64 desc[UR54][R8.64], R54 ;  /* 0x0000003608008985 */ /* 0x000fe2000c101b36 */
[----:B------:R-:W-:Y:S02]  /*1b7b0*/  ISETP.GE.AND P0, PT, R15, UR4, PT ;  /* 0x000000040f007c0c */ /* 0x000fe4000bf06270 */
[----:B------:R-:W-:Y:S02]  /*1b7c0*/  SHF.R.S32.HI R20, RZ, 0x1f, R20 ;  /* 0x0000001fff147819 */ /* 0x000fe40000011414 */
[CC--:B0-----:R-:W-:Y:S02]  /*1b7d0*/  @!P2 LEA R4, P5, R11.reuse, R3.reuse, 0x2 ;  /* 0x000000030b04a211 */ /* 0x0c1fe400078a10ff */
[C---:B------:R-:W-:Y:S02]  /*1b7e0*/  @!P3 LEA R6, P4, R14.reuse, R3, 0x2 ;  /* 0x000000030e06b211 */ /* 0x040fe400078810ff */
[-C--:B------:R-:W-:Y:S01]  /*1b7f0*/  @!P2 LEA.HI.X R5, R11, R10.reuse, R13, 0x2, P5 ;  /* 0x0000000a0b05a211 */ /* 0x080fe200028f140d */
[C---:B------:R-:W-:Y:S01]  /*1b800*/  VIADD R11, R207.reuse, 0x60 ;  /* 0x00000060cf0b7836 */ /* 0x040fe20000000000 */
[----:B------:R-:W-:Y:S01]  /*1b810*/  @!P3 LEA.HI.X R7, R14, R10, R20, 0x2, P4 ;  /* 0x0000000a0e07b211 */ /* 0x000fe200020f1414 */
[----:B------:R-:W-:-:S02]  /*1b820*/  VIADD R13, R207, 0x50 ;  /* 0x00000050cf0d7836 */ /* 0x000fc40000000000 */
[----:B------:R0:W-:Y:S01]  /*1b830*/  @!P2 ST.E.64 desc[UR54][R4.64], R58 ;  /* 0x0000003a0400a985 */ /* 0x0001e2000c101b36 */
[----:B------:R-:W-:Y:S01]  /*1b840*/  ISETP.GE.AND P2, PT, R11, UR4, PT ;  /* 0x000000040b007c0c */ /* 0x000fe2000bf46270 */
[C---:B------:R-:W-:Y:S01]  /*1b850*/  VIADD R14, R207.reuse, 0x68 ;  /* 0x00000068cf0e7836 */ /* 0x040fe20000000000 */
[----:B------:R-:W-:Y:S01]  /*1b860*/  SHF.R.S32.HI R13, RZ, 0x1f, R13 ;  /* 0x0000001fff0d7819 */ /* 0x000fe2000001140d */
[----:B------:R-:W-:Y:S01]  /*1b870*/  VIADD R20, R207, 0x58 ;  /* 0x00000058cf147836 */ /* 0x000fe20000000000 */
[----:B------:R2:W-:Y:S02]  /*1b880*/  @!P3 ST.E.64 desc[UR54][R6.64], R62 ;  /* 0x0000003e0600b985 */ /* 0x0005e4000c101b36 */
        /* <DEDUP_REMOVED lines=57> */
[----:B------:R-:W-:Y:S02]  /*1bc20*/  ISETP.GE.AND P3, PT, R14, UR4, PT ;  /* 0x000000040e007c0c */ /* 0x000fe4000bf66270 */
[----:B0-----:R-:W-:-:S04]  /*1bc30*/  @!P1 LEA R4, P5, R12, R3, 0x2 ;  /* 0x000000030c049211 */ /* 0x001fc800078a10ff */
[-C--:B------:R-:W-:Y:S01]  /*1bc40*/  @!P1 LEA.HI.X R5, R12, R10.reuse, R13, 0x2, P5 ;  /* 0x0000000a0c059211 */ /* 0x080fe200028f140d */
[C---:B------:R-:W-:Y:S02]  /*1bc50*/  VIADD R12, R207.reuse, 0xa0 ;  /* 0x000000a0cf0c7836 */ /* 0x040fe40000000000 */
[----:B------:R-:W-:Y:S01]  /*1bc60*/  VIADD R13, R207, 0xb8 ;  /* 0x000000b8cf0d7836 */ /* 0x000fe20000000000 */
[C---:B--2---:R-:W-:Y:S01]  /*1bc70*/  @!P0 LEA R6, P5, R15.reuse, R3, 0x2 ;  /* 0x000000030f068211 */ /* 0x044fe200078a10ff */
[----:B------:R0:W-:Y:S01]  /*1bc80*/  @!P1 ST.E.64 desc[UR54][R4.64], R98 ;  /* 0x0000006204009985 */ /* 0x0001e2000c101b36 */
[----:B------:R-:W-:Y:S02]  /*1bc90*/  SHF.R.S32.HI R12, RZ, 0x1f, R12 ;  /* 0x0000001fff0c7819 */ /* 0x000fe4000001140c */
[----:B------:R-:W-:Y:S01]  /*1bca0*/  @!P0 LEA.HI.X R7, R15, R10, R21, 0x2, P5 ;  /* 0x0000000a0f078211 */ /* 0x000fe200028f1415 */
[C---:B------:R-:W-:Y:S02]  /*1bcb0*/  VIADD R21, R207.reuse, 0xa8 ;  /* 0x000000a8cf157836 */ /* 0x040fe40000000000 */
[----:B------:R-:W-:-:S02]  /*1bcc0*/  VIADD R15, R207, 0xb0 ;  /* 0x000000b0cf0f7836 */ /* 0x000fc40000000000 */
[----:B------:R2:W-:Y:S01]  /*1bcd0*/  @!P0 ST.E.64 desc[UR54][R6.64], R102 ;  /* 0x0000006606008985 */ /* 0x0005e2000c101b36 */
[----:B------:R-:W-:Y:S02]  /*1bce0*/  SHF.R.S32.HI R21, RZ, 0x1f, R21 ;  /* 0x0000001fff157819 */ /* 0x000fe40000011415 */
[----:B------:R-:W-:Y:S02]  /*1bcf0*/  SHF.R.S32.HI R15, RZ, 0x1f, R15 ;  /* 0x0000001fff0f7819 */ /* 0x000fe4000001140f */
[----:B0-----:R-:W-:-:S04]  /*1bd00*/  @!P2 LEA R4, P1, R11, R3, 0x2 ;  /* 0x000000030b04a211 */ /* 0x001fc800078210ff */
[-C--:B------:R-:W-:Y:S01]  /*1bd10*/  @!P2 LEA.HI.X R5, R11, R10.reuse, R12, 0x2, P1 ;  /* 0x0000000a0b05a211 */ /* 0x080fe200008f140c */
[----:B------:R-:W-:Y:S01]  /*1bd20*/  VIADD R12, R207, 0xc0 ;  /* 0x000000c0cf0c7836 */ /* 0x000fe20000000000 */
[----:B------:R-:W-:Y:S01]  /*1bd30*/  ISETP.GE.AND P1, PT, R13, UR4, PT ;  /* 0x000000040d007c0c */ /* 0x000fe2000bf26270 */
[C---:B------:R-:W-:Y:S01]  /*1bd40*/  VIADD R11, R207.reuse, 0xc8 ;  /* 0x000000c8cf0b7836 */ /* 0x040fe20000000000 */
[----:B--2---:R-:W-:Y:S01]  /*1bd50*/  @!P4 LEA R6, P0, R20, R3, 0x2 ;  /* 0x000000031406c211 */ /* 0x004fe200078010ff */
[----:B------:R0:W-:Y:S01]  /*1bd60*/  @!P2 ST.E.64 desc[UR54][R4.64], R106 ;  /* 0x0000006a0400a985 */ /* 0x0001e2000c101b36 */
[----:B------:R-:W-:Y:S02]  /*1bd70*/  ISETP.GE.AND P2, PT, R12, UR4, PT ;  /* 0x000000040c007c0c */ /* 0x000fe4000bf46270 */
[----:B------:R-:W-:Y:S01]  /*1bd80*/  @!P4 LEA.HI.X R7, R20, R10, R21, 0x2, P0 ;  /* 0x0000000a1407c211 */ /* 0x000fe200000f1415 */
[----:B------:R-:W-:Y:S01]  /*1bd90*/  VIADD R20, R207, 0xb8 ;  /* 0x000000b8cf147836 */ /* 0x000fe20000000000 */
[----:B------:R-:W-:-:S03]  /*1bda0*/  ISETP.GE.AND P0, PT, R11, UR4, PT ;  /* 0x000000040b007c0c */ /* 0x000fc6000bf06270 */
[----:B------:R2:W-:Y:S01]  /*1bdb0*/  @!P4 ST.E.64 desc[UR54][R6.64], R110 ;  /* 0x0000006e0600c985 */ /* 0x0005e2000c101b36 */
[----:B------:R-:W-:Y:S02]  /*1bdc0*/  SHF.R.S32.HI R20, RZ, 0x1f, R20 ;  /* 0x0000001fff147819 */ /* 0x000fe40000011414 */
[----:B0-----:R-:W-:-:S04]  /*1bdd0*/  @!P3 LEA R4, P5, R14, R3, 0x2 ;  /* 0x000000030e04b211 */ /* 0x001fc800078a10ff */
[-C--:B------:R-:W-:Y:S01]  /*1bde0*/  @!P3 LEA.HI.X R5, R14, R10.reuse, R15, 0x2, P5 ;  /* 0x0000000a0e05b211 */ /* 0x080fe200028f140f */
[C---:B------:R-:W-:Y:S02]  /*1bdf0*/  VIADD R14, R207.reuse, 0xd0 ;  /* 0x000000d0cf0e7836 */ /* 0x040fe40000000000 */
[----:B------:R-:W-:Y:S01]  /*1be00*/  VIADD R15, R207, 0xc0 ;  /* 0x000000c0cf0f7836 */ /* 0x000fe20000000000 */
[CC--:B--2---:R-:W-:Y:S01]  /*1be10*/  @!P1 LEA R6, P4, R13.reuse, R3.reuse, 0x2 ;  /* 0x000000030d069211 */ /* 0x0c4fe200078810ff */
[----:B------:R0:W-:Y:S01]  /*1be20*/  @!P3 ST.E.64 desc[UR54][R4.64], R114 ;  /* 0x000000720400b985 */ /* 0x0001e2000c101b36 */
[----:B------:R-:W-:Y:S02]  /*1be30*/  ISETP.GE.AND P3, PT, R14, UR4, PT ;  /* 0x000000040e007c0c */ /* 0x000fe4000bf66270 */
[----:B------:R-:W-:Y:S02]  /*1be40*/  SHF.R.S32.HI R15, RZ, 0x1f, R15 ;  /* 0x0000001fff0f7819 */ /* 0x000fe4000001140f */
[----:B------:R-:W-:Y:S01]  /*1be50*/  @!P1 LEA.HI.X R7, R13, R10, R20, 0x2, P4 ;  /* 0x0000000a0d079211 */ /* 0x000fe200020f1414 */
[----:B------:R-:W-:Y:S01]  /*1be60*/  VIADD R13, R207, 0xd8 ;  /* 0x000000d8cf0d7836 */ /* 0x000fe20000000000 */
[----:B------:R-:W-:Y:S01]  /*1be70*/  @!P0 LEA R8, P4, R11, R3, 0x2 ;  /* 0x000000030b088211 */ /* 0x000fe200078810ff */
[----:B------:R-:W-:-:S02]  /*1be80*/  VIADD R20, R207, 0xd0 ;  /* 0x000000d0cf147836 */ /* 0x000fc40000000000 */
[----:B------:R-:W-:Y:S01]  /*1be90*/  @!P1 ST.E.64 desc[UR54][R6.64], R118 ;  /* 0x0000007606009985 */ /* 0x000fe2000c101b36 */
[----:B------:R-:W-:Y:S02]  /*1bea0*/  ISETP.GE.AND P1, PT, R13, UR4, PT ;  /* 0x000000040d007c0c */ /* 0x000fe4000bf26270 */
[----:B------:R-:W-:Y:S02]  /*1beb0*/  SHF.R.S32.HI R20, RZ, 0x1f, R20 ;  /* 0x0000001fff147819 */ /* 0x000fe40000011414 */
[----:B0-----:R-:W-:-:S04]  /*1bec0*/  @!P2 LEA R4, P5, R12, R3, 0x2 ;  /* 0x000000030c04a211 */ /* 0x001fc800078a10ff */
[----:B------:R-:W-:Y:S01]  /*1bed0*/  @!P2 LEA.HI.X R5, R12, R10, R15, 0x2, P5 ;  /* 0x0000000a0c05a211 */ /* 0x000fe200028f140f */
[C---:B------:R-:W-:Y:S02]  /*1bee0*/  VIADD R15, R207.reuse, 0xc8 ;  /* 0x000000c8cf0f7836 */ /* 0x040fe40000000000 */
[----:B------:R-:W-:Y:S02]  /*1bef0*/  VIADD R12, R207, 0xe0 ;  /* 0x000000e0cf0c7836 */ /* 0x000fe40000000000 */
[----:B------:R0:W-:Y:S01]  /*1bf00*/  @!P2 ST.E.64 desc[UR54][R4.64], R122 ;  /* 0x0000007a0400a985 */ /* 0x0001e2000c101b36 */
[----:B------:R-:W-:-:S04]  /*1bf10*/  SHF.R.S32.HI R15, RZ, 0x1f, R15 ;  /* 0x0000001fff0f7819 */ /* 0x000fc8000001140f */
[----:B------:R-:W-:Y:S01]  /*1bf20*/  @!P0 LEA.HI.X R9, R11, R10, R15, 0x2, P4 ;  /* 0x0000000a0b098211 */ /* 0x000fe200020f140f */
[C---:B------:R-:W-:Y:S01]  /*1bf30*/  VIADD R15, R207.reuse, 0xe8 ;  /* 0x000000e8cf0f7836 */ /* 0x040fe20000000000 */
[----:B------:R-:W-:Y:S01]  /*1bf40*/  ISETP.GE.AND P4, PT, R12, UR4, PT ;  /* 0x000000040c007c0c */ /* 0x000fe2000bf86270 */
[----:B------:R-:W-:Y:S02]  /*1bf50*/  VIADD R11, R207, 0xf0 ;  /* 0x000000f0cf0b7836 */ /* 0x000fe40000000000 */
[----:B------:R2:W-:Y:S01]  /*1bf60*/  @!P0 ST.E.64 desc[UR54][R8.64], R126 ;  /* 0x0000007e08008985 */ /* 0x0005e2000c101b36 */
[----:B------:R-:W-:Y:S02]  /*1bf70*/  ISETP.GE.AND P2, PT, R15, UR4, PT ;  /* 0x000000040f007c0c */ /* 0x000fe4000bf46270 */
[----:B------:R-:W-:Y:S02]  /*1bf80*/  ISETP.GE.AND P0, PT, R11, UR4, PT ;  /* 0x000000040b007c0c */ /* 0x000fe4000bf06270 */
[----:B0-----:R-:W-:-:S04]  /*1bf90*/  @!P3 LEA R4, P5, R14, R3, 0x2 ;  /* 0x000000030e04b211 */ /* 0x001fc800078a10ff */
[-C--:B------:R-:W-:Y:S01]  /*1bfa0*/  @!P3 LEA.HI.X R5, R14, R10.reuse, R20, 0x2, P5 ;  /* 0x0000000a0e05b211 */ /* 0x080fe200028f1414 */
[----:B------:R-:W-:Y:S01]  /*1bfb0*/  VIADD R14, R207, 0xd8 ;  /* 0x000000d8cf0e7836 */ /* 0x000fe20000000000 */
[-C--:B------:R-:W-:Y:S01]  /*1bfc0*/  @!P1 LEA R6, P5, R13, R3.reuse, 0x2 ;  /* 0x000000030d069211 */ /* 0x080fe200078a10ff */
[----:B------:R-:W-:Y:S02]  /*1bfd0*/  VIADD R20, R207, 0xe8 ;  /* 0x000000e8cf147836 */ /* 0x000fe40000000000 */
[----:B------:R0:W-:Y:S01]  /*1bfe0*/  @!P3 ST.E.64 desc[UR54][R4.64], R130 ;  /* 0x000000820400b985 */ /* 0x0001e2000c101b36 */
[----:B------:R-:W-:Y:S02]  /*1bff0*/  SHF.R.S32.HI R14, RZ, 0x1f, R14 ;  /* 0x0000001fff0e7819 */ /* 0x000fe4000001140e */
[----:B------:R-:W-:Y:S02]  /*1c000*/  SHF.R.S32.HI R20, RZ, 0x1f, R20 ;  /* 0x0000001fff147819 */ /* 0x000fe40000011414 */
[----:B------:R-:W-:Y:S01]  /*1c010*/  @!P1 LEA.HI.X R7, R13, R10, R14, 0x2, P5 ;  /* 0x0000000a0d079211 */ /* 0x000fe200028f140e */
[----:B------:R-:W-:Y:S01]  /*1c020*/  VIADD R13, R207, 0xe0 ;  /* 0x000000e0cf0d7836 */ /* 0x000fe20000000000 */
[----:B--2---:R-:W-:Y:S01]  /*1c030*/  @!P2 LEA R8, P5, R15, R3, 0x2 ;  /* 0x000000030f08a211 */ /* 0x004fe200078a10ff */
[----:B------:R-:W-:-:S02]  /*1c040*/  VIADD R14, R207, 0xf0 ;  /* 0x000000f0cf0e7836 */ /* 0x000fc40000000000 */
[----:B------:R2:W-:Y:S01]  /*1c050*/  @!P1 ST.E.64 desc[UR54][R6.64], R134 ;  /* 0x0000008606009985 */ /* 0x0005e2000c101b36 */
[----:B------:R-:W-:Y:S02]  /*1c060*/  SHF.R.S32.HI R13, RZ, 0x1f, R13 ;  /* 0x0000001fff0d7819 */ /* 0x000fe4000001140d */
[----:B------:R-:W-:Y:S02]  /*1c070*/  SHF.R.S32.HI R14, RZ, 0x1f, R14 ;  /* 0x0000001fff0e7819 */ /* 0x000fe4000001140e */
[CC--:B0-----:R-:W-:Y:S02]  /*1c080*/  @!P4 LEA R4, P3, R12.reuse, R3.reuse, 0x2 ;  /* 0x000000030c04c211 */ /* 0x0c1fe400078610ff */
[-C--:B------:R-:W-:Y:S02]  /*1c090*/  @!P2 LEA.HI.X R9, R15, R10.reuse, R20, 0x2, P5 ;  /* 0x0000000a0f09a211 */ /* 0x080fe400028f1414 */
[----:B------:R-:W-:Y:S02]  /*1c0a0*/  @!P4 LEA.HI.X R5, R12, R10, R13, 0x2, P3 ;  /* 0x0000000a0c05c211 */ /* 0x000fe400018f140d */
[----:B------:R-:W-:-:S03]  /*1c0b0*/  @!P0 LEA R12, P3, R11, R3, 0x2 ;  /* 0x000000030b0c8211 */ /* 0x000fc600078610ff */
[----:B------:R2:W-:Y:S01]  /*1c0c0*/  @!P4 ST.E.64 desc[UR54][R4.64], R138 ;  /* 0x0000008a0400c985 */ /* 0x0005e2000c101b36 */
[----:B------:R-:W-:Y:S01]  /*1c0d0*/  @!P0 LEA.HI.X R13, R11, R10, R14, 0x2, P3 ;  /* 0x0000000a0b0d8211 */ /* 0x000fe200018f140e */
[----:B------:R-:W-:Y:S02]  /*1c0e0*/  VIADD R11, R207, 0xf8 ;  /* 0x000000f8cf0b7836 */ /* 0x000fe40000000000 */
[----:B------:R2:W-:Y:S04]  /*1c0f0*/  @!P2 ST.E.64 desc[UR54][R8.64], R142 ;  /* 0x0000008e0800a985 */ /* 0x0005e8000c101b36 */
[----:B------:R2:W-:Y:S01]  /*1c100*/  @!P0 ST.E.64 desc[UR54][R12.64], R146 ;  /* 0x000000920c008985 */ /* 0x0005e2000c101b36 */
[----:B------:R-:W-:-:S13]  /*1c110*/  ISETP.GE.AND P0, PT, R11, UR4, PT ;  /* 0x000000040b007c0c */ /* 0x000fda000bf06270 */
[----:B--2---:R-:W-:Y:S05]  /*1c120*/  @P0 BRA `(.L_x_3047) ;  /* 0x0000001000640947 */ /* 0x004fea0003800000 */
[----:B------:R-:W-:Y:S01]  /*1c130*/  VIADD R14, R207, 0xf8 ;  /* 0x000000f8cf0e7836 */ /* 0x000fe20000000000 */
[----:B------:R-:W-:-:S04]  /*1c140*/  LEA R4, P0, R11, R3, 0x2 ;  /* 0x000000030b047211 */ /* 0x000fc800078010ff */
[----:B------:R-:W-:-:S04]  /*1c150*/  SHF.R.S32.HI R14, RZ, 0x1f, R14 ;  /* 0x0000001fff0e7819 */ /* 0x000fc8000001140e */
[----:B------:R-:W-:-:S05]  /*1c160*/  LEA.HI.X R5, R11, R10, R14, 0x2, P0 ;  /* 0x0000000a0b057211 */ /* 0x000fca00000f140e */
[----:B------:R0:W-:Y:S01]  /*1c170*/  ST.E.64 desc[UR54][R4.64], R150 ;  /* 0x0000009604007985 */ /* 0x0001e2000c101b36 */
[----:B------:R-:W-:Y:S05]  /*1c180*/  BRA `(.L_x_3047) ;  /* 0x00000010004c7947 */ /* 0x000fea0003800000 */
.L_x_3034:
[----:B0-----:R-:W3:Y:S01]  /*1c190*/  LDL R9, [R1+0x38] ;  /* 0x0000380001097983 */ /* 0x001ee20000100800 */
[----:B------:R-:W-:Y:S01]  /*1c1a0*/  ULDC.64 UR4, c[0x0][0xc08] ;  /* 0x0003020000047ab9 */ /* 0x000fe20000000a00 */
[----:B------:R-:W3:Y:S01]  /*1c1b0*/  LDC.64 R6, c[0x0][0xc00] ;  /* 0x00030000ff067b82 */ /* 0x000ee20000000a00 */
[----:B------:R-:W-:Y:S01]  /*1c1c0*/  ISETP.NE.U32.AND P0, PT, RZ, UR4, PT ;  /* 0x00000004ff007c0c */ /* 0x000fe2000bf05070 */
[----:B------:R-:W4:Y:S01]  /*1c1d0*/  LDL R8, [R1+0x34] ;  /* 0x0000340001087983 */ /* 0x000f220000100800 */
[----:B------:R-:W-:Y:S02]  /*1c1e0*/  IMAD.MOV.U32 R3, RZ, RZ, RZ ;  /* 0x000000ffff037224 */ /* 0x000fe400078e00ff */
[----:B------:R-:W-:Y:S01]  /*1c1f0*/  ISETP.NE.AND.EX P1, PT, RZ, UR5, PT, P0 ;  /* 0x00000005ff007c0c */ /* 0x000fe2000bf25300 */
[----:B------:R-:W-:Y:S02]  /*1c200*/  ULDC.64 UR4, c[0x0][0xc00] ;  /* 0x0003000000047ab9 */ /* 0x000fe40000000a00 */
[----:B------:R-:W-:-:S04]  /*1c210*/  ISETP.NE.U32.AND P0, PT, RZ, UR4, PT ;  /* 0x00000004ff007c0c */ /* 0x000fc8000bf05070 */
[----:B------:R-:W-:-:S06]  /*1c220*/  ISETP.NE.AND.EX P0, PT, RZ, UR5, PT, P0 ;  /* 0x00000005ff007c0c */ /* 0x000fcc000bf05300 */
[----:B------:R-:W0:Y:S01]  /*1c230*/  @P1 LDC.64 R4, c[0x0][0xc08] ;  /* 0x00030200ff041b82 */ /* 0x000e220000000a00 */
[----:B------:R-:W-:Y:S02]  /*1c240*/  ULDC UR4, c[0x0][0xa88] ;  /* 0x0002a20000047ab9 */ /* 0x000fe40000000800 */
[----:B------:R-:W-:Y:S01]  /*1c250*/  IMAD.U32 R24, RZ, RZ, UR4 ;  /* 0x00000004ff187e24 */ /* 0x000fe2000f8e00ff */
[----:B------:R-:W1:Y:S01]  /*1c260*/  S2R R31, SR_TID.X ;  /* 0x00000000001f7919 */ /* 0x000e620000002100 */
[----:B---3--:R-:W-:-:S04]  /*1c270*/  IMAD.WIDE R6, R9, 0x4, R6 ;  /* 0x0000000409067825 */ /* 0x008fc800078e0206 */
[----:B0-----:R-:W-:Y:S01]  /*1c280*/  @P1 IMAD.WIDE R4, R9, 0x4, R4 ;  /* 0x0000000409041825 */ /* 0x001fe200078e0204 */
[----:B------:R0:W5:Y:S04]  /*1c290*/  @P0 LDG.E R3, desc[UR54][R6.64] ;  /* 0x0000003606030981 */ /* 0x000168000c1e1900 */
[----:B------:R0:W5:Y:S01]  /*1c2a0*/  @P1 LDG.E R24, desc[UR54][R4.64] ;  /* 0x0000003604181981 */ /* 0x000162000c1e1900 */
[----:B----4-:R-:W-:Y:S01]  /*1c2b0*/  ISETP.NE.AND P2, PT, R8, RZ, PT ;  /* 0x000000ff0800720c */ /* 0x010fe20003f45270 */
[----:B-1----:R-:W-:Y:S01]  /*1c2c0*/  VIADD R0, R31, 0xffffff80 ;  /* 0xffffff801f007836 */ /* 0x002fe20000000000 */
[----:B------:R-:W-:-:S04]  /*1c2d0*/  SHF.R.S32.HI R28, RZ, 0x1f, R9 ;  /* 0x0000001fff1c7819 */ /* 0x000fc80000011409 */
[----:B------:R-:W-:-:S07]  /*1c2e0*/  ISETP.GT.AND P3, PT, R0, 0x7f, PT ;  /* 0x0000007f0000780c */ /* 0x000fce0003f64270 */
[----:B------:R-:W1:Y:S02]  /*1c2f0*/  @!P2 LDC R8, c[0x0][0xad4] ;  /* 0x0002b500ff08ab82 */ /* 0x000e640000000800 */
[----:B-1----:R0:W-:Y:S01]  /*1c300*/  @!P2 STL [R1+0x34], R8 ;  /* 0x000034080100a387 */ /* 0x0021e20000100800 */
[----:B------:R-:W-:Y:S01]  /*1c310*/  ISETP.GT.AND P2, PT, R8, 0x1, PT ;  /* 0x000000010800780c */ /* 0x000fe20003f44270 */
[----:B------:R-:W-:-:S12]  /*1c320*/  @P1 BRA `(.L_x_3052) ;  /* 0x0000000000101947 */ /* 0x000fd80003800000 */
[----:B------:R-:W-:Y:S05]  /*1c330*/  @!P0 BRA `(.L_x_3052) ;  /* 0x00000000000c8947 */ /* 0x000fea0003800000 */
[----:B0-----:R-:W3:Y:S04]  /*1c340*/  LDG.E R5, desc[UR54][R6.64] ;  /* 0x0000003606057981 */ /* 0x001ee8000c1e1900 */
[----:B-----5:R-:W3:Y:S02]  /*1c350*/  LDG.E R24, desc[UR54][R6.64+0x4] ;  /* 0x0000043606187981 */ /* 0x020ee4000c1e1900 */
[----:B---3--:R-:W-:-:S07]  /*1c360*/  IMAD.IADD R24, R24, 0x1, -R5 ;  /* 0x0000000118187824 */ /* 0x008fce00078e0a05 */
.L_x_3052:
[----:B------:R-:W-:Y:S01]  /*1c370*/  BSSY B1, `(.L_x_3053) ;  /* 0x0000036000017945 */ /* 0x000fe20003800000 */
[----:B------:R-:W-:Y:S02]  /*1c380*/  SEL R29, R9, RZ, !P0 ;  /* 0x000000ff091d7207 */ /* 0x000fe40004000000 */
[----:B------:R-:W-:Y:S02]  /*1c390*/  SEL R28, R28, RZ, !P0 ;  /* 0x000000ff1c1c7207 */ /* 0x000fe40004000000 */
[----:B-----5:R-:W-:Y:S01]  /*1c3a0*/  SHF.R.S32.HI R26, RZ, 0x1f, R3 ;  /* 0x0000001fff1a7819 */ /* 0x020fe20000011403 */
[----:B------:R-:W-:Y:S06]  /*1c3b0*/  @P3 BRA `(.L_x_3054) ;  /* 0x0000000000c43947 */ /* 0x000fec0003800000 */
[----:B------:R-:W1:Y:S01]  /*1c3c0*/  LDC R33, c[0x0][0xbe8] ;  /* 0x0002fa00ff217b82 */ /* 0x000e620000000800 */
[----:B------:R-:W-:Y:S01]  /*1c3d0*/  IADD3 R31, R228, -0x80, R31 ;  /* 0xffffff80e41f7810 */ /* 0x000fe20007ffe01f */
[----:B-1----:R-:W-:-:S05]  /*1c3e0*/  IMAD R0, R24, R33, RZ ;  /* 0x0000002118007224 */ /* 0x002fca00078e02ff */
[----:B------:R-:W-:-:S13]  /*1c3f0*/  ISETP.GE.AND P0, PT, R31, R0, PT ;  /* 0x000000001f00720c */ /* 0x000fda0003f06270 */
[----:B------:R-:W-:Y:S05]  /*1c400*/  @P0 BRA `(.L_x_3054) ;  /* 0x0000000000b00947 */ /* 0x000fea0003800000 */
[----:B------:R-:W3:Y:S01]  /*1c410*/  LDL.LU R30, [R1+0x40] ;  /* 0x00004000011e7983 */ /* 0x000ee20000300800 */
[----:B------:R-:W-:Y:S01]  /*1c420*/  IMAD.MOV.U32 R20, RZ, RZ, 0x9b8 ;  /* 0x000009b8ff147424 */ /* 0x000fe200078e00ff */
[----:B------:R-:W-:Y:S01]  /*1c430*/  ISETP.GT.AND P0, PT, R8, 0x1, PT ;  /* 0x000000010800780c */ /* 0x000fe20003f04270 */
[----:B------:R-:W1:Y:S01]  /*1c440*/  LDC.64 R10, c[0x0][0xba8] ;  /* 0x0002ea00ff0a7b82 */ /* 0x000e620000000a00 */
[----:B------:R-:W-:Y:S01]  /*1c450*/  ISETP.NE.AND P1, PT, R33, 0x1, PT ;  /* 0x000000012100780c */ /* 0x000fe20003f25270 */
[----:B------:R-:W-:Y:S01]  /*1c460*/  IMAD.MOV.U32 R21, RZ, RZ, R31 ;  /* 0x000000ffff157224 */ /* 0x000fe200078e001f */
[----:B------:R-:W-:-:S05]  /*1c470*/  SEL R20, R20, 0x978, P0 ;  /* 0x0000097814147807 */ /* 0x000fca0000000000 */
[----:B0-----:R-:W0:Y:S08]  /*1c480*/  LDC.64 R4, c[0x0][R20+0x220] ;  /* 0x0000880014047b82 */ /* 0x001e300000000a00 */
[----:B------:R-:W4:Y:S08]  /*1c490*/  LDC.64 R12, c[0x0][R20+0x218] ;  /* 0x00008600140c7b82 */ /* 0x000f300000000a00 */
[----:B------:R-:W5:Y:S08]  /*1c4a0*/  LDC.64 R6, c[0x0][R20+0x228] ;  /* 0x00008a0014067b82 */ /* 0x000f700000000a00 */
[----:B------:R-:W2:Y:S08]  /*1c4b0*/  @P1 LDC R0, c[0x0][0xbec] ;  /* 0x0002fb00ff001b82 */ /* 0x000eb00000000800 */
[----:B------:R-:W5:Y:S08]  /*1c4c0*/  LDC.64 R8, c[0x0][R20+0x210] ;  /* 0x0000840014087b82 */ /* 0x000f700000000a00 */
[----:B------:R-:W5:Y:S01]  /*1c4d0*/  @P1 LDC R27, c[0x0][0xbf0] ;  /* 0x0002fc00ff1b1b82 */ /* 0x000f620000000800 */
[----:B--2---:R-:W-:-:S07]  /*1c4e0*/  @P1 IMAD.HI.U32 R0, R31, R0, RZ ;  /* 0x000000001f001227 */ /* 0x004fce00078e00ff */
[----:B-1----:R-:W1:Y:S01]  /*1c4f0*/  @!P0 LDC R10, c[0x0][0xb50] ;  /* 0x0002d400ff0a8b82 */ /* 0x002e620000000800 */
[-C--:B0-----:R-:W-:Y:S02]  /*1c500*/  IMAD R5, R5, R29.reuse, RZ ;  /* 0x0000001d05057224 */ /* 0x081fe400078e02ff */
[----:B------:R-:W-:-:S05]  /*1c510*/  IMAD.WIDE.U32 R14, R4, R29, RZ ;  /* 0x0000001d040e7225 */ /* 0x000fca00078e00ff */
[----:B------:R-:W0:Y:S01]  /*1c520*/  @!P0 LDC R11, c[0x0][0xb54] ;  /* 0x0002d500ff0b8b82 */ /* 0x000e220000000800 */
        /* <DEDUP_REMOVED lines=8> */
[----:B---3--:R-:W-:-:S05]  /*1c5b0*/  SEL R5, R30, RZ, P0 ;  /* 0x000000ff1e057207 */ /* 0x008fca0000000000 */
        /* <DEDUP_REMOVED lines=12> */
[----:B-1----:R-:W-:Y:S01]  /*1c680*/  LEA R10, P0, R6, R10, 0x2 ;  /* 0x0000000a060a7211 */ /* 0x002fe200078010ff */
[----:B------:R-:W-:Y:S02]  /*1c690*/  IMAD.MOV.U32 R5, RZ, RZ, -0x800000 ;  /* 0xff800000ff057424 */ /* 0x000fe400078e00ff */
[----:B------:R-:W-:-:S05]  /*1c6a0*/  IMAD.IADD R0, R7, 0x1, R13 ;  /* 0x0000000107007824 */ /* 0x000fca00078e020d */
[----:B0-----:R-:W-:-:S05]  /*1c6b0*/  LEA.HI.X R11, R6, R11, R0, 0x2, P0 ;  /* 0x0000000b060b7211 */ /* 0x001fca00000f1400 */
[----:B------:R1:W-:Y:S02]  /*1c6c0*/  STG.E desc[UR54][R10.64], R5 ;  /* 0x000000050a007986 */ /* 0x0003e4000c101936 */
.L_x_3054:
[----:B------:R-:W-:Y:S05]  /*1c6d0*/  BSYNC B1 ;  /* 0x0000000000017941 */ /* 0x000fea0003800000 */
.L_x_3053:
[----:B------:R-:W-:Y:S05]  /*1c6e0*/  @P2 BRA `(.L_x_3047) ;  /* 0x0000000800f42947 */ /* 0x000fea0003800000 */
[----:B------:R-:W0:Y:S01]  /*1c6f0*/  S2R R0, SR_TID.X ;  /* 0x0000000000007919 */ /* 0x000e220000002100 */
[----:B------:R-:W3:Y:S01]  /*1c700*/  LDC R9, c[0x0][0xbe8] ;  /* 0x0002fa00ff097b82 */ /* 0x000ee20000000800 */
[----:B------:R-:W-:Y:S01]  /*1c710*/  ULDC.64 UR4, c[0x0][0xaa0] ;  /* 0x0002a80000047ab9 */ /* 0x000fe20000000a00 */
[----:B---3--:R-:W-:Y:S01]  /*1c720*/  ISETP.NE.AND P0, PT, R9, 0x1, PT ;  /* 0x000000010900780c */ /* 0x008fe20003f05270 */
[----:B0-----:R-:W-:Y:S02]  /*1c730*/  VIADD R6, R0, 0xffffff80 ;  /* 0xffffff8000067836 */ /* 0x001fe40000000000 */
[----:B------:R-:W-:-:S03]  /*1c740*/  IMAD R0, R26, UR4, RZ ;  /* 0x000000041a007c24 */ /* 0x000fc6000f8e02ff */
[----:B-1----:R-:W-:-:S07]  /*1c750*/  SHF.R.S32.HI R5, RZ, 0x1f, R6 ;  /* 0x0000001fff057819 */ /* 0x002fce0000011406 */
[----:B------:R-:W0:Y:S01]  /*1c760*/  @P0 LDC R11, c[0x0][0xbec] ;  /* 0x0002fb00ff0b0b82 */ /* 0x000e220000000800 */
[----:B------:R-:W-:Y:S01]  /*1c770*/  IMAD R7, R3, UR5, R0 ;  /* 0x0000000503077c24 */ /* 0x000fe2000f8e0200 */
[----:B------:R-:W-:Y:S01]  /*1c780*/  LEA.HI R0, R5, R6, RZ, 0x3 ;  /* 0x0000000605007211 */ /* 0x000fe200078f18ff */
[----:B------:R-:W-:Y:S01]  /*1c790*/  IMAD.WIDE.U32 R4, R3, UR4, RZ ;  /* 0x0000000403047c25 */ /* 0x000fe2000f8e00ff */
[----:B------:R-:W-:Y:S02]  /*1c7a0*/  ULDC.64 UR4, c[0x0][0xae8] ;  /* 0x0002ba0000047ab9 */ /* 0x000fe40000000a00 */
[----:B------:R-:W-:Y:S02]  /*1c7b0*/  LOP3.LUT R3, R0, 0xfffffff8, RZ, 0xc0, !PT ;  /* 0xfffffff800037812 */ /* 0x000fe400078ec0ff */
[----:B------:R-:W1:Y:S01]  /*1c7c0*/  @P0 LDC R13, c[0x0][0xbf0] ;  /* 0x0002fc00ff0d0b82 */ /* 0x000e620000000800 */
[----:B------:R-:W-:Y:S01]  /*1c7d0*/  SHF.R.S32.HI R10, RZ, 0x3, R0 ;  /* 0x00000003ff0a7819 */ /* 0x000fe20000011400 */
[----:B------:R-:W-:-:S02]  /*1c7e0*/  IMAD.IADD R5, R5, 0x1, R7 ;  /* 0x0000000105057824 */ /* 0x000fc400078e0207 */
[----:B------:R-:W-:Y:S02]  /*1c7f0*/  IMAD.IADD R3, R6, 0x1, -R3 ;  /* 0x0000000106037824 */ /* 0x000fe400078e0a03 */
[----:B------:R-:W-:-:S04]  /*1c800*/  IMAD.WIDE.U32 R4, R205, UR4, R4 ;  /* 0x00000004cd047c25 */ /* 0x000fc8000f8e0004 */
[----:B------:R-:W-:Y:S02]  /*1c810*/  IMAD R3, R3, 0x20, R10 ;  /* 0x0000002003037824 */ /* 0x000fe400078e020a */
[----:B------:R-:W-:Y:S01]  /*1c820*/  IMAD R5, R205, UR5, R5 ;  /* 0x00000005cd057c24 */ /* 0x000fe2000f8e0205 */
[----:B------:R-:W-:Y:S01]  /*1c830*/  ULDC.64 UR4, c[0x0][0xaf0] ;  /* 0x0002bc0000047ab9 */ /* 0x000fe20000000a00 */
[----:B------:R-:W-:Y:S02]  /*1c840*/  IMAD.IADD R8, R228, 0x1, R3 ;  /* 0x00000001e4087824 */ /* 0x000fe400078e0203 */
[----:B------:R-:W-:Y:S02]  /*1c850*/  IMAD R6, R28, UR4, RZ ;  /* 0x000000041c067c24 */ /* 0x000fe4000f8e02ff */
[----:B0-----:R-:W-:-:S04]  /*1c860*/  @P0 IMAD.HI.U32 R0, R8, R11, RZ ;  /* 0x0000000b08000227 */ /* 0x001fc800078e00ff */
[----:B------:R-:W-:Y:S02]  /*1c870*/  IMAD.MOV.U32 R3, RZ, RZ, R8 ;  /* 0x000000ffff037224 */ /* 0x000fe400078e0008 */
[C---:B------:R-:W-:Y:S01]  /*1c880*/  IMAD R7, R29.reuse, UR5, R6 ;  /* 0x000000051d077c24 */ /* 0x040fe2000f8e0206 */
[----:B-1----:R-:W-:Y:S01]  /*1c890*/  @P0 SHF.R.U32.HI R3, RZ, R13, R0 ;  /* 0x0000000dff030219 */ /* 0x002fe20000011600 */
[----:B------:R-:W-:Y:S01]  /*1c8a0*/  IMAD.WIDE.U32 R4, R29, UR4, R4 ;  /* 0x000000041d047c25 */ /* 0x000fe2000f8e0004 */
[----:B------:R-:W-:Y:S02]  /*1c8b0*/  ULDC.64 UR4, c[0x0][0xae0] ;  /* 0x0002b80000047ab9 */ /* 0x000fe40000000a00 */
[----:B------:R-:W-:Y:S01]  /*1c8c0*/  SHF.R.S32.HI R0, RZ, 0x1f, R3 ;  /* 0x0000001fff007819 */ /* 0x000fe20000011403 */
[----:B------:R-:W-:Y:S02]  /*1c8d0*/  IMAD.IADD R5, R5, 0x1, R7 ;  /* 0x0000000105057824 */ /* 0x000fe400078e0207 */
[----:B------:R-:W-:-:S02]  /*1c8e0*/  IMAD.MOV R7, RZ, RZ, -R3 ;  /* 0x000000ffff077224 */ /* 0x000fc400078e0a03 */
[----:B------:R-:W-:Y:S02]  /*1c8f0*/  IMAD R0, R0, UR4, RZ ;  /* 0x0000000400007c24 */ /* 0x000fe4000f8e02ff */
[----:B------:R-:W-:Y:S02]  /*1c900*/  IMAD R7, R9, R7, R8 ;  /* 0x0000000709077224 */ /* 0x000fe400078e0208 */
[----:B------:R-:W-:-:S04]  /*1c910*/  IMAD.WIDE.U32 R4, R3, UR4, R4 ;  /* 0x0000000403047c25 */ /* 0x000fc8000f8e0004 */
        /* <DEDUP_REMOVED lines=14> */
[----:B------:R0:W3:Y:S02]  /*1ca00*/  SHFL.IDX PT, R14, R3, RZ, 0x181f ;  /* 0x00181fff030e7589 */ /* 0x0000e400000e0000 */
.L_x_3285:
[----:B------:R-:W-:Y:S01]  /*1ca10*/  IMAD R21, R24, R9, RZ ;  /* 0x0000000918157224 */ /* 0x000fe200078e02ff */
[----:B------:R-:W-:Y:S01]  /*1ca20*/  BSSY B1, `(.L_x_3056) ;  /* 0x000001f000017945 */ /* 0x000fe20003800000 */
[----:B------:R-:W-:-:S05]  /*1ca30*/  IMAD.IADD R228, R10, 0x1, R228 ;  /* 0x000000010ae47824 */ /* 0x000fca00078e02e4 */
[----:B------:R-:W-:-:S13]  /*1ca40*/  ISETP.GE.AND P0, PT, R228, R21, PT ;  /* 0x00000015e400720c */ /* 0x000fda0003f06270 */
[----:B------:R-:W-:Y:S05]  /*1ca50*/  @P0 BRA `(.L_x_3057) ;  /* 0x00000000006c0947 */ /* 0x000fea0003800000 */
[----:B------:R-:W-:Y:S01]  /*1ca60*/  ULDC UR4, c[0x0][0xac8] ;  /* 0x0002b20000047ab9 */ /* 0x000fe20000000800 */
[C---:B------:R-:W-:Y:S01]  /*1ca70*/  VIADD R4, R211.reuse, 0x40 ;  /* 0x00000040d3047836 */ /* 0x040fe20000000000 */
[C---:B------:R-:W-:Y:S01]  /*1ca80*/  ISETP.GE.AND P3, PT, R211.reuse, UR4, PT ;  /* 0x00000004d3007c0c */ /* 0x040fe2000bf66270 */
[C---:B------:R-:W-:Y:S01]  /*1ca90*/  VIADD R15, R211.reuse, 0x80 ;  /* 0x00000080d30f7836 */ /* 0x040fe20000000000 */
[----:B------:R-:W-:Y:S01]  /*1caa0*/  SHF.R.S32.HI R5, RZ, 0x1f, R211 ;  /* 0x0000001fff057819 */ /* 0x000fe200000114d3 */
        /* <DEDUP_REMOVED lines=8> */
[----:B---3--:R-:W-:-:S03]  /*1cb30*/  @!P3 LEA R6, P5, R211, R14, 0x1 ;  /* 0x0000000ed306b211 */ /* 0x008fc600078a08ff */
[----:B------:R-:W-:Y:S02]  /*1cb40*/  @!P2 LEA R8, P4, R4, R14, 0x1 ;  /* 0x0000000e0408a211 */ /* 0x000fe400078808ff */
[C---:B-1----:R-:W-:Y:S01]  /*1cb50*/  @!P3 LEA.HI.X R7, R211.reuse, R0, R5, 0x1, P5 ;  /* 0x00000000d307b211 */ /* 0x042fe200028f0c05 */
[----:B------:R-:W-:Y:S01]  /*1cb60*/  VIADD R5, R211, 0x40 ;  /* 0x00000040d3057836 */ /* 0x000fe20000000000 */
[----:B------:R-:W-:-:S03]  /*1cb70*/  @!P1 LEA R10, P5, R15, R14, 0x1 ;  /* 0x0000000e0f0a9211 */ /* 0x000fc600078a08ff */
[----:B------:R4:W-:Y:S01]  /*1cb80*/  @!P3 ST.E.128 desc[UR54][R6.64], RZ ;  /* 0x000000ff0600b985 */ /* 0x0009e2000c101d36 */
[----:B------:R-:W-:Y:S02]  /*1cb90*/  SHF.R.S32.HI R5, RZ, 0x1f, R5 ;  /* 0x0000001fff057819 */ /* 0x000fe40000011405 */
[-C--:B------:R-:W-:Y:S02]  /*1cba0*/  @!P1 LEA.HI.X R11, R15, R0.reuse, R25, 0x1, P5 ;  /* 0x000000000f0b9211 */ /* 0x080fe400028f0c19 */
[----:B------:R-:W-:Y:S02]  /*1cbb0*/  @!P2 LEA.HI.X R9, R4, R0, R5, 0x1, P4 ;  /* 0x000000000409a211 */ /* 0x000fe400020f0c05 */
[----:B------:R-:W-:-:S03]  /*1cbc0*/  @!P0 LEA R4, P4, R12, R14, 0x1 ;  /* 0x0000000e0c048211 */ /* 0x000fc600078808ff */
[----:B------:R4:W-:Y:S01]  /*1cbd0*/  @!P2 ST.E.128 desc[UR54][R8.64], RZ ;  /* 0x000000ff0800a985 */ /* 0x0009e2000c101d36 */
[----:B------:R-:W-:-:S03]  /*1cbe0*/  @!P0 LEA.HI.X R5, R12, R0, R13, 0x1, P4 ;  /* 0x000000000c058211 */ /* 0x000fc600020f0c0d */
[----:B------:R4:W-:Y:S04]  /*1cbf0*/  @!P1 ST.E.128 desc[UR54][R10.64], RZ ;  /* 0x000000ff0a009985 */ /* 0x0009e8000c101d36 */
[----:B------:R4:W-:Y:S02]  /*1cc00*/  @!P0 ST.E.128 desc[UR54][R4.64], RZ ;  /* 0x000000ff04008985 */ /* 0x0009e4000c101d36 */
.L_x_3057:
[----:B------:R-:W-:Y:S05]  /*1cc10*/  BSYNC B1 ;  /* 0x0000000000017941 */ /* 0x000fea0003800000 */
.L_x_3056:
[----:B------:R-:W-:-:S03]  /*1cc20*/  UMOV UR4, 0xffffffff ;  /* 0xffffffff00047882 */ /* 0x000fc60000000000 */
[----:B------:R-:W-:Y:S05]  /*1cc30*/  BRA.DIV UR4, `(.L_x_3058) ;  /* 0x000000a2048c7947 */ /* 0x000fea000b800000 */
[----:B-1----:R1:W0:Y:S04]  /*1cc40*/  SHFL.IDX PT, R0, R20, 0x1, 0x181f ;  /* 0x00381f0014007f89 */ /* 0x00222800000e0000 */
[----:B---3--:R1:W3:Y:S02]  /*1cc50*/  SHFL.IDX PT, R14, R3, 0x1, 0x181f ;  /* 0x00381f00030e7f89 */ /* 0x0082e400000e0000 */
.L_x_3289:
        /* <DEDUP_REMOVED lines=18> */
[-C--:B---3--:R-:W-:Y:S02]  /*1cd80*/  @!P3 LEA R6, P5, R211, R14.reuse, 0x1 ;  /* 0x0000000ed306b211 */ /* 0x088fe400078a08ff */
        /* <DEDUP_REMOVED lines=12> */
.L_x_3060:
[----:B------:R-:W-:Y:S05]  /*1ce50*/  BSYNC B1 ;  /* 0x0000000000017941 */ /* 0x000fea0003800000 */
.L_x_3059:
[----:B------:R-:W-:-:S03]  /*1ce60*/  UMOV UR4, 0xffffffff ;  /* 0xffffffff00047882 */ /* 0x000fc60000000000 */
[----:B------:R-:W-:Y:S05]  /*1ce70*/  BRA.DIV UR4, `(.L_x_3061) ;  /* 0x000000a204447947 */ /* 0x000fea000b800000 */
[----:B0-----:R0:W0:Y:S04]  /*1ce80*/  SHFL.IDX PT, R0, R20, 0x2, 0x181f ;  /* 0x00581f0014007f89 */ /* 0x00102800000e0000 */
[----:B---3--:R3:W0:Y:S02]  /*1ce90*/  SHFL.IDX PT, R14, R3, 0x2, 0x181f ;  /* 0x00581f00030e7f89 */ /* 0x00862400000e0000 */
.L_x_3293:
        /* <DEDUP_REMOVED lines=18> */
[-C--:B0-----:R-:W-:Y:S02]  /*1cfc0*/  @!P3 LEA R6, P5, R211, R14.reuse, 0x1 ;  /* 0x0000000ed306b211 */ /* 0x081fe400078a08ff */
        /* <DEDUP_REMOVED lines=12> */
.L_x_3063:
[----:B------:R-:W-:Y:S05]  /*1d090*/  BSYNC B1 ;  /* 0x0000000000017941 */ /* 0x000fea0003800000 */
.L_x_3062:
[----:B------:R-:W-:-:S03]  /*1d0a0*/  UMOV UR4, 0xffffffff ;  /* 0xffffffff00047882 */ /* 0x000fc60000000000 */
[----:B------:R-:W-:Y:S05]  /*1d0b0*/  BRA.DIV UR4, `(.L_x_3064) ;  /* 0x0000009e04fc7947 */ /* 0x000fea000b800000 */
[----:B0-----:R0:W0:Y:S04]  /*1d0c0*/  SHFL.IDX PT, R0, R20, 0x3, 0x181f ;  /* 0x00781f0014007f89 */ /* 0x00102800000e0000 */
[----:B------:R0:W0:Y:S02]  /*1d0d0*/  SHFL.IDX PT, R14, R3, 0x3, 0x181f ;  /* 0x00781f00030e7f89 */ /* 0x00002400000e0000 */
.L_x_3297:
[----:B01-3--:R-:W-:-:S05]  /*1d0e0*/  VIADD R3, R228, 0x60 ;  /* 0x00000060e4037836 */ /* 0x00bfca0000000000 */
[----:B------:R-:W-:-:S13]  /*1d0f0*/  ISETP.GE.AND P0, PT, R3, R21, PT ;  /* 0x000000150300720c */ /* 0x000fda0003f06270 */
[----:B------:R-:W-:Y:S05]  /*1d100*/  @P0 BRA `(.L_x_3047) ;  /* 0x00000000006c0947 */ /* 0x000fea0003800000 */
[----:B------:R-:W-:Y:S01]  /*1d110*/  ULDC UR4, c[0x0][0xac8] ;  /* 0x0002b20000047ab9 */ /* 0x000fe20000000800 */
[C---:B----4-:R-:W-:Y:S01]  /*1d120*/  VIADD R4, R211.reuse, 0x40 ;  /* 0x00000040d3047836 */ /* 0x050fe20000000000 */
        /* <DEDUP_REMOVED lines=11> */
[----:B------:R-:W-:-:S03]  /*1d1e0*/  @!P3 LEA R6, P5, R211, R14, 0x1 ;  /* 0x0000000ed306b211 */ /* 0x000fc600078a08ff */
[----:B------:R-:W-:Y:S02]  /*1d1f0*/  @!P2 LEA R8, P4, R4, R14, 0x1 ;  /* 0x0000000e0408a211 */ /* 0x000fe400078808ff */
[C---:B------:R-:W-:Y:S01]  /*1d200*/  @!P3 LEA.HI.X R7, R211.reuse, R0, R5, 0x1, P5 ;  /* 0x00000000d307b211 */ /* 0x040fe200028f0c05 */
        /* <DEDUP_REMOVED lines=11> */
.L_x_3047:
[----:B------:R-:W-:Y:S05]  /*1d2c0*/  BSYNC B0 ;  /* 0x0000000000007941 */ /* 0x000fea0003800000 */
.L_x_3033:
[----:B------:R-:W-:Y:S02]  /*1d2d0*/  ULDC UR4, c[0x0][0xc3c] ;  /* 0x00030f0000047ab9 */ /* 0x000fe40000000800 */
[----:B--2---:R-:W-:-:S13]  /*1d2e0*/  ISETP.GE.AND P0, PT, R51, UR4, PT ;  /* 0x0000000433007c0c */ /* 0x004fda000bf06270 */
[----:B------:R-:W-:Y:S05]  /*1d2f0*/  @!P0 BRA `(.L_x_3065) ;  /* 0xfffffe4000808947 */ /* 0x000fea000383ffff */
[----:B------:R-:W-:Y:S05]  /*1d300*/  BRA `(.L_x_2832) ;  /* 0x0000007c00c47947 */ /* 0x000fea0003800000 */
.L_x_2830:
        /* <DEDUP_REMOVED lines=16> */
.L_x_3066:
        /* <DEDUP_REMOVED lines=43> */
.L_x_3070:
        /* <DEDUP_REMOVED lines=37> */
.L_x_3068:
        /* <DEDUP_REMOVED lines=13> */
.L_x_3071:
        /* <DEDUP_REMOVED lines=62> */
.L_x_3072:
        /* <DEDUP_REMOVED lines=61> */
.L_x_3073:
[----:B------:R-:W-:-:S05]  /*1e190*/  LOP3.LUT R25, RZ, R2, RZ, 0x33, !PT ;  /* 0x00000002ff197212 */ /* 0x000fca00078e33ff */
[----:B------:R-:W-:Y:S01]  /*1e1a0*/  IMAD.IADD R25, R6, 0x1, R25 ;  /* 0x0000000106197824 */ /* 0x000fe200078e0219 */
[----:B------:R-:W-:Y:S06]  /*1e1b0*/  BRA `(.L_x_3074) ;  /* 0x00000000000c7947 */ /* 0x000fec0003800000 */
.L_x_3069:
[----:B------:R-:W-:Y:S02]  /*1e1c0*/  IMAD.MOV.U32 R25, RZ, RZ, RZ ;  /* 0x000000ffff197224 */ /* 0x000fe400078e00ff */
[----:B------:R-:W-:Y:S02]  /*1e1d0*/  IMAD.U32 R24, RZ, RZ, UR6 ;  /* 0x00000006ff187e24 */ /* 0x000fe4000f8e00ff */
[----:B------:R-:W-:-:S07]  /*1e1e0*/  IMAD.MOV.U32 R26, RZ, RZ, RZ ;  /* 0x000000ffff1a7224 */ /* 0x000fce00078e00ff */
.L_x_3074:
[----:B------:R-:W-:-:S13]  /*1e1f0*/  ISETP.NE.AND P0, PT, R7, RZ, PT ;  /* 0x000000ff0700720c */ /* 0x000fda0003f05270 */
[----:B------:R-:W0:Y:S01]  /*1e200*/  @!P0 S2R R3, SR_CgaCtaId ;  /* 0x0000000000038919 */ /* 0x000e220000008800 */
[----:B------:R-:W-:-:S04]  /*1e210*/  @!P0 MOV R2, 0x400 ;  /* 0x0000040000028802 */ /* 0x000fc80000000f00 */
[----:B0-----:R-:W-:-:S05]  /*1e220*/  @!P0 LEA R2, R3, R2, 0x18 ;  /* 0x0000000203028211 */ /* 0x001fca00078ec0ff */
[----:B------:R1:W-:Y:S01]  /*1e230*/  @!P0 STS.128 [R2+0x228d0], R24 ;  /* 0x0228d01802008388 */ /* 0x0003e20000000c00 */
[----:B------:R-:W-:Y:S06]  /*1e240*/  BAR.ARV 0x5, 0x180 ;  /* 0x0146000000007b1d */ /* 0x000fec0000002000 */
.L_x_3067:
[----:B------:R2:W-:Y:S01]  /*1e250*/  STL [R1+0x20], RZ ;  /* 0x000020ff01007387 */ /* 0x0005e20000100800 */
[----:B------:R-:W-:Y:S01]  /*1e260*/  ULDC UR4, c[0x0][0xc3c] ;  /* 0x00030f0000047ab9 */ /* 0x000fe20000000800 */
[----:B------:R-:W-:Y:S01]  /*1e270*/  IMAD.MOV.U32 R23, RZ, RZ, 0x1 ;  /* 0x00000001ff177424 */ /* 0x000fe200078e00ff */
[----:B0-----:R-:W-:Y:S01]  /*1e280*/  ISETP.GE.AND P0, PT, R27, UR4, PT ;  /* 0x000000041b007c0c */ /* 0x001fe2000bf06270 */
[----:B------:R-:W-:-:S12]  /*1e290*/  IMAD.MOV.U32 R19, RZ, RZ, RZ ;  /* 0x000000ffff137224 */ /* 0x000fd800078e00ff */
[----:B--2---:R-:W-:Y:S05]  /*1e2a0*/  @P0 BRA `(.L_x_3075) ;  /* 0x0000006c00000947 */ /* 0x004fea0003800000 */
[----:B------:R-:W0:Y:S01]  /*1e2b0*/  S2UR UR5, SR_CgaCtaId ;  /* 0x00000000000579c3 */ /* 0x000e220000008800 */
[C---:B-1----:R-:W-:Y:S01]  /*1e2c0*/  IMAD.SHL.U32 R2, R0.reuse, 0x8, RZ ;  /* 0x0000000800027824 */ /* 0x042fe200078e00ff */
[----:B------:R-:W-:Y:S01]  /*1e2d0*/  LOP3.LUT R5, R0, 0x7f, RZ, 0xc0, !PT ;  /* 0x0000007f00057812 */ /* 0x000fe200078ec0ff */
[----:B------:R-:W-:Y:S01]  /*1e2e0*/  UMOV UR4, 0x400 ;  /* 0x0000040000047882 */ /* 0x000fe20000000000 */
[----:B------:R1:W-:Y:S01]  /*1e2f0*/  STL [R1+0x20], RZ ;  /* 0x000020ff01007387 */ /* 0x0003e20000100800 */
[----:B------:R-:W-:Y:S01]  /*1e300*/  BSSY B8, `(.L_x_3075) ;  /* 0x00006ba000087945 */ /* 0x000fe20003800000 */
[C---:B------:R-:W-:Y:S01]  /*1e310*/  LOP3.LUT R3, R2.reuse, 0x1f8, RZ, 0xc0, !PT ;  /* 0x000001f802037812 */ /* 0x040fe200078ec0ff */
[----:B------:R-:W-:Y:S01]  /*1e320*/  IMAD.SHL.U32 R29, R5, 0x8, RZ ;  /* 0x00000008051d7824 */ /* 0x000fe200078e00ff */
[----:B------:R-:W-:Y:S01]  /*1e330*/  LOP3.LUT R2, R2, 0x38, RZ, 0xc0, !PT ;  /* 0x0000003802027812 */ /* 0x000fe200078ec0ff */
[----:B------:R-:W-:Y:S01]  /*1e340*/  IMAD.MOV.U32 R28, RZ, RZ, 0x1 ;  /* 0x00000001ff1c7424 */ /* 0x000fe200078e00ff */
[----:B------:R-:W-:Y:S01]  /*1e350*/  LOP3.LUT R4, R3, 0x38, R0, 0x78, !PT ;  /* 0x0000003803047812 */ /* 0x000fe200078e7800 */
[----:B------:R-:W-:Y:S01]  /*1e360*/  IMAD.SHL.U32 R0, R0, 0x10, RZ ;  /* 0x0000001000007824 */ /* 0x000fe200078e00ff */
[----:B------:R-:W-:-:S02]  /*1e370*/  SHF.R.U32.HI R3, RZ, 0x3, R5 ;  /* 0x00000003ff037819 */ /* 0x000fc40000011605 */
[----:B------:R-:W-:Y:S02]  /*1e380*/  CS2R R18, SRZ ;  /* 0x0000000000127805 */ /* 0x000fe4000001ff00 */
[----:B------:R-:W-:Y:S01]  /*1e390*/  LOP3.LUT R29, R4, 0x200, R29, 0xf8, !PT ;  /* 0x00000200041d7812 */ /* 0x000fe200078ef81d */
[----:B------:R-:W-:Y:S01]  /*1e3a0*/  IMAD.MOV.U32 R23, RZ, RZ, 0x1 ;  /* 0x00000001ff177424 */ /* 0x000fe200078e00ff */
[----:B------:R-:W-:Y:S01]  /*1e3b0*/  LOP3.LUT R3, R3, 0x70, R0, 0xf8, !PT ;  /* 0x0000007003037812 */ /* 0x000fe200078ef800 */
[----:B------:R-:W-:Y:S01]  /*1e3c0*/  ULDC.64 UR40, c[0x0][0x198] ;  /* 0x0000660000287ab9 */ /* 0x000fe20000000a00 */
[C---:B------:R-:W-:Y:S01]  /*1e3d0*/  LOP3.LUT R0, R2.reuse, 0x40, RZ, 0xfc, !PT ;  /* 0x0000004002007812 */ /* 0x040fe200078efcff */
[----:B------:R-:W-:Y:S01]  /*1e3e0*/  ULOP3.LUT UR38, UR36, 0x2, URZ, 0xfc, !UPT ;  /* 0x0000000224267892 */ /* 0x000fe2000f8efc3f */
[C---:B------:R-:W-:Y:S01]  /*1e3f0*/  LOP3.LUT R3, R2.reuse, 0x80, RZ, 0xfc, !PT ;  /* 0x0000008002037812 */ /* 0x040fe200078efcff */
[----:B------:R-:W-:Y:S01]  /*1e400*/  ULDC UR37, c[0x0][0xc] ;  /* 0x0000030000257ab9 */ /* 0x000fe20000000800 */
[----:B------:R-:W-:Y:S01]  /*1e410*/  LOP3.LUT R2, R2, 0xc0, RZ, 0xfc, !PT ;  /* 0x000000c002027812 */ /* 0x000fe200078efcff */
[----:B0-----:R-:W-:-:S06]  /*1e420*/  ULEA UR4, UR5, UR4, 0x18 ;  /* 0x0000000405047291 */ /* 0x001fcc000f8ec03f */
[----:B------:R-:W-:-:S04]  /*1e430*/  IMAD.U32 R17, RZ, RZ, UR4 ;  /* 0x00000004ff117e24 */ /* 0x000fc8000f8e00ff */
[----:B------:R-:W-:-:S05]  /*1e440*/  IMAD R0, R29, 0x2, R17 ;  /* 0x000000021d007824 */ /* 0x000fca00078e0211 */
[----:B------:R1:W-:Y:S02]  /*1e450*/  STL [R1+0x4], R0 ;  /* 0x0000040001007387 */ /* 0x0003e40000100800 */
.L_x_3194:
[----:B------:R-:W-:Y:S05]  /*1e460*/  YIELD ;  /* 0x0000000000007946 */ /* 0x000fea0003800000 */
[----:B------:R-:W-:Y:S01]  /*1e470*/  ULDC.64 UR4, c[0x0][0xa28] ;  /* 0x00028a0000047ab9 */ /* 0x000fe20000000a00 */
[----:B------:R-:W-:Y:S01]  /*1e480*/  IMAD.MOV.U32 R31, RZ, RZ, RZ ;  /* 0x000000ffff1f7224 */ /* 0x000fe200078e00ff */
[----:B------:R-:W-:Y:S01]  /*1e490*/  ISETP.NE.U32.AND P0, PT, RZ, UR4, PT ;  /* 0x00000004ff007c0c */ /* 0x000fe2000bf05070 */
[----:B------:R-:W0:Y:S01]  /*1e4a0*/  LDC.64 R4, c[0x0][0xa00] ;  /* 0x00028000ff047b82 */ /* 0x000e220000000a00 */
[----:B------:R-:W-:Y:S01]  /*1e4b0*/  IMAD.MOV.U32 R8, RZ, RZ, RZ ;  /* 0x000000ffff087224 */ /* 0x000fe200078e00ff */
[----:B------:R-:W-:Y:S01]  /*1e4c0*/  ULDC.64 UR6, c[0x0][0xa10] ;  /* 0x0002840000067ab9 */ /* 0x000fe20000000a00 */
[----:B------:R-:W-:Y:S01]  /*1e4d0*/  ISETP.NE.AND.EX P0, PT, RZ, UR5, PT, P0 ;  /* 0x00000005ff007c0c */ /* 0x000fe2000bf05300 */
[----:B------:R-:W-:-:S12]  /*1e4e0*/  ULDC.64 UR4, c[0x0][0xa18] ;  /* 0x0002860000047ab9 */ /* 0x000fd80000000a00 */
[----:B--2---:R-:W2:Y:S02]  /*1e4f0*/  @P0 LDC.64 R2, c[0x0][0xa28] ;  /* 0x00028a00ff020b82 */ /* 0x004ea40000000a00 */
[----:B--2---:R-:W-:-:S05]  /*1e500*/  @P0 IMAD.WIDE R2, R27, 0x4, R2 ;  /* 0x000000041b020825 */ /* 0x004fca00078e0202 */
[----:B------:R2:W5:Y:S01]  /*1e510*/  @P0 LDG.E R31, desc[UR54][R2.64] ;  /* 0x00000036021f0981 */ /* 0x000562000c1e1900 */
[----:B------:R-:W-:Y:S01]  /*1e520*/  ISETP.NE.U32.AND P0, PT, RZ, UR4, PT ;  /* 0x00000004ff007c0c */ /* 0x000fe2000bf05070 */
[----:B0-----:R-:W-:Y:S01]  /*1e530*/  IMAD.WIDE R4, R27, 0x4, R4 ;  /* 0x000000041b047825 */ /* 0x001fe200078e0204 */
[----:B------:R-:W-:Y:S02]  /*1e540*/  ISETP.NE.U32.AND P1, PT, RZ, UR6, PT ;  /* 0x00000006ff007c0c */ /* 0x000fe4000bf25070 */
[----:B------:R-:W-:Y:S01]  /*1e550*/  ISETP.NE.AND.EX P2, PT, RZ, UR5, PT, P0 ;  /* 0x00000005ff007c0c */ /* 0x000fe2000bf45300 */
[----:B------:R-:W-:Y:S01]  /*1e560*/  ULDC.64 UR4, c[0x0][0xa00] ;  /* 0x0002800000047ab9 */ /* 0x000fe20000000a00 */
[----:B------:R-:W-:Y:S01]  /*1e570*/  ISETP.NE.AND.EX P1, PT, RZ, UR7, PT, P1 ;  /* 0x00000007ff007c0c */ /* 0x000fe2000bf25310 */
[----:B-1----:R-:W-:Y:S01]  /*1e580*/  IMAD.MOV.U32 R0, RZ, RZ, RZ ;  /* 0x000000ffff007224 */ /* 0x002fe200078e00ff */
[----:B------:R-:W-:Y:S01]  /*1e590*/  ISETP.NE.U32.AND P0, PT, RZ, UR4, PT ;  /* 0x00000004ff007c0c */ /* 0x000fe2000bf05070 */
[----:B--2---:R-:W0:Y:S03]  /*1e5a0*/  LDC.64 R2, c[0x0][0xa10] ;  /* 0x00028400ff027b82 */ /* 0x004e260000000a00 */
[----:B------:R-:W-:-:S05]  /*1e5b0*/  ISETP.NE.AND.EX P0, PT, RZ, UR5, PT, P0 ;  /* 0x00000005ff007c0c */ /* 0x000fca000bf05300 */
[----:B---3--:R-:W1:Y:S08]  /*1e5c0*/  @P2 LDC.64 R6, c[0x0][0xa18] ;  /* 0x00028600ff062b82 */ /* 0x008e700000000a00 */
[----:B------:R-:W2:Y:S01]  /*1e5d0*/  @P0 LDG.E R8, desc[UR54][R4.64] ;  /* 0x0000003604080981 */ /* 0x000ea2000c1e1900 */
[----:B------:R-:W-:Y:S01]  /*1e5e0*/  ULDC UR4, c[0x0][0x288] ;  /* 0x0000a20000047ab9 */ /* 0x000fe20000000800 */
[----:B0-----:R-:W-:-:S05]  /*1e5f0*/  IMAD.WIDE R2, R27, 0x4, R2 ;  /* 0x000000041b027825 */ /* 0x001fca00078e0202 */
[----:B------:R-:W5:Y:S01]  /*1e600*/  @P1 LDG.E R0, desc[UR54][R2.64] ;  /* 0x0000003602001981 */ /* 0x000f62000c1e1900 */
[----:B-1----:R-:W-:-:S03]  /*1e610*/  @P2 IMAD.WIDE R6, R27, 0x4, R6 ;  /* 0x000000041b062825 */ /* 0x002fc600078e0206 */
[----:B--2---:R0:W-:Y:S02]  /*1e620*/  STL [R1+0x8], R8 ;  /* 0x0000080801007387 */ /* 0x0041e40000100800 */
[----:B0-----:R-:W-:Y:S01]  /*1e630*/  IMAD.U32 R8, RZ, RZ, UR4 ;  /* 0x00000004ff087e24 */ /* 0x001fe2000f8e00ff */
[----:B------:R-:W-:-:S05]  /*1e640*/  ULDC.64 UR4, c[0x0][0x418] ;  /* 0x0001060000047ab9 */ /* 0x000fca0000000a00 */
        /* <DEDUP_REMOVED lines=8> */
[----:B0-----:R-:W-:Y:S02]  /*1e6d0*/  IMAD.U32 R7, RZ, RZ, UR5 ;  /* 0x00000005ff077e24 */ /* 0x001fe4000f8e00ff */
[----:B------:R-:W-:Y:S01]  /*1e6e0*/  IMAD.U32 R10, RZ, RZ, UR4 ;  /* 0x00000004ff0a7e24 */ /* 0x000fe2000f8e00ff */
[----:B--2---:R0:W-:Y:S01]  /*1e6f0*/  STL [R1], R8 ;  /* 0x0000000801007387 */ /* 0x0041e20000100800 */
[----:B------:R-:W-:Y:S01]  /*1e700*/  IMAD.MOV.U32 R12, RZ, RZ, R8 ;  /* 0x000000ffff0c7224 */ /* 0x000fe200078e0008 */
[----:B----4-:R-:W-:Y:S06]  /*1e710*/  @P2 BRA `(.L_x_3076) ;  /* 0x0000000000142947 */ /* 0x010fec0003800000 */
[----:B------:R-:W-:Y:S05]  /*1e720*/  @!P0 BRA `(.L_x_3076) ;  /* 0x0000000000108947 */ /* 0x000fea0003800000 */
[----:B------:R-:W2:Y:S04]  /*1e730*/  LDG.E R9, desc[UR54][R4.64] ;  /* 0x0000003604097981 */ /* 0x000ea8000c1e1900 */
[----:B------:R-:W2:Y:S02]  /*1e740*/  LDG.E R6, desc[UR54][R4.64+0x4] ;  /* 0x0000043604067981 */ /* 0x000ea4000c1e1900 */
[----:B--2---:R-:W-:-:S05]  /*1e750*/  IMAD.IADD R12, R6, 0x1, -R9 ;  /* 0x00000001060c7824 */ /* 0x004fca00078e0a09 */
[----:B------:R1:W-:Y:S02]  /*1e760*/  STL [R1], R12 ;  /* 0x0000000c01007387 */ /* 0x0003e40000100800 */
.L_x_3076:
[----:B------:R-:W-:Y:S01]  /*1e770*/  ULDC.64 UR4, c[0x0][0xa20] ;  /* 0x0002880000047ab9 */ /* 0x000fe20000000a00 */
[C---:B------:R-:W-:Y:S02]  /*1e780*/  LOP3.LUT R4, R26.reuse, 0xff000000, RZ, 0xc0, !PT ;  /* 0xff0000001a047812 */ /* 0x040fe400078ec0ff */
[----:B------:R-:W-:Y:S02]  /*1e790*/  ISETP.NE.U32.AND P0, PT, RZ, UR4, PT ;  /* 0x00000004ff007c0c */ /* 0x000fe4000bf05070 */
[----:B------:R-:W-:Y:S02]  /*1e7a0*/  SHF.R.U32.HI R5, RZ, 0x8, R4 ;  /* 0x00000008ff057819 */ /* 0x000fe40000011604 */
[----:B------:R-:W-:Y:S02]  /*1e7b0*/  ISETP.NE.AND.EX P0, PT, RZ, UR5, PT, P0 ;  /* 0x00000005ff007c0c */ /* 0x000fe4000bf05300 */
[C---:B------:R-:W-:Y:S02]  /*1e7c0*/  LOP3.LUT R6, R26.reuse, 0xff0000, RZ, 0xc0, !PT ;  /* 0x00ff00001a067812 */ /* 0x040fe400078ec0ff */
[----:B------:R-:W-:-:S02]  /*1e7d0*/  LOP3.LUT R26, R26, 0xffff, RZ, 0xc0, !PT ;  /* 0x0000ffff1a1a7812 */ /* 0x000fc400078ec0ff */
[----:B------:R-:W-:-:S07]  /*1e7e0*/  LEA.HI R6, R6, R5, RZ, 0x10 ;  /* 0x0000000506067211 */ /* 0x000fce00078f80ff */
[----:B------:R-:W-:Y:S05]  /*1e7f0*/  @!P0 BRA `(.L_x_3077) ;  /* 0x0000000000108947 */ /* 0x000fea0003800000 */
[----:B------:R-:W2:Y:S02]  /*1e800*/  LDC.64 R4, c[0x0][0xa20] ;  /* 0x00028800ff047b82 */ /* 0x000ea40000000a00 */
[----:B--2---:R-:W-:-:S05]  /*1e810*/  IMAD.WIDE R4, R27, 0x4, R4 ;  /* 0x000000041b047825 */ /* 0x004fca00078e0204 */
[----:B------:R2:W5:Y:S01]  /*1e820*/  LDG.E R10, desc[UR54][R4.64] ;  /* 0x00000036040a7981 */ /* 0x000562000c1e1900 */
[----:B------:R-:W-:Y:S05]  /*1e830*/  BRA `(.L_x_3078) ;  /* 0x0000000000247947 */ /* 0x000fea0003800000 */
.L_x_3077:
[----:B------:R-:W-:Y:S02]  /*1e840*/  ULDC.64 UR4, c[0x0][0xa08] ;  /* 0x0002820000047ab9 */ /* 0x000fe40000000a00 */
[----:B------:R-:W-:-:S04]  /*1e850*/  ISETP.NE.U32.AND P0, PT, RZ, UR4, PT ;  /* 0x00000004ff007c0c */ /* 0x000fc8000bf05070 */
[----:B------:R-:W-:-:S13]  /*1e860*/  ISETP.NE.AND.EX P0, PT, RZ, UR5, PT, P0 ;  /* 0x00000005ff007c0c */ /* 0x000fda000bf05300 */
[----:B------:R-:W-:Y:S05]  /*1e870*/  @!P0 BRA `(.L_x_3078) ;  /* 0x0000000000148947 */ /* 0x000fea0003800000 */
[----:B------:R-:W2:Y:S02]  /*1e880*/  LDC.64 R4, c[0x0][0xa08] ;  /* 0x00028200ff047b82 */ /* 0x000ea40000000a00 */
[----:B--2---:R-:W-:-:S05]  /*1e890*/  IMAD.WIDE R4, R27, 0x4, R4 ;  /* 0x000000041b047825 */ /* 0x004fca00078e0204 */
[----:B------:R-:W2:Y:S04]  /*1e8a0*/  LDG.E R10, desc[UR54][R4.64] ;  /* 0x00000036040a7981 */ /* 0x000ea8000c1e1900 */
[----:B------:R-:W2:Y:S02]  /*1e8b0*/  LDG.E R9, desc[UR54][R4.64+0x4] ;  /* 0x0000043604097981 */ /* 0x000ea4000c1e1900 */
[----:B--2---:R-:W-:-:S07]  /*1e8c0*/  IMAD.IADD R10, R9, 0x1, -R10 ;  /* 0x00000001090a7824 */ /* 0x004fce00078e0a0a */
.L_x_3078:
[----:B--2---:R-:W2:Y:S01]  /*1e8d0*/  @P1 LDG.E R5, desc[UR54][R2.64] ;  /* 0x0000003602051981 */ /* 0x004ea2000c1e1900 */
[----:B0-----:R-:W0:Y:S03]  /*1e8e0*/  LDC R8, c[0x0][0x448] ;  /* 0x00011200ff087b82 */ /* 0x001e260000000800 */
[----:B------:R3:W2:Y:S01]  /*1e8f0*/  @P1 LDG.E R4, desc[UR54][R2.64+0x4] ;  /* 0x0000043602041981 */ /* 0x0006a2000c1e1900 */
[----:B------:R-:W-:Y:S02]  /*1e900*/  IMAD.SHL.U32 R35, R25, 0x80, RZ ;  /* 0x0000008019237824 */ /* 0x000fe400078e00ff */
[----:B-----5:R-:W-:Y:S02]  /*1e910*/  IMAD.IADD R10, R10, 0x1, -R31 ;  /* 0x000000010a0a7824 */ /* 0x020fe400078e0a1f */
[----:B---3--:R-:W3:Y:S01]  /*1e920*/  LDC.64 R2, c[0x0][0x9e0] ;  /* 0x00027800ff027b82 */ /* 0x008ee20000000a00 */
[----:B0-----:R-:W-:Y:S01]  /*1e930*/  ISETP.NE.AND P2, PT, R8, 0x1, PT ;  /* 0x000000010800780c */ /* 0x001fe20003f45270 */
[----:B------:R-:W-:-:S12]  /*1e940*/  VIADD R8, R35, 0x7f ;  /* 0x0000007f23087836 */ /* 0x000fd80000000000 */
[----:B------:R-:W0:Y:S01]  /*1e950*/  @P2 LDC R9, c[0x0][0x44c] ;  /* 0x00011300ff092b82 */ /* 0x000e220000000800 */
[----:B---3--:R-:W-:-:S07]  /*1e960*/  ISETP.GE.AND P3, PT, R3, 0x1, PT ;  /* 0x000000010300780c */ /* 0x008fce0003f66270 */
[----:B------:R-:W3:Y:S01]  /*1e970*/  @P2 LDC R11, c[0x0][0x450] ;  /* 0x00011400ff0b2b82 */ /* 0x000ee20000000800 */
[----:B--2---:R-:W-:Y:S02]  /*1e980*/  @P1 IMAD.IADD R7, R4, 0x1, -R5 ;  /* 0x0000000104071824 */ /* 0x004fe400078e0a05 */
[----:B0-----:R-:W-:-:S04]  /*1e990*/  @P2 IMAD.HI.U32 R4, R8, R9, RZ ;  /* 0x0000000908042227 */ /* 0x001fc800078e00ff */
[----:B------:R-:W-:Y:S01]  /*1e9a0*/  IMAD.IADD R22, R10, 0x1, R7 ;  /* 0x000000010a167824 */ /* 0x000fe200078e0207 */
[----:B---3--:R-:W-:-:S03]  /*1e9b0*/  @P2 SHF.R.U32.HI R8, RZ, R11, R4 ;  /* 0x0000000bff082219 */ /* 0x008fc60000011604 */
[C---:B------:R-:W-:Y:S01]  /*1e9c0*/  VIADD R4, R22.reuse, 0x5f ;  /* 0x0000005f16047836 */ /* 0x040fe20000000000 */
[----:B------:R-:W-:-:S03]  /*1e9d0*/  IADD3 R9, R22, 0x1, -R12 ;  /* 0x0000000116097810 */ /* 0x000fc60007ffe80c */
        /* <DEDUP_REMOVED lines=17> */
.L_x_3081:
[----:B------:R-:W-:-:S13]  /*1eaf0*/  ISETP.NE.AND P0, PT, R3, 0x1, PT ;  /* 0x000000010300780c */ /* 0x000fda0003f05270 */
[----:B------:R-:W0:Y:S02]  /*1eb00*/  @P0 LDC.64 R4, c[0x0][0x9e8] ;  /* 0x00027a00ff040b82 */ /* 0x000e240000000a00 */
[----:B0-----:R-:W-:-:S05]  /*1eb10*/  @P0 IMAD.HI.U32 R4, R11, R4, RZ ;  /* 0x000000040b040227 */ /* 0x001fca00078e00ff */
[----:B------:R-:W-:-:S07]  /*1eb20*/  @P0 SHF.R.U32.HI R11, RZ, R5, R4 ;  /* 0x00000005ff0b0219 */ /* 0x000fce0000011604 */
.L_x_3082:
[----:B------:R-:W-:Y:S05]  /*1eb30*/  BSYNC B0 ;  /* 0x0000000000007941 */ /* 0x000fea0003800000 */
.L_x_3080:
[----:B------:R-:W-:-:S05]  /*1eb40*/  IMAD R11, R11, R3, R3 ;  /* 0x000000030b0b7224 */ /* 0x000fca00078e0203 */
[----:B------:R-:W-:-:S07]  /*1eb50*/  VIMNMX R2, R2, R11, PT ;  /* 0x0000000b02027248 */ /* 0x000fce0003fe0100 */
.L_x_3079:
[----:B------:R-:W0:Y:S01]  /*1eb60*/  @P2 LDC R8, c[0x0][0x44c] ;  /* 0x00011300ff082b82 */ /* 0x000e220000000800 */
[----:B------:R-:W-:Y:S01]  /*1eb70*/  VIADD R2, R2, 0x5f ;  /* 0x0000005f02027836 */ /* 0x000fe20000000000 */
[----:B------:R-:W-:Y:S01]  /*1eb80*/  ULDC UR4, c[0x0][0x9dc] ;  /* 0x0002770000047ab9 */ /* 0x000fe20000000800 */
[----:B------:R-:W-:Y:S02]  /*1eb90*/  IMAD.MOV.U32 R5, RZ, RZ, R35 ;  /* 0x000000ffff057224 */ /* 0x000fe400078e0023 */
[----:B------:R-:W-:-:S03]  /*1eba0*/  IMAD.HI R2, R2, 0x2aaaaaab, RZ ;  /* 0x2aaaaaab02027827 */ /* 0x000fc600078e02ff */
[----:B------:R-:W2:Y:S01]  /*1ebb0*/  @P2 LDC R4, c[0x0][0x450] ;  /* 0x00011400ff042b82 */ /* 0x000ea20000000800 */
[----:B0-----:R-:W-:-:S04]  /*1ebc0*/  @P2 IMAD.HI.U32 R11, R35, R8, RZ ;  /* 0x00000008230b2227 */ /* 0x001fc800078e00ff */
[----:B------:R-:W-:Y:S01]  /*1ebd0*/  IMAD.IADD R8, R22, 0x1, -R12 ;  /* 0x0000000116087824 */ /* 0x000fe200078e0a0c */
[----:B--2---:R-:W-:Y:S02]  /*1ebe0*/  @P2 SHF.R.U32.HI R5, RZ, R4, R11 ;  /* 0x00000004ff052219 */ /* 0x004fe4000001160b */
[----:B------:R-:W-:-:S03]  /*1ebf0*/  SHF.R.U32.HI R11, RZ, 0x1f, R2 ;  /* 0x0000001fff0b7819 */ /* 0x000fc60000011602 */
[----:B-1----:R-:W-:Y:S01]  /*1ec00*/  IMAD.IADD R12, R8, 0x1, R5 ;  /* 0x00000001080c7824 */ /* 0x002fe200078e0205 */
[----:B------:R-:W-:-:S03]  /*1ec10*/  LEA.HI.SX32 R11, R2, R11, 0x1c ;  /* 0x0000000b020b7211 */ /* 0x000fc600078fe2ff */
[----:B------:R-:W-:Y:S01]  /*1ec20*/  VIADD R2, R12, -UR4 ;  /* 0x800000040c027c36 */ /* 0x000fe20008000000 */
[----:B------:R-:W-:Y:S01]  /*1ec30*/  VIMNMX R11, R20, R11, PT ;  /* 0x0000000b140b7248 */ /* 0x000fe20003fe0100 */
        /* <DEDUP_REMOVED lines=11> */
.L_x_3085:
[----:B------:R-:W-:-:S13]  /*1ecf0*/  ISETP.NE.AND P0, PT, R3, 0x1, PT ;  /* 0x000000010300780c */ /* 0x000fda0003f05270 */
[----:B------:R-:W0:Y:S02]  /*1ed00*/  @P0 LDC.64 R4, c[0x0][0x9e8] ;  /* 0x00027a00ff040b82 */ /* 0x000e240000000a00 */
[----:B0-----:R-:W-:-:S05]  /*1ed10*/  @P0 IMAD.HI.U32 R4, R12, R4, RZ ;  /* 0x000000040c040227 */ /* 0x001fca00078e00ff */
[----:B------:R-:W-:-:S07]  /*1ed20*/  @P0 SHF.R.U32.HI R12, RZ, R5, R4 ;  /* 0x00000005ff0c0219 */ /* 0x000fce0000011604 */
.L_x_3086:
[----:B------:R-:W-:Y:S05]  /*1ed30*/  BSYNC B0 ;  /* 0x0000000000007941 */ /* 0x000fea0003800000 */
.L_x_3084:
[----:B------:R-:W-:-:S05]  /*1ed40*/  IMAD R3, R12, R3, RZ ;  /* 0x000000030c037224 */ /* 0x000fca00078e02ff */
[----:B------:R-:W-:-:S07]  /*1ed50*/  VIMNMX R2, R2, R3, !PT ;  /* 0x0000000302027248 */ /* 0x000fce0007fe0100 */
.L_x_3083:
[----:B------:R-:W-:Y:S01]  /*1ed60*/  IMAD.HI R2, R2, 0x2aaaaaab, RZ ;  /* 0x2aaaaaab02027827 */ /* 0x000fe200078e02ff */
[----:B------:R-:W-:Y:S01]  /*1ed70*/  BSSY B0, `(.L_x_3087) ;  /* 0x0000026000007945 */ /* 0x000fe20003800000 */
[----:B------:R-:W-:Y:S02]  /*1ed80*/  LOP3.LUT R30, R6, 0xff, RZ, 0xc0, !PT ;  /* 0x000000ff061e7812 */ /* 0x000fe400078ec0ff */
[----:B------:R-:W-:Y:S01]  /*1ed90*/  SHF.R.U32.HI R6, RZ, 0x10, R6 ;  /* 0x00000010ff067819 */ /* 0x000fe20000011606 */
[----:B------:R-:W-:Y:S01]  /*1eda0*/  IMAD.MOV.U32 R14, RZ, RZ, RZ ;  /* 0x000000ffff0e7224 */ /* 0x000fe200078e00ff */
[----:B------:R-:W-:-:S04]  /*1edb0*/  SHF.R.U32.HI R3, RZ, 0x1f, R2 ;  /* 0x0000001fff037819 */ /* 0x000fc80000011602 */
[----:B------:R-:W-:-:S04]  /*1edc0*/  LEA.HI.SX32 R3, R2, R3, 0x1c ;  /* 0x0000000302037211 */ /* 0x000fc800078fe2ff */
[----:B------:R-:W-:-:S04]  /*1edd0*/  VIMNMX R4, RZ, R3, !PT ;  /* 0x00000003ff047248 */ /* 0x000fc80007fe0100 */
[----:B------:R-:W-:-:S13]  /*1ede0*/  ISETP.GT.AND P0, PT, R11, R4, PT ;  /* 0x000000040b00720c */ /* 0x000fda0003f04270 */
[----:B------:R-:W-:Y:S05]  /*1edf0*/  @!P0 BRA `(.L_x_3088) ;  /* 0x0000000000748947 */ /* 0x000fea0003800000 */
[----:B------:R-:W-:Y:S01]  /*1ee00*/  ISETP.NE.AND P0, PT, R6, RZ, PT ;  /* 0x000000ff0600720c */ /* 0x000fe20003f05270 */
[----:B------:R-:W-:-:S03]  /*1ee10*/  ULDC UR4, c[0x0][0x9f0] ;  /* 0x00027c0000047ab9 */ /* 0x000fc60000000800 */
[----:B------:R-:W-:-:S04]  /*1ee20*/  SEL R5, R6, UR4, P0 ;  /* 0x0000000406057c07 */ /* 0x000fc80008000000 */
[----:B------:R-:W-:Y:S02]  /*1ee30*/  IABS R13, R5 ;  /* 0x00000005000d7213 */ /* 0x000fe40000000000 */
[----:B------:R-:W-:Y:S02]  /*1ee40*/  IADD3 R12, R5, -0x1, R11 ;  /* 0xffffffff050c7810 */ /* 0x000fe40007ffe00b */
[----:B------:R-:W0:Y:S03]  /*1ee50*/  I2F.RP R2, R13 ;  /* 0x0000000d00027306 */ /* 0x000e260000209400 */
[----:B------:R-:W-:-:S05]  /*1ee60*/  IMAD.IADD R12, R12, 0x1, -R4 ;  /* 0x000000010c0c7824 */ /* 0x000fca00078e0a04 */
        /* <DEDUP_REMOVED lines=22> */
.L_x_3088:
[----:B------:R-:W-:Y:S05]  /*1efd0*/  BSYNC B0 ;  /* 0x0000000000007941 */ /* 0x000fea0003800000 */
.L_x_3087:
[-C--:B------:R-:W-:Y:S01]  /*1efe0*/  IMAD R3, R30, R14.reuse, R4 ;  /* 0x0000000e1e037224 */ /* 0x080fe200078e0204 */
[----:B------:R-:W-:Y:S04]  /*1eff0*/  BSSY B0, `(.L_x_3089) ;  /* 0x0000131000007945 */ /* 0x000fe80003800000 */
[C---:B------:R-:W-:Y:S01]  /*1f000*/  VIADDMNMX R11, R3.reuse, R14, R11, PT ;  /* 0x0000000e030b7246 */ /* 0x040fe2000380010b */
[----:B------:R-:W-:-:S04]  /*1f010*/  IMAD R3, R3, 0x60, -R10 ;  /* 0x0000006003037824 */ /* 0x000fc800078e0a0a */
[----:B------:R-:W-:Y:S01]  /*1f020*/  IMAD R10, R11, 0x60, -R10 ;  /* 0x000000600b0a7824 */ /* 0x000fe200078e0a0a */
[----:B------:R-:W-:-:S04]  /*1f030*/  VIMNMX R3, RZ, R3, !PT ;  /* 0x00000003ff037248 */ /* 0x000fc80007fe0100 */
[----:B------:R-:W-:-:S04]  /*1f040*/  VIMNMX R10, R10, R7, PT ;  /* 0x000000070a0a7248 */ /* 0x000fc80003fe0100 */
[----:B------:R-:W-:Y:S01]  /*1f050*/  ISETP.GT.AND P0, PT, R10, R3, PT ;  /* 0x000000030a00720c */ /* 0x000fe20003f04270 */
[----:B------:R-:W-:-:S05]  /*1f060*/  IMAD.WIDE.U32 R2, R3, -0x55555555, RZ ;  /* 0xaaaaaaab03027825 */ /* 0x000fca00078e00ff */
[----:B------:R-:W-:-:S05]  /*1f070*/  SHF.R.U32.HI R4, RZ, 0x6, R3 ;  /* 0x00000006ff047819 */ /* 0x000fca0000011603 */
[----:B------:R-:W-:Y:S02]  /*1f080*/  IMAD.MOV.U32 R2, RZ, RZ, R4 ;  /* 0x000000ffff027224 */ /* 0x000fe400078e0004 */
[----:B------:R-:W-:-:S04]  /*1f090*/  @P0 VIADD R5, R10, 0x5f ;  /* 0x0000005f0a050836 */ /* 0x000fc80000000000 */
[----:B------:R-:W-:-:S05]  /*1f0a0*/  @P0 IMAD.HI R5, R5, 0x2aaaaaab, RZ ;  /* 0x2aaaaaab05050827 */ /* 0x000fca00078e02ff */
[----:B------:R-:W-:-:S04]  /*1f0b0*/  @P0 SHF.R.U32.HI R10, RZ, 0x1f, R5 ;  /* 0x0000001fff0a0819 */ /* 0x000fc80000011605 */
        /* <DEDUP_REMOVED lines=11> */
.L_x_3300:
[----:B-1----:R-:W-:Y:S02]  /*1f170*/  ISETP.NE.AND P0, PT, R14, RZ, PT ;  /* 0x000000ff0e00720c */ /* 0x002fe40003f05270 */
[----:B------:R-:W-:-:S11]  /*1f180*/  PLOP3.LUT P6, PT, PT, PT, PT, 0x8, 0x0 ;  /* 0x000000000000781c */ /* 0x000fd60003fce170 */
[----:B------:R-:W-:Y:S05]  /*1f190*/  @P0 BRA `(.L_x_3092) ;  /* 0x00000000000c0947 */ /* 0x000fea0003800000 */
[----:B------:R-:W-:-:S03]  /*1f1a0*/  UMOV UR4, 0xffffffff ;  /* 0xffffffff00047882 */ /* 0x000fc60000000000 */
[----:B------:R-:W-:Y:S05]  /*1f1b0*/  BRA.DIV UR4, `(.L_x_3093) ;  /* 0x0000008204387947 */ /* 0x000fea000b800000 */
[----:B------:R-:W-:-:S13]  /*1f1c0*/  ELECT P6, URZ, PT ;  /* 0x00000000003f782f */ /* 0x000fda00038c0000 */
.L_x_3092:
        /* <DEDUP_REMOVED lines=9> */
.L_x_3303:
[----:B------:R-:W-:Y:S05]  /*1f260*/  BSYNC B1 ;  /* 0x0000000000017941 */ /* 0x000fea0003800000 */
.L_x_3094:
[----:B------:R-:W-:Y:S04]  /*1f270*/  BSSY B1, `(.L_x_3096) ;  /* 0x000007b000017945 */ /* 0x000fe80003800000 */
[----:B------:R-:W-:Y:S05]  /*1f280*/  @!P6 BRA `(.L_x_3097) ;  /* 0x0000000400e4e947 */ /* 0x000fea0003800000 */
[----:B------:R-:W-:Y:S01]  /*1f290*/  IMAD R12, R18, 0x8, R17 ;  /* 0x00000008120c7824 */ /* 0x000fe200078e0211 */
[----:B0-----:R-:W-:Y:S01]  /*1f2a0*/  SHF.L.U32 R10, R28, 0x1f, RZ ;  /* 0x0000001f1c0a7819 */ /* 0x001fe200000006ff */
[----:B------:R-:W0:Y:S01]  /*1f2b0*/  S2R R3, SR_TID.X ;  /* 0x0000000000037919 */ /* 0x000e220000002100 */
[----:B------:R-:W-:Y:S02]  /*1f2c0*/  BSSY B2, `(.L_x_3098) ;  /* 0x0000005000027945 */ /* 0x000fe40003800000 */
[----:B------:R-:W1:Y:S01]  /*1f2d0*/  SYNCS.PHASECHK.TRANS64.TRYWAIT P0, [R12+URZ+0x228a0], R10 ;  /* 0x0228a00a0c0075a7 */ /* 0x000e62000800017f */
[----:B0-----:R-:W-:-:S04]  /*1f2e0*/  LOP3.LUT R3, R3, 0x7f, RZ, 0xc0, !PT ;  /* 0x0000007f03037812 */ /* 0x001fc800078ec0ff */
[----:B------:R-:W-:Y:S01]  /*1f2f0*/  ISETP.NE.AND P1, PT, R3, RZ, PT ;  /* 0x000000ff0300720c */ /* 0x000fe20003f25270 */
[----:B-1----:R-:W-:-:S12]  /*1f300*/  @!P0 BRA `(.L_x_3099) ;  /* 0x0000008000188947 */ /* 0x002fd80003800000 */
.L_x_3304:
[----:B------:R-:W-:Y:S05]  /*1f310*/  BSYNC B2 ;  /* 0x0000000000027941 */ /* 0x000fea0003800000 */
.L_x_3098:
        /* <DEDUP_REMOVED lines=9> */
.L_x_3101:
[----:B------:R-:W-:Y:S05]  /*1f3b0*/  BSYNC B2 ;  /* 0x0000000000027941 */ /* 0x000fea0003800000 */
.L_x_3100:
        /* <DEDUP_REMOVED lines=12> */
.L_x_3102:
        /* <DEDUP_REMOVED lines=13> */
.L_x_3305:
[----:B------:R-:W-:Y:S05]  /*1f550*/  BSYNC B2 ;  /* 0x0000000000027941 */ /* 0x000fea0003800000 */
.L_x_3103:
        /* <DEDUP_REMOVED lines=11> */
.L_x_3106:
[----:B------:R-:W-:Y:S05]  /*1f610*/  BSYNC B2 ;  /* 0x0000000000027941 */ /* 0x000fea0003800000 */
.L_x_3105:
[----:B------:R-:W-:Y:S01]  /*1f620*/  R2UR UR6, R10 ;  /* 0x000000000a0672ca */ /* 0x000fe200000e0000 */
[----:B------:R-:W-:Y:S01]  /*1f630*/  UIADD3 UR4, UP0, UR40, 0x670, URZ ;  /* 0x0000067028047890 */ /* 0x000fe2000ff1e03f */
[----:B------:R-:W-:Y:S01]  /*1f640*/  R2UR UR7, R11 ;  /* 0x000000000b0772ca */ /* 0x000fe200000e0000 */
[----:B------:R-:W-:Y:S01]  /*1f650*/  VIADD R12, R12, 0x228b0 ;  /* 0x000228b00c0c7836 */ /* 0x000fe20000000000 */
[----:B------:R-:W-:Y:S01]  /*1f660*/  R2UR UR10, R7 ;  /* 0x00000000070a72ca */ /* 0x000fe200000e0000 */
[----:B------:R-:W-:Y:S01]  /*1f670*/  IMAD R7, R18, 0xc000, R17 ;  /* 0x0000c00012077824 */ /* 0x000fe200078e0211 */
[----:B------:R-:W-:Y:S01]  /*1f680*/  PLOP3.LUT P0, PT, PT, PT, PT, 0x80, 0x0 ;  /* 0x000000000000781c */ /* 0x000fe20003f0f070 */
[----:B------:R-:W-:Y:S02]  /*1f690*/  UIADD3.X UR5, URZ, UR41, URZ, UP0, !UPT ;  /* 0x000000293f057290 */ /* 0x000fe400087fe43f */
[----:B------:R-:W-:-:S10]  /*1f6a0*/  VIADD R13, R7, 0x400 ;  /* 0x00000400070d7836 */ /* 0x000fd40000000000 */
.L_x_3107:
        /* <DEDUP_REMOVED lines=15> */
.L_x_3108:
        /* <DEDUP_REMOVED lines=15> */
.L_x_3109:
        /* <DEDUP_REMOVED lines=15> */
.L_x_3110:
        /* <DEDUP_REMOVED lines=10> */
.L_x_3097:
[----:B------:R-:W-:Y:S05]  /*1fa20*/  BSYNC B1 ;  /* 0x0000000000017941 */ /* 0x000fea0003800000 */
.L_x_3096:
        /* <DEDUP_REMOVED lines=9> */
.L_x_3126:
[----:B------:R-:W-:Y:S05]  /*1fac0*/  YIELD ;  /* 0x0000000000007946 */ /* 0x000fea0003800000 */
        /* <DEDUP_REMOVED lines=10> */
.L_x_3306:
[----:B------:R-:W-:Y:S05]  /*1fb70*/  BSYNC B2 ;  /* 0x0000000000027941 */ /* 0x000fea0003800000 */
.L_x_3113:
        /* <DEDUP_REMOVED lines=9> */
.L_x_3116:
[----:B------:R-:W-:Y:S05]  /*1fc10*/  BSYNC B2 ;  /* 0x0000000000027941 */ /* 0x000fea0003800000 */
.L_x_3115:
        /* <DEDUP_REMOVED lines=11> */
.L_x_3117:
        /* <DEDUP_REMOVED lines=13> */
.L_x_3307:
[----:B------:R-:W-:Y:S05]  /*1fda0*/  BSYNC B2 ;  /* 0x0000000000027941 */ /* 0x000fea0003800000 */
.L_x_3118:
        /* <DEDUP_REMOVED lines=11> */
.L_x_3121:
[----:B------:R-:W-:Y:S05]  /*1fe60*/  BSYNC B2 ;  /* 0x0000000000027941 */ /* 0x000fea0003800000 */
.L_x_3120:
        /* <DEDUP_REMOVED lines=9> */
.L_x_3122:
        /* <DEDUP_REMOVED lines=15> */
.L_x_3123:
        /* <DEDUP_REMOVED lines=15> */
.L_x_3124:
        /* <DEDUP_REMOVED lines=15> */
.L_x_3125:
        /* <DEDUP_REMOVED lines=10> */
.L_x_3112:
[----:B------:R-:W-:Y:S05]  /*20270*/  BSYNC B1 ;  /* 0x0000000000017941 */ /* 0x000fea0003800000 */
.L_x_3111:
[C---:B------:R-:W-:Y:S01]  /*20280*/  ISETP.GT.AND P2, PT, R11.reuse, R4, PT ;  /* 0x000000040b00720c */ /* 0x040fe20003f44270 */
[----:B------:R-:W-:Y:S02]  /*20290*/  VIADD R18, R18, 0x1 ;  /* 0x0000000112127836 */ /* 0x000fe40000000000 */
[----:B------:R-:W-:-:S03]  /*202a0*/  VIADD R11, R11, 0xffffffff ;  /* 0xffffffff0b0b7836 */ /* 0x000fc60000000000 */
[----:B------:R-:W-:-:S04]  /*202b0*/  ISETP.NE.AND P1, PT, R18, 0x2, PT ;  /* 0x000000021200780c */ /* 0x000fc80003f25270 */
[----:B------:R-:W-:Y:S02]  /*202c0*/  SEL R3, RZ, 0x1, P1 ;  /* 0x00000001ff037807 */ /* 0x000fe40000800000 */
[----:B------:R-:W-:Y:S02]  /*202d0*/  SEL R18, R18, RZ, P1 ;  /* 0x000000ff12127207 */ /* 0x000fe40000800000 */
[----:B------:R-:W-:Y:S01]  /*202e0*/  LOP3.LUT R28, R28, R3, RZ, 0x3c, !PT ;  /* 0x000000031c1c7212 */ /* 0x000fe200078e3cff */
[----:B------:R-:W-:Y:S06]  /*202f0*/  @P2 BRA `(.L_x_3126) ;  /* 0xfffffff400f02947 */ /* 0x000fec000383ffff */
.L_x_3090:
[----:B------:R-:W-:Y:S05]  /*20300*/  BSYNC B0 ;  /* 0x0000000000007941 */ /* 0x000fea0003800000 */
.L_x_3089:
[----:B------:R-:W1:Y:S01]  /*20310*/  LDC R0, c[0x0][0x448] ;  /* 0x00011200ff007b82 */ /* 0x000e620000000800 */
[----:B------:R-:W-:Y:S07]  /*20320*/  @!P0 WARPSYNC.ALL ;  /* 0x0000000000008948 */ /* 0x000fee0003800000 */
[----:B------:R-:W-:Y:S01]  /*20330*/  @!P0 BAR.SYNC.DEFER_BLOCKING 0xc, 0x180 ;  /* 0x0306000000008b1d */ /* 0x000fe20000010000 */
[----:B-1----:R-:W-:Y:S01]  /*20340*/  ISETP.NE.AND P1, PT, R0, 0x1, PT ;  /* 0x000000010000780c */ /* 0x002fe20003f25270 */
[----:B------:R-:W-:-:S12]  /*20350*/  VIADD R0, R35, 0x7f ;  /* 0x0000007f23007836 */ /* 0x000fd80000000000 */
[----:B------:R-:W1:Y:S08]  /*20360*/  @P1 LDC R3, c[0x0][0x44c] ;  /* 0x00011300ff031b82 */ /* 0x000e700000000800 */
[----:B------:R-:W2:Y:S01]  /*20370*/  @P1 LDC R2, c[0x0][0x450] ;  /* 0x00011400ff021b82 */ /* 0x000ea20000000800 */
[----:B-1----:R-:W-:-:S05]  /*20380*/  @P1 IMAD.HI.U32 R3, R0, R3, RZ ;  /* 0x0000000300031227 */ /* 0x002fca00078e00ff */
[----:B--2---:R-:W-:Y:S02]  /*20390*/  @P1 SHF.R.U32.HI R0, RZ, R2, R3 ;  /* 0x00000002ff001219 */ /* 0x004fe40000011603 */
[----:B------:R-:W1:Y:S03]  /*203a0*/  LDC.64 R2, c[0x0][0x9e0] ;  /* 0x00027800ff027b82 */ /* 0x000e660000000a00 */
[----:B------:R-:W-:Y:S01]  /*203b0*/  IMAD.IADD R7, R9, 0x1, R0 ;  /* 0x0000000109077824 */ /* 0x000fe200078e0200 */
[----:B-1----:R-:W-:-:S03]  /*203c0*/  ISETP.GE.AND P2, PT, R3, 0x1, PT ;  /* 0x000000010300780c */ /* 0x002fc60003f46270 */
[----:B------:R-:W-:-:S10]  /*203d0*/  IMAD.IADD R2, R7, 0x1, R2 ;  /* 0x0000000107027824 */ /* 0x000fd400078e0202 */
[----:B------:R-:W-:Y:S05]  /*203e0*/  @!P2 BRA `(.L_x_3127) ;  /* 0x000000000048a947 */ /* 0x000fea0003800000 */
[C---:B------:R-:W-:Y:S01]  /*203f0*/  ISETP.GT.AND P0, PT, R7.reuse, RZ, PT ;  /* 0x000000ff0700720c */ /* 0x040fe20003f04270 */
[----:B------:R-:W-:Y:S01]  /*20400*/  BSSY B0, `(.L_x_3128) ;  /* 0x000000e000007945 */ /* 0x000fe20003800000 */
[----:B------:R-:W-:-:S11]  /*20410*/  VIADD R0, R7, 0xffffffff ;  /* 0xffffffff07007836 */ /* 0x000fd60000000000 */
[----:B------:R-:W-:Y:S05]  /*20420*/  @P0 BRA `(.L_x_3129) ;  /* 0x00000000001c0947 */ /* 0x000fea0003800000 */
[----:B------:R-:W-:Y:S01]  /*20430*/  ISETP.NE.AND P0, PT, R3, 0x1, PT ;  /* 0x000000010300780c */ /* 0x000fe20003f05270 */
[----:B------:R-:W-:-:S12]  /*20440*/  IMAD.MOV R7, RZ, RZ, -R7 ;  /* 0x000000ffff077224 */ /* 0x000fd800078e0a07 */
[----:B------:R-:W1:Y:S02]  /*20450*/  @P0 LDC.64 R4, c[0x0][0x9e8] ;  /* 0x00027a00ff040b82 */ /* 0x000e640000000a00 */
[----:B-1----:R-:W-:-:S05]  /*20460*/  @P0 IMAD.HI.U32 R4, R7, R4, RZ ;  /* 0x0000000407040227 */ /* 0x002fca00078e00ff */
[----:B------:R-:W-:-:S04]  /*20470*/  @P0 SHF.R.U32.HI R7, RZ, R5, R4 ;  /* 0x00000005ff070219 */ /* 0x000fc80000011604 */
[----:B------:R-:W-:Y:S01]  /*20480*/  LOP3.LUT R0, RZ, R7, RZ, 0x33, !PT ;  /* 0x00000007ff007212 */ /* 0x000fe200078e33ff */
[----:B------:R-:W-:Y:S06]  /*20490*/  BRA `(.L_x_3130) ;  /* 0x0000000000107947 */ /* 0x000fec0003800000 */
.L_x_3129:
[----:B------:R-:W-:-:S13]  /*204a0*/  ISETP.NE.AND P0, PT, R3, 0x1, PT ;  /* 0x000000010300780c */ /* 0x000fda0003f05270 */
[----:B------:R-:W1:Y:S02]  /*204b0*/  @P0 LDC.64 R4, c[0x0][0x9e8] ;  /* 0x00027a00ff040b82 */ /* 0x000e640000000a00 */
[----:B-1----:R-:W-:-:S05]  /*204c0*/  @P0 IMAD.HI.U32 R4, R0, R4, RZ ;  /* 0x0000000400040227 */ /* 0x002fca00078e00ff */
[----:B------:R-:W-:-:S07]  /*204d0*/  @P0 SHF.R.U32.HI R0, RZ, R5, R4 ;  /* 0x00000005ff000219 */ /* 0x000fce0000011604 */
.L_x_3130:
[----:B------:R-:W-:Y:S05]  /*204e0*/  BSYNC B0 ;  /* 0x0000000000007941 */ /* 0x000fea0003800000 */
.L_x_3128:
[----:B------:R-:W-:-:S05]  /*204f0*/  IMAD R5, R0, R3, R3 ;  /* 0x0000000300057224 */ /* 0x000fca00078e0203 */
[----:B------:R-:W-:-:S07]  /*20500*/  VIMNMX R2, R2, R5, PT ;  /* 0x0000000502027248 */ /* 0x000fce0003fe0100 */
.L_x_3127:
[----:B------:R-:W1:Y:S01]  /*20510*/  @P1 LDC R4, c[0x0][0x44c] ;  /* 0x00011300ff041b82 */ /* 0x000e620000000800 */
[----:B------:R-:W-:Y:S01]  /*20520*/  VIADD R2, R2, 0x5f ;  /* 0x0000005f02027836 */ /* 0x000fe20000000000 */
[----:B------:R-:W-:Y:S01]  /*20530*/  ULDC UR4, c[0x0][0x9dc] ;  /* 0x0002770000047ab9 */ /* 0x000fe20000000800 */
[----:B------:R-:W-:Y:S02]  /*20540*/  IMAD.MOV.U32 R7, RZ, RZ, R35 ;  /* 0x000000ffff077224 */ /* 0x000fe400078e0023 */
[----:B------:R-:W-:-:S03]  /*20550*/  IMAD.HI R2, R2, 0x2aaaaaab, RZ ;  /* 0x2aaaaaab02027827 */ /* 0x000fc600078e02ff */
[----:B------:R-:W2:Y:S02]  /*20560*/  @P1 LDC R0, c[0x0][0x450] ;  /* 0x00011400ff001b82 */ /* 0x000ea40000000800 */
[----:B------:R-:W-:-:S04]  /*20570*/  SHF.R.U32.HI R5, RZ, 0x1f, R2 ;  /* 0x0000001fff057819 */ /* 0x000fc80000011602 */
[----:B------:R-:W-:Y:S01]  /*20580*/  LEA.HI.SX32 R5, R2, R5, 0x1c ;  /* 0x0000000502057211 */ /* 0x000fe200078fe2ff */
[----:B-1----:R-:W-:-:S05]  /*20590*/  @P1 IMAD.HI.U32 R9, R35, R4, RZ ;  /* 0x0000000423091227 */ /* 0x002fca00078e00ff */
[----:B--2---:R-:W-:-:S05]  /*205a0*/  @P1 SHF.R.U32.HI R7, RZ, R0, R9 ;  /* 0x00000000ff071219 */ /* 0x004fca0000011609 */
[----:B------:R-:W-:Y:S01]  /*205b0*/  IMAD.IADD R8, R8, 0x1, R7 ;  /* 0x0000000108087824 */ /* 0x000fe200078e0207 */
[----:B------:R-:W-:-:S03]  /*205c0*/  VIMNMX R7, R20, R5, PT ;  /* 0x0000000514077248 */ /* 0x000fc60003fe0100 */
[----:B------:R-:W-:Y:S01]  /*205d0*/  VIADD R0, R8, -UR4 ;  /* 0x8000000408007c36 */ /* 0x000fe20008000000 */
[----:B------:R-:W-:Y:S06]  /*205e0*/  @!P2 BRA `(.L_x_3131) ;  /* 0x000000000044a947 */ /* 0x000fec0003800000 */
[----:B------:R-:W-:Y:S01]  /*205f0*/  ISETP.GT.AND P0, PT, R8, -0x1, PT ;  /* 0xffffffff0800780c */ /* 0x000fe20003f04270 */
[----:B------:R-:W-:-:S12]  /*20600*/  BSSY B0, `(.L_x_3132) ;  /* 0x000000d000007945 */ /* 0x000fd80003800000 */
[----:B------:R-:W-:Y:S05]  /*20610*/  @P0 BRA `(.L_x_3133) ;  /* 0x00000000001c0947 */ /* 0x000fea0003800000 */
[----:B------:R-:W-:Y:S02]  /*20620*/  ISETP.NE.AND P0, PT, R3, 0x1, PT ;  /* 0x000000010300780c */ /* 0x000fe40003f05270 */
[----:B------:R-:W-:-:S11]  /*20630*/  LOP3.LUT R9, RZ, R8, RZ, 0x33, !PT ;  /* 0x00000008ff097212 */ /* 0x000fd600078e33ff */
[----:B------:R-:W1:Y:S02]  /*20640*/  @P0 LDC.64 R4, c[0x0][0x9e8] ;  /* 0x00027a00ff040b82 */ /* 0x000e640000000a00 */
[----:B-1----:R-:W-:-:S05]  /*20650*/  @P0 IMAD.HI.U32 R4, R9, R4, RZ ;  /* 0x0000000409040227 */ /* 0x002fca00078e00ff */
[----:B------:R-:W-:-:S04]  /*20660*/  @P0 SHF.R.U32.HI R9, RZ, R5, R4 ;  /* 0x00000005ff090219 */ /* 0x000fc80000011604 */
[----:B------:R-:W-:Y:S01]  /*20670*/  LOP3.LUT R8, RZ, R9, RZ, 0x33, !PT ;  /* 0x00000009ff087212 */ /* 0x000fe200078e33ff */
[----:B------:R-:W-:Y:S06]  /*20680*/  BRA `(.L_x_3134) ;  /* 0x0000000000107947 */ /* 0x000fec0003800000 */
.L_x_3133:
[----:B------:R-:W-:-:S13]  /*20690*/  ISETP.NE.AND P0, PT, R3, 0x1, PT ;  /* 0x000000010300780c */ /* 0x000fda0003f05270 */
[----:B------:R-:W1:Y:S02]  /*206a0*/  @P0 LDC.64 R4, c[0x0][0x9e8] ;  /* 0x00027a00ff040b82 */ /* 0x000e640000000a00 */
[----:B-1----:R-:W-:-:S05]  /*206b0*/  @P0 IMAD.HI.U32 R4, R8, R4, RZ ;  /* 0x0000000408040227 */ /* 0x002fca00078e00ff */
[----:B------:R-:W-:-:S07]  /*206c0*/  @P0 SHF.R.U32.HI R8, RZ, R5, R4 ;  /* 0x00000005ff080219 */ /* 0x000fce0000011604 */
.L_x_3134:
[----:B------:R-:W-:Y:S05]  /*206d0*/  BSYNC B0 ;  /* 0x0000000000007941 */ /* 0x000fea0003800000 */
.L_x_3132:
[----:B------:R-:W-:-:S05]  /*206e0*/  IMAD R3, R8, R3, RZ ;  /* 0x0000000308037224 */ /* 0x000fca00078e02ff */
[----:B------:R-:W-:-:S07]  /*206f0*/  VIMNMX R0, R0, R3, !PT ;  /* 0x0000000300007248 */ /* 0x000fce0007fe0100 */
.L_x_3131:
[----:B------:R-:W-:Y:S01]  /*20700*/  ISETP.NE.AND P1, PT, R6, RZ, PT ;  /* 0x000000ff0600720c */ /* 0x000fe20003f25270 */
[----:B------:R-:W-:Y:S01]  /*20710*/  IMAD.HI R0, R0, 0x2aaaaaab, RZ ;  /* 0x2aaaaaab00007827 */ /* 0x000fe200078e02ff */
[----:B------:R-:W-:Y:S04]  /*20720*/  BSSY B0, `(.L_x_3135) ;  /* 0x0000023000007945 */ /* 0x000fe80003800000 */
[----:B------:R-:W-:-:S04]  /*20730*/  SHF.R.U32.HI R3, RZ, 0x1f, R0 ;  /* 0x0000001fff037819 */ /* 0x000fc80000011600 */
[----:B------:R-:W-:Y:S01]  /*20740*/  LEA.HI.SX32 R0, R0, R3, 0x1c ;  /* 0x0000000300007211 */ /* 0x000fe200078fe2ff */
[----:B------:R-:W-:Y:S02]  /*20750*/  IMAD.MOV.U32 R3, RZ, RZ, RZ ;  /* 0x000000ffff037224 */ /* 0x000fe400078e00ff */
[----:B------:R-:W1:Y:S01]  /*20760*/  @!P1 LDC R6, c[0x0][0x9f0] ;  /* 0x00027c00ff069b82 */ /* 0x000e620000000800 */
[----:B------:R-:W-:-:S04]  /*20770*/  VIMNMX R0, RZ, R0, !PT ;  /* 0x00000000ff007248 */ /* 0x000fc80007fe0100 */
[----:B------:R-:W-:-:S13]  /*20780*/  ISETP.GT.AND P0, PT, R7, R0, PT ;  /* 0x000000000700720c */ /* 0x000fda0003f04270 */
[----:B------:R-:W-:Y:S05]  /*20790*/  @!P0 BRA `(.L_x_3136) ;  /* 0x00000000006c8947 */ /* 0x000fea0003800000 */
[----:B-1----:R-:W-:Y:S01]  /*207a0*/  IABS R4, R6 ;  /* 0x0000000600047213 */ /* 0x002fe20000000000 */
[----:B------:R-:W-:-:S03]  /*207b0*/  IMAD.MOV.U32 R2, RZ, RZ, RZ ;  /* 0x000000ffff027224 */ /* 0x000fc600078e00ff */
[----:B------:R-:W1:Y:S08]  /*207c0*/  I2F.RP R5, R4 ;  /* 0x0000000400057306 */ /* 0x000e700000209400 */
[----:B-1----:R-:W1:Y:S02]  /*207d0*/  MUFU.RCP R5, R5 ;  /* 0x0000000500057308 */ /* 0x002e640000001000 */
[----:B-1----:R-:W-:-:S06]  /*207e0*/  VIADD R8, R5, 0xffffffe ;  /* 0x0ffffffe05087836 */ /* 0x002fcc0000000000 */
[----:B------:R-:W1:Y:S02]  /*207f0*/  F2I.FTZ.U32.TRUNC.NTZ R3, R8 ;  /* 0x0000000800037305 */ /* 0x000e64000021f000 */
[----:B-1----:R-:W-:-:S04]  /*20800*/  IMAD.MOV R9, RZ, RZ, -R3 ;  /* 0x000000ffff097224 */ /* 0x002fc800078e0a03 */
[----:B------:R-:W-:-:S04]  /*20810*/  IMAD R9, R9, R4, RZ ;  /* 0x0000000409097224 */ /* 0x000fc800078e02ff */
[----:B------:R-:W-:Y:S01]  /*20820*/  IMAD.HI.U32 R2, R3, R9, R2 ;  /* 0x0000000903027227 */ /* 0x000fe200078e0002 */
[----:B------:R-:W-:Y:S02]  /*20830*/  IADD3 R3, R6, -0x1, R7 ;  /* 0xffffffff06037810 */ /* 0x000fe40007ffe007 */
[----:B------:R-:W-:-:S03]  /*20840*/  IABS R9, R6 ;  /* 0x0000000600097213 */ /* 0x000fc60000000000 */
[----:B------:R-:W-:Y:S02]  /*20850*/  IMAD.IADD R3, R3, 0x1, -R0 ;  /* 0x0000000103037824 */ /* 0x000fe400078e0a00 */
[----:B------:R-:W-:-:S03]  /*20860*/  IMAD.MOV R8, RZ, RZ, -R9 ;  /* 0x000000ffff087224 */ /* 0x000fc600078e0a09 */
        /* <DEDUP_REMOVED lines=14> */
.L_x_3136:
[----:B------:R-:W-:Y:S05]  /*20950*/  BSYNC B0 ;  /* 0x0000000000007941 */ /* 0x000fea0003800000 */
.L_x_3135:
[-C--:B------:R-:W-:Y:S01]  /*20960*/  IMAD R30, R30, R3.reuse, R0 ;  /* 0x000000031e1e7224 */ /* 0x080fe200078e0200 */
        /* <DEDUP_REMOVED lines=20> */
[----:B---3--:R-:W-:Y:S01]  /*20ab0*/  IADD3 R24, R0, UR37, R7 ;  /* 0x0000002500187c10 */ /* 0x008fe2000fffe007 */
[----:B------:R-:W-:Y:S06]  /*20ac0*/  BRA `(.L_x_3139) ;  /* 0x0000003000e47947 */ /* 0x000fec0003800000 */
.L_x_3138:
        /* <DEDUP_REMOVED lines=11> */
[----:B-1----:R-:W-:Y:S02]  /*20b80*/  IMAD.U32 R6, RZ, RZ, UR8 ;  /* 0x00000008ff067e24 */ /* 0x002fe4000f8e00ff */
[----:B------:R-:W-:-:S02]  /*20b90*/  IMAD.U32 R7, RZ, RZ, UR9 ;  /* 0x00000009ff077e24 */ /* 0x000fc4000f8e00ff */
[----:B0-----:R-:W-:Y:S02]  /*20ba0*/  IMAD.U32 R10, RZ, RZ, UR4 ;  /* 0x00000004ff0a7e24 */ /* 0x001fe4000f8e00ff */
[----:B------:R-:W-:Y:S02]  /*20bb0*/  IMAD.U32 R11, RZ, RZ, UR5 ;  /* 0x00000005ff0b7e24 */ /* 0x000fe4000f8e00ff */
[----:B------:R-:W-:Y:S02]  /*20bc0*/  IMAD.MOV.U32 R8, RZ, RZ, 0x70 ;  /* 0x00000070ff087424 */ /* 0x000fe400078e00ff */
[----:B------:R-:W-:Y:S02]  /*20bd0*/  IMAD.MOV.U32 R12, RZ, RZ, 0x1 ;  /* 0x00000001ff0c7424 */ /* 0x000fe400078e00ff */
[----:B------:R-:W-:-:S07]  /*20be0*/  IMAD.MOV.U32 R13, RZ, RZ, RZ ;  /* 0x000000ffff0d7224 */ /* 0x000fce00078e00ff */
[----:B------:R-:W-:-:S07]  /*20bf0*/  LEPC R20, `(.L_x_3141) ;  /* 0x000000001014794e */ /* 0x000fce0000000000 */
[----:B--2---:R-:W-:Y:S05]  /*20c00*/  CALL.ABS.NOINC R2 ;  /* 0x0000000002007343 */ /* 0x004fea0003c00000 */
.L_x_3141:
[----:B------:R-:W-:Y:S05]  /*20c10*/  BSYNC B6 ;  /* 0x0000000000067941 */ /* 0x000fea0003800000 */
.L_x_3140:
        /* <DEDUP_REMOVED lines=11> */
[----:B-1----:R-:W-:Y:S02]  /*20cd0*/  IMAD.U32 R6, RZ, RZ, UR8 ;  /* 0x00000008ff067e24 */ /* 0x002fe4000f8e00ff */
[----:B------:R-:W-:-:S02]  /*20ce0*/  IMAD.U32 R7, RZ, RZ, UR9 ;  /* 0x00000009ff077e24 */ /* 0x000fc4000f8e00ff */
[----:B0-----:R-:W-:Y:S02]  /*20cf0*/  IMAD.U32 R10, RZ, RZ, UR4 ;  /* 0x00000004ff0a7e24 */ /* 0x001fe4000f8e00ff */
[----:B------:R-:W-:Y:S02]  /*20d00*/  IMAD.U32 R11, RZ, RZ, UR5 ;  /* 0x00000005ff0b7e24 */ /* 0x000fe4000f8e00ff */
[----:B------:R-:W-:Y:S02]  /*20d10*/  IMAD.MOV.U32 R8, RZ, RZ, 0x70 ;  /* 0x00000070ff087424 */ /* 0x000fe400078e00ff */
[----:B------:R-:W-:Y:S02]  /*20d20*/  IMAD.MOV.U32 R12, RZ, RZ, 0x1 ;  /* 0x00000001ff0c7424 */ /* 0x000fe400078e00ff */
[----:B--2---:R-:W-:-:S07]  /*20d30*/  IMAD.MOV.U32 R13, RZ, RZ, RZ ;  /* 0x000000ffff0d7224 */ /* 0x004fce00078e00ff */
[----:B------:R-:W-:-:S07]  /*20d40*/  LEPC R20, `(.L_x_3144) ;  /* 0x000000001014794e */ /* 0x000fce0000000000 */
[----:B---3--:R-:W-:Y:S05]  /*20d50*/  CALL.ABS.NOINC R2 ;  /* 0x0000000002007343 */ /* 0x008fea0003c00000 */
.L_x_3144:
        /* <DEDUP_REMOVED lines=15> */
.L_x_3143:
[----:B------:R-:W-:Y:S05]  /*20e50*/  BSYNC B6 ;  /* 0x0000000000067941 */ /* 0x000fea0003800000 */
.L_x_3142:
[----:B------:R-:W-:Y:S01]  /*20e60*/  ULDC.64 UR4, c[0x0][0x9f8] ;  /* 0x00027e0000047ab9 */ /* 0x000fe20000000a00 */
[----:B------:R-:W-:Y:S01]  /*20e70*/  IMAD.MOV.U32 R25, RZ, RZ, R27 ;  /* 0x000000ffff197224 */ /* 0x000fe200078e001b */
[----:B------:R-:W-:Y:S01]  /*20e80*/  ISETP.NE.U32.AND P0, PT, RZ, UR4, PT ;  /* 0x00000004ff007c0c */ /* 0x000fe2000bf05070 */
[----:B------:R-:W2:Y:S01]  /*20e90*/  S2R R20, SR_TID.X ;  /* 0x0000000000147919 */ /* 0x000ea20000002100 */
[----:B------:R-:W3:Y:S01]  /*20ea0*/  LDC R8, c[0x0][0x430] ;  /* 0x00010c00ff087b82 */ /* 0x000ee20000000800 */
[----:B------:R-:W-:Y:S01]  /*20eb0*/  VIADD R0, R32, 0xffffffff ;  /* 0xffffffff20007836 */ /* 0x000fe20000000000 */
[----:B------:R-:W-:Y:S01]  /*20ec0*/  ISETP.NE.AND.EX P0, PT, RZ, UR5, PT, P0 ;  /* 0x00000005ff007c0c */ /* 0x000fe2000bf05300 */
[----:B------:R-:W-:Y:S02]  /*20ed0*/  IMAD.MOV.U32 R36, RZ, RZ, RZ ;  /* 0x000000ffff247224 */ /* 0x000fe400078e00ff */
[----:B------:R-:W-:Y:S01]  /*20ee0*/  IMAD.U32 R9, RZ, RZ, UR38 ;  /* 0x00000026ff097e24 */ /* 0x000fe2000f8e00ff */
[----:B------:R-:W-:Y:S01]  /*20ef0*/  LOP3.LUT R16, R16, 0xffffffdf, RZ, 0xc0, !PT ;  /* 0xffffffdf10107812 */ /* 0x000fe200078ec0ff */
[----:B------:R-:W-:-:S08]  /*20f00*/  ULDC UR4, c[0x0][0x320] ;  /* 0x0000c80000047ab9 */ /* 0x000fd00000000800 */
[----:B------:R-:W4:Y:S01]  /*20f10*/  @P0 LDC.64 R2, c[0x0][0x9f8] ;  /* 0x00027e00ff020b82 */ /* 0x000f220000000a00 */
[----:B--2---:R-:W-:-:S04]  /*20f20*/  LOP3.LUT R20, R20, 0x7f, RZ, 0xc0, !PT ;  /* 0x0000007f14147812 */ /* 0x004fc800078ec0ff */
[----:B------:R-:W-:Y:S01]  /*20f30*/  SHF.R.U32.HI R21, RZ, 0x3, R20 ;  /* 0x00000003ff157819 */ /* 0x000fe20000011614 */
[----:B----4-:R-:W-:-:S05]  /*20f40*/  @P0 IMAD.WIDE R2, R27, 0x4, R2 ;  /* 0x000000041b020825 */ /* 0x010fca00078e0202 */
[----:B------:R2:W4:Y:S01]  /*20f50*/  @P0 LDG.E R25, desc[UR54][R2.64] ;  /* 0x0000003602190981 */ /* 0x000522000c1e1900 */
[----:B---3--:R-:W-:Y:S01]  /*20f60*/  ISETP.NE.AND P1, PT, R8, 0x1, PT ;  /* 0x000000010800780c */ /* 0x008fe20003f25270 */
[----:B------:R-:W3:-:S12]  /*20f70*/  S2R R20, SR_TID.X ;  /* 0x0000000000147919 */ /* 0x000ed80000002100 */
[----:B-1----:R-:W1:Y:S08]  /*20f80*/  @P1 LDC R6, c[0x0][0x434] ;  /* 0x00010d00ff061b82 */ /* 0x002e700000000800 */
[----:B------:R-:W0:Y:S01]  /*20f90*/  @P1 LDC R4, c[0x0][0x438] ;  /* 0x00010e00ff041b82 */ /* 0x000e220000000800 */
[----:B---3--:R-:W-:-:S05]  /*20fa0*/  IMAD.SHL.U32 R20, R20, 0x10, RZ ;  /* 0x0000001014147824 */ /* 0x008fca00078e00ff */
[----:B------:R-:W-:-:S05]  /*20fb0*/  LOP3.LUT R20, R21, 0x70, R20, 0xf8, !PT ;  /* 0x0000007015147812 */ /* 0x000fca00078ef814 */
[----:B------:R-:W-:-:S05]  /*20fc0*/  IMAD R37, R0, 0x60, R20 ;  /* 0x0000006000257824 */ /* 0x000fca00078e0214 */
[C---:B------:R-:W-:Y:S01]  /*20fd0*/  ISETP.GE.AND P0, PT, R37.reuse, R22, PT ;  /* 0x000000162500720c */ /* 0x040fe20003f06270 */
[----:B------:R-:W-:-:S03]  /*20fe0*/  IMAD.IADD R37, R37, 0x1, R31 ;  /* 0x0000000125257824 */ /* 0x000fc600078e021f */
[----:B------:R-:W-:Y:S01]  /*20ff0*/  ISETP.GT.U32.OR P0, PT, R20, 0x5f, P0 ;  /* 0x0000005f1400780c */ /* 0x000fe20000704470 */
[----:B-1----:R-:W-:-:S04]  /*21000*/  @P1 IMAD.HI.U32 R5, R37, R6, RZ ;  /* 0x0000000625051227 */ /* 0x002fc800078e00ff */
[----:B------:R-:W-:Y:S01]  /*21010*/  IMAD.MOV.U32 R6, RZ, RZ, R37 ;  /* 0x000000ffff067224 */ /* 0x000fe200078e0025 */
[----:B0-----:R-:W-:-:S07]  /*21020*/  @P1 SHF.R.U32.HI R6, RZ, R4, R5 ;  /* 0x00000004ff061219 */ /* 0x001fce0000011605 */
[----:B--2---:R-:W0:Y:S01]  /*21030*/  @!P0 LDC.64 R2, c[0x0][0x428] ;  /* 0x00010a00ff028b82 */ /* 0x004e220000000a00 */
[--C-:B------:R-:W-:Y:S01]  /*21040*/  @!P0 SHF.R.S32.HI R5, RZ, 0x1f, R6.reuse ;  /* 0x0000001fff058819 */ /* 0x100fe20000011406 */
[----:B------:R-:W-:Y:S01]  /*21050*/  @!P0 IMAD.MOV.U32 R4, RZ, RZ, R6 ;  /* 0x000000ffff048224 */ /* 0x000fe200078e0006 */
[----:B------:R-:W-:Y:S01]  /*21060*/  ISETP.NE.AND P2, PT, R9, 0x3, PT ;  /* 0x000000030900780c */ /* 0x000fe20003f45270 */
[----:B------:R-:W-:Y:S01]  /*21070*/  UMOV UR5, 0xffffffff ;  /* 0xffffffff00057882 */ /* 0x000fe20000000000 */
[----:B----4-:R-:W-:Y:S01]  /*21080*/  SHF.R.S32.HI R32, RZ, 0x1f, R25 ;  /* 0x0000001fff207819 */ /* 0x010fe20000011419 */
[----:B0-----:R-:W-:-:S04]  /*21090*/  @!P0 IMAD.WIDE.U32 R4, R25, R2, R4 ;  /* 0x0000000219048225 */ /* 0x001fc800078e0004 */
[----:B------:R-:W-:-:S04]  /*210a0*/  @!P0 IMAD R7, R32, R2, RZ ;  /* 0x0000000220078224 */ /* 0x000fc800078e02ff */
[----:B------:R-:W-:Y:S02]  /*210b0*/  @!P0 IMAD R7, R25, R3, R7 ;  /* 0x0000000319078224 */ /* 0x000fe400078e0207 */
[----:B------:R-:W0:Y:S02]  /*210c0*/  @!P0 LDC.64 R2, c[0x0][0x418] ;  /* 0x00010600ff028b82 */ /* 0x000e240000000a00 */
[----:B------:R-:W-:Y:S01]  /*210d0*/  @!P0 IMAD.IADD R7, R5, 0x1, R7 ;  /* 0x0000000105078824 */ /* 0x000fe200078e0207 */
[----:B0-----:R-:W-:-:S04]  /*210e0*/  @!P0 LEA R2, P1, R4, R2, 0x2 ;  /* 0x0000000204028211 */ /* 0x001fc800078210ff */
[----:B------:R-:W-:-:S05]  /*210f0*/  @!P0 LEA.HI.X R3, R4, R3, R7, 0x2, P1 ;  /* 0x0000000304038211 */ /* 0x000fca00008f1407 */
[----:B------:R0:W5:Y:S01]  /*21100*/  @!P0 LDG.E R36, desc[UR54][R2.64] ;  /* 0x0000003602248981 */ /* 0x000162000c1e1900 */
[----:B------:R-:W-:Y:S01]  /*21110*/  ISETP.GT.U32.AND P0, PT, R20, 0x5f, PT ;  /* 0x0000005f1400780c */ /* 0x000fe20003f04070 */
[----:B------:R-:W-:Y:S01]  /*21120*/  IMAD.MOV R4, RZ, RZ, -R6 ;  /* 0x000000ffff047224 */ /* 0x000fe200078e0a06 */
[----:B------:R-:W1:Y:S03]  /*21130*/  S2R R20, SR_TID.X ;  /* 0x0000000000147919 */ /* 0x000e660000002100 */
[----:B------:R-:W-:-:S08]  /*21140*/  IMAD R37, R8, R4, R37 ;  /* 0x0000000408257224 */ /* 0x000fd000078e0225 */
[----:B------:R-:W-:-:S04]  /*21150*/  @P0 LOP3.LUT R16, R16, 0x20, RZ, 0xfc, !PT ;  /* 0x0000002010100812 */ /* 0x000fc800078efcff */
[----:B------:R-:W-:-:S04]  /*21160*/  LOP3.LUT R16, R16, 0xffffffbf, RZ, 0xc0, !PT ;  /* 0xffffffbf10107812 */ /* 0x000fc800078ec0ff */
[----:B------:R-:W-:-:S04]  /*21170*/  @P2 LOP3.LUT R16, R16, 0x40, RZ, 0xfc, !PT ;  /* 0x0000004010102812 */ /* 0x000fc800078efcff */
[----:B------:R-:W-:Y:S01]  /*21180*/  LOP3.LUT R16, R16, 0xfffffff7, RZ, 0xc0, !PT ;  /* 0xfffffff710107812 */ /* 0x000fe200078ec0ff */
[----:B-1----:R-:W-:-:S05]  /*21190*/  IMAD.SHL.U32 R20, R20, 0x8, RZ ;  /* 0x0000000814147824 */ /* 0x002fca00078e00ff */
[----:B------:R-:W-:-:S04]  /*211a0*/  LOP3.LUT R20, R20, 0x38, RZ, 0xc0, !PT ;  /* 0x0000003814147812 */ /* 0x000fc800078ec0ff */
[C---:B------:R-:W-:Y:S02]  /*211b0*/  LOP3.LUT R11, R20.reuse, 0x40, RZ, 0xfc, !PT ;  /* 0x00000040140b7812 */ /* 0x040fe400078efcff */
[----:B------:R-:W-:Y:S02]  /*211c0*/  LOP3.LUT R10, R20, 0x80, RZ, 0xfc, !PT ;  /* 0x00000080140a7812 */ /* 0x000fe400078efcff */
[----:B------:R-:W-:Y:S02]  /*211d0*/  ISETP.GE.AND P4, PT, R11, UR4, PT ;  /* 0x000000040b007c0c */ /* 0x000fe4000bf86270 */
[----:B------:R-:W-:Y:S02]  /*211e0*/  ISETP.GE.AND P3, PT, R10, UR4, PT ;  /* 0x000000040a007c0c */ /* 0x000fe4000bf66270 */
        /* <DEDUP_REMOVED lines=11> */
.L_x_3310:
[----:B------:R-:W-:Y:S01]  /*212a0*/  SEL R6, RZ, 0x1, P0 ;  /* 0x00000001ff067807 */ /* 0x000fe20000000000 */
[----:B------:R-:W-:Y:S06]  /*212b0*/  @!P2 BRA `(.L_x_3146) ;  /* 0x000000000004a947 */ /* 0x000fec0003800000 */
[----:B------:R-:W-:Y:S01]  /*212c0*/  BPT.TRAP 0x1 ;  /* 0x000000040000795c */ /* 0x000fe20000300000 */
.L_x_3146:
[----:B------:R-:W-:Y:S01]  /*212d0*/  IMAD R22, R0, -0x60, R22 ;  /* 0xffffffa000167824 */ /* 0x000fe200078e0216 */
[----:B------:R-:W-:Y:S01]  /*212e0*/  SHF.L.U32 R0, R23, 0x1f, RZ ;  /* 0x0000001f17007819 */ /* 0x000fe200000006ff */
[----:B------:R-:W-:Y:S01]  /*212f0*/  IMAD R33, R19, 0x8, R17 ;  /* 0x0000000813217824 */ /* 0x000fe200078e0211 */
[----:B------:R-:W-:Y:S03]  /*21300*/  BSSY B0, `(.L_x_3147) ;  /* 0x0000003000007945 */ /* 0x000fe60003800000 */
[----:B------:R-:W0:Y:S02]  /*21310*/  SYNCS.PHASECHK.TRANS64.TRYWAIT P0, [R33+URZ+0x22840], R0 ;  /* 0x02284000210075a7 */ /* 0x000e24000800017f */
[----:B0-----:R-:W-:Y:S05]  /*21320*/  @!P0 BRA `(.L_x_3148) ;  /* 0x0000006000948947 */ /* 0x001fea0003800000 */
.L_x_3311:
[----:B------:R-:W-:Y:S05]  /*21330*/  BSYNC B0 ;  /* 0x0000000000007941 */ /* 0x000fea0003800000 */
.L_x_3147:
        /* <DEDUP_REMOVED lines=87> */
.L_x_3325:
        /* <DEDUP_REMOVED lines=10> */
.L_x_3150:
        /* <DEDUP_REMOVED lines=11> */
.L_x_3151:
[----:B0-----:R0:W5:Y:S01]  /*21a00*/  LDL.LU R3, [R1+0x8] ;  /* 0x0000080001037983 */ /* 0x0011620000300800 */
        /* <DEDUP_REMOVED lines=9> */
[----:B------:R-:W-:Y:S01]  /*21aa0*/  SEL R34, RZ, 0x8, P0 ;  /* 0x00000008ff227807 */ /* 0x000fe20000000000 */
[----:B------:R-:W-:Y:S01]  /*21ab0*/  BSSY B6, `(.L_x_3152) ;  /* 0x0000025000067945 */ /* 0x000fe20003800000 */
[----:B------:R-:W-:-:S02]  /*21ac0*/  IADD3 R0, R2, R0, R6 ;  /* 0x0000000002007210 */ /* 0x000fc40007ffe006 */
[----:B------:R-:W-:-:S03]  /*21ad0*/  ISETP.NE.U32.AND P0, PT, RZ, UR4, PT ;  /* 0x00000004ff007c0c */ /* 0x000fc6000bf05070 */
[----:B------:R-:W-:Y:S01]  /*21ae0*/  IMAD.IADD R34, R0, 0x1, R34 ;  /* 0x0000000100227824 */ /* 0x000fe200078e0222 */
[----:B------:R-:W-:Y:S01]  /*21af0*/  ISETP.NE.AND.EX P0, PT, RZ, UR5, PT, P0 ;  /* 0x00000005ff007c0c */ /* 0x000fe2000bf05300 */
[----:B------:R-:W-:Y:S01]  /*21b00*/  VIADD R0, R17, 0x18400 ;  /* 0x0001840011007836 */ /* 0x000fe20000000000 */
[----:B------:R-:W-:Y:S02]  /*21b10*/  ULDC.64 UR4, c[0x0][0x298] ;  /* 0x0000a60000047ab9 */ /* 0x000fe40000000a00 */
[----:B------:R-:W-:Y:S02]  /*21b20*/  SEL R2, R27, RZ, !P0 ;  /* 0x000000ff1b027207 */ /* 0x000fe40004000000 */
[----:B------:R-:W-:Y:S02]  /*21b30*/  LOP3.LUT P1, RZ, R0, 0x3ff, RZ, 0xc0, !PT ;  /* 0x000003ff00ff7812 */ /* 0x000fe4000782c0ff */
[----:B------:R-:W-:-:S04]  /*21b40*/  SHF.R.S32.HI R0, RZ, 0x1f, R27 ;  /* 0x0000001fff007819 */ /* 0x000fc8000001141b */
[----:B------:R-:W-:-:S05]  /*21b50*/  SEL R0, R0, RZ, !P0 ;  /* 0x000000ff00007207 */ /* 0x000fca0004000000 */
[----:B------:R1:W-:Y:S04]  /*21b60*/  STL [R1+0x30], R0 ;  /* 0x0000300001007387 */ /* 0x0003e80000100800 */
[----:B------:R2:W-:Y:S01]  /*21b70*/  STL [R1+0x18], R2 ;  /* 0x0000180201007387 */ /* 0x0005e20000100800 */
[----:B-1---5:R-:W-:-:S05]  /*21b80*/  SHF.R.S32.HI R0, RZ, 0x1f, R3 ;  /* 0x0000001fff007819 */ /* 0x022fca0000011403 */
[----:B------:R-:W-:-:S04]  /*21b90*/  IMAD R0, R0, UR4, RZ ;  /* 0x0000000400007c24 */ /* 0x000fc8000f8e02ff */
[C---:B------:R-:W-:Y:S02]  /*21ba0*/  IMAD R0, R3.reuse, UR5, R0 ;  /* 0x0000000503007c24 */ /* 0x040fe4000f8e0200 */
[----:B--2---:R-:W-:-:S04]  /*21bb0*/  IMAD.WIDE.U32 R2, R3, UR4, RZ ;  /* 0x0000000403027c25 */ /* 0x004fc8000f8e00ff */
[----:B------:R-:W-:Y:S01]  /*21bc0*/  IMAD.IADD R0, R3, 0x1, R0 ;  /* 0x0000000103007824 */ /* 0x000fe200078e0200 */
[----:B------:R1:W-:Y:S04]  /*21bd0*/  STL.64 [R1+0x10], R2 ;  /* 0x0000100201007387 */ /* 0x0003e80000100a00 */
[----:B------:R1:W-:Y:S01]  /*21be0*/  STL [R1+0x8], R0 ;  /* 0x0000080001007387 */ /* 0x0003e20000100800 */
[----:B------:R-:W-:Y:S05]  /*21bf0*/  @!P1 BRA `(.L_x_3153) ;  /* 0x0000000000409947 */ /* 0x000fea0003800000 */
[----:B-1----:R-:W-:Y:S01]  /*21c00*/  MOV R2, 0x0 ;  /* 0x0000000000027802 */ /* 0x002fe20000000f00 */
        /* <DEDUP_REMOVED lines=15> */
.L_x_3153:
[----:B------:R-:W-:Y:S05]  /*21d00*/  BSYNC B6 ;  /* 0x0000000000067941 */ /* 0x000fea0003800000 */
.L_x_3152:
[----:B-1----:R-:W2:Y:S01]  /*21d10*/  LDL.LU R0, [R1+0x8] ;  /* 0x0000080001007983 */ /* 0x002ea20000300800 */
[----:B------:R-:W-:Y:S01]  /*21d20*/  ULDC.64 UR4, c[0x0][0x2d8] ;  /* 0x0000b60000047ab9 */ /* 0x000fe20000000a00 */
[----:B------:R-:W1:Y:S02]  /*21d30*/  LDC R7, c[0x0][0x448] ;  /* 0x00011200ff077b82 */ /* 0x000e640000000800 */
[----:B------:R-:W2:Y:S04]  /*21d40*/  LDL.LU.64 R2, [R1+0x10] ;  /* 0x0000100001027983 */ /* 0x000ea80000300a00 */
[----:B------:R-:W3:Y:S04]  /*21d50*/  LDL.LU R20, [R1+0x30] ;  /* 0x0000300001147983 */ /* 0x000ee80000300800 */
[----:B------:R-:W4:Y:S04]  /*21d60*/  LDL.LU R21, [R1+0x18] ;  /* 0x0000180001157983 */ /* 0x000f280000300800 */
[----:B------:R0:W5:Y:S01]  /*21d70*/  LDL R8, [R1+0x4] ;  /* 0x0000040001087983 */ /* 0x0001620000100800 */
[----:B-1----:R-:W-:-:S13]  /*21d80*/  ISETP.NE.AND P0, PT, R7, 0x1, PT ;  /* 0x000000010700780c */ /* 0x002fda0003f05270 */
[----:B------:R-:W1:Y:S01]  /*21d90*/  @P0 LDC R6, c[0x0][0x44c] ;  /* 0x00011300ff060b82 */ /* 0x000e620000000800 */
[----:B--2---:R-:W-:Y:S02]  /*21da0*/  IMAD.MOV.U32 R3, RZ, RZ, R0 ;  /* 0x000000ffff037224 */ /* 0x004fe400078e0000 */
[----:B------:R-:W-:-:S04]  /*21db0*/  IMAD.WIDE.U32 R2, R26, UR4, R2 ;  /* 0x000000041a027c25 */ /* 0x000fc8000f8e0002 */
[----:B------:R-:W-:Y:S01]  /*21dc0*/  IMAD R3, R26, UR5, R3 ;  /* 0x000000051a037c24 */ /* 0x000fe2000f8e0203 */
[----:B------:R-:W-:Y:S02]  /*21dd0*/  ULDC.64 UR4, c[0x0][0x2e0] ;  /* 0x0000b80000047ab9 */ /* 0x000fe40000000a00 */
[----:B---3--:R-:W-:Y:S02]  /*21de0*/  IMAD R0, R20, UR4, RZ ;  /* 0x0000000414007c24 */ /* 0x008fe4000f8e02ff */
[----:B------:R-:W2:Y:S01]  /*21df0*/  S2R R20, SR_TID.X ;  /* 0x0000000000147919 */ /* 0x000ea20000002100 */
[----:B----4-:R-:W-:-:S04]  /*21e00*/  IMAD.WIDE.U32 R2, R21, UR4, R2 ;  /* 0x0000000415027c25 */ /* 0x010fc8000f8e0002 */
[----:B------:R-:W-:Y:S01]  /*21e10*/  IMAD R0, R21, UR5, R0 ;  /* 0x0000000515007c24 */ /* 0x000fe2000f8e0200 */
[----:B------:R-:W3:Y:S01]  /*21e20*/  S2R R9, SR_TID.X ;  /* 0x0000000000097919 */ /* 0x000ee20000002100 */
[----:B------:R-:W-:Y:S02]  /*21e30*/  ULDC.64 UR4, c[0x0][0x2d0] ;  /* 0x0000b40000047ab9 */ /* 0x000fe40000000a00 */
[----:B------:R-:W-:Y:S02]  /*21e40*/  IMAD.IADD R3, R3, 0x1, R0 ;  /* 0x0000000103037824 */ /* 0x000fe400078e0200 */
[----:B------:R-:W4:Y:S01]  /*21e50*/  @P0 LDC R0, c[0x0][0x450] ;  /* 0x00011400ff000b82 */ /* 0x000f220000000800 */
[----:B--2---:R-:W-:-:S04]  /*21e60*/  LOP3.LUT R20, R20, 0x7f, RZ, 0xc0, !PT ;  /* 0x0000007f14147812 */ /* 0x004fc800078ec0ff */
[----:B------:R-:W-:Y:S02]  /*21e70*/  SHF.R.U32.HI R21, RZ, 0x3, R20 ;  /* 0x00000003ff157819 */ /* 0x000fe40000011614 */
[----:B------:R-:W2:Y:S02]  /*21e80*/  S2R R20, SR_TID.X ;  /* 0x0000000000147919 */ /* 0x000ea40000002100 */
[----:B--2---:R-:W-:-:S05]  /*21e90*/  IMAD.SHL.U32 R20, R20, 0x10, RZ ;  /* 0x0000001014147824 */ /* 0x004fca00078e00ff */
[----:B------:R-:W-:-:S05]  /*21ea0*/  LOP3.LUT R20, R21, 0x70, R20, 0xf8, !PT ;  /* 0x0000007015147812 */ /* 0x000fca00078ef814 */
[----:B------:R-:W-:Y:S02]  /*21eb0*/  IMAD.IADD R5, R20, 0x1, R35 ;  /* 0x0000000114057824 */ /* 0x000fe400078e0223 */
[----:B------:R0:W5:Y:S02]  /*21ec0*/  LDL R20, [R1] ;  /* 0x0000000001147983 */ /* 0x0001640000100800 */
[----:B-1----:R-:W-:-:S04]  /*21ed0*/  @P0 IMAD.HI.U32 R6, R5, R6, RZ ;  /* 0x0000000605060227 */ /* 0x002fc800078e00ff */
[----:B------:R-:W-:Y:S01]  /*21ee0*/  IMAD.MOV.U32 R4, RZ, RZ, R5 ;  /* 0x000000ffff047224 */ /* 0x000fe200078e0005 */
[----:B----4-:R-:W-:Y:S01]  /*21ef0*/  @P0 SHF.R.U32.HI R4, RZ, R0, R6 ;  /* 0x00000000ff040219 */ /* 0x010fe20000011606 */
[----:B------:R-:W1:Y:S04]  /*21f00*/  S2R R21, SR_TID.X ;  /* 0x0000000000157919 */ /* 0x000e680000002100 */
        /* <DEDUP_REMOVED lines=13> */
[----:B---3--:R-:W-:Y:S01]  /*21fe0*/  IMAD.SHL.U32 R9, R9, 0x8, RZ ;  /* 0x0000000809097824 */ /* 0x008fe200078e00ff */
[C---:B------:R-:W-:Y:S01]  /*21ff0*/  LEA R0, P0, R2.reuse, UR4, 0x1 ;  /* 0x0000000402007c11 */ /* 0x040fe2000f8008ff */
[----:B------:R-:W-:Y:S01]  /*22000*/  IMAD.IADD R4, R3, 0x1, R4 ;  /* 0x0000000103047824 */ /* 0x000fe200078e0204 */
[----:B------:R-:W-:Y:S02]  /*22010*/  ULDC UR4, c[0x0][0x2b8] ;  /* 0x0000ae0000047ab9 */ /* 0x000fe40000000800 */
[----:B------:R-:W-:Y:S02]  /*22020*/  LOP3.LUT R9, R9, 0x38, RZ, 0xc0, !PT ;  /* 0x0000003809097812 */ /* 0x000fe400078ec0ff */
[----:B------:R-:W-:Y:S01]  /*22030*/  LEA.HI.X R4, R2, UR5, R4, 0x1, P0 ;  /* 0x0000000502047c11 */ /* 0x000fe200080f0c04 */
[----:B------:R-:W-:Y:S01]  /*22040*/  UMOV UR5, 0xffffffff ;  /* 0xffffffff00057882 */ /* 0x000fe20000000000 */
[----:B-1----:R-:W-:-:S02]  /*22050*/  LOP3.LUT R21, R21, 0x7f, RZ, 0xc0, !PT ;  /* 0x0000007f15157812 */ /* 0x002fc400078ec0ff */
[----:B------:R-:W-:Y:S02]  /*22060*/  ISETP.GE.AND P1, PT, R9, UR4, PT ;  /* 0x0000000409007c0c */ /* 0x000fe4000bf26270 */
[----:B------:R-:W-:Y:S01]  /*22070*/  SHF.R.U32.HI R10, RZ, 0x3, R21 ;  /* 0x00000003ff0a7819 */ /* 0x000fe20000011615 */
[----:B0-----:R-:W-:Y:S10]  /*22080*/  BRA.DIV UR5, `(.L_x_3154) ;  /* 0x0000005e05507947 */ /* 0x001ff4000b800000 */
        /* <DEDUP_REMOVED lines=74> */
.L_x_3342:
        /* <DEDUP_REMOVED lines=10> */
.L_x_3155:
        /* <DEDUP_REMOVED lines=18> */
.L_x_3343:
[----:B------:R-:W-:Y:S05]  /*226f0*/  BSYNC B0 ;  /* 0x0000000000007941 */ /* 0x000fea0003800000 */
.L_x_3156:
[----:B------:R-:W-:-:S05]  /*22700*/  IMAD.U32 R2, RZ, RZ, UR38 ;  /* 0x00000026ff027e24 */ /* 0x000fca000f8e00ff */
[----:B------:R-:W-:-:S13]  /*22710*/  ISETP.NE.AND P0, PT, R2, 0x3, PT ;  /* 0x000000030200780c */ /* 0x000fda0003f05270 */
[----:B------:R-:W-:Y:S05]  /*22720*/  @!P0 BRA `(.L_x_3158) ;  /* 0x0000000000048947 */ /* 0x000fea0003800000 */
[----:B------:R-:W-:Y:S01]  /*22730*/  BPT.TRAP 0x1 ;  /* 0x000000040000795c */ /* 0x000fe20000300000 */
.L_x_3158:
[----:B0-----:R-:W-:Y:S01]  /*22740*/  SHF.L.U32 R0, R23, 0x1f, RZ ;  /* 0x0000001f17007819 */ /* 0x001fe200000006ff */
[----:B------:R-:W-:Y:S03]  /*22750*/  BSSY B0, `(.L_x_3159) ;  /* 0x0000003000007945 */ /* 0x000fe60003800000 */
[----:B------:R-:W0:Y:S02]  /*22760*/  SYNCS.PHASECHK.TRANS64.TRYWAIT P0, [R33+URZ+0x22860], R0 ;  /* 0x02286000210075a7 */ /* 0x000e24000800017f */
[----:B0-----:R-:W-:Y:S05]  /*22770*/  @!P0 BRA `(.L_x_3160) ;  /* 0x00000060004c8947 */ /* 0x001fea0003800000 */
.L_x_3344:
[----:B------:R-:W-:Y:S05]  /*22780*/  BSYNC B0 ;  /* 0x0000000000007941 */ /* 0x000fea0003800000 */
.L_x_3159:
[----:B------:R-:W0:Y:S01]  /*22790*/  LDL.LU R2, [R1+0x24] ;  /* 0x0000240001027983 */ /* 0x000e220000300800 */
[----:B------:R-:W-:Y:S01]  /*227a0*/  ULDC.64 UR4, c[0x0][0x328] ;  /* 0x0000ca0000047ab9 */ /* 0x000fe20000000a00 */
[----:B------:R-:W-:Y:S02]  /*227b0*/  ULDC.64 UR6, c[0x0][0x318] ;  /* 0x0000c60000067ab9 */ /* 0x000fe40000000a00 */
[----:B------:R-:W2:Y:S01]  /*227c0*/  LDL.LU R4, [R1+0x28] ;  /* 0x0000280001047983 */ /* 0x000ea20000300800 */
[----:B0-----:R-:W-:Y:S02]  /*227d0*/  IMAD R0, R2, UR4, RZ ;  /* 0x0000000402007c24 */ /* 0x001fe4000f8e02ff */
[----:B------:R-:W-:-:S04]  /*227e0*/  IMAD.WIDE.U32 R2, R37, UR4, RZ ;  /* 0x0000000425027c25 */ /* 0x000fc8000f8e00ff */
        /* <DEDUP_REMOVED lines=87> */
.L_x_3358:
        /* <DEDUP_REMOVED lines=15> */
.L_x_3162:
        /* <DEDUP_REMOVED lines=11> */
.L_x_3163:
[----:B------:R-:W2:Y:S01]  /*22f00*/  LDL.LU R2, [R1+0x1c] ;  /* 0x00001c0001027983 */ /* 0x000ea20000300800 */
[----:B------:R0:W-:Y:S01]  /*22f10*/  SYNCS.ARRIVE.TRANS64.A1T0 RZ, [R33+URZ+0x22850], RZ ;  /* 0x022850ff21ff79a7 */ /* 0x0001e2000810003f */
[----:B------:R-:W-:Y:S01]  /*22f20*/  BSSY B0, `(.L_x_3164) ;  /* 0x00000dc000007945 */ /* 0x000fe20003800000 */
[----:B--2---:R-:W-:-:S05]  /*22f30*/  VIADD R10, R2, 0xfffffffe ;  /* 0xfffffffe020a7836 */ /* 0x004fca0000000000 */
[----:B------:R-:W-:-:S13]  /*22f40*/  ISETP.GE.AND P0, PT, R10, R30, PT ;  /* 0x0000001e0a00720c */ /* 0x000fda0003f06270 */
[----:B0-----:R-:W-:Y:S05]  /*22f50*/  @!P0 BRA `(.L_x_3165) ;  /* 0x0000000c00608947 */ /* 0x001fea0003800000 */
.L_x_3178:
[----:B0-----:R-:W0:Y:S01]  /*22f60*/  S2R R2, SR_TID.X ;  /* 0x0000000000027919 */ /* 0x001e220000002100 */
[----:B------:R-:W1:Y:S01]  /*22f70*/  LDC R8, c[0x0][0x430] ;  /* 0x00010c00ff087b82 */ /* 0x000e620000000800 */
[----:B------:R-:W-:Y:S01]  /*22f80*/  IMAD R9, R10, 0x60, R31 ;  /* 0x000000600a097824 */ /* 0x000fe200078e021f */
[----:B--2---:R-:W2:Y:S01]  /*22f90*/  S2R R4, SR_TID.X ;  /* 0x0000000000047919 */ /* 0x004ea20000002100 */
        /* <DEDUP_REMOVED lines=12> */
[----:B---3--:R-:W3:Y:S01]  /*23060*/  @!P1 LDC.64 R6, c[0x0][0x418] ;  /* 0x00010600ff069b82 */ /* 0x008ee20000000a00 */
[----:B-1----:R-:W-:-:S05]  /*23070*/  @P0 IMAD.HI.U32 R2, R9, R2, RZ ;  /* 0x0000000209020227 */ /* 0x002fca00078e00ff */
[----:B0-----:R-:W-:-:S04]  /*23080*/  @P0 SHF.R.U32.HI R11, RZ, R3, R2 ;  /* 0x00000003ff0b0219 */ /* 0x001fc80000011602 */
[----:B------:R-:W-:Y:S01]  /*23090*/  @!P1 SHF.R.S32.HI R3, RZ, 0x1f, R11 ;  /* 0x0000001fff039819 */ /* 0x000fe2000001140b */
[----:B--2---:R-:W-:-:S04]  /*230a0*/  @!P1 IMAD R2, R32, R4, RZ ;  /* 0x0000000420029224 */ /* 0x004fc800078e02ff */
[----:B------:R-:W-:Y:S02]  /*230b0*/  @!P1 IMAD R5, R25, R5, R2 ;  /* 0x0000000519059224 */ /* 0x000fe400078e0202 */
[----:B------:R-:W-:-:S04]  /*230c0*/  @!P1 IMAD.MOV.U32 R2, RZ, RZ, R11 ;  /* 0x000000ffff029224 */ /* 0x000fc800078e000b */
[----:B------:R-:W-:-:S04]  /*230d0*/  @!P1 IMAD.WIDE.U32 R2, R25, R4, R2 ;  /* 0x0000000419029225 */ /* 0x000fc800078e0002 */
[----:B------:R-:W-:Y:S01]  /*230e0*/  @!P1 IMAD.IADD R5, R5, 0x1, R3 ;  /* 0x0000000105059824 */ /* 0x000fe200078e0203 */
[C---:B---3--:R-:W-:Y:S01]  /*230f0*/  @!P1 LEA R6, P0, R2.reuse, R6, 0x2 ;  /* 0x0000000602069211 */ /* 0x048fe200078010ff */
[----:B------:R-:W-:Y:S02]  /*23100*/  IMAD.MOV.U32 R4, RZ, RZ, RZ ;  /* 0x000000ffff047224 */ /* 0x000fe400078e00ff */
[----:B------:R-:W-:Y:S01]  /*23110*/  IMAD.U32 R12, RZ, RZ, UR38 ;  /* 0x00000026ff0c7e24 */ /* 0x000fe2000f8e00ff */
[----:B------:R-:W-:Y:S02]  /*23120*/  @!P1 LEA.HI.X R7, R2, R7, R5, 0x2, P0 ;  /* 0x0000000702079211 */ /* 0x000fe400000f1405 */
[----:B------:R-:W-:-:S03]  /*23130*/  ISETP.NE.AND P0, PT, R19, 0x2, PT ;  /* 0x000000021300780c */ /* 0x000fc60003f05270 */
[----:B------:R0:W5:Y:S01]  /*23140*/  @!P1 LDG.E R4, desc[UR54][R6.64] ;  /* 0x0000003606049981 */ /* 0x000162000c1e1900 */
[----:B------:R-:W-:Y:S01]  /*23150*/  ISETP.NE.AND P1, PT, R12, 0x3, PT ;  /* 0x000000030c00780c */ /* 0x000fe20003f25270 */
[----:B------:R-:W-:Y:S01]  /*23160*/  IMAD.MOV.U32 R3, RZ, RZ, R10 ;  /* 0x000000ffff037224 */ /* 0x000fe200078e000a */
[----:B------:R-:W-:Y:S01]  /*23170*/  SEL R2, RZ, 0x1, P0 ;  /* 0x00000001ff027807 */ /* 0x000fe20000000000 */
[----:B------:R-:W-:Y:S01]  /*23180*/  IMAD.MOV R5, RZ, RZ, -R11 ;  /* 0x000000ffff057224 */ /* 0x000fe200078e0a0b */
[----:B------:R-:W-:Y:S05]  /*23190*/  YIELD ;  /* 0x0000000000007946 */ /* 0x000fea0003800000 */
[----:B------:R-:W-:Y:S01]  /*231a0*/  SEL R19, R19, RZ, P0 ;  /* 0x000000ff13137207 */ /* 0x000fe20000000000 */
[----:B------:R-:W-:Y:S01]  /*231b0*/  IMAD R5, R8, R5, R9 ;  /* 0x0000000508057224 */ /* 0x000fe200078e0209 */
[----:B------:R-:W-:Y:S01]  /*231c0*/  LOP3.LUT R23, R23, R2, RZ, 0x3c, !PT ;  /* 0x0000000217177212 */ /* 0x000fe200078e3cff */
[----:B------:R-:W-:Y:S01]  /*231d0*/  VIADD R10, R10, 0xffffffff ;  /* 0xffffffff0a0a7836 */ /* 0x000fe20000000000 */
[----:B------:R-:W-:Y:S01]  /*231e0*/  ISETP.GT.AND P2, PT, R3, R30, PT ;  /* 0x0000001e0300720c */ /* 0x000fe20003f44270 */
[----:B0-----:R-:W-:-:S12]  /*231f0*/  @!P1 BRA `(.L_x_3166) ;  /* 0x0000000000049947 */ /* 0x001fd80003800000 */
[----:B------:R-:W-:Y:S01]  /*23200*/  BPT.TRAP 0x1 ;  /* 0x000000040000795c */ /* 0x000fe20000300000 */
.L_x_3166:
[----:B------:R-:W-:Y:S01]  /*23210*/  IMAD R6, R19, 0x8, R17 ;  /* 0x0000000813067824 */ /* 0x000fe200078e0211 */
[----:B------:R-:W-:Y:S01]  /*23220*/  SHF.L.U32 R22, R23, 0x1f, RZ ;  /* 0x0000001f17167819 */ /* 0x000fe200000006ff */
[----:B------:R-:W-:Y:S01]  /*23230*/  BSSY B1, `(.L_x_3167) ;  /* 0x0000004000017945 */ /* 0x000fe20003800000 */
[----:B------:R-:W-:Y:S02]  /*23240*/  SHF.R.S32.HI R20, RZ, 0x1f, R5 ;  /* 0x0000001fff147819 */ /* 0x000fe40000011405 */
[----:B------:R-:W0:Y:S02]  /*23250*/  SYNCS.PHASECHK.TRANS64.TRYWAIT P0, [R6+URZ+0x22840], R22 ;  /* 0x02284016060075a7 */ /* 0x000e24000800017f */
[----:B0-----:R-:W-:Y:S05]  /*23260*/  @!P0 BRA `(.L_x_3168) ;  /* 0x0000005c00ec8947 */ /* 0x001fea0003800000 */
.L_x_3359:
[----:B------:R-:W-:Y:S05]  /*23270*/  BSYNC B1 ;  /* 0x0000000000017941 */ /* 0x000fea0003800000 */
.L_x_3167:
        /* <DEDUP_REMOVED lines=50> */
.L_x_3373:
        /* <DEDUP_REMOVED lines=8> */
.L_x_3170:
[----:B------:R-:W-:Y:S02]  /*23620*/  PLOP3.LUT P1, PT, P1, P0, PT, 0xa2, 0x0 ;  /* 0x000000000000781c */ /* 0x000fe40000f21472 */
[----:B------:R-:W-:-:S08]  /*23630*/  @P0 R2UR P1, UR4, R6 ;  /* 0x00000000060402ca */ /* 0x000fd00000020000 */
[----:B------:R-:W-:-:S05]  /*23640*/  @P0 PLOP3.LUT P0, PT, P1, PT, PT, 0x80, 0x0 ;  /* 0x000000000000081c */ /* 0x000fca0000f0f070 */
[----:B------:R-:W-:Y:S01]  /*23650*/  @!P1 SYNCS.ARRIVE.TRANS64.RED.A0T1 RZ, [UR4+0x22830], RZ ;  /* 0x022830ffffff99a7 */ /* 0x000fe20008200404 */
[----:B------:R-:W-:Y:S07]  /*23660*/  @!P1 ARRIVES.LDGSTSBAR.64.TRANSCNT [UR4+0x22830] ;  /* 0x02283000ff0099b0 */ /* 0x000fee0008000a84 */
[----:B------:R-:W-:Y:S05]  /*23670*/  @P0 BRA.U.ANY `(.L_x_3170) ;  /* 0xfffffffd00e80947 */ /* 0x000fea000393ffff */
[----:B------:R-:W-:Y:S01]  /*23680*/  NOP ;  /* 0x0000000000007918 */ /* 0x000fe20000000000 */
[----:B--2---:R-:W-:-:S05]  /*23690*/  IMAD.U32 R2, RZ, RZ, UR38 ;  /* 0x00000026ff027e24 */ /* 0x004fca000f8e00ff */
[----:B------:R-:W-:-:S13]  /*236a0*/  ISETP.NE.AND P3, PT, R2, 0x3, PT ;  /* 0x000000030200780c */ /* 0x000fda0003f65270 */
[----:B------:R-:W-:Y:S05]  /*236b0*/  @!P3 BRA `(.L_x_3171) ;  /* 0x000000000004b947 */ /* 0x000fea0003800000 */
[----:B------:R-:W-:Y:S01]  /*236c0*/  BPT.TRAP 0x1 ;  /* 0x000000040000795c */ /* 0x000fe20000300000 */
.L_x_3171:
[----:B------:R2:W-:Y:S01]  /*236d0*/  SYNCS.ARRIVE.TRANS64.A1T0 RZ, [R6+URZ+0x22830], RZ ;  /* 0x022830ff06ff79a7 */ /* 0x0005e2000810003f */
[----:B------:R-:W-:Y:S05]  /*236e0*/  @!P3 BRA `(.L_x_3172) ;  /* 0x000000000004b947 */ /* 0x000fea0003800000 */
[----:B------:R-:W-:Y:S01]  /*236f0*/  BPT.TRAP 0x1 ;  /* 0x000000040000795c */ /* 0x000fe20000300000 */
.L_x_3172:
[----:B------:R-:W3:Y:S01]  /*23700*/  SYNCS.PHASECHK.TRANS64.TRYWAIT P0, [R6+URZ+0x22860], R22 ;  /* 0x02286016060075a7 */ /* 0x000ee2000800017f */
[----:B------:R-:W-:Y:S04]  /*23710*/  BSSY B1, `(.L_x_3173) ;  /* 0x0000002000017945 */ /* 0x000fe80003800000 */
[----:B---3--:R-:W-:Y:S05]  /*23720*/  @!P0 BRA `(.L_x_3174) ;  /* 0x0000006000748947 */ /* 0x008fea0003800000 */
.L_x_3374:
[----:B------:R-:W-:Y:S05]  /*23730*/  BSYNC B1 ;  /* 0x0000000000017941 */ /* 0x000fea0003800000 */
.L_x_3173:
[----:B------:R-:W-:Y:S01]  /*23740*/  ULDC.64 UR4, c[0x0][0x328] ;  /* 0x0000ca0000047ab9 */ /* 0x000fe20000000a00 */
[----:B------:R-:W-:Y:S01]  /*23750*/  ULDC.64 UR6, c[0x0][0x318] ;  /* 0x0000c60000067ab9 */ /* 0x000fe20000000a00 */
[----:B------:R-:W-:Y:S01]  /*23760*/  IMAD R20, R20, UR4, RZ ;  /* 0x0000000414147c24 */ /* 0x000fe2000f8e02ff */
[C---:B------:R-:W-:Y:S01]  /*23770*/  LOP3.LUT P5, RZ, R16.reuse, 0x10, RZ, 0xc0, !PT ;  /* 0x0000001010ff7812 */ /* 0x040fe200078ac0ff */
[C---:B------:R-:W-:Y:S01]  /*23780*/  IMAD.WIDE.U32 R2, R5.reuse, UR4, RZ ;  /* 0x0000000405027c25 */ /* 0x040fe2000f8e00ff */
[C---:B------:R-:W-:Y:S02]  /*23790*/  LOP3.LUT P4, RZ, R16.reuse, 0x8, RZ, 0xc0, !PT ;  /* 0x0000000810ff7812 */ /* 0x040fe4000788c0ff */
[C---:B------:R-:W-:Y:S01]  /*237a0*/  LOP3.LUT P3, RZ, R16.reuse, 0x4, RZ, 0xc0, !PT ;  /* 0x0000000410ff7812 */ /* 0x040fe2000786c0ff */
[----:B------:R-:W-:Y:S01]  /*237b0*/  IMAD R7, R5, UR5, R20 ;  /* 0x0000000505077c24 */ /* 0x000fe2000f8e0214 */
[----:B------:R-:W-:Y:S01]  /*237c0*/  ULDC.64 UR4, c[0x0][0x338] ;  /* 0x0000ce0000047ab9 */ /* 0x000fe20000000a00 */
[----:B------:R-:W-:Y:S01]  /*237d0*/  LOP3.LUT P1, RZ, R16, 0x2, RZ, 0xc0, !PT ;  /* 0x0000000210ff7812 */ /* 0x000fe2000782c0ff */
[----:B------:R-:W-:-:S02]  /*237e0*/  IMAD R21, R21, UR4, RZ ;  /* 0x0000000415157c24 */ /* 0x000fc4000f8e02ff */
[----:B------:R-:W-:Y:S02]  /*237f0*/  IMAD.IADD R3, R3, 0x1, R7 ;  /* 0x0000000103037824 */ /* 0x000fe400078e0207 */
[C---:B------:R-:W-:Y:S02]  /*23800*/  IMAD R21, R4.reuse, UR5, R21 ;  /* 0x0000000504157c24 */ /* 0x040fe4000f8e0215 */
[----:B------:R-:W-:Y:S01]  /*23810*/  IMAD.WIDE.U32 R2, R4, UR4, R2 ;  /* 0x0000000404027c25 */ /* 0x000fe2000f8e0002 */
[----:B------:R-:W-:-:S03]  /*23820*/  ULDC.64 UR4, c[0x0][0x330] ;  /* 0x0000cc0000047ab9 */ /* 0x000fc60000000a00 */
[----:B------:R-:W-:Y:S02]  /*23830*/  IMAD.IADD R3, R3, 0x1, R21 ;  /* 0x0000000103037824 */ /* 0x000fe400078e0215 */
[----:B------:R-:W-:Y:S02]  /*23840*/  IMAD R7, R19, 0x6000, R29 ;  /* 0x0000600013077824 */ /* 0x000fe400078e021d */
[----:B------:R-:W-:Y:S01]  /*23850*/  IMAD.WIDE.U32 R2, R26, UR4, R2 ;  /* 0x000000041a027c25 */ /* 0x000fe2000f8e0002 */
[----:B------:R-:W-:-:S03]  /*23860*/  UMOV UR4, 0xffffffff ;  /* 0xffffffff00047882 */ /* 0x000fc60000000000 */
[----:B------:R-:W-:Y:S01]  /*23870*/  IMAD R9, R26, UR5, R3 ;  /* 0x000000051a097c24 */ /* 0x000fe2000f8e0203 */
[----:B-1----:R-:W-:-:S04]  /*23880*/  LEA R8, P0, R2, UR6, 0x1 ;  /* 0x0000000602087c11 */ /* 0x002fc8000f8008ff */
[----:B------:R-:W-:Y:S01]  /*23890*/  LEA.HI.X R9, R2, UR7, R9, 0x1, P0 ;  /* 0x0000000702097c11 */ /* 0x000fe200080f0c09 */
[----:B------:R-:W-:Y:S08]  /*238a0*/  BRA.DIV UR4, `(.L_x_3175) ;  /* 0x0000006204287947 */ /* 0x000ff0000b800000 */
[----:B------:R-:W1:Y:S01]  /*238b0*/  SHFL.IDX PT, R14, R8, RZ, 0x181f ;  /* 0x00181fff080e7589 */ /* 0x000e6200000e0000 */
[----:B------:R-:W-:-:S03]  /*238c0*/  IMAD R7, R7, 0x2, R17 ;  /* 0x0000000207077824 */ /* 0x000fc600078e0211 */
[----:B------:R-:W4:Y:S04]  /*238d0*/  SHFL.IDX PT, R3, R9, RZ, 0x181f ;  /* 0x00181fff09037589 */ /* 0x000f2800000e0000 */
[----:B------:R-:W-:Y:S04]  /*238e0*/  SHFL.IDX PT, R5, R9, 0x1, 0x181f ;  /* 0x00381f0009057f89 */ /* 0x000fe800000e0000 */
[----:B------:R-:W-:Y:S01]  /*238f0*/  SHFL.IDX PT, R20, R9, 0x2, 0x181f ;  /* 0x00581f0009147f89 */ /* 0x000fe200000e0000 */
[----:B-1----:R-:W-:-:S03]  /*23900*/  IADD3 R2, P0, R14, R0, RZ ;  /* 0x000000000e027210 */ /* 0x002fc60007f1e0ff */
[----:B------:R-:W1:Y:S02]  /*23910*/  SHFL.IDX PT, R14, R8, 0x1, 0x181f ;  /* 0x00381f00080e7f89 */ /* 0x000e6400000e0000 */
[----:B----4-:R-:W-:-:S05]  /*23920*/  IMAD.X R3, RZ, RZ, R3, P0 ;  /* 0x000000ffff037224 */ /* 0x010fca00000e0603 */
[----:B------:R-:W-:Y:S04]  /*23930*/  LDGSTS.E.BYPASS.LTC128B.128 [R7+0x400], desc[UR54][R2.64], !P5 ;  /* 0x0040000002077fae */ /* 0x000fe8000e901d76 */
[----:B------:R-:W-:Y:S04]  /*23940*/  LDGSTS.E.BYPASS.LTC128B.128 [R7+0x3400], desc[UR54][R2.64+0x80], !P4 ;  /* 0x0340008002077fae */ /* 0x000fe8000e101d76 */
[----:B------:R-:W-:Y:S04]  /*23950*/  LDGSTS.E.BYPASS.LTC128B.128 [R7+0x6400], desc[UR54][R2.64+0x100], !P3 ;  /* 0x0640010002077fae */ /* 0x000fe8000d901d76 */
[----:B------:R4:W-:Y:S01]  /*23960*/  LDGSTS.E.BYPASS.LTC128B.128 [R7+0x9400], desc[UR54][R2.64+0x180], !P1 ;  /* 0x0940018002077fae */ /* 0x0009e2000c901d76 */
[----:B-1----:R-:W-:-:S03]  /*23970*/  IADD3 R4, P0, R14, R0, RZ ;  /* 0x000000000e047210 */ /* 0x002fc60007f1e0ff */
[----:B------:R-:W4:Y:S02]  /*23980*/  SHFL.IDX PT, R14, R8, 0x2, 0x181f ;  /* 0x00581f00080e7f89 */ /* 0x000f2400000e0000 */
[----:B------:R-:W-:-:S05]  /*23990*/  IMAD.X R5, RZ, RZ, R5, P0 ;  /* 0x000000ffff057224 */ /* 0x000fca00000e0605 */
[----:B------:R-:W-:Y:S04]  /*239a0*/  LDGSTS.E.BYPASS.LTC128B.128 [R7+0xc00], desc[UR54][R4.64], !P5 ;  /* 0x00c0000004077fae */ /* 0x000fe8000e901d76 */
[----:B------:R-:W-:Y:S04]  /*239b0*/  LDGSTS.E.BYPASS.LTC128B.128 [R7+0x3c00], desc[UR54][R4.64+0x80], !P4 ;  /* 0x03c0008004077fae */ /* 0x000fe8000e101d76 */
[----:B------:R-:W-:Y:S04]  /*239c0*/  LDGSTS.E.BYPASS.LTC128B.128 [R7+0x6c00], desc[UR54][R4.64+0x100], !P3 ;  /* 0x06c0010004077fae */ /* 0x000fe8000d901d76 */
[----:B------:R1:W-:Y:S01]  /*239d0*/  LDGSTS.E.BYPASS.LTC128B.128 [R7+0x9c00], desc[UR54][R4.64+0x180], !P1 ;  /* 0x09c0018004077fae */ /* 0x0003e2000c901d76 */
[----:B----4-:R-:W-:-:S03]  /*239e0*/  IADD3 R2, P0, R14, R0, RZ ;  /* 0x000000000e027210 */ /* 0x010fc60007f1e0ff */
[----:B------:R-:W4:Y:S02]  /*239f0*/  SHFL.IDX PT, R14, R8, 0x3, 0x181f ;  /* 0x00781f00080e7f89 */ /* 0x000f2400000e0000 */
[----:B------:R-:W-:Y:S02]  /*23a00*/  IMAD.X R3, RZ, RZ, R20, P0 ;  /* 0x000000ffff037224 */ /* 0x000fe400000e0614 */
[----:B------:R-:W-:Y:S04]  /*23a10*/  SHFL.IDX PT, R20, R9, 0x4, 0x181f ;  /* 0x00981f0009147f89 */ /* 0x000fe800000e0000 */
[----:B-1----:R-:W1:Y:S04]  /*23a20*/  SHFL.IDX PT, R5, R9, 0x3, 0x181f ;  /* 0x00781f0009057f89 */ /* 0x002e6800000e0000 */
[----:B------:R-:W-:Y:S04]  /*23a30*/  LDGSTS.E.BYPASS.LTC128B.128 [R7+0x1400], desc[UR54][R2.64], !P5 ;  /* 0x0140000002077fae */ /* 0x000fe8000e901d76 */
[----:B------:R-:W-:Y:S04]  /*23a40*/  LDGSTS.E.BYPASS.LTC128B.128 [R7+0x4400], desc[UR54][R2.64+0x80], !P4 ;  /* 0x0440008002077fae */ /* 0x000fe8000e101d76 */
[----:B------:R-:W-:Y:S01]  /*23a50*/  LDGSTS.E.BYPASS.LTC128B.128 [R7+0x7400], desc[UR54][R2.64+0x100], !P3 ;  /* 0x0740010002077fae */ /* 0x000fe2000d901d76 */
[----:B----4-:R-:W-:-:S03]  /*23a60*/  IADD3 R4, P0, R14, R0, RZ ;  /* 0x000000000e047210 */ /* 0x010fc60007f1e0ff */
[----:B------:R4:W-:Y:S04]  /*23a70*/  LDGSTS.E.BYPASS.LTC128B.128 [R7+0xa400], desc[UR54][R2.64+0x180], !P1 ;  /* 0x0a40018002077fae */ /* 0x0009e8000c901d76 */
[----:B------:R-:W4:Y:S01]  /*23a80*/  SHFL.IDX PT, R14, R8, 0x4, 0x181f ;  /* 0x00981f00080e7f89 */ /* 0x000f2200000e0000 */
[----:B-1----:R-:W-:-:S03]  /*23a90*/  IMAD.X R5, RZ, RZ, R5, P0 ;  /* 0x000000ffff057224 */ /* 0x002fc600000e0605 */
[----:B------:R-:W1:Y:S04]  /*23aa0*/  SHFL.IDX PT, R9, R9, 0x5, 0x181f ;  /* 0x00b81f0009097f89 */ /* 0x000e6800000e0000 */
[----:B------:R0:W-:Y:S04]  /*23ab0*/  LDGSTS.E.BYPASS.LTC128B.128 [R7+0x1c00], desc[UR54][R4.64], !P5 ;  /* 0x01c0000004077fae */ /* 0x0001e8000e901d76 */
[----:B------:R0:W-:Y:S04]  /*23ac0*/  LDGSTS.E.BYPASS.LTC128B.128 [R7+0x4c00], desc[UR54][R4.64+0x80], !P4 ;  /* 0x04c0008004077fae */ /* 0x0001e8000e101d76 */
[----:B------:R0:W-:Y:S04]  /*23ad0*/  LDGSTS.E.BYPASS.LTC128B.128 [R7+0x7c00], desc[UR54][R4.64+0x100], !P3 ;  /* 0x07c0010004077fae */ /* 0x0001e8000d901d76 */
[----:B------:R0:W-:Y:S01]  /*23ae0*/  LDGSTS.E.BYPASS.LTC128B.128 [R7+0xac00], desc[UR54][R4.64+0x180], !P1 ;  /* 0x0ac0018004077fae */ /* 0x0001e2000c901d76 */
[----:B----4-:R-:W-:-:S03]  /*23af0*/  IADD3 R2, P0, R14, R0, RZ ;  /* 0x000000000e027210 */ /* 0x010fc60007f1e0ff */
[----:B------:R0:W4:Y:S02]  /*23b00*/  SHFL.IDX PT, R14, R8, 0x5, 0x181f ;  /* 0x00b81f00080e7f89 */ /* 0x00012400000e0000 */
[----:B------:R-:W-:-:S05]  /*23b10*/  IMAD.X R3, RZ, RZ, R20, P0 ;  /* 0x000000ffff037224 */ /* 0x000fca00000e0614 */
[----:B------:R0:W-:Y:S04]  /*23b20*/  LDGSTS.E.BYPASS.LTC128B.128 [R7+0x2400], desc[UR54][R2.64], !P5 ;  /* 0x0240000002077fae */ /* 0x0001e8000e901d76 */
[----:B------:R0:W-:Y:S04]  /*23b30*/  LDGSTS.E.BYPASS.LTC128B.128 [R7+0x5400], desc[UR54][R2.64+0x80], !P4 ;  /* 0x0540008002077fae */ /* 0x0001e8000e101d76 */
[----:B------:R0:W-:Y:S04]  /*23b40*/  LDGSTS.E.BYPASS.LTC128B.128 [R7+0x8400], desc[UR54][R2.64+0x100], !P3 ;  /* 0x0840010002077fae */ /* 0x0001e8000d901d76 */
[----:B-1----:R0:W-:Y:S02]  /*23b50*/  LDGSTS.E.BYPASS.LTC128B.128 [R7+0xb400], desc[UR54][R2.64+0x180], !P1 ;  /* 0x0b40018002077fae */ /* 0x0021e4000c901d76 */
.L_x_3388:
        /* <DEDUP_REMOVED lines=11> */
.L_x_3176:
        /* <DEDUP_REMOVED lines=11> */
.L_x_3177:
[----:B------:R0:W-:Y:S01]  /*23cc0*/  SYNCS.ARRIVE.TRANS64.A1T0 RZ, [R6+URZ+0x22850], RZ ;  /* 0x022850ff06ff79a7 */ /* 0x0001e2000810003f */
[----:B------:R-:W-:Y:S05]  /*23cd0*/  @P2 BRA `(.L_x_3178) ;  /* 0xfffffff000a02947 */ /* 0x000fea000383ffff */
.L_x_3165:
[----:B------:R-:W-:Y:S05]  /*23ce0*/  BSYNC B0 ;  /* 0x0000000000007941 */ /* 0x000fea0003800000 */
.L_x_3164:
[----:B------:R-:W1:Y:S01]  /*23cf0*/  S2R R2, SR_TID.X ;  /* 0x0000000000027919 */ /* 0x000e620000002100 */
[----:B------:R-:W-:Y:S01]  /*23d00*/  VIADD R19, R19, 0x1 ;  /* 0x0000000113137836 */ /* 0x000fe20000000000 */
[----:B------:R-:W-:Y:S04]  /*23d10*/  BSSY B0, `(.L_x_3179) ;  /* 0x0000012000007945 */ /* 0x000fe80003800000 */
[----:B------:R-:W-:-:S04]  /*23d20*/  ISETP.NE.AND P0, PT, R19, 0x2, PT ;  /* 0x000000021300780c */ /* 0x000fc80003f05270 */
[----:B------:R-:W-:Y:S02]  /*23d30*/  SEL R0, RZ, 0x1, P0 ;  /* 0x00000001ff007807 */ /* 0x000fe40000000000 */
        /* <DEDUP_REMOVED lines=15> */
.L_x_3180:
[----:B------:R-:W-:Y:S05]  /*23e30*/  BSYNC B0 ;  /* 0x0000000000007941 */ /* 0x000fea0003800000 */
.L_x_3179:
[----:B------:R-:W-:Y:S02]  /*23e40*/  LOP3.LUT R23, R23, R0, RZ, 0x3c, !PT ;  /* 0x0000000017177212 */ /* 0x000fe400078e3cff */
[----:B------:R-:W-:-:S07]  /*23e50*/  SEL R19, R19, RZ, P0 ;  /* 0x000000ff13137207 */ /* 0x000fce0000000000 */
.L_x_3139:
[----:B------:R-:W-:Y:S05]  /*23e60*/  BSYNC B7 ;  /* 0x0000000000077941 */ /* 0x000fea0003800000 */
.L_x_3137:
[----:B------:R-:W-:-:S13]  /*23e70*/  LOP3.LUT P0, RZ, R16, 0x80, RZ, 0xc0, !PT ;  /* 0x0000008010ff7812 */ /* 0x000fda000780c0ff */
[----:B------:R-:W-:Y:S05]  /*23e80*/  @!P0 BRA `(.L_x_3181) ;  /* 0x0000000000248947 */ /* 0x000fea0003800000 */
[----:B------:R-:W-:Y:S05]  /*23e90*/  WARPSYNC.ALL ;  /* 0x0000000000007948 */ /* 0x000fea0003800000 */
[----:B------:R-:W4:Y:S08]  /*23ea0*/  S2UR UR5, SR_CgaCtaId ;  /* 0x00000000000579c3 */ /* 0x000f300000008800 */
[----:B------:R-:W-:Y:S06]  /*23eb0*/  BAR.SYNC.DEFER_BLOCKING 0x5, 0x180 ;  /* 0x0146000000007b1d */ /* 0x000fec0000010000 */
[----:B------:R-:W-:-:S02]  /*23ec0*/  UMOV UR4, 0x400 ;  /* 0x0000040000047882 */ /* 0x000fc40000000000 */
[----:B----4-:R-:W-:-:S06]  /*23ed0*/  ULEA UR4, UR5, UR4, 0x18 ;  /* 0x0000000405047291 */ /* 0x010fcc000f8ec03f */
[----:B0-----:R-:W-:-:S05]  /*23ee0*/  IMAD.U32 R17, RZ, RZ, UR4 ;  /* 0x00000004ff117e24 */ /* 0x001fca000f8e00ff */
[----:B------:R4:W0:Y:S01]  /*23ef0*/  LDS.128 R24, [R17+0x228d0] ;  /* 0x0228d00011187984 */ /* 0x0008220000000c00 */
[----:B------:R-:W-:Y:S06]  /*23f00*/  BAR.ARV 0x4, 0x180 ;  /* 0x0106000000007b1d */ /* 0x000fec0000002000 */
[----:B------:R-:W-:Y:S05]  /*23f10*/  BRA `(.L_x_3182) ;  /* 0x0000000c00d47947 */ /* 0x000fea0003800000 */
.L_x_3181:
[----:B------:R-:W4:Y:S01]  /*23f20*/  S2R R8, SR_TID.X ;  /* 0x0000000000087919 */ /* 0x000f220000002100 */
[----:B------:R-:W-:Y:S01]  /*23f30*/  UMOV UR4, 0xffffffff ;  /* 0xffffffff00047882 */ /* 0x000fe20000000000 */
[----:B----4-:R-:W-:-:S04]  /*23f40*/  LOP3.LUT R8, R8, 0x1f, RZ, 0xc0, !PT ;  /* 0x0000001f08087812 */ /* 0x010fc800078ec0ff */
[----:B------:R-:W-:Y:S01]  /*23f50*/  ISETP.NE.AND P0, PT, R8, 0x1f, PT ;  /* 0x0000001f0800780c */ /* 0x000fe20003f05270 */
[----:B------:R-:W-:-:S12]  /*23f60*/  BRA.DIV UR4, `(.L_x_3183) ;  /* 0x0000006204407947 */ /* 0x000fd8000b800000 */
[----:B------:R-:W-:Y:S01]  /*23f70*/  IMAD.IADD R7, R27, 0x1, R8 ;  /* 0x000000011b077824 */ /* 0x000fe200078e0208 */
[----:B------:R-:W-:-:S04]  /*23f80*/  ULDC UR4, c[0x0][0xc3c] ;  /* 0x00030f0000047ab9 */ /* 0x000fc80000000800 */
[----:B------:R-:W-:-:S13]  /*23f90*/  ISETP.GE.OR P1, PT, R7, UR4, !P0 ;  /* 0x0000000407007c0c */ /* 0x000fda000c726670 */
[----:B------:R-:W4:Y:S08]  /*23fa0*/  @!P1 LDC.64 R2, c[0x0][0xc80] ;  /* 0x00032000ff029b82 */ /* 0x000f300000000a00 */
[----:B------:R-:W5:Y:S01]  /*23fb0*/  @!P1 LDC.64 R4, c[0x0][0xc78] ;  /* 0x00031e00ff049b82 */ /* 0x000f620000000a00 */
[----:B----4-:R-:W-:-:S05]  /*23fc0*/  @!P1 IMAD.WIDE R2, R7, 0x4, R2 ;  /* 0x0000000407029825 */ /* 0x010fca00078e0202 */
[----:B0123--:R5:W2:Y:S02]  /*23fd0*/  @!P1 LDG.E R6, desc[UR54][R2.64] ;  /* 0x0000003602069981 */ /* 0x00faa4000c1e1900 */
[----:B-----5:R-:W-:-:S05]  /*23fe0*/  @!P1 IMAD.WIDE R2, R7, 0x4, R4 ;  /* 0x0000000407029825 */ /* 0x020fca00078e0204 */
        /* <DEDUP_REMOVED lines=30> */
.L_x_3398:
[----:B------:R-:W-:Y:S02]  /*241d0*/  ULDC UR4, c[0x0][0xc38] ;  /* 0x00030e0000047ab9 */ /* 0x000fe40000000800 */
[----:B------:R-:W-:-:S04]  /*241e0*/  IMAD.U32 R5, RZ, RZ, UR4 ;  /* 0x00000004ff057e24 */ /* 0x000fc8000f8e00ff */
[----:B-1----:R-:W-:-:S04]  /*241f0*/  IMAD R14, R14, R5, RZ ;  /* 0x000000050e0e7224 */ /* 0x002fc800078e02ff */
[----:B------:R-:W-:-:S05]  /*24200*/  IMAD.IADD R7, R7, 0x1, R14 ;  /* 0x0000000107077824 */ /* 0x000fca00078e020e */
[----:B------:R-:W-:-:S13]  /*24210*/  ISETP.GT.AND P6, PT, R7, R0, PT ;  /* 0x000000000700720c */ /* 0x000fda0003fc4270 */
[----:B------:R-:W-:Y:S05]  /*24220*/  @P6 BRA `(.L_x_3184) ;  /* 0x0000000000a46947 */ /* 0x000fea0003800000 */
.L_x_3187:
        /* <DEDUP_REMOVED lines=35> */
.L_x_3406:
[----:B------:R-:W-:Y:S02]  /*24460*/  ULDC UR4, c[0x0][0xc38] ;  /* 0x00030e0000047ab9 */ /* 0x000fe40000000800 */
[----:B------:R-:W-:-:S04]  /*24470*/  IMAD.U32 R5, RZ, RZ, UR4 ;  /* 0x00000004ff057e24 */ /* 0x000fc8000f8e00ff */
[----:B-1----:R-:W-:-:S04]  /*24480*/  IMAD R14, R14, R5, RZ ;  /* 0x000000050e0e7224 */ /* 0x002fc800078e02ff */
[----:B------:R-:W-:-:S05]  /*24490*/  IMAD.IADD R7, R14, 0x1, R7 ;  /* 0x000000010e077824 */ /* 0x000fca00078e0207 */
[----:B------:R-:W-:-:S13]  /*244a0*/  ISETP.GT.AND P6, PT, R7, R0, PT ;  /* 0x000000000700720c */ /* 0x000fda0003fc4270 */
[----:B------:R-:W-:Y:S05]  /*244b0*/  @!P6 BRA `(.L_x_3187) ;  /* 0xfffffffc005ce947 */ /* 0x000fea000383ffff */
.L_x_3184:
[----:B------:R-:W-:Y:S01]  /*244c0*/  IMAD.IADD R7, R7, 0x1, -R14 ;  /* 0x0000000107077824 */ /* 0x000fe200078e0a0e */
[----:B------:R-:W-:-:S03]  /*244d0*/  UMOV UR4, 0xffffffff ;  /* 0xffffffff00047882 */ /* 0x000fc60000000000 */
[----:B------:R-:W-:-:S05]  /*244e0*/  IMAD R3, R2, R5, R7 ;  /* 0x0000000502037224 */ /* 0x000fca00078e0207 */
[----:B------:R-:W-:Y:S01]  /*244f0*/  ISETP.GT.AND P6, PT, R3, R0, PT ;  /* 0x000000000300720c */ /* 0x000fe20003fc4270 */
[----:B------:R-:W-:-:S12]  /*24500*/  BRA.DIV UR4, `(.L_x_3188) ;  /* 0x0000006204cc7947 */ /* 0x000fd8000b800000 */
[----:B------:R-:W-:-:S04]  /*24510*/  VOTE.ANY R3, PT, !P6 ;  /* 0x0000000000037806 */ /* 0x000fc800070e0100 */
[----:B------:R-:W1:Y:S02]  /*24520*/  POPC R12, R3 ;  /* 0x00000003000c7309 */ /* 0x000e640000000000 */
[----:B-1----:R1:W2:Y:S01]  /*24530*/  SHFL.IDX PT, R25, R25, R12, 0x1f ;  /* 0x00001f0c19197589 */ /* 0x0022a200000e0000 */
[----:B------:R-:W-:-:S03]  /*24540*/  IMAD.IADD R27, R12, 0x1, R27 ;  /* 0x000000010c1b7824 */ /* 0x000fc600078e021b */
[----:B------:R1:W3:Y:S04]  /*24550*/  SHFL.IDX PT, R4, R4, R12, 0x1f ;  /* 0x00001f0c04047589 */ /* 0x0002e800000e0000 */
.L_x_3411:
[----:B------:R-:W-:-:S13]  /*24560*/  ISETP.NE.AND P0, PT, R3, RZ, PT ;  /* 0x000000ff0300720c */ /* 0x000fda0003f05270 */
[----:B------:R-:W-:Y:S05]  /*24570*/  @!P0 BRA `(.L_x_3189) ;  /* 0x0000000000108947 */ /* 0x000fea0003800000 */
[----:B------:R-:W-:Y:S01]  /*24580*/  UMOV UR4, 0xffffffff ;  /* 0xffffffff00047882 */ /* 0x000fe20000000000 */
[----:B-1----:R-:W-:Y:S02]  /*24590*/  VIADD R12, R12, 0xffffffff ;  /* 0xffffffff0c0c7836 */ /* 0x002fe40000000000 */
[----:B------:R-:W-:Y:S05]  /*245a0*/  BRA.DIV UR4, `(.L_x_3190) ;  /* 0x0000006604007947 */ /* 0x000fea000b800000 */
[----:B------:R4:W1:Y:S02]  /*245b0*/  SHFL.IDX PT, R6, R2, R12, 0x1f ;  /* 0x00001f0c02067589 */ /* 0x00086400000e0000 */
.L_x_3189:
[----:B---3--:R-:W-:Y:S01]  /*245c0*/  ISETP.NE.AND P0, PT, R4, 0x1, PT ;  /* 0x000000010400780c */ /* 0x008fe20003f05270 */
[----:B-1----:R-:W-:-:S04]  /*245d0*/  IMAD R24, R6, R5, R7 ;  /* 0x0000000506187224 */ /* 0x002fc800078e0207 */
[----:B------:R-:W-:-:S08]  /*245e0*/  IMAD.IADD R0, R0, 0x1, -R24 ;  /* 0x0000000100007824 */ /* 0x000fd000078e0a18 */
[----:B------:R-:W-:Y:S05]  /*245f0*/  @!P0 BRA `(.L_x_3191) ;  /* 0x0000000000dc8947 */ /* 0x000fea0003800000 */
[-C--:B--2---:R-:W-:Y:S02]  /*24600*/  IABS R5, R25.reuse ;  /* 0x0000001900057213 */ /* 0x084fe40000000000 */
[----:B------:R-:W-:Y:S02]  /*24610*/  IABS R6, R4 ;  /* 0x0000000400067213 */ /* 0x000fe40000000000 */
[----:B------:R-:W1:Y:S08]  /*24620*/  I2F.RP R7, R5 ;  /* 0x0000000500077306 */ /* 0x000e700000209400 */
[----:B------:R-:W2:Y:S08]  /*24630*/  I2F.RP R8, R6 ;  /* 0x0000000600087306 */ /* 0x000eb00000209400 */
[----:B-1----:R-:W0:Y:S08]  /*24640*/  MUFU.RCP R7, R7 ;  /* 0x0000000700077308 */ /* 0x002e300000001000 */
[----:B--2---:R-:W-:Y:S01]  /*24650*/  MUFU.RCP R8, R8 ;  /* 0x0000000800087308 */ /* 0x004fe20000001000 */
[----:B0---4-:R-:W-:Y:S01]  /*24660*/  VIADD R2, R7, 0xffffffe ;  /* 0x0ffffffe07027836 */ /* 0x011fe20000000000 */
[----:B------:R-:W-:-:S06]  /*24670*/  IABS R7, R25 ;  /* 0x0000001900077213 */ /* 0x000fcc0000000000 */
[----:B------:R0:W1:Y:S02]  /*24680*/  F2I.FTZ.U32.TRUNC.NTZ R3, R2 ;  /* 0x0000000200037305 */ /* 0x000064000021f000 */
[----:B0-----:R-:W-:Y:S02]  /*24690*/  IMAD.MOV.U32 R2, RZ, RZ, RZ ;  /* 0x000000ffff027224 */ /* 0x001fe400078e00ff */
[----:B-1----:R-:W-:-:S04]  /*246a0*/  IMAD.MOV R10, RZ, RZ, -R3 ;  /* 0x000000ffff0a7224 */ /* 0x002fc800078e0a03 */
[----:B------:R-:W-:-:S04]  /*246b0*/  IMAD R9, R10, R5, RZ ;  /* 0x000000050a097224 */ /* 0x000fc800078e02ff */
[----:B------:R-:W-:Y:S01]  /*246c0*/  IMAD.HI.U32 R3, R3, R9, R2 ;  /* 0x0000000903037227 */ /* 0x000fe200078e0002 */
[----:B------:R-:W-:-:S03]  /*246d0*/  IABS R2, R0 ;  /* 0x0000000000027213 */ /* 0x000fc60000000000 */
[----:B------:R-:W-:Y:S02]  /*246e0*/  IMAD.MOV R9, RZ, RZ, -R7 ;  /* 0x000000ffff097224 */ /* 0x000fe400078e0a07 */
[----:B------:R-:W-:-:S04]  /*246f0*/  IMAD.HI.U32 R7, R3, R2, RZ ;  /* 0x0000000203077227 */ /* 0x000fc800078e00ff */
[----:B------:R-:W-:Y:S02]  /*24700*/  IMAD R2, R7, R9, R2 ;  /* 0x0000000907027224 */ /* 0x000fe400078e0202 */
[----:B------:R-:W-:-:S03]  /*24710*/  VIADD R3, R8, 0xffffffe ;  /* 0x0ffffffe08037836 */ /* 0x000fc60000000000 */
[----:B------:R-:W-:-:S03]  /*24720*/  ISETP.GT.U32.AND P1, PT, R5, R2, PT ;  /* 0x000000020500720c */ /* 0x000fc60003f24070 */
[----:B------:R-:W0:Y:S10]  /*24730*/  F2I.FTZ.U32.TRUNC.NTZ R3, R3 ;  /* 0x0000000300037305 */ /* 0x000e34000021f000 */
[----:B------:R-:W-:-:S02]  /*24740*/  @!P1 IMAD.IADD R2, R2, 0x1, -R5 ;  /* 0x0000000102029824 */ /* 0x000fc400078e0a05 */
[----:B------:R-:W-:Y:S01]  /*24750*/  @!P1 VIADD R7, R7, 0x1 ;  /* 0x0000000107079836 */ /* 0x000fe20000000000 */
[----:B------:R-:W-:Y:S02]  /*24760*/  ISETP.NE.AND P1, PT, R25, RZ, PT ;  /* 0x000000ff1900720c */ /* 0x000fe40003f25270 */
[----:B------:R-:W-:Y:S01]  /*24770*/  ISETP.GE.U32.AND P0, PT, R2, R5, PT ;  /* 0x000000050200720c */ /* 0x000fe20003f06070 */
[----:B0-----:R-:W-:Y:S02]  /*24780*/  IMAD.MOV R5, RZ, RZ, -R3 ;  /* 0x000000ffff057224 */ /* 0x001fe400078e0a03 */
[----:B------:R-:W-:Y:S02]  /*24790*/  IMAD.MOV.U32 R2, RZ, RZ, RZ ;  /* 0x000000ffff027224 */ /* 0x000fe400078e00ff */
[----:B------:R-:W-:-:S04]  /*247a0*/  IMAD R5, R5, R6, RZ ;  /* 0x0000000605057224 */ /* 0x000fc800078e02ff */
[----:B------:R-:W-:Y:S01]  /*247b0*/  IMAD.HI.U32 R5, R3, R5, R2 ;  /* 0x0000000503057227 */ /* 0x000fe200078e0002 */
[----:B------:R-:W-:Y:S02]  /*247c0*/  LOP3.LUT R2, R0, R25, RZ, 0x3c, !PT ;  /* 0x0000001900027212 */ /* 0x000fe400078e3cff */
[----:B------:R-:W-:Y:S01]  /*247d0*/  IABS R3, R4 ;  /* 0x0000000400037213 */ /* 0x000fe20000000000 */
[----:B------:R-:W-:Y:S01]  /*247e0*/  @P0 VIADD R7, R7, 0x1 ;  /* 0x0000000107070836 */ /* 0x000fe20000000000 */
[----:B------:R-:W-:-:S03]  /*247f0*/  ISETP.GE.AND P2, PT, R2, RZ, PT ;  /* 0x000000ff0200720c */ /* 0x000fc60003f46270 */
[----:B------:R-:W-:-:S10]  /*24800*/  IMAD.MOV R3, RZ, RZ, -R3 ;  /* 0x000000ffff037224 */ /* 0x000fd400078e0a03 */
[----:B------:R-:W-:Y:S01]  /*24810*/  @!P2 IMAD.MOV R7, RZ, RZ, -R7 ;  /* 0x000000ffff07a224 */ /* 0x000fe200078e0a07 */
[----:B------:R-:W-:-:S04]  /*24820*/  @!P1 LOP3.LUT R7, RZ, R25, RZ, 0x33, !PT ;  /* 0x00000019ff079212 */ /* 0x000fc800078e33ff */
[----:B------:R-:W-:-:S05]  /*24830*/  IABS R2, R7 ;  /* 0x0000000700027213 */ /* 0x000fca0000000000 */
[----:B------:R-:W-:-:S04]  /*24840*/  IMAD.HI.U32 R5, R5, R2, RZ ;  /* 0x0000000205057227 */ /* 0x000fc800078e00ff */
[----:B------:R-:W-:Y:S01]  /*24850*/  IMAD R3, R5, R3, R2 ;  /* 0x0000000305037224 */ /* 0x000fe200078e0202 */
[----:B------:R-:W-:-:S04]  /*24860*/  LOP3.LUT R2, R7, R4, RZ, 0x3c, !PT ;  /* 0x0000000407027212 */ /* 0x000fc800078e3cff */
[----:B------:R-:W-:Y:S02]  /*24870*/  ISETP.GT.U32.AND P1, PT, R6, R3, PT ;  /* 0x000000030600720c */ /* 0x000fe40003f24070 */
        /* <DEDUP_REMOVED lines=8> */
[--C-:B------:R-:W-:Y:S02]  /*24900*/  IMAD.MOV R2, RZ, RZ, -R5.reuse ;  /* 0x000000ffff027224 */ /* 0x100fe400078e0a05 */
[C---:B------:R-:W-:Y:S02]  /*24910*/  IMAD R5, R4.reuse, 0x1000000, R5 ;  /* 0x0100000004057824 */ /* 0x040fe400078e0205 */
[--C-:B------:R-:W-:Y:S02]  /*24920*/  IMAD R4, R4, R2, R7.reuse ;  /* 0x0000000204047224 */ /* 0x100fe400078e0207 */
[----:B------:R-:W-:Y:S02]  /*24930*/  IMAD.MOV R2, RZ, RZ, -R7 ;  /* 0x000000ffff027224 */ /* 0x000fe400078e0a07 */
[----:B------:R-:W-:Y:S02]  /*24940*/  IMAD R26, R4, 0x10000, R5 ;  /* 0x00010000041a7824 */ /* 0x000fe400078e0205 */
[----:B------:R-:W-:Y:S01]  /*24950*/  IMAD R2, R25, R2, R0 ;  /* 0x0000000219027224 */ /* 0x000fe200078e0200 */
[----:B------:R-:W-:Y:S06]  /*24960*/  BRA `(.L_x_3192) ;  /* 0x0000000000f07947 */ /* 0x000fec0003800000 */
.L_x_3191:
[----:B0---4-:R-:W0:Y:S02]  /*24970*/  LDC.64 R2, c[0x0][0xc90] ;  /* 0x00032400ff027b82 */ /* 0x011e240000000a00 */
[----:B0-----:R-:W-:-:S05]  /*24980*/  IMAD.WIDE R2, R27, 0x4, R2 ;  /* 0x000000041b027825 */ /* 0x001fca00078e0202 */
[----:B------:R0:W2:Y:S02]  /*24990*/  LDG.E R6, desc[UR54][R2.64] ;  /* 0x0000003602067981 */ /* 0x0000a4000c1e1900 */
[----:B0-----:R-:W-:Y:S02]  /*249a0*/  IMAD.MOV.U32 R2, RZ, RZ, RZ ;  /* 0x000000ffff027224 */ /* 0x001fe400078e00ff */
[----:B--2---:R-:W-:-:S05]  /*249b0*/  IMAD R7, R25, R6, RZ ;  /* 0x0000000619077224 */ /* 0x004fca00078e02ff */
        /* <DEDUP_REMOVED lines=55> */
.L_x_3192:
[----:B------:R-:W-:-:S05]  /*24d30*/  LOP3.LUT R2, RZ, R2, RZ, 0x33, !PT ;  /* 0x00000002ff027212 */ /* 0x000fca00078e33ff */
[----:B------:R-:W-:Y:S01]  /*24d40*/  IMAD.IADD R25, R25, 0x1, R2 ;  /* 0x0000000119197824 */ /* 0x000fe200078e0202 */
[----:B------:R-:W-:Y:S06]  /*24d50*/  BRA `(.L_x_3193) ;  /* 0x00000000001c7947 */ /* 0x000fec0003800000 */
.L_x_3185:
[----:B------:R-:W-:Y:S01]  /*24d60*/  UMOV UR4, URZ ;  /* 0x0000003f00047c82 */ /* 0x000fe20008000000 */
[----:B------:R-:W-:Y:S01]  /*24d70*/  UMOV UR5, URZ ;  /* 0x0000003f00057c82 */ /* 0x000fe20008000000 */
[----:B------:R-:W-:Y:S01]  /*24d80*/  ULDC UR6, c[0x0][0xc3c] ;  /* 0x00030f0000067ab9 */ /* 0x000fe20000000800 */
[----:B------:R-:W-:Y:S02]  /*24d90*/  IMAD.MOV.U32 R24, RZ, RZ, R0 ;  /* 0x000000ffff187224 */ /* 0x000fe400078e0000 */
[----:B------:R-:W-:Y:S02]  /*24da0*/  IMAD.U32 R25, RZ, RZ, UR4 ;  /* 0x00000004ff197e24 */ /* 0x000fe4000f8e00ff */
[----:B------:R-:W-:Y:S02]  /*24db0*/  IMAD.U32 R26, RZ, RZ, UR5 ;  /* 0x00000005ff1a7e24 */ /* 0x000fe4000f8e00ff */
[----:B------:R-:W-:-:S07]  /*24dc0*/  IMAD.U32 R27, RZ, RZ, UR6 ;  /* 0x00000006ff1b7e24 */ /* 0x000fce000f8e00ff */
.L_x_3193:
        /* <DEDUP_REMOVED lines=10> */
.L_x_3182:
[----:B------:R-:W-:Y:S02]  /*24e70*/  ULDC UR4, c[0x0][0xc3c] ;  /* 0x00030f0000047ab9 */ /* 0x000fe40000000800 */
[----:B0-----:R-:W-:-:S13]  /*24e80*/  ISETP.GE.AND P0, PT, R27, UR4, PT ;  /* 0x000000041b007c0c */ /* 0x001fda000bf06270 */
[----:B------:R-:W-:Y:S05]  /*24e90*/  @!P0 BRA `(.L_x_3194) ;  /* 0xffffff9400708947 */ /* 0x000fea000383ffff */
[----:B------:R-:W-:Y:S05]  /*24ea0*/  BSYNC B8 ;  /* 0x0000000000087941 */ /* 0x000fea0003800000 */
.L_x_3075:
[----:B------:R-:W5:Y:S01]  /*24eb0*/  LDL.LU R0, [R1+0x20] ;  /* 0x0000200001007983 */ /* 0x000f620000300800 */
[----:B------:R-:W-:Y:S01]  /*24ec0*/  BSSY B0, `(.L_x_3195) ;  /* 0x000000b000007945 */ /* 0x000fe20003800000 */
[----:B------:R-:W0:Y:S01]  /*24ed0*/  S2R R5, SR_CgaCtaId ;  /* 0x0000000000057919 */ /* 0x000e220000008800 */
[----:B-----5:R-:W-:-:S05]  /*24ee0*/  VIADD R0, R0, 0x1 ;  /* 0x0000000100007836 */ /* 0x020fca0000000000 */
[----:B-1----:R-:W-:-:S04]  /*24ef0*/  LEA.HI R2, R0, R0, RZ, 0x1 ;  /* 0x0000000000027211 */ /* 0x002fc800078f08ff */
[----:B------:R-:W-:Y:S02]  /*24f00*/  LOP3.LUT R3, R2, 0xfffffffe, RZ, 0xc0, !PT ;  /* 0xfffffffe02037812 */ /* 0x000fe400078ec0ff */
[----:B------:R-:W-:-:S03]  /*24f10*/  MOV R2, 0x400 ;  /* 0x0000040000027802 */ /* 0x000fc60000000f00 */
[----:B------:R-:W-:Y:S01]  /*24f20*/  IMAD.IADD R0, R0, 0x1, -R3 ;  /* 0x0000000100007824 */ /* 0x000fe200078e0a03 */
[----:B0-----:R-:W-:-:S04]  /*24f30*/  LEA R5, R5, R2, 0x18 ;  /* 0x0000000205057211 */ /* 0x001fc800078ec0ff */
[----:B------:R-:W-:-:S04]  /*24f40*/  SHF.L.U32 R0, R0, 0x1f, RZ ;  /* 0x0000001f00007819 */ /* 0x000fc800000006ff */
[----:B------:R-:W0:Y:S02]  /*24f50*/  SYNCS.PHASECHK.TRANS64.TRYWAIT P0, [R5+URZ+0x22820], R0 ;  /* 0x02282000050075a7 */ /* 0x000e24000800017f */
[----:B0-----:R-:W-:Y:S05]  /*24f60*/  @!P0 BRA `(.L_x_3196) ;  /* 0x0000005800b88947 */ /* 0x001fea0003800000 */
.L_x_3414:
[----:B------:R-:W-:Y:S05]  /*24f70*/  BSYNC B0 ;  /* 0x0000000000007941 */ /* 0x000fea0003800000 */
.L_x_3195:
[----:B------:R-:W-:-:S03]  /*24f80*/  UMOV UR4, 0xffffffff ;  /* 0xffffffff00047882 */ /* 0x000fc60000000000 */
[----:B------:R-:W-:Y:S05]  /*24f90*/  BRA.DIV UR4, `(.L_x_3197) ;  /* 0x0000005a04c07947 */ /* 0x000fea000b800000 */
[----:B0-----:R-:W0:Y:S02]  /*24fa0*/  S2R R0, SR_TID.X ;  /* 0x0000000000007919 */ /* 0x001e240000002100 */
[----:B0-----:R-:W-:-:S04]  /*24fb0*/  SHF.R.U32.HI R0, RZ, 0x5, R0 ;  /* 0x00000005ff007819 */ /* 0x001fc80000011600 */
[----:B------:R-:W-:-:S05]  /*24fc0*/  LOP3.LUT R0, R0, 0x3, RZ, 0xc0, !PT ;  /* 0x0000000300007812 */ /* 0x000fca00078ec0ff */
[----:B------:R0:W1:Y:S02]  /*24fd0*/  SHFL.IDX PT, R14, R0, RZ, 0x1f ;  /* 0x00001fff000e7589 */ /* 0x00006400000e0000 */
.L_x_3417:
[----:B-1----:R-:W-:-:S13]  /*24fe0*/  ISETP.NE.AND P0, PT, R14, RZ, PT ;  /* 0x000000ff0e00720c */ /* 0x002fda0003f05270 */
[----:B------:R-:W-:Y:S05]  /*24ff0*/  @P0 BRA `(.L_x_2832) ;  /* 0x0000000000880947 */ /* 0x000fea0003800000 */
[----:B------:R-:W-:-:S03]  /*25000*/  UMOV UR4, 0xffffffff ;  /* 0xffffffff00047882 */ /* 0x000fc60000000000 */
[----:B------:R-:W-:Y:S05]  /*25010*/  BRA.DIV UR4, `(.L_x_3198) ;  /* 0x0000005a04d47947 */ /* 0x000fea000b800000 */
[----:B------:R-:W-:-:S13]  /*25020*/  ELECT P6, URZ, PT ;  /* 0x00000000003f782f */ /* 0x000fda00038c0000 */
.L_x_3420:
[----:B------:R-:W-:Y:S05]  /*25030*/  @!P6 BRA `(.L_x_2832) ;  /* 0x000000000078e947 */ /* 0x000fea0003800000 */
[----:B------:R-:W-:-:S06]  /*25040*/  ULOP3.LUT UR4, UR36, 0x2, URZ, 0xfc, !UPT ;  /* 0x0000000224047892 */ /* 0x000fcc000f8efc3f */
[----:B0-----:R-:W-:-:S05]  /*25050*/  IMAD.U32 R0, RZ, RZ, UR4 ;  /* 0x00000004ff007e24 */ /* 0x001fca000f8e00ff */
[----:B------:R-:W-:-:S13]  /*25060*/  ISETP.NE.AND P0, PT, R0, 0x3, PT ;  /* 0x000000030000780c */ /* 0x000fda0003f05270 */
[----:B------:R-:W-:Y:S05]  /*25070*/  @!P0 BRA `(.L_x_3199) ;  /* 0x0000000000048947 */ /* 0x000fea0003800000 */
[----:B------:R-:W-:Y:S01]  /*25080*/  BPT.TRAP 0x1 ;  /* 0x000000040000795c */ /* 0x000fe20000300000 */
.L_x_3199:
[----:B------:R-:W-:Y:S01]  /*25090*/  IMAD R3, R19, 0x8, R5 ;  /* 0x0000000813037824 */ /* 0x000fe200078e0205 */
[----:B------:R-:W-:Y:S01]  /*250a0*/  SHF.L.U32 R2, R23, 0x1f, RZ ;  /* 0x0000001f17027819 */ /* 0x000fe200000006ff */
[----:B------:R-:W-:-:S03]  /*250b0*/  VIADD R19, R19, 0x1 ;  /* 0x0000000113137836 */ /* 0x000fc60000000000 */
[----:B------:R-:W0:Y:S02]  /*250c0*/  SYNCS.PHASECHK.TRANS64.TRYWAIT P1, [R3+URZ+0x22840], R2 ;  /* 0x02284002030075a7 */ /* 0x000e24000802017f */
[----:B------:R-:W-:-:S04]  /*250d0*/  ISETP.NE.AND P2, PT, R19, 0x2, PT ;  /* 0x000000021300780c */ /* 0x000fc80003f45270 */
[----:B------:R-:W-:Y:S01]  /*250e0*/  SEL R0, RZ, 0x1, P2 ;  /* 0x00000001ff007807 */ /* 0x000fe20001000000 */
[----:B0-----:R-:W-:Y:S08]  /*250f0*/  @!P1 BRA `(.L_x_3200) ;  /* 0x0000005800bc9947 */ /* 0x001ff00003800000 */
.L_x_3421:
[----:B------:R-:W-:Y:S02]  /*25100*/  SEL R19, R19, RZ, P2 ;  /* 0x000000ff13137207 */ /* 0x000fe40001000000 */
[----:B------:R-:W-:Y:S01]  /*25110*/  LOP3.LUT R0, R23, R0, RZ, 0x3c, !PT ;  /* 0x0000000017007212 */ /* 0x000fe200078e3cff */
[----:B------:R-:W-:Y:S06]  /*25120*/  @!P0 BRA `(.L_x_3201) ;  /* 0x0000000000048947 */ /* 0x000fec0003800000 */
[----:B------:R-:W-:Y:S01]  /*25130*/  BPT.TRAP 0x1 ;  /* 0x000000040000795c */ /* 0x000fe20000300000 */
.L_x_3201:
[----:B------:R-:W-:Y:S01]  /*25140*/  IMAD R19, R19, 0x8, R5 ;  /* 0x0000000813137824 */ /* 0x000fe200078e0205 */
[----:B------:R-:W-:-:S04]  /*25150*/  SHF.L.U32 R0, R0, 0x1f, RZ ;  /* 0x0000001f00007819 */ /* 0x000fc800000006ff */
[----:B------:R-:W1:Y:S02]  /*25160*/  SYNCS.PHASECHK.TRANS64.TRYWAIT P1, [R19+URZ+0x22840], R0 ;  /* 0x02284000130075a7 */ /* 0x000e64000802017f */
[----:B-1----:R-:W-:Y:S05]  /*25170*/  @!P1 BRA `(.L_x_3202) ;  /* 0x0000005800b09947 */ /* 0x002fea0003800000 */
.L_x_3422:
[----:B------:R-:W-:Y:S05]  /*25180*/  @!P0 BRA `(.L_x_3203) ;  /* 0x0000000000048947 */ /* 0x000fea0003800000 */
[----:B------:R-:W-:Y:S01]  /*25190*/  BPT.TRAP 0x1 ;  /* 0x000000040000795c */ /* 0x000fe20000300000 */
.L_x_3203:
[----:B------:R-:W5:Y:S02]  /*251a0*/  SYNCS.PHASECHK.TRANS64.TRYWAIT P1, [R3+URZ+0x22860], R2 ;  /* 0x02286002030075a7 */ /* 0x000f64000802017f */
[----:B-----5:R-:W-:Y:S05]  /*251b0*/  @!P1 BRA `(.L_x_3204) ;  /* 0x0000005800b49947 */ /* 0x020fea0003800000 */
.L_x_3423:
[----:B------:R-:W-:Y:S05]  /*251c0*/  @!P0 BRA `(.L_x_3205) ;  /* 0x0000000000048947 */ /* 0x000fea0003800000 */
[----:B------:R-:W-:Y:S01]  /*251d0*/  BPT.TRAP 0x1 ;  /* 0x000000040000795c */ /* 0x000fe20000300000 */
.L_x_3205:
[----:B------:R0:W0:Y:S02]  /*251e0*/  SYNCS.PHASECHK.TRANS64.TRYWAIT P0, [R19+URZ+0x22860], R0 ;  /* 0x02286000130075a7 */ /* 0x000024000800017f */
[----:B0-----:R-:W-:Y:S05]  /*251f0*/  @!P0 NANOSLEEP.SYNCS 0x989680 ;  /* 0x009896800000895d */ /* 0x001fea0003900000 */
[----:B------:R-:W0:Y:S02]  /*25200*/  @!P0 SYNCS.PHASECHK.TRANS64 P0, [R19+URZ+0x22860], R0 ;  /* 0x02286000130085a7 */ /* 0x000e24000800007f */
[----:B0-----:R-:W-:Y:S05]  /*25210*/  @!P0 BRA `(.L_x_3205) ;  /* 0xfffffffc00f08947 */ /* 0x001fea000383ffff */
.L_x_2832:
[----:B------:R-:W-:Y:S05]  /*25220*/  BSYNC B9 ;  /* 0x0000000000097941 */ /* 0x000fea0003800000 */
.L_x_2829:
[----:B------:R-:W-:Y:S05]  /*25230*/  EXIT ;  /* 0x000000000000794d */ /* 0x000fea0003800000 */
.L_x_2860:
[----:B0-----:R0:W1:Y:S02]  /*25240*/  SYNCS.PHASECHK.TRANS64.TRYWAIT P5, [R87+URZ+0x22890], R95 ;  /* 0x0228905f570075a7 */ /* 0x00106400080a017f */
[----:B-1----:R-:W-:Y:S05]  /*25250*/  @!P5 NANOSLEEP.SYNCS 0x989680 ;  /* 0x009896800000d95d */ /* 0x002fea0003900000 */
[----:B------:R-:W1:Y:S02]  /*25260*/  @!P5 SYNCS.PHASECHK.TRANS64 P5, [R87+URZ+0x22890], R95 ;  /* 0x0228905f5700d5a7 */ /* 0x000e6400080a007f */
[----:B-1----:R-:W-:Y:S05]  /*25270*/  @!P5 BRA `(.L_x_2860) ;  /* 0xfffffffc00f0d947 */ /* 0x002fea000383ffff */
[----:B------:R-:W-:Y:S05]  /*25280*/  BRA `(.L_x_3206) ;  /* 0xfffffde4003c7947 */ /* 0x000fea000383ffff */
.L_x_2861:
        /* <DEDUP_REMOVED lines=8> */
.L_x_3208:
[----:B------:R-:W-:Y:S05]  /*25310*/  BSYNC B1 ;  /* 0x0000000000017941 */ /* 0x000fea0003800000 */
.L_x_3207:
        /* <DEDUP_REMOVED lines=8> */
.L_x_3209:
[----:B------:R-:W-:Y:S05]  /*253a0*/  BRA `(.L_x_3210) ;  /* 0xfffffde400087947 */ /* 0x000fea000383ffff */
.L_x_2870:
[----:B------:R-:W-:Y:S01]  /*253b0*/  BSSY B1, `(.L_x_3211) ;  /* 0x0000008000017945 */ /* 0x000fe20003800000 */
[----:B0---4-:R-:W-:Y:S02]  /*253c0*/  IMAD.MOV.U32 R13, RZ, RZ, R97 ;  /* 0x000000ffff0d7224 */ /* 0x011fe400078e0061 */
[----:B------:R-:W-:Y:S02]  /*253d0*/  IMAD.MOV.U32 R12, RZ, RZ, 0x1 ;  /* 0x00000001ff0c7424 */ /* 0x000fe400078e00ff */
[----:B------:R-:W-:Y:S02]  /*253e0*/  IMAD.MOV.U32 R11, RZ, RZ, 0x1c1f ;  /* 0x00001c1fff0b7424 */ /* 0x000fe400078e00ff */
[----:B------:R-:W-:-:S07]  /*253f0*/  IMAD.MOV.U32 R15, RZ, RZ, -0x1 ;  /* 0xffffffffff0f7424 */ /* 0x000fce00078e00ff */
[----:B-123--:R-:W-:Y:S05]  /*25400*/  WARPSYNC.COLLECTIVE R15, `(.L_x_3212) ;  /* 0x000000000f087348 */ /* 0x00efea0003c00000 */
[----:B---3--:R0:W3:Y:S02]  /*25410*/  SHFL.IDX P6, R14, R13, R12, R11 ;  /* 0x0000000c0d0e7389 */ /* 0x0080e400000c000b */
[----:B0123--:R-:W-:Y:S01]  /*25420*/  ENDCOLLECTIVE ;  /* 0x000000000000791b */ /* 0x00ffe20003800000 */
.L_x_3212:
[----:B------:R-:W-:Y:S05]  /*25430*/  BSYNC B1 ;  /* 0x0000000000017941 */ /* 0x000fea0003800000 */
.L_x_3211:
        /* <DEDUP_REMOVED lines=8> */
.L_x_3213:
[----:B------:R-:W-:Y:S05]  /*254c0*/  BRA `(.L_x_3214) ;  /* 0xfffffde800947947 */ /* 0x000fea000383ffff */
.L_x_2880:
[----:B-1----:R1:W2:Y:S02]  /*254d0*/  SYNCS.PHASECHK.TRANS64.TRYWAIT P4, [R87+URZ+0x22890], R95 ;  /* 0x0228905f570075a7 */ /* 0x0022a4000808017f */
[----:B--2---:R-:W-:Y:S05]  /*254e0*/  @!P4 NANOSLEEP.SYNCS 0x989680 ;  /* 0x009896800000c95d */ /* 0x004fea0003900000 */
[----:B------:R-:W2:Y:S02]  /*254f0*/  @!P4 SYNCS.PHASECHK.TRANS64 P4, [R87+URZ+0x22890], R95 ;  /* 0x0228905f5700c5a7 */ /* 0x000ea4000808007f */
[----:B--2---:R-:W-:Y:S05]  /*25500*/  @!P4 BRA `(.L_x_2880) ;  /* 0xfffffffc00f0c947 */ /* 0x004fea000383ffff */
[----:B------:R-:W-:Y:S05]  /*25510*/  BRA `(.L_x_3215) ;  /* 0xfffffdf400807947 */ /* 0x000fea000383ffff */
.L_x_2881:
        /* <DEDUP_REMOVED lines=8> */
.L_x_3217:
[----:B------:R-:W-:Y:S05]  /*255a0*/  BSYNC B1 ;  /* 0x0000000000017941 */ /* 0x000fea0003800000 */
.L_x_3216:
        /* <DEDUP_REMOVED lines=8> */
.L_x_3218:
[----:B------:R-:W-:Y:S01]  /*25630*/  IMAD.MOV.U32 R99, RZ, RZ, R14 ;  /* 0x000000ffff637224 */ /* 0x000fe200078e000e */
[----:B------:R-:W-:Y:S06]  /*25640*/  BRA `(.L_x_3219) ;  /* 0xfffffdf4004c7947 */ /* 0x000fec000383ffff */
.L_x_2886:
        /* <DEDUP_REMOVED lines=8> */
.L_x_3221:
[----:B------:R-:W-:Y:S05]  /*256d0*/  BSYNC B1 ;  /* 0x0000000000017941 */ /* 0x000fea0003800000 */
.L_x_3220:
        /* <DEDUP_REMOVED lines=8> */
.L_x_3222:
[----:B------:R-:W-:Y:S01]  /*25760*/  IMAD.MOV.U32 R96, RZ, RZ, R14 ;  /* 0x000000ffff607224 */ /* 0x000fe200078e000e */
[----:B------:R-:W-:Y:S06]  /*25770*/  BRA `(.L_x_3223) ;  /* 0xfffffdf800f87947 */ /* 0x000fec000383ffff */
.L_x_2891:
[----:B0-----:R0:W1:Y:S02]  /*25780*/  SYNCS.PHASECHK.TRANS64.TRYWAIT P2, [R87+URZ+0x22890], R95 ;  /* 0x0228905f570075a7 */ /* 0x001064000804017f */
[----:B-1----:R-:W-:Y:S05]  /*25790*/  @!P2 NANOSLEEP.SYNCS 0x989680 ;  /* 0x009896800000a95d */ /* 0x002fea0003900000 */
[----:B------:R-:W1:Y:S02]  /*257a0*/  @!P2 SYNCS.PHASECHK.TRANS64 P2, [R87+URZ+0x22890], R95 ;  /* 0x0228905f5700a5a7 */ /* 0x000e64000804007f */
[----:B-1----:R-:W-:Y:S05]  /*257b0*/  @!P2 BRA `(.L_x_2891) ;  /* 0xfffffffc00f0a947 */ /* 0x002fea000383ffff */
[----:B------:R-:W-:Y:S05]  /*257c0*/  BRA `(.L_x_3224) ;  /* 0xfffffe0400187947 */ /* 0x000fea000383ffff */
.L_x_2892:
        /* <DEDUP_REMOVED lines=8> */
.L_x_3226:
[----:B------:R-:W-:Y:S05]  /*25850*/  BSYNC B1 ;  /* 0x0000000000017941 */ /* 0x000fea0003800000 */
.L_x_3225:
        /* <DEDUP_REMOVED lines=8> */
.L_x_3227:
[----:B------:R-:W-:Y:S01]  /*258e0*/  IMAD.MOV.U32 R4, RZ, RZ, R14 ;  /* 0x000000ffff047224 */ /* 0x000fe200078e000e */
[----:B------:R-:W-:Y:S06]  /*258f0*/  BRA `(.L_x_3228) ;  /* 0xfffffe0400347947 */ /* 0x000fec000383ffff */
.L_x_2895:
        /* <DEDUP_REMOVED lines=8> */
.L_x_3230:
[----:B------:R-:W-:Y:S05]  /*25980*/  BSYNC B1 ;  /* 0x0000000000017941 */ /* 0x000fea0003800000 */
.L_x_3229:
        /* <DEDUP_REMOVED lines=8> */
.L_x_3231:
[----:B------:R-:W-:Y:S01]  /*25a10*/  IMAD.MOV.U32 R4, RZ, RZ, R14 ;  /* 0x000000ffff047224 */ /* 0x000fe200078e000e */
[----:B------:R-:W-:Y:S06]  /*25a20*/  BRA `(.L_x_3232) ;  /* 0xfffffe0400307947 */ /* 0x000fec000383ffff */
.L_x_2899:
[----:B---3--:R3:W4:Y:S02]  /*25a30*/  SYNCS.PHASECHK.TRANS64.TRYWAIT P3, [R87+URZ+0x228b0], R95 ;  /* 0x0228b05f570075a7 */ /* 0x008724000806017f */
[----:B----4-:R-:W-:Y:S05]  /*25a40*/  @!P3 NANOSLEEP.SYNCS 0x989680 ;  /* 0x009896800000b95d */ /* 0x010fea0003900000 */
[----:B------:R-:W4:Y:S02]  /*25a50*/  @!P3 SYNCS.PHASECHK.TRANS64 P3, [R87+URZ+0x228b0], R95 ;  /* 0x0228b05f5700b5a7 */ /* 0x000f24000806007f */
[----:B----4-:R-:W-:Y:S05]  /*25a60*/  @!P3 BRA `(.L_x_2899) ;  /* 0xfffffffc00f0b947 */ /* 0x010fea000383ffff */
[----:B------:R-:W-:Y:S05]  /*25a70*/  BRA `(.L_x_3233) ;  /* 0xfffffe0400a87947 */ /* 0x000fea000383ffff */
.L_x_2917:
[----:B------:R-:W-:Y:S01]  /*25a80*/  BSSY B0, `(.L_x_3234) ;  /* 0x0000007000007945 */ /* 0x000fe20003800000 */
[----:B------:R-:W-:Y:S02]  /*25a90*/  IMAD.MOV.U32 R12, RZ, RZ, RZ ;  /* 0x000000ffff0c7224 */ /* 0x000fe400078e00ff */
[----:B------:R-:W-:Y:S02]  /*25aa0*/  IMAD.MOV.U32 R11, RZ, RZ, 0x1f ;  /* 0x0000001fff0b7424 */ /* 0x000fe400078e00ff */
[----:B------:R-:W-:-:S07]  /*25ab0*/  IMAD.MOV.U32 R15, RZ, RZ, -0x1 ;  /* 0xffffffffff0f7424 */ /* 0x000fce00078e00ff */
[----:B------:R-:W-:Y:S05]  /*25ac0*/  WARPSYNC.COLLECTIVE R15, `(.L_x_3235) ;  /* 0x000000000f087348 */ /* 0x000fea0003c00000 */
[----:B------:R0:W1:Y:S02]  /*25ad0*/  SHFL.IDX P6, R14, R13, R12, R11 ;  /* 0x0000000c0d0e7389 */ /* 0x00006400000c000b */
[----:B01----:R-:W-:Y:S01]  /*25ae0*/  ENDCOLLECTIVE ;  /* 0x000000000000791b */ /* 0x003fe20003800000 */
.L_x_3235:
[----:B------:R-:W-:Y:S05]  /*25af0*/  BSYNC B0 ;  /* 0x0000000000007941 */ /* 0x000fea0003800000 */
.L_x_3234:
[----:B------:R-:W-:Y:S05]  /*25b00*/  BRA `(.L_x_3236) ;  /* 0xfffffe1800b87947 */ /* 0x000fea000383ffff */
.L_x_2929:
        /* <DEDUP_REMOVED lines=8> */
.L_x_3238:
[----:B------:R-:W-:Y:S05]  /*25b90*/  BSYNC B1 ;  /* 0x0000000000017941 */ /* 0x000fea0003800000 */
.L_x_3237:
        /* <DEDUP_REMOVED lines=8> */
.L_x_3239:
[----:B------:R-:W-:Y:S02]  /*25c20*/  IMAD.MOV.U32 R13, RZ, RZ, R34 ;  /* 0x000000ffff0d7224 */ /* 0x000fe400078e0022 */
[----:B------:R-:W-:-:S07]  /*25c30*/  IMAD.MOV.U32 R3, RZ, RZ, R14 ;  /* 0x000000ffff037224 */ /* 0x000fce00078e000e */
[----:B------:R-:W-:Y:S05]  /*25c40*/  WARPSYNC.COLLECTIVE R15, `(.L_x_3240) ;  /* 0x000000000f087348 */ /* 0x000fea0003c00000 */
[----:B------:R0:W1:Y:S02]  /*25c50*/  SHFL.IDX P6, R14, R13, R12, R11 ;  /* 0x0000000c0d0e7389 */ /* 0x00006400000c000b */
[----:B01----:R-:W-:Y:S01]  /*25c60*/  ENDCOLLECTIVE ;  /* 0x000000000000791b */ /* 0x003fe20003800000 */
.L_x_3240:
[----:B------:R-:W-:Y:S02]  /*25c70*/  IMAD.MOV.U32 R13, RZ, RZ, R30 ;  /* 0x000000ffff0d7224 */ /* 0x000fe400078e001e */
[----:B------:R-:W-:-:S07]  /*25c80*/  IMAD.MOV.U32 R7, RZ, RZ, R14 ;  /* 0x000000ffff077224 */ /* 0x000fce00078e000e */
[----:B------:R-:W-:Y:S05]  /*25c90*/  WARPSYNC.COLLECTIVE R15, `(.L_x_3241) ;  /* 0x000000000f087348 */ /* 0x000fea0003c00000 */
[----:B------:R0:W1:Y:S02]  /*25ca0*/  SHFL.IDX P6, R14, R13, R12, R11 ;  /* 0x0000000c0d0e7389 */ /* 0x00006400000c000b */
[----:B01----:R-:W-:Y:S01]  /*25cb0*/  ENDCOLLECTIVE ;  /* 0x000000000000791b */ /* 0x003fe20003800000 */
.L_x_3241:
[----:B------:R-:W-:Y:S01]  /*25cc0*/  IMAD.MOV.U32 R8, RZ, RZ, R14 ;  /* 0x000000ffff087224 */ /* 0x000fe200078e000e */
[----:B------:R-:W-:Y:S06]  /*25cd0*/  BRA `(.L_x_3242) ;  /* 0xfffffe20002c7947 */ /* 0x000fec000383ffff */
.L_x_2932:
[----:B------:R-:W-:Y:S01]  /*25ce0*/  BSSY B1, `(.L_x_3243) ;  /* 0x0000008000017945 */ /* 0x000fe20003800000 */
[----:B------:R-:W-:Y:S02]  /*25cf0*/  IMAD.MOV.U32 R13, RZ, RZ, R31 ;  /* 0x000000ffff0d7224 */ /* 0x000fe400078e001f */
[----:B------:R-:W-:Y:S02]  /*25d00*/  IMAD.MOV.U32 R12, RZ, RZ, 0x1 ;  /* 0x00000001ff0c7424 */ /* 0x000fe400078e00ff */
[----:B------:R-:W-:Y:S02]  /*25d10*/  IMAD.MOV.U32 R11, RZ, RZ, 0x1c1f ;  /* 0x00001c1fff0b7424 */ /* 0x000fe400078e00ff */
[----:B------:R-:W-:-:S07]  /*25d20*/  IMAD.MOV.U32 R15, RZ, RZ, -0x1 ;  /* 0xffffffffff0f7424 */ /* 0x000fce00078e00ff */
[----:B-1--4-:R-:W-:Y:S05]  /*25d30*/  WARPSYNC.COLLECTIVE R15, `(.L_x_3244) ;  /* 0x000000000f087348 */ /* 0x012fea0003c00000 */
[----:B------:R0:W2:Y:S02]  /*25d40*/  SHFL.IDX P6, R14, R13, R12, R11 ;  /* 0x0000000c0d0e7389 */ /* 0x0000a400000c000b */
[----:B012-4-:R-:W-:Y:S01]  /*25d50*/  ENDCOLLECTIVE ;  /* 0x000000000000791b */ /* 0x017fe20003800000 */
.L_x_3244:
[----:B------:R-:W-:Y:S05]  /*25d60*/  BSYNC B1 ;  /* 0x0000000000017941 */ /* 0x000fea0003800000 */
.L_x_3243:
        /* <DEDUP_REMOVED lines=8> */
.L_x_3245:
[----:B------:R-:W-:Y:S02]  /*25df0*/  IMAD.MOV.U32 R13, RZ, RZ, R34 ;  /* 0x000000ffff0d7224 */ /* 0x000fe400078e0022 */
[----:B------:R-:W-:-:S07]  /*25e00*/  IMAD.MOV.U32 R3, RZ, RZ, R14 ;  /* 0x000000ffff037224 */ /* 0x000fce00078e000e */
[----:B------:R-:W-:Y:S05]  /*25e10*/  WARPSYNC.COLLECTIVE R15, `(.L_x_3246) ;  /* 0x000000000f087348 */ /* 0x000fea0003c00000 */
[----:B------:R0:W1:Y:S02]  /*25e20*/  SHFL.IDX P6, R14, R13, R12, R11 ;  /* 0x0000000c0d0e7389 */ /* 0x00006400000c000b */
[----:B01----:R-:W-:Y:S01]  /*25e30*/  ENDCOLLECTIVE ;  /* 0x000000000000791b */ /* 0x003fe20003800000 */
.L_x_3246:
[----:B------:R-:W-:Y:S02]  /*25e40*/  IMAD.MOV.U32 R13, RZ, RZ, R30 ;  /* 0x000000ffff0d7224 */ /* 0x000fe400078e001e */
[----:B------:R-:W-:-:S07]  /*25e50*/  IMAD.MOV.U32 R7, RZ, RZ, R14 ;  /* 0x000000ffff077224 */ /* 0x000fce00078e000e */
[----:B------:R-:W-:Y:S05]  /*25e60*/  WARPSYNC.COLLECTIVE R15, `(.L_x_3247) ;  /* 0x000000000f087348 */ /* 0x000fea0003c00000 */
[----:B------:R0:W1:Y:S02]  /*25e70*/  SHFL.IDX P6, R14, R13, R12, R11 ;  /* 0x0000000c0d0e7389 */ /* 0x00006400000c000b */
[----:B01----:R-:W-:Y:S01]  /*25e80*/  ENDCOLLECTIVE ;  /* 0x000000000000791b */ /* 0x003fe20003800000 */
.L_x_3247:
[----:B------:R-:W-:Y:S01]  /*25e90*/  IMAD.MOV.U32 R30, RZ, RZ, R14 ;  /* 0x000000ffff1e7224 */ /* 0x000fe200078e000e */
[----:B------:R-:W-:Y:S06]  /*25ea0*/  BRA `(.L_x_3248) ;  /* 0xfffffe2000807947 */ /* 0x000fec000383ffff */
.L_x_2936:
[----:B0-----:R0:W2:Y:S02]  /*25eb0*/  SYNCS.PHASECHK.TRANS64.TRYWAIT P0, [R23+URZ+0x22800], R34 ;  /* 0x02280022170075a7 */ /* 0x0010a4000800017f */
[----:B--2---:R-:W-:Y:S05]  /*25ec0*/  @!P0 NANOSLEEP.SYNCS 0x989680 ;  /* 0x009896800000895d */ /* 0x004fea0003900000 */
[----:B------:R-:W2:Y:S02]  /*25ed0*/  @!P0 SYNCS.PHASECHK.TRANS64 P0, [R23+URZ+0x22800], R34 ;  /* 0x02280022170085a7 */ /* 0x000ea4000800007f */
[----:B--2---:R-:W-:Y:S05]  /*25ee0*/  @!P0 BRA `(.L_x_2936) ;  /* 0xfffffffc00f08947 */ /* 0x004fea000383ffff */
[----:B------:R-:W-:Y:S05]  /*25ef0*/  BRA `(.L_x_3249) ;  /* 0xfffffe2400747947 */ /* 0x000fea000383ffff */
.L_x_2944:
[----:B------:R-:W1:Y:S01]  /*25f00*/  LDC R39, c[0x0][0x3f4] ;  /* 0x0000fd00ff277b82 */ /* 0x000e620000000800 */
[----:B------:R-:W-:Y:S01]  /*25f10*/  BSSY B1, `(.L_x_3250) ;  /* 0x0000008000017945 */ /* 0x000fe20003800000 */
[----:B0-----:R-:W-:Y:S02]  /*25f20*/  IMAD.MOV.U32 R13, RZ, RZ, R26 ;  /* 0x000000ffff0d7224 */ /* 0x001fe400078e001a */
[----:B------:R-:W-:Y:S02]  /*25f30*/  IMAD.MOV.U32 R12, RZ, RZ, RZ ;  /* 0x000000ffff0c7224 */ /* 0x000fe400078e00ff */
[----:B------:R-:W-:Y:S02]  /*25f40*/  IMAD.MOV.U32 R11, RZ, RZ, 0x1c1f ;  /* 0x00001c1fff0b7424 */ /* 0x000fe400078e00ff */
[----:B------:R-:W-:-:S07]  /*25f50*/  IMAD.MOV.U32 R15, RZ, RZ, -0x1 ;  /* 0xffffffffff0f7424 */ /* 0x000fce00078e00ff */
[----:B-1----:R-:W-:Y:S05]  /*25f60*/  WARPSYNC.COLLECTIVE R15, `(.L_x_3251) ;  /* 0x000000000f087348 */ /* 0x002fea0003c00000 */
[----:B------:R0:W2:Y:S02]  /*25f70*/  SHFL.IDX P6, R14, R13, R12, R11 ;  /* 0x0000000c0d0e7389 */ /* 0x0000a400000c000b */
[----:B012---:R-:W-:Y:S01]  /*25f80*/  ENDCOLLECTIVE ;  /* 0x000000000000791b */ /* 0x007fe20003800000 */
.L_x_3251:
[----:B------:R-:W-:Y:S05]  /*25f90*/  BSYNC B1 ;  /* 0x0000000000017941 */ /* 0x000fea0003800000 */
.L_x_3250:
[----:B------:R-:W-:Y:S01]  /*25fa0*/  IMAD.MOV.U32 R13, RZ, RZ, R36 ;  /* 0x000000ffff0d7224 */ /* 0x000fe200078e0024 */
[----:B------:R-:W-:Y:S01]  /*25fb0*/  ISETP.GE.AND P0, PT, R18, R39, PT ;  /* 0x000000271200720c */ /* 0x000fe20003f06270 */
[----:B------:R-:W-:Y:S02]  /*25fc0*/  IMAD.MOV.U32 R12, RZ, RZ, RZ ;  /* 0x000000ffff0c7224 */ /* 0x000fe400078e00ff */
[----:B------:R-:W-:Y:S02]  /*25fd0*/  IMAD.MOV.U32 R11, RZ, RZ, 0x1c1f ;  /* 0x00001c1fff0b7424 */ /* 0x000fe400078e00ff */
[----:B------:R-:W-:Y:S02]  /*25fe0*/  IMAD.MOV.U32 R15, RZ, RZ, -0x1 ;  /* 0xffffffffff0f7424 */ /* 0x000fe400078e00ff */
[----:B------:R-:W-:Y:S02]  /*25ff0*/  IMAD.MOV.U32 R0, RZ, RZ, R14 ;  /* 0x000000ffff007224 */ /* 0x000fe400078e000e */
[----:B------:R-:W-:-:S07]  /*26000*/  IMAD R25, R203, R6, RZ ;  /* 0x00000006cb197224 */ /* 0x000fce00078e02ff */
[----:B------:R-:W-:Y:S05]  /*26010*/  WARPSYNC.COLLECTIVE R15, `(.L_x_3252) ;  /* 0x000000000f087348 */ /* 0x000fea0003c00000 */
[----:B------:R0:W1:Y:S02]  /*26020*/  SHFL.IDX P6, R14, R13, R12, R11 ;  /* 0x0000000c0d0e7389 */ /* 0x00006400000c000b */
[----:B01----:R-:W-:Y:S01]  /*26030*/  ENDCOLLECTIVE ;  /* 0x000000000000791b */ /* 0x003fe20003800000 */
.L_x_3252:
[----:B------:R-:W-:Y:S01]  /*26040*/  ISETP.GE.OR P1, PT, R40, R25, P0 ;  /* 0x000000192800720c */ /* 0x000fe20000726670 */
[----:B------:R-:W-:-:S12]  /*26050*/  IMAD.MOV.U32 R13, RZ, RZ, R24 ;  /* 0x000000ffff0d7224 */ /* 0x000fd800078e0018 */
[C---:B------:R-:W-:Y:S01]  /*26060*/  @!P1 IMAD.SHL.U32 R5, R18.reuse, 0x2, RZ ;  /* 0x0000000212059824 */ /* 0x040fe200078e00ff */
[----:B------:R-:W-:Y:S01]  /*26070*/  @!P1 SHF.L.U64.HI R7, R18, 0x1, R19 ;  /* 0x0000000112079819 */ /* 0x000fe20000010213 */
[----:B------:R-:W-:-:S07]  /*26080*/  IMAD.MOV.U32 R3, RZ, RZ, R14 ;  /* 0x000000ffff037224 */ /* 0x000fce00078e000e */
[----:B------:R-:W-:Y:S05]  /*26090*/  WARPSYNC.COLLECTIVE R15, `(.L_x_3253) ;  /* 0x000000000f087348 */ /* 0x000fea0003c00000 */
[----:B------:R0:W1:Y:S02]  /*260a0*/  SHFL.IDX P6, R14, R13, R12, R11 ;  /* 0x0000000c0d0e7389 */ /* 0x00006400000c000b */
[----:B01----:R-:W-:Y:S01]  /*260b0*/  ENDCOLLECTIVE ;  /* 0x000000000000791b */ /* 0x003fe20003800000 */
.L_x_3253:
[----:B------:R-:W-:-:S05]  /*260c0*/  @!P1 IADD3 R8, P2, R3, R5, RZ ;  /* 0x0000000503089210 */ /* 0x000fca0007f5e0ff */
[----:B------:R-:W-:Y:S02]  /*260d0*/  @!P1 IMAD.X R9, R0, 0x1, R7, P2 ;  /* 0x0000000100099824 */ /* 0x000fe400010e0607 */
[----:B------:R-:W-:Y:S02]  /*260e0*/  IMAD.MOV.U32 R13, RZ, RZ, R37 ;  /* 0x000000ffff0d7224 */ /* 0x000fe400078e0025 */
[----:B------:R-:W-:-:S07]  /*260f0*/  IMAD.MOV.U32 R4, RZ, RZ, R14 ;  /* 0x000000ffff047224 */ /* 0x000fce00078e000e */
[----:B------:R-:W-:Y:S05]  /*26100*/  WARPSYNC.COLLECTIVE R15, `(.L_x_3254) ;  /* 0x000000000f087348 */ /* 0x000fea0003c00000 */
[----:B------:R0:W1:Y:S02]  /*26110*/  SHFL.IDX P6, R14, R13, R12, R11 ;  /* 0x0000000c0d0e7389 */ /* 0x00006400000c000b */
[----:B01----:R-:W-:Y:S01]  /*26120*/  ENDCOLLECTIVE ;  /* 0x000000000000791b */ /* 0x003fe20003800000 */
.L_x_3254:
[----:B------:R-:W2:Y:S01]  /*26130*/  @!P1 LD.E.128 R8, desc[UR54][R8.64] ;  /* 0x0000003608089980 */ /* 0x000ea2000c101d00 */
[----:B------:R-:W-:-:S05]  /*26140*/  @!P1 IADD3 R14, P2, R14, R5, RZ ;  /* 0x000000050e0e9210 */ /* 0x000fca0007f5e0ff */
[----:B------:R-:W-:Y:S02]  /*26150*/  @!P1 IMAD.X R5, R4, 0x1, R7, P2 ;  /* 0x0000000104059824 */ /* 0x000fe400010e0607 */
[----:B------:R-:W-:-:S06]  /*26160*/  @!P1 IMAD.MOV.U32 R4, RZ, RZ, R14 ;  /* 0x000000ffff049224 */ /* 0x000fcc00078e000e */
[----:B------:R-:W5:Y:S01]  /*26170*/  @!P1 LD.E.128 R4, desc[UR54][R4.64] ;  /* 0x0000003604049980 */ /* 0x000f62000c101d00 */
[----:B------:R-:W-:Y:S01]  /*26180*/  CS2R R28, SRZ ;  /* 0x00000000001c7805 */ /* 0x000fe2000001ff00 */
[----:B------:R-:W-:Y:S01]  /*26190*/  IMAD.MOV.U32 R13, RZ, RZ, R26 ;  /* 0x000000ffff0d7224 */ /* 0x000fe200078e001a */
[----:B------:R-:W-:Y:S01]  /*261a0*/  CS2R R20, SRZ ;  /* 0x0000000000147805 */ /* 0x000fe2000001ff00 */
[----:B------:R-:W-:Y:S01]  /*261b0*/  IMAD.MOV.U32 R12, RZ, RZ, 0x1 ;  /* 0x00000001ff0c7424 */ /* 0x000fe200078e00ff */
[----:B------:R-:W-:Y:S02]  /*261c0*/  CS2R R30, SRZ ;  /* 0x00000000001e7805 */ /* 0x000fe4000001ff00 */
[----:B------:R-:W-:Y:S01]  /*261d0*/  CS2R R34, SRZ ;  /* 0x0000000000227805 */ /* 0x000fe2000001ff00 */
[----:B--2---:R-:W-:Y:S02]  /*261e0*/  @!P1 IMAD.MOV.U32 R29, RZ, RZ, R11 ;  /* 0x000000ffff1d9224 */ /* 0x004fe400078e000b */
[----:B------:R-:W-:-:S02]  /*261f0*/  IMAD.MOV.U32 R11, RZ, RZ, 0x1c1f ;  /* 0x00001c1fff0b7424 */ /* 0x000fc400078e00ff */
[----:B------:R-:W-:Y:S02]  /*26200*/  @!P1 IMAD.MOV.U32 R20, RZ, RZ, R8 ;  /* 0x000000ffff149224 */ /* 0x000fe400078e0008 */
[----:B------:R-:W-:-:S07]  /*26210*/  @!P1 IMAD.MOV.U32 R21, RZ, RZ, R9 ;  /* 0x000000ffff159224 */ /* 0x000fce00078e0009 */
[----:B-----5:R-:W-:Y:S05]  /*26220*/  WARPSYNC.COLLECTIVE R15, `(.L_x_3255) ;  /* 0x000000000f087348 */ /* 0x020fea0003c00000 */
[----:B------:R0:W1:Y:S02]  /*26230*/  SHFL.IDX P6, R14, R13, R12, R11 ;  /* 0x0000000c0d0e7389 */ /* 0x00006400000c000b */
[----:B01---5:R-:W-:Y:S01]  /*26240*/  ENDCOLLECTIVE ;  /* 0x000000000000791b */ /* 0x023fe20003800000 */
.L_x_3255:
[----:B------:R-:W-:Y:S02]  /*26250*/  IMAD.MOV.U32 R0, RZ, RZ, R20 ;  /* 0x000000ffff007224 */ /* 0x000fe400078e0014 */
[----:B------:R-:W-:Y:S02]  /*26260*/  IMAD.MOV.U32 R3, RZ, RZ, R21 ;  /* 0x000000ffff037224 */ /* 0x000fe400078e0015 */
[----:B------:R-:W-:Y:S01]  /*26270*/  @!P1 IMAD.MOV.U32 R28, RZ, RZ, R10 ;  /* 0x000000ffff1c9224 */ /* 0x000fe200078e000a */
[----:B------:R-:W-:Y:S01]  /*26280*/  PRMT R38, R38, 0x5410, R0 ;  /* 0x0000541026267816 */ /* 0x000fe20000000000 */
[----:B------:R-:W-:Y:S01]  /*26290*/  IMAD.MOV.U32 R9, RZ, RZ, R29 ;  /* 0x000000ffff097224 */ /* 0x000fe200078e001d */
[----:B------:R-:W-:Y:S01]  /*262a0*/  PRMT R48, R48, 0x5410, R3 ;  /* 0x0000541030307816 */ /* 0x000fe20000000003 */
[----:B------:R-:W-:Y:S02]  /*262b0*/  IMAD.MOV.U32 R8, RZ, RZ, R28 ;  /* 0x000000ffff087224 */ /* 0x000fe400078e001c */
[----:B------:R-:W-:-:S03]  /*262c0*/  IMAD.MOV.U32 R13, RZ, RZ, R36 ;  /* 0x000000ffff0d7224 */ /* 0x000fc600078e0024 */
[----:B------:R-:W-:Y:S01]  /*262d0*/  PRMT R38, R8, 0x7610, R38 ;  /* 0x0000761008267816 */ /* 0x000fe20000000026 */
[----:B------:R-:W-:Y:S01]  /*262e0*/  @!P1 IMAD.MOV.U32 R30, RZ, RZ, R4 ;  /* 0x000000ffff1e9224 */ /* 0x000fe200078e0004 */
[----:B------:R-:W-:Y:S01]  /*262f0*/  PRMT R36, R9, 0x7610, R36 ;  /* 0x0000761009247816 */ /* 0x000fe20000000024 */
[----:B------:R-:W-:Y:S02]  /*26300*/  @!P1 IMAD.MOV.U32 R31, RZ, RZ, R5 ;  /* 0x000000ffff1f9224 */ /* 0x000fe400078e0005 */
[----:B------:R-:W-:Y:S02]  /*26310*/  @!P1 IMAD.MOV.U32 R34, RZ, RZ, R6 ;  /* 0x000000ffff229224 */ /* 0x000fe400078e0006 */
[----:B------:R-:W-:Y:S02]  /*26320*/  @!P1 IMAD.MOV.U32 R35, RZ, RZ, R7 ;  /* 0x000000ffff239224 */ /* 0x000fe400078e0007 */
[----:B------:R-:W-:-:S07]  /*26330*/  IMAD.MOV.U32 R0, RZ, RZ, R14 ;  /* 0x000000ffff007224 */ /* 0x000fce00078e000e */
[----:B------:R-:W-:Y:S05]  /*26340*/  WARPSYNC.COLLECTIVE R15, `(.L_x_3256) ;  /* 0x000000000f087348 */ /* 0x000fea0003c00000 */
[----:B------:R0:W1:Y:S02]  /*26350*/  SHFL.IDX P6, R14, R13, R12, R11 ;  /* 0x0000000c0d0e7389 */ /* 0x00006400000c000b */
[----:B01----:R-:W-:Y:S01]  /*26360*/  ENDCOLLECTIVE ;  /* 0x000000000000791b */ /* 0x003fe20003800000 */
.L_x_3256:
[----:B------:R-:W-:Y:S02]  /*26370*/  IMAD.MOV.U32 R4, RZ, RZ, R30 ;  /* 0x000000ffff047224 */ /* 0x000fe400078e001e */
[----:B------:R-:W-:Y:S02]  /*26380*/  IMAD.MOV.U32 R5, RZ, RZ, R31 ;  /* 0x000000ffff057224 */ /* 0x000fe400078e001f */
[----:B------:R-:W-:Y:S02]  /*26390*/  IMAD.MOV.U32 R6, RZ, RZ, R34 ;  /* 0x000000ffff067224 */ /* 0x000fe400078e0022 */
[----:B------:R-:W-:Y:S01]  /*263a0*/  IMAD.MOV.U32 R7, RZ, RZ, R35 ;  /* 0x000000ffff077224 */ /* 0x000fe200078e0023 */
[----:B------:R-:W-:Y:S02]  /*263b0*/  PRMT R41, R4, 0x5410, R5 ;  /* 0x0000541004297816 */ /* 0x000fe40000000005 */
[----:B------:R-:W-:Y:S02]  /*263c0*/  CS2R R4, SRZ ;  /* 0x0000000000047805 */ /* 0x000fe4000001ff00 */
[----:B------:R-:W-:Y:S01]  /*263d0*/  PRMT R45, R7, 0x5410, R6 ;  /* 0x00005410072d7816 */ /* 0x000fe20000000006 */
[----:B------:R-:W-:-:S02]  /*263e0*/  IMAD.MOV.U32 R13, RZ, RZ, R24 ;  /* 0x000000ffff0d7224 */ /* 0x000fc400078e0018 */
[----:B------:R-:W-:-:S07]  /*263f0*/  IMAD.MOV.U32 R3, RZ, RZ, R14 ;  /* 0x000000ffff037224 */ /* 0x000fce00078e000e */
[----:B------:R-:W-:Y:S05]  /*26400*/  WARPSYNC.COLLECTIVE R15, `(.L_x_3257) ;  /* 0x000000000f087348 */ /* 0x000fea0003c00000 */
[----:B------:R0:W1:Y:S02]  /*26410*/  SHFL.IDX P6, R14, R13, R12, R11 ;  /* 0x0000000c0d0e7389 */ /* 0x00006400000c000b */
[----:B01----:R-:W-:Y:S01]  /*26420*/  ENDCOLLECTIVE ;  /* 0x000000000000791b */ /* 0x003fe20003800000 */
.L_x_3257:
[----:B------:R-:W-:Y:S02]  /*26430*/  IMAD.MOV.U32 R13, RZ, RZ, R37 ;  /* 0x000000ffff0d7224 */ /* 0x000fe400078e0025 */
[----:B------:R-:W-:-:S07]  /*26440*/  IMAD.MOV.U32 R24, RZ, RZ, R14 ;  /* 0x000000ffff187224 */ /* 0x000fce00078e000e */
[----:B------:R-:W-:Y:S05]  /*26450*/  WARPSYNC.COLLECTIVE R15, `(.L_x_3258) ;  /* 0x000000000f087348 */ /* 0x000fea0003c00000 */
[----:B------:R0:W1:Y:S02]  /*26460*/  SHFL.IDX P6, R14, R13, R12, R11 ;  /* 0x0000000c0d0e7389 */ /* 0x00006400000c000b */
[----:B01----:R-:W-:Y:S01]  /*26470*/  ENDCOLLECTIVE ;  /* 0x000000000000791b */ /* 0x003fe20003800000 */
.L_x_3258:
[----:B------:R-:W-:Y:S05]  /*26480*/  BRA `(.L_x_3259) ;  /* 0xfffffe3000807947 */ /* 0x000fea000383ffff */
.L_x_2948:
[----:B0-----:R0:W1:Y:S02]  /*26490*/  SYNCS.PHASECHK.TRANS64.TRYWAIT P1, [R23+URZ+0x22800], R12 ;  /* 0x0228000c170075a7 */ /* 0x001064000802017f */
[----:B-1----:R-:W-:Y:S05]  /*264a0*/  @!P1 NANOSLEEP.SYNCS 0x989680 ;  /* 0x009896800000995d */ /* 0x002fea0003900000 */
[----:B------:R-:W1:Y:S02]  /*264b0*/  @!P1 SYNCS.PHASECHK.TRANS64 P1, [R23+URZ+0x22800], R12 ;  /* 0x0228000c170095a7 */ /* 0x000e64000802007f */
[----:B-1----:R-:W-:Y:S05]  /*264c0*/  @!P1 BRA `(.L_x_2948) ;  /* 0xfffffffc00f09947 */ /* 0x002fea000383ffff */
[----:B------:R-:W-:Y:S05]  /*264d0*/  BRA `(.L_x_3260) ;  /* 0xfffffe3400247947 */ /* 0x000fea000383ffff */
.L_x_2954:
[----:B--2---:R2:W3:Y:S02]  /*264e0*/  SYNCS.PHASECHK.TRANS64.TRYWAIT P0, [R0+URZ+0x22830], R73 ;  /* 0x02283049000075a7 */ /* 0x0044e4000800017f */
[----:B---3--:R-:W-:Y:S05]  /*264f0*/  @!P0 NANOSLEEP.SYNCS 0x989680 ;  /* 0x009896800000895d */ /* 0x008fea0003900000 */
[----:B------:R-:W3:Y:S02]  /*26500*/  @!P0 SYNCS.PHASECHK.TRANS64 P0, [R0+URZ+0x22830], R73 ;  /* 0x02283049000085a7 */ /* 0x000ee4000800007f */
[----:B---3--:R-:W-:Y:S05]  /*26510*/  @!P0 BRA `(.L_x_2954) ;  /* 0xfffffffc00f08947 */ /* 0x008fea000383ffff */
[----:B------:R-:W-:Y:S05]  /*26520*/  BRA `(.L_x_2953) ;  /* 0xfffffe4000fc7947 */ /* 0x000fea000383ffff */
.L_x_2968:
[----:B-1----:R1:W2:Y:S02]  /*26530*/  SYNCS.PHASECHK.TRANS64.TRYWAIT P0, [R0+URZ+0x22850], R73 ;  /* 0x02285049000075a7 */ /* 0x0022a4000800017f */
[----:B--2---:R-:W-:Y:S05]  /*26540*/  @!P0 NANOSLEEP.SYNCS 0x989680 ;  /* 0x009896800000895d */ /* 0x004fea0003900000 */
[----:B------:R-:W2:Y:S02]  /*26550*/  @!P0 SYNCS.PHASECHK.TRANS64 P0, [R0+URZ+0x22850], R73 ;  /* 0x02285049000085a7 */ /* 0x000ea4000800007f */
[----:B--2---:R-:W-:Y:S05]  /*26560*/  @!P0 BRA `(.L_x_2968) ;  /* 0xfffffffc00f08947 */ /* 0x004fea000383ffff */
[----:B------:R-:W-:Y:S05]  /*26570*/  BRA `(.L_x_2967) ;  /* 0xfffffe6c00687947 */ /* 0x000fea000383ffff */
.L_x_2978:
[----:B-1----:R1:W2:Y:S02]  /*26580*/  SYNCS.PHASECHK.TRANS64.TRYWAIT P0, [R9+URZ+0x22830], R20 ;  /* 0x02283014090075a7 */ /* 0x0022a4000800017f */
[----:B--2---:R-:W-:Y:S05]  /*26590*/  @!P0 NANOSLEEP.SYNCS 0x989680 ;  /* 0x009896800000895d */ /* 0x004fea0003900000 */
[----:B------:R-:W2:Y:S02]  /*265a0*/  @!P0 SYNCS.PHASECHK.TRANS64 P0, [R9+URZ+0x22830], R20 ;  /* 0x02283014090085a7 */ /* 0x000ea4000800007f */
[----:B--2---:R-:W-:Y:S05]  /*265b0*/  @!P0 BRA `(.L_x_2978) ;  /* 0xfffffffc00f08947 */ /* 0x004fea000383ffff */
[----:B------:R-:W-:Y:S05]  /*265c0*/  BRA `(.L_x_2977) ;  /* 0xfffffe74006c7947 */ /* 0x000fea000383ffff */
.L_x_2992:
[----:B---3--:R3:W4:Y:S02]  /*265d0*/  SYNCS.PHASECHK.TRANS64.TRYWAIT P0, [R9+URZ+0x22850], R20 ;  /* 0x02285014090075a7 */ /* 0x008724000800017f */
[----:B----4-:R-:W-:Y:S05]  /*265e0*/  @!P0 NANOSLEEP.SYNCS 0x989680 ;  /* 0x009896800000895d */ /* 0x010fea0003900000 */
[----:B------:R-:W4:Y:S02]  /*265f0*/  @!P0 SYNCS.PHASECHK.TRANS64 P0, [R9+URZ+0x22850], R20 ;  /* 0x02285014090085a7 */ /* 0x000f24000800007f */
[----:B----4-:R-:W-:Y:S05]  /*26600*/  @!P0 BRA `(.L_x_2992) ;  /* 0xfffffffc00f08947 */ /* 0x010fea000383ffff */
[----:B------:R-:W-:Y:S05]  /*26610*/  BRA `(.L_x_2991) ;  /* 0xfffffea800087947 */ /* 0x000fea000383ffff */
.L_x_3003:
[----:B-1----:R1:W3:Y:S02]  /*26620*/  SYNCS.PHASECHK.TRANS64.TRYWAIT P1, [R0+URZ+0x22830], R9 ;  /* 0x02283009000075a7 */ /* 0x0022e4000802017f */
[----:B---3--:R-:W-:Y:S05]  /*26630*/  @!P1 NANOSLEEP.SYNCS 0x989680 ;  /* 0x009896800000995d */ /* 0x008fea0003900000 */
[----:B------:R-:W3:Y:S02]  /*26640*/  @!P1 SYNCS.PHASECHK.TRANS64 P1, [R0+URZ+0x22830], R9 ;  /* 0x02283009000095a7 */ /* 0x000ee4000802007f */
[----:B---3--:R-:W-:Y:S05]  /*26650*/  @!P1 BRA `(.L_x_3003) ;  /* 0xfffffffc00f09947 */ /* 0x008fea000383ffff */
[----:B------:R-:W-:Y:S05]  /*26660*/  BRA `(.L_x_3002) ;  /* 0xfffffeb0001c7947 */ /* 0x000fea000383ffff */
.L_x_3009:
[----:B-1----:R1:W2:Y:S02]  /*26670*/  SYNCS.PHASECHK.TRANS64.TRYWAIT P1, [R0+URZ+0x22850], R9 ;  /* 0x02285009000075a7 */ /* 0x0022a4000802017f */
[----:B--2---:R-:W-:Y:S05]  /*26680*/  @!P1 NANOSLEEP.SYNCS 0x989680 ;  /* 0x009896800000995d */ /* 0x004fea0003900000 */
[----:B------:R-:W2:Y:S02]  /*26690*/  @!P1 SYNCS.PHASECHK.TRANS64 P1, [R0+URZ+0x22850], R9 ;  /* 0x02285009000095a7 */ /* 0x000ea4000802007f */
[----:B--2---:R-:W-:Y:S05]  /*266a0*/  @!P1 BRA `(.L_x_3009) ;  /* 0xfffffffc00f09947 */ /* 0x004fea000383ffff */
[----:B------:R-:W-:Y:S05]  /*266b0*/  BRA `(.L_x_3008) ;  /* 0xfffffed0000c7947 */ /* 0x000fea000383ffff */
.L_x_3016:
[----:B-1----:R1:W3:Y:S02]  /*266c0*/  SYNCS.PHASECHK.TRANS64.TRYWAIT P0, [R9+URZ+0x22830], R20 ;  /* 0x02283014090075a7 */ /* 0x0022e4000800017f */
[----:B---3--:R-:W-:Y:S05]  /*266d0*/  @!P0 NANOSLEEP.SYNCS 0x989680 ;  /* 0x009896800000895d */ /* 0x008fea0003900000 */
[----:B------:R-:W3:Y:S02]  /*266e0*/  @!P0 SYNCS.PHASECHK.TRANS64 P0, [R9+URZ+0x22830], R20 ;  /* 0x02283014090085a7 */ /* 0x000ee4000800007f */
[----:B---3--:R-:W-:Y:S05]  /*266f0*/  @!P0 BRA `(.L_x_3016) ;  /* 0xfffffffc00f08947 */ /* 0x008fea000383ffff */
[----:B------:R-:W-:Y:S05]  /*26700*/  BRA `(.L_x_3015) ;  /* 0xfffffed400607947 */ /* 0x000fea000383ffff */
.L_x_3030:
[----:B-1----:R1:W3:Y:S02]  /*26710*/  SYNCS.PHASECHK.TRANS64.TRYWAIT P0, [R9+URZ+0x22850], R20 ;  /* 0x02285014090075a7 */ /* 0x0022e4000800017f */
[----:B---3--:R-:W-:Y:S05]  /*26720*/  @!P0 NANOSLEEP.SYNCS 0x989680 ;  /* 0x009896800000895d */ /* 0x008fea0003900000 */
[----:B------:R-:W3:Y:S02]  /*26730*/  @!P0 SYNCS.PHASECHK.TRANS64 P0, [R9+URZ+0x22850], R20 ;  /* 0x02285014090085a7 */ /* 0x000ee4000800007f */
[----:B---3--:R-:W-:Y:S05]  /*26740*/  @!P0 BRA `(.L_x_3030) ;  /* 0xfffffffc00f08947 */ /* 0x008fea000383ffff */
[----:B------:R-:W-:Y:S05]  /*26750*/  BRA `(.L_x_3029) ;  /* 0xffffff0400fc7947 */ /* 0x000fea000383ffff */
.L_x_3037:
[----:B------:R-:W-:Y:S02]  /*26760*/  IMAD.MOV.U32 R13, RZ, RZ, R48 ;  /* 0x000000ffff0d7224 */ /* 0x000fe400078e0030 */
[----:B------:R-:W-:Y:S02]  /*26770*/  IMAD.MOV.U32 R12, RZ, RZ, RZ ;  /* 0x000000ffff0c7224 */ /* 0x000fe400078e00ff */
[----:B------:R-:W-:Y:S02]  /*26780*/  IMAD.MOV.U32 R11, RZ, RZ, 0x181f ;  /* 0x0000181fff0b7424 */ /* 0x000fe400078e00ff */
[----:B------:R-:W-:-:S07]  /*26790*/  IMAD.MOV.U32 R15, RZ, RZ, -0x1 ;  /* 0xffffffffff0f7424 */ /* 0x000fce00078e00ff */
[----:B-----5:R-:W-:Y:S05]  /*267a0*/  WARPSYNC.COLLECTIVE R15, `(.L_x_3261) ;  /* 0x000000000f087348 */ /* 0x020fea0003c00000 */
[----:B------:R0:W1:Y:S02]  /*267b0*/  SHFL.IDX P6, R14, R13, R12, R11 ;  /* 0x0000000c0d0e7389 */ /* 0x00006400000c000b */
[----:B01---5:R-:W-:Y:S01]  /*267c0*/  ENDCOLLECTIVE ;  /* 0x000000000000791b */ /* 0x023fe20003800000 */
.L_x_3261:
[----:B------:R-:W-:Y:S02]  /*267d0*/  IMAD.MOV.U32 R13, RZ, RZ, R21 ;  /* 0x000000ffff0d7224 */ /* 0x000fe400078e0015 */
[----:B------:R-:W-:-:S07]  /*267e0*/  IMAD.MOV.U32 R20, RZ, RZ, R14 ;  /* 0x000000ffff147224 */ /* 0x000fce00078e000e */
[----:B------:R-:W-:Y:S05]  /*267f0*/  WARPSYNC.COLLECTIVE R15, `(.L_x_3262) ;  /* 0x000000000f087348 */ /* 0x000fea0003c00000 */
[----:B------:R0:W1:Y:S02]  /*26800*/  SHFL.IDX P6, R14, R13, R12, R11 ;  /* 0x0000000c0d0e7389 */ /* 0x00006400000c000b */
[----:B01----:R-:W-:Y:S01]  /*26810*/  ENDCOLLECTIVE ;  /* 0x000000000000791b */ /* 0x003fe20003800000 */
.L_x_3262:
[----:B------:R-:W-:Y:S05]  /*26820*/  BRA `(.L_x_3263) ;  /* 0xffffff3000487947 */ /* 0x000fea000383ffff */
.L_x_3040:
        /* <DEDUP_REMOVED lines=8> */
.L_x_3265:
[----:B------:R-:W-:Y:S05]  /*268b0*/  BSYNC B1 ;  /* 0x0000000000017941 */ /* 0x000fea0003800000 */
.L_x_3264:
        /* <DEDUP_REMOVED lines=8> */
.L_x_3266:
[----:B------:R-:W-:Y:S05]  /*26940*/  BRA `(.L_x_3267) ;  /* 0xffffff3000907947 */ /* 0x000fea000383ffff */
.L_x_3043:
[----:B------:R-:W-:Y:S01]  /*26950*/  BSSY B1, `(.L_x_3268) ;  /* 0x0000008000017945 */ /* 0x000fe20003800000 */
[----:B------:R-:W-:Y:S02]  /*26960*/  IMAD.MOV.U32 R13, RZ, RZ, R48 ;  /* 0x000000ffff0d7224 */ /* 0x000fe400078e0030 */
[----:B------:R-:W-:Y:S02]  /*26970*/  IMAD.MOV.U32 R12, RZ, RZ, 0x2 ;  /* 0x00000002ff0c7424 */ /* 0x000fe400078e00ff */
[----:B---3--:R-:W-:Y:S02]  /*26980*/  IMAD.MOV.U32 R11, RZ, RZ, 0x181f ;  /* 0x0000181fff0b7424 */ /* 0x008fe400078e00ff */
[----:B------:R-:W-:-:S07]  /*26990*/  IMAD.MOV.U32 R15, RZ, RZ, -0x1 ;  /* 0xffffffffff0f7424 */ /* 0x000fce00078e00ff */
[----:B012-45:R-:W-:Y:S05]  /*269a0*/  WARPSYNC.COLLECTIVE R15, `(.L_x_3269) ;  /* 0x000000000f087348 */ /* 0x037fea0003c00000 */
[----:B--2---:R2:W3:Y:S02]  /*269b0*/  SHFL.IDX P6, R14, R13, R12, R11 ;  /* 0x0000000c0d0e7389 */ /* 0x0044e400000c000b */
[----:B012345:R-:W-:Y:S01]  /*269c0*/  ENDCOLLECTIVE ;  /* 0x000000000000791b */ /* 0x03ffe20003800000 */
.L_x_3269:
[----:B------:R-:W-:Y:S05]  /*269d0*/  BSYNC B1 ;  /* 0x0000000000017941 */ /* 0x000fea0003800000 */
.L_x_3268:
        /* <DEDUP_REMOVED lines=8> */
.L_x_3270:
[----:B------:R-:W-:Y:S05]  /*26a60*/  BRA `(.L_x_3271) ;  /* 0xffffff3000d87947 */ /* 0x000fea000383ffff */
.L_x_3046:
[----:B------:R-:W-:Y:S01]  /*26a70*/  BSSY B1, `(.L_x_3272) ;  /* 0x0000008000017945 */ /* 0x000fe20003800000 */
[----:B------:R-:W-:Y:S02]  /*26a80*/  IMAD.MOV.U32 R13, RZ, RZ, R48 ;  /* 0x000000ffff0d7224 */ /* 0x000fe400078e0030 */
[----:B------:R-:W-:Y:S02]  /*26a90*/  IMAD.MOV.U32 R12, RZ, RZ, 0x3 ;  /* 0x00000003ff0c7424 */ /* 0x000fe400078e00ff */
[----:B0--3--:R-:W-:Y:S02]  /*26aa0*/  IMAD.MOV.U32 R11, RZ, RZ, 0x181f ;  /* 0x0000181fff0b7424 */ /* 0x009fe400078e00ff */
[----:B------:R-:W-:-:S07]  /*26ab0*/  IMAD.MOV.U32 R15, RZ, RZ, -0x1 ;  /* 0xffffffffff0f7424 */ /* 0x000fce00078e00ff */
[----:B-12-45:R-:W-:Y:S05]  /*26ac0*/  WARPSYNC.COLLECTIVE R15, `(.L_x_3273) ;  /* 0x000000000f087348 */ /* 0x036fea0003c00000 */
[----:B--2---:R0:W2:Y:S02]  /*26ad0*/  SHFL.IDX P6, R14, R13, R12, R11 ;  /* 0x0000000c0d0e7389 */ /* 0x0040a400000c000b */
[----:B012-45:R-:W-:Y:S01]  /*26ae0*/  ENDCOLLECTIVE ;  /* 0x000000000000791b */ /* 0x037fe20003800000 */
.L_x_3273:
[----:B------:R-:W-:Y:S05]  /*26af0*/  BSYNC B1 ;  /* 0x0000000000017941 */ /* 0x000fea0003800000 */
.L_x_3272:
        /* <DEDUP_REMOVED lines=8> */
.L_x_3274:
[----:B------:R-:W-:Y:S05]  /*26b80*/  BRA `(.L_x_3275) ;  /* 0xffffff3400207947 */ /* 0x000fea000383ffff */
.L_x_3048:
[----:B------:R-:W-:Y:S02]  /*26b90*/  IMAD.MOV.U32 R13, RZ, RZ, R10 ;  /* 0x000000ffff0d7224 */ /* 0x000fe400078e000a */
[----:B------:R-:W-:Y:S02]  /*26ba0*/  IMAD.MOV.U32 R12, RZ, RZ, RZ ;  /* 0x000000ffff0c7224 */ /* 0x000fe400078e00ff */
[----:B------:R-:W-:Y:S02]  /*26bb0*/  IMAD.MOV.U32 R11, RZ, RZ, 0x1c1f ;  /* 0x00001c1fff0b7424 */ /* 0x000fe400078e00ff */
[----:B------:R-:W-:-:S07]  /*26bc0*/  IMAD.MOV.U32 R15, RZ, RZ, -0x1 ;  /* 0xffffffffff0f7424 */ /* 0x000fce00078e00ff */
[----:B------:R-:W-:Y:S05]  /*26bd0*/  WARPSYNC.COLLECTIVE R15, `(.L_x_3276) ;  /* 0x000000000f087348 */ /* 0x000fea0003c00000 */
[----:B------:R0:W1:Y:S02]  /*26be0*/  SHFL.IDX P6, R14, R13, R12, R11 ;  /* 0x0000000c0d0e7389 */ /* 0x00006400000c000b */
[----:B01----:R-:W-:Y:S01]  /*26bf0*/  ENDCOLLECTIVE ;  /* 0x000000000000791b */ /* 0x003fe20003800000 */
.L_x_3276:
[----:B------:R-:W-:Y:S02]  /*26c00*/  IMAD.MOV.U32 R13, RZ, RZ, R3 ;  /* 0x000000ffff0d7224 */ /* 0x000fe400078e0003 */
[----:B------:R-:W-:-:S07]  /*26c10*/  IMAD.MOV.U32 R48, RZ, RZ, R14 ;  /* 0x000000ffff307224 */ /* 0x000fce00078e000e */
[----:B------:R-:W-:Y:S05]  /*26c20*/  WARPSYNC.COLLECTIVE R15, `(.L_x_3277) ;  /* 0x000000000f087348 */ /* 0x000fea0003c00000 */
[----:B------:R0:W1:Y:S02]  /*26c30*/  SHFL.IDX P6, R14, R13, R12, R11 ;  /* 0x0000000c0d0e7389 */ /* 0x00006400000c000b */
[----:B01----:R-:W-:Y:S01]  /*26c40*/  ENDCOLLECTIVE ;  /* 0x000000000000791b */ /* 0x003fe20003800000 */
.L_x_3277:
[----:B------:R-:W-:Y:S01]  /*26c50*/  IMAD.MOV.U32 R11, RZ, RZ, R14 ;  /* 0x000000ffff0b7224 */ /* 0x000fe200078e000e */
[----:B------:R-:W-:Y:S06]  /*26c60*/  BRA `(.L_x_3278) ;  /* 0xffffff3800207947 */ /* 0x000fec000383ffff */
.L_x_3051:
        /* <DEDUP_REMOVED lines=8> */
.L_x_3280:
[----:B------:R-:W-:Y:S05]  /*26cf0*/  BSYNC B1 ;  /* 0x0000000000017941 */ /* 0x000fea0003800000 */
.L_x_3279:
        /* <DEDUP_REMOVED lines=8> */
.L_x_3281:
[----:B------:R-:W-:Y:S01]  /*26d80*/  IMAD.MOV.U32 R3, RZ, RZ, R14 ;  /* 0x000000ffff037224 */ /* 0x000fe200078e000e */
[----:B------:R-:W-:Y:S06]  /*26d90*/  BRA `(.L_x_3282) ;  /* 0xffffff4400707947 */ /* 0x000fec000383ffff */
.L_x_3055:
[----:B------:R-:W-:Y:S02]  /*26da0*/  IMAD.MOV.U32 R13, RZ, RZ, R20 ;  /* 0x000000ffff0d7224 */ /* 0x000fe400078e0014 */
[----:B------:R-:W-:Y:S02]  /*26db0*/  IMAD.MOV.U32 R12, RZ, RZ, RZ ;  /* 0x000000ffff0c7224 */ /* 0x000fe400078e00ff */
[----:B------:R-:W-:Y:S02]  /*26dc0*/  IMAD.MOV.U32 R11, RZ, RZ, 0x181f ;  /* 0x0000181fff0b7424 */ /* 0x000fe400078e00ff */
[----:B------:R-:W-:-:S07]  /*26dd0*/  IMAD.MOV.U32 R15, RZ, RZ, -0x1 ;  /* 0xffffffffff0f7424 */ /* 0x000fce00078e00ff */
[----:B--2---:R-:W-:Y:S05]  /*26de0*/  WARPSYNC.COLLECTIVE R15, `(.L_x_3283) ;  /* 0x000000000f087348 */ /* 0x004fea0003c00000 */
[----:B------:R0:W1:Y:S02]  /*26df0*/  SHFL.IDX P6, R14, R13, R12, R11 ;  /* 0x0000000c0d0e7389 */ /* 0x00006400000c000b */
[----:B012---:R-:W-:Y:S01]  /*26e00*/  ENDCOLLECTIVE ;  /* 0x000000000000791b */ /* 0x007fe20003800000 */
.L_x_3283:
[----:B------:R-:W-:Y:S02]  /*26e10*/  IMAD.MOV.U32 R13, RZ, RZ, R3 ;  /* 0x000000ffff0d7224 */ /* 0x000fe400078e0003 */
[----:B------:R-:W-:-:S07]  /*26e20*/  IMAD.MOV.U32 R0, RZ, RZ, R14 ;  /* 0x000000ffff007224 */ /* 0x000fce00078e000e */
[----:B------:R-:W-:Y:S05]  /*26e30*/  WARPSYNC.COLLECTIVE R15, `(.L_x_3284) ;  /* 0x000000000f087348 */ /* 0x000fea0003c00000 */
[----:B------:R0:W1:Y:S02]  /*26e40*/  SHFL.IDX P6, R14, R13, R12, R11 ;  /* 0x0000000c0d0e7389 */ /* 0x00006400000c000b */
[----:B01----:R-:W-:Y:S01]  /*26e50*/  ENDCOLLECTIVE ;  /* 0x000000000000791b */ /* 0x003fe20003800000 */
.L_x_3284:
[----:B------:R-:W-:Y:S05]  /*26e60*/  BRA `(.L_x_3285) ;  /* 0xffffff5800e87947 */ /* 0x000fea000383ffff */
.L_x_3058:
        /* <DEDUP_REMOVED lines=8> */
.L_x_3287:
[----:B------:R-:W-:Y:S05]  /*26ef0*/  BSYNC B1 ;  /* 0x0000000000017941 */ /* 0x000fea0003800000 */
.L_x_3286:
        /* <DEDUP_REMOVED lines=8> */
.L_x_3288:
[----:B------:R-:W-:Y:S05]  /*26f80*/  BRA `(.L_x_3289) ;  /* 0xffffff5c00347947 */ /* 0x000fea000383ffff */
.L_x_3061:
        /* <DEDUP_REMOVED lines=8> */
.L_x_3291:
[----:B------:R-:W-:Y:S05]  /*27010*/  BSYNC B1 ;  /* 0x0000000000017941 */ /* 0x000fea0003800000 */
.L_x_3290:
        /* <DEDUP_REMOVED lines=8> */
.L_x_3292:
[----:B------:R-:W-:Y:S05]  /*270a0*/  BRA `(.L_x_3293) ;  /* 0xffffff5c007c7947 */ /* 0x000fea000383ffff */
.L_x_3064:
        /* <DEDUP_REMOVED lines=8> */
.L_x_3295:
[----:B------:R-:W-:Y:S05]  /*27130*/  BSYNC B1 ;  /* 0x0000000000017941 */ /* 0x000fea0003800000 */
.L_x_3294:
        /* <DEDUP_REMOVED lines=8> */
.L_x_3296:
[----:B------:R-:W-:Y:S05]  /*271c0*/  BRA `(.L_x_3297) ;  /* 0xffffff5c00c47947 */ /* 0x000fea000383ffff */
.L_x_3091:
[----:B------:R-:W0:Y:S01]  /*271d0*/  S2R R12, SR_TID.X ;  /* 0x00000000000c7919 */ /* 0x000e220000002100 */
[----:B------:R-:W-:Y:S01]  /*271e0*/  BSSY B1, `(.L_x_3298) ;  /* 0x000000a000017945 */ /* 0x000fe20003800000 */
[----:B------:R-:W-:Y:S02]  /*271f0*/  IMAD.MOV.U32 R11, RZ, RZ, 0x1f ;  /* 0x0000001fff0b7424 */ /* 0x000fe400078e00ff */
[----:B------:R-:W-:Y:S01]  /*27200*/  IMAD.MOV.U32 R15, RZ, RZ, -0x1 ;  /* 0xffffffffff0f7424 */ /* 0x000fe200078e00ff */
[----:B0-----:R-:W-:-:S04]  /*27210*/  SHF.R.U32.HI R12, RZ, 0x5, R12 ;  /* 0x00000005ff0c7819 */ /* 0x001fc8000001160c */
[----:B------:R-:W-:-:S05]  /*27220*/  LOP3.LUT R12, R12, 0x3, RZ, 0xc0, !PT ;  /* 0x000000030c0c7812 */ /* 0x000fca00078ec0ff */
[----:B------:R-:W-:Y:S02]  /*27230*/  IMAD.MOV.U32 R13, RZ, RZ, R12 ;  /* 0x000000ffff0d7224 */ /* 0x000fe400078e000c */
[----:B------:R-:W-:-:S07]  /*27240*/  IMAD.MOV.U32 R12, RZ, RZ, RZ ;  /* 0x000000ffff0c7224 */ /* 0x000fce00078e00ff */
[----:B------:R-:W-:Y:S05]  /*27250*/  WARPSYNC.COLLECTIVE R15, `(.L_x_3299) ;  /* 0x000000000f087348 */ /* 0x000fea0003c00000 */
[----:B------:R0:W1:Y:S02]  /*27260*/  SHFL.IDX P6, R14, R13, R12, R11 ;  /* 0x0000000c0d0e7389 */ /* 0x00006400000c000b */
[----:B01----:R-:W-:Y:S01]  /*27270*/  ENDCOLLECTIVE ;  /* 0x000000000000791b */ /* 0x003fe20003800000 */
.L_x_3299:
[----:B------:R-:W-:Y:S05]  /*27280*/  BSYNC B1 ;  /* 0x0000000000017941 */ /* 0x000fea0003800000 */
.L_x_3298:
[----:B------:R-:W-:Y:S05]  /*27290*/  BRA `(.L_x_3300) ;  /* 0xffffff7c00b47947 */ /* 0x000fea000383ffff */
.L_x_3093:
[----:B------:R-:W-:Y:S01]  /*272a0*/  BSSY B1, `(.L_x_3301) ;  /* 0x0000006000017945 */ /* 0x000fe20003800000 */
[----:B------:R-:W-:-:S07]  /*272b0*/  IMAD.MOV.U32 R15, RZ, RZ, -0x1 ;  /* 0xffffffffff0f7424 */ /* 0x000fce00078e00ff */
[----:B0-----:R-:W-:Y:S05]  /*272c0*/  WARPSYNC.COLLECTIVE R15, `(.L_x_3302) ;  /* 0x000000000f0c7348 */ /* 0x001fea0003c00000 */
[----:B------:R-:W-:Y:S02]  /*272d0*/  ELECT P6, UR62, PT ;  /* 0x00000000003e782f */ /* 0x000fe400038c0000 */
[----:B------:R-:W-:Y:S01]  /*272e0*/  MOV R14, UR62 ;  /* 0x0000003e000e7c02 */ /* 0x000fe20008000f00 */
[----:B0-----:R-:W-:Y:S10]  /*272f0*/  ENDCOLLECTIVE ;  /* 0x000000000000791b */ /* 0x001ff40003800000 */
.L_x_3302:
[----:B------:R-:W-:Y:S05]  /*27300*/  BSYNC B1 ;  /* 0x0000000000017941 */ /* 0x000fea0003800000 */
.L_x_3301:
[----:B------:R-:W-:Y:S05]  /*27310*/  BRA `(.L_x_3092) ;  /* 0xffffff7c00ac7947 */ /* 0x000fea000383ffff */
.L_x_3095:
[----:B0-----:R0:W1:Y:S02]  /*27320*/  SYNCS.PHASECHK.TRANS64.TRYWAIT P0, [R17+URZ+0x22820], R10 ;  /* 0x0228200a110075a7 */ /* 0x001064000800017f */
[----:B-1----:R-:W-:Y:S05]  /*27330*/  @!P0 NANOSLEEP.SYNCS 0x989680 ;  /* 0x009896800000895d */ /* 0x002fea0003900000 */
[----:B------:R-:W1:Y:S02]  /*27340*/  @!P0 SYNCS.PHASECHK.TRANS64 P0, [R17+URZ+0x22820], R10 ;  /* 0x0228200a110085a7 */ /* 0x000e64000800007f */
[----:B-1----:R-:W-:Y:S05]  /*27350*/  @!P0 BRA `(.L_x_3095) ;  /* 0xfffffffc00f08947 */ /* 0x002fea000383ffff */
[----:B------:R-:W-:Y:S05]  /*27360*/  BRA `(.L_x_3303) ;  /* 0xffffff7c00bc7947 */ /* 0x000fea000383ffff */
.L_x_3099:
[----:B0-----:R0:W1:Y:S02]  /*27370*/  SYNCS.PHASECHK.TRANS64.TRYWAIT P0, [R12+URZ+0x228a0], R10 ;  /* 0x0228a00a0c0075a7 */ /* 0x001064000800017f */
[----:B-1----:R-:W-:Y:S05]  /*27380*/  @!P0 NANOSLEEP.SYNCS 0x989680 ;  /* 0x009896800000895d */ /* 0x002fea0003900000 */
[----:B------:R-:W1:Y:S02]  /*27390*/  @!P0 SYNCS.PHASECHK.TRANS64 P0, [R12+URZ+0x228a0], R10 ;  /* 0x0228a00a0c0085a7 */ /* 0x000e64000800007f */
[----:B-1----:R-:W-:Y:S05]  /*273a0*/  @!P0 BRA `(.L_x_3099) ;  /* 0xfffffffc00f08947 */ /* 0x002fea000383ffff */
[----:B------:R-:W-:Y:S05]  /*273b0*/  BRA `(.L_x_3304) ;  /* 0xffffff7c00d47947 */ /* 0x000fea000383ffff */
.L_x_3104:
[----:B-1----:R1:W2:Y:S02]  /*273c0*/  SYNCS.PHASECHK.TRANS64.TRYWAIT P0, [R12+URZ+0x228c0], R10 ;  /* 0x0228c00a0c0075a7 */ /* 0x0022a4000800017f */
[----:B--2---:R-:W-:Y:S05]  /*273d0*/  @!P0 NANOSLEEP.SYNCS 0x989680 ;  /* 0x009896800000895d */ /* 0x004fea0003900000 */
[----:B------:R-:W2:Y:S02]  /*273e0*/  @!P0 SYNCS.PHASECHK.TRANS64 P0, [R12+URZ+0x228c0], R10 ;  /* 0x0228c00a0c0085a7 */ /* 0x000ea4000800007f */
[----:B--2---:R-:W-:Y:S05]  /*273f0*/  @!P0 BRA `(.L_x_3104) ;  /* 0xfffffffc00f08947 */ /* 0x004fea000383ffff */
[----:B------:R-:W-:Y:S05]  /*27400*/  BRA `(.L_x_3305) ;  /* 0xffffff8000507947 */ /* 0x000fea000383ffff */
.L_x_3114:
[----:B0-----:R0:W1:Y:S02]  /*27410*/  SYNCS.PHASECHK.TRANS64.TRYWAIT P1, [R10+URZ+0x228a0], R2 ;  /* 0x0228a0020a0075a7 */ /* 0x001064000802017f */
[----:B-1----:R-:W-:Y:S05]  /*27420*/  @!P1 NANOSLEEP.SYNCS 0x989680 ;  /* 0x009896800000995d */ /* 0x002fea0003900000 */
[----:B------:R-:W1:Y:S02]  /*27430*/  @!P1 SYNCS.PHASECHK.TRANS64 P1, [R10+URZ+0x228a0], R2 ;  /* 0x0228a0020a0095a7 */ /* 0x000e64000802007f */
[----:B-1----:R-:W-:Y:S05]  /*27440*/  @!P1 BRA `(.L_x_3114) ;  /* 0xfffffffc00f09947 */ /* 0x002fea000383ffff */
[----:B------:R-:W-:Y:S05]  /*27450*/  BRA `(.L_x_3306) ;  /* 0xffffff8400c47947 */ /* 0x000fea000383ffff */
.L_x_3119:
[----:B-1----:R1:W2:Y:S02]  /*27460*/  SYNCS.PHASECHK.TRANS64.TRYWAIT P1, [R10+URZ+0x228c0], R2 ;  /* 0x0228c0020a0075a7 */ /* 0x0022a4000802017f */
[----:B--2---:R-:W-:Y:S05]  /*27470*/  @!P1 NANOSLEEP.SYNCS 0x989680 ;  /* 0x009896800000995d */ /* 0x004fea0003900000 */
[----:B------:R-:W2:Y:S02]  /*27480*/  @!P1 SYNCS.PHASECHK.TRANS64 P1, [R10+URZ+0x228c0], R2 ;  /* 0x0228c0020a0095a7 */ /* 0x000ea4000802007f */
[----:B--2---:R-:W-:Y:S05]  /*27490*/  @!P1 BRA `(.L_x_3119) ;  /* 0xfffffffc00f09947 */ /* 0x004fea000383ffff */
[----:B------:R-:W-:Y:S05]  /*274a0*/  BRA `(.L_x_3307) ;  /* 0xffffff88003c7947 */ /* 0x000fea000383ffff */
.L_x_3145:
        /* <DEDUP_REMOVED lines=11> */
.L_x_3309:
[----:B------:R-:W-:Y:S05]  /*27560*/  BSYNC B0 ;  /* 0x0000000000007941 */ /* 0x000fea0003800000 */
.L_x_3308:
[----:B------:R-:W-:Y:S05]  /*27570*/  BRA `(.L_x_3310) ;  /* 0xffffff9c00487947 */ /* 0x000fea000383ffff */
.L_x_3148:
[----:B0-----:R0:W1:Y:S02]  /*27580*/  SYNCS.PHASECHK.TRANS64.TRYWAIT P0, [R33+URZ+0x22840], R0 ;  /* 0x02284000210075a7 */ /* 0x001064000800017f */
[----:B-1----:R-:W-:Y:S05]  /*27590*/  @!P0 NANOSLEEP.SYNCS 0x989680 ;  /* 0x009896800000895d */ /* 0x002fea0003900000 */
[----:B------:R-:W1:Y:S02]  /*275a0*/  @!P0 SYNCS.PHASECHK.TRANS64 P0, [R33+URZ+0x22840], R0 ;  /* 0x02284000210085a7 */ /* 0x000e64000800007f */
[----:B-1----:R-:W-:Y:S05]  /*275b0*/  @!P0 BRA `(.L_x_3148) ;  /* 0xfffffffc00f08947 */ /* 0x002fea000383ffff */
[----:B------:R-:W-:Y:S05]  /*275c0*/  BRA `(.L_x_3311) ;  /* 0xffffff9c00587947 */ /* 0x000fea000383ffff */
.L_x_3149:
        /* <DEDUP_REMOVED lines=8> */
.L_x_3313:
[----:B------:R-:W-:Y:S05]  /*27650*/  BSYNC B0 ;  /* 0x0000000000007941 */ /* 0x000fea0003800000 */
.L_x_3312:
        /* <DEDUP_REMOVED lines=9> */
.L_x_3314:
[----:B------:R-:W-:Y:S02]  /*276f0*/  IMAD.MOV.U32 R13, RZ, RZ, R4 ;  /* 0x000000ffff0d7224 */ /* 0x000fe400078e0004 */
[----:B------:R-:W-:Y:S02]  /*27700*/  IMAD.MOV.U32 R12, RZ, RZ, 0x1 ;  /* 0x00000001ff0c7424 */ /* 0x000fe400078e00ff */
[----:B------:R-:W-:-:S07]  /*27710*/  IMAD.MOV.U32 R3, RZ, RZ, R14 ;  /* 0x000000ffff037224 */ /* 0x000fce00078e000e */
[----:B------:R-:W-:Y:S05]  /*27720*/  WARPSYNC.COLLECTIVE R15, `(.L_x_3315) ;  /* 0x000000000f087348 */ /* 0x000fea0003c00000 */
[----:B------:R0:W1:Y:S02]  /*27730*/  SHFL.IDX P6, R14, R13, R12, R11 ;  /* 0x0000000c0d0e7389 */ /* 0x00006400000c000b */
[----:B01----:R-:W-:Y:S01]  /*27740*/  ENDCOLLECTIVE ;  /* 0x000000000000791b */ /* 0x003fe20003800000 */
.L_x_3315:
        /* <DEDUP_REMOVED lines=15> */
.L_x_3316:
[----:B------:R-:W-:Y:S02]  /*27840*/  @P0 IMAD R7, R5, 0x2, R17 ;  /* 0x0000000205070824 */ /* 0x000fe400078e0211 */
[----:B------:R-:W-:Y:S02]  /*27850*/  IMAD.MOV.U32 R13, RZ, RZ, R4 ;  /* 0x000000ffff0d7224 */ /* 0x000fe400078e0004 */
[----:B------:R-:W-:Y:S02]  /*27860*/  IMAD.MOV.U32 R12, RZ, RZ, 0x2 ;  /* 0x00000002ff0c7424 */ /* 0x000fe400078e00ff */
[----:B------:R-:W-:-:S07]  /*27870*/  IMAD.MOV.U32 R3, RZ, RZ, R14 ;  /* 0x000000ffff037224 */ /* 0x000fce00078e000e */
[----:B------:R-:W-:Y:S05]  /*27880*/  WARPSYNC.COLLECTIVE R15, `(.L_x_3317) ;  /* 0x000000000f087348 */ /* 0x000fea0003c00000 */
[----:B------:R0:W1:Y:S02]  /*27890*/  SHFL.IDX P6, R14, R13, R12, R11 ;  /* 0x0000000c0d0e7389 */ /* 0x00006400000c000b */
[----:B01----:R-:W-:Y:S01]  /*278a0*/  ENDCOLLECTIVE ;  /* 0x000000000000791b */ /* 0x003fe20003800000 */
.L_x_3317:
        /* <DEDUP_REMOVED lines=15> */
.L_x_3318:
[----:B------:R-:W-:Y:S02]  /*279a0*/  @P0 IMAD R7, R5, 0x2, R17 ;  /* 0x0000000205070824 */ /* 0x000fe400078e0211 */
[----:B------:R-:W-:Y:S02]  /*279b0*/  IMAD.MOV.U32 R13, RZ, RZ, R4 ;  /* 0x000000ffff0d7224 */ /* 0x000fe400078e0004 */
[----:B------:R-:W-:Y:S02]  /*279c0*/  IMAD.MOV.U32 R12, RZ, RZ, 0x3 ;  /* 0x00000003ff0c7424 */ /* 0x000fe400078e00ff */
[----:B------:R-:W-:-:S07]  /*279d0*/  IMAD.MOV.U32 R3, RZ, RZ, R14 ;  /* 0x000000ffff037224 */ /* 0x000fce00078e000e */
[----:B------:R-:W-:Y:S05]  /*279e0*/  WARPSYNC.COLLECTIVE R15, `(.L_x_3319) ;  /* 0x000000000f087348 */ /* 0x000fea0003c00000 */
[----:B------:R0:W1:Y:S02]  /*279f0*/  SHFL.IDX P6, R14, R13, R12, R11 ;  /* 0x0000000c0d0e7389 */ /* 0x00006400000c000b */
[----:B01----:R-:W-:Y:S01]  /*27a00*/  ENDCOLLECTIVE ;  /* 0x000000000000791b */ /* 0x003fe20003800000 */
.L_x_3319:
        /* <DEDUP_REMOVED lines=15> */
.L_x_3320:
[----:B------:R-:W-:Y:S02]  /*27b00*/  @P0 IMAD R7, R5, 0x2, R17 ;  /* 0x0000000205070824 */ /* 0x000fe400078e0211 */
[----:B------:R-:W-:Y:S02]  /*27b10*/  IMAD.MOV.U32 R13, RZ, RZ, R4 ;  /* 0x000000ffff0d7224 */ /* 0x000fe400078e0004 */
[----:B------:R-:W-:Y:S02]  /*27b20*/  IMAD.MOV.U32 R12, RZ, RZ, 0x4 ;  /* 0x00000004ff0c7424 */ /* 0x000fe400078e00ff */
[----:B------:R-:W-:-:S07]  /*27b30*/  IMAD.MOV.U32 R3, RZ, RZ, R14 ;  /* 0x000000ffff037224 */ /* 0x000fce00078e000e */
[----:B------:R-:W-:Y:S05]  /*27b40*/  WARPSYNC.COLLECTIVE R15, `(.L_x_3321) ;  /* 0x000000000f087348 */ /* 0x000fea0003c00000 */
[----:B------:R0:W1:Y:S02]  /*27b50*/  SHFL.IDX P6, R14, R13, R12, R11 ;  /* 0x0000000c0d0e7389 */ /* 0x00006400000c000b */
[----:B01----:R-:W-:Y:S01]  /*27b60*/  ENDCOLLECTIVE ;  /* 0x000000000000791b */ /* 0x003fe20003800000 */
.L_x_3321:
        /* <DEDUP_REMOVED lines=15> */
.L_x_3322:
[----:B------:R-:W-:Y:S02]  /*27c60*/  @P0 IMAD R7, R5, 0x2, R17 ;  /* 0x0000000205070824 */ /* 0x000fe400078e0211 */
[----:B------:R-:W-:Y:S02]  /*27c70*/  IMAD.MOV.U32 R13, RZ, RZ, R4 ;  /* 0x000000ffff0d7224 */ /* 0x000fe400078e0004 */
[----:B------:R-:W-:Y:S02]  /*27c80*/  IMAD.MOV.U32 R12, RZ, RZ, 0x5 ;  /* 0x00000005ff0c7424 */ /* 0x000fe400078e00ff */
[----:B------:R-:W-:-:S07]  /*27c90*/  IMAD.MOV.U32 R3, RZ, RZ, R14 ;  /* 0x000000ffff037224 */ /* 0x000fce00078e000e */
[----:B------:R-:W-:Y:S05]  /*27ca0*/  WARPSYNC.COLLECTIVE R15, `(.L_x_3323) ;  /* 0x000000000f087348 */ /* 0x000fea0003c00000 */
[----:B------:R0:W1:Y:S02]  /*27cb0*/  SHFL.IDX P6, R14, R13, R12, R11 ;  /* 0x0000000c0d0e7389 */ /* 0x00006400000c000b */
[----:B01----:R-:W-:Y:S01]  /*27cc0*/  ENDCOLLECTIVE ;  /* 0x000000000000791b */ /* 0x003fe20003800000 */
.L_x_3323:
        /* <DEDUP_REMOVED lines=10> */
.L_x_3324:
[----:B------:R-:W-:Y:S01]  /*27d70*/  @!PT LDS RZ, [RZ] ;  /* 0x00000000fffff984 */ /* 0x000fe20000000800 */
[----:B------:R-:W-:Y:S01]  /*27d80*/  @!PT LDS RZ, [RZ] ;  /* 0x00000000fffff984 */ /* 0x000fe20000000800 */
[----:B------:R-:W-:Y:S01]  /*27d90*/  @!PT LDS RZ, [RZ] ;  /* 0x00000000fffff984 */ /* 0x000fe20000000800 */
[----:B------:R1:W-:Y:S01]  /*27da0*/  @P0 LDGSTS.E.BYPASS.LTC128B.128 [R7+0x1e400], desc[UR54][R2.64], !P2 ;  /* 0x1e40000002070fae */ /* 0x0003e2000d101d76 */
[----:B------:R-:W-:Y:S01]  /*27db0*/  IMAD.MOV.U32 R0, RZ, RZ, R14 ;  /* 0x000000ffff007224 */ /* 0x000fe200078e000e */
[----:B------:R-:W-:Y:S06]  /*27dc0*/  BRA `(.L_x_3325) ;  /* 0xffffff9800b87947 */ /* 0x000fec000383ffff */
.L_x_3154:
        /* <DEDUP_REMOVED lines=9> */
.L_x_3326:
[C---:B------:R-:W-:Y:S01]  /*27e60*/  VIADD R6, R35.reuse, 0x10 ;  /* 0x0000001023067836 */ /* 0x040fe20000000000 */
[----:B------:R-:W-:Y:S01]  /*27e70*/  ISETP.GE.AND P0, PT, R35, R5, PT ;  /* 0x000000052300720c */ /* 0x000fe20003f06270 */
[----:B------:R-:W-:Y:S02]  /*27e80*/  IMAD.MOV.U32 R13, RZ, RZ, R0 ;  /* 0x000000ffff0d7224 */ /* 0x000fe400078e0000 */
[----:B------:R-:W-:-:S10]  /*27e90*/  IMAD.MOV.U32 R2, RZ, RZ, R14 ;  /* 0x000000ffff027224 */ /* 0x000fd400078e000e */
[----:B------:R-:W-:Y:S05]  /*27ea0*/  WARPSYNC.COLLECTIVE R15, `(.L_x_3327) ;  /* 0x000000000f087348 */ /* 0x000fea0003c00000 */
[----:B------:R0:W1:Y:S02]  /*27eb0*/  SHFL.IDX P6, R14, R13, R12, R11 ;  /* 0x0000000c0d0e7389 */ /* 0x00006400000c000b */
[----:B01----:R-:W-:Y:S01]  /*27ec0*/  ENDCOLLECTIVE ;  /* 0x000000000000791b */ /* 0x003fe20003800000 */
.L_x_3327:
[----:B------:R-:W-:Y:S02]  /*27ed0*/  IMAD.MOV.U32 R13, RZ, RZ, R4 ;  /* 0x000000ffff0d7224 */ /* 0x000fe400078e0004 */
[----:B------:R-:W-:Y:S02]  /*27ee0*/  IMAD.MOV.U32 R12, RZ, RZ, 0x1 ;  /* 0x00000001ff0c7424 */ /* 0x000fe400078e00ff */
[----:B------:R-:W-:-:S07]  /*27ef0*/  IMAD.MOV.U32 R3, RZ, RZ, R14 ;  /* 0x000000ffff037224 */ /* 0x000fce00078e000e */
[----:B------:R-:W-:Y:S05]  /*27f00*/  WARPSYNC.COLLECTIVE R15, `(.L_x_3328) ;  /* 0x000000000f087348 */ /* 0x000fea0003c00000 */
[----:B------:R0:W1:Y:S02]  /*27f10*/  SHFL.IDX P6, R14, R13, R12, R11 ;  /* 0x0000000c0d0e7389 */ /* 0x00006400000c000b */
[----:B01----:R-:W-:Y:S01]  /*27f20*/  ENDCOLLECTIVE ;  /* 0x000000000000791b */ /* 0x003fe20003800000 */
.L_x_3328:
        /* <DEDUP_REMOVED lines=15> */
.L_x_3329:
[----:B------:R-:W-:Y:S02]  /*28020*/  IMAD.MOV.U32 R13, RZ, RZ, R4 ;  /* 0x000000ffff0d7224 */ /* 0x000fe400078e0004 */
[----:B------:R-:W-:Y:S02]  /*28030*/  IMAD.MOV.U32 R12, RZ, RZ, 0x2 ;  /* 0x00000002ff0c7424 */ /* 0x000fe400078e00ff */
[----:B------:R-:W-:-:S07]  /*28040*/  IMAD.MOV.U32 R3, RZ, RZ, R14 ;  /* 0x000000ffff037224 */ /* 0x000fce00078e000e */
[----:B------:R-:W-:Y:S05]  /*28050*/  WARPSYNC.COLLECTIVE R15, `(.L_x_3330) ;  /* 0x000000000f087348 */ /* 0x000fea0003c00000 */
[----:B------:R0:W1:Y:S02]  /*28060*/  SHFL.IDX P6, R14, R13, R12, R11 ;  /* 0x0000000c0d0e7389 */ /* 0x00006400000c000b */
[----:B01----:R-:W-:Y:S01]  /*28070*/  ENDCOLLECTIVE ;  /* 0x000000000000791b */ /* 0x003fe20003800000 */
.L_x_3330:
        /* <DEDUP_REMOVED lines=16> */
.L_x_3331:
[----:B------:R-:W-:Y:S02]  /*28180*/  IMAD.MOV.U32 R13, RZ, RZ, R4 ;  /* 0x000000ffff0d7224 */ /* 0x000fe400078e0004 */
[----:B------:R-:W-:Y:S02]  /*28190*/  IMAD.MOV.U32 R12, RZ, RZ, 0x3 ;  /* 0x00000003ff0c7424 */ /* 0x000fe400078e00ff */
[----:B------:R-:W-:-:S07]  /*281a0*/  IMAD.MOV.U32 R3, RZ, RZ, R14 ;  /* 0x000000ffff037224 */ /* 0x000fce00078e000e */
[----:B------:R-:W-:Y:S05]  /*281b0*/  WARPSYNC.COLLECTIVE R15, `(.L_x_3332) ;  /* 0x000000000f087348 */ /* 0x000fea0003c00000 */
[----:B------:R0:W1:Y:S02]  /*281c0*/  SHFL.IDX P6, R14, R13, R12, R11 ;  /* 0x0000000c0d0e7389 */ /* 0x00006400000c000b */
[----:B01----:R-:W-:Y:S01]  /*281d0*/  ENDCOLLECTIVE ;  /* 0x000000000000791b */ /* 0x003fe20003800000 */
.L_x_3332:
        /* <DEDUP_REMOVED lines=16> */
.L_x_3333:
[----:B------:R-:W-:Y:S02]  /*282e0*/  IMAD.MOV.U32 R13, RZ, RZ, R4 ;  /* 0x000000ffff0d7224 */ /* 0x000fe400078e0004 */
[----:B------:R-:W-:Y:S02]  /*282f0*/  IMAD.MOV.U32 R12, RZ, RZ, 0x4 ;  /* 0x00000004ff0c7424 */ /* 0x000fe400078e00ff */
[----:B------:R-:W-:-:S07]  /*28300*/  IMAD.MOV.U32 R3, RZ, RZ, R14 ;  /* 0x000000ffff037224 */ /* 0x000fce00078e000e */
[----:B------:R-:W-:Y:S05]  /*28310*/  WARPSYNC.COLLECTIVE R15, `(.L_x_3334) ;  /* 0x000000000f087348 */ /* 0x000fea0003c00000 */
[----:B------:R0:W1:Y:S02]  /*28320*/  SHFL.IDX P6, R14, R13, R12, R11 ;  /* 0x0000000c0d0e7389 */ /* 0x00006400000c000b */
[----:B01----:R-:W-:Y:S01]  /*28330*/  ENDCOLLECTIVE ;  /* 0x000000000000791b */ /* 0x003fe20003800000 */
.L_x_3334:
        /* <DEDUP_REMOVED lines=16> */
.L_x_3335:
[----:B------:R-:W-:Y:S02]  /*28440*/  IMAD.MOV.U32 R13, RZ, RZ, R4 ;  /* 0x000000ffff0d7224 */ /* 0x000fe400078e0004 */
[----:B------:R-:W-:Y:S02]  /*28450*/  IMAD.MOV.U32 R12, RZ, RZ, 0x5 ;  /* 0x00000005ff0c7424 */ /* 0x000fe400078e00ff */
[----:B------:R-:W-:-:S07]  /*28460*/  IMAD.MOV.U32 R3, RZ, RZ, R14 ;  /* 0x000000ffff037224 */ /* 0x000fce00078e000e */
[----:B------:R-:W-:Y:S05]  /*28470*/  WARPSYNC.COLLECTIVE R15, `(.L_x_3336) ;  /* 0x000000000f087348 */ /* 0x000fea0003c00000 */
[----:B------:R0:W1:Y:S02]  /*28480*/  SHFL.IDX P6, R14, R13, R12, R11 ;  /* 0x0000000c0d0e7389 */ /* 0x00006400000c000b */
[----:B01----:R-:W-:Y:S01]  /*28490*/  ENDCOLLECTIVE ;  /* 0x000000000000791b */ /* 0x003fe20003800000 */
.L_x_3336:
        /* <DEDUP_REMOVED lines=16> */
.L_x_3337:
[----:B------:R-:W-:Y:S02]  /*285a0*/  IMAD.MOV.U32 R13, RZ, RZ, R4 ;  /* 0x000000ffff0d7224 */ /* 0x000fe400078e0004 */
[----:B------:R-:W-:Y:S02]  /*285b0*/  IMAD.MOV.U32 R12, RZ, RZ, 0x6 ;  /* 0x00000006ff0c7424 */ /* 0x000fe400078e00ff */
[----:B------:R-:W-:-:S07]  /*285c0*/  IMAD.MOV.U32 R3, RZ, RZ, R14 ;  /* 0x000000ffff037224 */ /* 0x000fce00078e000e */
[----:B------:R-:W-:Y:S05]  /*285d0*/  WARPSYNC.COLLECTIVE R15, `(.L_x_3338) ;  /* 0x000000000f087348 */ /* 0x000fea0003c00000 */
[----:B------:R0:W1:Y:S02]  /*285e0*/  SHFL.IDX P6, R14, R13, R12, R11 ;  /* 0x0000000c0d0e7389 */ /* 0x00006400000c000b */
[----:B01----:R-:W-:Y:S01]  /*285f0*/  ENDCOLLECTIVE ;  /* 0x000000000000791b */ /* 0x003fe20003800000 */
.L_x_3338:
        /* <DEDUP_REMOVED lines=16> */
.L_x_3339:
[----:B------:R-:W-:Y:S02]  /*28700*/  IMAD.MOV.U32 R13, RZ, RZ, R4 ;  /* 0x000000ffff0d7224 */ /* 0x000fe400078e0004 */
[----:B------:R-:W-:Y:S02]  /*28710*/  IMAD.MOV.U32 R12, RZ, RZ, 0x7 ;  /* 0x00000007ff0c7424 */ /* 0x000fe400078e00ff */
[----:B------:R-:W-:-:S07]  /*28720*/  IMAD.MOV.U32 R3, RZ, RZ, R14 ;  /* 0x000000ffff037224 */ /* 0x000fce00078e000e */
[----:B------:R-:W-:Y:S05]  /*28730*/  WARPSYNC.COLLECTIVE R15, `(.L_x_3340) ;  /* 0x000000000f087348 */ /* 0x000fea0003c00000 */
[----:B------:R0:W1:Y:S02]  /*28740*/  SHFL.IDX P6, R14, R13, R12, R11 ;  /* 0x0000000c0d0e7389 */ /* 0x00006400000c000b */
[----:B01----:R-:W-:Y:S01]  /*28750*/  ENDCOLLECTIVE ;  /* 0x000000000000791b */ /* 0x003fe20003800000 */
.L_x_3340:
        /* <DEDUP_REMOVED lines=10> */
.L_x_3341:
[----:B------:R-:W-:Y:S01]  /*28800*/  @!PT LDS RZ, [RZ] ;  /* 0x00000000fffff984 */ /* 0x000fe20000000800 */
[----:B------:R-:W-:Y:S01]  /*28810*/  @!PT LDS RZ, [RZ] ;  /* 0x00000000fffff984 */ /* 0x000fe20000000800 */
[----:B------:R-:W-:Y:S01]  /*28820*/  @!PT LDS RZ, [RZ] ;  /* 0x00000000fffff984 */ /* 0x000fe20000000800 */
[----:B------:R0:W-:Y:S01]  /*28830*/  @!P0 LDGSTS.E.BYPASS.LTC128B.128 [R8+0x1b400], desc[UR54][R2.64], !P1 ;  /* 0x1b40000002088fae */ /* 0x0001e2000c901d76 */
[----:B------:R-:W-:Y:S01]  /*28840*/  IMAD.MOV.U32 R0, RZ, RZ, R14 ;  /* 0x000000ffff007224 */ /* 0x000fe200078e000e */
[----:B------:R-:W-:Y:S06]  /*28850*/  BRA `(.L_x_3342) ;  /* 0xffffff9c00347947 */ /* 0x000fec000383ffff */
.L_x_3157:
[----:B0-----:R0:W1:Y:S02]  /*28860*/  SYNCS.PHASECHK.TRANS64.TRYWAIT P0, [R17+URZ+0x22820], R0 ;  /* 0x02282000110075a7 */ /* 0x001064000800017f */
[----:B-1----:R-:W-:Y:S05]  /*28870*/  @!P0 NANOSLEEP.SYNCS 0x989680 ;  /* 0x009896800000895d */ /* 0x002fea0003900000 */
[----:B------:R-:W1:Y:S02]  /*28880*/  @!P0 SYNCS.PHASECHK.TRANS64 P0, [R17+URZ+0x22820], R0 ;  /* 0x02282000110085a7 */ /* 0x000e64000800007f */
[----:B-1----:R-:W-:Y:S05]  /*28890*/  @!P0 BRA `(.L_x_3157) ;  /* 0xfffffffc00f08947 */ /* 0x002fea000383ffff */
[----:B------:R-:W-:Y:S05]  /*288a0*/  BRA `(.L_x_3343) ;  /* 0xffffff9c00907947 */ /* 0x000fea000383ffff */
.L_x_3160:
[----:B0-----:R0:W1:Y:S02]  /*288b0*/  SYNCS.PHASECHK.TRANS64.TRYWAIT P0, [R33+URZ+0x22860], R0 ;  /* 0x02286000210075a7 */ /* 0x001064000800017f */
[----:B-1----:R-:W-:Y:S05]  /*288c0*/  @!P0 NANOSLEEP.SYNCS 0x989680 ;  /* 0x009896800000895d */ /* 0x002fea0003900000 */
[----:B------:R-:W1:Y:S02]  /*288d0*/  @!P0 SYNCS.PHASECHK.TRANS64 P0, [R33+URZ+0x22860], R0 ;  /* 0x02286000210085a7 */ /* 0x000e64000800007f */
[----:B-1----:R-:W-:Y:S05]  /*288e0*/  @!P0 BRA `(.L_x_3160) ;  /* 0xfffffffc00f08947 */ /* 0x002fea000383ffff */
[----:B------:R-:W-:Y:S05]  /*288f0*/  BRA `(.L_x_3344) ;  /* 0xffffff9c00a07947 */ /* 0x000fea000383ffff */
.L_x_3161:
        /* <DEDUP_REMOVED lines=8> */
.L_x_3346:
[----:B------:R-:W-:Y:S05]  /*28980*/  BSYNC B0 ;  /* 0x0000000000007941 */ /* 0x000fea0003800000 */
.L_x_3345:
        /* <DEDUP_REMOVED lines=13> */
.L_x_3347:
        /* <DEDUP_REMOVED lines=11> */
.L_x_3348:
        /* <DEDUP_REMOVED lines=17> */
.L_x_3349:
[----:B------:R-:W-:Y:S02]  /*28c20*/  IMAD.MOV.U32 R13, RZ, RZ, R6 ;  /* 0x000000ffff0d7224 */ /* 0x000fe400078e0006 */
[----:B------:R-:W-:Y:S01]  /*28c30*/  IMAD.MOV.U32 R12, RZ, RZ, 0x2 ;  /* 0x00000002ff0c7424 */ /* 0x000fe200078e00ff */
[----:B------:R-:W-:-:S13]  /*28c40*/  IADD3 R2, P4, R14, R0, RZ ;  /* 0x000000000e027210 */ /* 0x000fda0007f9e0ff */
[----:B------:R-:W-:Y:S05]  /*28c50*/  WARPSYNC.COLLECTIVE R15, `(.L_x_3350) ;  /* 0x000000000f087348 */ /* 0x000fea0003c00000 */
[----:B------:R0:W1:Y:S02]  /*28c60*/  SHFL.IDX P6, R14, R13, R12, R11 ;  /* 0x0000000c0d0e7389 */ /* 0x00006400000c000b */
[----:B01----:R-:W-:Y:S01]  /*28c70*/  ENDCOLLECTIVE ;  /* 0x000000000000791b */ /* 0x003fe20003800000 */
.L_x_3350:
        /* <DEDUP_REMOVED lines=17> */
.L_x_3351:
[----:B------:R-:W-:Y:S02]  /*28d90*/  IMAD.MOV.U32 R13, RZ, RZ, R6 ;  /* 0x000000ffff0d7224 */ /* 0x000fe400078e0006 */
[----:B------:R-:W-:Y:S01]  /*28da0*/  IMAD.MOV.U32 R12, RZ, RZ, 0x3 ;  /* 0x00000003ff0c7424 */ /* 0x000fe200078e00ff */
[----:B------:R-:W-:-:S13]  /*28db0*/  IADD3 R2, P4, R14, R0, RZ ;  /* 0x000000000e027210 */ /* 0x000fda0007f9e0ff */
[----:B------:R-:W-:Y:S05]  /*28dc0*/  WARPSYNC.COLLECTIVE R15, `(.L_x_3352) ;  /* 0x000000000f087348 */ /* 0x000fea0003c00000 */
[----:B------:R0:W1:Y:S02]  /*28dd0*/  SHFL.IDX P6, R14, R13, R12, R11 ;  /* 0x0000000c0d0e7389 */ /* 0x00006400000c000b */
[----:B01----:R-:W-:Y:S01]  /*28de0*/  ENDCOLLECTIVE ;  /* 0x000000000000791b */ /* 0x003fe20003800000 */
.L_x_3352:
        /* <DEDUP_REMOVED lines=17> */
.L_x_3353:
[----:B------:R-:W-:Y:S02]  /*28f00*/  IMAD.MOV.U32 R13, RZ, RZ, R6 ;  /* 0x000000ffff0d7224 */ /* 0x000fe400078e0006 */
[----:B------:R-:W-:Y:S01]  /*28f10*/  IMAD.MOV.U32 R12, RZ, RZ, 0x4 ;  /* 0x00000004ff0c7424 */ /* 0x000fe200078e00ff */
[----:B------:R-:W-:-:S13]  /*28f20*/  IADD3 R2, P4, R14, R0, RZ ;  /* 0x000000000e027210 */ /* 0x000fda0007f9e0ff */
[----:B------:R-:W-:Y:S05]  /*28f30*/  WARPSYNC.COLLECTIVE R15, `(.L_x_3354) ;  /* 0x000000000f087348 */ /* 0x000fea0003c00000 */
[----:B------:R0:W1:Y:S02]  /*28f40*/  SHFL.IDX P6, R14, R13, R12, R11 ;  /* 0x0000000c0d0e7389 */ /* 0x00006400000c000b */
[----:B01----:R-:W-:Y:S01]  /*28f50*/  ENDCOLLECTIVE ;  /* 0x000000000000791b */ /* 0x003fe20003800000 */
.L_x_3354:
        /* <DEDUP_REMOVED lines=17> */
.L_x_3355:
[----:B------:R-:W-:Y:S02]  /*29070*/  IMAD.MOV.U32 R13, RZ, RZ, R6 ;  /* 0x000000ffff0d7224 */ /* 0x000fe400078e0006 */
[----:B------:R-:W-:Y:S01]  /*29080*/  IMAD.MOV.U32 R12, RZ, RZ, 0x5 ;  /* 0x00000005ff0c7424 */ /* 0x000fe200078e00ff */
[----:B------:R-:W-:-:S13]  /*29090*/  IADD3 R2, P4, R14, R0, RZ ;  /* 0x000000000e027210 */ /* 0x000fda0007f9e0ff */
[----:B------:R-:W-:Y:S05]  /*290a0*/  WARPSYNC.COLLECTIVE R15, `(.L_x_3356) ;  /* 0x000000000f087348 */ /* 0x000fea0003c00000 */
[----:B------:R0:W1:Y:S02]  /*290b0*/  SHFL.IDX P6, R14, R13, R12, R11 ;  /* 0x0000000c0d0e7389 */ /* 0x00006400000c000b */
[----:B01----:R-:W-:Y:S01]  /*290c0*/  ENDCOLLECTIVE ;  /* 0x000000000000791b */ /* 0x003fe20003800000 */
.L_x_3356:
        /* <DEDUP_REMOVED lines=12> */
.L_x_3357:
        /* <DEDUP_REMOVED lines=9> */
.L_x_3168:
[----:B0-----:R0:W1:Y:S02]  /*29220*/  SYNCS.PHASECHK.TRANS64.TRYWAIT P0, [R6+URZ+0x22840], R22 ;  /* 0x02284016060075a7 */ /* 0x001064000800017f */
[----:B-1----:R-:W-:Y:S05]  /*29230*/  @!P0 NANOSLEEP.SYNCS 0x989680 ;  /* 0x009896800000895d */ /* 0x002fea0003900000 */
[----:B------:R-:W1:Y:S02]  /*29240*/  @!P0 SYNCS.PHASECHK.TRANS64 P0, [R6+URZ+0x22840], R22 ;  /* 0x02284016060085a7 */ /* 0x000e64000800007f */
[----:B-1----:R-:W-:Y:S05]  /*29250*/  @!P0 BRA `(.L_x_3168) ;  /* 0xfffffffc00f08947 */ /* 0x002fea000383ffff */
[----:B------:R-:W-:Y:S05]  /*29260*/  BRA `(.L_x_3359) ;  /* 0xffffffa000007947 */ /* 0x000fea000383ffff */
.L_x_3169:
        /* <DEDUP_REMOVED lines=8> */
.L_x_3361:
[----:B------:R-:W-:Y:S05]  /*292f0*/  BSYNC B1 ;  /* 0x0000000000017941 */ /* 0x000fea0003800000 */
.L_x_3360:
        /* <DEDUP_REMOVED lines=9> */
.L_x_3362:
[----:B------:R-:W-:Y:S02]  /*29390*/  IMAD.MOV.U32 R13, RZ, RZ, R9 ;  /* 0x000000ffff0d7224 */ /* 0x000fe400078e0009 */
[----:B------:R-:W-:Y:S02]  /*293a0*/  IMAD.MOV.U32 R12, RZ, RZ, 0x1 ;  /* 0x00000001ff0c7424 */ /* 0x000fe400078e00ff */
[----:B------:R-:W-:-:S07]  /*293b0*/  IMAD.MOV.U32 R2, RZ, RZ, R14 ;  /* 0x000000ffff027224 */ /* 0x000fce00078e000e */
[----:B------:R-:W-:Y:S05]  /*293c0*/  WARPSYNC.COLLECTIVE R15, `(.L_x_3363) ;  /* 0x000000000f087348 */ /* 0x000fea0003c00000 */
[----:B------:R0:W1:Y:S02]  /*293d0*/  SHFL.IDX P6, R14, R13, R12, R11 ;  /* 0x0000000c0d0e7389 */ /* 0x00006400000c000b */
[----:B01----:R-:W-:Y:S01]  /*293e0*/  ENDCOLLECTIVE ;  /* 0x000000000000791b */ /* 0x003fe20003800000 */
.L_x_3363:
        /* <DEDUP_REMOVED lines=11> */
.L_x_3364:
[----:B------:R-:W-:Y:S02]  /*294a0*/  IMAD.MOV.U32 R13, RZ, RZ, R9 ;  /* 0x000000ffff0d7224 */ /* 0x000fe400078e0009 */
[----:B------:R-:W-:Y:S02]  /*294b0*/  IMAD.MOV.U32 R12, RZ, RZ, 0x2 ;  /* 0x00000002ff0c7424 */ /* 0x000fe400078e00ff */
[----:B------:R-:W-:-:S07]  /*294c0*/  IMAD.MOV.U32 R2, RZ, RZ, R14 ;  /* 0x000000ffff027224 */ /* 0x000fce00078e000e */
[----:B------:R-:W-:Y:S05]  /*294d0*/  WARPSYNC.COLLECTIVE R15, `(.L_x_3365) ;  /* 0x000000000f087348 */ /* 0x000fea0003c00000 */
[----:B------:R0:W1:Y:S02]  /*294e0*/  SHFL.IDX P6, R14, R13, R12, R11 ;  /* 0x0000000c0d0e7389 */ /* 0x00006400000c000b */
[----:B01----:R-:W-:Y:S01]  /*294f0*/  ENDCOLLECTIVE ;  /* 0x000000000000791b */ /* 0x003fe20003800000 */
.L_x_3365:
        /* <DEDUP_REMOVED lines=11> */
.L_x_3366:
[----:B------:R-:W-:Y:S02]  /*295b0*/  IMAD.MOV.U32 R13, RZ, RZ, R9 ;  /* 0x000000ffff0d7224 */ /* 0x000fe400078e0009 */
[----:B------:R-:W-:Y:S02]  /*295c0*/  IMAD.MOV.U32 R12, RZ, RZ, 0x3 ;  /* 0x00000003ff0c7424 */ /* 0x000fe400078e00ff */
[----:B------:R-:W-:-:S07]  /*295d0*/  IMAD.MOV.U32 R2, RZ, RZ, R14 ;  /* 0x000000ffff027224 */ /* 0x000fce00078e000e */
[----:B------:R-:W-:Y:S05]  /*295e0*/  WARPSYNC.COLLECTIVE R15, `(.L_x_3367) ;  /* 0x000000000f087348 */ /* 0x000fea0003c00000 */
[----:B------:R0:W1:Y:S02]  /*295f0*/  SHFL.IDX P6, R14, R13, R12, R11 ;  /* 0x0000000c0d0e7389 */ /* 0x00006400000c000b */
[----:B01----:R-:W-:Y:S01]  /*29600*/  ENDCOLLECTIVE ;  /* 0x000000000000791b */ /* 0x003fe20003800000 */
.L_x_3367:
        /* <DEDUP_REMOVED lines=11> */
.L_x_3368:
[----:B------:R-:W-:Y:S02]  /*296c0*/  IMAD.MOV.U32 R13, RZ, RZ, R9 ;  /* 0x000000ffff0d7224 */ /* 0x000fe400078e0009 */
[----:B------:R-:W-:Y:S02]  /*296d0*/  IMAD.MOV.U32 R12, RZ, RZ, 0x4 ;  /* 0x00000004ff0c7424 */ /* 0x000fe400078e00ff */
[----:B------:R-:W-:-:S07]  /*296e0*/  IMAD.MOV.U32 R2, RZ, RZ, R14 ;  /* 0x000000ffff027224 */ /* 0x000fce00078e000e */
[----:B------:R-:W-:Y:S05]  /*296f0*/  WARPSYNC.COLLECTIVE R15, `(.L_x_3369) ;  /* 0x000000000f087348 */ /* 0x000fea0003c00000 */
[----:B------:R0:W1:Y:S02]  /*29700*/  SHFL.IDX P6, R14, R13, R12, R11 ;  /* 0x0000000c0d0e7389 */ /* 0x00006400000c000b */
[----:B01----:R-:W-:Y:S01]  /*29710*/  ENDCOLLECTIVE ;  /* 0x000000000000791b */ /* 0x003fe20003800000 */
.L_x_3369:
        /* <DEDUP_REMOVED lines=11> */
.L_x_3370:
[----:B------:R-:W-:Y:S02]  /*297d0*/  IMAD.MOV.U32 R13, RZ, RZ, R9 ;  /* 0x000000ffff0d7224 */ /* 0x000fe400078e0009 */
[----:B------:R-:W-:Y:S02]  /*297e0*/  IMAD.MOV.U32 R12, RZ, RZ, 0x5 ;  /* 0x00000005ff0c7424 */ /* 0x000fe400078e00ff */
[----:B------:R-:W-:-:S07]  /*297f0*/  IMAD.MOV.U32 R2, RZ, RZ, R14 ;  /* 0x000000ffff027224 */ /* 0x000fce00078e000e */
[----:B------:R-:W-:Y:S05]  /*29800*/  WARPSYNC.COLLECTIVE R15, `(.L_x_3371) ;  /* 0x000000000f087348 */ /* 0x000fea0003c00000 */
[----:B------:R0:W1:Y:S02]  /*29810*/  SHFL.IDX P6, R14, R13, R12, R11 ;  /* 0x0000000c0d0e7389 */ /* 0x00006400000c000b */
[----:B01----:R-:W-:Y:S01]  /*29820*/  ENDCOLLECTIVE ;  /* 0x000000000000791b */ /* 0x003fe20003800000 */
.L_x_3371:
        /* <DEDUP_REMOVED lines=11> */
.L_x_3372:
[----:B------:R-:W-:Y:S01]  /*298e0*/  IMAD.MOV.U32 R2, RZ, RZ, R14 ;  /* 0x000000ffff027224 */ /* 0x000fe200078e000e */
[----:B------:R-:W-:Y:S06]  /*298f0*/  BRA `(.L_x_3373) ;  /* 0xffffff9c00287947 */ /* 0x000fec000383ffff */
.L_x_3174:
[----:B---3--:R3:W4:Y:S02]  /*29900*/  SYNCS.PHASECHK.TRANS64.TRYWAIT P0, [R6+URZ+0x22860], R22 ;  /* 0x02286016060075a7 */ /* 0x008724000800017f */
[----:B----4-:R-:W-:Y:S05]  /*29910*/  @!P0 NANOSLEEP.SYNCS 0x989680 ;  /* 0x009896800000895d */ /* 0x010fea0003900000 */
[----:B------:R-:W4:Y:S02]  /*29920*/  @!P0 SYNCS.PHASECHK.TRANS64 P0, [R6+URZ+0x22860], R22 ;  /* 0x02286016060085a7 */ /* 0x000f24000800007f */
[----:B----4-:R-:W-:Y:S05]  /*29930*/  @!P0 BRA `(.L_x_3174) ;  /* 0xfffffffc00f08947 */ /* 0x010fea000383ffff */
[----:B------:R-:W-:Y:S05]  /*29940*/  BRA `(.L_x_3374) ;  /* 0xffffff9c00787947 */ /* 0x000fea000383ffff */
.L_x_3175:
        /* <DEDUP_REMOVED lines=8> */
.L_x_3376:
[----:B------:R-:W-:Y:S05]  /*299d0*/  BSYNC B1 ;  /* 0x0000000000017941 */ /* 0x000fea0003800000 */
.L_x_3375:
        /* <DEDUP_REMOVED lines=9> */
.L_x_3377:
[----:B------:R-:W-:Y:S02]  /*29a70*/  IMAD.MOV.U32 R13, RZ, RZ, R9 ;  /* 0x000000ffff0d7224 */ /* 0x000fe400078e0009 */
[----:B------:R-:W-:Y:S01]  /*29a80*/  IMAD.MOV.U32 R12, RZ, RZ, 0x1 ;  /* 0x00000001ff0c7424 */ /* 0x000fe200078e00ff */
[----:B------:R-:W-:-:S13]  /*29a90*/  IADD3 R2, P0, R14, R0, RZ ;  /* 0x000000000e027210 */ /* 0x000fda0007f1e0ff */
[----:B------:R-:W-:Y:S05]  /*29aa0*/  WARPSYNC.COLLECTIVE R15, `(.L_x_3378) ;  /* 0x000000000f087348 */ /* 0x000fea0003c00000 */
[----:B------:R0:W1:Y:S02]  /*29ab0*/  SHFL.IDX P6, R14, R13, R12, R11 ;  /* 0x0000000c0d0e7389 */ /* 0x00006400000c000b */
[----:B01----:R-:W-:Y:S01]  /*29ac0*/  ENDCOLLECTIVE ;  /* 0x000000000000791b */ /* 0x003fe20003800000 */
.L_x_3378:
        /* <DEDUP_REMOVED lines=13> */
.L_x_3379:
[----:B------:R-:W-:Y:S02]  /*29ba0*/  IMAD.MOV.U32 R13, RZ, RZ, R9 ;  /* 0x000000ffff0d7224 */ /* 0x000fe400078e0009 */
[----:B------:R-:W-:Y:S01]  /*29bb0*/  IMAD.MOV.U32 R12, RZ, RZ, 0x2 ;  /* 0x00000002ff0c7424 */ /* 0x000fe200078e00ff */
[----:B------:R-:W-:-:S13]  /*29bc0*/  IADD3 R2, P0, R14, R0, RZ ;  /* 0x000000000e027210 */ /* 0x000fda0007f1e0ff */
[----:B------:R-:W-:Y:S05]  /*29bd0*/  WARPSYNC.COLLECTIVE R15, `(.L_x_3380) ;  /* 0x000000000f087348 */ /* 0x000fea0003c00000 */
[----:B------:R0:W1:Y:S02]  /*29be0*/  SHFL.IDX P6, R14, R13, R12, R11 ;  /* 0x0000000c0d0e7389 */ /* 0x00006400000c000b */
[----:B01----:R-:W-:Y:S01]  /*29bf0*/  ENDCOLLECTIVE ;  /* 0x000000000000791b */ /* 0x003fe20003800000 */
.L_x_3380:
        /* <DEDUP_REMOVED lines=13> */
.L_x_3381:
[----:B------:R-:W-:Y:S02]  /*29cd0*/  IMAD.MOV.U32 R13, RZ, RZ, R9 ;  /* 0x000000ffff0d7224 */ /* 0x000fe400078e0009 */
[----:B------:R-:W-:Y:S01]  /*29ce0*/  IMAD.MOV.U32 R12, RZ, RZ, 0x3 ;  /* 0x00000003ff0c7424 */ /* 0x000fe200078e00ff */
[----:B------:R-:W-:-:S13]  /*29cf0*/  IADD3 R2, P0, R14, R0, RZ ;  /* 0x000000000e027210 */ /* 0x000fda0007f1e0ff */
[----:B------:R-:W-:Y:S05]  /*29d00*/  WARPSYNC.COLLECTIVE R15, `(.L_x_3382) ;  /* 0x000000000f087348 */ /* 0x000fea0003c00000 */
[----:B------:R0:W1:Y:S02]  /*29d10*/  SHFL.IDX P6, R14, R13, R12, R11 ;  /* 0x0000000c0d0e7389 */ /* 0x00006400000c000b */
[----:B01----:R-:W-:Y:S01]  /*29d20*/  ENDCOLLECTIVE ;  /* 0x000000000000791b */ /* 0x003fe20003800000 */
.L_x_3382:
        /* <DEDUP_REMOVED lines=13> */
.L_x_3383:
[----:B------:R-:W-:Y:S02]  /*29e00*/  IMAD.MOV.U32 R13, RZ, RZ, R9 ;  /* 0x000000ffff0d7224 */ /* 0x000fe400078e0009 */
[----:B------:R-:W-:Y:S01]  /*29e10*/  IMAD.MOV.U32 R12, RZ, RZ, 0x4 ;  /* 0x00000004ff0c7424 */ /* 0x000fe200078e00ff */
[----:B------:R-:W-:-:S13]  /*29e20*/  IADD3 R2, P0, R14, R0, RZ ;  /* 0x000000000e027210 */ /* 0x000fda0007f1e0ff */
[----:B------:R-:W-:Y:S05]  /*29e30*/  WARPSYNC.COLLECTIVE R15, `(.L_x_3384) ;  /* 0x000000000f087348 */ /* 0x000fea0003c00000 */
[----:B------:R0:W1:Y:S02]  /*29e40*/  SHFL.IDX P6, R14, R13, R12, R11 ;  /* 0x0000000c0d0e7389 */ /* 0x00006400000c000b */
[----:B01----:R-:W-:Y:S01]  /*29e50*/  ENDCOLLECTIVE ;  /* 0x000000000000791b */ /* 0x003fe20003800000 */
.L_x_3384:
        /* <DEDUP_REMOVED lines=13> */
.L_x_3385:
[----:B------:R-:W-:Y:S02]  /*29f30*/  IMAD.MOV.U32 R13, RZ, RZ, R9 ;  /* 0x000000ffff0d7224 */ /* 0x000fe400078e0009 */
[----:B------:R-:W-:Y:S01]  /*29f40*/  IMAD.MOV.U32 R12, RZ, RZ, 0x5 ;  /* 0x00000005ff0c7424 */ /* 0x000fe200078e00ff */
[----:B------:R-:W-:-:S13]  /*29f50*/  IADD3 R2, P0, R14, R0, RZ ;  /* 0x000000000e027210 */ /* 0x000fda0007f1e0ff */
[----:B------:R-:W-:Y:S05]  /*29f60*/  WARPSYNC.COLLECTIVE R15, `(.L_x_3386) ;  /* 0x000000000f087348 */ /* 0x000fea0003c00000 */
[----:B------:R0:W1:Y:S02]  /*29f70*/  SHFL.IDX P6, R14, R13, R12, R11 ;  /* 0x0000000c0d0e7389 */ /* 0x00006400000c000b */
[----:B01----:R-:W-:Y:S01]  /*29f80*/  ENDCOLLECTIVE ;  /* 0x000000000000791b */ /* 0x003fe20003800000 */
.L_x_3386:
        /* <DEDUP_REMOVED lines=13> */
.L_x_3387:
[----:B------:R-:W-:Y:S05]  /*2a060*/  BRA `(.L_x_3388) ;  /* 0xffffff9800bc7947 */ /* 0x000fea000383ffff */
.L_x_3183:
        /* <DEDUP_REMOVED lines=8> */
.L_x_3390:
[----:B------:R-:W-:Y:S05]  /*2a0f0*/  BSYNC B0 ;  /* 0x0000000000007941 */ /* 0x000fea0003800000 */
.L_x_3389:
        /* <DEDUP_REMOVED lines=9> */
.L_x_3391:
        /* <DEDUP_REMOVED lines=24> */
.L_x_3392:
[----:B------:R-:W-:Y:S01]  /*2a310*/  IMAD.MOV.U32 R12, RZ, RZ, 0x2 ;  /* 0x00000002ff0c7424 */ /* 0x000fe200078e00ff */
[----:B------:R-:W-:-:S05]  /*2a320*/  SEL R14, R14, RZ, P1 ;  /* 0x000000ff0e0e7207 */ /* 0x000fca0000800000 */
[----:B------:R-:W-:-:S04]  /*2a330*/  IMAD.IADD R5, R13, 0x1, R14 ;  /* 0x000000010d057824 */ /* 0x000fc800078e020e */
[----:B------:R-:W-:-:S07]  /*2a340*/  IMAD.MOV.U32 R13, RZ, RZ, R5 ;  /* 0x000000ffff0d7224 */ /* 0x000fce00078e0005 */
[----:B------:R-:W-:Y:S05]  /*2a350*/  WARPSYNC.COLLECTIVE R15, `(.L_x_3393) ;  /* 0x000000000f087348 */ /* 0x000fea0003c00000 */
[----:B------:R0:W1:Y:S02]  /*2a360*/  SHFL.UP P6, R14, R13, R12, R11 ;  /* 0x0400000c0d0e7389 */ /* 0x00006400000c000b */
[----:B01----:R-:W-:Y:S01]  /*2a370*/  ENDCOLLECTIVE ;  /* 0x000000000000791b */ /* 0x003fe20003800000 */
.L_x_3393:
[----:B------:R-:W-:Y:S01]  /*2a380*/  IMAD.MOV.U32 R12, RZ, RZ, 0x4 ;  /* 0x00000004ff0c7424 */ /* 0x000fe200078e00ff */
[----:B------:R-:W-:-:S05]  /*2a390*/  SEL R2, R14, RZ, P2 ;  /* 0x000000ff0e027207 */ /* 0x000fca0001000000 */
[----:B------:R-:W-:-:S04]  /*2a3a0*/  IMAD.IADD R2, R5, 0x1, R2 ;  /* 0x0000000105027824 */ /* 0x000fc800078e0202 */
[----:B------:R-:W-:-:S07]  /*2a3b0*/  IMAD.MOV.U32 R13, RZ, RZ, R2 ;  /* 0x000000ffff0d7224 */ /* 0x000fce00078e0002 */
[----:B------:R-:W-:Y:S05]  /*2a3c0*/  WARPSYNC.COLLECTIVE R15, `(.L_x_3394) ;  /* 0x000000000f087348 */ /* 0x000fea0003c00000 */
[----:B------:R0:W1:Y:S02]  /*2a3d0*/  SHFL.UP P6, R14, R13, R12, R11 ;  /* 0x0400000c0d0e7389 */ /* 0x00006400000c000b */
[----:B01----:R-:W-:Y:S01]  /*2a3e0*/  ENDCOLLECTIVE ;  /* 0x000000000000791b */ /* 0x003fe20003800000 */
.L_x_3394:
[----:B------:R-:W-:Y:S01]  /*2a3f0*/  IMAD.MOV.U32 R12, RZ, RZ, 0x8 ;  /* 0x00000008ff0c7424 */ /* 0x000fe200078e00ff */
[----:B------:R-:W-:-:S05]  /*2a400*/  SEL R3, R14, RZ, P3 ;  /* 0x000000ff0e037207 */ /* 0x000fca0001800000 */
[----:B------:R-:W-:-:S04]  /*2a410*/  IMAD.IADD R3, R2, 0x1, R3 ;  /* 0x0000000102037824 */ /* 0x000fc800078e0203 */
[----:B------:R-:W-:-:S07]  /*2a420*/  IMAD.MOV.U32 R13, RZ, RZ, R3 ;  /* 0x000000ffff0d7224 */ /* 0x000fce00078e0003 */
[----:B------:R-:W-:Y:S05]  /*2a430*/  WARPSYNC.COLLECTIVE R15, `(.L_x_3395) ;  /* 0x000000000f087348 */ /* 0x000fea0003c00000 */
[----:B------:R0:W1:Y:S02]  /*2a440*/  SHFL.UP P6, R14, R13, R12, R11 ;  /* 0x0400000c0d0e7389 */ /* 0x00006400000c000b */
[----:B01----:R-:W-:Y:S01]  /*2a450*/  ENDCOLLECTIVE ;  /* 0x000000000000791b */ /* 0x003fe20003800000 */
.L_x_3395:
[----:B------:R-:W-:Y:S01]  /*2a460*/  IMAD.MOV.U32 R12, RZ, RZ, 0x10 ;  /* 0x00000010ff0c7424 */ /* 0x000fe200078e00ff */
[----:B------:R-:W-:-:S05]  /*2a470*/  SEL R14, R14, RZ, P4 ;  /* 0x000000ff0e0e7207 */ /* 0x000fca0002000000 */
[----:B------:R-:W-:-:S04]  /*2a480*/  IMAD.IADD R5, R3, 0x1, R14 ;  /* 0x0000000103057824 */ /* 0x000fc800078e020e */
[----:B------:R-:W-:-:S07]  /*2a490*/  IMAD.MOV.U32 R13, RZ, RZ, R5 ;  /* 0x000000ffff0d7224 */ /* 0x000fce00078e0005 */
[----:B------:R-:W-:Y:S05]  /*2a4a0*/  WARPSYNC.COLLECTIVE R15, `(.L_x_3396) ;  /* 0x000000000f087348 */ /* 0x000fea0003c00000 */
[----:B------:R0:W1:Y:S02]  /*2a4b0*/  SHFL.UP P6, R14, R13, R12, R11 ;  /* 0x0400000c0d0e7389 */ /* 0x00006400000c000b */
[----:B01----:R-:W-:Y:S01]  /*2a4c0*/  ENDCOLLECTIVE ;  /* 0x000000000000791b */ /* 0x003fe20003800000 */
.L_x_3396:
        /* <DEDUP_REMOVED lines=8> */
.L_x_3397:
[----:B------:R-:W-:Y:S05]  /*2a550*/  BRA `(.L_x_3398) ;  /* 0xffffff9c001c7947 */ /* 0x000fea000383ffff */
.L_x_3186:
[----:B------:R-:W-:Y:S01]  /*2a560*/  BSSY B0, `(.L_x_3399) ;  /* 0x0000007000007945 */ /* 0x000fe20003800000 */
[----:B------:R-:W-:Y:S02]  /*2a570*/  IMAD.MOV.U32 R12, RZ, RZ, 0x1 ;  /* 0x00000001ff0c7424 */ /* 0x000fe400078e00ff */
[----:B------:R-:W-:Y:S02]  /*2a580*/  IMAD.MOV.U32 R11, RZ, RZ, RZ ;  /* 0x000000ffff0b7224 */ /* 0x000fe400078e00ff */
[----:B------:R-:W-:-:S07]  /*2a590*/  IMAD.MOV.U32 R15, RZ, RZ, -0x1 ;  /* 0xffffffffff0f7424 */ /* 0x000fce00078e00ff */
[----:B------:R-:W-:Y:S05]  /*2a5a0*/  WARPSYNC.COLLECTIVE R15, `(.L_x_3400) ;  /* 0x000000000f087348 */ /* 0x000fea0003c00000 */
[----:B------:R0:W1:Y:S02]  /*2a5b0*/  SHFL.UP P6, R14, R13, R12, R11 ;  /* 0x0400000c0d0e7389 */ /* 0x00006400000c000b */
[----:B01----:R-:W-:Y:S01]  /*2a5c0*/  ENDCOLLECTIVE ;  /* 0x000000000000791b */ /* 0x003fe20003800000 */
.L_x_3400:
[----:B------:R-:W-:Y:S05]  /*2a5d0*/  BSYNC B0 ;  /* 0x0000000000007941 */ /* 0x000fea0003800000 */
.L_x_3399:
        /* <DEDUP_REMOVED lines=8> */
.L_x_3401:
[----:B------:R-:W-:Y:S01]  /*2a660*/  IMAD.MOV.U32 R12, RZ, RZ, 0x4 ;  /* 0x00000004ff0c7424 */ /* 0x000fe200078e00ff */
[----:B------:R-:W-:-:S05]  /*2a670*/  SEL R2, R14, RZ, P2 ;  /* 0x000000ff0e027207 */ /* 0x000fca0001000000 */
[----:B------:R-:W-:-:S04]  /*2a680*/  IMAD.IADD R2, R13, 0x1, R2 ;  /* 0x000000010d027824 */ /* 0x000fc800078e0202 */
[----:B------:R-:W-:-:S07]  /*2a690*/  IMAD.MOV.U32 R13, RZ, RZ, R2 ;  /* 0x000000ffff0d7224 */ /* 0x000fce00078e0002 */
[----:B------:R-:W-:Y:S05]  /*2a6a0*/  WARPSYNC.COLLECTIVE R15, `(.L_x_3402) ;  /* 0x000000000f087348 */ /* 0x000fea0003c00000 */
[----:B------:R0:W1:Y:S02]  /*2a6b0*/  SHFL.UP P6, R14, R13, R12, R11 ;  /* 0x0400000c0d0e7389 */ /* 0x00006400000c000b */
[----:B01----:R-:W-:Y:S01]  /*2a6c0*/  ENDCOLLECTIVE ;  /* 0x000000000000791b */ /* 0x003fe20003800000 */
.L_x_3402:
[----:B------:R-:W-:Y:S01]  /*2a6d0*/  IMAD.MOV.U32 R12, RZ, RZ, 0x8 ;  /* 0x00000008ff0c7424 */ /* 0x000fe200078e00ff */
[----:B------:R-:W-:-:S05]  /*2a6e0*/  SEL R3, R14, RZ, P3 ;  /* 0x000000ff0e037207 */ /* 0x000fca0001800000 */
[----:B------:R-:W-:-:S04]  /*2a6f0*/  IMAD.IADD R3, R2, 0x1, R3 ;  /* 0x0000000102037824 */ /* 0x000fc800078e0203 */
[----:B------:R-:W-:-:S07]  /*2a700*/  IMAD.MOV.U32 R13, RZ, RZ, R3 ;  /* 0x000000ffff0d7224 */ /* 0x000fce00078e0003 */
[----:B------:R-:W-:Y:S05]  /*2a710*/  WARPSYNC.COLLECTIVE R15, `(.L_x_3403) ;  /* 0x000000000f087348 */ /* 0x000fea0003c00000 */
[----:B------:R0:W1:Y:S02]  /*2a720*/  SHFL.UP P6, R14, R13, R12, R11 ;  /* 0x0400000c0d0e7389 */ /* 0x00006400000c000b */
[----:B01----:R-:W-:Y:S01]  /*2a730*/  ENDCOLLECTIVE ;  /* 0x000000000000791b */ /* 0x003fe20003800000 */
.L_x_3403:
[----:B------:R-:W-:Y:S01]  /*2a740*/  IMAD.MOV.U32 R12, RZ, RZ, 0x10 ;  /* 0x00000010ff0c7424 */ /* 0x000fe200078e00ff */
[----:B------:R-:W-:-:S05]  /*2a750*/  SEL R14, R14, RZ, P4 ;  /* 0x000000ff0e0e7207 */ /* 0x000fca0002000000 */
[----:B------:R-:W-:-:S04]  /*2a760*/  IMAD.IADD R5, R3, 0x1, R14 ;  /* 0x0000000103057824 */ /* 0x000fc800078e020e */
[----:B------:R-:W-:-:S07]  /*2a770*/  IMAD.MOV.U32 R13, RZ, RZ, R5 ;  /* 0x000000ffff0d7224 */ /* 0x000fce00078e0005 */
[----:B------:R-:W-:Y:S05]  /*2a780*/  WARPSYNC.COLLECTIVE R15, `(.L_x_3404) ;  /* 0x000000000f087348 */ /* 0x000fea0003c00000 */
[----:B------:R0:W1:Y:S02]  /*2a790*/  SHFL.UP P6, R14, R13, R12, R11 ;  /* 0x0400000c0d0e7389 */ /* 0x00006400000c000b */
[----:B01----:R-:W-:Y:S01]  /*2a7a0*/  ENDCOLLECTIVE ;  /* 0x000000000000791b */ /* 0x003fe20003800000 */
.L_x_3404:
        /* <DEDUP_REMOVED lines=8> */
.L_x_3405:
[----:B------:R-:W-:Y:S05]  /*2a830*/  BRA `(.L_x_3406) ;  /* 0xffffff9c00087947 */ /* 0x000fea000383ffff */
.L_x_3188:
[----:B------:R-:W-:Y:S01]  /*2a840*/  BSSY B0, `(.L_x_3407) ;  /* 0x0000006000007945 */ /* 0x000fe20003800000 */
[----:B------:R-:W-:Y:S01]  /*2a850*/  PLOP3.LUT P6, PT, P6, PT, PT, 0x8, 0x0 ;  /* 0x000000000000781c */ /* 0x000fe200037ce170 */
[----:B------:R-:W-:-:S12]  /*2a860*/  IMAD.MOV.U32 R15, RZ, RZ, -0x1 ;  /* 0xffffffffff0f7424 */ /* 0x000fd800078e00ff */
[----:B0-----:R-:W-:Y:S05]  /*2a870*/  WARPSYNC.COLLECTIVE R15, `(.L_x_3408) ;  /* 0x000000000f087348 */ /* 0x001fea0003c00000 */
[----:B------:R-:W-:Y:S01]  /*2a880*/  VOTE.ANY R14, PT, P6 ;  /* 0x00000000000e7806 */ /* 0x000fe200030e0100 */
[----:B0-----:R-:W-:Y:S06]  /*2a890*/  ENDCOLLECTIVE ;  /* 0x000000000000791b */ /* 0x001fec0003800000 */
.L_x_3408:
[----:B------:R-:W-:Y:S05]  /*2a8a0*/  BSYNC B0 ;  /* 0x0000000000007941 */ /* 0x000fea0003800000 */
.L_x_3407:
        /* <DEDUP_REMOVED lines=8> */
.L_x_3409:
[----:B------:R-:W-:Y:S02]  /*2a930*/  IMAD.IADD R27, R12, 0x1, R27 ;  /* 0x000000010c1b7824 */ /* 0x000fe400078e021b */
[----:B------:R-:W-:Y:S02]  /*2a940*/  IMAD.MOV.U32 R13, RZ, RZ, R4 ;  /* 0x000000ffff0d7224 */ /* 0x000fe400078e0004 */
[----:B------:R-:W-:-:S07]  /*2a950*/  IMAD.MOV.U32 R25, RZ, RZ, R14 ;  /* 0x000000ffff197224 */ /* 0x000fce00078e000e */
[----:B------:R-:W-:Y:S05]  /*2a960*/  WARPSYNC.COLLECTIVE R15, `(.L_x_3410) ;  /* 0x000000000f087348 */ /* 0x000fea0003c00000 */
[----:B------:R0:W1:Y:S02]  /*2a970*/  SHFL.IDX P6, R14, R13, R12, R11 ;  /* 0x0000000c0d0e7389 */ /* 0x00006400000c000b */
[----:B01----:R-:W-:Y:S01]  /*2a980*/  ENDCOLLECTIVE ;  /* 0x000000000000791b */ /* 0x003fe20003800000 */
.L_x_3410:
[----:B------:R-:W-:Y:S01]  /*2a990*/  IMAD.MOV.U32 R4, RZ, RZ, R14 ;  /* 0x000000ffff047224 */ /* 0x000fe200078e000e */
[----:B------:R-:W-:Y:S06]  /*2a9a0*/  BRA `(.L_x_3411) ;  /* 0xffffff9800ec7947 */ /* 0x000fec000383ffff */
.L_x_3190:
[----:B------:R-:W-:Y:S01]  /*2a9b0*/  BSSY B0, `(.L_x_3412) ;  /* 0x0000007000007945 */ /* 0x000fe20003800000 */
[----:B------:R-:W-:Y:S02]  /*2a9c0*/  IMAD.MOV.U32 R13, RZ, RZ, R2 ;  /* 0x000000ffff0d7224 */ /* 0x000fe400078e0002 */
[----:B------:R-:W-:Y:S02]  /*2a9d0*/  IMAD.MOV.U32 R11, RZ, RZ, 0x1f ;  /* 0x0000001fff0b7424 */ /* 0x000fe400078e00ff */
[----:B------:R-:W-:-:S07]  /*2a9e0*/  IMAD.MOV.U32 R15, RZ, RZ, -0x1 ;  /* 0xffffffffff0f7424 */ /* 0x000fce00078e00ff */
[----:B0-23--:R-:W-:Y:S05]  /*2a9f0*/  WARPSYNC.COLLECTIVE R15, `(.L_x_3413) ;  /* 0x000000000f087348 */ /* 0x00dfea0003c00000 */
[----:B------:R1:W4:Y:S02]  /*2aa00*/  SHFL.IDX P6, R14, R13, R12, R11 ;  /* 0x0000000c0d0e7389 */ /* 0x00032400000c000b */
[----:B01234-:R-:W-:Y:S01]  /*2aa10*/  ENDCOLLECTIVE ;  /* 0x000000000000791b */ /* 0x01ffe20003800000 */
.L_x_3413:
[----:B------:R-:W-:Y:S05]  /*2aa20*/  BSYNC B0 ;  /* 0x0000000000007941 */ /* 0x000fea0003800000 */
.L_x_3412:
[----:B------:R-:W-:Y:S01]  /*2aa30*/  IMAD.MOV.U32 R6, RZ, RZ, R14 ;  /* 0x000000ffff067224 */ /* 0x000fe200078e000e */
[----:B------:R-:W-:Y:S06]  /*2aa40*/  BRA `(.L_x_3189) ;  /* 0xffffff9800dc7947 */ /* 0x000fec000383ffff */
.L_x_3196:
[----:B0-----:R0:W1:Y:S02]  /*2aa50*/  SYNCS.PHASECHK.TRANS64.TRYWAIT P0, [R5+URZ+0x22820], R0 ;  /* 0x02282000050075a7 */ /* 0x001064000800017f */
[----:B-1----:R-:W-:Y:S05]  /*2aa60*/  @!P0 NANOSLEEP.SYNCS 0x989680 ;  /* 0x009896800000895d */ /* 0x002fea0003900000 */
[----:B------:R-:W1:Y:S02]  /*2aa70*/  @!P0 SYNCS.PHASECHK.TRANS64 P0, [R5+URZ+0x22820], R0 ;  /* 0x02282000050085a7 */ /* 0x000e64000800007f */
[----:B-1----:R-:W-:Y:S05]  /*2aa80*/  @!P0 BRA `(.L_x_3196) ;  /* 0xfffffffc00f08947 */ /* 0x002fea000383ffff */
[----:B------:R-:W-:Y:S05]  /*2aa90*/  BRA `(.L_x_3414) ;  /* 0xffffffa400347947 */ /* 0x000fea000383ffff */
.L_x_3197:
        /* <DEDUP_REMOVED lines=8> */
[----:B0-234-:R-:W-:Y:S05]  /*2ab20*/  WARPSYNC.COLLECTIVE R15, `(.L_x_3416) ;  /* 0x000000000f087348 */ /* 0x01dfea0003c00000 */
[----:B------:R1:W0:Y:S02]  /*2ab30*/  SHFL.IDX P6, R14, R13, R12, R11 ;  /* 0x0000000c0d0e7389 */ /* 0x00022400000c000b */
[----:B01234-:R-:W-:Y:S01]  /*2ab40*/  ENDCOLLECTIVE ;  /* 0x000000000000791b */ /* 0x01ffe20003800000 */
.L_x_3416:
[----:B------:R-:W-:Y:S05]  /*2ab50*/  BSYNC B0 ;  /* 0x0000000000007941 */ /* 0x000fea0003800000 */
.L_x_3415:
[----:B------:R-:W-:Y:S05]  /*2ab60*/  BRA `(.L_x_3417) ;  /* 0xffffffa4001c7947 */ /* 0x000fea000383ffff */
.L_x_3198:
[----:B------:R-:W-:Y:S01]  /*2ab70*/  BSSY B0, `(.L_x_3418) ;  /* 0x0000006000007945 */ /* 0x000fe20003800000 */
[----:B------:R-:W-:-:S07]  /*2ab80*/  IMAD.MOV.U32 R15, RZ, RZ, -0x1 ;  /* 0xffffffffff0f7424 */ /* 0x000fce00078e00ff */
[----:B0-234-:R-:W-:Y:S05]  /*2ab90*/  WARPSYNC.COLLECTIVE R15, `(.L_x_3419) ;  /* 0x000000000f0c7348 */ /* 0x01dfea0003c00000 */
[----:B------:R-:W-:Y:S02]  /*2aba0*/  ELECT P6, UR62, PT ;  /* 0x00000000003e782f */ /* 0x000fe400038c0000 */
[----:B------:R-:W-:Y:S01]  /*2abb0*/  MOV R14, UR62 ;  /* 0x0000003e000e7c02 */ /* 0x000fe20008000f00 */
[----:B0-234-:R-:W-:Y:S10]  /*2abc0*/  ENDCOLLECTIVE ;  /* 0x000000000000791b */ /* 0x01dff40003800000 */
.L_x_3419:
[----:B------:R-:W-:Y:S05]  /*2abd0*/  BSYNC B0 ;  /* 0x0000000000007941 */ /* 0x000fea0003800000 */
.L_x_3418:
[----:B------:R-:W-:Y:S05]  /*2abe0*/  BRA `(.L_x_3420) ;  /* 0xffffffa400107947 */ /* 0x000fea000383ffff */
.L_x_3200:
[----:B0-----:R0:W1:Y:S02]  /*2abf0*/  SYNCS.PHASECHK.TRANS64.TRYWAIT P1, [R3+URZ+0x22840], R2 ;  /* 0x02284002030075a7 */ /* 0x001064000802017f */
[----:B-1----:R-:W-:Y:S05]  /*2ac00*/  @!P1 NANOSLEEP.SYNCS 0x989680 ;  /* 0x009896800000995d */ /* 0x002fea0003900000 */
[----:B------:R-:W1:Y:S02]  /*2ac10*/  @!P1 SYNCS.PHASECHK.TRANS64 P1, [R3+URZ+0x22840], R2 ;  /* 0x02284002030095a7 */ /* 0x000e64000802007f */
[----:B-1----:R-:W-:Y:S05]  /*2ac20*/  @!P1 BRA `(.L_x_3200) ;  /* 0xfffffffc00f09947 */ /* 0x002fea000383ffff */
[----:B------:R-:W-:Y:S05]  /*2ac30*/  BRA `(.L_x_3421) ;  /* 0xffffffa400307947 */ /* 0x000fea000383ffff */
.L_x_3202:
[----:B-1----:R1:W0:Y:S02]  /*2ac40*/  SYNCS.PHASECHK.TRANS64.TRYWAIT P1, [R19+URZ+0x22840], R0 ;  /* 0x02284000130075a7 */ /* 0x002224000802017f */
[----:B0-----:R-:W-:Y:S05]  /*2ac50*/  @!P1 NANOSLEEP.SYNCS 0x989680 ;  /* 0x009896800000995d */ /* 0x001fea0003900000 */
[----:B------:R-:W0:Y:S02]  /*2ac60*/  @!P1 SYNCS.PHASECHK.TRANS64 P1, [R19+URZ+0x22840], R0 ;  /* 0x02284000130095a7 */ /* 0x000e24000802007f */
[----:B0-----:R-:W-:Y:S05]  /*2ac70*/  @!P1 BRA `(.L_x_3202) ;  /* 0xfffffffc00f09947 */ /* 0x001fea000383ffff */
[----:B------:R-:W-:Y:S05]  /*2ac80*/  BRA `(.L_x_3422) ;  /* 0xffffffa4003c7947 */ /* 0x000fea000383ffff */
.L_x_3204:
[----:B------:R0:W0:Y:S02]  /*2ac90*/  SYNCS.PHASECHK.TRANS64.TRYWAIT P1, [R3+URZ+0x22860], R2 ;  /* 0x02286002030075a7 */ /* 0x000024000802017f */
[----:B0-----:R-:W-:Y:S05]  /*2aca0*/  @!P1 NANOSLEEP.SYNCS 0x989680 ;  /* 0x009896800000995d */ /* 0x001fea0003900000 */
[----:B------:R-:W0:Y:S02]  /*2acb0*/  @!P1 SYNCS.PHASECHK.TRANS64 P1, [R3+URZ+0x22860], R2 ;  /* 0x02286002030095a7 */ /* 0x000e24000802007f */
[----:B0-----:R-:W-:Y:S05]  /*2acc0*/  @!P1 BRA `(.L_x_3204) ;  /* 0xfffffffc00f09947 */ /* 0x001fea000383ffff */
[----:B------:R-:W-:Y:S05]  /*2acd0*/  BRA `(.L_x_3423) ;  /* 0xffffffa400387947 */ /* 0x000fea000383ffff */
.L_x_3424:
        /* <DEDUP_REMOVED lines=10> */
.L_x_6566:


//--------------------- .text._ZN7cutlass13device_kernelIN5flash11enable_sm90INS1_16FlashAttnFwdSm90INS1_25CollectiveMainloopFwdSm90ILi2EN4cute5tupleIJNS5_1CILi1EEES8_S8_EEENS6_IJNS7_ILi128EEENS7_ILi96EEENS7_ILi64EEEEEELi256ENS_10bfloat16_tEfNS_4arch4Sm90ELb0ELb1ELb1ELb1ELb1ELb0ELb1ELb1ELb0ELb1ELb1ELb0EEENS1_21CollectiveEpilogueFwdINS6_IJSA_NS7_ILi256EEESB_EEES9_SE_SG_Li256ELb1ELb1ELb1ELb0EEENS1_36VarlenDynamicPersistentTileSchedulerILi128ELi96ELi256ELi128ELb1ELb1ELb1ELb1ELb0ELb1EEEEEEEEEvNT_6ParamsE --------------------------
	.section	.text._ZN7cutlass13device_kernelIN5flash11enable_sm90INS1_16FlashAttnFwdSm90INS1_25CollectiveMainloopFwdSm90ILi2EN4cute5tupleIJNS5_1CILi1EEES8_S8_EEENS6_IJNS7_ILi128EEENS7_ILi96EEENS7_ILi64EEEEEELi256ENS_10bfloat16_tEfNS_4arch4Sm90ELb0ELb1ELb1ELb1ELb1ELb0ELb1ELb1ELb0ELb1ELb1ELb0EEENS1_21CollectiveEpilogueFwdINS6_IJSA_NS7_ILi256EEESB_EEES9_SE_SG_Li256ELb1ELb1ELb1ELb0EEENS1_36VarlenDynamicPersistentTileSchedulerILi128ELi96ELi256ELi128ELb1ELb1ELb1ELb1ELb0ELb1EEEEEEEEEvNT_6ParamsE,"ax",@progbits
	.align	128
.text._ZN7cutlass13device_kernelIN5flash11enable_sm90INS1_16FlashAttnFwdSm90INS1_25CollectiveMainloopFwdSm90ILi2EN4cute5tupleIJNS5_1CILi1EEES8_S8_EEENS6_IJNS7_ILi128EEENS7_ILi96EEENS7_ILi64EEEEEELi256ENS_10bfloat16_tEfNS_4arch4Sm90ELb0ELb1ELb1ELb1ELb1ELb0ELb1ELb1ELb0ELb1ELb1ELb0EEENS1_21CollectiveEpilogueFwdINS6_IJSA_NS7_ILi256EEESB_EEES9_SE_SG_Li256ELb1ELb1ELb1ELb0EEENS1_36VarlenDynamicPersistentTileSchedulerILi128ELi96ELi256ELi128ELb1ELb1ELb1ELb1ELb0ELb1EEEEEEEEEvNT_6ParamsE:
        .type           _ZN7cutlass13device_kernelIN5flash11enable_sm90INS1_16FlashAttnFwdSm90INS1_25CollectiveMainloopFwdSm90ILi2EN4cute5tupleIJNS5_1CILi1EEES8_S8_EEENS6_IJNS7_ILi128EEENS7_ILi96EEENS7_ILi64EEEEEELi256ENS_10bfloat16_tEfNS_4arch4Sm90ELb0ELb1ELb1ELb1ELb1ELb0ELb1ELb1ELb0ELb1ELb1ELb0EEENS1_21CollectiveEpilogueFwdINS6_IJSA_NS7_ILi256EEESB_EEES9_SE_SG_Li256ELb1ELb1ELb1ELb0EEENS1_36VarlenDynamicPersistentTileSchedulerILi128ELi96ELi256ELi128ELb1ELb1ELb1ELb1ELb0ELb1EEEEEEEEEvNT_6ParamsE,@function
        .size           _ZN7cutlass13device_kernelIN5flash11enable_sm90INS1_16FlashAttnFwdSm90INS1_25CollectiveMainloopFwdSm90ILi2EN4cute5tupleIJNS5_1CILi1EEES8_S8_EEENS6_IJNS7_ILi128EEENS7_ILi96EEENS7_ILi64EEEEEELi256ENS_10bfloat16_tEfNS_4arch4Sm90ELb0ELb1ELb1ELb1ELb1ELb0ELb1ELb1ELb0ELb1ELb1ELb0EEENS1_21CollectiveEpilogueFwdINS6_IJSA_NS7_ILi256EEESB_EEES9_SE_SG_Li256ELb1ELb1ELb1ELb0EEENS1_36VarlenDynamicPersistentTileSchedulerILi128ELi96ELi256ELi128ELb1ELb1ELb1ELb1ELb0ELb1EEEEEEEEEvNT_6ParamsE,(.L_x_6567 - _ZN7cutlass13device_kernelIN5flash11enable_sm90INS1_16FlashAttnFwdSm90INS1_25CollectiveMainloopFwdSm90ILi2EN4cute5tupleIJNS5_1CILi1EEES8_S8_EEENS6_IJNS7_ILi128EEENS7_ILi96EEENS7_ILi64EEEEEELi256ENS_10bfloat16_tEfNS_4arch4Sm90ELb0ELb1ELb1ELb1ELb1ELb0ELb1ELb1ELb0ELb1ELb1ELb0EEENS1_21CollectiveEpilogueFwdINS6_IJSA_NS7_ILi256EEESB_EEES9_SE_SG_Li256ELb1ELb1ELb1ELb0EEENS1_36VarlenDynamicPersistentTileSchedulerILi128ELi96ELi256ELi128ELb1ELb1ELb1ELb1ELb0ELb1EEEEEEEEEvNT_6ParamsE)
        .other          _ZN7cutlass13device_kernelIN5flash11enable_sm90INS1_16FlashAttnFwdSm90INS1_25CollectiveMainloopFwdSm90ILi2EN4cute5tupleIJNS5_1CILi1EEES8_S8_EEENS6_IJNS7_ILi128EEENS7_ILi96EEENS7_ILi64EEEEEELi256ENS_10bfloat16_tEfNS_4arch4Sm90ELb0ELb1ELb1ELb1ELb1ELb0ELb1ELb1ELb0ELb1ELb1ELb0EEENS1_21CollectiveEpilogueFwdINS6_IJSA_NS7_ILi256EEESB_EEES9_SE_SG_Li256ELb1ELb1ELb1ELb0EEENS1_36VarlenDynamicPersistentTileSchedulerILi128ELi96ELi256ELi128ELb1ELb1ELb1ELb1ELb0ELb1EEEEEEEEEvNT_6ParamsE,@"STO_CUDA_ENTRY STV_DEFAULT"
_ZN7cutlass13device_kernelIN5flash11enable_sm90INS1_16FlashAttnFwdSm90INS1_25CollectiveMainloopFwdSm90ILi2EN4cute5tupleIJNS5_1CILi1EEES8_S8_EEENS6_IJNS7_ILi128EEENS7_ILi96EEENS7_ILi64EEEEEELi256ENS_10bfloat16_tEfNS_4arch4Sm90ELb0ELb1ELb1ELb1ELb1ELb0ELb1ELb1ELb0ELb1ELb1ELb0EEENS1_21CollectiveEpilogueFwdINS6_IJSA_NS7_ILi256EEESB_EEES9_SE_SG_Li256ELb1ELb1ELb1ELb0EEENS1_36VarlenDynamicPersistentTileSchedulerILi128ELi96ELi256ELi128ELb1ELb1ELb1ELb1ELb0ELb1EEEEEEEEEvNT_6ParamsE:
        /* <DEDUP_REMOVED lines=47> */
.L_x_3425:
        /* <DEDUP_REMOVED lines=22> */
.L_x_3426:
        /* <DEDUP_REMOVED lines=18> */
.L_x_3427:
        /* <DEDUP_REMOVED lines=22> */
.L_x_3428:
        /* <DEDUP_REMOVED lines=23> */
.L_x_3429:
[----:B------:R-:W-:Y:S01]  /*0840*/  UISETP.NE.AND UP0, UPT, UR9, URZ, UPT ;  /* 0x0000003f0900728c */ /* 0x000fe2000bf05270 */
[----:B------:R-:W-:Y:S01]  /*0850*/  NOP ;  /* 0x0000000000007918 */ /* 0x000fe20000000000 */
[----:B0-----:R-:W-:Y:S01]  /*0860*/  UMOV UR4, 0x1 ;  /* 0x0000000100047882 */ /* 0x001fe20000000000 */
[----:B------:R-:W-:Y:S01]  /*0870*/  ULDC UR5, c[0x0][0x20] ;  /* 0x0000080000057ab9 */ /* 0x000fe20000000800 */
[----:B------:R-:W-:Y:S01]  /*0880*/  USEL UR4, UR4, 0x2, !UP0 ;  /* 0x0000000204047887 */ /* 0x000fe2000c000000 */
[----:B-1234-:R-:W-:Y:S01]  /*0890*/  BAR.SYNC.DEFER_BLOCKING 0x0 ;  /* 0x0000000000007b1d */ /* 0x01efe20000010000 */
[----:B------:R-:W-:Y:S02]  /*08a0*/  PLOP3.LUT P1, PT, PT, PT, UP0, 0x80, 0x0 ;  /* 0x000000000000781c */ /* 0x000fe40003f2f008 */
[----:B------:R-:W-:Y:S02]  /*08b0*/  IADD3 R16, P0, R1, UR5, RZ ;  /* 0x0000000501107c10 */ /* 0x000fe4000ff1e0ff */
[----:B------:R-:W-:Y:S01]  /*08c0*/  IMAD.U32 R2, RZ, RZ, UR4 ;  /* 0x00000004ff027e24 */ /* 0x000fe2000f8e00ff */
[----:B------:R-:W-:Y:S01]  /*08d0*/  ULDC UR6, c[0x0][0x24] ;  /* 0x0000090000067ab9 */ /* 0x000fe20000000800 */
[----:B------:R-:W-:Y:S01]  /*08e0*/  ULDC.64 UR36, c[0x0][0x208] ;  /* 0x0000820000247ab9 */ /* 0x000fe20000000a00 */
[----:B------:R-:W-:-:S02]  /*08f0*/  IMAD.X R17, RZ, RZ, UR6, P0 ;  /* 0x00000006ff117e24 */ /* 0x000fc400080e06ff */
[----:B------:R0:W-:Y:S04]  /*0900*/  STL [R1+0x4c8], R2 ;  /* 0x0004c80201007387 */ /* 0x0001e80000100800 */
[----:B------:R-:W-:Y:S05]  /*0910*/  @!P1 BRA `(.L_x_3430) ;  /* 0x0000024800849947 */ /* 0x000fea0003800000 */
.L_x_3431:
[----:B------:R-:W-:-:S08]  /*0920*/  NOP ;  /* 0x0000000000007918 */ /* 0x000fd00000000000 */
[----:B------:R-:W1:Y:S02]  /*0930*/  USETMAXREG.TRY_ALLOC.CTAPOOL UP0, 0xe8 ;  /* 0x000000e8000079c8 */ /* 0x000e640008000600 */
[----:B-1----:R-:W-:-:S13]  /*0940*/  PLOP3.LUT P0, PT, PT, PT, UP0, 0x80, 0x0 ;  /* 0x000000000000781c */ /* 0x002fda0003f0f008 */
[----:B------:R-:W-:Y:S05]  /*0950*/  @!P0 BRA `(.L_x_3431) ;  /* 0xfffffffc00f08947 */ /* 0x000fea000383ffff */
[----:B------:R-:W1:Y:S01]  /*0960*/  S2R R0, SR_TID.X ;  /* 0x0000000000007919 */ /* 0x000e620000002100 */
[----:B------:R-:W-:Y:S06]  /*0970*/  BAR.ARV 0x8, 0x180 ;  /* 0x0206000000007b1d */ /* 0x000fec0000002000 */
[----:B0-----:R-:W-:Y:S01]  /*0980*/  IADD3 R2, P1, R16, 0x1f8, RZ ;  /* 0x000001f810027810 */ /* 0x001fe20007f3e0ff */
[----:B------:R-:W-:Y:S01]  /*0990*/  ULDC UR4, c[0x0][0xd3c] ;  /* 0x00034f0000047ab9 */ /* 0x000fe20000000800 */
[----:B------:R-:W0:Y:S03]  /*09a0*/  S2R R7, SR_CgaCtaId ;  /* 0x0000000000077919 */ /* 0x000e260000008800 */
[----:B------:R-:W-:Y:S01]  /*09b0*/  IMAD.X R3, RZ, RZ, R17, P1 ;  /* 0x000000ffff037224 */ /* 0x000fe200008e0611 */
[----:B------:R-:W-:Y:S04]  /*09c0*/  STL.64 [R1+0x1f8], RZ ;  /* 0x0001f8ff01007387 */ /* 0x000fe80000100a00 */
[----:B------:R-:W-:Y:S04]  /*09d0*/  STL.64 [R1+0x4b0], R2 ;  /* 0x0004b00201007387 */ /* 0x000fe80000100a00 */
[----:B------:R-:W-:Y:S04]  /*09e0*/  STL [R1+0x200], RZ ;  /* 0x000200ff01007387 */ /* 0x000fe80000100800 */
[----:B------:R-:W-:Y:S01]  /*09f0*/  STL [R1+0x204], RZ ;  /* 0x000204ff01007387 */ /* 0x000fe20000100800 */
[----:B-1----:R-:W-:-:S04]  /*0a00*/  SHF.R.U32.HI R0, RZ, 0x7, R0 ;  /* 0x00000007ff007819 */ /* 0x002fc80000011600 */
[----:B------:R-:W-:Y:S02]  /*0a10*/  ISETP.NE.AND P0, PT, R0, 0x1, PT ;  /* 0x000000010000780c */ /* 0x000fe40003f05270 */
[----:B------:R-:W-:-:S04]  /*0a20*/  MOV R0, 0x400 ;  /* 0x0000040000007802 */ /* 0x000fc80000000f00 */
[----:B0-----:R-:W-:-:S07]  /*0a30*/  LEA R0, R7, R0, 0x18 ;  /* 0x0000000007007211 */ /* 0x001fce00078ec0ff */
[----:B------:R-:W-:Y:S08]  /*0a40*/  @!P0 BAR.ARV 0x9, 0x100 ;  /* 0x0244000000008b1d */ /* 0x000ff00000002000 */
[----:B------:R-:W-:Y:S06]  /*0a50*/  BAR.SYNC.DEFER_BLOCKING 0x5, 0x180 ;  /* 0x0146000000007b1d */ /* 0x000fec0000010000 */
[----:B------:R0:W1:Y:S02]  /*0a60*/  LDS.128 R12, [R0+0x324d0] ;  /* 0x0324d000000c7984 */ /* 0x0000640000000c00 */
[----:B------:R-:W-:Y:S06]  /*0a70*/  BAR.ARV 0x4, 0x180 ;  /* 0x0106000000007b1d */ /* 0x000fec0000002000 */
[----:B0-----:R-:W-:-:S05]  /*0a80*/  IADD3 R0, P2, R16, 0x204, RZ ;  /* 0x0000020410007810 */ /* 0x001fca0007f5e0ff */
[----:B------:R0:W-:Y:S02]  /*0a90*/  STL [R1+0x4c0], R0 ;  /* 0x0004c00001007387 */ /* 0x0001e40000100800 */
[----:B0-----:R-:W-:-:S05]  /*0aa0*/  IMAD.X R0, RZ, RZ, R17, P2 ;  /* 0x000000ffff007224 */ /* 0x001fca00010e0611 */
[----:B------:R0:W-:Y:S01]  /*0ab0*/  STL [R1+0x4bc], R0 ;  /* 0x0004bc0001007387 */ /* 0x0001e20000100800 */
[----:B-1----:R-:W-:-:S13]  /*0ac0*/  ISETP.GE.AND P0, PT, R15, UR4, PT ;  /* 0x000000040f007c0c */ /* 0x002fda000bf06270 */
[----:B0-----:R-:W-:Y:S05]  /*0ad0*/  @P0 EXIT ;  /* 0x000000000000094d */ /* 0x001fea0003800000 */
[----:B------:R-:W0:Y:S01]  /*0ae0*/  S2R R2, SR_TID.X ;  /* 0x0000000000027919 */ /* 0x000e220000002100 */
[----:B------:R-:W-:Y:S02]  /*0af0*/  R2UR UR5, R13 ;  /* 0x000000000d0572ca */ /* 0x000fe400000e0000 */
[----:B------:R-:W-:Y:S02]  /*0b00*/  R2UR UR6, R14 ;  /* 0x000000000e0672ca */ /* 0x000fe400000e0000 */
[----:B------:R-:W-:Y:S01]  /*0b10*/  R2UR UR7, R15 ;  /* 0x000000000f0772ca */ /* 0x000fe200000e0000 */
[----:B0-----:R-:W-:-:S05]  /*0b20*/  VIADD R217, R2, 0xffffff80 ;  /* 0xffffff8002d97836 */ /* 0x001fca0000000000 */
[----:B------:R-:W-:-:S04]  /*0b30*/  SHF.R.S32.HI R0, RZ, 0x1f, R217 ;  /* 0x0000001fff007819 */ /* 0x000fc800000114d9 */
[CC--:B------:R-:W-:Y:S02]  /*0b40*/  LEA.HI R2, R0.reuse, R217.reuse, RZ, 0x7 ;  /* 0x000000d900027211 */ /* 0x0c0fe400078f38ff */
[-C--:B------:R-:W-:Y:S02]  /*0b50*/  LEA.HI R5, R0, R217.reuse, RZ, 0x4 ;  /* 0x000000d900057211 */ /* 0x080fe400078f20ff */
[----:B------:R-:W-:Y:S02]  /*0b60*/  LOP3.LUT R4, R2, 0xffffff80, RZ, 0xc0, !PT ;  /* 0xffffff8002047812 */ /* 0x000fe400078ec0ff */
[----:B------:R-:W-:Y:S02]  /*0b70*/  SHF.R.S32.HI R10, RZ, 0x4, R5 ;  /* 0x00000004ff0a7819 */ /* 0x000fe40000011405 */
[----:B------:R-:W-:Y:S01]  /*0b80*/  LOP3.LUT R8, R5, 0x3fffff0, RZ, 0xc0, !PT ;  /* 0x03fffff005087812 */ /* 0x000fe200078ec0ff */
[----:B------:R-:W-:Y:S01]  /*0b90*/  IMAD.IADD R12, R217, 0x1, -R4 ;  /* 0x00000001d90c7824 */ /* 0x000fe200078e0a04 */
[----:B------:R-:W-:-:S02]  /*0ba0*/  LEA.HI R4, R0, R217, RZ, 0x5 ;  /* 0x000000d900047211 */ /* 0x000fc400078f28ff */
[----:B------:R-:W-:Y:S01]  /*0bb0*/  LEA.HI R9, R5, R10, RZ, 0x1 ;  /* 0x0000000a05097211 */ /* 0x000fe200078f08ff */
[----:B------:R-:W-:Y:S01]  /*0bc0*/  IMAD.IADD R8, R217, 0x1, -R8 ;  /* 0x00000001d9087824 */ /* 0x000fe200078e0a08 */
[----:B------:R-:W-:Y:S01]  /*0bd0*/  SHF.R.S32.HI R3, RZ, 0x1f, R12 ;  /* 0x0000001fff037819 */ /* 0x000fe2000001140c */
[----:B------:R-:W-:Y:S01]  /*0be0*/  IMAD.SHL.U32 R6, R4, 0x20, RZ ;  /* 0x0000002004067824 */ /* 0x000fe200078e00ff */
[----:B------:R-:W-:Y:S01]  /*0bf0*/  LOP3.LUT R9, R9, 0x1ffffffe, RZ, 0xc0, !PT ;  /* 0x1ffffffe09097812 */ /* 0x000fe200078ec0ff */
[----:B------:R-:W-:Y:S01]  /*0c00*/  STL [R1+0x4b8], R12 ;  /* 0x0004b80c01007387 */ /* 0x000fe20000100800 */
[----:B------:R-:W-:Y:S02]  /*0c10*/  LEA.HI R4, R3, R12, RZ, 0x2 ;  /* 0x0000000c03047211 */ /* 0x000fe400078f10ff */
[----:B------:R-:W-:Y:S01]  /*0c20*/  LOP3.LUT R11, R6, 0xfffffc00, RZ, 0xc0, !PT ;  /* 0xfffffc00060b7812 */ /* 0x000fe200078ec0ff */
[----:B------:R-:W-:Y:S01]  /*0c30*/  IMAD.IADD R9, R10, 0x1, -R9 ;  /* 0x000000010a097824 */ /* 0x000fe200078e0a09 */
[----:B------:R-:W-:-:S02]  /*0c40*/  SHF.R.S32.HI R5, RZ, 0x2, R4 ;  /* 0x00000002ff057819 */ /* 0x000fc40000011404 */
[----:B------:R-:W-:Y:S01]  /*0c50*/  SHF.R.S32.HI R6, RZ, 0x1f, R4 ;  /* 0x0000001fff067819 */ /* 0x000fe20000011404 */
[----:B------:R-:W-:Y:S01]  /*0c60*/  IMAD R8, R8, 0x40, R11 ;  /* 0x0000004008087824 */ /* 0x000fe200078e020b */
[----:B------:R-:W-:Y:S02]  /*0c70*/  LOP3.LUT R4, R4, 0x7ffffffc, RZ, 0xc0, !PT ;  /* 0x7ffffffc04047812 */ /* 0x000fe400078ec0ff */
[----:B------:R-:W-:Y:S01]  /*0c80*/  LEA.HI R11, R0, R217, RZ, 0x2 ;  /* 0x000000d9000b7211 */ /* 0x000fe200078f10ff */
[----:B------:R-:W-:Y:S01]  /*0c90*/  IMAD R8, R9, 0x8, R8 ;  /* 0x0000000809087824 */ /* 0x000fe200078e0208 */
[----:B------:R-:W-:Y:S01]  /*0ca0*/  LEA.HI R6, R6, R5, RZ, 0x3 ;  /* 0x0000000506067211 */ /* 0x000fe200078f18ff */
[----:B------:R-:W-:Y:S01]  /*0cb0*/  IMAD.IADD R4, R12, 0x1, -R4 ;  /* 0x000000010c047824 */ /* 0x000fe200078e0a04 */
[----:B------:R-:W-:Y:S02]  /*0cc0*/  LOP3.LUT R10, R11, 0xfffffffc, RZ, 0xc0, !PT ;  /* 0xfffffffc0b0a7812 */ /* 0x000fe400078ec0ff */
[----:B------:R-:W-:Y:S01]  /*0cd0*/  SHF.R.S32.HI R11, RZ, 0x7, R2 ;  /* 0x00000007ff0b7819 */ /* 0x000fe20000011402 */
[----:B------:R-:W-:Y:S01]  /*0ce0*/  IMAD.SHL.U32 R179, R4, 0x2, RZ ;  /* 0x0000000204b37824 */ /* 0x000fe200078e00ff */
[----:B------:R-:W-:Y:S01]  /*0cf0*/  LOP3.LUT R6, R6, 0xfffffff8, RZ, 0xc0, !PT ;  /* 0xfffffff806067812 */ /* 0x000fe200078ec0ff */
[----:B------:R0:W-:Y:S01]  /*0d00*/  STL [R1+0x4d0], R8 ;  /* 0x0004d00801007387 */ /* 0x0001e20000100800 */
[----:B------:R-:W-:Y:S01]  /*0d10*/  LEA.HI R3, R3, R12, RZ, 0x5 ;  /* 0x0000000c03037211 */ /* 0x000fe200078f28ff */
[----:B------:R-:W-:Y:S01]  /*0d20*/  VIADD R210, R179, 0x18 ;  /* 0x00000018b3d27836 */ /* 0x000fe20000000000 */
[----:B------:R-:W-:Y:S01]  /*0d30*/  LEA.HI R2, R2, R11, RZ, 0x1 ;  /* 0x0000000b02027211 */ /* 0x000fe200078f08ff */
[----:B------:R-:W-:Y:S01]  /*0d40*/  IMAD.IADD R6, R5, 0x1, -R6 ;  /* 0x0000000105067824 */ /* 0x000fe200078e0a06 */
[----:B------:R-:W-:Y:S01]  /*0d50*/  LEA.HI R0, R0, R217, RZ, 0x3 ;  /* 0x000000d900007211 */ /* 0x000fe200078f18ff */
[C---:B------:R-:W-:Y:S01]  /*0d60*/  VIADD R212, R179.reuse, 0x8 ;  /* 0x00000008b3d47836 */ /* 0x040fe20000000000 */
[----:B------:R-:W-:Y:S01]  /*0d70*/  SHF.R.S32.HI R3, RZ, 0x5, R3 ;  /* 0x00000005ff037819 */ /* 0x000fe20000011403 */
[C---:B------:R-:W-:Y:S01]  /*0d80*/  VIADD R211, R179.reuse, 0x10 ;  /* 0x00000010b3d37836 */ /* 0x040fe20000000000 */
[----:B------:R-:W-:Y:S01]  /*0d90*/  LOP3.LUT R2, R2, 0x3fffffe, RZ, 0xc0, !PT ;  /* 0x03fffffe02027812 */ /* 0x000fe200078ec0ff */
[----:B------:R-:W-:Y:S01]  /*0da0*/  VIADD R207, R179, 0x30 ;  /* 0x00000030b3cf7836 */ /* 0x000fe20000000000 */
[----:B0-----:R-:W-:Y:S01]  /*0db0*/  LOP3.LUT R8, R0, 0xfffffff8, RZ, 0xc0, !PT ;  /* 0xfffffff800087812 */ /* 0x001fe200078ec0ff */
[----:B------:R-:W-:Y:S01]  /*0dc0*/  IMAD R3, R3, 0x10, R6 ;  /* 0x0000001003037824 */ /* 0x000fe200078e0206 */
[----:B------:R-:W-:Y:S01]  /*0dd0*/  SHF.R.S32.HI R215, RZ, 0x3, R0 ;  /* 0x00000003ffd77819 */ /* 0x000fe20000011400 */
[----:B------:R-:W-:Y:S01]  /*0de0*/  IMAD.IADD R2, R11, 0x1, -R2 ;  /* 0x000000010b027824 */ /* 0x000fe200078e0a02 */
[----:B------:R-:W-:Y:S01]  /*0df0*/  SHF.R.S32.HI R0, RZ, 0x1f, R210 ;  /* 0x0000001fff007819 */ /* 0x000fe200000114d2 */
[C---:B------:R-:W-:Y:S01]  /*0e00*/  VIADD R209, R179.reuse, 0x20 ;  /* 0x00000020b3d17836 */ /* 0x040fe20000000000 */
[----:B------:R-:W-:Y:S01]  /*0e10*/  STL [R1+0x4c4], R11 ;  /* 0x0004c40b01007387 */ /* 0x000fe20000100800 */
[----:B------:R-:W-:Y:S01]  /*0e20*/  IMAD R178, R2, 0x40, R3 ;  /* 0x0000004002b27824 */ /* 0x000fe200078e0203 */
[----:B------:R-:W-:Y:S01]  /*0e30*/  SHF.R.S32.HI R3, RZ, 0x1f, R212 ;  /* 0x0000001fff037819 */ /* 0x000fe200000114d4 */
[C---:B------:R-:W-:Y:S01]  /*0e40*/  VIADD R208, R179.reuse, 0x28 ;  /* 0x00000028b3d07836 */ /* 0x040fe20000000000 */
[----:B------:R0:W-:Y:S01]  /*0e50*/  STL [R1+0x4a4], R0 ;  /* 0x0004a40001007387 */ /* 0x0001e20000100800 */
[----:B------:R-:W-:Y:S01]  /*0e60*/  SHF.R.S32.HI R2, RZ, 0x1f, R211 ;  /* 0x0000001fff027819 */ /* 0x000fe200000114d3 */
[----:B------:R-:W-:-:S02]  /*0e70*/  VIADD R204, R179, 0x48 ;  /* 0x00000048b3cc7836 */ /* 0x000fc40000000000 */
[----:B------:R1:W-:Y:S01]  /*0e80*/  STL [R1+0x4ac], R3 ;  /* 0x0004ac0301007387 */ /* 0x0003e20000100800 */
[C---:B------:R-:W-:Y:S02]  /*0e90*/  VIADD R206, R179.reuse, 0x38 ;  /* 0x00000038b3ce7836 */ /* 0x040fe40000000000 */
[C---:B------:R-:W-:Y:S01]  /*0ea0*/  VIADD R205, R179.reuse, 0x40 ;  /* 0x00000040b3cd7836 */ /* 0x040fe20000000000 */
[----:B------:R2:W-:Y:S01]  /*0eb0*/  STL [R1+0x4a8], R2 ;  /* 0x0004a80201007387 */ /* 0x0005e20000100800 */
[C---:B------:R-:W-:Y:S01]  /*0ec0*/  VIADD R201, R179.reuse, 0x60 ;  /* 0x00000060b3c97836 */ /* 0x040fe20000000000 */
[----:B0-----:R-:W-:Y:S01]  /*0ed0*/  SHF.R.S32.HI R0, RZ, 0x1f, R207 ;  /* 0x0000001fff007819 */ /* 0x001fe200000114cf */
[C---:B------:R-:W-:Y:S02]  /*0ee0*/  VIADD R203, R179.reuse, 0x50 ;  /* 0x00000050b3cb7836 */ /* 0x040fe40000000000 */
[C---:B------:R-:W-:Y:S01]  /*0ef0*/  VIADD R202, R179.reuse, 0x58 ;  /* 0x00000058b3ca7836 */ /* 0x040fe20000000000 */
[----:B-1----:R-:W-:Y:S01]  /*0f00*/  SHF.R.S32.HI R3, RZ, 0x1f, R209 ;  /* 0x0000001fff037819 */ /* 0x002fe200000114d1 */
[----:B------:R0:W-:Y:S01]  /*0f10*/  STL [R1+0x498], R0 ;  /* 0x0004980001007387 */ /* 0x0001e20000100800 */
[----:B------:R-:W-:Y:S01]  /*0f20*/  VIADD R198, R179, 0x78 ;  /* 0x00000078b3c67836 */ /* 0x000fe20000000000 */
[----:B--2---:R-:W-:-:S02]  /*0f30*/  SHF.R.S32.HI R2, RZ, 0x1f, R208 ;  /* 0x0000001fff027819 */ /* 0x004fc400000114d0 */
        /* <DEDUP_REMOVED lines=13> */
[----:B------:R-:W-:Y:S02]  /*1010*/  IMAD.IADD R10, R217, 0x1, -R10 ;  /* 0x00000001d90a7824 */ /* 0x000fe400078e0a0a */
[C---:B------:R-:W-:Y:S01]  /*1020*/  VIADD R194, R179.reuse, 0x98 ;  /* 0x00000098b3c27836 */ /* 0x040fe20000000000 */
[----:B------:R2:W-:Y:S01]  /*1030*/  STL [R1+0x490], R2 ;  /* 0x0004900201007387 */ /* 0x0005e20000100800 */
[C---:B------:R-:W-:Y:S01]  /*1040*/  VIADD R193, R179.reuse, 0xa0 ;  /* 0x000000a0b3c17836 */ /* 0x040fe20000000000 */
[----:B0-----:R-:W-:Y:S01]  /*1050*/  SHF.R.S32.HI R0, RZ, 0x1f, R201 ;  /* 0x0000001fff007819 */ /* 0x001fe200000114c9 */
[C---:B------:R-:W-:Y:S01]  /*1060*/  VIADD R189, R179.reuse, 0xc0 ;  /* 0x000000c0b3bd7836 */ /* 0x040fe20000000000 */
[----:B------:R-:W-:Y:S01]  /*1070*/  LEA.HI R5, R10, R10, RZ, 0x1 ;  /* 0x0000000a0a057211 */ /* 0x000fe200078f08ff */
[C---:B------:R-:W-:Y:S01]  /*1080*/  VIADD R191, R179.reuse, 0xb0 ;  /* 0x000000b0b3bf7836 */ /* 0x040fe20000000000 */
[----:B-1----:R-:W-:Y:S01]  /*1090*/  SHF.R.S32.HI R3, RZ, 0x1f, R203 ;  /* 0x0000001fff037819 */ /* 0x002fe200000114cb */
[----:B------:R0:W-:Y:S01]  /*10a0*/  STL [R1+0x480], R0 ;  /* 0x0004800001007387 */ /* 0x0001e20000100800 */
[----:B------:R-:W-:Y:S01]  /*10b0*/  VIADD R190, R179, 0xb8 ;  /* 0x000000b8b3be7836 */ /* 0x000fe20000000000 */
[----:B------:R-:W-:Y:S01]  /*10c0*/  LOP3.LUT R5, R5, 0x1ffffffe, RZ, 0xc0, !PT ;  /* 0x1ffffffe05057812 */ /* 0x000fe200078ec0ff */
[C---:B------:R-:W-:Y:S01]  /*10d0*/  VIADD R186, R179.reuse, 0xd8 ;  /* 0x000000d8b3ba7836 */ /* 0x040fe20000000000 */
[----:B--2---:R-:W-:Y:S01]  /*10e0*/  SHF.R.S32.HI R2, RZ, 0x1f, R202 ;  /* 0x0000001fff027819 */ /* 0x004fe200000114ca */
[----:B------:R1:W-:Y:S01]  /*10f0*/  STL [R1+0x488], R3 ;  /* 0x0004880301007387 */ /* 0x0003e20000100800 */
[----:B------:R-:W-:-:S02]  /*1100*/  VIADD R188, R179, 0xc8 ;  /* 0x000000c8b3bc7836 */ /* 0x000fc40000000000 */
[----:B------:R-:W-:Y:S01]  /*1110*/  VIADD R187, R179, 0xd0 ;  /* 0x000000d0b3bb7836 */ /* 0x000fe20000000000 */
[----:B------:R2:W-:Y:S01]  /*1120*/  STL [R1+0x484], R2 ;  /* 0x0004840201007387 */ /* 0x0005e20000100800 */
[----:B0-----:R-:W-:Y:S01]  /*1130*/  SHF.R.S32.HI R0, RZ, 0x1f, R198 ;  /* 0x0000001fff007819 */ /* 0x001fe200000114c6 */
[----:B------:R-:W-:Y:S02]  /*1140*/  IMAD.IADD R5, R10, 0x1, -R5 ;  /* 0x000000010a057824 */ /* 0x000fe400078e0a05 */
[----:B------:R-:W-:Y:S02]  /*1150*/  IMAD.IADD R225, R217, 0x1, -R8 ;  /* 0x00000001d9e17824 */ /* 0x000fe400078e0a08 */
[----:B------:R0:W-:Y:S01]  /*1160*/  STL [R1+0x474], R0 ;  /* 0x0004740001007387 */ /* 0x0001e20000100800 */
[----:B-1----:R-:W-:Y:S01]  /*1170*/  SHF.R.S32.HI R3, RZ, 0x1f, R200 ;  /* 0x0000001fff037819 */ /* 0x002fe200000114c8 */
[----:B------:R-:W-:Y:S01]  /*1180*/  IMAD.SHL.U32 R22, R225, 0x8, RZ ;  /* 0x00000008e1167824 */ /* 0x000fe200078e00ff */
[----:B--2---:R-:W-:Y:S01]  /*1190*/  SHF.R.S32.HI R2, RZ, 0x1f, R199 ;  /* 0x0000001fff027819 */ /* 0x004fe200000114c7 */
[----:B------:R-:W-:-:S02]  /*11a0*/  VIADD R185, R179, 0xe0 ;  /* 0x000000e0b3b97836 */ /* 0x000fc40000000000 */
[----:B------:R1:W-:Y:S01]  /*11b0*/  STL [R1+0x47c], R3 ;  /* 0x00047c0301007387 */ /* 0x0003e20000100800 */
[C---:B------:R-:W-:Y:S01]  /*11c0*/  VIADD R176, R22.reuse, 0x40 ;  /* 0x0000004016b07836 */ /* 0x040fe20000000000 */
[----:B------:R-:W-:Y:S01]  /*11d0*/  SHF.R.S32.HI R183, RZ, 0x1f, R22 ;  /* 0x0000001fffb77819 */ /* 0x000fe20000011416 */
[C---:B------:R-:W-:Y:S01]  /*11e0*/  VIADD R23, R22.reuse, 0x80 ;  /* 0x0000008016177836 */ /* 0x040fe20000000000 */
[----:B0-----:R-:W-:Y:S01]  /*11f0*/  SHF.R.S32.HI R0, RZ, 0x1f, R195 ;  /* 0x0000001fff007819 */ /* 0x001fe200000114c3 */
[----:B------:R0:W-:Y:S01]  /*1200*/  STL [R1+0x478], R2 ;  /* 0x0004780201007387 */ /* 0x0001e20000100800 */
[----:B------:R-:W-:Y:S01]  /*1210*/  VIADD R177, R22, 0xc0 ;  /* 0x000000c016b17836 */ /* 0x000fe20000000000 */
[----:B------:R-:W-:Y:S01]  /*1220*/  SHF.R.S32.HI R182, RZ, 0x1f, R176 ;  /* 0x0000001fffb67819 */ /* 0x000fe200000114b0 */
[C---:B------:R-:W-:Y:S01]  /*1230*/  VIADD R184, R179.reuse, 0xe8 ;  /* 0x000000e8b3b87836 */ /* 0x040fe20000000000 */
[----:B------:R2:W-:Y:S01]  /*1240*/  STL [R1+0x468], R0 ;  /* 0x0004680001007387 */ /* 0x0005e20000100800 */
[----:B-1----:R-:W-:Y:S01]  /*1250*/  SHF.R.S32.HI R3, RZ, 0x1f, R197 ;  /* 0x0000001fff037819 */ /* 0x002fe200000114c5 */
[C---:B------:R-:W-:Y:S01]  /*1260*/  VIADD R214, R179.reuse, 0xf0 ;  /* 0x000000f0b3d67836 */ /* 0x040fe20000000000 */
[----:B------:R-:W-:Y:S01]  /*1270*/  SHF.R.S32.HI R181, RZ, 0x1f, R23 ;  /* 0x0000001fffb57819 */ /* 0x000fe20000011417 */
[----:B------:R-:W-:Y:S01]  /*1280*/  VIADD R213, R179, 0xf8 ;  /* 0x000000f8b3d57836 */ /* 0x000fe20000000000 */
[----:B------:R-:W-:Y:S01]  /*1290*/  SHF.R.S32.HI R180, RZ, 0x1f, R177 ;  /* 0x0000001fffb47819 */ /* 0x000fe200000114b1 */
[----:B------:R1:W-:Y:S01]  /*12a0*/  STL [R1+0x470], R3 ;  /* 0x0004700301007387 */ /* 0x0003e20000100800 */
[----:B0-----:R-:W-:-:S02]  /*12b0*/  SHF.R.S32.HI R2, RZ, 0x1f, R196 ;  /* 0x0000001fff027819 */ /* 0x001fc400000114c4 */
[----:B------:R-:W-:Y:S02]  /*12c0*/  SHF.R.S32.HI R229, RZ, 0x1f, R185 ;  /* 0x0000001fffe57819 */ /* 0x000fe400000114b9 */
[----:B--2---:R-:W-:Y:S01]  /*12d0*/  SHF.R.S32.HI R0, RZ, 0x1f, R192 ;  /* 0x0000001fff007819 */ /* 0x004fe200000114c0 */
[----:B------:R0:W-:Y:S01]  /*12e0*/  STL [R1+0x46c], R2 ;  /* 0x00046c0201007387 */ /* 0x0001e20000100800 */
[----:B------:R-:W-:Y:S02]  /*12f0*/  SHF.R.S32.HI R228, RZ, 0x1f, R184 ;  /* 0x0000001fffe47819 */ /* 0x000fe400000114b8 */
[----:B------:R-:W-:Y:S01]  /*1300*/  SHF.R.S32.HI R227, RZ, 0x1f, R214 ;  /* 0x0000001fffe37819 */ /* 0x000fe200000114d6 */
[----:B------:R2:W-:Y:S01]  /*1310*/  STL [R1+0x45c], R0 ;  /* 0x00045c0001007387 */ /* 0x0005e20000100800 */
[----:B-1----:R-:W-:Y:S02]  /*1320*/  SHF.R.S32.HI R3, RZ, 0x1f, R194 ;  /* 0x0000001fff037819 */ /* 0x002fe400000114c2 */
[----:B------:R-:W-:-:S02]  /*1330*/  SHF.R.S32.HI R226, RZ, 0x1f, R213 ;  /* 0x0000001fffe27819 */ /* 0x000fc400000114d5 */
[----:B0-----:R-:W-:Y:S01]  /*1340*/  SHF.R.S32.HI R2, RZ, 0x1f, R193 ;  /* 0x0000001fff027819 */ /* 0x001fe200000114c1 */
[----:B------:R0:W-:Y:S01]  /*1350*/  STL [R1+0x464], R3 ;  /* 0x0004640301007387 */ /* 0x0001e20000100800 */
[----:B--2---:R-:W-:-:S03]  /*1360*/  SHF.R.S32.HI R0, RZ, 0x1f, R189 ;  /* 0x0000001fff007819 */ /* 0x004fc600000114bd */
[----:B------:R1:W-:Y:S04]  /*1370*/  STL [R1+0x460], R2 ;  /* 0x0004600201007387 */ /* 0x0003e80000100800 */
[----:B------:R2:W-:Y:S01]  /*1380*/  STL [R1+0x450], R0 ;  /* 0x0004500001007387 */ /* 0x0005e20000100800 */
[----:B0-----:R-:W-:Y:S02]  /*1390*/  SHF.R.S32.HI R3, RZ, 0x1f, R191 ;  /* 0x0000001fff037819 */ /* 0x001fe400000114bf */
[----:B-1----:R-:W-:-:S03]  /*13a0*/  SHF.R.S32.HI R2, RZ, 0x1f, R190 ;  /* 0x0000001fff027819 */ /* 0x002fc600000114be */
[----:B------:R0:W-:Y:S01]  /*13b0*/  STL [R1+0x458], R3 ;  /* 0x0004580301007387 */ /* 0x0001e20000100800 */
[----:B--2---:R-:W-:-:S03]  /*13c0*/  SHF.R.S32.HI R0, RZ, 0x1f, R186 ;  /* 0x0000001fff007819 */ /* 0x004fc600000114ba */
[----:B------:R1:W-:Y:S04]  /*13d0*/  STL [R1+0x454], R2 ;  /* 0x0004540201007387 */ /* 0x0003e80000100800 */
[----:B------:R2:W-:Y:S01]  /*13e0*/  STL [R1+0x444], R0 ;  /* 0x0004440001007387 */ /* 0x0005e20000100800 */
[----:B0-----:R-:W-:Y:S02]  /*13f0*/  SHF.R.S32.HI R3, RZ, 0x1f, R188 ;  /* 0x0000001fff037819 */ /* 0x001fe400000114bc */
[----:B-1----:R-:W-:-:S03]  /*1400*/  SHF.R.S32.HI R2, RZ, 0x1f, R187 ;  /* 0x0000001fff027819 */ /* 0x002fc600000114bb */
[----:B------:R0:W-:Y:S01]  /*1410*/  STL [R1+0x44c], R3 ;  /* 0x00044c0301007387 */ /* 0x0001e20000100800 */
[----:B--2---:R-:W-:-:S03]  /*1420*/  IMAD R0, R5, 0x8, R178 ;  /* 0x0000000805007824 */ /* 0x004fc600078e02b2 */
[----:B------:R0:W-:Y:S04]  /*1430*/  STL [R1+0x448], R2 ;  /* 0x0004480201007387 */ /* 0x0001e80000100800 */
[----:B------:R0:W-:Y:S02]  /*1440*/  STL [R1+0x4cc], R0 ;  /* 0x0004cc0001007387 */ /* 0x0001e40000100800 */
.L_x_3562:
[----:B------:R-:W-:Y:S01]  /*1450*/  ULDC.64 UR8, c[0x0][0xb20] ;  /* 0x0002c80000087ab9 */ /* 0x000fe20000000a00 */
[----:B------:R-:W-:Y:S01]  /*1460*/  ULDC.64 UR10, c[0x0][0xb18] ;  /* 0x0002c600000a7ab9 */ /* 0x000fe20000000a00 */
[----:B------:R-:W-:Y:S01]  /*1470*/  UISETP.NE.U32.AND UP0, UPT, UR8, URZ, UPT ;  /* 0x0000003f0800728c */ /* 0x000fe2000bf05070 */
[----:B------:R-:W-:-:S03]  /*1480*/  ULDC UR45, c[0x0][0x2f0] ;  /* 0x0000bc00002d7ab9 */ /* 0x000fc60000000800 */
[----:B------:R-:W-:-:S03]  /*1490*/  UISETP.NE.AND.EX UP0, UPT, UR9, URZ, UPT, UP0 ;  /* 0x0000003f0900728c */ /* 0x000fc6000bf05300 */
[----:B------:R-:W-:Y:S02]  /*14a0*/  ULDC.64 UR8, c[0x0][0xb10] ;  /* 0x0002c40000087ab9 */ /* 0x000fe40000000a00 */
[----:B------:R-:W-:Y:S01]  /*14b0*/  UISETP.NE.U32.AND UP1, UPT, UR8, URZ, UPT ;  /* 0x0000003f0800728c */ /* 0x000fe2000bf25070 */
[----:B------:R-:W-:-:S03]  /*14c0*/  PLOP3.LUT P0, PT, PT, PT, UP0, 0x80, 0x0 ;  /* 0x000000000000781c */ /* 0x000fc60003f0f008 */
[----:B------:R-:W-:-:S03]  /*14d0*/  UISETP.NE.AND.EX UP1, UPT, UR9, URZ, UPT, UP1 ;  /* 0x0000003f0900728c */ /* 0x000fc6000bf25310 */
[----:B------:R-:W-:Y:S02]  /*14e0*/  @UP0 ULDC.64 UR8, c[0x0][0xb20] ;  /* 0x0002c80000080ab9 */ /* 0x000fe40000000a00 */
[----:B------:R-:W-:Y:S01]  /*14f0*/  @UP0 UIMAD.WIDE UR8, UR7, 0x4, UR8 ;  /* 0x00000004070808a5 */ /* 0x000fe2000f8e0208 */
[----:B------:R-:W-:-:S05]  /*1500*/  PLOP3.LUT P2, PT, PT, PT, UP1, 0x80, 0x0 ;  /* 0x000000000000781c */ /* 0x000fca0003f4f018 */
[----:B01-3--:R-:W-:Y:S02]  /*1510*/  IMAD.U32 R2, RZ, RZ, UR8 ;  /* 0x00000008ff027e24 */ /* 0x00bfe4000f8e00ff */
[----:B------:R-:W-:Y:S01]  /*1520*/  IMAD.U32 R3, RZ, RZ, UR9 ;  /* 0x00000009ff037e24 */ /* 0x000fe2000f8e00ff */
[----:B------:R-:W-:Y:S02]  /*1530*/  @UP1 ULDC.64 UR8, c[0x0][0xb10] ;  /* 0x0002c40000081ab9 */ /* 0x000fe40000000a00 */
[----:B------:R-:W-:Y:S02]  /*1540*/  @UP1 UIMAD.WIDE UR8, UR7, 0x4, UR8 ;  /* 0x00000004070818a5 */ /* 0x000fe4000f8e0208 */
[----:B--2---:R-:W2:Y:S04]  /*1550*/  @P0 LDG.E R2, desc[UR36][R2.64] ;  /* 0x0000002402020981 */ /* 0x004ea8000c1e1900 */
[----:B------:R-:W-:-:S02]  /*1560*/  IMAD.U32 R4, RZ, RZ, UR8 ;  /* 0x00000008ff047e24 */ /* 0x000fc4000f8e00ff */
[----:B------:R-:W-:Y:S01]  /*1570*/  IMAD.U32 R5, RZ, RZ, UR9 ;  /* 0x00000009ff057e24 */ /* 0x000fe2000f8e00ff */
[----:B------:R-:W-:-:S04]  /*1580*/  ULDC.64 UR8, c[0x0][0x418] ;  /* 0x0001060000087ab9 */ /* 0x000fc80000000a00 */
[----:B------:R-:W3:Y:S01]  /*1590*/  @P2 LDG.E R4, desc[UR36][R4.64] ;  /* 0x0000002404042981 */ /* 0x000ee2000c1e1900 */
[----:B------:R-:W-:Y:S01]  /*15a0*/  UISETP.NE.U32.AND UP0, UPT, UR8, URZ, UPT ;  /* 0x0000003f0800728c */ /* 0x000fe2000bf05070 */
[----:B------:R-:W-:Y:S01]  /*15b0*/  ISETP.NE.U32.AND P1, PT, RZ, UR10, PT ;  /* 0x0000000aff007c0c */ /* 0x000fe2000bf25070 */
[----:B------:R-:W-:Y:S01]  /*15c0*/  UMOV UR4, URZ ;  /* 0x0000003f00047c82 */ /* 0x000fe20008000000 */
[----:B------:R-:W-:Y:S01]  /*15d0*/  ULDC UR8, c[0x0][0x424] ;  /* 0x0001090000087ab9 */ /* 0x000fe20000000800 */
[----:B------:R-:W-:Y:S01]  /*15e0*/  UISETP.NE.AND.EX UP0, UPT, UR9, URZ, UPT, UP0 ;  /* 0x0000003f0900728c */ /* 0x000fe2000bf05300 */
[----:B------:R-:W-:Y:S01]  /*15f0*/  ISETP.NE.AND.EX P1, PT, RZ, UR11, PT, P1 ;  /* 0x0000000bff007c0c */ /* 0x000fe2000bf25310 */
[----:B------:R-:W-:Y:S01]  /*1600*/  ULDC UR44, c[0x0][0x288] ;  /* 0x0000a200002c7ab9 */ /* 0x000fe20000000800 */
[----:B------:R-:W-:Y:S02]  /*1610*/  ULOP3.LUT UR60, UR6, 0xffff, URZ, 0xc0, !UPT ;  /* 0x0000ffff063c7892 */ /* 0x000fe4000f8ec03f */
[----:B------:R-:W-:-:S04]  /*1620*/  USEL UR8, UR8, 0x1, UP0 ;  /* 0x0000000108087887 */ /* 0x000fc80008000000 */
[----:B------:R-:W-:Y:S01]  /*1630*/  UIMAD UR45, UR8, UR45, URZ ;  /* 0x0000002d082d72a4 */ /* 0x000fe2000f8e023f */
[----:B--2---:R-:W-:Y:S02]  /*1640*/  @P0 R2UR UR4, R2 ;  /* 0x00000000020402ca */ /* 0x004fe400000e0000 */
        /* <DEDUP_REMOVED lines=15> */
.L_x_3432:
[----:B------:R-:W-:Y:S01]  /*1740*/  IMAD.U32 R216, RZ, RZ, UR7 ;  /* 0x00000007ffd87e24 */ /* 0x000fe2000f8e00ff */
[----:B------:R-:W-:Y:S06]  /*1750*/  @!P1 BRA `(.L_x_3433) ;  /* 0x00000000001c9947 */ /* 0x000fec0003800000 */
[----:B------:R-:W-:Y:S02]  /*1760*/  ULDC.64 UR8, c[0x0][0xb18] ;  /* 0x0002c60000087ab9 */ /* 0x000fe40000000a00 */
[----:B------:R-:W-:-:S06]  /*1770*/  UIMAD.WIDE UR8, UR7, 0x4, UR8 ;  /* 0x00000004070878a5 */ /* 0x000fcc000f8e0208 */
[----:B------:R-:W-:Y:S02]  /*1780*/  IMAD.U32 R2, RZ, RZ, UR8 ;  /* 0x00000008ff027e24 */ /* 0x000fe4000f8e00ff */
[----:B------:R-:W-:-:S05]  /*1790*/  IMAD.U32 R3, RZ, RZ, UR9 ;  /* 0x00000009ff037e24 */ /* 0x000fca000f8e00ff */
[----:B------:R-:W2:Y:S02]  /*17a0*/  LDG.E R2, desc[UR36][R2.64] ;  /* 0x0000002402027981 */ /* 0x000ea4000c1e1900 */
[----:B--2---:R-:W-:Y:S01]  /*17b0*/  R2UR UR45, R2 ;  /* 0x00000000022d72ca */ /* 0x004fe200000e0000 */
[----:B------:R-:W-:-:S14]  /*17c0*/  BRA `(.L_x_3434) ;  /* 0x0000000000347947 */ /* 0x000fdc0003800000 */
.L_x_3433:
        /* <DEDUP_REMOVED lines=13> */
.L_x_3434:
[----:B------:R-:W2:Y:S01]  /*18a0*/  LDL R0, [R1+0x4c8] ;  /* 0x0004c80001007983 */ /* 0x000ea20000100800 */
[----:B------:R-:W-:Y:S01]  /*18b0*/  MOV R72, 0x400 ;  /* 0x0000040000487802 */ /* 0x000fe20000000f00 */
[----:B------:R-:W0:Y:S01]  /*18c0*/  LDC R8, c[0x0][0xa80] ;  /* 0x0002a000ff087b82 */ /* 0x000e220000000800 */
[----:B------:R-:W-:Y:S01]  /*18d0*/  IMAD.MOV.U32 R5, RZ, RZ, 0x80 ;  /* 0x00000080ff057424 */ /* 0x000fe200078e00ff */
[----:B------:R-:W1:Y:S01]  /*18e0*/  S2R R21, SR_CgaCtaId ;  /* 0x0000000000157919 */ /* 0x000e620000008800 */
[----:B------:R-:W-:Y:S01]  /*18f0*/  IMAD.MOV.U32 R6, RZ, RZ, 0x100 ;  /* 0x00000100ff067424 */ /* 0x000fe200078e00ff */
[----:B------:R-:W-:Y:S01]  /*1900*/  UIADD3 UR45, -UR4, UR45, URZ ;  /* 0x0000002d042d7290 */ /* 0x000fe2000fffe13f */
[----:B------:R-:W-:Y:S01]  /*1910*/  IMAD.MOV.U32 R19, RZ, RZ, 0x80 ;  /* 0x00000080ff137424 */ /* 0x000fe200078e00ff */
[----:B------:R-:W3:Y:S01]  /*1920*/  S2R R3, SR_SWINHI ;  /* 0x0000000000037919 */ /* 0x000ee20000002f00 */
[----:B------:R-:W-:Y:S01]  /*1930*/  ULDC UR4, c[0x0][0x448] ;  /* 0x0001120000047ab9 */ /* 0x000fe20000000800 */
[----:B------:R-:W-:Y:S01]  /*1940*/  IMAD.MOV.U32 R20, RZ, RZ, 0x100 ;  /* 0x00000100ff147424 */ /* 0x000fe200078e00ff */
[----:B------:R-:W-:Y:S01]  /*1950*/  UISETP.NE.AND UP1, UPT, UR4, 0x1, UPT ;  /* 0x000000010400788c */ /* 0x000fe2000bf25270 */
[----:B------:R-:W-:Y:S01]  /*1960*/  IMAD.U32 R14, RZ, RZ, UR5 ;  /* 0x00000005ff0e7e24 */ /* 0x000fe2000f8e00ff */
[----:B------:R-:W-:Y:S01]  /*1970*/  USHF.L.U32 UR58, UR5, 0x7, URZ ;  /* 0x00000007053a7899 */ /* 0x000fe2000800063f */
[----:B------:R-:W-:Y:S01]  /*1980*/  STL.128 [R1+0x210], RZ ;  /* 0x000210ff01007387 */ /* 0x000fe20000100c00 */
[----:B------:R-:W-:Y:S01]  /*1990*/  ULOP3.LUT UR8, UR6, 0xff000000, URZ, 0xc0, !UPT ;  /* 0xff00000006087892 */ /* 0x000fe2000f8ec03f */
[----:B------:R-:W-:-:S02]  /*19a0*/  ULDC.64 UR4, c[0x0][0xad8] ;  /* 0x0002b60000047ab9 */ /* 0x000fc40000000a00 */
[----:B------:R-:W-:Y:S01]  /*19b0*/  STL [R1+0x50], R14 ;  /* 0x0000500e01007387 */ /* 0x000fe20000100800 */
[----:B------:R-:W-:Y:S02]  /*19c0*/  UISETP.GE.AND UP0, UPT, UR5, 0x1, UPT ;  /* 0x000000010500788c */ /* 0x000fe4000bf06270 */
[----:B------:R-:W-:Y:S01]  /*19d0*/  UIADD3 UR9, UR58, 0x7f, URZ ;  /* 0x0000007f3a097890 */ /* 0x000fe2000fffe03f */
[----:B------:R-:W-:Y:S01]  /*19e0*/  STL.128 [R1+0x220], RZ ;  /* 0x000220ff01007387 */ /* 0x000fe20000100c00 */
[----:B------:R-:W-:Y:S01]  /*19f0*/  ULOP3.LUT UR59, UR6, 0xff0000, URZ, 0xc0, !UPT ;  /* 0x00ff0000063b7892 */ /* 0x000fe2000f8ec03f */
[----:B------:R-:W-:Y:S02]  /*1a00*/  @UP1 ULDC UR10, c[0x0][0x450] ;  /* 0x00011400000a1ab9 */ /* 0x000fe40000000800 */
[----:B0-----:R-:W-:Y:S01]  /*1a10*/  STL [R1+0x230], R8 ;  /* 0x0002300801007387 */ /* 0x001fe20000100800 */
[----:B------:R-:W-:Y:S01]  /*1a20*/  @UP1 ULDC UR6, c[0x0][0x44c] ;  /* 0x0001130000061ab9 */ /* 0x000fe20000000800 */
[----:B------:R-:W-:-:S02]  /*1a30*/  UIADD3 UR38, UR45, 0x1, -UR44 ;  /* 0x000000012d267890 */ /* 0x000fc4000fffe82c */
[----:B------:R-:W-:Y:S01]  /*1a40*/  STL.128 [R1+0x240], RZ ;  /* 0x000240ff01007387 */ /* 0x000fe20000100c00 */
[----:B------:R-:W-:Y:S02]  /*1a50*/  USHF.R.U32.HI UR8, URZ, 0x8, UR8 ;  /* 0x000000083f087899 */ /* 0x000fe40008011608 */
[----:B------:R-:W-:Y:S01]  /*1a60*/  UP2UR UR39, UPR, URZ, 0x2 ;  /* 0x000000023f277883 */ /* 0x000fe20008000000 */
[----:B------:R-:W-:Y:S01]  /*1a70*/  STL.128 [R1+0x250], RZ ;  /* 0x000250ff01007387 */ /* 0x000fe20000100c00 */
[----:B------:R-:W-:Y:S01]  /*1a80*/  UP2UR UR41, UPR, URZ, 0x1 ;  /* 0x000000013f297883 */ /* 0x000fe20008000000 */
[----:B-1----:R-:W-:Y:S01]  /*1a90*/  LEA R72, R21, R72, 0x18 ;  /* 0x0000004815487211 */ /* 0x002fe200078ec0ff */
[----:B------:R-:W-:Y:S01]  /*1aa0*/  ULEA.HI UR59, UR59, UR8, URZ, 0x10 ;  /* 0x000000083b3b7291 */ /* 0x000fe2000f8f803f */
[----:B------:R-:W-:Y:S02]  /*1ab0*/  STL.64 [R1+0x30], R20 ;  /* 0x0000301401007387 */ /* 0x000fe40000100a00 */
[----:B------:R-:W-:-:S02]  /*1ac0*/  MOV R26, R72 ;  /* 0x00000048001a7202 */ /* 0x000fc40000000f00 */
[----:B---3--:R-:W-:Y:S01]  /*1ad0*/  MOV R27, R3 ;  /* 0x00000003001b7202 */ /* 0x008fe20000000f00 */
[----:B------:R-:W-:Y:S01]  /*1ae0*/  STL.128 [R1+0x260], RZ ;  /* 0x000260ff01007387 */ /* 0x000fe20000100c00 */
[C---:B------:R-:W-:Y:S02]  /*1af0*/  IADD3 R2, P2, R26.reuse, 0x32450, RZ ;  /* 0x000324501a027810 */ /* 0x040fe40007f5e0ff */
[C---:B------:R-:W-:Y:S01]  /*1b00*/  IADD3 R10, P0, R26.reuse, 0x32430, RZ ;  /* 0x000324301a0a7810 */ /* 0x040fe20007f1e0ff */
[----:B------:R-:W-:Y:S01]  /*1b10*/  STL.128 [R1+0x270], RZ ;  /* 0x000270ff01007387 */ /* 0x000fe20000100c00 */
[----:B------:R-:W-:Y:S01]  /*1b20*/  IADD3 R12, P1, R26, 0x32440, RZ ;  /* 0x000324401a0c7810 */ /* 0x000fe20007f3e0ff */
[--C-:B------:R-:W-:Y:S01]  /*1b30*/  IMAD.X R9, RZ, RZ, R27.reuse, P2 ;  /* 0x000000ffff097224 */ /* 0x100fe200010e061b */
[C---:B------:R-:W-:Y:S01]  /*1b40*/  IADD3 R36, P2, R16.reuse, 0x28, RZ ;  /* 0x0000002810247810 */ /* 0x040fe20007f5e0ff */
[--C-:B------:R-:W-:Y:S01]  /*1b50*/  IMAD.X R11, RZ, RZ, R27.reuse, P0 ;  /* 0x000000ffff0b7224 */ /* 0x100fe200000e061b */
[----:B------:R-:W-:Y:S01]  /*1b60*/  STL.128 [R1+0x280], RZ ;  /* 0x000280ff01007387 */ /* 0x000fe20000100c00 */
[----:B------:R-:W-:Y:S01]  /*1b70*/  IMAD.X R13, RZ, RZ, R27, P1 ;  /* 0x000000ffff0d7224 */ /* 0x000fe200008e061b */
[C---:B------:R-:W-:Y:S01]  /*1b80*/  IADD3 R35, P0, R16.reuse, 0x210, RZ ;  /* 0x0000021010237810 */ /* 0x040fe20007f1e0ff */
[----:B------:R-:W-:Y:S01]  /*1b90*/  IMAD.X R47, RZ, RZ, R17, P2 ;  /* 0x000000ffff2f7224 */ /* 0x000fe200010e0611 */
[----:B------:R-:W-:Y:S01]  /*1ba0*/  STL.64 [R1+0x18], R10 ;  /* 0x0000180a01007387 */ /* 0x000fe20000100a00 */
[----:B------:R-:W-:-:S02]  /*1bb0*/  IADD3 R34, P1, R16, 0x240, RZ ;  /* 0x0000024010227810 */ /* 0x000fc40007f3e0ff */
[--C-:B------:R-:W-:Y:S01]  /*1bc0*/  IMAD.X R44, RZ, RZ, R17.reuse, P0 ;  /* 0x000000ffff2c7224 */ /* 0x100fe200000e0611 */
[----:B------:R-:W-:Y:S02]  /*1bd0*/  STL.64 [R1+0x20], R12 ;  /* 0x0000200c01007387 */ /* 0x000fe40000100a00 */
[----:B------:R-:W-:Y:S02]  /*1be0*/  IMAD.X R45, RZ, RZ, R17, P1 ;  /* 0x000000ffff2d7224 */ /* 0x000fe400008e0611 */
[----:B------:R-:W-:Y:S04]  /*1bf0*/  STL.128 [R1+0x290], RZ ;  /* 0x000290ff01007387 */ /* 0x000fe80000100c00 */
        /* <DEDUP_REMOVED lines=26> */
[----:B------:R-:W-:Y:S04]  /*1da0*/  STL [R1+0x10], RZ ;  /* 0x000010ff01007387 */ /* 0x000fe80000100800 */
[----:B------:R-:W-:Y:S01]  /*1db0*/  STL [R1+0x38], RZ ;  /* 0x000038ff01007387 */ /* 0x000fe20000100800 */
[----:B--2---:R-:W-:-:S02]  /*1dc0*/  R2UR UR7, R0 ;  /* 0x00000000000772ca */ /* 0x004fc400000e0000 */
[----:B------:R-:W-:-:S05]  /*1dd0*/  IADD3 R0, P3, R26, 0x32460, RZ ;  /* 0x000324601a007810 */ /* 0x000fca0007f7e0ff */
[----:B------:R-:W-:Y:S01]  /*1de0*/  IMAD.X R3, RZ, RZ, R27, P3 ;  /* 0x000000ffff037224 */ /* 0x000fe200018e061b */
[----:B------:R-:W-:-:S05]  /*1df0*/  PLOP3.LUT P3, PT, PT, PT, UP0, 0x40, 0x0 ;  /* 0x000000000000781c */ /* 0x000fca0003f6e808 */
[----:B------:R-:W-:Y:S02]  /*1e00*/  IMAD.U32 R4, RZ, RZ, UR7 ;  /* 0x00000007ff047e24 */ /* 0x000fe4000f8e00ff */
[----:B------:R-:W-:Y:S01]  /*1e10*/  IMAD.U32 R18, RZ, RZ, UR7 ;  /* 0x00000007ff127e24 */ /* 0x000fe2000f8e00ff */
[----:B------:R-:W-:Y:S02]  /*1e20*/  UIMAD.WIDE.U32 UR6, UR9, UR6, URZ ;  /* 0x00000006090672a5 */ /* 0x000fe4000f8e003f */
[----:B------:R0:W-:Y:S02]  /*1e30*/  STL.128 [R1], R4 ;  /* 0x0000000401007387 */ /* 0x0001e40000100c00 */
[----:B------:R-:W-:Y:S02]  /*1e40*/  @UP1 USHF.R.U32.HI UR9, URZ, UR10, UR7 ;  /* 0x0000000a3f091299 */ /* 0x000fe40008011607 */
[----:B------:R1:W-:Y:S02]  /*1e50*/  STL.64 [R1+0x28], R18 ;  /* 0x0000281201007387 */ /* 0x0003e40000100a00 */
[----:B------:R-:W-:-:S04]  /*1e60*/  UIADD3 UR9, UR38, UR9, URZ ;  /* 0x0000000926097290 */ /* 0x000fc8000fffe03f */
[----:B------:R-:W-:Y:S01]  /*1e70*/  UIADD3 UR4, UR9, UR4, URZ ;  /* 0x0000000409047290 */ /* 0x000fe2000fffe03f */
[----:B0-----:R-:W-:Y:S02]  /*1e80*/  IMAD.MOV.U32 R4, RZ, RZ, R2 ;  /* 0x000000ffff047224 */ /* 0x001fe400078e0002 */
[----:B------:R-:W-:Y:S02]  /*1e90*/  IMAD.MOV.U32 R5, RZ, RZ, R9 ;  /* 0x000000ffff057224 */ /* 0x000fe400078e0009 */
[----:B------:R-:W-:Y:S02]  /*1ea0*/  IMAD.MOV.U32 R6, RZ, RZ, R0 ;  /* 0x000000ffff067224 */ /* 0x000fe400078e0000 */
[----:B------:R-:W-:-:S05]  /*1eb0*/  IMAD.MOV.U32 R7, RZ, RZ, R3 ;  /* 0x000000ffff077224 */ /* 0x000fca00078e0003 */
[----:B------:R1:W-:Y:S01]  /*1ec0*/  STL.128 [R1+0x40], R4 ;  /* 0x0000400401007387 */ /* 0x0003e20000100c00 */
        /* <DEDUP_REMOVED lines=11> */
.L_x_3436:
[----:B------:R-:W-:-:S11]  /*1f80*/  UISETP.NE.AND UP0, UPT, UR5, 0x1, UPT ;  /* 0x000000010500788c */ /* 0x000fd6000bf05270 */
[----:B------:R-:W-:Y:S02]  /*1f90*/  @UP0 ULDC.64 UR10, c[0x0][0xae0] ;  /* 0x0002b800000a0ab9 */ /* 0x000fe40000000a00 */
[----:B------:R-:W-:-:S04]  /*1fa0*/  UIMAD.WIDE.U32 UR6, UR8, UR10, URZ ;  /* 0x0000000a080672a5 */ /* 0x000fc8000f8e003f */
[----:B------:R-:W-:-:S12]  /*1fb0*/  @UP0 USHF.R.U32.HI UR8, URZ, UR11, UR7 ;  /* 0x0000000b3f080299 */ /* 0x000fd80008011607 */
.L_x_3437:
[----:B------:R-:W-:-:S04]  /*1fc0*/  UIMAD UR8, UR8, UR5, UR5 ;  /* 0x00000005080872a4 */ /* 0x000fc8000f8e0205 */
[----:B------:R-:W-:-:S04]  /*1fd0*/  UISETP.LT.AND UP0, UPT, UR4, UR8, UPT ;  /* 0x000000080400728c */ /* 0x000fc8000bf01270 */
[----:B------:R-:W-:-:S12]  /*1fe0*/  USEL UR4, UR4, UR8, UP0 ;  /* 0x0000000804047287 */ /* 0x000fd80008000000 */
.L_x_3435:
        /* <DEDUP_REMOVED lines=12> */
[----:B------:R-:W-:Y:S01]  /*20b0*/  UMOV UR12, UR58 ;  /* 0x0000003a000c7c82 */ /* 0x000fe20008000000 */
        /* <DEDUP_REMOVED lines=20> */
.L_x_3439:
[----:B------:R-:W-:-:S11]  /*2200*/  UISETP.NE.AND UP0, UPT, UR5, 0x1, UPT ;  /* 0x000000010500788c */ /* 0x000fd6000bf05270 */
[----:B------:R-:W-:Y:S02]  /*2210*/  @UP0 ULDC.64 UR12, c[0x0][0xae0] ;  /* 0x0002b800000c0ab9 */ /* 0x000fe40000000a00 */
[----:B------:R-:W-:-:S04]  /*2220*/  UIMAD.WIDE.U32 UR8, UR7, UR12, URZ ;  /* 0x0000000c070872a5 */ /* 0x000fc8000f8e003f */
[----:B------:R-:W-:-:S12]  /*2230*/  @UP0 USHF.R.U32.HI UR7, URZ, UR13, UR9 ;  /* 0x0000000d3f070299 */ /* 0x000fd80008011609 */
.L_x_3440:
[----:B------:R-:W-:-:S04]  /*2240*/  UIMAD UR5, UR7, UR5, URZ ;  /* 0x00000005070572a4 */ /* 0x000fc8000f8e023f */
[----:B------:R-:W-:-:S04]  /*2250*/  UISETP.LT.AND UP0, UPT, UR10, UR5, UPT ;  /* 0x000000050a00728c */ /* 0x000fc8000bf01270 */
[----:B------:R-:W-:-:S12]  /*2260*/  USEL UR10, UR10, UR5, !UP0 ;  /* 0x000000050a0a7287 */ /* 0x000fd8000c000000 */
.L_x_3438:
[----:B------:R-:W-:Y:S02]  /*2270*/  UIMAD.WIDE UR4, UR10, 0x2aaaaaab, URZ ;  /* 0x2aaaaaab0a0478a5 */ /* 0x000fe4000f8e023f */
[----:B------:R-:W-:Y:S02]  /*2280*/  ULOP3.LUT UR61, UR59, 0xff, URZ, 0xc0, !UPT ;  /* 0x000000ff3b3d7892 */ /* 0x000fe4000f8ec03f */
[----:B------:R-:W-:Y:S02]  /*2290*/  USHF.R.U32.HI UR4, URZ, 0x1f, UR5 ;  /* 0x0000001f3f047899 */ /* 0x000fe40008011605 */
[----:B------:R-:W-:Y:S02]  /*22a0*/  USHF.R.U32.HI UR59, URZ, 0x10, UR59 ;  /* 0x000000103f3b7899 */ /* 0x000fe4000801163b */
[----:B------:R-:W-:-:S04]  /*22b0*/  ULEA.HI.SX32 UR4, UR5, UR4, 0x1c ;  /* 0x0000000405047291 */ /* 0x000fc8000f8fe23f */
[----:B------:R-:W-:-:S04]  /*22c0*/  UISETP.LT.AND UP0, UPT, URZ, UR4, UPT ;  /* 0x000000043f00728c */ /* 0x000fc8000bf01270 */
[----:B------:R-:W-:-:S03]  /*22d0*/  USEL UR40, URZ, UR4, !UP0 ;  /* 0x000000043f287287 */ /* 0x000fc6000c000000 */
[----:B------:R-:W-:Y:S01]  /*22e0*/  UMOV UR4, URZ ;  /* 0x0000003f00047c82 */ /* 0x000fe20008000000 */
[----:B------:R-:W-:-:S06]  /*22f0*/  UISETP.GT.AND UP0, UPT, UR6, UR40, UPT ;  /* 0x000000280600728c */ /* 0x000fcc000bf04270 */
[----:B------:R-:W-:-:S13]  /*2300*/  PLOP3.LUT P0, PT, PT, PT, UP0, 0x80, 0x0 ;  /* 0x000000000000781c */ /* 0x000fda0003f0f008 */
[----:B------:R-:W-:Y:S05]  /*2310*/  @!P0 BRA `(.L_x_3441) ;  /* 0x0000000000948947 */ /* 0x000fea0003800000 */
[----:B------:R-:W-:Y:S01]  /*2320*/  UISETP.NE.AND UP0, UPT, UR59, URZ, UPT ;  /* 0x0000003f3b00728c */ /* 0x000fe2000bf05270 */
[----:B------:R-:W-:-:S03]  /*2330*/  ULDC UR4, c[0x0][0xae8] ;  /* 0x0002ba0000047ab9 */ /* 0x000fc60000000800 */
[----:B------:R-:W-:-:S04]  /*2340*/  USEL UR10, UR59, UR4, UP0 ;  /* 0x000000043b0a7287 */ /* 0x000fc80008000000 */
[----:B------:R-:W-:Y:S02]  /*2350*/  UIADD3 UR4, UR10, -0x1, UR6 ;  /* 0xffffffff0a047890 */ /* 0x000fe4000fffe006 */
[----:B------:R-:W-:Y:S02]  /*2360*/  IMAD.U32 R3, RZ, RZ, UR10 ;  /* 0x0000000aff037e24 */ /* 0x000fe4000f8e00ff */
[----:B------:R-:W-:-:S03]  /*2370*/  UIADD3 UR7, -UR40, UR4, URZ ;  /* 0x0000000428077290 */ /* 0x000fc6000fffe13f */
[-C--:B------:R-:W-:Y:S01]  /*2380*/  IABS R0, R3.reuse ;  /* 0x0000000300007213 */ /* 0x080fe20000000000 */
[----:B------:R-:W-:Y:S01]  /*2390*/  UMOV UR4, URZ ;  /* 0x0000003f00047c82 */ /* 0x000fe20008000000 */
[----:B-1----:R-:W-:Y:S01]  /*23a0*/  IABS R5, R3 ;  /* 0x0000000300057213 */ /* 0x002fe20000000000 */
[----:B------:R-:W-:Y:S01]  /*23b0*/  IMAD.U32 R4, RZ, RZ, UR7 ;  /* 0x00000007ff047e24 */ /* 0x000fe2000f8e00ff */
[----:B------:R-:W-:Y:S01]  /*23c0*/  R2UR UR11, R0 ;  /* 0x00000000000b72ca */ /* 0x000fe200000e0000 */
[----:B------:R-:W-:-:S03]  /*23d0*/  ULOP3.LUT UR7, UR7, UR10, URZ, 0x3c, !UPT ;  /* 0x0000000a07077292 */ /* 0x000fc6000f8e3c3f */
[----:B------:R-:W-:-:S05]  /*23e0*/  IABS R4, R4 ;  /* 0x0000000400047213 */ /* 0x000fca0000000000 */
[----:B------:R-:W-:-:S04]  /*23f0*/  IMAD.MOV.U32 R3, RZ, RZ, R4 ;  /* 0x000000ffff037224 */ /* 0x000fc800078e0004 */
[----:B------:R-:W0:Y:S01]  /*2400*/  I2F.RP R0, UR11 ;  /* 0x0000000b00007d06 */ /* 0x000e220008209400 */
[----:B------:R-:W-:-:S07]  /*2410*/  R2UR UR9, R3 ;  /* 0x00000000030972ca */ /* 0x000fce00000e0000 */
        /* <DEDUP_REMOVED lines=21> */
.L_x_3441:
        /* <DEDUP_REMOVED lines=9> */
[----:B------:R-:W2:Y:S01]  /*2600*/  LDL R2, [R1+0x4c4] ;  /* 0x0004c40001027983 */ /* 0x000ea20000100800 */
[----:B------:R-:W-:Y:S01]  /*2610*/  VIADD R8, R72, 0x400 ;  /* 0x0000040048087836 */ /* 0x000fe20000000000 */
[----:B-1----:R-:W-:Y:S01]  /*2620*/  IADD3 R18, P5, R16, 0x58, RZ ;  /* 0x0000005810127810 */ /* 0x002fe20007fbe0ff */
[----:B------:R-:W-:Y:S01]  /*2630*/  IMAD.MOV.U32 R4, RZ, RZ, 0x1 ;  /* 0x00000001ff047424 */ /* 0x000fe200078e00ff */
[----:B------:R-:W-:Y:S01]  /*2640*/  STL.64 [R1+0x58], RZ ;  /* 0x000058ff01007387 */ /* 0x000fe20000100a00 */
[----:B------:R-:W-:Y:S01]  /*2650*/  IMAD.MOV.U32 R5, RZ, RZ, RZ ;  /* 0x000000ffff057224 */ /* 0x000fe200078e00ff */
[----:B------:R-:W-:Y:S01]  /*2660*/  SHF.R.U32.HI R8, RZ, 0x4, R8 ;  /* 0x00000004ff087819 */ /* 0x000fe20000011608 */
[----:B------:R-:W-:Y:S01]  /*2670*/  IMAD.MOV.U32 R6, RZ, RZ, 0x1 ;  /* 0x00000001ff067424 */ /* 0x000fe200078e00ff */
[----:B------:R-:W-:Y:S01]  /*2680*/  STL.128 [R1+0x90], RZ ;  /* 0x000090ff01007387 */ /* 0x000fe20000100c00 */
[----:B------:R-:W-:Y:S01]  /*2690*/  IMAD.MOV.U32 R7, RZ, RZ, RZ ;  /* 0x000000ffff077224 */ /* 0x000fe200078e00ff */
[----:B------:R-:W-:Y:S01]  /*26a0*/  LOP3.LUT R8, R8, 0x3fff, RZ, 0xc0, !PT ;  /* 0x00003fff08087812 */ /* 0x000fe200078ec0ff */
[----:B------:R-:W-:Y:S01]  /*26b0*/  IMAD.MOV.U32 R10, RZ, RZ, 0x1 ;  /* 0x00000001ff0a7424 */ /* 0x000fe200078e00ff */
[----:B------:R-:W-:Y:S01]  /*26c0*/  STL.128 [R1+0xa0], RZ ;  /* 0x0000a0ff01007387 */ /* 0x000fe20000100c00 */
[----:B------:R-:W-:Y:S01]  /*26d0*/  IMAD.MOV.U32 R11, RZ, RZ, RZ ;  /* 0x000000ffff0b7224 */ /* 0x000fe200078e00ff */
[C---:B------:R-:W-:Y:S01]  /*26e0*/  IADD3 R42, P6, R16.reuse, 0x60, RZ ;  /* 0x00000060102a7810 */ /* 0x040fe20007fde0ff */
[----:B------:R-:W-:Y:S01]  /*26f0*/  IMAD.X R19, RZ, RZ, R17, P5 ;  /* 0x000000ffff137224 */ /* 0x000fe200028e0611 */
[----:B------:R0:W-:Y:S01]  /*2700*/  STL.128 [R1+0x60], R4 ;  /* 0x0000600401007387 */ /* 0x0001e20000100c00 */
[----:B------:R-:W-:-:S02]  /*2710*/  IADD3 R41, P1, R16, 0x68, RZ ;  /* 0x0000006810297810 */ /* 0x000fc40007f3e0ff */
[C---:B------:R-:W-:Y:S01]  /*2720*/  IADD3 R40, P2, R16.reuse, 0x70, RZ ;  /* 0x0000007010287810 */ /* 0x040fe20007f5e0ff */
[----:B------:R-:W-:Y:S01]  /*2730*/  STL.64 [R1+0x70], R10 ;  /* 0x0000700a01007387 */ /* 0x000fe20000100a00 */
[--C-:B------:R-:W-:Y:S01]  /*2740*/  IMAD.X R43, RZ, RZ, R17.reuse, P6 ;  /* 0x000000ffff2b7224 */ /* 0x100fe200030e0611 */
[C---:B------:R-:W-:Y:S01]  /*2750*/  IADD3 R39, P3, R16.reuse, 0x78, RZ ;  /* 0x0000007810277810 */ /* 0x040fe20007f7e0ff */
[--C-:B------:R-:W-:Y:S01]  /*2760*/  IMAD.X R56, RZ, RZ, R17.reuse, P1 ;  /* 0x000000ffff387224 */ /* 0x100fe200008e0611 */
[----:B------:R-:W-:Y:S01]  /*2770*/  STL.128 [R1+0xb0], RZ ;  /* 0x0000b0ff01007387 */ /* 0x000fe20000100c00 */
[--C-:B------:R-:W-:Y:S01]  /*2780*/  IMAD.X R55, RZ, RZ, R17.reuse, P2 ;  /* 0x000000ffff377224 */ /* 0x100fe200010e0611 */
[C---:B------:R-:W-:Y:S01]  /*2790*/  IADD3 R38, P4, R16.reuse, 0x80, RZ ;  /* 0x0000008010267810 */ /* 0x040fe20007f9e0ff */
[----:B------:R-:W-:Y:S01]  /*27a0*/  IMAD.X R54, RZ, RZ, R17, P3 ;  /* 0x000000ffff367224 */ /* 0x000fe200018e0611 */
[----:B------:R-:W-:Y:S01]  /*27b0*/  STL.128 [R1+0xc0], RZ ;  /* 0x0000c0ff01007387 */ /* 0x000fe20000100c00 */
[----:B------:R-:W-:-:S02]  /*27c0*/  IADD3 R32, P5, R16, 0x88, RZ ;  /* 0x0000008810207810 */ /* 0x000fc40007fbe0ff */
[----:B------:R-:W-:Y:S01]  /*27d0*/  IADD3 R37, P6, R16, 0x90, RZ ;  /* 0x0000009010257810 */ /* 0x000fe20007fde0ff */
[----:B0-----:R-:W-:Y:S01]  /*27e0*/  IMAD.MOV.U32 R5, RZ, RZ, 0x40000040 ;  /* 0x40000040ff057424 */ /* 0x001fe200078e00ff */
[C---:B------:R-:W-:Y:S01]  /*27f0*/  LOP3.LUT R6, R8.reuse, 0x3000000, RZ, 0xfc, !PT ;  /* 0x0300000008067812 */ /* 0x040fe200078efcff */
[----:B------:R-:W-:Y:S01]  /*2800*/  IMAD.MOV.U32 R7, RZ, RZ, 0x40000040 ;  /* 0x40000040ff077424 */ /* 0x000fe200078e00ff */
[----:B------:R-:W-:Y:S01]  /*2810*/  LOP3.LUT R8, R8, 0x10000, RZ, 0xfc, !PT ;  /* 0x0001000008087812 */ /* 0x000fe200078efcff */
[----:B------:R-:W-:Y:S01]  /*2820*/  STL.128 [R1+0xd0], RZ ;  /* 0x0000d0ff01007387 */ /* 0x000fe20000100c00 */
[C---:B------:R-:W-:Y:S01]  /*2830*/  IADD3 R50, P1, R16.reuse, 0xf0, RZ ;  /* 0x000000f010327810 */ /* 0x040fe20007f3e0ff */
[--C-:B------:R-:W-:Y:S01]  /*2840*/  IMAD.X R53, RZ, RZ, R17.reuse, P4 ;  /* 0x000000ffff357224 */ /* 0x100fe200020e0611 */
[----:B------:R-:W-:Y:S01]  /*2850*/  IADD3 R48, P2, R16, 0xf8, RZ ;  /* 0x000000f810307810 */ /* 0x000fe20007f5e0ff */
[----:B------:R-:W-:Y:S01]  /*2860*/  STL.128 [R1+0xe0], RZ ;  /* 0x0000e0ff01007387 */ /* 0x000fe20000100c00 */
[----:B------:R-:W-:-:S02]  /*2870*/  IMAD.X R33, RZ, RZ, R17, P5 ;  /* 0x000000ffff217224 */ /* 0x000fc400028e0611 */
[--C-:B------:R-:W-:Y:S02]  /*2880*/  IMAD.X R52, RZ, RZ, R17.reuse, P6 ;  /* 0x000000ffff347224 */ /* 0x100fe400030e0611 */
[--C-:B------:R-:W-:Y:S02]  /*2890*/  IMAD.X R51, RZ, RZ, R17.reuse, P1 ;  /* 0x000000ffff337224 */ /* 0x100fe400008e0611 */
[----:B------:R-:W-:Y:S01]  /*28a0*/  IMAD.X R49, RZ, RZ, R17, P2 ;  /* 0x000000ffff317224 */ /* 0x000fe200010e0611 */
[----:B--2---:R-:W0:Y:S02]  /*28b0*/  SHFL.IDX PT, R0, R2, RZ, 0x1f ;  /* 0x00001fff02007589 */ /* 0x004e2400000e0000 */
[----:B0-----:R-:W-:-:S04]  /*28c0*/  LEA.HI R2, R0, R0, RZ, 0x1 ;  /* 0x0000000000027211 */ /* 0x001fc800078f08ff */
[----:B------:R-:W-:Y:S01]  /*28d0*/  LOP3.LUT R3, R2, 0x7fffe, RZ, 0xc0, !PT ;  /* 0x0007fffe02037812 */ /* 0x000fe200078ec0ff */
[----:B------:R-:W-:-:S04]  /*28e0*/  VIADD R2, R72, 0x1c400 ;  /* 0x0001c40048027836 */ /* 0x000fc80000000000 */
[----:B------:R-:W-:Y:S01]  /*28f0*/  IMAD.IADD R0, R0, 0x1, -R3 ;  /* 0x0000000100007824 */ /* 0x000fe200078e0a03 */
[----:B------:R-:W-:Y:S01]  /*2900*/  SHF.R.U32.HI R2, RZ, 0x4, R2 ;  /* 0x00000004ff027819 */ /* 0x000fe20000011602 */
[----:B------:R-:W-:-:S03]  /*2910*/  VIADD R3, R72, 0x18400 ;  /* 0x0001840048037836 */ /* 0x000fc60000000000 */
[----:B------:R-:W-:Y:S01]  /*2920*/  LOP3.LUT R2, R2, 0x3fff, RZ, 0xc0, !PT ;  /* 0x00003fff02027812 */ /* 0x000fe200078ec0ff */
[----:B------:R-:W-:Y:S01]  /*2930*/  IMAD R0, R0, 0x2000, R3 ;  /* 0x0000200000007824 */ /* 0x000fe200078e0203 */
[----:B------:R-:W-:Y:S02]  /*2940*/  LOP3.LUT P0, RZ, R3, 0x1bf, RZ, 0xc0, !PT ;  /* 0x000001bf03ff7812 */ /* 0x000fe4000780c0ff */
[----:B------:R-:W-:Y:S01]  /*2950*/  LOP3.LUT R4, R2, 0x10000, RZ, 0xfc, !PT ;  /* 0x0001000002047812 */ /* 0x000fe200078efcff */
[----:B------:R-:W-:Y:S01]  /*2960*/  VIADD R3, R0, 0xa000 ;  /* 0x0000a00000037836 */ /* 0x000fe20000000000 */
[----:B------:R-:W-:-:S03]  /*2970*/  SHF.R.U32.HI R0, RZ, 0x4, R0 ;  /* 0x00000004ff007819 */ /* 0x000fc60000011600 */
[----:B------:R0:W-:Y:S01]  /*2980*/  STL.128 [R1+0x80], R4 ;  /* 0x0000800401007387 */ /* 0x0001e20000100c00 */
[----:B------:R-:W-:Y:S02]  /*2990*/  SHF.R.U32.HI R3, RZ, 0x4, R3 ;  /* 0x00000004ff037819 */ /* 0x000fe40000011603 */
[----:B------:R-:W-:Y:S02]  /*29a0*/  LOP3.LUT R0, R0, 0x3fff, RZ, 0xc0, !PT ;  /* 0x00003fff00007812 */ /* 0x000fe400078ec0ff */
[----:B------:R-:W-:Y:S02]  /*29b0*/  LOP3.LUT R3, R3, 0x3fff, RZ, 0xc0, !PT ;  /* 0x00003fff03037812 */ /* 0x000fe400078ec0ff */
[----:B------:R-:W-:Y:S02]  /*29c0*/  LOP3.LUT R2, R0, 0x10000, RZ, 0xfc, !PT ;  /* 0x0001000000027812 */ /* 0x000fe400078efcff */
[----:B------:R-:W-:Y:S01]  /*29d0*/  LOP3.LUT R0, R3, 0x10000, RZ, 0xfc, !PT ;  /* 0x0001000003007812 */ /* 0x000fe200078efcff */
[----:B------:R-:W-:-:S05]  /*29e0*/  IMAD.MOV.U32 R3, RZ, RZ, 0x40000040 ;  /* 0x40000040ff037424 */ /* 0x000fca00078e00ff */
[----:B------:R1:W-:Y:S01]  /*29f0*/  STL.64 [R1+0x78], R2 ;  /* 0x0000780201007387 */ /* 0x0003e20000100a00 */
[----:B0-----:R-:W-:Y:S02]  /*2a00*/  IMAD.MOV.U32 R6, RZ, RZ, R8 ;  /* 0x000000ffff067224 */ /* 0x001fe400078e0008 */
[----:B------:R-:W-:-:S05]  /*2a10*/  IMAD.MOV.U32 R4, RZ, RZ, R0 ;  /* 0x000000ffff047224 */ /* 0x000fca00078e0000 */
[----:B------:R1:W-:Y:S01]  /*2a20*/  STL.128 [R1+0xf0], R4 ;  /* 0x0000f00401007387 */ /* 0x0003e20000100c00 */
[----:B------:R-:W-:Y:S05]  /*2a30*/  @!P0 BRA `(.L_x_3443) ;  /* 0x0000000000408947 */ /* 0x000fea0003800000 */
[----:B-1----:R-:W-:Y:S01]  /*2a40*/  MOV R2, 0x0 ;  /* 0x0000000000027802 */ /* 0x002fe20000000f00 */
        /* <DEDUP_REMOVED lines=15> */
.L_x_3443:
[----:B------:R-:W2:Y:S01]  /*2b40*/  LDL R46, [R1+0x204] ;  /* 0x00020400012e7983 */ /* 0x000ea20000100800 */
[----:B------:R-:W0:Y:S01]  /*2b50*/  LDC.64 R10, c[0x0][0xad0] ;  /* 0x0002b400ff0a7b82 */ /* 0x000e220000000a00 */
[C---:B------:R-:W-:Y:S01]  /*2b60*/  IADD3 R24, P0, R16.reuse, 0x100, RZ ;  /* 0x0000010010187810 */ /* 0x040fe20007f1e0ff */
[----:B------:R-:W-:Y:S01]  /*2b70*/  IMAD.U32 R13, RZ, RZ, UR45 ;  /* 0x0000002dff0d7e24 */ /* 0x000fe2000f8e00ff */
[----:B------:R-:W3:Y:S01]  /*2b80*/  S2R R57, SR_TID.X ;  /* 0x0000000000397919 */ /* 0x000ee20000002100 */
[----:B------:R-:W-:Y:S01]  /*2b90*/  IMAD.U32 R12, RZ, RZ, UR44 ;  /* 0x0000002cff0c7e24 */ /* 0x000fe2000f8e00ff */
[----:B------:R-:W-:Y:S01]  /*2ba0*/  BSSY B0, `(.L_x_3444) ;  /* 0x000001f000007945 */ /* 0x000fe20003800000 */
[--C-:B------:R-:W-:Y:S01]  /*2bb0*/  IMAD.X R25, RZ, RZ, R17.reuse, P0 ;  /* 0x000000ffff197224 */ /* 0x100fe200000e0611 */
[----:B------:R-:W-:Y:S01]  /*2bc0*/  IADD3 R20, P0, R16, 0x14c, RZ ;  /* 0x0000014c10147810 */ /* 0x000fe20007f1e0ff */
[----:B-1----:R-:W1:Y:S01]  /*2bd0*/  LDC.64 R2, c[0x0][0xad8] ;  /* 0x0002b600ff027b82 */ /* 0x002e620000000a00 */
[----:B------:R-:W-:Y:S01]  /*2be0*/  IMAD.MOV.U32 R28, RZ, RZ, RZ ;  /* 0x000000ffff1c7224 */ /* 0x000fe200078e00ff */
[----:B------:R4:W-:Y:S02]  /*2bf0*/  STL.64 [R1+0x110], R18 ;  /* 0x0001101201007387 */ /* 0x0009e40000100a00 */
[----:B------:R-:W-:-:S02]  /*2c00*/  IMAD.X R21, RZ, RZ, R17, P0 ;  /* 0x000000ffff157224 */ /* 0x000fc400000e0611 */
[----:B------:R4:W-:Y:S02]  /*2c10*/  STL.64 [R1+0x108], R24 ;  /* 0x0001081801007387 */ /* 0x0009e40000100a00 */
[----:B------:R-:W5:Y:S02]  /*2c20*/  LDC.64 R8, c[0x0][0xae0] ;  /* 0x0002b800ff087b82 */ /* 0x000f640000000a00 */
[----:B------:R4:W-:Y:S04]  /*2c30*/  STL.64 [R1+0x150], R20 ;  /* 0x0001501401007387 */ /* 0x0009e80000100a00 */
[----:B------:R4:W-:Y:S02]  /*2c40*/  STL.64 [R1+0x100], R178 ;  /* 0x000100b201007387 */ /* 0x0009e40000100a00 */
[----:B------:R-:W4:Y:S01]  /*2c50*/  LDC R6, c[0x0][0x450] ;  /* 0x00011400ff067b82 */ /* 0x000f220000000800 */
[----:B0-----:R-:W-:Y:S01]  /*2c60*/  IMAD.MOV.U32 R14, RZ, RZ, R11 ;  /* 0x000000ffff0e7224 */ /* 0x001fe200078e000b */
[----:B------:R0:W-:Y:S01]  /*2c70*/  STL.U8 [R1+0x118], RZ ;  /* 0x000118ff01007387 */ /* 0x0001e20000100000 */
[----:B------:R-:W-:-:S05]  /*2c80*/  IMAD.MOV.U32 R7, RZ, RZ, R10 ;  /* 0x000000ffff077224 */ /* 0x000fca00078e000a */
[----:B------:R-:W4:Y:S01]  /*2c90*/  LDC.64 R4, c[0x0][0x448] ;  /* 0x00011200ff047b82 */ /* 0x000f220000000a00 */
[----:B-1----:R-:W-:Y:S02]  /*2ca0*/  IMAD.MOV.U32 R15, RZ, RZ, R2 ;  /* 0x000000ffff0f7224 */ /* 0x002fe400078e0002 */
[----:B------:R-:W-:Y:S02]  /*2cb0*/  IMAD.MOV.U32 R29, RZ, RZ, R3 ;  /* 0x000000ffff1d7224 */ /* 0x000fe400078e0003 */
[----:B---3--:R-:W-:Y:S01]  /*2cc0*/  VIADD R217, R57, 0xffffff80 ;  /* 0xffffff8039d97836 */ /* 0x008fe20000000000 */
[----:B------:R0:W-:Y:S01]  /*2cd0*/  STL.128 [R1+0x120], R12 ;  /* 0x0001200c01007387 */ /* 0x0001e20000100c00 */
[----:B-----5:R-:W-:Y:S02]  /*2ce0*/  IMAD.MOV.U32 R30, RZ, RZ, R8 ;  /* 0x000000ffff1e7224 */ /* 0x020fe400078e0008 */
[----:B------:R-:W-:Y:S01]  /*2cf0*/  IMAD.MOV.U32 R31, RZ, RZ, R9 ;  /* 0x000000ffff1f7224 */ /* 0x000fe200078e0009 */
[----:B------:R0:W-:Y:S04]  /*2d00*/  STL [R1+0x11c], R217 ;  /* 0x00011cd901007387 */ /* 0x0001e80000100800 */
[----:B------:R0:W-:Y:S04]  /*2d10*/  STL.128 [R1+0x130], R28 ;  /* 0x0001301c01007387 */ /* 0x0001e80000100c00 */
[----:B----4-:R0:W-:Y:S01]  /*2d20*/  STL.128 [R1+0x140], R4 ;  /* 0x0001400401007387 */ /* 0x0101e20000100c00 */
[----:B--2---:R-:W-:-:S04]  /*2d30*/  LEA.HI R0, R46, R46, RZ, 0x1 ;  /* 0x0000002e2e007211 */ /* 0x004fc800078f08ff */
[----:B------:R-:W-:-:S05]  /*2d40*/  LOP3.LUT R11, R0, 0xfffffffe, RZ, 0xc0, !PT ;  /* 0xfffffffe000b7812 */ /* 0x000fca00078ec0ff */
[----:B------:R-:W-:-:S05]  /*2d50*/  IMAD.IADD R0, R46, 0x1, -R11 ;  /* 0x000000012e007824 */ /* 0x000fca00078e0a0b */
[----:B------:R-:W-:-:S04]  /*2d60*/  SHF.L.U32 R11, R0, 0x1f, RZ ;  /* 0x0000001f000b7819 */ /* 0x000fc800000006ff */
[----:B------:R-:W1:Y:S02]  /*2d70*/  SYNCS.PHASECHK.TRANS64.TRYWAIT P0, [R72+URZ+0x32400], R11 ;  /* 0x0324000b480075a7 */ /* 0x000e64000800017f */
[----:B01----:R-:W-:Y:S05]  /*2d80*/  @!P0 BRA `(.L_x_3445) ;  /* 0x00000294009c8947 */ /* 0x003fea0003800000 */
.L_x_3663:
[----:B------:R-:W-:Y:S05]  /*2d90*/  BSYNC B0 ;  /* 0x0000000000007941 */ /* 0x000fea0003800000 */
.L_x_3444:
[----:B------:R-:W2:Y:S04]  /*2da0*/  LDL R4, [R1+0x4bc] ;  /* 0x0004bc0001047983 */ /* 0x000ea80000100800 */
[----:B------:R-:W3:Y:S04]  /*2db0*/  LDL R0, [R1+0x4c0] ;  /* 0x0004c00001007983 */ /* 0x000ee80000100800 */
[----:B------:R-:W4:Y:S04]  /*2dc0*/  LDL.64 R28, [R1+0x4b0] ;  /* 0x0004b000011c7983 */ /* 0x000f280000100a00 */
[----:B------:R-:W4:Y:S04]  /*2dd0*/  LDL R20, [R1] ;  /* 0x0000000001147983 */ /* 0x000f280000100800 */
[----:B0-----:R0:W5:Y:S01]  /*2de0*/  LDL.64 R10, [R1+0x1f8] ;  /* 0x0001f800010a7983 */ /* 0x0011620000100a00 */
[C---:B------:R-:W-:Y:S01]  /*2df0*/  IADD3 R14, P0, R16.reuse, 0x118, RZ ;  /* 0x00000118100e7810 */ /* 0x040fe20007f1e0ff */
[----:B------:R-:W-:Y:S01]  /*2e00*/  IMAD.MOV.U32 R12, RZ, RZ, R42 ;  /* 0x000000ffff0c7224 */ /* 0x000fe200078e002a */
[----:B------:R-:W-:Y:S05]  /*2e10*/  WARPSYNC.ALL ;  /* 0x0000000000007948 */ /* 0x000fea0003800000 */
[----:B------:R-:W-:Y:S01]  /*2e20*/  IMAD.X R15, RZ, RZ, R17, P0 ;  /* 0x000000ffff0f7224 */ /* 0x000fe200000e0611 */
[----:B------:R-:W-:Y:S01]  /*2e30*/  IADD3 R18, P0, R16, 0x150, RZ ;  /* 0x0000015010127810 */ /* 0x000fe20007f1e0ff */
[----:B------:R-:W-:Y:S01]  /*2e40*/  IMAD.MOV.U32 R13, RZ, RZ, R43 ;  /* 0x000000ffff0d7224 */ /* 0x000fe200078e002b */
[----:B------:R-:W1:Y:S01]  /*2e50*/  S2R R21, SR_TID.X ;  /* 0x0000000000157919 */ /* 0x000e620000002100 */
[----:B------:R-:W-:Y:S01]  /*2e60*/  IMAD.MOV.U32 R24, RZ, RZ, R38 ;  /* 0x000000ffff187224 */ /* 0x000fe200078e0026 */
[----:B------:R-:W-:Y:S01]  /*2e70*/  BSSY B0, `(.L_x_3446) ;  /* 0x0000033000007945 */ /* 0x000fe20003800000 */
[----:B------:R-:W-:Y:S01]  /*2e80*/  IMAD.X R19, RZ, RZ, R17, P0 ;  /* 0x000000ffff137224 */ /* 0x000fe200000e0611 */
[----:B------:R0:W-:Y:S01]  /*2e90*/  STL.128 [R1+0x160], R12 ;  /* 0x0001600c01007387 */ /* 0x0001e20000100c00 */
[----:B------:R-:W-:-:S03]  /*2ea0*/  IMAD.MOV.U32 R25, RZ, RZ, R53 ;  /* 0x000000ffff197224 */ /* 0x000fc600078e0035 */
[----:B------:R-:W-:Y:S04]  /*2eb0*/  STL.64 [R1+0x1f0], R32 ;  /* 0x0001f02001007387 */ /* 0x000fe80000100a00 */
[----:B------:R-:W-:Y:S01]  /*2ec0*/  STL.128 [R1+0x180], R24 ;  /* 0x0001801801007387 */ /* 0x000fe20000100c00 */
[----:B0-----:R-:W-:Y:S02]  /*2ed0*/  IMAD.MOV.U32 R14, RZ, RZ, R36 ;  /* 0x000000ffff0e7224 */ /* 0x001fe400078e0024 */
[----:B------:R-:W-:Y:S01]  /*2ee0*/  IMAD.MOV.U32 R15, RZ, RZ, R47 ;  /* 0x000000ffff0f7224 */ /* 0x000fe200078e002f */
[----:B-1----:R-:W-:Y:S01]  /*2ef0*/  SHF.R.U32.HI R21, RZ, 0x7, R21 ;  /* 0x00000007ff157819 */ /* 0x002fe20000011615 */
[----:B--2---:R-:W-:Y:S02]  /*2f00*/  IMAD.MOV.U32 R13, RZ, RZ, R4 ;  /* 0x000000ffff0d7224 */ /* 0x004fe400078e0004 */
[----:B---3--:R-:W-:Y:S01]  /*2f10*/  IMAD.MOV.U32 R12, RZ, RZ, R0 ;  /* 0x000000ffff0c7224 */ /* 0x008fe200078e0000 */
[C---:B------:R-:W-:Y:S01]  /*2f20*/  IADD3 R0, P1, R16.reuse, 0x208, RZ ;  /* 0x0000020810007810 */ /* 0x040fe20007f3e0ff */
[----:B----4-:R-:W-:Y:S04]  /*2f30*/  STL.64 [R1+0x158], R28 ;  /* 0x0001581c01007387 */ /* 0x010fe80000100a00 */
[----:B------:R-:W-:Y:S01]  /*2f40*/  IMAD.X R7, RZ, RZ, R17, P1 ;  /* 0x000000ffff077224 */ /* 0x000fe200008e0611 */
[----:B------:R-:W-:Y:S01]  /*2f50*/  IADD3 R4, P1, R16, 0x108, RZ ;  /* 0x0000010810047810 */ /* 0x000fe20007f3e0ff */
[----:B------:R0:W-:Y:S02]  /*2f60*/  STL.128 [R1+0x190], R12 ;  /* 0x0001900c01007387 */ /* 0x0001e40000100c00 */
[----:B0-----:R-:W-:-:S02]  /*2f70*/  IMAD.MOV.U32 R12, RZ, RZ, R40 ;  /* 0x000000ffff0c7224 */ /* 0x001fc400078e0028 */
[----:B------:R-:W-:Y:S02]  /*2f80*/  IMAD.MOV.U32 R13, RZ, RZ, R55 ;  /* 0x000000ffff0d7224 */ /* 0x000fe400078e0037 */
[----:B------:R-:W-:Y:S02]  /*2f90*/  IMAD.MOV.U32 R14, RZ, RZ, R50 ;  /* 0x000000ffff0e7224 */ /* 0x000fe400078e0032 */
[----:B------:R-:W-:-:S05]  /*2fa0*/  IMAD.MOV.U32 R15, RZ, RZ, R51 ;  /* 0x000000ffff0f7224 */ /* 0x000fca00078e0033 */
[----:B------:R0:W-:Y:S02]  /*2fb0*/  STL.128 [R1+0x1a0], R12 ;  /* 0x0001a00c01007387 */ /* 0x0001e40000100c00 */
[----:B0-----:R-:W-:Y:S02]  /*2fc0*/  IMAD.MOV.U32 R12, RZ, RZ, R48 ;  /* 0x000000ffff0c7224 */ /* 0x001fe400078e0030 */
[----:B------:R-:W-:Y:S02]  /*2fd0*/  IMAD.MOV.U32 R13, RZ, RZ, R49 ;  /* 0x000000ffff0d7224 */ /* 0x000fe400078e0031 */
[----:B------:R-:W-:Y:S01]  /*2fe0*/  IMAD.MOV.U32 R14, RZ, RZ, R0 ;  /* 0x000000ffff0e7224 */ /* 0x000fe200078e0000 */
[----:B------:R-:W-:Y:S01]  /*2ff0*/  LOP3.LUT R0, R20, 0x1, RZ, 0xfc, !PT ;  /* 0x0000000114007812 */ /* 0x000fe200078efcff */
[----:B------:R-:W-:Y:S02]  /*3000*/  IMAD.MOV.U32 R15, RZ, RZ, R7 ;  /* 0x000000ffff0f7224 */ /* 0x000fe400078e0007 */
[----:B------:R-:W-:Y:S01]  /*3010*/  IMAD.X R7, RZ, RZ, R17, P1 ;  /* 0x000000ffff077224 */ /* 0x000fe200008e0611 */
[----:B------:R-:W-:-:S02]  /*3020*/  ISETP.NE.AND P1, PT, R0, 0x3, PT ;  /* 0x000000030000780c */ /* 0x000fc40003f25270 */
[----:B------:R0:W-:Y:S02]  /*3030*/  STL.128 [R1+0x1b0], R12 ;  /* 0x0001b00c01007387 */ /* 0x0001e40000100c00 */
[----:B0-----:R-:W-:Y:S02]  /*3040*/  IMAD.MOV.U32 R14, RZ, RZ, R35 ;  /* 0x000000ffff0e7224 */ /* 0x001fe400078e0023 */
[----:B------:R-:W-:Y:S02]  /*3050*/  IMAD.MOV.U32 R15, RZ, RZ, R44 ;  /* 0x000000ffff0f7224 */ /* 0x000fe400078e002c */
[----:B------:R-:W-:Y:S02]  /*3060*/  IMAD.MOV.U32 R12, RZ, RZ, R18 ;  /* 0x000000ffff0c7224 */ /* 0x000fe400078e0012 */
[----:B------:R-:W-:Y:S02]  /*3070*/  IMAD.MOV.U32 R13, RZ, RZ, R19 ;  /* 0x000000ffff0d7224 */ /* 0x000fe400078e0013 */
[----:B------:R-:W-:-:S02]  /*3080*/  IMAD.MOV.U32 R18, RZ, RZ, R39 ;  /* 0x000000ffff127224 */ /* 0x000fc400078e0027 */
[----:B------:R-:W-:Y:S01]  /*3090*/  IMAD.MOV.U32 R19, RZ, RZ, R54 ;  /* 0x000000ffff137224 */ /* 0x000fe200078e0036 */
[----:B------:R0:W-:Y:S04]  /*30a0*/  STL.128 [R1+0x1c0], R12 ;  /* 0x0001c00c01007387 */ /* 0x0001e80000100c00 */
[----:B------:R-:W-:Y:S01]  /*30b0*/  STL.128 [R1+0x170], R16 ;  /* 0x0001701001007387 */ /* 0x000fe20000100c00 */
[----:B0-----:R-:W-:Y:S02]  /*30c0*/  IMAD.MOV.U32 R14, RZ, RZ, R34 ;  /* 0x000000ffff0e7224 */ /* 0x001fe400078e0022 */
[----:B------:R-:W-:Y:S02]  /*30d0*/  IMAD.MOV.U32 R15, RZ, RZ, R45 ;  /* 0x000000ffff0f7224 */ /* 0x000fe400078e002d */
[----:B------:R-:W-:-:S02]  /*30e0*/  IMAD.MOV.U32 R12, RZ, RZ, R4 ;  /* 0x000000ffff0c7224 */ /* 0x000fc400078e0004 */
[----:B------:R-:W-:Y:S02]  /*30f0*/  IMAD.MOV.U32 R13, RZ, RZ, R7 ;  /* 0x000000ffff0d7224 */ /* 0x000fe400078e0007 */
[----:B------:R-:W-:-:S03]  /*3100*/  VIADD R4, R21, 0x8 ;  /* 0x0000000815047836 */ /* 0x000fc60000000000 */
[----:B------:R0:W-:Y:S02]  /*3110*/  STL.128 [R1+0x1d0], R12 ;  /* 0x0001d00c01007387 */ /* 0x0001e40000100c00 */
[----:B0-----:R-:W-:Y:S02]  /*3120*/  IMAD.MOV.U32 R12, RZ, RZ, R41 ;  /* 0x000000ffff0c7224 */ /* 0x001fe400078e0029 */
[----:B------:R-:W-:Y:S02]  /*3130*/  IMAD.MOV.U32 R13, RZ, RZ, R56 ;  /* 0x000000ffff0d7224 */ /* 0x000fe400078e0038 */
[----:B------:R-:W-:Y:S02]  /*3140*/  IMAD.MOV.U32 R14, RZ, RZ, R37 ;  /* 0x000000ffff0e7224 */ /* 0x000fe400078e0025 */
[----:B------:R-:W-:-:S05]  /*3150*/  IMAD.MOV.U32 R15, RZ, RZ, R52 ;  /* 0x000000ffff0f7224 */ /* 0x000fca00078e0034 */
[----:B------:R0:W-:Y:S01]  /*3160*/  STL.128 [R1+0x1e0], R12 ;  /* 0x0001e00c01007387 */ /* 0x0001e20000100c00 */
[----:B------:R0:W-:Y:S06]  /*3170*/  BAR.SYNC.DEFER_BLOCKING R4, 0x100 ;  /* 0x000400040000751d */ /* 0x0001ec0000010000 */
[----:B------:R-:W-:Y:S05]  /*3180*/  @!P1 BRA `(.L_x_3447) ;  /* 0x0000000000049947 */ /* 0x000fea0003800000 */
[----:B------:R-:W-:Y:S01]  /*3190*/  BPT.TRAP 0x1 ;  /* 0x000000040000795c */ /* 0x000fe20000300000 */
.L_x_3447:
[----:B------:R-:W-:Y:S05]  /*31a0*/  BSYNC B0 ;  /* 0x0000000000007941 */ /* 0x000fea0003800000 */
.L_x_3446:
[----:B0-----:R-:W2:Y:S01]  /*31b0*/  LDL.64 R12, [R1+0x18] ;  /* 0x00001800010c7983 */ /* 0x001ea20000100a00 */
[----:B-----5:R-:W-:Y:S01]  /*31c0*/  SHF.L.U32 R11, R11, 0x1f, RZ ;  /* 0x0000001f0b0b7819 */ /* 0x020fe200000006ff */
[----:B------:R-:W-:Y:S01]  /*31d0*/  BSSY B0, `(.L_x_3448) ;  /* 0x0000006000007945 */ /* 0x000fe20003800000 */
[----:B--2---:R-:W-:-:S05]  /*31e0*/  MOV R7, R12 ;  /* 0x0000000c00077202 */ /* 0x004fca0000000f00 */
[----:B------:R-:W-:-:S04]  /*31f0*/  IMAD R10, R10, 0x8, R7 ;  /* 0x000000080a0a7824 */ /* 0x000fc800078e0207 */
[----:B------:R0:W1:Y:S01]  /*3200*/  SYNCS.PHASECHK.TRANS64.TRYWAIT P0, [R10+URZ], R11 ;  /* 0x0000000b0a0075a7 */ /* 0x000062000800017f */
[----:B------:R-:W-:Y:S05]  /*3210*/  @!P1 BRA `(.L_x_3449) ;  /* 0x0000000000049947 */ /* 0x000fea0003800000 */
[----:B------:R-:W-:Y:S01]  /*3220*/  BPT.TRAP 0x1 ;  /* 0x000000040000795c */ /* 0x000fe20000300000 */
.L_x_3449:
[----:B------:R-:W-:Y:S05]  /*3230*/  BSYNC B0 ;  /* 0x0000000000007941 */ /* 0x000fea0003800000 */
.L_x_3448:
[----:B------:R-:W-:Y:S04]  /*3240*/  BSSY B0, `(.L_x_3450) ;  /* 0x0000004000007945 */ /* 0x000fe80003800000 */
[----:B-1----:R-:W-:Y:S05]  /*3250*/  @P0 BRA `(.L_x_3451) ;  /* 0x0000000000080947 */ /* 0x002fea0003800000 */
[----:B------:R-:W1:Y:S02]  /*3260*/  SYNCS.PHASECHK.TRANS64.TRYWAIT P0, [R10+URZ], R11 ;  /* 0x0000000b0a0075a7 */ /* 0x000e64000800017f */
[----:B-1----:R-:W-:Y:S05]  /*3270*/  @!P0 BRA `(.L_x_3452) ;  /* 0x0000029000748947 */ /* 0x002fea0003800000 */
.L_x_3451:
[----:B------:R-:W-:Y:S05]  /*3280*/  BSYNC B0 ;  /* 0x0000000000007941 */ /* 0x000fea0003800000 */
.L_x_3450:
[----:B------:R-:W2:Y:S04]  /*3290*/  LDL R21, [R1+0x1f8] ;  /* 0x0001f80001157983 */ /* 0x000ea80000100800 */
[----:B01----:R-:W2:Y:S01]  /*32a0*/  LDL.64 R10, [R1+0x80] ;  /* 0x00008000010a7983 */ /* 0x003ea20000100a00 */
[----:B------:R-:W-:Y:S05]  /*32b0*/  WARPSYNC.ALL ;  /* 0x0000000000007948 */ /* 0x000fea0003800000 */
[----:B------:R-:W3:Y:S04]  /*32c0*/  LDL.64 R24, [R1+0x78] ;  /* 0x0000780001187983 */ /* 0x000ee80000100a00 */
[----:B------:R-:W4:Y:S04]  /*32d0*/  LDL.64 R12, [R1+0x78] ;  /* 0x00007800010c7983 */ /* 0x000f280000100a00 */
[----:B------:R-:W5:Y:S01]  /*32e0*/  LDL.64 R14, [R1+0x78] ;  /* 0x00007800010e7983 */ /* 0x000f620000100a00 */
[----:B--2---:R-:W-:-:S03]  /*32f0*/  IMAD R10, R21, 0x300, R10 ;  /* 0x00000300150a7824 */ /* 0x004fc600078e020a */
[----:B------:R-:W2:Y:S01]  /*3300*/  LDL.64 R18, [R1+0x78] ;  /* 0x0000780001127983 */ /* 0x000ea20000100a00 */
[----:B------:R-:W-:Y:S02]  /*3310*/  R2UR UR7, R11 ;  /* 0x000000000b0772ca */ /* 0x000fe400000e0000 */
[C---:B------:R-:W-:Y:S01]  /*3320*/  R2UR UR6, R10.reuse ;  /* 0x000000000a0672ca */ /* 0x040fe200000e0000 */
[----:B------:R-:W2:Y:S01]  /*3330*/  LDL R7, [R1+0x204] ;  /* 0x0002040001077983 */ /* 0x000ea20000100800 */
[----:B------:R-:W-:Y:S01]  /*3340*/  VIADD R20, R10, 0x2 ;  /* 0x000000020a147836 */ /* 0x000fe20000000000 */
[----:B------:R-:W-:Y:S01]  /*3350*/  BSSY B0, `(.L_x_3453) ;  /* 0x000002e000007945 */ /* 0x000fe20003800000 */
[----:B------:R-:W-:Y:S01]  /*3360*/  IMAD.MOV.U32 R21, RZ, RZ, R11 ;  /* 0x000000ffff157224 */ /* 0x000fe200078e000b */
[----:B------:R0:W-:Y:S01]  /*3370*/  STL [R1+0x60], RZ ;  /* 0x000060ff01007387 */ /* 0x0001e20000100800 */
[----:B---3--:R-:W-:Y:S02]  /*3380*/  R2UR UR4, R24 ;  /* 0x00000000180472ca */ /* 0x008fe400000e0000 */
[----:B------:R-:W-:-:S02]  /*3390*/  R2UR UR5, R25 ;  /* 0x00000000190572ca */ /* 0x000fc400000e0000 */
[----:B------:R-:W-:Y:S01]  /*33a0*/  WARPGROUP.ARRIVE ;  /* 0x00000000000079c5 */ /* 0x000fe20000000000 */
[----:B----4-:R-:W-:Y:S02]  /*33b0*/  VIADD R12, R12, 0x2 ;  /* 0x000000020c0c7836 */ /* 0x010fe40000000000 */
[----:B-----5:R-:W-:Y:S02]  /*33c0*/  VIADD R14, R14, 0x4 ;  /* 0x000000040e0e7836 */ /* 0x020fe40000000000 */
[----:B--2---:R-:W-:-:S06]  /*33d0*/  VIADD R18, R18, 0x6 ;  /* 0x0000000612127836 */ /* 0x004fcc0000000000 */
[----:B------:R-:W-:Y:S01]  /*33e0*/  HGMMA.64x96x16.F32.BF16 R24, gdesc[UR4], RZ, !UPT, gsb0 ;  /* 0x01600000041879f0 */ /* 0x000fe2000c0018ff */
[----:B------:R-:W-:Y:S02]  /*33f0*/  R2UR UR6, R20 ;  /* 0x00000000140672ca */ /* 0x000fe400000e0000 */
[----:B------:R-:W-:Y:S02]  /*3400*/  R2UR UR7, R21 ;  /* 0x00000000150772ca */ /* 0x000fe400000e0000 */
[----:B------:R-:W-:Y:S01]  /*3410*/  R2UR UR4, R12 ;  /* 0x000000000c0472ca */ /* 0x000fe200000e0000 */
[C---:B------:R-:W-:Y:S01]  /*3420*/  VIADD R12, R10.reuse, 0x4 ;  /* 0x000000040a0c7836 */ /* 0x040fe20000000000 */
[----:B------:R-:W-:Y:S01]  /*3430*/  R2UR UR5, R13 ;  /* 0x000000000d0572ca */ /* 0x000fe200000e0000 */
[----:B------:R-:W-:Y:S01]  /*3440*/  IMAD.MOV.U32 R13, RZ, RZ, R11 ;  /* 0x000000ffff0d7224 */ /* 0x000fe200078e000b */
[----:B------:R-:W-:Y:S01]  /*3450*/  LEA.HI R0, R7, R7, RZ, 0x1 ;  /* 0x0000000707007211 */ /* 0x000fe200078f08ff */
        /* <DEDUP_REMOVED lines=15> */
[----:B------:R-:W-:Y:S01]  /*3550*/  LOP3.LUT R10, R0, 0xfffffffe, RZ, 0xc0, !PT ;  /* 0xfffffffe000a7812 */ /* 0x000fe200078ec0ff */
[----:B------:R-:W-:-:S04]  /*3560*/  IMAD.MOV.U32 R0, RZ, RZ, 0x1 ;  /* 0x00000001ff007424 */ /* 0x000fc800078e00ff */
[----:B------:R-:W-:Y:S01]  /*3570*/  IMAD.IADD R7, R7, 0x1, -R10 ;  /* 0x0000000107077824 */ /* 0x000fe200078e0a0a */
[----:B------:R0:W-:Y:S04]  /*3580*/  STL [R1+0x60], R0 ;  /* 0x0000600001007387 */ /* 0x0001e80000100800 */
[----:B------:R-:W-:Y:S01]  /*3590*/  SHF.L.U32 R7, R7, 0x1f, RZ ;  /* 0x0000001f07077819 */ /* 0x000fe200000006ff */
[----:B------:R0:W-:Y:S04]  /*35a0*/  STL [R1+0x60], R0 ;  /* 0x0000600001007387 */ /* 0x0001e80000100800 */
[----:B------:R0:W-:Y:S04]  /*35b0*/  STL [R1+0x60], R0 ;  /* 0x0000600001007387 */ /* 0x0001e80000100800 */
[----:B------:R0:W-:Y:S01]  /*35c0*/  STL [R1+0x60], R0 ;  /* 0x0000600001007387 */ /* 0x0001e20000100800 */
[----:B------:R-:W-:-:S02]  /*35d0*/  WARPGROUP.DEPBAR.LE gsb0, 0x0 ;  /* 0x00008000000079c5 */ /* 0x000fc40000010000 */
[----:B------:R-:W-:-:S06]  /*35e0*/  WARPGROUP.ARRIVE ;  /* 0x00000000000079c5 */ /* 0x000fcc0000000000 */
[----:B------:R-:W-:Y:S03]  /*35f0*/  HGMMA.64x96x16.F32.BF16 R24, gdesc[UR4], R24, gsb0 ;  /* 0x01600000041879f0 */ /* 0x000fe60008001818 */
[----:B------:R-:W-:Y:S02]  /*3600*/  WARPGROUP.DEPBAR.LE gsb0, 0x0 ;  /* 0x00008000000079c5 */ /* 0x000fe40000010000 */
[----:B------:R-:W1:Y:S02]  /*3610*/  SYNCS.PHASECHK.TRANS64.TRYWAIT P0, [R72+URZ+0x32410], R7 ;  /* 0x03241007480075a7 */ /* 0x000e64000800017f */
[----:B01----:R-:W-:Y:S05]  /*3620*/  @!P0 BRA `(.L_x_3454) ;  /* 0x0000028c009c8947 */ /* 0x003fea0003800000 */
.L_x_3664:
[----:B------:R-:W-:Y:S05]  /*3630*/  BSYNC B0 ;  /* 0x0000000000007941 */ /* 0x000fea0003800000 */
.L_x_3453:
[----:B0-----:R-:W2:Y:S04]  /*3640*/  LDL R7, [R1+0x28] ;  /* 0x0000280001077983 */ /* 0x001ea80000100800 */
[----:B------:R0:W5:Y:S01]  /*3650*/  LDL.64 R10, [R1+0x1f8] ;  /* 0x0001f800010a7983 */ /* 0x0001620000100a00 */
[----:B------:R-:W-:Y:S01]  /*3660*/  BSSY B0, `(.L_x_3455) ;  /* 0x0000005000007945 */ /* 0x000fe20003800000 */
[----:B--2---:R-:W-:-:S04]  /*3670*/  LOP3.LUT R7, R7, 0x1, RZ, 0xfc, !PT ;  /* 0x0000000107077812 */ /* 0x004fc800078efcff */
[----:B------:R-:W-:-:S13]  /*3680*/  ISETP.NE.AND P1, PT, R7, 0x3, PT ;  /* 0x000000030700780c */ /* 0x000fda0003f25270 */
[----:B0-----:R-:W-:Y:S05]  /*3690*/  @!P1 BRA `(.L_x_3456) ;  /* 0x0000000000049947 */ /* 0x001fea0003800000 */
[----:B------:R-:W-:Y:S01]  /*36a0*/  BPT.TRAP 0x1 ;  /* 0x000000040000795c */ /* 0x000fe20000300000 */
.L_x_3456:
[----:B------:R-:W-:Y:S05]  /*36b0*/  BSYNC B0 ;  /* 0x0000000000007941 */ /* 0x000fea0003800000 */
.L_x_3455:
[----:B------:R-:W2:Y:S01]  /*36c0*/  LDL.64 R12, [R1+0x40] ;  /* 0x00004000010c7983 */ /* 0x000ea20000100a00 */
[----:B-----5:R-:W-:Y:S01]  /*36d0*/  SHF.L.U32 R11, R11, 0x1f, RZ ;  /* 0x0000001f0b0b7819 */ /* 0x020fe200000006ff */
[----:B------:R-:W-:Y:S01]  /*36e0*/  BSSY B0, `(.L_x_3457) ;  /* 0x0000006000007945 */ /* 0x000fe20003800000 */
[----:B--2---:R-:W-:-:S05]  /*36f0*/  MOV R13, R12 ;  /* 0x0000000c000d7202 */ /* 0x004fca0000000f00 */
[----:B------:R-:W-:-:S04]  /*3700*/  IMAD R10, R10, 0x8, R13 ;  /* 0x000000080a0a7824 */ /* 0x000fc800078e020d */
[----:B------:R0:W1:Y:S01]  /*3710*/  SYNCS.PHASECHK.TRANS64.TRYWAIT P0, [R10+URZ], R11 ;  /* 0x0000000b0a0075a7 */ /* 0x000062000800017f */
[----:B------:R-:W-:Y:S05]  /*3720*/  @!P1 BRA `(.L_x_3458) ;  /* 0x0000000000049947 */ /* 0x000fea0003800000 */
[----:B------:R-:W-:Y:S01]  /*3730*/  BPT.TRAP 0x1 ;  /* 0x000000040000795c */ /* 0x000fe20000300000 */
.L_x_3458:
[----:B------:R-:W-:Y:S05]  /*3740*/  BSYNC B0 ;  /* 0x0000000000007941 */ /* 0x000fea0003800000 */
.L_x_3457:
[----:B------:R-:W-:Y:S04]  /*3750*/  BSSY B0, `(.L_x_3459) ;  /* 0x0000004000007945 */ /* 0x000fe80003800000 */
[----:B-1----:R-:W-:Y:S05]  /*3760*/  @P0 BRA `(.L_x_3460) ;  /* 0x0000000000080947 */ /* 0x002fea0003800000 */
[----:B------:R-:W1:Y:S02]  /*3770*/  SYNCS.PHASECHK.TRANS64.TRYWAIT P0, [R10+URZ], R11 ;  /* 0x0000000b0a0075a7 */ /* 0x000e64000800017f */
[----:B-1----:R-:W-:Y:S05]  /*3780*/  @!P0 BRA `(.L_x_3461) ;  /* 0x0000028c00588947 */ /* 0x002fea0003800000 */
.L_x_3460:
[----:B------:R-:W-:Y:S05]  /*3790*/  BSYNC B0 ;  /* 0x0000000000007941 */ /* 0x000fea0003800000 */
.L_x_3459:
[----:B------:R-:W2:Y:S04]  /*37a0*/  LDL R73, [R1+0x1f8] ;  /* 0x0001f80001497983 */ /* 0x000ea80000100800 */
[----:B01----:R-:W2:Y:S04]  /*37b0*/  LDL.64 R10, [R1+0xf8] ;  /* 0x0000f800010a7983 */ /* 0x003ea80000100a00 */
[----:B------:R-:W3:Y:S04]  /*37c0*/  LDL R7, [R1+0x70] ;  /* 0x0000700001077983 */ /* 0x000ee80000100800 */
[----:B------:R-:W4:Y:S04]  /*37d0*/  LDL.64 R12, [R1+0xf0] ;  /* 0x0000f000010c7983 */ /* 0x000f280000100a00 */
[----:B------:R-:W4:Y:S04]  /*37e0*/  LDL.64 R20, [R1+0xf0] ;  /* 0x0000f00001147983 */ /* 0x000f280000100a00 */
[----:B------:R-:W4:Y:S04]  /*37f0*/  LDL.64 R18, [R1+0xf0] ;  /* 0x0000f00001127983 */ /* 0x000f280000100a00 */
[----:B------:R-:W4:Y:S01]  /*3800*/  LDL.64 R14, [R1+0xf0] ;  /* 0x0000f000010e7983 */ /* 0x000f220000100a00 */
[----:B------:R-:W-:Y:S05]  /*3810*/  WARPSYNC.ALL ;  /* 0x0000000000007948 */ /* 0x000fea0003800000 */
[----:B------:R-:W-:Y:S01]  /*3820*/  WARPGROUP.ARRIVE ;  /* 0x00000000000079c5 */ /* 0x000fe20000000000 */
[----:B------:R0:W5:Y:S01]  /*3830*/  LDL R74, [R1+0xc] ;  /* 0x00000c00014a7983 */ /* 0x0001620000100800 */
[----:B--2---:R-:W-:Y:S01]  /*3840*/  IMAD R10, R73, 0xc00, R10 ;  /* 0x00000c00490a7824 */ /* 0x004fe200078e020a */
[----:B------:R-:W-:-:S02]  /*3850*/  R2UR UR7, R11 ;  /* 0x000000000b0772ca */ /* 0x000fc400000e0000 */
[----:B---3--:R-:W-:Y:S02]  /*3860*/  ISETP.NE.U32.AND P0, PT, R7, RZ, PT ;  /* 0x000000ff0700720c */ /* 0x008fe40003f05070 */
[----:B------:R-:W-:Y:S02]  /*3870*/  R2UR UR6, R10 ;  /* 0x000000000a0672ca */ /* 0x000fe400000e0000 */
[----:B----4-:R-:W-:Y:S02]  /*3880*/  R2UR UR4, R12 ;  /* 0x000000000c0472ca */ /* 0x010fe400000e0000 */
[----:B------:R-:W-:Y:S01]  /*3890*/  R2UR UR5, R13 ;  /* 0x000000000d0572ca */ /* 0x000fe200000e0000 */
[----:B------:R-:W-:Y:S01]  /*38a0*/  VIADD R72, R10, 0x2 ;  /* 0x000000020a487836 */ /* 0x000fe20000000000 */
[----:B------:R-:W2:Y:S01]  /*38b0*/  LDL.64 R12, [R1+0xf0] ;  /* 0x0000f000010c7983 */ /* 0x000ea20000100a00 */
[----:B------:R-:W-:Y:S02]  /*38c0*/  VIADD R20, R20, 0x2 ;  /* 0x0000000214147836 */ /* 0x000fe40000000000 */
[----:B------:R-:W-:Y:S01]  /*38d0*/  IMAD.MOV.U32 R73, RZ, RZ, R11 ;  /* 0x000000ffff497224 */ /* 0x000fe200078e000b */
[----:B------:R0:W5:Y:S01]  /*38e0*/  LDL R7, [R1+0x1f8] ;  /* 0x0001f80001077983 */ /* 0x0001620000100800 */
[----:B------:R-:W-:-:S06]  /*38f0*/  VOTEU.ANY UP0, P0 ;  /* 0x00000000003f7886 */ /* 0x000fcc0000000100 */
[----:B------:R-:W-:Y:S01]  /*3900*/  HGMMA.64x96x16.F32.BF16 R24, gdesc[UR4], R24, UP0, gsb0 ;  /* 0x01600000041879f0 */ /* 0x000fe2000b801818 */
[----:B------:R-:W-:Y:S02]  /*3910*/  R2UR UR6, R72 ;  /* 0x00000000480672ca */ /* 0x000fe400000e0000 */
[----:B------:R-:W-:Y:S02]  /*3920*/  R2UR UR7, R73 ;  /* 0x00000000490772ca */ /* 0x000fe400000e0000 */
[----:B------:R-:W-:Y:S02]  /*3930*/  R2UR UR4, R20 ;  /* 0x00000000140472ca */ /* 0x000fe400000e0000 */
[----:B------:R-:W-:Y:S02]  /*3940*/  R2UR UR5, R21 ;  /* 0x00000000150572ca */ /* 0x000fe400000e0000 */
[----:B------:R-:W3:Y:S01]  /*3950*/  LDL.64 R20, [R1+0xf0] ;  /* 0x0000f00001147983 */ /* 0x000ee20000100a00 */
[----:B------:R-:W-:-:S02]  /*3960*/  VIADD R18, R18, 0x4 ;  /* 0x0000000412127836 */ /* 0x000fc40000000000 */
[----:B------:R-:W-:Y:S02]  /*3970*/  VIADD R72, R10, 0x4 ;  /* 0x000000040a487836 */ /* 0x000fe40000000000 */
[----:B------:R-:W-:Y:S01]  /*3980*/  IMAD.MOV.U32 R73, RZ, RZ, R11 ;  /* 0x000000ffff497224 */ /* 0x000fe200078e000b */
[----:B------:R-:W-:Y:S02]  /*3990*/  WARPGROUP.DEPBAR.LE gsb0, 0x0 ;  /* 0x00008000000079c5 */ /* 0x000fe40000010000 */
[----:B------:R-:W-:-:S06]  /*39a0*/  WARPGROUP.ARRIVE ;  /* 0x00000000000079c5 */ /* 0x000fcc0000000000 */
[----:B------:R-:W-:Y:S01]  /*39b0*/  HGMMA.64x96x16.F32.BF16 R24, gdesc[UR4], R24, gsb0 ;  /* 0x01600000041879f0 */ /* 0x000fe20008001818 */
[----:B------:R-:W-:Y:S02]  /*39c0*/  R2UR UR6, R72 ;  /* 0x00000000480672ca */ /* 0x000fe400000e0000 */
[----:B------:R-:W-:Y:S02]  /*39d0*/  R2UR UR7, R73 ;  /* 0x00000000490772ca */ /* 0x000fe400000e0000 */
[----:B------:R-:W-:Y:S02]  /*39e0*/  R2UR UR4, R18 ;  /* 0x00000000120472ca */ /* 0x000fe400000e0000 */
[----:B------:R-:W-:Y:S02]  /*39f0*/  R2UR UR5, R19 ;  /* 0x00000000130572ca */ /* 0x000fe400000e0000 */
[----:B------:R-:W4:Y:S01]  /*3a00*/  LDL.64 R18, [R1+0xf0] ;  /* 0x0000f00001127983 */ /* 0x000f220000100a00 */
        /* <DEDUP_REMOVED lines=12> */
[----:B------:R-:W-:Y:S01]  /*3ad0*/  IMAD.MOV.U32 R73, RZ, RZ, R11 ;  /* 0x000000ffff497224 */ /* 0x000fe200078e000b */
[----:B------:R-:W-:Y:S02]  /*3ae0*/  WARPGROUP.DEPBAR.LE gsb0, 0x0 ;  /* 0x00008000000079c5 */ /* 0x000fe40000010000 */
[----:B------:R-:W-:-:S06]  /*3af0*/  WARPGROUP.ARRIVE ;  /* 0x00000000000079c5 */ /* 0x000fcc0000000000 */
[----:B------:R-:W-:Y:S01]  /*3b00*/  HGMMA.64x96x16.F32.BF16 R24, gdesc[UR4], R24, gsb0 ;  /* 0x01600000041879f0 */ /* 0x000fe20008001818 */
[----:B--2---:R-:W-:Y:S01]  /*3b10*/  VIADD R12, R12, 0x400 ;  /* 0x000004000c0c7836 */ /* 0x004fe20000000000 */
[----:B------:R-:W-:Y:S02]  /*3b20*/  R2UR UR6, R72 ;  /* 0x00000000480672ca */ /* 0x000fe400000e0000 */
[----:B------:R-:W-:Y:S02]  /*3b30*/  R2UR UR7, R73 ;  /* 0x00000000490772ca */ /* 0x000fe400000e0000 */
[----:B------:R-:W-:Y:S02]  /*3b40*/  R2UR UR4, R12 ;  /* 0x000000000c0472ca */ /* 0x000fe400000e0000 */
[----:B------:R-:W-:Y:S02]  /*3b50*/  R2UR UR5, R13 ;  /* 0x000000000d0572ca */ /* 0x000fe400000e0000 */
[----:B------:R-:W2:Y:S01]  /*3b60*/  LDL.64 R12, [R1+0xf0] ;  /* 0x0000f000010c7983 */ /* 0x000ea20000100a00 */
[----:B---3--:R-:W-:-:S02]  /*3b70*/  VIADD R20, R20, 0x402 ;  /* 0x0000040214147836 */ /* 0x008fc40000000000 */
[----:B------:R-:W-:Y:S01]  /*3b80*/  VIADD R72, R10, 0x302 ;  /* 0x000003020a487836 */ /* 0x000fe20000000000 */
[----:B------:R-:W-:Y:S02]  /*3b90*/  WARPGROUP.DEPBAR.LE gsb0, 0x0 ;  /* 0x00008000000079c5 */ /* 0x000fe40000010000 */
[----:B------:R-:W-:-:S06]  /*3ba0*/  WARPGROUP.ARRIVE ;  /* 0x00000000000079c5 */ /* 0x000fcc0000000000 */
[----:B------:R-:W-:Y:S01]  /*3bb0*/  HGMMA.64x96x16.F32.BF16 R24, gdesc[UR4], R24, gsb0 ;  /* 0x01600000041879f0 */ /* 0x000fe20008001818 */
[----:B------:R-:W-:Y:S01]  /*3bc0*/  IMAD.MOV.U32 R73, RZ, RZ, R11 ;  /* 0x000000ffff497224 */ /* 0x000fe200078e000b */
[----:B------:R-:W-:Y:S02]  /*3bd0*/  R2UR UR6, R72 ;  /* 0x00000000480672ca */ /* 0x000fe400000e0000 */
[----:B------:R-:W-:Y:S02]  /*3be0*/  R2UR UR4, R20 ;  /* 0x00000000140472ca */ /* 0x000fe400000e0000 */
[----:B------:R-:W-:Y:S02]  /*3bf0*/  R2UR UR7, R73 ;  /* 0x00000000490772ca */ /* 0x000fe400000e0000 */
[----:B------:R-:W-:Y:S02]  /*3c00*/  R2UR UR5, R21 ;  /* 0x00000000150572ca */ /* 0x000fe400000e0000 */
[----:B------:R-:W3:Y:S01]  /*3c10*/  LDL.64 R20, [R1+0xf0] ;  /* 0x0000f00001147983 */ /* 0x000ee20000100a00 */
[----:B----4-:R-:W-:-:S02]  /*3c20*/  VIADD R18, R18, 0x404 ;  /* 0x0000040412127836 */ /* 0x010fc40000000000 */
        /* <DEDUP_REMOVED lines=9> */
[----:B------:R-:W4:Y:S01]  /*3cc0*/  LDL.64 R18, [R1+0xf0] ;  /* 0x0000f00001127983 */ /* 0x000f220000100a00 */
[----:B------:R-:W-:-:S02]  /*3cd0*/  VIADD R14, R14, 0x406 ;  /* 0x000004060e0e7836 */ /* 0x000fc40000000000 */
        /* <DEDUP_REMOVED lines=10> */
[----:B--2---:R-:W-:-:S02]  /*3d80*/  VIADD R12, R12, 0x800 ;  /* 0x000008000c0c7836 */ /* 0x004fc40000000000 */
        /* <DEDUP_REMOVED lines=50> */
[----:B------:R-:W-:Y:S01]  /*40b0*/  R2UR UR4, R12 ;  /* 0x000000000c0472ca */ /* 0x000fe200000e0000 */
[----:B------:R-:W2:Y:S01]  /*40c0*/  LDL R72, [R1] ;  /* 0x0000000001487983 */ /* 0x000ea20000100800 */
[----:B------:R-:W-:Y:S02]  /*40d0*/  R2UR UR7, R73 ;  /* 0x00000000490772ca */ /* 0x000fe400000e0000 */
[----:B------:R-:W-:Y:S01]  /*40e0*/  R2UR UR5, R13 ;  /* 0x000000000d0572ca */ /* 0x000fe200000e0000 */
[----:B---3--:R-:W-:Y:S02]  /*40f0*/  VIADD R20, R20, 0xc02 ;  /* 0x00000c0214147836 */ /* 0x008fe40000000000 */
        /* <DEDUP_REMOVED lines=9> */
[----:B----4-:R-:W-:Y:S02]  /*4190*/  VIADD R18, R18, 0xc04 ;  /* 0x00000c0412127836 */ /* 0x010fe40000000000 */
        /* <DEDUP_REMOVED lines=18> */
[----:B------:R-:W1:Y:S01]  /*42c0*/  S2R R75, SR_TID.X ;  /* 0x00000000004b7919 */ /* 0x000e620000002100 */
        /* <DEDUP_REMOVED lines=20> */
[----:B------:R-:W-:Y:S02]  /*4410*/  ISETP.NE.AND P0, PT, R72, 0x3, PT ;  /* 0x000000034800780c */ /* 0x000fe40003f05270 */
[----:B-1----:R-:W-:-:S04]  /*4420*/  SHF.R.U32.HI R75, RZ, 0x7, R75 ;  /* 0x00000007ff4b7819 */ /* 0x002fc8000001164b */
[----:B------:R-:W-:Y:S01]  /*4430*/  IADD3 R10, -R75, 0xb, RZ ;  /* 0x0000000b4b0a7810 */ /* 0x000fe20007ffe1ff */
[----:B------:R-:W-:Y:S01]  /*4440*/  BSSY B0, `(.L_x_3462) ;  /* 0x0000005000007945 */ /* 0x000fe20003800000 */
[----:B------:R-:W-:-:S03]  /*4450*/  WARPGROUP.DEPBAR.LE gsb0, 0x0 ;  /* 0x00008000000079c5 */ /* 0x000fc60000010000 */
[----:B------:R0:W-:Y:S06]  /*4460*/  BAR.ARV R10, 0x100 ;  /* 0x0004000a0000751d */ /* 0x0001ec0000002000 */
[----:B------:R-:W-:Y:S05]  /*4470*/  @!P0 BRA `(.L_x_3463) ;  /* 0x0000000000048947 */ /* 0x000fea0003800000 */
[----:B------:R-:W-:Y:S01]  /*4480*/  BPT.TRAP 0x1 ;  /* 0x000000040000795c */ /* 0x000fe20000300000 */
.L_x_3463:
[----:B------:R-:W-:Y:S05]  /*4490*/  BSYNC B0 ;  /* 0x0000000000007941 */ /* 0x000fea0003800000 */
.L_x_3462:
[----:B0-----:R-:W2:Y:S02]  /*44a0*/  LDL.64 R10, [R1+0x20] ;  /* 0x00002000010a7983 */ /* 0x001ea40000100a00 */
[----:B--2---:R-:W-:-:S05]  /*44b0*/  MOV R10, R10 ;  /* 0x0000000a000a7202 */ /* 0x004fca0000000f00 */
[----:B-----5:R-:W-:-:S05]  /*44c0*/  IMAD R7, R7, 0x8, R10 ;  /* 0x0000000807077824 */ /* 0x020fca00078e020a */
[----:B------:R-:W-:-:S04]  /*44d0*/  PRMT R7, R74, 0x654, R7 ;  /* 0x000006544a077816 */ /* 0x000fc80000000007 */
[----:B------:R0:W-:Y:S01]  /*44e0*/  SYNCS.ARRIVE.TRANS64.RED.A1T0 RZ, [R7+URZ], RZ ;  /* 0x000000ff07ff79a7 */ /* 0x0001e2000810043f */
[----:B------:R-:W2:Y:S04]  /*44f0*/  LDL.64 R10, [R1+0x150] ;  /* 0x00015000010a7983 */ /* 0x000ea80000100a00 */
[----:B------:R-:W3:Y:S04]  /*4500*/  LDL R77, [R1+0x11c] ;  /* 0x00011c00014d7983 */ /* 0x000ee80000100800 */
[----:B------:R-:W4:Y:S04]  /*4510*/  LDL R76, [R1+0x50] ;  /* 0x00005000014c7983 */ /* 0x000f280000100800 */
[----:B------:R-:W4:Y:S04]  /*4520*/  LDL R21, [R1+0x148] ;  /* 0x0001480001157983 */ /* 0x000f280000100800 */
[----:B------:R-:W4:Y:S04]  /*4530*/  LDL.128 R12, [R1+0x120] ;  /* 0x00012000010c7983 */ /* 0x000f280000100c00 */
[----:B------:R-:W3:Y:S04]  /*4540*/  LDL.128 R72, [R1+0x130] ;  /* 0x0001300001487983 */ /* 0x000ee80000100c00 */
[----:B--2---:R-:W2:Y:S04]  /*4550*/  LD.E R20, desc[UR36][R10.64] ;  /* 0x000000240a147980 */ /* 0x004ea8000c101900 */
[----:B------:R-:W4:Y:S01]  /*4560*/  LDL.64 R10, [R1+0x140] ;  /* 0x00014000010a7983 */ /* 0x000f220000100a00 */
[----:B------:R-:W-:-:S02]  /*4570*/  UMOV UR4, 0xffffffa0 ;  /* 0xffffffa000047882 */ /* 0x000fc40000000000 */
[----:B------:R-:W-:Y:S01]  /*4580*/  UIMAD UR4, UR43, UR4, 0x60 ;  /* 0x000000602b0474a4 */ /* 0x000fe2000f8e0204 */
[----:B---3--:R-:W-:-:S05]  /*4590*/  ISETP.GE.AND P1, PT, R73, 0x1, PT ;  /* 0x000000014900780c */ /* 0x008fca0003f26270 */
[----:B------:R-:W-:Y:S01]  /*45a0*/  VIADD R72, R72, UR4 ;  /* 0x0000000448487c36 */ /* 0x000fe20008000000 */
[----:B------:R-:W-:Y:S01]  /*45b0*/  BSSY B0, `(.L_x_3464) ;  /* 0x00000a2000007945 */ /* 0x000fe20003800000 */
[-C--:B--2---:R-:W-:Y:S01]  /*45c0*/  FMUL.FTZ R80, R34, R20.reuse ;  /* 0x0000001422507220 */ /* 0x084fe20000410000 */
[----:B------:R-:W-:Y:S01]  /*45d0*/  SHF.R.S32.HI R34, RZ, 0x1f, R77 ;  /* 0x0000001fff227819 */ /* 0x000fe2000001144d */
[-C--:B0-----:R-:W-:Y:S01]  /*45e0*/  FMUL.FTZ R7, R26, R20.reuse ;  /* 0x000000141a077220 */ /* 0x081fe20000410000 */
[-C--:B------:R-:W-:Y:S02]  /*45f0*/  FMUL.FTZ R26, R33, R20.reuse ;  /* 0x00000014211a7220 */ /* 0x080fe40000410000 */
[----:B------:R-:W-:Y:S01]  /*4600*/  LEA.HI R33, R34, R77, RZ, 0x7 ;  /* 0x0000004d22217211 */ /* 0x000fe200078f38ff */
[----:B------:R-:W-:-:S03]  /*4610*/  FMUL.FTZ R149, R36, R20 ;  /* 0x0000001424957220 */ /* 0x000fc60000410000 */
[----:B------:R-:W-:Y:S01]  /*4620*/  LOP3.LUT R36, R33, 0xffffff80, RZ, 0xc0, !PT ;  /* 0xffffff8021247812 */ /* 0x000fe200078ec0ff */
[----:B------:R-:W-:-:S04]  /*4630*/  FMUL.FTZ R138, R35, R20 ;  /* 0x00000014238a7220 */ /* 0x000fc80000410000 */
[----:B------:R-:W-:Y:S02]  /*4640*/  IMAD.IADD R36, R77, 0x1, -R36 ;  /* 0x000000014d247824 */ /* 0x000fe400078e0a24 */
[----:B------:R-:W-:-:S03]  /*4650*/  FMUL.FTZ R82, R38, R20 ;  /* 0x0000001426527220 */ /* 0x000fc60000410000 */
[----:B------:R-:W-:Y:S01]  /*4660*/  SHF.R.S32.HI R35, RZ, 0x1f, R36 ;  /* 0x0000001fff237819 */ /* 0x000fe20000011424 */
[----:B------:R-:W-:-:S03]  /*4670*/  FMUL.FTZ R19, R27, R20 ;  /* 0x000000141b137220 */ /* 0x000fc60000410000 */
[----:B------:R-:W-:Y:S01]  /*4680*/  LEA.HI R38, R35, R36, RZ, 0x2 ;  /* 0x0000002423267211 */ /* 0x000fe200078f10ff */
[-C--:B------:R-:W-:Y:S01]  /*4690*/  FMUL.FTZ R27, R37, R20.reuse ;  /* 0x00000014251b7220 */ /* 0x080fe20000410000 */
[-C--:B------:R-:W-:Y:S01]  /*46a0*/  FMUL.FTZ R147, R40, R20.reuse ;  /* 0x0000001428937220 */ /* 0x080fe20000410000 */
[----:B------:R-:W-:Y:S02]  /*46b0*/  LEA.HI R34, R34, R77, RZ, 0x2 ;  /* 0x0000004d22227211 */ /* 0x000fe400078f10ff */
[--C-:B------:R-:W-:Y:S02]  /*46c0*/  SHF.R.S32.HI R40, RZ, 0x2, R38.reuse ;  /* 0x00000002ff287819 */ /* 0x100fe40000011426 */
[----:B------:R-:W-:Y:S01]  /*46d0*/  SHF.R.S32.HI R37, RZ, 0x1f, R38 ;  /* 0x0000001fff257819 */ /* 0x000fe20000011426 */
[-C--:B------:R-:W-:Y:S01]  /*46e0*/  FMUL.FTZ R18, R24, R20.reuse ;  /* 0x0000001418127220 */ /* 0x080fe20000410000 */
[----:B------:R-:W-:Y:S01]  /*46f0*/  LOP3.LUT R34, R34, 0xfffffffc, RZ, 0xc0, !PT ;  /* 0xfffffffc22227812 */ /* 0x000fe200078ec0ff */
[----:B------:R-:W-:Y:S01]  /*4700*/  FMUL.FTZ R24, R25, R20 ;  /* 0x0000001419187220 */ /* 0x000fe20000410000 */
[----:B------:R-:W-:Y:S01]  /*4710*/  LEA.HI R37, R37, R40, RZ, 0x3 ;  /* 0x0000002825257211 */ /* 0x000fe200078f18ff */
[-C--:B------:R-:W-:Y:S01]  /*4720*/  FMUL.FTZ R25, R28, R20.reuse ;  /* 0x000000141c197220 */ /* 0x080fe20000410000 */
[----:B------:R-:W-:Y:S01]  /*4730*/  FMUL.FTZ R28, R41, R20 ;  /* 0x00000014291c7220 */ /* 0x000fe20000410000 */
[----:B------:R-:W-:Y:S01]  /*4740*/  IMAD.IADD R77, R77, 0x1, -R34 ;  /* 0x000000014d4d7824 */ /* 0x000fe200078e0a22 */
[----:B------:R-:W-:-:S02]  /*4750*/  LOP3.LUT R41, R37, 0xfffffff8, RZ, 0xc0, !PT ;  /* 0xfffffff825297812 */ /* 0x000fc400078ec0ff */
[----:B------:R-:W-:Y:S02]  /*4760*/  SHF.R.S32.HI R34, RZ, 0x7, R33 ;  /* 0x00000007ff227819 */ /* 0x000fe40000011421 */
[----:B------:R-:W-:Y:S01]  /*4770*/  LEA.HI R35, R35, R36, RZ, 0x5 ;  /* 0x0000002423237211 */ /* 0x000fe200078f28ff */
[----:B------:R-:W-:Y:S01]  /*4780*/  IMAD.IADD R40, R40, 0x1, -R41 ;  /* 0x0000000128287824 */ /* 0x000fe200078e0a29 */
[----:B------:R-:W-:Y:S02]  /*4790*/  LEA.HI R33, R33, R34, RZ, 0x1 ;  /* 0x0000002221217211 */ /* 0x000fe400078f08ff */
[----:B------:R-:W-:Y:S01]  /*47a0*/  SHF.R.S32.HI R41, RZ, 0x5, R35 ;  /* 0x00000005ff297819 */ /* 0x000fe20000011423 */
[----:B------:R-:W-:Y:S01]  /*47b0*/  FMUL.FTZ R136, R42, R20 ;  /* 0x000000142a887220 */ /* 0x000fe20000410000 */
[----:B------:R-:W-:Y:S02]  /*47c0*/  LOP3.LUT R33, R33, 0x3fffffe, RZ, 0xc0, !PT ;  /* 0x03fffffe21217812 */ /* 0x000fe400078ec0ff */
[----:B------:R-:W-:Y:S01]  /*47d0*/  LEA.HI R42, R77, R77, RZ, 0x1 ;  /* 0x0000004d4d2a7211 */ /* 0x000fe200078f08ff */
[----:B----4-:R-:W-:Y:S01]  /*47e0*/  IMAD R41, R76, 0x8, R41 ;  /* 0x000000084c297824 */ /* 0x010fe200078e0229 */
[----:B------:R-:W-:Y:S01]  /*47f0*/  ISETP.NE.AND P0, PT, R10, 0x1, PT ;  /* 0x000000010a00780c */ /* 0x000fe20003f05270 */
        /* <DEDUP_REMOVED lines=10> */
[----:B------:R-:W0:Y:S01]  /*48a0*/  SHFL.IDX PT, R41, R10, RZ, 0x1c1f ;  /* 0x001c1fff0a297589 */ /* 0x000e2200000e0000 */
[----:B------:R-:W-:Y:S02]  /*48b0*/  IMAD R21, R40, -0x60, R13 ;  /* 0xffffffa028157824 */ /* 0x000fe400078e020d */
[-C--:B------:R-:W-:Y:S01]  /*48c0*/  FMUL.FTZ R135, R29, R20.reuse ;  /* 0x000000141d877220 */ /* 0x080fe20000410000 */
[-C--:B------:R-:W-:Y:S01]  /*48d0*/  FMUL.FTZ R78, R30, R20.reuse ;  /* 0x000000141e4e7220 */ /* 0x080fe20000410000 */
[-C--:B------:R-:W-:Y:S01]  /*48e0*/  FMUL.FTZ R140, R31, R20.reuse ;  /* 0x000000141f8c7220 */ /* 0x080fe20000410000 */
[-C--:B------:R-:W-:Y:S01]  /*48f0*/  FMUL.FTZ R151, R32, R20.reuse ;  /* 0x0000001420977220 */ /* 0x080fe20000410000 */
[-C--:B------:R-:W-:Y:S01]  /*4900*/  FMUL.FTZ R132, R39, R20.reuse ;  /* 0x0000001427847220 */ /* 0x080fe20000410000 */
[-C--:B------:R-:W-:Y:S01]  /*4910*/  FMUL.FTZ R145, R44, R20.reuse ;  /* 0x000000142c917220 */ /* 0x080fe20000410000 */
[----:B------:R-:W-:Y:S02]  /*4920*/  IMAD.IADD R36, R36, 0x1, -R11 ;  /* 0x0000000124247824 */ /* 0x000fe400078e0a0b */
        /* <DEDUP_REMOVED lines=27> */
[----:B------:R-:W-:-:S02]  /*4ae0*/  VIADD R33, R21, 0x61 ;  /* 0x0000006115217836 */ /* 0x000fc40000000000 */
[----:B------:R-:W-:Y:S01]  /*4af0*/  FMUL.FTZ R44, R71, R20 ;  /* 0x00000014472c7220 */ /* 0x000fe20000410000 */
[----:B------:R-:W1:Y:S01]  /*4b00*/  MUFU.TANH R18, R18 ;  /* 0x0000001200127308 */ /* 0x000e620000002400 */
[----:B------:R-:W-:Y:S02]  /*4b10*/  IMAD R33, R36, -0x2, R33 ;  /* 0xfffffffe24217824 */ /* 0x000fe400078e0221 */
[----:B------:R-:W-:Y:S02]  /*4b20*/  VIADD R21, R21, 0x60 ;  /* 0x0000006015157836 */ /* 0x000fe40000000000 */
[----:B------:R-:W-:-:S03]  /*4b30*/  IMAD.IADD R20, R33, 0x1, -R12 ;  /* 0x0000000121147824 */ /* 0x000fc600078e0a0c */
[----:B------:R-:W2:Y:S01]  /*4b40*/  MUFU.TANH R24, R24 ;  /* 0x0000001800187308 */ /* 0x000ea20000002400 */
[----:B------:R-:W-:-:S07]  /*4b50*/  LOP3.LUT R33, RZ, R14, RZ, 0x33, !PT ;  /* 0x0000000eff217212 */ /* 0x000fce00078e33ff */
[----:B------:R-:W3:Y:S01]  /*4b60*/  MUFU.TANH R7, R7 ;  /* 0x0000000700077308 */ /* 0x000ee20000002400 */
[----:B------:R-:W-:-:S07]  /*4b70*/  IMAD R38, R36, -0x2, R21 ;  /* 0xfffffffe24267824 */ /* 0x000fce00078e0215 */
[----:B------:R-:W4:Y:S01]  /*4b80*/  MUFU.TANH R19, R19 ;  /* 0x0000001300137308 */ /* 0x000f220000002400 */
        /* <DEDUP_REMOVED lines=45> */
[----:B------:R-:W-:-:S02]  /*4e60*/  IMAD.U32 R43, RZ, RZ, UR4 ;  /* 0x00000004ff2b7e24 */ /* 0x000fc4000f8e00ff */
[----:B------:R-:W-:Y:S01]  /*4e70*/  IMAD.IADD R40, R20, 0x1, R33 ;  /* 0x0000000114287824 */ /* 0x000fe200078e0221 */
[----:B0-----:R-:W-:Y:S01]  /*4e80*/  VIADDMNMX R14, R41, R45, R38, PT ;  /* 0x0000002d290e7246 */ /* 0x001fe20003800126 */
[----:B------:R-:W-:Y:S02]  /*4e90*/  IMAD R42, R36, -0x2, R43 ;  /* 0xfffffffe242a7824 */ /* 0x000fe400078e022b */
        /* <DEDUP_REMOVED lines=12> */
.L_x_3467:
[----:B------:R-:W-:-:S13]  /*4f60*/  ISETP.NE.AND P0, PT, R73, 0x1, PT ;  /* 0x000000014900780c */ /* 0x000fda0003f05270 */
[----:B------:R-:W-:-:S05]  /*4f70*/  @P0 IMAD.HI.U32 R36, R15, R74, RZ ;  /* 0x0000004a0f240227 */ /* 0x000fca00078e00ff */
[----:B------:R-:W-:-:S07]  /*4f80*/  @P0 SHF.R.U32.HI R15, RZ, R75, R36 ;  /* 0x0000004bff0f0219 */ /* 0x000fce0000011624 */
.L_x_3468:
[----:B------:R-:W-:Y:S05]  /*4f90*/  BSYNC B1 ;  /* 0x0000000000017941 */ /* 0x000fea0003800000 */
.L_x_3466:
[----:B------:R-:W-:-:S05]  /*4fa0*/  IMAD R15, R15, R73, R42 ;  /* 0x000000490f0f7224 */ /* 0x000fca00078e022a */
[----:B------:R-:W-:Y:S02]  /*4fb0*/  VIMNMX R20, R20, R15, !PT ;  /* 0x0000000f14147248 */ /* 0x000fe40007fe0100 */
[----:B------:R-:W-:-:S07]  /*4fc0*/  VIADDMNMX R14, R15, R73, R14, PT ;  /* 0x000000490f0e7246 */ /* 0x000fce000380010e */
.L_x_3465:
[----:B------:R-:W-:Y:S05]  /*4fd0*/  BSYNC B0 ;  /* 0x0000000000007941 */ /* 0x000fea0003800000 */
.L_x_3464:
[C---:B------:R-:W-:Y:S01]  /*4fe0*/  ISETP.GE.AND P1, PT, R72.reuse, 0x9, PT ;  /* 0x000000094800780c */ /* 0x040fe20003f26270 */
[----:B------:R-:W-:Y:S01]  /*4ff0*/  BSSY B0, `(.L_x_3469) ;  /* 0x0000088000007945 */ /* 0x000fe20003800000 */
[----:B------:R-:W-:Y:S02]  /*5000*/  ISETP.GE.AND P0, PT, R72, 0x2, PT ;  /* 0x000000024800780c */ /* 0x000fe40003f06270 */
[C---:B------:R-:W-:Y:S02]  /*5010*/  ISETP.GT.AND P2, PT, R20.reuse, 0x8, !P1 ;  /* 0x000000081400780c */ /* 0x040fe40004f44270 */
[----:B------:R-:W-:Y:S02]  /*5020*/  ISETP.GT.AND P3, PT, R20, 0x1, !P0 ;  /* 0x000000011400780c */ /* 0x000fe40004764270 */
[----:B------:R-:W-:Y:S02]  /*5030*/  ISETP.LT.OR P2, PT, R14, 0x9, P2 ;  /* 0x000000090e00780c */ /* 0x000fe40001741670 */
[----:B------:R-:W-:-:S02]  /*5040*/  ISETP.GE.AND P4, PT, R72, 0x11, PT ;  /* 0x000000114800780c */ /* 0x000fc40003f86270 */
[----:B------:R-:W-:Y:S02]  /*5050*/  FSEL R153, R25, -INF , !P2 ;  /* 0xff80000019997808 */ /* 0x000fe40005000000 */
[----:B------:R-:W-:Y:S01]  /*5060*/  ISETP.LT.OR P3, PT, R14, 0x2, P3 ;  /* 0x000000020e00780c */ /* 0x000fe20001f61670 */
[----:B------:R-:W0:Y:S01]  /*5070*/  SHFL.IDX PT, R25, R10, 0x1, 0x1c1f ;  /* 0x003c1f000a197f89 */ /* 0x000e2200000e0000 */
[----:B------:R-:W-:Y:S02]  /*5080*/  ISETP.GT.AND P2, PT, R20, 0x10, !P4 ;  /* 0x000000101400780c */ /* 0x000fe40006744270 */
[----:B------:R-:W-:Y:S02]  /*5090*/  ISETP.GE.AND P5, PT, R72, 0xa, PT ;  /* 0x0000000a4800780c */ /* 0x000fe40003fa6270 */
[----:B------:R-:W-:Y:S02]  /*50a0*/  FSEL R41, R24, -INF , !P3 ;  /* 0xff80000018297808 */ /* 0x000fe40005800000 */
[----:B------:R-:W-:-:S02]  /*50b0*/  P2R R46, PR, RZ, 0x10 ;  /* 0x00000010ff2e7803 */ /* 0x000fc40000000000 */
[----:B------:R-:W-:Y:S02]  /*50c0*/  ISETP.LT.OR P2, PT, R14, 0x11, P2 ;  /* 0x000000110e00780c */ /* 0x000fe40001741670 */
        /* <DEDUP_REMOVED lines=95> */
[----:B-1----:R-:W-:Y:S01]  /*56c0*/  FSEL R59, R18, -INF , !P6 ;  /* 0xff800000123b7808 */ /* 0x002fe20007000000 */
[----:B0-----:R-:W-:Y:S01]  /*56d0*/  IMAD.IADD R18, R40, 0x1, R25 ;  /* 0x0000000128127824 */ /* 0x001fe200078e0219 */
        /* <DEDUP_REMOVED lines=18> */
.L_x_3472:
[----:B------:R-:W-:-:S13]  /*5800*/  ISETP.NE.AND P6, PT, R73, 0x1, PT ;  /* 0x000000014900780c */ /* 0x000fda0003fc5270 */
[----:B------:R-:W-:-:S05]  /*5810*/  @P6 IMAD.HI.U32 R74, R12, R74, RZ ;  /* 0x0000004a0c4a6227 */ /* 0x000fca00078e00ff */
[----:B------:R-:W-:-:S07]  /*5820*/  @P6 SHF.R.U32.HI R12, RZ, R75, R74 ;  /* 0x0000004bff0c6219 */ /* 0x000fce000001164a */
.L_x_3473:
[----:B------:R-:W-:Y:S05]  /*5830*/  BSYNC B1 ;  /* 0x0000000000017941 */ /* 0x000fea0003800000 */
.L_x_3471:
[----:B------:R-:W-:-:S05]  /*5840*/  IMAD R13, R12, R73, R42 ;  /* 0x000000490c0d7224 */ /* 0x000fca00078e022a */
[----:B------:R-:W-:Y:S02]  /*5850*/  VIADDMNMX R14, R13, R73, R14, PT ;  /* 0x000000490d0e7246 */ /* 0x000fe4000380010e */
[----:B------:R-:W-:-:S07]  /*5860*/  VIMNMX R18, R18, R13, !PT ;  /* 0x0000000d12127248 */ /* 0x000fce0007fe0100 */
.L_x_3470:
[----:B------:R-:W-:Y:S05]  /*5870*/  BSYNC B0 ;  /* 0x0000000000007941 */ /* 0x000fea0003800000 */
.L_x_3469:
        /* <DEDUP_REMOVED lines=22> */
[----:B------:R-:W4:Y:S01]  /*59e0*/  LDL R68, [R1+0x264] ;  /* 0x0002640001447983 */ /* 0x000f220000100800 */
[----:B------:R-:W-:Y:S02]  /*59f0*/  FMNMX.FTZ R10, R153, R10, !PT ;  /* 0x0000000a990a7209 */ /* 0x000fe40007810000 */
[----:B------:R-:W-:Y:S01]  /*5a00*/  ISETP.LT.OR P0, PT, R14, 0x11, P0 ;  /* 0x000000110e00780c */ /* 0x000fe20000701670 */
[----:B------:R-:W4:Y:S01]  /*5a10*/  LDL R70, [R1+0x268] ;  /* 0x0002680001467983 */ /* 0x000f220000100800 */
[----:B------:R-:W-:-:S02]  /*5a20*/  FMNMX.FTZ R10, R135, R10, !PT ;  /* 0x0000000a870a7209 */ /* 0x000fc40007810000 */
[----:B------:R-:W-:Y:S01]  /*5a30*/  FSEL R80, R80, -INF , !P0 ;  /* 0xff80000050507808 */ /* 0x000fe20004000000 */
[----:B------:R-:W4:Y:S01]  /*5a40*/  LDL R38, [R1+0x274] ;  /* 0x0002740001267983 */ /* 0x000f220000100800 */
[----:B------:R-:W-:Y:S02]  /*5a50*/  ISETP.GT.AND P0, PT, R18, 0x11, !P1 ;  /* 0x000000111200780c */ /* 0x000fe40004f04270 */
[----:B------:R-:W-:Y:S01]  /*5a60*/  ISETP.NE.AND P1, PT, R58, RZ, PT ;  /* 0x000000ff3a00720c */ /* 0x000fe20003f25270 */
[----:B------:R-:W4:Y:S01]  /*5a70*/  LDL R48, [R1+0x280] ;  /* 0x0002800001307983 */ /* 0x000f220000100800 */
[----:B------:R-:W-:Y:S02]  /*5a80*/  ISETP.LT.OR P0, PT, R14, 0x12, P0 ;  /* 0x000000120e00780c */ /* 0x000fe40000701670 */
[----:B------:R-:W-:Y:S01]  /*5a90*/  FMNMX.FTZ R10, R151, R10, !PT ;  /* 0x0000000a970a7209 */ /* 0x000fe20007810000 */
[----:B------:R-:W4:Y:S01]  /*5aa0*/  LDL R58, [R1+0x250] ;  /* 0x00025000013a7983 */ /* 0x000f220000100800 */
[----:B------:R-:W-:-:S02]  /*5ab0*/  FSEL R138, R138, -INF , !P0 ;  /* 0xff8000008a8a7808 */ /* 0x000fc40004000000 */
[----:B------:R-:W-:Y:S01]  /*5ac0*/  ISETP.GT.AND P0, PT, R18, 0x18, !P6 ;  /* 0x000000181200780c */ /* 0x000fe20007704270 */
[----:B------:R-:W4:Y:S01]  /*5ad0*/  LDL R46, [R1+0x28c] ;  /* 0x00028c00012e7983 */ /* 0x000f220000100800 */
[----:B------:R-:W-:Y:S02]  /*5ae0*/  ISETP.NE.AND P6, PT, R24, RZ, PT ;  /* 0x000000ff1800720c */ /* 0x000fe40003fc5270 */
[----:B------:R-:W-:Y:S01]  /*5af0*/  ISETP.LT.OR P0, PT, R14, 0x19, P0 ;  /* 0x000000190e00780c */ /* 0x000fe20000701670 */
[----:B------:R-:W4:Y:S01]  /*5b00*/  LDL.64 R24, [R1+0x88] ;  /* 0x0000880001187983 */ /* 0x000f220000100a00 */
[----:B------:R-:W-:Y:S02]  /*5b10*/  FMNMX.FTZ R10, R43, R10, !PT ;  /* 0x0000000a2b0a7209 */ /* 0x000fe40007810000 */
[----:B------:R-:W-:Y:S01]  /*5b20*/  FSEL R82, R82, -INF , !P0 ;  /* 0xff80000052527808 */ /* 0x000fe20004000000 */
[----:B------:R-:W4:Y:S01]  /*5b30*/  LDL R42, [R1+0x290] ;  /* 0x00029000012a7983 */ /* 0x000f220000100800 */
[----:B------:R-:W-:-:S02]  /*5b40*/  ISETP.NE.AND P0, PT, R50, RZ, PT ;  /* 0x000000ff3200720c */ /* 0x000fc40003f05270 */
[----:B------:R-:W-:Y:S01]  /*5b50*/  FMNMX.FTZ R10, R149, R10, !PT ;  /* 0x0000000a950a7209 */ /* 0x000fe20007810000 */
[----:B------:R-:W4:Y:S01]  /*5b60*/  LDL R50, [R1+0x27c] ;  /* 0x00027c0001327983 */ /* 0x000f220000100800 */
[----:B------:R-:W-:Y:S02]  /*5b70*/  ISETP.GT.AND P0, PT, R18, 0x19, !P0 ;  /* 0x000000191200780c */ /* 0x000fe40004704270 */
[----:B------:R-:W-:Y:S01]  /*5b80*/  FMNMX.FTZ R10, R47, R10, !PT ;  /* 0x0000000a2f0a7209 */ /* 0x000fe20007810000 */
[----:B------:R-:W4:Y:S01]  /*5b90*/  LDL R129, [R1+0x2a4] ;  /* 0x0002a40001817983 */ /* 0x000f220000100800 */
[----:B------:R-:W-:Y:S02]  /*5ba0*/  ISETP.LT.OR P0, PT, R14, 0x1a, P0 ;  /* 0x0000001a0e00780c */ /* 0x000fe40000701670 */
[----:B------:R-:W-:Y:S01]  /*5bb0*/  FMNMX.FTZ R10, R147, R10, !PT ;  /* 0x0000000a930a7209 */ /* 0x000fe20007810000 */
        /* <DEDUP_REMOVED lines=20> */
[----:B------:R-:W-:Y:S01]  /*5d00*/  FMNMX.FTZ R10, R55, R10, !PT ;  /* 0x0000000a370a7209 */ /* 0x000fe20007810000 */
[----:B------:R-:W4:Y:S01]  /*5d10*/  LDL R123, [R1+0x2c0] ;  /* 0x0002c000017b7983 */ /* 0x000f220000100800 */
[----:B------:R-:W-:Y:S02]  /*5d20*/  FSEL R84, R84, -INF , !P0 ;  /* 0xff80000054547808 */ /* 0x000fe40004000000 */
[----:B------:R-:W-:Y:S01]  /*5d30*/  ISETP.NE.AND P0, PT, R28, RZ, PT ;  /* 0x000000ff1c00720c */ /* 0x000fe20003f05270 */
[----:B------:R-:W4:Y:S01]  /*5d40*/  LDL R122, [R1+0x2c4] ;  /* 0x0002c400017a7983 */ /* 0x000f220000100800 */
[----:B------:R-:W-:Y:S02]  /*5d50*/  FMNMX.FTZ R10, R173, R10, !PT ;  /* 0x0000000aad0a7209 */ /* 0x000fe40007810000 */
[----:B------:R-:W-:Y:S01]  /*5d60*/  ISETP.GT.AND P0, PT, R18, 0x28, !P0 ;  /* 0x000000281200780c */ /* 0x000fe20004704270 */
[----:B------:R-:W4:Y:S01]  /*5d70*/  LDL R28, [R1+0x288] ;  /* 0x00028800011c7983 */ /* 0x000f220000100800 */
[----:B------:R-:W-:-:S02]  /*5d80*/  FMNMX.FTZ R10, R165, R10, !PT ;  /* 0x0000000aa50a7209 */ /* 0x000fc40007810000 */
[----:B------:R-:W-:Y:S01]  /*5d90*/  ISETP.LT.OR P0, PT, R14, 0x29, P0 ;  /* 0x000000290e00780c */ /* 0x000fe20000701670 */
[----:B------:R-:W4:Y:S01]  /*5da0*/  LDL R121, [R1+0x2c8] ;  /* 0x0002c80001797983 */ /* 0x000f220000100800 */
[----:B------:R-:W-:Y:S02]  /*5db0*/  FMNMX.FTZ R10, R57, R10, !PT ;  /* 0x0000000a390a7209 */ /* 0x000fe40007810000 */
[----:B------:R-:W-:Y:S01]  /*5dc0*/  FSEL R134, R134, -INF , !P0 ;  /* 0xff80000086867808 */ /* 0x000fe20004000000 */
[----:B------:R-:W4:Y:S01]  /*5dd0*/  LDL R120, [R1+0x2d0] ;  /* 0x0002d00001787983 */ /* 0x000f220000100800 */
[----:B------:R-:W-:Y:S02]  /*5de0*/  ISETP.NE.AND P0, PT, R54, RZ, PT ;  /* 0x000000ff3600720c */ /* 0x000fe40003f05270 */
[C---:B------:R-:W-:Y:S01]  /*5df0*/  ISETP.GT.AND P2, PT, R18.reuse, 0x49, !P2 ;  /* 0x000000491200780c */ /* 0x040fe20005744270 */
[----:B------:R-:W4:Y:S01]  /*5e00*/  LDL R54, [R1+0x26c] ;  /* 0x00026c0001367983 */ /* 0x000f220000100800 */
[----:B------:R-:W-:-:S02]  /*5e10*/  ISETP.GT.AND P0, PT, R18, 0x29, !P0 ;  /* 0x000000291200780c */ /* 0x000fc40004704270 */
[----:B------:R-:W-:Y:S01]  /*5e20*/  FMNMX.FTZ R10, R39, R10, !PT ;  /* 0x0000000a270a7209 */ /* 0x000fe20007810000 */
[----:B------:R-:W4:Y:S01]  /*5e30*/  LDL R119, [R1+0x2d4] ;  /* 0x0002d40001777983 */ /* 0x000f220000100800 */
[----:B------:R-:W-:Y:S02]  /*5e40*/  ISETP.LT.OR P0, PT, R14, 0x2a, P0 ;  /* 0x0000002a0e00780c */ /* 0x000fe40000701670 */
[----:B------:R-:W-:Y:S01]  /*5e50*/  ISETP.GT.AND P3, PT, R18, 0x50, !P3 ;  /* 0x000000501200780c */ /* 0x000fe20005f64270 */
[----:B------:R-:W4:Y:S01]  /*5e60*/  LDL R118, [R1+0x2d8] ;  /* 0x0002d80001767983 */ /* 0x000f220000100800 */
[----:B------:R-:W-:Y:S02]  /*5e70*/  FSEL R86, R86, -INF , !P0 ;  /* 0xff80000056567808 */ /* 0x000fe40004000000 */
[----:B------:R-:W-:Y:S01]  /*5e80*/  ISETP.NE.AND P0, PT, R29, RZ, PT ;  /* 0x000000ff1d00720c */ /* 0x000fe20003f05270 */
[----:B------:R-:W4:Y:S01]  /*5e90*/  LDL R117, [R1+0x2dc] ;  /* 0x0002dc0001757983 */ /* 0x000f220000100800 */
[----:B------:R-:W-:-:S02]  /*5ea0*/  ISETP.LT.OR P2, PT, R14, 0x4a, P2 ;  /* 0x0000004a0e00780c */ /* 0x000fc40001741670 */
[----:B------:R-:W-:Y:S01]  /*5eb0*/  ISETP.GT.AND P0, PT, R18, 0x30, !P0 ;  /* 0x000000301200780c */ /* 0x000fe20004704270 */
[----:B------:R-:W4:Y:S01]  /*5ec0*/  LDL R29, [R1+0x230] ;  /* 0x00023000011d7983 */ /* 0x000f220000100800 */
[----:B------:R-:W-:Y:S02]  /*5ed0*/  FMNMX.FTZ R10, R21, R10, !PT ;  /* 0x0000000a150a7209 */ /* 0x000fe40007810000 */
[----:B------:R-:W-:Y:S01]  /*5ee0*/  ISETP.LT.OR P0, PT, R14, 0x31, P0 ;  /* 0x000000310e00780c */ /* 0x000fe20000701670 */
[----:B------:R-:W4:Y:S01]  /*5ef0*/  LDL R116, [R1+0x2e0] ;  /* 0x0002e00001747983 */ /* 0x000f220000100800 */
[----:B------:R-:W-:Y:S02]  /*5f00*/  ISETP.GT.AND P4, PT, R18, 0x51, !P4 ;  /* 0x000000511200780c */ /* 0x000fe40006784270 */
[----:B------:R-:W-:Y:S01]  /*5f10*/  FSEL R174, R174, -INF , !P0 ;  /* 0xff800000aeae7808 */ /* 0x000fe20004000000 */
[----:B------:R-:W4:Y:S01]  /*5f20*/  LDL R115, [R1+0x2e8] ;  /* 0x0002e80001737983 */ /* 0x000f220000100800 */
[----:B------:R-:W-:-:S02]  /*5f30*/  ISETP.NE.AND P0, PT, R30, RZ, PT ;  /* 0x000000ff1e00720c */ /* 0x000fc40003f05270 */
[----:B------:R-:W-:Y:S01]  /*5f40*/  ISETP.LT.OR P3, PT, R14, 0x51, P3 ;  /* 0x000000510e00780c */ /* 0x000fe20001f61670 */
[----:B------:R-:W4:Y:S01]  /*5f50*/  LDL R30, [R1+0x278] ;  /* 0x00027800011e7983 */ /* 0x000f220000100800 */
[----:B------:R-:W-:Y:S02]  /*5f60*/  ISETP.GT.AND P0, PT, R18, 0x31, !P0 ;  /* 0x000000311200780c */ /* 0x000fe40004704270 */
[----:B------:R-:W-:Y:S01]  /*5f70*/  FSEL R94, R94, -INF , !P2 ;  /* 0xff8000005e5e7808 */ /* 0x000fe20005000000 */
[----:B------:R-:W4:Y:S01]  /*5f80*/  LDL R114, [R1+0x2ec] ;  /* 0x0002ec0001727983 */ /* 0x000f220000100800 */
[----:B------:R-:W-:Y:S02]  /*5f90*/  ISETP.LT.OR P0, PT, R14, 0x32, P0 ;  /* 0x000000320e00780c */ /* 0x000fe40000701670 */
[----:B------:R-:W-:Y:S01]  /*5fa0*/  FMNMX.FTZ R10, R37, R10, !PT ;  /* 0x0000000a250a7209 */ /* 0x000fe20007810000 */
[----:B------:R-:W4:Y:S01]  /*5fb0*/  LDL R113, [R1+0x2f0] ;  /* 0x0002f00001717983 */ /* 0x000f220000100800 */
[----:B------:R-:W-:-:S02]  /*5fc0*/  FSEL R88, R88, -INF , !P0 ;  /* 0xff80000058587808 */ /* 0x000fc40004000000 */
[----:B------:R-:W-:Y:S01]  /*5fd0*/  ISETP.NE.AND P0, PT, R56, RZ, PT ;  /* 0x000000ff3800720c */ /* 0x000fe20003f05270 */
[----:B------:R-:W4:Y:S01]  /*5fe0*/  LDL R112, [R1+0x2f4] ;  /* 0x0002f40001707983 */ /* 0x000f220000100800 */
[C---:B------:R-:W-:Y:S02]  /*5ff0*/  ISETP.GT.AND P5, PT, R18.reuse, 0x58, !P5 ;  /* 0x000000581200780c */ /* 0x040fe40006fa4270 */
[----:B------:R-:W-:Y:S01]  /*6000*/  ISETP.GT.AND P0, PT, R18, 0x38, !P0 ;  /* 0x000000381200780c */ /* 0x000fe20004704270 */
[----:B------:R-:W4:Y:S01]  /*6010*/  LDL R56, [R1+0x24c] ;  /* 0x00024c0001387983 */ /* 0x000f220000100800 */
[C---:B------:R-:W-:Y:S02]  /*6020*/  ISETP.LT.OR P4, PT, R14.reuse, 0x52, P4 ;  /* 0x000000520e00780c */ /* 0x040fe40002781670 */
[----:B------:R-:W-:Y:S01]  /*6030*/  ISETP.LT.OR P0, PT, R14, 0x39, P0 ;  /* 0x000000390e00780c */ /* 0x000fe20000701670 */
[----:B------:R-:W4:Y:S01]  /*6040*/  LDL R111, [R1+0x2f8] ;  /* 0x0002f800016f7983 */ /* 0x000f220000100800 */
[----:B------:R-:W-:-:S02]  /*6050*/  FSEL R76, R76, -INF , !P3 ;  /* 0xff8000004c4c7808 */ /* 0x000fc40005800000 */
[----:B------:R-:W-:Y:S01]  /*6060*/  FSEL R218, R218, -INF , !P0 ;  /* 0xff800000dada7808 */ /* 0x000fe20004000000 */
[----:B------:R-:W4:Y:S01]  /*6070*/  LDL R110, [R1+0x2fc] ;  /* 0x0002fc00016e7983 */ /* 0x000f220000100800 */
[----:B------:R-:W-:Y:S02]  /*6080*/  ISETP.NE.AND P0, PT, R31, RZ, PT ;  /* 0x000000ff1f00720c */ /* 0x000fe40003f05270 */
[----:B------:R-:W-:Y:S01]  /*6090*/  FMNMX.FTZ R10, R35, R10, !PT ;  /* 0x0000000a230a7209 */ /* 0x000fe20007810000 */
[----:B------:R-:W4:Y:S01]  /*60a0*/  LDL R31, [R1+0x298] ;  /* 0x00029800011f7983 */ /* 0x000f220000100800 */
[----:B------:R-:W-:Y:S02]  /*60b0*/  ISETP.GT.AND P0, PT, R18, 0x39, !P0 ;  /* 0x000000391200780c */ /* 0x000fe40004704270 */
[C---:B------:R-:W-:Y:S01]  /*60c0*/  ISETP.LT.OR P5, PT, R14.reuse, 0x59, P5 ;  /* 0x000000590e00780c */ /* 0x040fe20002fa1670 */
[----:B------:R-:W4:Y:S01]  /*60d0*/  LDL R109, [R1+0x304] ;  /* 0x00030400016d7983 */ /* 0x000f220000100800 */
[----:B------:R-:W-:-:S02]  /*60e0*/  ISETP.LT.OR P0, PT, R14, 0x3a, P0 ;  /* 0x0000003a0e00780c */ /* 0x000fc40000701670 */
[----:B------:R-:W-:Y:S01]  /*60f0*/  FSEL R74, R34, -INF , !P4 ;  /* 0xff800000224a7808 */ /* 0x000fe20006000000 */
        /* <DEDUP_REMOVED lines=10> */
[----:B------:R-:W-:Y:S02]  /*61a0*/  ISETP.GT.AND P0, PT, R18, RZ, !P6 ;  /* 0x000000ff1200720c */ /* 0x000fe40007704270 */
[C---:B------:R-:W-:Y:S01]  /*61b0*/  ISETP.LT.OR P1, PT, R14.reuse, 0x49, P1 ;  /* 0x000000490e00780c */ /* 0x040fe20000f21670 */
[----:B------:R-:W4:Y:S01]  /*61c0*/  LDL R105, [R1+0x314] ;  /* 0x0003140001697983 */ /* 0x000f220000100800 */
[----:B------:R-:W-:Y:S02]  /*61d0*/  ISETP.LT.OR P0, PT, R14, 0x1, P0 ;  /* 0x000000010e00780c */ /* 0x000fe40000701670 */
[----:B------:R-:W-:Y:S01]  /*61e0*/  FSEL R168, R168, -INF , !P1 ;  /* 0xff800000a8a87808 */ /* 0x000fe20004800000 */
        /* <DEDUP_REMOVED lines=14> */
[----:B------:R-:W-:Y:S01]  /*62d0*/  ISETP.NE.AND P6, PT, R32, RZ, PT ;  /* 0x000000ff2000720c */ /* 0x000fe20003fc5270 */
[----:B------:R-:W4:Y:S01]  /*62e0*/  LDL R100, [R1+0x32c] ;  /* 0x00032c0001647983 */ /* 0x000f220000100800 */
[----:B------:R-:W-:Y:S02]  /*62f0*/  FMNMX.FTZ R7, R138, R7, !PT ;  /* 0x000000078a077209 */ /* 0x000fe40007810000 */
[----:B------:R-:W-:Y:S01]  /*6300*/  ISETP.GT.AND P6, PT, R18, 0x59, !P6 ;  /* 0x000000591200780c */ /* 0x000fe200077c4270 */
[----:B------:R-:W4:Y:S01]  /*6310*/  LDL R32, [R1+0x244] ;  /* 0x0002440001207983 */ /* 0x000f220000100800 */
[----:B------:R-:W-:-:S02]  /*6320*/  FMNMX.FTZ R7, R82, R7, !PT ;  /* 0x0000000752077209 */ /* 0x000fc40007810000 */
[----:B------:R-:W-:Y:S01]  /*6330*/  FMNMX.FTZ R10, R15, R10, !PT ;  /* 0x0000000a0f0a7209 */ /* 0x000fe20007810000 */
[----:B------:R-:W4:Y:S01]  /*6340*/  LDL R99, [R1+0x330] ;  /* 0x0003300001637983 */ /* 0x000f220000100800 */
[----:B------:R-:W-:Y:S02]  /*6350*/  FMNMX.FTZ R7, R132, R7, !PT ;  /* 0x0000000784077209 */ /* 0x000fe40007810000 */
[----:B------:R-:W-:Y:S01]  /*6360*/  ISETP.LT.OR P6, PT, R14, 0x5a, P6 ;  /* 0x0000005a0e00780c */ /* 0x000fe200037c1670 */
[----:B------:R-:W4:Y:S01]  /*6370*/  LDL R98, [R1+0x334] ;  /* 0x0003340001627983 */ /* 0x000f220000100800 */
[----:B------:R-:W-:Y:S02]  /*6380*/  FMNMX.FTZ R7, R136, R7, !PT ;  /* 0x0000000788077209 */ /* 0x000fe40007810000 */
[----:B------:R-:W-:Y:S01]  /*6390*/  FSEL R72, R11, -INF , !P5 ;  /* 0xff8000000b487808 */ /* 0x000fe20006800000 */
[----:B------:R-:W4:Y:S01]  /*63a0*/  LDL R97, [R1+0x33c] ;  /* 0x00033c0001617983 */ /* 0x000f220000100800 */
[----:B------:R-:W-:-:S02]  /*63b0*/  FMNMX.FTZ R7, R84, R7, !PT ;  /* 0x0000000754077209 */ /* 0x000fc40007810000 */
[----:B------:R-:W-:Y:S01]  /*63c0*/  FMNMX.FTZ R10, R33, R10, !PT ;  /* 0x0000000a210a7209 */ /* 0x000fe20007810000 */
[----:B------:R-:W4:Y:S01]  /*63d0*/  LDL R96, [R1+0x340] ;  /* 0x0003400001607983 */ /* 0x000f220000100800 */
[----:B------:R-:W-:Y:S02]  /*63e0*/  FMNMX.FTZ R7, R134, R7, !PT ;  /* 0x0000000786077209 */ /* 0x000fe40007810000 */
[----:B------:R-:W-:Y:S01]  /*63f0*/  FSEL R44, R44, -INF , !P6 ;  /* 0xff8000002c2c7808 */ /* 0x000fe20007000000 */
[----:B------:R-:W0:Y:S01]  /*6400*/  SHFL.BFLY PT, R13, R10, 0x2, 0x1f ;  /* 0x0c401f000a0d7f89 */ /* 0x000e2200000e0000 */
[----:B------:R-:W-:-:S03]  /*6410*/  FMNMX.FTZ R7, R86, R7, !PT ;  /* 0x0000000756077209 */ /* 0x000fc60007810000 */
[----:B------:R-:W4:Y:S01]  /*6420*/  LDL R95, [R1+0x344] ;  /* 0x00034400015f7983 */ /* 0x000f220000100800 */
        /* <DEDUP_REMOVED lines=23> */
[----:B------:R-:W4:Y:S04]  /*65a0*/  LDL R71, [R1+0x3b4] ;  /* 0x0003b40001477983 */ /* 0x000f280000100800 */
[----:B------:R-:W-:Y:S04]  /*65b0*/  STL.64 [R1+0x210], R10 ;  /* 0x0002100a01007387 */ /* 0x000fe80000100a00 */
[----:B------:R-:W4:Y:S01]  /*65c0*/  LDL R14, [R1+0x214] ;  /* 0x00021400010e7983 */ /* 0x000f220000100800 */
[----:B0-----:R-:W-:-:S03]  /*65d0*/  FMNMX.FTZ R7, R10, R13, !PT ;  /* 0x0000000d0a077209 */ /* 0x001fc60007810000 */
[----:B---3--:R-:W-:Y:S04]  /*65e0*/  STL [R1+0x248], R40 ;  /* 0x0002482801007387 */ /* 0x008fe80000100800 */
[----:B------:R-:W0:Y:S04]  /*65f0*/  SHFL.BFLY PT, R12, R7, 0x1, 0x1f ;  /* 0x0c201f00070c7f89 */ /* 0x000e2800000e0000 */
[----:B--2---:R1:W-:Y:S04]  /*6600*/  STL [R1+0x284], R36 ;  /* 0x0002842401007387 */ /* 0x0043e80000100800 */
[----:B----4-:R-:W-:Y:S04]  /*6610*/  STL [R1+0x258], R62 ;  /* 0x0002583e01007387 */ /* 0x010fe80000100800 */
[----:B------:R2:W-:Y:S04]  /*6620*/  STL [R1+0x240], R26 ;  /* 0x0002401a01007387 */ /* 0x0005e80000100800 */
[----:B-1----:R-:W3:Y:S04]  /*6630*/  LDL R36, [R1+0x38c] ;  /* 0x00038c0001247983 */ /* 0x002ee80000100800 */
[----:B------:R-:W-:Y:S01]  /*6640*/  STL [R1+0x25c], R64 ;  /* 0x00025c4001007387 */ /* 0x000fe20000100800 */
[----:B0-----:R-:W-:-:S03]  /*6650*/  FMNMX.FTZ R12, R7, R12, !PT ;  /* 0x0000000c070c7209 */ /* 0x001fc60007810000 */
[----:B--2---:R-:W2:Y:S04]  /*6660*/  LDL R26, [R1+0x2a0] ;  /* 0x0002a000011a7983 */ /* 0x004ea80000100800 */
[----:B------:R-:W-:Y:S04]  /*6670*/  STL [R1+0x210], R12 ;  /* 0x0002100c01007387 */ /* 0x000fe80000100800 */
[----:B------:R-:W4:Y:S04]  /*6680*/  LDL R18, [R1+0x210] ;  /* 0x0002100001127983 */ /* 0x000f280000100800 */
        /* <DEDUP_REMOVED lines=10> */
[----:B0-----:R-:W2:Y:S04]  /*6730*/  LDL R27, [R1+0x418] ;  /* 0x00041800011b7983 */ /* 0x001ea80000100800 */
[----:B------:R-:W-:Y:S04]  /*6740*/  STL [R1+0x270], R52 ;  /* 0x0002703401007387 */ /* 0x000fe80000100800 */
[----:B------:R-:W2:Y:S04]  /*6750*/  LDL R40, [R1+0x2b4] ;  /* 0x0002b40001287983 */ /* 0x000ea80000100800 */
[----:B------:R-:W2:Y:S04]  /*6760*/  LDL R38, [R1+0x31c] ;  /* 0x00031c0001267983 */ /* 0x000ea80000100800 */
[----:B------:R0:W-:Y:S04]  /*6770*/  STL [R1+0x288], R28 ;  /* 0x0002881c01007387 */ /* 0x0001e80000100800 */
[----:B------:R-:W2:Y:S04]  /*6780*/  LDL R70, [R1+0x3b8] ;  /* 0x0003b80001467983 */ /* 0x000ea80000100800 */
[----:B------:R-:W2:Y:S04]  /*6790*/  LDL R69, [R1+0x3bc] ;  /* 0x0003bc0001457983 */ /* 0x000ea80000100800 */
[----:B0-----:R-:W2:Y:S04]  /*67a0*/  LDL R28, [R1+0x3a8] ;  /* 0x0003a800011c7983 */ /* 0x001ea80000100800 */
[----:B------:R-:W-:Y:S04]  /*67b0*/  STL [R1+0x26c], R54 ;  /* 0x00026c3601007387 */ /* 0x000fe80000100800 */
[----:B------:R-:W2:Y:S04]  /*67c0*/  LDL R68, [R1+0x3c0] ;  /* 0x0003c00001447983 */ /* 0x000ea80000100800 */
[----:B------:R-:W2:Y:S04]  /*67d0*/  LDL R67, [R1+0x3c8] ;  /* 0x0003c80001437983 */ /* 0x000ea80000100800 */
[----:B------:R-:W2:Y:S04]  /*67e0*/  LDL R66, [R1+0x3cc] ;  /* 0x0003cc0001427983 */ /* 0x000ea80000100800 */
[----:B------:R-:W2:Y:S04]  /*67f0*/  LDL R65, [R1+0x3d0] ;  /* 0x0003d00001417983 */ /* 0x000ea80000100800 */
[----:B------:R-:W2:Y:S04]  /*6800*/  LDL R64, [R1+0x3d4] ;  /* 0x0003d40001407983 */ /* 0x000ea80000100800 */
[----:B------:R0:W-:Y:S04]  /*6810*/  STL [R1+0x278], R30 ;  /* 0x0002781e01007387 */ /* 0x0001e80000100800 */
[----:B------:R-:W2:Y:S04]  /*6820*/  LDL R63, [R1+0x3d8] ;  /* 0x0003d800013f7983 */ /* 0x000ea80000100800 */
[----:B------:R-:W2:Y:S04]  /*6830*/  LDL R62, [R1+0x3dc] ;  /* 0x0003dc00013e7983 */ /* 0x000ea80000100800 */
[----:B0-----:R-:W2:Y:S04]  /*6840*/  LDL R30, [R1+0x338] ;  /* 0x00033800011e7983 */ /* 0x001ea80000100800 */
[----:B------:R0:W-:Y:S04]  /*6850*/  STL [R1+0x24c], R56 ;  /* 0x00024c3801007387 */ /* 0x0001e80000100800 */
[----:B------:R-:W2:Y:S04]  /*6860*/  LDL R61, [R1+0x3e4] ;  /* 0x0003e400013d7983 */ /* 0x000ea80000100800 */
[----:B------:R-:W2:Y:S04]  /*6870*/  LDL R58, [R1+0x3f0] ;  /* 0x0003f000013a7983 */ /* 0x000ea80000100800 */
[----:B------:R1:W-:Y:S04]  /*6880*/  STL [R1+0x298], R31 ;  /* 0x0002981f01007387 */ /* 0x0003e80000100800 */
[----:B0-----:R-:W2:Y:S04]  /*6890*/  LDL R56, [R1+0x3f8] ;  /* 0x0003f80001387983 */ /* 0x001ea80000100800 */
[----:B------:R-:W2:Y:S04]  /*68a0*/  LDL R54, [R1+0x404] ;  /* 0x0004040001367983 */ /* 0x000ea80000100800 */
[----:B------:R0:W-:Y:S04]  /*68b0*/  STL [R1+0x294], R34 ;  /* 0x0002942201007387 */ /* 0x0001e80000100800 */
[----:B-1----:R-:W2:Y:S04]  /*68c0*/  LDL R31, [R1+0x3e0] ;  /* 0x0003e000011f7983 */ /* 0x002ea80000100800 */
[----:B------:R-:W2:Y:S04]  /*68d0*/  LDL R52, [R1+0x40c] ;  /* 0x00040c0001347983 */ /* 0x000ea80000100800 */
[----:B0-----:R-:W3:Y:S04]  /*68e0*/  LDL R34, [R1+0x3fc] ;  /* 0x0003fc0001227983 */ /* 0x001ee80000100800 */
[----:B------:R-:W2:Y:S04]  /*68f0*/  LDL R50, [R1+0x414] ;  /* 0x0004140001327983 */ /* 0x000ea80000100800 */
[----:B------:R-:W2:Y:S04]  /*6900*/  LDL R48, [R1+0x420] ;  /* 0x0004200001307983 */ /* 0x000ea80000100800 */
[----:B------:R0:W-:Y:S04]  /*6910*/  STL [R1+0x254], R60 ;  /* 0x0002543c01007387 */ /* 0x0001e80000100800 */
[----:B------:R-:W2:Y:S04]  /*6920*/  LDL R46, [R1+0x428] ;  /* 0x00042800012e7983 */ /* 0x000ea80000100800 */
[----:B------:R-:W2:Y:S04]  /*6930*/  LDL R42, [R1+0x438] ;  /* 0x00043800012a7983 */ /* 0x000ea80000100800 */
[----:B0-----:R-:W2:Y:S04]  /*6940*/  LDL R60, [R1+0x3e8] ;  /* 0x0003e800013c7983 */ /* 0x001ea80000100800 */
[----:B------:R-:W0:Y:S02]  /*6950*/  SHFL.BFLY PT, R7, R14, 0x2, 0x1f ;  /* 0x0c401f000e077f89 */ /* 0x000e2400000e0000 */
[----:B0-----:R-:W-:-:S05]  /*6960*/  FMNMX.FTZ R7, R7, R14, !PT ;  /* 0x0000000e07077209 */ /* 0x001fca0007810000 */
[----:B------:R-:W0:Y:S01]  /*6970*/  SHFL.BFLY PT, R10, R7, 0x1, 0x1f ;  /* 0x0c201f00070a7f89 */ /* 0x000e2200000e0000 */
[----:B------:R0:W-:Y:S01]  /*6980*/  BAR.SYNC.DEFER_BLOCKING R4, 0x100 ;  /* 0x000400040000751d */ /* 0x0001e20000010000 */
[----:B----4-:R-:W-:Y:S01]  /*6990*/  FMUL.FTZ R11, R29, R18 ;  /* 0x000000121d0b7220 */ /* 0x010fe20000410000 */
[----:B------:R-:W-:-:S04]  /*69a0*/  FSETP.NEU.FTZ.AND P0, PT, R18, -INF , PT ;  /* 0xff8000001200780b */ /* 0x000fc80003f1d000 */
[----:B------:R-:W-:Y:S02]  /*69b0*/  FSEL R12, R11, RZ, P0 ;  /* 0x000000ff0b0c7208 */ /* 0x000fe40000000000 */
[----:B0-----:R-:W-:-:S03]  /*69c0*/  FMNMX.FTZ R4, R7, R10, !PT ;  /* 0x0000000a07047209 */ /* 0x001fc60007810000 */
[-CC-:B------:R-:W-:Y:S01]  /*69d0*/  FFMA.FTZ R20, R39, R29.reuse, -R12.reuse ;  /* 0x0000001d27147223 */ /* 0x180fe2000001080c */
[C---:B------:R-:W-:Y:S01]  /*69e0*/  FSETP.NEU.FTZ.AND P0, PT, R4.reuse, -INF , PT ;  /* 0xff8000000400780b */ /* 0x040fe20003f1d000 */
[-C--:B------:R-:W-:Y:S01]  /*69f0*/  FMUL.FTZ R7, R4, R29.reuse ;  /* 0x0000001d04077220 */ /* 0x080fe20000410000 */
[-CC-:B------:R-:W-:Y:S02]  /*6a00*/  FFMA.FTZ R10, R35, R29.reuse, -R12.reuse ;  /* 0x0000001d230a7223 */ /* 0x180fe4000001080c */
[----:B------:R-:W4:Y:S02]  /*6a10*/  LDL R35, [R1+0x3c4] ;  /* 0x0003c40001237983 */ /* 0x000f240000100800 */
[----:B------:R-:W-:Y:S01]  /*6a20*/  FSEL R39, R7, RZ, P0 ;  /* 0x000000ff07277208 */ /* 0x000fe20000000000 */
[-C--:B------:R-:W-:Y:S02]  /*6a30*/  FFMA.FTZ R7, R37, R29.reuse, -R12 ;  /* 0x0000001d25077223 */ /* 0x080fe4000001080c */
[----:B------:R-:W4:Y:S02]  /*6a40*/  LDL R37, [R1+0x354] ;  /* 0x0003540001257983 */ /* 0x000f240000100800 */
[----:B------:R-:W-:Y:S01]  /*6a50*/  FFMA.FTZ R18, R44, R29, -R39 ;  /* 0x0000001d2c127223 */ /* 0x000fe20000010827 */
[----:B------:R-:W-:-:S02]  /*6a60*/  IMAD R44, R45, 0xc00, R24 ;  /* 0x00000c002d2c7824 */ /* 0x000fc400078e0218 */
        /* <DEDUP_REMOVED lines=20> */
[----:B------:R-:W4:Y:S01]  /*6bb0*/  LDL R24, [R1+0x300] ;  /* 0x0003000001187983 */ /* 0x000f220000100800 */
[-C--:B------:R-:W-:Y:S01]  /*6bc0*/  FFMA.FTZ R12, R33, R29.reuse, -R12 ;  /* 0x0000001d210c7223 */ /* 0x080fe2000001080c */
        /* <DEDUP_REMOVED lines=23> */
[----:B------:R-:W4:Y:S04]  /*6d40*/  LDL R45, [R1+0x42c] ;  /* 0x00042c00012d7983 */ /* 0x000f280000100800 */
[----:B------:R-:W4:Y:S04]  /*6d50*/  LDL R29, [R1+0x370] ;  /* 0x00037000011d7983 */ /* 0x000f280000100800 */
        /* <DEDUP_REMOVED lines=25> */
[----:B------:R-:W-:Y:S08]  /*6ef0*/  MUFU.EX2 R152, R152 ;  /* 0x0000009800987308 */ /* 0x000ff00000000800 */
[----:B------:R-:W0:Y:S08]  /*6f00*/  MUFU.EX2 R130, R130 ;  /* 0x0000008200827308 */ /* 0x000e300000000800 */
[----:B------:R-:W1:Y:S08]  /*6f10*/  MUFU.EX2 R153, R153 ;  /* 0x0000009900997308 */ /* 0x000e700000000800 */
[----:B------:R-:W2:Y:S01]  /*6f20*/  MUFU.EX2 R135, R135 ;  /* 0x0000008700877308 */ /* 0x000ea20000000800 */
[----:B---3--:R0:W-:Y:S07]  /*6f30*/  STL [R1+0x3fc], R34 ;  /* 0x0003fc2201007387 */ /* 0x0081ee0000100800 */
[----:B------:R-:W-:Y:S08]  /*6f40*/  MUFU.EX2 R143, R143 ;  /* 0x0000008f008f7308 */ /* 0x000ff00000000800 */
[----:B------:R-:W3:Y:S01]  /*6f50*/  MUFU.EX2 R142, R142 ;  /* 0x0000008e008e7308 */ /* 0x000ee20000000800 */
[----:B0-----:R-:W-:-:S07]  /*6f60*/  FADD.FTZ R34, R152, R130 ;  /* 0x0000008298227221 */ /* 0x001fce0000010000 */
[----:B------:R-:W-:Y:S08]  /*6f70*/  MUFU.EX2 R151, R151 ;  /* 0x0000009700977308 */ /* 0x000ff00000000800 */
[----:B------:R-:W0:Y:S01]  /*6f80*/  MUFU.EX2 R141, R141 ;  /* 0x0000008d008d7308 */ /* 0x000e220000000800 */
[----:B-1----:R-:W-:-:S07]  /*6f90*/  FADD.FTZ R34, R153, R34 ;  /* 0x0000002299227221 */ /* 0x002fce0000010000 */
[----:B------:R-:W-:Y:S01]  /*6fa0*/  MUFU.EX2 R150, R150 ;  /* 0x0000009600967308 */ /* 0x000fe20000000800 */
[----:B------:R2:W-:Y:S07]  /*6fb0*/  STL [R1+0x38c], R36 ;  /* 0x00038c2401007387 */ /* 0x0005ee0000100800 */
[----:B------:R-:W1:Y:S01]  /*6fc0*/  MUFU.EX2 R140, R140 ;  /* 0x0000008c008c7308 */ /* 0x000e620000000800 */
[----:B--2---:R-:W-:-:S07]  /*6fd0*/  FADD.FTZ R36, R135, R34 ;  /* 0x0000002287247221 */ /* 0x004fce0000010000 */
[----:B------:R-:W-:Y:S01]  /*6fe0*/  MUFU.EX2 R149, R149 ;  /* 0x0000009500957308 */ /* 0x000fe20000000800 */
[----:B---3--:R-:W-:-:S07]  /*6ff0*/  FADD.FTZ R34, R143, R142 ;  /* 0x0000008e8f227221 */ /* 0x008fce0000010000 */
[----:B------:R-:W2:Y:S01]  /*7000*/  MUFU.EX2 R139, R139 ;  /* 0x0000008b008b7308 */ /* 0x000ea20000000800 */
[----:B------:R3:W-:Y:S07]  /*7010*/  STL [R1+0x3e0], R31 ;  /* 0x0003e01f01007387 */ /* 0x0007ee0000100800 */
[----:B------:R-:W2:Y:S01]  /*7020*/  MUFU.EX2 R148, R148 ;  /* 0x0000009400947308 */ /* 0x000ea20000000800 */
[----:B------:R0:W-:Y:S07]  /*7030*/  STL [R1+0x418], R27 ;  /* 0x0004181b01007387 */ /* 0x0001ee0000100800 */
[----:B------:R-:W2:Y:S01]  /*7040*/  MUFU.EX2 R138, R138 ;  /* 0x0000008a008a7308 */ /* 0x000ea20000000800 */
[----:B---3--:R-:W-:-:S02]  /*7050*/  IMAD.MOV.U32 R31, RZ, RZ, R25 ;  /* 0x000000ffff1f7224 */ /* 0x008fc400078e0019 */
[----:B0-----:R-:W-:-:S05]  /*7060*/  IMAD.MOV.U32 R27, RZ, RZ, R25 ;  /* 0x000000ffff1b7224 */ /* 0x001fca00078e0019 */
[----:B------:R-:W0:Y:S01]  /*7070*/  MUFU.EX2 R147, R147 ;  /* 0x0000009300937308 */ /* 0x000e220000000800 */
[----:B------:R3:W-:Y:S07]  /*7080*/  STL [R1+0x3a8], R28 ;  /* 0x0003a81c01007387 */ /* 0x0007ee0000100800 */
[----:B------:R-:W-:Y:S01]  /*7090*/  MUFU.EX2 R137, R137 ;  /* 0x0000008900897308 */ /* 0x000fe20000000800 */
[----:B------:R1:W-:Y:S01]  /*70a0*/  STL [R1+0x2a0], R26 ;  /* 0x0002a01a01007387 */ /* 0x0003e20000100800 */
[----:B------:R-:W-:Y:S01]  /*70b0*/  R2UR UR15, R31 ;  /* 0x000000001f0f72ca */ /* 0x000fe200000e0000 */
[----:B---3--:R-:W-:-:S05]  /*70c0*/  VIADD R28, R44, 0x180 ;  /* 0x000001802c1c7836 */ /* 0x008fca0000000000 */
[----:B------:R-:W3:Y:S01]  /*70d0*/  MUFU.EX2 R146, R146 ;  /* 0x0000009200927308 */ /* 0x000ee20000000800 */
[----:B------:R-:W-:Y:S01]  /*70e0*/  R2UR UR11, R27 ;  /* 0x000000001b0b72ca */ /* 0x000fe200000e0000 */
[----:B-1----:R-:W-:-:S06]  /*70f0*/  VIADD R26, R44, 0x80 ;  /* 0x000000802c1a7836 */ /* 0x002fcc0000000000 */
[----:B------:R-:W1:Y:S01]  /*7100*/  MUFU.EX2 R132, R132 ;  /* 0x0000008400847308 */ /* 0x000e620000000800 */
[----:B----4-:R4:W-:Y:S04]  /*7110*/  STL [R1+0x3c4], R35 ;  /* 0x0003c42301007387 */ /* 0x0109e80000100800 */
[----:B------:R2:W-:Y:S01]  /*7120*/  STL [R1+0x354], R37 ;  /* 0x0003542501007387 */ /* 0x0005e20000100800 */
[----:B----4-:R-:W-:Y:S01]  /*7130*/  FADD.FTZ R35, R141, R34 ;  /* 0x000000228d237221 */ /* 0x010fe20000010000 */
[----:B--2---:R-:W-:-:S03]  /*7140*/  FADD.FTZ R37, R151, R36 ;  /* 0x0000002497257221 */ /* 0x004fc60000010000 */
[----:B------:R-:W-:Y:S01]  /*7150*/  FADD.FTZ R34, R140, R35 ;  /* 0x000000238c227221 */ /* 0x000fe20000010000 */
[----:B------:R-:W-:Y:S01]  /*7160*/  FADD.FTZ R36, R150, R37 ;  /* 0x0000002596247221 */ /* 0x000fe20000010000 */
[----:B------:R-:W2:Y:S02]  /*7170*/  MUFU.EX2 R145, R145 ;  /* 0x0000009100917308 */ /* 0x000ea40000000800 */
[----:B------:R-:W-:Y:S01]  /*7180*/  FADD.FTZ R27, R139, R34 ;  /* 0x000000228b1b7221 */ /* 0x000fe20000010000 */
[----:B------:R-:W-:Y:S01]  /*7190*/  FADD.FTZ R31, R149, R36 ;  /* 0x00000024951f7221 */ /* 0x000fe20000010000 */
[----:B------:R-:W-:-:S04]  /*71a0*/  R2UR UR18, R28 ;  /* 0x000000001c1272ca */ /* 0x000fc800000e0000 */
[----:B------:R-:W4:Y:S01]  /*71b0*/  MUFU.EX2 R136, R136 ;  /* 0x0000008800887308 */ /* 0x000f220000000800 */
[----:B------:R-:W-:Y:S01]  /*71c0*/  R2UR UR10, R26 ;  /* 0x000000001a0a72ca */ /* 0x000fe200000e0000 */
[----:B------:R-:W-:Y:S01]  /*71d0*/  FADD.FTZ R28, R148, R31 ;  /* 0x0000001f941c7221 */ /* 0x000fe20000010000 */
[----:B------:R3:W-:Y:S01]  /*71e0*/  STL [R1+0x300], R24 ;  /* 0x0003001801007387 */ /* 0x0007e20000100800 */
[----:B------:R-:W-:-:S04]  /*71f0*/  FADD.FTZ R26, R138, R27 ;  /* 0x0000001b8a1a7221 */ /* 0x000fc80000010000 */
[----:B------:R-:W4:Y:S01]  /*7200*/  MUFU.EX2 R133, R133 ;  /* 0x0000008500857308 */ /* 0x000f220000000800 */
[----:B------:R-:W-:Y:S01]  /*7210*/  R2UR UR23, R25 ;  /* 0x00000000191772ca */ /* 0x000fe200000e0000 */
[----:B0-----:R-:W-:Y:S01]  /*7220*/  FADD.FTZ R27, R147, R28 ;  /* 0x0000001c931b7221 */ /* 0x001fe20000010000 */
[----:B---3--:R-:W-:-:S05]  /*7230*/  VIADD R24, R44, 0x200 ;  /* 0x000002002c187836 */ /* 0x008fca0000000000 */
[----:B------:R-:W0:Y:S01]  /*7240*/  MUFU.EX2 R134, R134 ;  /* 0x0000008600867308 */ /* 0x000e220000000800 */
[----:B------:R-:W-:Y:S01]  /*7250*/  R2UR UR22, R24 ;  /* 0x00000000181672ca */ /* 0x000fe200000e0000 */
[----:B------:R-:W-:Y:S01]  /*7260*/  FADD.FTZ R24, R146, R27 ;  /* 0x0000001b92187221 */ /* 0x000fe20000010000 */
[----:B------:R3:W-:Y:S04]  /*7270*/  STL [R1+0x42c], R45 ;  /* 0x00042c2d01007387 */ /* 0x0007e80000100800 */
[----:B------:R1:W-:Y:S04]  /*7280*/  STL [R1+0x370], R29 ;  /* 0x0003701d01007387 */ /* 0x0003e80000100800 */
[----:B------:R2:W-:Y:S01]  /*7290*/  STL [R1+0x434], R33 ;  /* 0x0004342101007387 */ /* 0x0005e20000100800 */
[----:B---3--:R-:W-:-:S02]  /*72a0*/  IMAD.MOV.U32 R45, RZ, RZ, R25 ;  /* 0x000000ffff2d7224 */ /* 0x008fc400078e0019 */
[--C-:B-1----:R-:W-:Y:S02]  /*72b0*/  IMAD.MOV.U32 R29, RZ, RZ, R25.reuse ;  /* 0x000000ffff1d7224 */ /* 0x102fe400078e0019 */
[----:B--2---:R-:W-:Y:S02]  /*72c0*/  IMAD.MOV.U32 R33, RZ, RZ, R25 ;  /* 0x000000ffff217224 */ /* 0x004fe400078e0019 */
[----:B------:R-:W-:Y:S01]  /*72d0*/  FADD.FTZ R25, R137, R26 ;  /* 0x0000001a89197221 */ /* 0x000fe20000010000 */
[----:B------:R-:W1:Y:S03]  /*72e0*/  MUFU.EX2 R144, R144 ;  /* 0x0000009000907308 */ /* 0x000e660000000800 */
[----:B------:R-:W-:Y:S01]  /*72f0*/  FADD.FTZ R25, R132, R25 ;  /* 0x0000001984197221 */ /* 0x000fe20000010000 */
[----:B------:R-:W-:-:S04]  /*7300*/  FADD.FTZ R219, R145, R24 ;  /* 0x0000001891db7221 */ /* 0x000fc80000010000 */
[----:B------:R-:W2:Y:S01]  /*7310*/  MUFU.EX2 R131, R131 ;  /* 0x0000008300837308 */ /* 0x000ea20000000800 */
[----:B----4-:R-:W-:Y:S01]  /*7320*/  FADD.FTZ R24, R136, R25 ;  /* 0x0000001988187221 */ /* 0x010fe20000010000 */
[----:B------:R3:W-:Y:S01]  /*7330*/  STL [R1+0x2cc], R32 ;  /* 0x0002cc2001007387 */ /* 0x0007e20000100800 */
[----:B------:R-:W-:Y:S02]  /*7340*/  R2UR UR6, R44 ;  /* 0x000000002c0672ca */ /* 0x000fe400000e0000 */
[----:B------:R-:W-:Y:S01]  /*7350*/  FADD.FTZ R25, R133, R24 ;  /* 0x0000001885197221 */ /* 0x000fe20000010000 */
[----:B------:R4:W-:Y:S01]  /*7360*/  STL [R1+0x338], R30 ;  /* 0x0003381e01007387 */ /* 0x0009e20000100800 */
[----:B------:R-:W-:Y:S02]  /*7370*/  R2UR UR7, R45 ;  /* 0x000000002d0772ca */ /* 0x000fe400000e0000 */
[----:B------:R-:W-:Y:S01]  /*7380*/  F2FP.BF16.F32.PACK_AB R154, R135, R153 ;  /* 0x00000099879a723e */ /* 0x000fe200000010ff */
[----:B0-----:R-:W-:Y:S01]  /*7390*/  FADD.FTZ R220, R134, R25 ;  /* 0x0000001986dc7221 */ /* 0x001fe20000010000 */
[----:B---3--:R-:W-:Y:S01]  /*73a0*/  VIADD R32, R44, 0x280 ;  /* 0x000002802c207836 */ /* 0x008fe20000000000 */
[----:B------:R-:W-:Y:S01]  /*73b0*/  F2FP.BF16.F32.PACK_AB R152, R130, R152 ;  /* 0x000000988298723e */ /* 0x000fe200000010ff */
[----:B----4-:R-:W-:Y:S01]  /*73c0*/  VIADD R30, R44, 0x100 ;  /* 0x000001002c1e7836 */ /* 0x010fe20000000000 */
[----:B------:R-:W-:-:S02]  /*73d0*/  F2FP.BF16.F32.PACK_AB R153, R142, R143 ;  /* 0x0000008f8e99723e */ /* 0x000fc400000010ff */
[----:B------:R-:W-:Y:S01]  /*73e0*/  F2FP.BF16.F32.PACK_AB R155, R140, R141 ;  /* 0x0000008d8c9b723e */ /* 0x000fe200000010ff */
[----:B------:R-:W-:Y:S01]  /*73f0*/  STL [R1+0x2a4], R129 ;  /* 0x0002a48101007387 */ /* 0x000fe20000100800 */
[----:B------:R-:W-:Y:S01]  /*7400*/  R2UR UR14, R30 ;  /* 0x000000001e0e72ca */ /* 0x000fe200000e0000 */
[----:B-1----:R-:W-:Y:S01]  /*7410*/  FADD.FTZ R219, R144, R219 ;  /* 0x000000db90db7221 */ /* 0x002fe20000010000 */
[----:B------:R-:W-:Y:S01]  /*7420*/  R2UR UR19, R29 ;  /* 0x000000001d1372ca */ /* 0x000fe200000e0000 */
[----:B------:R-:W-:Y:S01]  /*7430*/  STL [R1+0x2a8], R128 ;  /* 0x0002a88001007387 */ /* 0x000fe20000100800 */
[----:B------:R-:W-:Y:S01]  /*7440*/  R2UR UR26, R32 ;  /* 0x00000000201a72ca */ /* 0x000fe200000e0000 */
[----:B--2---:R-:W-:Y:S01]  /*7450*/  FADD.FTZ R220, R131, R220 ;  /* 0x000000dc83dc7221 */ /* 0x004fe20000010000 */
[----:B------:R-:W-:Y:S01]  /*7460*/  R2UR UR27, R33 ;  /* 0x00000000211b72ca */ /* 0x000fe200000e0000 */
[----:B------:R-:W-:Y:S01]  /*7470*/  STL [R1+0x2ac], R127 ;  /* 0x0002ac7f01007387 */ /* 0x000fe20000100800 */
[----:B------:R-:W-:-:S02]  /*7480*/  F2FP.BF16.F32.PACK_AB R156, R150, R151 ;  /* 0x00000097969c723e */ /* 0x000fc400000010ff */
[----:B------:R-:W-:Y:S01]  /*7490*/  F2FP.BF16.F32.PACK_AB R158, R148, R149 ;  /* 0x00000095949e723e */ /* 0x000fe200000010ff */
[----:B------:R-:W-:Y:S01]  /*74a0*/  STL [R1+0x2b0], R126 ;  /* 0x0002b07e01007387 */ /* 0x000fe20000100800 */
[----:B------:R-:W-:Y:S02]  /*74b0*/  F2FP.BF16.F32.PACK_AB R160, R146, R147 ;  /* 0x0000009392a0723e */ /* 0x000fe400000010ff */
[----:B------:R-:W-:Y:S01]  /*74c0*/  F2FP.BF16.F32.PACK_AB R162, R144, R145 ;  /* 0x0000009190a2723e */ /* 0x000fe200000010ff */
[----:B------:R-:W-:Y:S01]  /*74d0*/  STL [R1+0x2b4], R40 ;  /* 0x0002b42801007387 */ /* 0x000fe20000100800 */
[----:B------:R-:W-:Y:S02]  /*74e0*/  F2FP.BF16.F32.PACK_AB R157, R138, R139 ;  /* 0x0000008b8a9d723e */ /* 0x000fe400000010ff */
[----:B------:R-:W-:Y:S01]  /*74f0*/  F2FP.BF16.F32.PACK_AB R159, R132, R137 ;  /* 0x00000089849f723e */ /* 0x000fe200000010ff */
[----:B------:R-:W-:Y:S01]  /*7500*/  STL [R1+0x2b8], R125 ;  /* 0x0002b87d01007387 */ /* 0x000fe20000100800 */
[----:B------:R-:W-:-:S02]  /*7510*/  F2FP.BF16.F32.PACK_AB R161, R133, R136 ;  /* 0x0000008885a1723e */ /* 0x000fc400000010ff */
[----:B------:R-:W-:Y:S01]  /*7520*/  F2FP.BF16.F32.PACK_AB R163, R131, R134 ;  /* 0x0000008683a3723e */ /* 0x000fe200000010ff */
        /* <DEDUP_REMOVED lines=83> */
[----:B------:R0:W-:Y:S02]  /*7a60*/  STL [R1+0x43c], R41 ;  /* 0x00043c2901007387 */ /* 0x0001e40000100800 */
[----:B0-----:R-:W-:-:S06]  /*7a70*/  WARPGROUP.ARRIVE ;  /* 0x00000000000079c5 */ /* 0x001fcc0000000000 */
[----:B------:R-:W-:Y:S03]  /*7a80*/  HGMMA.64x256x16.F32.BF16 R24, R152, gdesc[UR4].tnspB, RZ, !UPT, gsb0 ;  /* 0x43e0000498187df0 */ /* 0x000fe6000c0018ff */
        /* <DEDUP_REMOVED lines=43> */
[----:B0-----:R-:W-:-:S02]  /*7d40*/  F2FP.BF16.F32.PACK_AB R154, R173, R172 ;  /* 0x000000acad9a723e */ /* 0x001fc400000010ff */
[----:B-1----:R-:W-:Y:S01]  /*7d50*/  F2FP.BF16.F32.PACK_AB R155, R169, R218 ;  /* 0x000000daa99b723e */ /* 0x002fe200000010ff */
        /* <DEDUP_REMOVED lines=36> */
[----:B------:R-:W-:Y:S01]  /*7fa0*/  FADD.FTZ R157, R153, R220 ;  /* 0x000000dc999d7221 */ /* 0x000fe20000010000 */
[----:B------:R-:W-:Y:S02]  /*7fb0*/  F2FP.BF16.F32.PACK_AB R152, R171, R152 ;  /* 0x00000098ab98723e */ /* 0x000fe400000010ff */
[----:B------:R-:W-:Y:S01]  /*7fc0*/  F2FP.BF16.F32.PACK_AB R153, R175, R153 ;  /* 0x00000099af99723e */ /* 0x000fe200000010ff */
[----:B------:R-:W-:Y:S01]  /*7fd0*/  MUFU.EX2 R164, R164 ;  /* 0x000000a400a47308 */ /* 0x000fe20000000800 */
[----:B------:R-:W-:Y:S01]  /*7fe0*/  FADD.FTZ R156, R171, R156 ;  /* 0x0000009cab9c7221 */ /* 0x000fe20000010000 */
[----:B------:R-:W-:-:S06]  /*7ff0*/  FADD.FTZ R157, R175, R157 ;  /* 0x0000009daf9d7221 */ /* 0x000fcc0000010000 */
[----:B------:R-:W-:Y:S08]  /*8000*/  MUFU.EX2 R20, R20 ;  /* 0x0000001400147308 */ /* 0x000ff00000000800 */
[----:B------:R-:W-:Y:S08]  /*8010*/  MUFU.EX2 R167, R167 ;  /* 0x000000a700a77308 */ /* 0x000ff00000000800 */
[----:B------:R-:W0:Y:S08]  /*8020*/  MUFU.EX2 R21, R21 ;  /* 0x0000001500157308 */ /* 0x000e300000000800 */
[----:B------:R-:W-:Y:S08]  /*8030*/  MUFU.EX2 R168, R168 ;  /* 0x000000a800a87308 */ /* 0x000ff00000000800 */
[----:B------:R-:W1:Y:S01]  /*8040*/  MUFU.EX2 R19, R19 ;  /* 0x0000001300137308 */ /* 0x000e620000000800 */
        /* <DEDUP_REMOVED lines=48> */
[----:B------:R-:W2:Y:S08]  /*8350*/  MUFU.EX2 R152, R165 ;  /* 0x000000a500987308 */ /* 0x000eb00000000800 */
[----:B------:R-:W3:Y:S01]  /*8360*/  MUFU.EX2 R153, R166 ;  /* 0x000000a600997308 */ /* 0x000ee20000000800 */
[----:B0-----:R-:W-:Y:S02]  /*8370*/  F2FP.BF16.F32.PACK_AB R154, R21, R20 ;  /* 0x00000014159a723e */ /* 0x001fe400000010ff */
[----:B-1----:R-:W-:Y:S01]  /*8380*/  F2FP.BF16.F32.PACK_AB R155, R19, R168 ;  /* 0x000000a8139b723e */ /* 0x002fe200000010ff */
[----:B------:R-:W-:Y:S01]  /*8390*/  STL.128 [R1+0x240], R24 ;  /* 0x0002401801007387 */ /* 0x000fe20000100c00 */
[----:B--2---:R-:W-:Y:S01]  /*83a0*/  FADD.FTZ R156, R152, R156 ;  /* 0x0000009c989c7221 */ /* 0x004fe20000010000 */
[----:B------:R-:W-:-:S02]  /*83b0*/  F2FP.BF16.F32.PACK_AB R152, R164, R152 ;  /* 0x00000098a498723e */ /* 0x000fc400000010ff */
[----:B------:R-:W-:Y:S01]  /*83c0*/  STL.128 [R1+0x250], R28 ;  /* 0x0002501c01007387 */ /* 0x000fe20000100c00 */
[----:B---3--:R-:W-:Y:S01]  /*83d0*/  FADD.FTZ R157, R153, R157 ;  /* 0x0000009d999d7221 */ /* 0x008fe20000010000 */
[----:B------:R-:W-:Y:S02]  /*83e0*/  F2FP.BF16.F32.PACK_AB R153, R167, R153 ;  /* 0x00000099a799723e */ /* 0x000fe400000010ff */
        /* <DEDUP_REMOVED lines=39> */
[----:B------:R-:W-:-:S04]  /*8660*/  FADD.FTZ R19, R7, R156 ;  /* 0x0000009c07137221 */ /* 0x000fc80000010000 */
[C---:B------:R-:W-:Y:S01]  /*8670*/  FADD.FTZ R19, R10.reuse, R19 ;  /* 0x000000130a137221 */ /* 0x040fe20000010000 */
[----:B------:R-:W-:Y:S02]  /*8680*/  WARPGROUP.DEPBAR.LE gsb0, 0x0 ;  /* 0x00008000000079c5 */ /* 0x000fe40000010000 */
[----:B------:R-:W-:Y:S02]  /*8690*/  F2FP.BF16.F32.PACK_AB R152, R10, R7 ;  /* 0x000000070a98723e */ /* 0x000fe400000010ff */
[----:B------:R-:W-:Y:S02]  /*86a0*/  F2FP.BF16.F32.PACK_AB R153, R14, R13 ;  /* 0x0000000d0e99723e */ /* 0x000fe400000010ff */
        /* <DEDUP_REMOVED lines=33> */
[----:B------:R0:W-:Y:S01]  /*88c0*/  STL.128 [R1+0x430], R148 ;  /* 0x0004309401007387 */ /* 0x0001e20000100c00 */
[----:B------:R-:W-:-:S03]  /*88d0*/  FADD.FTZ R7, R14, R20 ;  /* 0x000000140e077221 */ /* 0x000fc60000010000 */
[----:B------:R1:W5:Y:S01]  /*88e0*/  LDL R10, [R1+0x1f8] ;  /* 0x0001f800010a7983 */ /* 0x0003620000100800 */
[----:B0-----:R-:W-:-:S06]  /*88f0*/  WARPGROUP.ARRIVE ;  /* 0x00000000000079c5 */ /* 0x001fcc0000000000 */
[----:B------:R-:W-:Y:S03]  /*8900*/  HGMMA.64x256x16.F32.BF16 R24, R152, gdesc[UR24].tnspB, R24, gsb0 ;  /* 0x43e0001898187df0 */ /* 0x000fe60008001818 */
[----:B------:R-:W-:Y:S02]  /*8910*/  WARPGROUP.DEPBAR.LE gsb0, 0x0 ;  /* 0x00008000000079c5 */ /* 0x000fe40000010000 */
        /* <DEDUP_REMOVED lines=32> */
[----:B------:R-:W4:Y:S04]  /*8b20*/  LDL R14, [R1+0x240] ;  /* 0x00024000010e7983 */ /* 0x000f280000100800 */
[----:B------:R-:W4:Y:S04]  /*8b30*/  LDL R20, [R1+0x244] ;  /* 0x0002440001147983 */ /* 0x000f280000100800 */
[----:B------:R-:W4:Y:S04]  /*8b40*/  LDL R21, [R1+0x248] ;  /* 0x0002480001157983 */ /* 0x000f280000100800 */
[----:B0-----:R-:W4:Y:S04]  /*8b50*/  LDL R24, [R1+0x24c] ;  /* 0x00024c0001187983 */ /* 0x001f280000100800 */
[----:B------:R-:W4:Y:S04]  /*8b60*/  LDL R25, [R1+0x250] ;  /* 0x0002500001197983 */ /* 0x000f280000100800 */
[----:B------:R-:W4:Y:S04]  /*8b70*/  LDL R26, [R1+0x254] ;  /* 0x00025400011a7983 */ /* 0x000f280000100800 */
[----:B------:R-:W4:Y:S04]  /*8b80*/  LDL R27, [R1+0x258] ;  /* 0x00025800011b7983 */ /* 0x000f280000100800 */
[----:B--2---:R-:W2:Y:S04]  /*8b90*/  LDL R28, [R1+0x25c] ;  /* 0x00025c00011c7983 */ /* 0x004ea80000100800 */
[----:B------:R-:W2:Y:S04]  /*8ba0*/  LDL R29, [R1+0x260] ;  /* 0x00026000011d7983 */ /* 0x000ea80000100800 */
[----:B------:R-:W2:Y:S04]  /*8bb0*/  LDL R30, [R1+0x264] ;  /* 0x00026400011e7983 */ /* 0x000ea80000100800 */
[----:B------:R-:W2:Y:S04]  /*8bc0*/  LDL R31, [R1+0x268] ;  /* 0x00026800011f7983 */ /* 0x000ea80000100800 */
[----:B---3--:R-:W3:Y:S04]  /*8bd0*/  LDL R32, [R1+0x26c] ;  /* 0x00026c0001207983 */ /* 0x008ee80000100800 */
[----:B------:R-:W3:Y:S04]  /*8be0*/  LDL R33, [R1+0x270] ;  /* 0x0002700001217983 */ /* 0x000ee80000100800 */
[----:B------:R-:W3:Y:S04]  /*8bf0*/  LDL R34, [R1+0x274] ;  /* 0x0002740001227983 */ /* 0x000ee80000100800 */
[----:B------:R-:W3:Y:S04]  /*8c00*/  LDL R35, [R1+0x278] ;  /* 0x0002780001237983 */ /* 0x000ee80000100800 */
[----:B----4-:R-:W4:Y:S04]  /*8c10*/  LDL R36, [R1+0x27c] ;  /* 0x00027c0001247983 */ /* 0x010f280000100800 */
        /* <DEDUP_REMOVED lines=113> */
[----:B------:R-:W-:Y:S01]  /*9330*/  FADD.FTZ R19, R11, R19 ;  /* 0x000000130b137221 */ /* 0x000fe20000010000 */
[----:B------:R-:W-:-:S02]  /*9340*/  FADD.FTZ R7, R15, R7 ;  /* 0x000000070f077221 */ /* 0x000fc40000010000 */
[----:B------:R0:W-:Y:S01]  /*9350*/  STL [R1+0x68], RZ ;  /* 0x000068ff01007387 */ /* 0x0001e20000100800 */
[----:B------:R-:W-:Y:S01]  /*9360*/  FADD.FTZ R12, R12, R19 ;  /* 0x000000130c0c7221 */ /* 0x000fe20000010000 */
[----:B------:R-:W-:Y:S02]  /*9370*/  FADD.FTZ R13, R18, R7 ;  /* 0x00000007120d7221 */ /* 0x000fe40000010000 */
[----:B------:R0:W-:Y:S04]  /*9380*/  STL [R1+0x68], R0 ;  /* 0x0000680001007387 */ /* 0x0001e80000100800 */
[----:B------:R0:W-:Y:S04]  /*9390*/  STL [R1+0x68], R0 ;  /* 0x0000680001007387 */ /* 0x0001e80000100800 */
[----:B------:R0:W-:Y:S04]  /*93a0*/  STL [R1+0x68], R0 ;  /* 0x0000680001007387 */ /* 0x0001e80000100800 */
[----:B------:R0:W-:Y:S04]  /*93b0*/  STL [R1+0x68], R0 ;  /* 0x0000680001007387 */ /* 0x0001e80000100800 */
[----:B------:R0:W-:Y:S04]  /*93c0*/  STL [R1+0x68], R0 ;  /* 0x0000680001007387 */ /* 0x0001e80000100800 */
[----:B------:R0:W-:Y:S04]  /*93d0*/  STL [R1+0x68], R0 ;  /* 0x0000680001007387 */ /* 0x0001e80000100800 */
[----:B------:R0:W-:Y:S04]  /*93e0*/  STL [R1+0x214], R4 ;  /* 0x0002140401007387 */ /* 0x0001e80000100800 */
[----:B------:R0:W-:Y:S04]  /*93f0*/  STL.64 [R1+0x220], R12 ;  /* 0x0002200c01007387 */ /* 0x0001e80000100a00 */
[----:B------:R0:W-:Y:S04]  /*9400*/  STL [R1+0x240], R14 ;  /* 0x0002400e01007387 */ /* 0x0001e80000100800 */
[----:B------:R0:W-:Y:S04]  /*9410*/  STL [R1+0x244], R20 ;  /* 0x0002441401007387 */ /* 0x0001e80000100800 */
[----:B------:R0:W-:Y:S04]  /*9420*/  STL [R1+0x248], R21 ;  /* 0x0002481501007387 */ /* 0x0001e80000100800 */
[----:B------:R0:W-:Y:S04]  /*9430*/  STL [R1+0x24c], R24 ;  /* 0x00024c1801007387 */ /* 0x0001e80000100800 */
[----:B------:R0:W-:Y:S04]  /*9440*/  STL [R1+0x250], R25 ;  /* 0x0002501901007387 */ /* 0x0001e80000100800 */
[----:B------:R0:W-:Y:S04]  /*9450*/  STL [R1+0x254], R26 ;  /* 0x0002541a01007387 */ /* 0x0001e80000100800 */
[----:B------:R0:W-:Y:S04]  /*9460*/  STL [R1+0x258], R27 ;  /* 0x0002581b01007387 */ /* 0x0001e80000100800 */
[----:B--2---:R0:W-:Y:S04]  /*9470*/  STL [R1+0x25c], R28 ;  /* 0x00025c1c01007387 */ /* 0x0041e80000100800 */
[----:B------:R0:W-:Y:S04]  /*9480*/  STL [R1+0x260], R29 ;  /* 0x0002601d01007387 */ /* 0x0001e80000100800 */
[----:B------:R0:W-:Y:S04]  /*9490*/  STL [R1+0x264], R30 ;  /* 0x0002641e01007387 */ /* 0x0001e80000100800 */
[----:B------:R0:W-:Y:S04]  /*94a0*/  STL [R1+0x268], R31 ;  /* 0x0002681f01007387 */ /* 0x0001e80000100800 */
[----:B---3--:R0:W-:Y:S04]  /*94b0*/  STL [R1+0x26c], R32 ;  /* 0x00026c2001007387 */ /* 0x0081e80000100800 */
[----:B------:R0:W-:Y:S04]  /*94c0*/  STL [R1+0x270], R33 ;  /* 0x0002702101007387 */ /* 0x0001e80000100800 */
[----:B------:R0:W-:Y:S04]  /*94d0*/  STL [R1+0x274], R34 ;  /* 0x0002742201007387 */ /* 0x0001e80000100800 */
[----:B------:R0:W-:Y:S04]  /*94e0*/  STL [R1+0x278], R35 ;  /* 0x0002782301007387 */ /* 0x0001e80000100800 */
[----:B----4-:R0:W-:Y:S04]  /*94f0*/  STL [R1+0x27c], R36 ;  /* 0x00027c2401007387 */ /* 0x0101e80000100800 */
        /* <DEDUP_REMOVED lines=117> */
.L_x_3475:
[----:B------:R-:W-:Y:S05]  /*9c50*/  BSYNC B0 ;  /* 0x0000000000007941 */ /* 0x000fea0003800000 */
.L_x_3474:
        /* <DEDUP_REMOVED lines=31> */
.L_x_3478:
[----:B------:R-:W-:-:S13]  /*9e50*/  ISETP.NE.AND P0, PT, R3, 0x1, PT ;  /* 0x000000010300780c */ /* 0x000fda0003f05270 */
[----:B------:R-:W-:-:S05]  /*9e60*/  @P0 IMAD.HI.U32 R8, R4, R8, RZ ;  /* 0x0000000804080227 */ /* 0x000fca00078e00ff */
[----:B------:R-:W-:-:S07]  /*9e70*/  @P0 SHF.R.U32.HI R4, RZ, R9, R8 ;  /* 0x00000009ff040219 */ /* 0x000fce0000011608 */
.L_x_3479:
[----:B------:R-:W-:Y:S05]  /*9e80*/  BSYNC B0 ;  /* 0x0000000000007941 */ /* 0x000fea0003800000 */
.L_x_3477:
[----:B------:R-:W-:-:S05]  /*9e90*/  IMAD R3, R4, R3, R3 ;  /* 0x0000000304037224 */ /* 0x000fca00078e0203 */
[----:B------:R-:W-:-:S07]  /*9ea0*/  VIMNMX R2, R2, R3, PT ;  /* 0x0000000302027248 */ /* 0x000fce0003fe0100 */
.L_x_3476:
        /* <DEDUP_REMOVED lines=8> */
.L_x_3483:
[C---:B------:R-:W-:Y:S01]  /*9f30*/  IADD3 R2, P0, R16.reuse, 0x50, RZ ;  /* 0x0000005010027810 */ /* 0x040fe20007f1e0ff */
[C---:B------:R-:W-:Y:S01]  /*9f40*/  VIADD R0, R16.reuse, 0x158 ;  /* 0x0000015810007836 */ /* 0x040fe20000000000 */
[----:B------:R-:W-:Y:S02]  /*9f50*/  IADD3 R24, P1, R16, 0x11c, RZ ;  /* 0x0000011c10187810 */ /* 0x000fe40007f3e0ff */
[----:B------:R-:W-:Y:S01]  /*9f60*/  MOV R218, 0x9fa0 ;  /* 0x00009fa000da7802 */ /* 0x000fe20000000f00 */
[--C-:B------:R-:W-:Y:S02]  /*9f70*/  IMAD.X R3, RZ, RZ, R17.reuse, P0 ;  /* 0x000000ffff037224 */ /* 0x100fe400000e0611 */
[----:B------:R-:W-:-:S08]  /*9f80*/  IMAD.X R25, RZ, RZ, R17, P1 ;  /* 0x000000ffff197224 */ /* 0x000fd000008e0611 */
[----:B------:R-:W-:Y:S05]  /*9f90*/  CALL.REL.NOINC `($_ZN7cutlass13device_kernelIN5flash11enable_sm90INS1_16FlashAttnFwdSm90INS1_25CollectiveMainloopFwdSm90ILi2EN4cute5tupleIJNS5_1CILi1EEES8_S8_EEENS6_IJNS7_ILi128EEENS7_ILi96EEENS7_ILi64EEEEEELi256ENS_10bfloat16_tEfNS_4arch4Sm90ELb0ELb1ELb1ELb1ELb1ELb0ELb1ELb1ELb0ELb1ELb1ELb0EEENS1_21CollectiveEpilogueFwdINS6_IJSA_NS7_ILi256EEESB_EEES9_SE_SG_Li256ELb1ELb1ELb1ELb0EEENS1_36VarlenDynamicPersistentTileSchedulerILi128ELi96ELi256ELi128ELb1ELb1ELb1ELb1ELb0ELb1EEEEEEEEEvNT_6ParamsE$_ZZN5flash25CollectiveMainloopFwdSm90ILi2EN4cute5tupleIJNS1_1CILi1EEES4_S4_EEENS2_IJNS3_ILi128EEENS3_ILi96EEENS3_ILi64EEEEEELi256EN7cutlass10bfloat16_tEfNSA_4arch4Sm90ELb0ELb1ELb1ELb1ELb1ELb0ELb1ELb1ELb0ELb1ELb1ELb0EE3mmaINS_16FlashAttnFwdSm90ISE_NS_21CollectiveEpilogueFwdINS2_IJS6_NS3_ILi256EEES7_EEES5_SB_SD_Li256ELb1ELb1ELb1ELb0EEENS_36VarlenDynamicPersistentTileSchedulerILi128ELi96ELi256ELi128ELb1ELb1ELb1ELb1ELb0ELb1EEEE13SharedStorageENS1_6TensorINS1_11ArrayEngineIfLm128EEENS1_6LayoutINS2_IJNS2_IJNS3_ILi2EEEST_NS3_ILi32EEEEEES4_S4_EEENS2_IJNS2_IJS4_ST_NS3_ILi4EEEEEENS3_ILi0EEESZ_EEEEEEENS_7SoftmaxILi2ELi0EEEEEbRKNSE_6ParamsENSA_13PipelineAsyncILi2EEES19_RNSA_13PipelineStateILj2EEERT0_RT1_iRiRKNS_16SeqlenInfoQKNewKILb1ELb0EEENS2_IJiiiiEEERT_ENKUliT_T0_T1_E_clIZSF_ISO_S12_S14_EbS17_S19_S19_S1C_S1E_S1G_iS1H_S1L_S1M_S1O_EUlRS1P_iE1_NS3_ILb0EEENS3_ILb1EEEEEDaiS1P_S1Q_S1R_) ;  /* 0x0000026800847944 */ /* 0x000fea0003c00000 */
[C---:B------:R-:W-:Y:S01]  /*9fa0*/  ISETP.GT.AND P0, PT, R10.reuse, R11, PT ;  /* 0x0000000b0a00720c */ /* 0x040fe20003f04270 */
[----:B------:R-:W-:-:S12]  /*9fb0*/  VIADD R10, R10, 0xffffffff ;  /* 0xffffffff0a0a7836 */ /* 0x000fd80000000000 */
[----:B------:R-:W-:Y:S05]  /*9fc0*/  @P0 BRA `(.L_x_3483) ;  /* 0xfffffffc00d80947 */ /* 0x000fea000383ffff */
[----:B------:R-:W-:Y:S05]  /*9fd0*/  BSYNC B0 ;  /* 0x0000000000007941 */ /* 0x000fea0003800000 */
.L_x_3482:
[----:B------:R-:W2:Y:S02]  /*9fe0*/  LDL R0, [R1+0x50] ;  /* 0x0000500001007983 */ /* 0x000ea40000100800 */
[----:B--2---:R-:W-:-:S07]  /*9ff0*/  IMAD.SHL.U32 R0, R0, 0x80, RZ ;  /* 0x0000008000007824 */ /* 0x004fce00078e00ff */
.L_x_3481:
[----:B------:R-:W-:Y:S05]  /*a000*/  BSYNC B1 ;  /* 0x0000000000017941 */ /* 0x000fea0003800000 */
.L_x_3480:
        /* <DEDUP_REMOVED lines=26> */
.L_x_3486:
[----:B------:R-:W-:Y:S02]  /*a1b0*/  ULDC UR4, c[0x0][0xadc] ;  /* 0x0002b70000047ab9 */ /* 0x000fe40000000800 */
[----:B------:R-:W-:-:S05]  /*a1c0*/  IMAD.U32 R5, RZ, RZ, UR4 ;  /* 0x00000004ff057e24 */ /* 0x000fca000f8e00ff */
[----:B------:R-:W-:-:S13]  /*a1d0*/  ISETP.NE.AND P0, PT, R5, 0x1, PT ;  /* 0x000000010500780c */ /* 0x000fda0003f05270 */
[----:B------:R-:W0:Y:S02]  /*a1e0*/  @P0 LDC.64 R6, c[0x0][0xae0] ;  /* 0x0002b800ff060b82 */ /* 0x000e240000000a00 */
[----:B0-----:R-:W-:-:S05]  /*a1f0*/  @P0 IMAD.HI.U32 R4, R0, R6, RZ ;  /* 0x0000000600040227 */ /* 0x001fca00078e00ff */
[----:B------:R-:W-:-:S07]  /*a200*/  @P0 SHF.R.U32.HI R0, RZ, R7, R4 ;  /* 0x00000007ff000219 */ /* 0x000fce0000011604 */
.L_x_3487:
[----:B------:R-:W-:Y:S05]  /*a210*/  BSYNC B0 ;  /* 0x0000000000007941 */ /* 0x000fea0003800000 */
.L_x_3485:
[----:B------:R-:W-:-:S05]  /*a220*/  IMAD R3, R0, R5, RZ ;  /* 0x0000000500037224 */ /* 0x000fca00078e02ff */
[----:B------:R-:W-:-:S07]  /*a230*/  VIMNMX R2, R2, R3, !PT ;  /* 0x0000000302027248 */ /* 0x000fce0007fe0100 */
.L_x_3484:
[----:B------:R-:W-:-:S04]  /*a240*/  VIADD R2, R2, 0x5f ;  /* 0x0000005f02027836 */ /* 0x000fc80000000000 */
[----:B------:R-:W-:-:S05]  /*a250*/  IMAD.HI R2, R2, 0x2aaaaaab, RZ ;  /* 0x2aaaaaab02027827 */ /* 0x000fca00078e02ff */
[----:B------:R-:W-:-:S04]  /*a260*/  SHF.R.U32.HI R3, RZ, 0x1f, R2 ;  /* 0x0000001fff037819 */ /* 0x000fc80000011602 */
[----:B------:R-:W-:-:S04]  /*a270*/  LEA.HI.SX32 R2, R2, R3, 0x1c ;  /* 0x0000000302027211 */ /* 0x000fc800078fe2ff */
[----:B------:R-:W-:-:S04]  /*a280*/  VIMNMX R2, R2, UR40, !PT ;  /* 0x0000002802027c48 */ /* 0x000fc8000ffe0100 */
[----:B------:R-:W-:-:S13]  /*a290*/  ISETP.GE.AND P0, PT, R10, R2, PT ;  /* 0x000000020a00720c */ /* 0x000fda0003f06270 */
[----:B------:R-:W-:Y:S05]  /*a2a0*/  @!P0 BRA `(.L_x_3488) ;  /* 0x0000009c00ac8947 */ /* 0x000fea0003800000 */
.L_x_3507:
[----:B------:R-:W2:Y:S04]  /*a2b0*/  LDL R4, [R1+0x1f8] ;  /* 0x0001f80001047983 */ /* 0x000ea80000100800 */
[----:B0-----:R-:W3:Y:S04]  /*a2c0*/  LDL R0, [R1+0x200] ;  /* 0x0002000001007983 */ /* 0x001ee80000100800 */
[----:B------:R-:W4:Y:S01]  /*a2d0*/  LDL R3, [R1] ;  /* 0x0000000001037983 */ /* 0x000f220000100800 */
[----:B--2---:R-:W-:-:S05]  /*a2e0*/  VIADD R4, R4, 0x1 ;  /* 0x0000000104047836 */ /* 0x004fca0000000000 */
[----:B------:R-:W-:-:S13]  /*a2f0*/  ISETP.NE.AND P0, PT, R4, 0x2, PT ;  /* 0x000000020400780c */ /* 0x000fda0003f05270 */
[----:B------:R0:W5:Y:S04]  /*a300*/  @P0 LDL R6, [R1+0x1fc] ;  /* 0x0001fc0001060983 */ /* 0x0001680000100800 */
        /* <DEDUP_REMOVED lines=9> */
[----:B-1----:R-:W-:Y:S01]  /*a3a0*/  @!P0 IMAD.MOV.U32 R4, RZ, RZ, RZ ;  /* 0x000000ffff048224 */ /* 0x002fe200078e00ff */
[----:B--2---:R-:W-:-:S05]  /*a3b0*/  @!P0 LOP3.LUT R6, R5, 0x1, RZ, 0x3c, !PT ;  /* 0x0000000105068812 */ /* 0x004fca00078e3cff */
[----:B------:R0:W-:Y:S01]  /*a3c0*/  @!P0 STL [R1+0x1fc], R6 ;  /* 0x0001fc0601008387 */ /* 0x0001e20000100800 */
[----:B------:R-:W-:Y:S05]  /*a3d0*/  @!P1 BRA `(.L_x_3490) ;  /* 0x0000000000049947 */ /* 0x000fea0003800000 */
[----:B------:R-:W-:Y:S01]  /*a3e0*/  BPT.TRAP 0x1 ;  /* 0x000000040000795c */ /* 0x000fe20000300000 */
.L_x_3490:
[----:B------:R-:W-:Y:S05]  /*a3f0*/  BSYNC B0 ;  /* 0x0000000000007941 */ /* 0x000fea0003800000 */
.L_x_3489:
[----:B------:R-:W2:Y:S01]  /*a400*/  LDL.64 R8, [R1+0x18] ;  /* 0x0000180001087983 */ /* 0x000ea20000100a00 */
[----:B-----5:R-:W-:Y:S02]  /*a410*/  SHF.L.U32 R5, R6, 0x1f, RZ ;  /* 0x0000001f06057819 */ /* 0x020fe400000006ff */
[----:B--2---:R-:W-:-:S05]  /*a420*/  MOV R3, R8 ;  /* 0x0000000800037202 */ /* 0x004fca0000000f00 */
[----:B------:R-:W-:-:S04]  /*a430*/  IMAD R4, R4, 0x8, R3 ;  /* 0x0000000804047824 */ /* 0x000fc800078e0203 */
[----:B------:R1:W2:Y:S01]  /*a440*/  SYNCS.PHASECHK.TRANS64.TRYWAIT P0, [R4+URZ], R5 ;  /* 0x00000005040075a7 */ /* 0x0002a2000800017f */
[----:B0-----:R1:W5:Y:S01]  /*a450*/  LDL.64 R6, [R1+0x1f8] ;  /* 0x0001f80001067983 */ /* 0x0013620000100a00 */
[----:B------:R-:W-:Y:S04]  /*a460*/  BSSY B0, `(.L_x_3491) ;  /* 0x0000003000007945 */ /* 0x000fe80003800000 */
[----:B------:R-:W-:Y:S05]  /*a470*/  @!P1 BRA `(.L_x_3492) ;  /* 0x0000000000049947 */ /* 0x000fea0003800000 */
[----:B------:R-:W-:Y:S01]  /*a480*/  BPT.TRAP 0x1 ;  /* 0x000000040000795c */ /* 0x000fe20000300000 */
.L_x_3492:
[----:B------:R-:W-:Y:S05]  /*a490*/  BSYNC B0 ;  /* 0x0000000000007941 */ /* 0x000fea0003800000 */
.L_x_3491:
[----:B------:R-:W-:Y:S04]  /*a4a0*/  BSSY B0, `(.L_x_3493) ;  /* 0x0000006000007945 */ /* 0x000fe80003800000 */
[----:B--2---:R-:W-:Y:S05]  /*a4b0*/  @P0 BRA `(.L_x_3494) ;  /* 0x0000000000100947 */ /* 0x004fea0003800000 */
[----:B-----5:R-:W-:Y:S01]  /*a4c0*/  IMAD R6, R6, 0x8, R3 ;  /* 0x0000000806067824 */ /* 0x020fe200078e0203 */
[----:B------:R-:W-:-:S04]  /*a4d0*/  SHF.L.U32 R7, R7, 0x1f, RZ ;  /* 0x0000001f07077819 */ /* 0x000fc800000006ff */
[----:B------:R-:W0:Y:S02]  /*a4e0*/  SYNCS.PHASECHK.TRANS64.TRYWAIT P0, [R6+URZ], R7 ;  /* 0x00000007060075a7 */ /* 0x000e24000800017f */
[----:B0-----:R-:W-:Y:S05]  /*a4f0*/  @!P0 BRA `(.L_x_3495) ;  /* 0x0000022000108947 */ /* 0x001fea0003800000 */
.L_x_3494:
[----:B------:R-:W-:Y:S05]  /*a500*/  BSYNC B0 ;  /* 0x0000000000007941 */ /* 0x000fea0003800000 */
.L_x_3493:
[----:B------:R-:W2:Y:S04]  /*a510*/  LDL R3, [R1+0x1f8] ;  /* 0x0001f80001037983 */ /* 0x000ea80000100800 */
[----:B-1----:R-:W2:Y:S01]  /*a520*/  LDL.64 R4, [R1+0x80] ;  /* 0x0000800001047983 */ /* 0x002ea20000100a00 */
[----:B------:R-:W-:Y:S05]  /*a530*/  WARPSYNC.ALL ;  /* 0x0000000000007948 */ /* 0x000fea0003800000 */
[----:B0----5:R-:W3:Y:S04]  /*a540*/  LDL.64 R6, [R1+0x78] ;  /* 0x0000780001067983 */ /* 0x021ee80000100a00 */
[----:B------:R-:W4:Y:S04]  /*a550*/  LDL.64 R8, [R1+0x78] ;  /* 0x0000780001087983 */ /* 0x000f280000100a00 */
[----:B------:R-:W4:Y:S01]  /*a560*/  LDL.64 R12, [R1+0x78] ;  /* 0x00007800010c7983 */ /* 0x000f220000100a00 */
[----:B--2---:R-:W-:Y:S01]  /*a570*/  IMAD R4, R3, 0x300, R4 ;  /* 0x0000030003047824 */ /* 0x004fe200078e0204 */
[----:B------:R-:W-:-:S02]  /*a580*/  R2UR UR7, R5 ;  /* 0x00000000050772ca */ /* 0x000fc400000e0000 */
[----:B------:R-:W2:Y:S01]  /*a590*/  LDL.64 R14, [R1+0x78] ;  /* 0x00007800010e7983 */ /* 0x000ea20000100a00 */
        /* <DEDUP_REMOVED lines=10> */
[----:B---3--:R-:W-:Y:S02]  /*a640*/  R2UR UR4, R6 ;  /* 0x00000000060472ca */ /* 0x008fe400000e0000 */
        /* <DEDUP_REMOVED lines=9> */
[----:B------:R-:W3:Y:S01]  /*a6e0*/  LD.E R3, desc[UR36][R16.64+0x28] ;  /* 0x0000282410037980 */ /* 0x000ee2000c101900 */
        /* <DEDUP_REMOVED lines=13> */
[----:B--2---:R-:W-:Y:S01]  /*a7c0*/  VIADD R14, R14, 0x6 ;  /* 0x000000060e0e7836 */ /* 0x004fe20000000000 */
        /* <DEDUP_REMOVED lines=8> */
[----:B---3--:R-:W-:-:S04]  /*a850*/  LOP3.LUT R3, R3, 0x1, RZ, 0xfc, !PT ;  /* 0x0000000103037812 */ /* 0x008fc800078efcff */
[----:B------:R-:W-:Y:S01]  /*a860*/  ISETP.NE.AND P0, PT, R3, 0x3, PT ;  /* 0x000000030300780c */ /* 0x000fe20003f05270 */
[----:B------:R-:W-:-:S12]  /*a870*/  WARPGROUP.DEPBAR.LE gsb0, 0x0 ;  /* 0x00008000000079c5 */ /* 0x000fd80000010000 */
[----:B0-----:R-:W-:Y:S05]  /*a880*/  @!P0 BRA `(.L_x_3497) ;  /* 0x0000000000048947 */ /* 0x001fea0003800000 */
[----:B------:R-:W-:Y:S01]  /*a890*/  BPT.TRAP 0x1 ;  /* 0x000000040000795c */ /* 0x000fe20000300000 */
.L_x_3497:
[----:B------:R-:W-:Y:S05]  /*a8a0*/  BSYNC B0 ;  /* 0x0000000000007941 */ /* 0x000fea0003800000 */
.L_x_3496:
[----:B------:R-:W2:Y:S01]  /*a8b0*/  LD.E.64 R4, desc[UR36][R16.64+0x40] ;  /* 0x0000402410047980 */ /* 0x000ea2000c101b00 */
[----:B-----5:R-:W-:Y:S02]  /*a8c0*/  SHF.L.U32 R7, R7, 0x1f, RZ ;  /* 0x0000001f07077819 */ /* 0x020fe400000006ff */
[----:B--2---:R-:W-:-:S05]  /*a8d0*/  MOV R3, R4 ;  /* 0x0000000400037202 */ /* 0x004fca0000000f00 */
[----:B------:R-:W-:-:S04]  /*a8e0*/  IMAD R3, R6, 0x8, R3 ;  /* 0x0000000806037824 */ /* 0x000fc800078e0203 */
[----:B------:R0:W1:Y:S01]  /*a8f0*/  SYNCS.PHASECHK.TRANS64.TRYWAIT P0, [R3+URZ], R7 ;  /* 0x00000007030075a7 */ /* 0x000062000800017f */
[----:B------:R-:W2:Y:S01]  /*a900*/  LD.E R4, desc[UR36][R16.64+0x28] ;  /* 0x0000282410047980 */ /* 0x000ea2000c101900 */
[----:B------:R-:W-:Y:S01]  /*a910*/  BSSY B0, `(.L_x_3498) ;  /* 0x0000005000007945 */ /* 0x000fe20003800000 */
[----:B--2---:R-:W-:-:S04]  /*a920*/  LOP3.LUT R4, R4, 0x1, RZ, 0xfc, !PT ;  /* 0x0000000104047812 */ /* 0x004fc800078efcff */
[----:B------:R-:W-:-:S13]  /*a930*/  ISETP.NE.AND P1, PT, R4, 0x3, PT ;  /* 0x000000030400780c */ /* 0x000fda0003f25270 */
[----:B01----:R-:W-:Y:S05]  /*a940*/  @!P1 BRA `(.L_x_3499) ;  /* 0x0000000000049947 */ /* 0x003fea0003800000 */
[----:B------:R-:W-:Y:S01]  /*a950*/  BPT.TRAP 0x1 ;  /* 0x000000040000795c */ /* 0x000fe20000300000 */
.L_x_3499:
[----:B------:R-:W-:Y:S05]  /*a960*/  BSYNC B0 ;  /* 0x0000000000007941 */ /* 0x000fea0003800000 */
.L_x_3498:
[----:B------:R-:W-:Y:S04]  /*a970*/  BSSY B0, `(.L_x_3500) ;  /* 0x0000007000007945 */ /* 0x000fe80003800000 */
[----:B------:R-:W-:Y:S05]  /*a980*/  @P0 BRA `(.L_x_3501) ;  /* 0x0000000000140947 */ /* 0x000fea0003800000 */
[----:B------:R-:W2:Y:S02]  /*a990*/  LD.E.64 R4, desc[UR36][R16.64+0x40] ;  /* 0x0000402410047980 */ /* 0x000ea4000c101b00 */
[----:B--2---:R-:W-:-:S05]  /*a9a0*/  MOV R5, R4 ;  /* 0x0000000400057202 */ /* 0x004fca0000000f00 */
[----:B------:R-:W-:-:S04]  /*a9b0*/  IMAD R6, R6, 0x8, R5 ;  /* 0x0000000806067824 */ /* 0x000fc800078e0205 */
[----:B------:R-:W0:Y:S02]  /*a9c0*/  SYNCS.PHASECHK.TRANS64.TRYWAIT P0, [R6+URZ], R7 ;  /* 0x00000007060075a7 */ /* 0x000e24000800017f */
[----:B0-----:R-:W-:Y:S05]  /*a9d0*/  @!P0 BRA `(.L_x_3502) ;  /* 0x0000021800ec8947 */ /* 0x001fea0003800000 */
.L_x_3501:
[----:B------:R-:W-:Y:S05]  /*a9e0*/  BSYNC B0 ;  /* 0x0000000000007941 */ /* 0x000fea0003800000 */
.L_x_3500:
[----:B------:R-:W2:Y:S04]  /*a9f0*/  LDL R11, [R1+0x1f8] ;  /* 0x0001f800010b7983 */ /* 0x000ea80000100800 */
[----:B------:R-:W2:Y:S04]  /*aa00*/  LDL.64 R4, [R1+0xf8] ;  /* 0x0000f80001047983 */ /* 0x000ea80000100a00 */
[----:B------:R-:W3:Y:S04]  /*aa10*/  LDL R3, [R1+0x70] ;  /* 0x0000700001037983 */ /* 0x000ee80000100800 */
[----:B0-----:R-:W4:Y:S04]  /*aa20*/  LDL.64 R6, [R1+0xf0] ;  /* 0x0000f00001067983 */ /* 0x001f280000100a00 */
[----:B------:R-:W4:Y:S04]  /*aa30*/  LDL.64 R14, [R1+0xf0] ;  /* 0x0000f000010e7983 */ /* 0x000f280000100a00 */
[----:B------:R-:W4:Y:S04]  /*aa40*/  LDL.64 R12, [R1+0xf0] ;  /* 0x0000f000010c7983 */ /* 0x000f280000100a00 */
[----:B------:R-:W4:Y:S01]  /*aa50*/  LDL.64 R8, [R1+0xf0] ;  /* 0x0000f00001087983 */ /* 0x000f220000100a00 */
[----:B------:R-:W-:Y:S05]  /*aa60*/  WARPSYNC.ALL ;  /* 0x0000000000007948 */ /* 0x000fea0003800000 */
[----:B------:R-:W-:Y:S01]  /*aa70*/  WARPGROUP.ARRIVE ;  /* 0x00000000000079c5 */ /* 0x000fe20000000000 */
[----:B--2---:R-:W-:Y:S01]  /*aa80*/  IMAD R4, R11, 0xc00, R4 ;  /* 0x00000c000b047824 */ /* 0x004fe200078e0204 */
[----:B------:R-:W-:Y:S01]  /*aa90*/  R2UR UR7, R5 ;  /* 0x00000000050772ca */ /* 0x000fe200000e0000 */
[----:B------:R-:W-:Y:S01]  /*aaa0*/  IMAD.MOV.U32 R19, RZ, RZ, R5 ;  /* 0x000000ffff137224 */ /* 0x000fe200078e0005 */
[----:B------:R-:W2:Y:S01]  /*aab0*/  LDL R11, [R1] ;  /* 0x00000000010b7983 */ /* 0x000ea20000100800 */
[----:B---3--:R-:W-:-:S02]  /*aac0*/  ISETP.NE.U32.AND P0, PT, R3, RZ, PT ;  /* 0x000000ff0300720c */ /* 0x008fc40003f05070 */
[----:B------:R-:W-:Y:S02]  /*aad0*/  R2UR UR6, R4 ;  /* 0x00000000040672ca */ /* 0x000fe400000e0000 */
[----:B----4-:R-:W-:Y:S02]  /*aae0*/  R2UR UR4, R6 ;  /* 0x00000000060472ca */ /* 0x010fe400000e0000 */
[----:B------:R-:W-:Y:S01]  /*aaf0*/  R2UR UR5, R7 ;  /* 0x00000000070572ca */ /* 0x000fe200000e0000 */
[----:B------:R-:W-:Y:S01]  /*ab00*/  VIADD R18, R4, 0x2 ;  /* 0x0000000204127836 */ /* 0x000fe20000000000 */
[----:B------:R-:W3:Y:S01]  /*ab10*/  LDL.64 R6, [R1+0xf0] ;  /* 0x0000f00001067983 */ /* 0x000ee20000100a00 */
[----:B------:R-:W-:Y:S02]  /*ab20*/  VIADD R14, R14, 0x2 ;  /* 0x000000020e0e7836 */ /* 0x000fe40000000000 */
[----:B------:R-:W-:Y:S02]  /*ab30*/  VIADD R12, R12, 0x4 ;  /* 0x000000040c0c7836 */ /* 0x000fe40000000000 */
[----:B------:R-:W-:Y:S01]  /*ab40*/  VOTEU.ANY UP0, P0 ;  /* 0x00000000003f7886 */ /* 0x000fe20000000100 */
[----:B------:R0:W5:Y:S05]  /*ab50*/  LDL R3, [R1+0x1f8] ;  /* 0x0001f80001037983 */ /* 0x00016a0000100800 */
[----:B------:R-:W-:Y:S01]  /*ab60*/  HGMMA.64x96x16.F32.BF16 R24, gdesc[UR4], R24, UP0, gsb0 ;  /* 0x01600000041879f0 */ /* 0x000fe2000b801818 */
[----:B------:R-:W-:-:S02]  /*ab70*/  R2UR UR6, R18 ;  /* 0x00000000120672ca */ /* 0x000fc400000e0000 */
[----:B------:R-:W-:Y:S02]  /*ab80*/  R2UR UR7, R19 ;  /* 0x00000000130772ca */ /* 0x000fe400000e0000 */
[----:B------:R-:W-:Y:S02]  /*ab90*/  R2UR UR4, R14 ;  /* 0x000000000e0472ca */ /* 0x000fe400000e0000 */
[----:B------:R-:W-:Y:S02]  /*aba0*/  R2UR UR5, R15 ;  /* 0x000000000f0572ca */ /* 0x000fe400000e0000 */
[----:B------:R-:W4:Y:S01]  /*abb0*/  LDL.64 R14, [R1+0xf0] ;  /* 0x0000f000010e7983 */ /* 0x000f220000100a00 */
[----:B------:R-:W-:Y:S02]  /*abc0*/  VIADD R18, R4, 0x4 ;  /* 0x0000000404127836 */ /* 0x000fe40000000000 */
[----:B------:R-:W-:Y:S01]  /*abd0*/  IMAD.MOV.U32 R19, RZ, RZ, R5 ;  /* 0x000000ffff137224 */ /* 0x000fe200078e0005 */
[----:B------:R-:W-:-:S02]  /*abe0*/  WARPGROUP.DEPBAR.LE gsb0, 0x0 ;  /* 0x00008000000079c5 */ /* 0x000fc40000010000 */
[----:B------:R-:W-:-:S06]  /*abf0*/  WARPGROUP.ARRIVE ;  /* 0x00000000000079c5 */ /* 0x000fcc0000000000 */
[----:B------:R-:W-:Y:S01]  /*ac00*/  HGMMA.64x96x16.F32.BF16 R24, gdesc[UR4], R24, gsb0 ;  /* 0x01600000041879f0 */ /* 0x000fe20008001818 */
[----:B------:R-:W-:Y:S02]  /*ac10*/  R2UR UR6, R18 ;  /* 0x00000000120672ca */ /* 0x000fe400000e0000 */
[----:B------:R-:W-:Y:S02]  /*ac20*/  R2UR UR7, R19 ;  /* 0x00000000130772ca */ /* 0x000fe400000e0000 */
[----:B------:R-:W-:Y:S02]  /*ac30*/  R2UR UR4, R12 ;  /* 0x000000000c0472ca */ /* 0x000fe400000e0000 */
[----:B------:R-:W-:Y:S02]  /*ac40*/  R2UR UR5, R13 ;  /* 0x000000000d0572ca */ /* 0x000fe400000e0000 */
[----:B------:R-:W2:Y:S01]  /*ac50*/  LDL.64 R12, [R1+0xf0] ;  /* 0x0000f000010c7983 */ /* 0x000ea20000100a00 */
        /* <DEDUP_REMOVED lines=12> */
[----:B------:R-:W-:Y:S01]  /*ad20*/  IMAD.MOV.U32 R19, RZ, RZ, R5 ;  /* 0x000000ffff137224 */ /* 0x000fe200078e0005 */
[----:B------:R-:W-:Y:S02]  /*ad30*/  WARPGROUP.DEPBAR.LE gsb0, 0x0 ;  /* 0x00008000000079c5 */ /* 0x000fe40000010000 */
[----:B------:R-:W-:-:S06]  /*ad40*/  WARPGROUP.ARRIVE ;  /* 0x00000000000079c5 */ /* 0x000fcc0000000000 */
[----:B------:R-:W-:Y:S01]  /*ad50*/  HGMMA.64x96x16.F32.BF16 R24, gdesc[UR4], R24, gsb0 ;  /* 0x01600000041879f0 */ /* 0x000fe20008001818 */
[----:B---3--:R-:W-:Y:S01]  /*ad60*/  VIADD R6, R6, 0x400 ;  /* 0x0000040006067836 */ /* 0x008fe20000000000 */
        /* <DEDUP_REMOVED lines=91> */
[----:B------:R-:W-:Y:S01]  /*b320*/  R2UR UR5, R7 ;  /* 0x00000000070572ca */ /* 0x000fe200000e0000 */
[----:B----4-:R-:W-:Y:S01]  /*b330*/  VIADD R14, R14, 0xc02 ;  /* 0x00000c020e0e7836 */ /* 0x010fe20000000000 */
[----:B------:R0:W5:Y:S01]  /*b340*/  LDL R18, [R1+0xc] ;  /* 0x00000c0001127983 */ /* 0x0001620000100800 */
        /* <DEDUP_REMOVED lines=9> */
[----:B--2---:R-:W-:Y:S02]  /*b3e0*/  VIADD R12, R12, 0xc04 ;  /* 0x00000c040c0c7836 */ /* 0x004fe40000000000 */
        /* <DEDUP_REMOVED lines=47> */
.L_x_3504:
[----:B------:R-:W-:Y:S05]  /*b6e0*/  BSYNC B0 ;  /* 0x0000000000007941 */ /* 0x000fea0003800000 */
.L_x_3503:
[----:B0-----:R-:W2:Y:S02]  /*b6f0*/  LDL.64 R4, [R1+0x20] ;  /* 0x0000200001047983 */ /* 0x001ea40000100a00 */
[----:B--2---:R-:W-:-:S05]  /*b700*/  MOV R4, R4 ;  /* 0x0000000400047202 */ /* 0x004fca0000000f00 */
[----:B-----5:R-:W-:-:S05]  /*b710*/  IMAD R3, R3, 0x8, R4 ;  /* 0x0000000803037824 */ /* 0x020fca00078e0204 */
[----:B------:R-:W-:-:S04]  /*b720*/  PRMT R3, R18, 0x654, R3 ;  /* 0x0000065412037816 */ /* 0x000fc80000000003 */
[----:B------:R0:W-:Y:S01]  /*b730*/  SYNCS.ARRIVE.TRANS64.RED.A1T0 RZ, [R3+URZ], RZ ;  /* 0x000000ff03ff79a7 */ /* 0x0001e2000810043f */
[----:B------:R-:W2:Y:S04]  /*b740*/  LD.E.64 R4, desc[UR36][R16.64+0x150] ;  /* 0x0001502410047980 */ /* 0x000ea8000c101b00 */
[----:B--2---:R-:W2:Y:S04]  /*b750*/  LD.E R6, desc[UR36][R4.64] ;  /* 0x0000002404067980 */ /* 0x004ea8000c101900 */
[----:B------:R-:W3:Y:S01]  /*b760*/  LDL.64 R4, [R1+0x210] ;  /* 0x0002100001047983 */ /* 0x000ee20000100a00 */
[-C--:B--2---:R-:W-:Y:S01]  /*b770*/  FMUL.FTZ R11, R24, R6.reuse ;  /* 0x00000006180b7220 */ /* 0x084fe20000410000 */
[-C--:B------:R-:W-:Y:S01]  /*b780*/  FMUL.FTZ R14, R25, R6.reuse ;  /* 0x00000006190e7220 */ /* 0x080fe20000410000 */
[-C--:B------:R-:W-:Y:S01]  /*b790*/  FMUL.FTZ R18, R28, R6.reuse ;  /* 0x000000061c127220 */ /* 0x080fe20000410000 */
[-C--:B------:R-:W-:Y:S01]  /*b7a0*/  FMUL.FTZ R21, R29, R6.reuse ;  /* 0x000000061d157220 */ /* 0x080fe20000410000 */
[-C--:B0-----:R-:W-:Y:S01]  /*b7b0*/  FMUL.FTZ R3, R27, R6.reuse ;  /* 0x000000061b037220 */ /* 0x081fe20000410000 */
        /* <DEDUP_REMOVED lines=9> */
[----:B------:R-:W0:Y:S01]  /*b850*/  MUFU.TANH R14, R14 ;  /* 0x0000000e000e7308 */ /* 0x000e220000002400 */
[-C--:B------:R-:W-:Y:S01]  /*b860*/  FMUL.FTZ R78, R39, R6.reuse ;  /* 0x00000006274e7220 */ /* 0x080fe20000410000 */
[-C--:B------:R-:W-:Y:S01]  /*b870*/  FMUL.FTZ R39, R44, R6.reuse ;  /* 0x000000062c277220 */ /* 0x080fe20000410000 */
[-C--:B------:R-:W-:Y:S01]  /*b880*/  FMUL.FTZ R41, R45, R6.reuse ;  /* 0x000000062d297220 */ /* 0x080fe20000410000 */
[-C--:B------:R-:W-:Y:S01]  /*b890*/  FMUL.FTZ R40, R42, R6.reuse ;  /* 0x000000062a287220 */ /* 0x080fe20000410000 */
[-C--:B------:R-:W-:Y:S01]  /*b8a0*/  FMUL.FTZ R42, R43, R6.reuse ;  /* 0x000000062b2a7220 */ /* 0x080fe20000410000 */
[-C--:B------:R-:W-:Y:S01]  /*b8b0*/  FMUL.FTZ R43, R48, R6.reuse ;  /* 0x00000006302b7220 */ /* 0x080fe20000410000 */
[----:B------:R-:W-:Y:S01]  /*b8c0*/  FMUL.FTZ R45, R49, R6 ;  /* 0x00000006312d7220 */ /* 0x000fe20000410000 */
[----:B------:R-:W1:Y:S01]  /*b8d0*/  MUFU.TANH R18, R18 ;  /* 0x0000001200127308 */ /* 0x000e620000002400 */
[----:B---3--:R-:W-:Y:S01]  /*b8e0*/  FMNMX.FTZ R7, R11, R4, !PT ;  /* 0x000000040b077209 */ /* 0x008fe20007810000 */
[-C--:B------:R-:W-:Y:S01]  /*b8f0*/  FMUL.FTZ R44, R46, R6.reuse ;  /* 0x000000062e2c7220 */ /* 0x080fe20000410000 */
[-C--:B------:R-:W-:Y:S01]  /*b900*/  FMUL.FTZ R46, R47, R6.reuse ;  /* 0x000000062f2e7220 */ /* 0x080fe20000410000 */
[-C--:B------:R-:W-:Y:S01]  /*b910*/  FMUL.FTZ R47, R52, R6.reuse ;  /* 0x00000006342f7220 */ /* 0x080fe20000410000 */
[-C--:B------:R-:W-:Y:S01]  /*b920*/  FMUL.FTZ R12, R26, R6.reuse ;  /* 0x000000061a0c7220 */ /* 0x080fe20000410000 */
[-C--:B------:R-:W-:Y:S01]  /*b930*/  FMUL.FTZ R49, R53, R6.reuse ;  /* 0x0000000635317220 */ /* 0x080fe20000410000 */
[-C--:B------:R-:W-:Y:S01]  /*b940*/  FMUL.FTZ R48, R50, R6.reuse ;  /* 0x0000000632307220 */ /* 0x080fe20000410000 */
[----:B------:R-:W2:Y:S01]  /*b950*/  MUFU.TANH R21, R21 ;  /* 0x0000001500157308 */ /* 0x000ea20000002400 */
[----:B0-----:R-:W-:Y:S01]  /*b960*/  FMNMX.FTZ R7, R14, R7, !PT ;  /* 0x000000070e077209 */ /* 0x001fe20007810000 */
[-C--:B------:R-:W-:Y:S01]  /*b970*/  FMUL.FTZ R50, R51, R6.reuse ;  /* 0x0000000633327220 */ /* 0x080fe20000410000 */
[-C--:B------:R-:W-:Y:S01]  /*b980*/  FMUL.FTZ R51, R56, R6.reuse ;  /* 0x0000000638337220 */ /* 0x080fe20000410000 */
        /* <DEDUP_REMOVED lines=19> */
[----:B------:R-:W-:Y:S01]  /*bac0*/  FMUL.FTZ R62, R63, R6 ;  /* 0x000000063f3e7220 */ /* 0x000fe20000410000 */
[----:B------:R-:W2:Y:S01]  /*bad0*/  MUFU.TANH R31, R31 ;  /* 0x0000001f001f7308 */ /* 0x000ea20000002400 */
[----:B0-----:R-:W-:Y:S01]  /*bae0*/  FMNMX.FTZ R8, R27, R8, !PT ;  /* 0x000000081b087209 */ /* 0x001fe20007810000 */
[-C--:B------:R-:W-:Y:S01]  /*baf0*/  FMUL.FTZ R64, R66, R6.reuse ;  /* 0x0000000642407220 */ /* 0x080fe20000410000 */
[-C--:B------:R-:W-:Y:S01]  /*bb00*/  FMUL.FTZ R66, R67, R6.reuse ;  /* 0x0000000643427220 */ /* 0x080fe20000410000 */
[-C--:B------:R-:W-:Y:S01]  /*bb10*/  FMUL.FTZ R68, R70, R6.reuse ;  /* 0x0000000646447220 */ /* 0x080fe20000410000 */
[----:B------:R-:W-:Y:S01]  /*bb20*/  FMUL.FTZ R70, R71, R6 ;  /* 0x0000000647467220 */ /* 0x000fe20000410000 */
[----:B------:R-:W3:Y:S02]  /*bb30*/  LDL R25, [R1+0x230] ;  /* 0x0002300001197983 */ /* 0x000ee40000100800 */
        /* <DEDUP_REMOVED lines=55> */
[----:B-1----:R-:W-:-:S05]  /*beb0*/  FMNMX.FTZ R8, R69, R8, !PT ;  /* 0x0000000845087209 */ /* 0x002fca0007810000 */
[----:B------:R-:W1:Y:S02]  /*bec0*/  SHFL.BFLY PT, R9, R8, 0x2, 0x1f ;  /* 0x0c401f0008097f89 */ /* 0x000e6400000e0000 */
[----:B------:R-:W4:Y:S01]  /*bed0*/  MUFU.TANH R46, R46 ;  /* 0x0000002e002e7308 */ /* 0x000f220000002400 */
[----:B--2---:R-:W-:-:S07]  /*bee0*/  FMNMX.FTZ R7, R42, R7, !PT ;  /* 0x000000072a077209 */ /* 0x004fce0007810000 */
[----:B------:R-:W2:Y:S01]  /*bef0*/  MUFU.TANH R48, R48 ;  /* 0x0000003000307308 */ /* 0x000ea20000002400 */
[----:B0-----:R-:W-:-:S07]  /*bf00*/  FMNMX.FTZ R7, R44, R7, !PT ;  /* 0x000000072c077209 */ /* 0x001fce0007810000 */
[----:B------:R-:W0:Y:S01]  /*bf10*/  MUFU.TANH R50, R50 ;  /* 0x0000003200327308 */ /* 0x000e220000002400 */
[----:B----4-:R-:W-:Y:S02]  /*bf20*/  FMNMX.FTZ R7, R46, R7, !PT ;  /* 0x000000072e077209 */ /* 0x010fe40007810000 */
[----:B-1----:R-:W-:-:S05]  /*bf30*/  FMNMX.FTZ R13, R8, R9, !PT ;  /* 0x00000009080d7209 */ /* 0x002fca0007810000 */
[----:B------:R-:W1:Y:S01]  /*bf40*/  MUFU.TANH R52, R52 ;  /* 0x0000003400347308 */ /* 0x000e620000002400 */
[----:B--2---:R-:W-:Y:S01]  /*bf50*/  FMNMX.FTZ R7, R48, R7, !PT ;  /* 0x0000000730077209 */ /* 0x004fe20007810000 */
[----:B------:R-:W2:Y:S06]  /*bf60*/  SHFL.BFLY PT, R20, R13, 0x1, 0x1f ;  /* 0x0c201f000d147f89 */ /* 0x000eac00000e0000 */
[----:B------:R-:W4:Y:S01]  /*bf70*/  MUFU.TANH R54, R54 ;  /* 0x0000003600367308 */ /* 0x000f220000002400 */
[----:B0-----:R-:W-:-:S07]  /*bf80*/  FMNMX.FTZ R7, R50, R7, !PT ;  /* 0x0000000732077209 */ /* 0x001fce0007810000 */
[----:B------:R-:W0:Y:S01]  /*bf90*/  MUFU.TANH R56, R56 ;  /* 0x0000003800387308 */ /* 0x000e220000002400 */
[----:B-1----:R-:W-:-:S07]  /*bfa0*/  FMNMX.FTZ R7, R52, R7, !PT ;  /* 0x0000000734077209 */ /* 0x002fce0007810000 */
[----:B------:R-:W1:Y:S01]  /*bfb0*/  MUFU.TANH R58, R58 ;  /* 0x0000003a003a7308 */ /* 0x000e620000002400 */
[----:B----4-:R-:W-:Y:S02]  /*bfc0*/  FMNMX.FTZ R7, R54, R7, !PT ;  /* 0x0000000736077209 */ /* 0x010fe40007810000 */
[----:B--2---:R-:W-:-:S05]  /*bfd0*/  FMNMX.FTZ R20, R13, R20, !PT ;  /* 0x000000140d147209 */ /* 0x004fca0007810000 */
        /* <DEDUP_REMOVED lines=11> */
[----:B--2---:R-:W-:-:S04]  /*c090*/  FMNMX.FTZ R7, R66, R7, !PT ;  /* 0x0000000742077209 */ /* 0x004fc80007810000 */
[----:B0-----:R-:W-:-:S04]  /*c0a0*/  FMNMX.FTZ R7, R68, R7, !PT ;  /* 0x0000000744077209 */ /* 0x001fc80007810000 */
[----:B-1----:R-:W-:Y:S02]  /*c0b0*/  FMNMX.FTZ R9, R70, R7, !PT ;  /* 0x0000000746097209 */ /* 0x002fe40007810000 */
[----:B------:R-:W2:Y:S04]  /*c0c0*/  LDL.64 R6, [R1+0x220] ;  /* 0x0002200001067983 */ /* 0x000ea80000100a00 */
[----:B------:R-:W-:Y:S04]  /*c0d0*/  STL.64 [R1+0x210], R8 ;  /* 0x0002100801007387 */ /* 0x000fe80000100a00 */
[----:B------:R-:W-:Y:S04]  /*c0e0*/  STL [R1+0x210], R20 ;  /* 0x0002101401007387 */ /* 0x000fe80000100800 */
[----:B------:R-:W4:Y:S04]  /*c0f0*/  LDL R24, [R1+0x210] ;  /* 0x0002100001187983 */ /* 0x000f280000100800 */
[----:B------:R-:W2:Y:S01]  /*c100*/  LDL R19, [R1+0x214] ;  /* 0x0002140001137983 */ /* 0x000ea20000100800 */
[----:B----4-:R-:W-:-:S04]  /*c110*/  FADD.FTZ R4, R4, -R24 ;  /* 0x8000001804047221 */ /* 0x010fc80000010000 */
[----:B---3--:R-:W-:-:S04]  /*c120*/  FMUL.FTZ R4, R4, R25 ;  /* 0x0000001904047220 */ /* 0x008fc80000410000 */
[----:B------:R2:W-:Y:S02]  /*c130*/  MUFU.EX2 R13, R4 ;  /* 0x00000004000d7308 */ /* 0x0005e40000000800 */
[----:B--2---:R-:W0:Y:S02]  /*c140*/  SHFL.BFLY PT, R4, R19, 0x2, 0x1f ;  /* 0x0c401f0013047f89 */ /* 0x004e2400000e0000 */
[----:B0-----:R-:W-:-:S05]  /*c150*/  FMNMX.FTZ R4, R4, R19, !PT ;  /* 0x0000001304047209 */ /* 0x001fca0007810000 */
[----:B------:R-:W0:Y:S01]  /*c160*/  SHFL.BFLY PT, R9, R4, 0x1, 0x1f ;  /* 0x0c201f0004097f89 */ /* 0x000e2200000e0000 */
[----:B------:R-:W-:-:S04]  /*c170*/  FMUL.FTZ R24, R25, R24 ;  /* 0x0000001819187220 */ /* 0x000fc80000410000 */
[-CC-:B------:R-:W-:Y:S01]  /*c180*/  FFMA.FTZ R160, R37, R25.reuse, -R24.reuse ;  /* 0x0000001925a07223 */ /* 0x180fe20000010818 */
[-CC-:B------:R-:W-:Y:S01]  /*c190*/  FFMA.FTZ R152, R11, R25.reuse, -R24.reuse ;  /* 0x000000190b987223 */ /* 0x180fe20000010818 */
[-CC-:B------:R-:W-:Y:S01]  /*c1a0*/  FFMA.FTZ R15, R14, R25.reuse, -R24.reuse ;  /* 0x000000190e0f7223 */ /* 0x180fe20000010818 */
[-CC-:B------:R-:W-:Y:S01]  /*c1b0*/  FFMA.FTZ R154, R18, R25.reuse, -R24.reuse ;  /* 0x00000019129a7223 */ /* 0x180fe20000010818 */
[----:B------:R-:W-:Y:S01]  /*c1c0*/  FFMA.FTZ R36, R21, R25, -R24 ;  /* 0x0000001915247223 */ /* 0x000fe20000010818 */
[----:B0-----:R-:W-:-:S05]  /*c1d0*/  FMNMX.FTZ R8, R4, R9, !PT ;  /* 0x0000000904087209 */ /* 0x001fca0007810000 */
[----:B------:R-:W-:Y:S01]  /*c1e0*/  FADD.FTZ R4, R5, -R8 ;  /* 0x8000000805047221 */ /* 0x000fe20000010000 */
[----:B------:R-:W-:-:S04]  /*c1f0*/  FMUL.FTZ R5, R8, R25 ;  /* 0x0000001908057220 */ /* 0x000fc80000410000 */
[-CC-:B------:R-:W-:Y:S01]  /*c200*/  FFMA.FTZ R37, R12, R25.reuse, -R5.reuse ;  /* 0x000000190c257223 */ /* 0x180fe20000010805 */
[----:B------:R-:W-:Y:S01]  /*c210*/  FMUL.FTZ R4, R25, R4 ;  /* 0x0000000419047220 */ /* 0x000fe20000410000 */
        /* <DEDUP_REMOVED lines=19> */
[-C--:B------:R-:W-:Y:S01]  /*c350*/  FFMA.FTZ R19, R69, R25.reuse, -R24 ;  /* 0x0000001945137223 */ /* 0x080fe20000010818 */
[----:B------:R-:W-:Y:S01]  /*c360*/  MUFU.EX2 R152, R152 ;  /* 0x0000009800987308 */ /* 0x000fe20000000800 */
[-CC-:B------:R-:W-:Y:S01]  /*c370*/  FFMA.FTZ R35, R26, R25.reuse, -R5.reuse ;  /* 0x000000191a237223 */ /* 0x180fe20000010805 */
[----:B------:R-:W-:-:S06]  /*c380*/  FFMA.FTZ R155, R72, R25, -R5 ;  /* 0x00000019489b7223 */ /* 0x000fcc0000010805 */
[----:B------:R-:W-:Y:S08]  /*c390*/  MUFU.EX2 R24, R4 ;  /* 0x0000000400187308 */ /* 0x000ff00000000800 */
[----:B------:R-:W0:Y:S01]  /*c3a0*/  MUFU.EX2 R37, R37 ;  /* 0x0000002500257308 */ /* 0x000e220000000800 */
[----:B------:R-:W-:-:S07]  /*c3b0*/  FFMA.FTZ R33, R74, R25, -R5 ;  /* 0x000000194a217223 */ /* 0x000fce0000010805 */
[----:B------:R-:W-:Y:S08]  /*c3c0*/  MUFU.EX2 R15, R15 ;  /* 0x0000000f000f7308 */ /* 0x000ff00000000800 */
[----:B------:R-:W1:Y:S01]  /*c3d0*/  MUFU.EX2 R153, R153 ;  /* 0x0000009900997308 */ /* 0x000e620000000800 */
[----:B------:R-:W-:-:S07]  /*c3e0*/  FFMA.FTZ R157, R76, R25, -R5 ;  /* 0x000000194c9d7223 */ /* 0x000fce0000010805 */
[----:B------:R-:W-:Y:S08]  /*c3f0*/  MUFU.EX2 R154, R154 ;  /* 0x0000009a009a7308 */ /* 0x000ff00000000800 */
[----:B------:R-:W2:Y:S01]  /*c400*/  MUFU.EX2 R35, R35 ;  /* 0x0000002300237308 */ /* 0x000ea20000000800 */
[----:B0-----:R-:W-:Y:S01]  /*c410*/  FFMA.FTZ R4, R7, R24, R37 ;  /* 0x0000001807047223 */ /* 0x001fe20000010025 */
[----:B------:R-:W-:-:S06]  /*c420*/  FFMA.FTZ R6, R13, R6, R152 ;  /* 0x000000060d067223 */ /* 0x000fcc0000010098 */
        /* <DEDUP_REMOVED lines=105> */
[----:B------:R-:W-:Y:S01]  /*cac0*/  STL [R1+0x214], R8 ;  /* 0x0002140801007387 */ /* 0x000fe20000100800 */
[----:B---3--:R-:W-:-:S05]  /*cad0*/  FADD.FTZ R5, R11, R6 ;  /* 0x000000060b057221 */ /* 0x008fca0000010000 */
[----:B------:R0:W-:Y:S04]  /*cae0*/  STL.64 [R1+0x220], R4 ;  /* 0x0002200401007387 */ /* 0x0001e80000100a00 */
[----:B------:R-:W2:Y:S01]  /*caf0*/  LD.E R12, desc[UR36][R16.64+0x240] ;  /* 0x00024024100c7980 */ /* 0x000ea2000c101900 */
[----:B------:R-:W-:-:S05]  /*cb00*/  IADD3 R6, P0, R16, 0x240, RZ ;  /* 0x0000024010067810 */ /* 0x000fca0007f1e0ff */
[----:B0-----:R-:W-:Y:S01]  /*cb10*/  IMAD.X R5, RZ, RZ, R17, P0 ;  /* 0x000000ffff057224 */ /* 0x001fe200000e0611 */
[----:B------:R-:W-:Y:S01]  /*cb20*/  LOP3.LUT R4, R6, 0x4, RZ, 0xfc, !PT ;  /* 0x0000000406047812 */ /* 0x000fe200078efcff */
[----:B--2---:R-:W-:-:S05]  /*cb30*/  FMUL.FTZ R7, R13, R12 ;  /* 0x0000000c0d077220 */ /* 0x004fca0000410000 */
[----:B------:R-:W-:Y:S04]  /*cb40*/  ST.E desc[UR36][R16.64+0x240], R7 ;  /* 0x0002400710007985 */ /* 0x000fe8000c101924 */
[----:B------:R-:W2:Y:S02]  /*cb50*/  LD.E R12, desc[UR36][R4.64] ;  /* 0x00000024040c7980 */ /* 0x000ea4000c101900 */
[----:B--2---:R-:W-:-:S05]  /*cb60*/  FMUL.FTZ R9, R13, R12 ;  /* 0x0000000c0d097220 */ /* 0x004fca0000410000 */
[----:B------:R0:W-:Y:S04]  /*cb70*/  ST.E desc[UR36][R4.64], R9 ;  /* 0x0000000904007985 */ /* 0x0001e8000c101924 */
[----:B------:R-:W0:Y:S04]  /*cb80*/  LD.E R118, desc[UR36][R16.64+0x254] ;  /* 0x0002542410767980 */ /* 0x000e28000c101900 */
[----:B------:R-:W2:Y:S04]  /*cb90*/  LD.E R8, desc[UR36][R16.64+0x434] ;  /* 0x0004342410087980 */ /* 0x000ea8000c101900 */
[----:B------:R-:W3:Y:S04]  /*cba0*/  LD.E R132, desc[UR36][R16.64+0x290] ;  /* 0x0002902410847980 */ /* 0x000ee8000c101900 */
[----:B------:R-:W4:Y:S04]  /*cbb0*/  LD.E R116, desc[UR36][R16.64+0x250] ;  /* 0x0002502410747980 */ /* 0x000f28000c101900 */
[----:B------:R-:W3:Y:S04]  /*cbc0*/  LD.E R120, desc[UR36][R16.64+0x260] ;  /* 0x0002602410787980 */ /* 0x000ee8000c101900 */
        /* <DEDUP_REMOVED lines=56> */
[----:B------:R-:W3:Y:S01]  /*cf50*/  LD.E R38, desc[UR36][R16.64+0x430] ;  /* 0x0004302410267980 */ /* 0x000ee2000c101900 */
[C---:B0-----:R-:W-:Y:S01]  /*cf60*/  FMUL.FTZ R9, R13.reuse, R118 ;  /* 0x000000760d097220 */ /* 0x041fe20000410000 */
[----:B--2---:R-:W-:-:S04]  /*cf70*/  FMUL.FTZ R45, R13, R8 ;  /* 0x000000080d2d7220 */ /* 0x004fc80000410000 */
[----:B------:R3:W-:Y:S04]  /*cf80*/  ST.E desc[UR36][R16.64+0x254], R9 ;  /* 0x0002540910007985 */ /* 0x0007e8000c101924 */
[----:B------:R0:W-:Y:S01]  /*cf90*/  ST.E desc[UR36][R16.64+0x434], R45 ;  /* 0x0004342d10007985 */ /* 0x0001e2000c101924 */
[C---:B----4-:R-:W-:Y:S01]  /*cfa0*/  FMUL.FTZ R7, R13.reuse, R116 ;  /* 0x000000740d077220 */ /* 0x050fe20000410000 */
[C---:B---3--:R-:W-:Y:S01]  /*cfb0*/  FMUL.FTZ R9, R13.reuse, R132 ;  /* 0x000000840d097220 */ /* 0x048fe20000410000 */
[C---:B------:R-:W-:Y:S01]  /*cfc0*/  FMUL.FTZ R25, R13.reuse, R120 ;  /* 0x000000780d197220 */ /* 0x040fe20000410000 */
[----:B------:R-:W-:-:S03]  /*cfd0*/  FMUL.FTZ R27, R13, R122 ;  /* 0x0000007a0d1b7220 */ /* 0x000fc60000410000 */
[----:B------:R1:W-:Y:S01]  /*cfe0*/  ST.E desc[UR36][R16.64+0x290], R9 ;  /* 0x0002900910007985 */ /* 0x0003e2000c101924 */
[C---:B------:R-:W-:Y:S01]  /*cff0*/  FMUL.FTZ R39, R13.reuse, R124 ;  /* 0x0000007c0d277220 */ /* 0x040fe20000410000 */
[C---:B------:R-:W-:Y:S01]  /*d000*/  FMUL.FTZ R41, R13.reuse, R126 ;  /* 0x0000007e0d297220 */ /* 0x040fe20000410000 */
[C---:B------:R-:W-:Y:S01]  /*d010*/  FMUL.FTZ R43, R13.reuse, R128 ;  /* 0x000000800d2b7220 */ /* 0x040fe20000410000 */
[C---:B0-----:R-:W-:Y:S01]  /*d020*/  FMUL.FTZ R45, R13.reuse, R134 ;  /* 0x000000860d2d7220 */ /* 0x041fe20000410000 */
[C---:B------:R-:W-:Y:S01]  /*d030*/  FMUL.FTZ R47, R13.reuse, R136 ;  /* 0x000000880d2f7220 */ /* 0x040fe20000410000 */
        /* <DEDUP_REMOVED lines=13> */
[C---:B0-----:R-:W-:Y:S01]  /*d110*/  FMUL.FTZ R41, R13.reuse, R146 ;  /* 0x000000920d297220 */ /* 0x041fe20000410000 */
[C---:B-1----:R-:W-:Y:S02]  /*d120*/  FMUL.FTZ R43, R13.reuse, R148 ;  /* 0x000000940d2b7220 */ /* 0x042fe40000410000 */
[----:B------:R0:W-:Y:S01]  /*d130*/  ST.E desc[UR36][R16.64+0x2e0], R9 ;  /* 0x0002e00910007985 */ /* 0x0001e2000c101924 */
[C---:B--2---:R-:W-:Y:S01]  /*d140*/  FMUL.FTZ R45, R13.reuse, R114 ;  /* 0x000000720d2d7220 */ /* 0x044fe20000410000 */
[C---:B---3--:R-:W-:Y:S02]  /*d150*/  FMUL.FTZ R47, R13.reuse, R112 ;  /* 0x000000700d2f7220 */ /* 0x048fe40000410000 */
[----:B------:R1:W-:Y:S01]  /*d160*/  ST.E desc[UR36][R16.64+0x284], R7 ;  /* 0x0002840710007985 */ /* 0x0003e2000c101924 */
[----:B0-----:R-:W-:-:S03]  /*d170*/  FMUL.FTZ R9, R13, R92 ;  /* 0x0000005c0d097220 */ /* 0x001fc60000410000 */
[----:B------:R0:W-:Y:S01]  /*d180*/  ST.E desc[UR36][R16.64+0x2b0], R25 ;  /* 0x0002b01910007985 */ /* 0x0001e2000c101924 */
[----:B------:R-:W-:-:S03]  /*d190*/  FMUL.FTZ R49, R13, R138 ;  /* 0x0000008a0d317220 */ /* 0x000fc60000410000 */
[----:B------:R2:W-:Y:S01]  /*d1a0*/  ST.E desc[UR36][R16.64+0x2b4], R27 ;  /* 0x0002b41b10007985 */ /* 0x0005e2000c101924 */
[----:B-1----:R-:W-:-:S03]  /*d1b0*/  FMUL.FTZ R7, R13, R150 ;  /* 0x000000960d077220 */ /* 0x002fc60000410000 */
[----:B------:R1:W-:Y:S04]  /*d1c0*/  ST.E desc[UR36][R16.64+0x2c0], R39 ;  /* 0x0002c02710007985 */ /* 0x0003e8000c101924 */
[----:B------:R3:W-:Y:S01]  /*d1d0*/  ST.E desc[UR36][R16.64+0x2c4], R41 ;  /* 0x0002c42910007985 */ /* 0x0007e2000c101924 */
[----:B0-----:R-:W-:-:S03]  /*d1e0*/  FMUL.FTZ R25, R13, R110 ;  /* 0x0000006e0d197220 */ /* 0x001fc60000410000 */
[----:B------:R0:W-:Y:S01]  /*d1f0*/  ST.E desc[UR36][R16.64+0x2d0], R43 ;  /* 0x0002d02b10007985 */ /* 0x0001e2000c101924 */
[----:B--2---:R-:W-:-:S03]  /*d200*/  FMUL.FTZ R27, R13, R102 ;  /* 0x000000660d1b7220 */ /* 0x004fc60000410000 */
[----:B------:R2:W-:Y:S01]  /*d210*/  ST.E desc[UR36][R16.64+0x2f0], R45 ;  /* 0x0002f02d10007985 */ /* 0x0005e2000c101924 */
[----:B-1----:R-:W-:-:S03]  /*d220*/  FMUL.FTZ R39, R13, R108 ;  /* 0x0000006c0d277220 */ /* 0x002fc60000410000 */
[----:B------:R1:W-:Y:S01]  /*d230*/  ST.E desc[UR36][R16.64+0x2f4], R47 ;  /* 0x0002f42f10007985 */ /* 0x0003e2000c101924 */
[C---:B---3--:R-:W-:Y:S01]  /*d240*/  FMUL.FTZ R41, R13.reuse, R106 ;  /* 0x0000006a0d297220 */ /* 0x048fe20000410000 */
[C---:B0-----:R-:W-:Y:S02]  /*d250*/  FMUL.FTZ R43, R13.reuse, R104 ;  /* 0x000000680d2b7220 */ /* 0x041fe40000410000 */
[----:B------:R0:W-:Y:S01]  /*d260*/  ST.E desc[UR36][R16.64+0x330], R9 ;  /* 0x0003300910007985 */ /* 0x0001e2000c101924 */
[C---:B--2---:R-:W-:Y:S01]  /*d270*/  FMUL.FTZ R45, R13.reuse, R98 ;  /* 0x000000620d2d7220 */ /* 0x044fe20000410000 */
[C---:B-1----:R-:W-:Y:S02]  /*d280*/  FMUL.FTZ R47, R13.reuse, R96 ;  /* 0x000000600d2f7220 */ /* 0x042fe40000410000 */
[----:B------:R1:W-:Y:S01]  /*d290*/  ST.E desc[UR36][R16.64+0x2a4], R49 ;  /* 0x0002a43110007985 */ /* 0x0003e2000c101924 */
[----:B0-----:R-:W-:-:S03]  /*d2a0*/  FMUL.FTZ R9, R13, R72 ;  /* 0x000000480d097220 */ /* 0x001fc60000410000 */
[----:B------:R0:W-:Y:S04]  /*d2b0*/  ST.E desc[UR36][R16.64+0x2d4], R7 ;  /* 0x0002d40710007985 */ /* 0x0001e8000c101924 */
        /* <DEDUP_REMOVED lines=10> */
[----:B---3--:R-:W-:-:S03]  /*d360*/  FMUL.FTZ R39, R13, R88 ;  /* 0x000000580d277220 */ /* 0x008fc60000410000 */
[----:B------:R3:W-:Y:S01]  /*d370*/  ST.E desc[UR36][R16.64+0x340], R47 ;  /* 0x0003402f10007985 */ /* 0x0007e2000c101924 */
[C---:B0-----:R-:W-:Y:S01]  /*d380*/  FMUL.FTZ R41, R13.reuse, R86 ;  /* 0x000000560d297220 */ /* 0x041fe20000410000 */
[C---:B--2---:R-:W-:Y:S02]  /*d390*/  FMUL.FTZ R43, R13.reuse, R84 ;  /* 0x000000540d2b7220 */ /* 0x044fe40000410000 */
[----:B------:R0:W-:Y:S01]  /*d3a0*/  ST.E desc[UR36][R16.64+0x380], R9 ;  /* 0x0003800910007985 */ /* 0x0001e2000c101924 */
[C---:B-1----:R-:W-:Y:S01]  /*d3b0*/  FMUL.FTZ R45, R13.reuse, R78 ;  /* 0x0000004e0d2d7220 */ /* 0x042fe20000410000 */
[C---:B---3--:R-:W-:Y:S02]  /*d3c0*/  FMUL.FTZ R47, R13.reuse, R76 ;  /* 0x0000004c0d2f7220 */ /* 0x048fe40000410000 */
        /* <DEDUP_REMOVED lines=22> */
[----:B------:R0:W-:Y:S01]  /*d530*/  ST.E desc[UR36][R16.64+0x394], R49 ;  /* 0x0003943110007985 */ /* 0x0001e2000c101924 */
[----:B------:R-:W-:-:S03]  /*d540*/  FMUL.FTZ R51, R13, R51 ;  /* 0x000000330d337220 */ /* 0x000fc60000410000 */
[----:B------:R2:W-:Y:S01]  /*d550*/  ST.E desc[UR36][R16.64+0x3a0], R25 ;  /* 0x0003a01910007985 */ /* 0x0005e2000c101924 */
[----:B------:R-:W-:Y:S01]  /*d560*/  LOP3.LUT R8, R6, 0x8, RZ, 0xfc, !PT ;  /* 0x0000000806087812 */ /* 0x000fe200078efcff */
[C---:B-1----:R-:W-:Y:S02]  /*d570*/  FMUL.FTZ R7, R13.reuse, R60 ;  /* 0x0000003c0d077220 */ /* 0x042fe40000410000 */
        /* <DEDUP_REMOVED lines=14> */
[C---:B---3--:R-:W-:Y:S01]  /*d660*/  FMUL.FTZ R47, R13.reuse, R26 ;  /* 0x0000001a0d2f7220 */ /* 0x048fe20000410000 */
[----:B------:R-:W-:Y:S01]  /*d670*/  FMUL.FTZ R13, R13, R38 ;  /* 0x000000260d0d7220 */ /* 0x000fe20000410000 */
[--C-:B0-----:R-:W-:Y:S01]  /*d680*/  IMAD.MOV.U32 R9, RZ, RZ, R5.reuse ;  /* 0x000000ffff097224 */ /* 0x101fe200078e0005 */
[----:B------:R-:W-:Y:S04]  /*d690*/  ST.E desc[UR36][R16.64+0x2e4], R51 ;  /* 0x0002e43310007985 */ /* 0x000fe8000c101924 */
[----:B------:R0:W-:Y:S04]  /*d6a0*/  ST.E desc[UR36][R16.64+0x3c4], R7 ;  /* 0x0003c40710007985 */ /* 0x0001e8000c101924 */
[----:B------:R-:W-:Y:S04]  /*d6b0*/  ST.E desc[UR36][R16.64+0x3e4], R49 ;  /* 0x0003e43110007985 */ /* 0x000fe8000c101924 */
[----:B------:R1:W-:Y:S04]  /*d6c0*/  ST.E desc[UR36][R16.64+0x3f0], R25 ;  /* 0x0003f01910007985 */ /* 0x0003e8000c101924 */
[----:B------:R2:W-:Y:S04]  /*d6d0*/  ST.E desc[UR36][R16.64+0x3f4], R27 ;  /* 0x0003f41b10007985 */ /* 0x0005e8000c101924 */
[----:B------:R-:W-:Y:S04]  /*d6e0*/  ST.E desc[UR36][R16.64+0x400], R39 ;  /* 0x0004002710007985 */ /* 0x000fe8000c101924 */
[----:B------:R3:W-:Y:S04]  /*d6f0*/  ST.E desc[UR36][R16.64+0x404], R41 ;  /* 0x0004042910007985 */ /* 0x0007e8000c101924 */
[----:B------:R-:W-:Y:S04]  /*d700*/  ST.E desc[UR36][R16.64+0x410], R43 ;  /* 0x0004102b10007985 */ /* 0x000fe8000c101924 */
[----:B------:R-:W-:Y:S04]  /*d710*/  ST.E desc[UR36][R16.64+0x420], R45 ;  /* 0x0004202d10007985 */ /* 0x000fe8000c101924 */
[----:B------:R4:W-:Y:S04]  /*d720*/  ST.E desc[UR36][R16.64+0x424], R47 ;  /* 0x0004242f10007985 */ /* 0x0009e8000c101924 */
[----:B------:R4:W-:Y:S04]  /*d730*/  ST.E desc[UR36][R16.64+0x430], R13 ;  /* 0x0004300d10007985 */ /* 0x0009e8000c101924 */
[----:B0-----:R-:W1:Y:S01]  /*d740*/  LD.E R7, desc[UR36][R8.64] ;  /* 0x0000002408077980 */ /* 0x001e62000c101900 */
[----:B------:R-:W-:Y:S01]  /*d750*/  LOP3.LUT R6, R6, 0xc, RZ, 0xfc, !PT ;  /* 0x0000000c06067812 */ /* 0x000fe200078efcff */
[----:B-1----:R-:W-:Y:S01]  /*d760*/  FMUL.FTZ R25, R24, R7 ;  /* 0x0000000718197220 */ /* 0x002fe20000410000 */
[----:B------:R-:W-:-:S04]  /*d770*/  IMAD.MOV.U32 R7, RZ, RZ, R5 ;  /* 0x000000ffff077224 */ /* 0x000fc800078e0005 */
[----:B------:R0:W-:Y:S04]  /*d780*/  ST.E desc[UR36][R8.64], R25 ;  /* 0x0000001908007985 */ /* 0x0001e8000c101924 */
[----:B--2---:R-:W2:Y:S01]  /*d790*/  LD.E R27, desc[UR36][R6.64] ;  /* 0x00000024061b7980 */ /* 0x004ea2000c101900 */
[----:B------:R-:W1:Y:S01]  /*d7a0*/  S2R R116, SR_TID.X ;  /* 0x0000000000747919 */ /* 0x000e620000002100 */
[----:B--2---:R-:W-:-:S05]  /*d7b0*/  FMUL.FTZ R27, R24, R27 ;  /* 0x0000001b181b7220 */ /* 0x004fca0000410000 */
[----:B------:R2:W-:Y:S04]  /*d7c0*/  ST.E desc[UR36][R6.64], R27 ;  /* 0x0000001b06007985 */ /* 0x0005e8000c101924 */
        /* <DEDUP_REMOVED lines=54> */
[----:B---3--:R-:W3:Y:S04]  /*db30*/  LD.E R41, desc[UR36][R16.64+0x3fc] ;  /* 0x0003fc2410297980 */ /* 0x008ee8000c101900 */
[----:B----4-:R-:W4:Y:S04]  /*db40*/  LD.E R47, desc[UR36][R16.64+0x408] ;  /* 0x00040824102f7980 */ /* 0x010f28000c101900 */
[----:B------:R-:W4:Y:S04]  /*db50*/  LD.E R45, desc[UR36][R16.64+0x40c] ;  /* 0x00040c24102d7980 */ /* 0x000f28000c101900 */
[----:B------:R-:W4:Y:S04]  /*db60*/  LD.E R43, desc[UR36][R16.64+0x418] ;  /* 0x00041824102b7980 */ /* 0x000f28000c101900 */
[----:B------:R-:W4:Y:S04]  /*db70*/  LD.E R39, desc[UR36][R16.64+0x41c] ;  /* 0x00041c2410277980 */ /* 0x000f28000c101900 */
[----:B------:R-:W4:Y:S04]  /*db80*/  LD.E R13, desc[UR36][R16.64+0x428] ;  /* 0x00042824100d7980 */ /* 0x000f28000c101900 */
[----:B0-----:R-:W4:Y:S04]  /*db90*/  LD.E R25, desc[UR36][R16.64+0x42c] ;  /* 0x00042c2410197980 */ /* 0x001f28000c101900 */
[----:B--2---:R-:W2:Y:S01]  /*dba0*/  LD.E R27, desc[UR36][R16.64+0x438] ;  /* 0x00043824101b7980 */ /* 0x004ea2000c101900 */
[----:B-1----:R-:W-:Y:S01]  /*dbb0*/  SHF.R.U32.HI R116, RZ, 0x7, R116 ;  /* 0x00000007ff747819 */ /* 0x002fe20000011674 */
[C---:B------:R-:W-:Y:S01]  /*dbc0*/  FMUL.FTZ R119, R24.reuse, R119 ;  /* 0x0000007718777220 */ /* 0x040fe20000410000 */
[C---:B------:R-:W-:Y:S01]  /*dbd0*/  FMUL.FTZ R51, R24.reuse, R51 ;  /* 0x0000003318337220 */ /* 0x040fe20000410000 */
[C---:B------:R-:W-:Y:S01]  /*dbe0*/  FMUL.FTZ R55, R24.reuse, R55 ;  /* 0x0000003718377220 */ /* 0x040fe20000410000 */
[C---:B------:R-:W-:Y:S01]  /*dbf0*/  FMUL.FTZ R53, R24.reuse, R53 ;  /* 0x0000003518357220 */ /* 0x040fe20000410000 */
[C---:B------:R-:W-:Y:S01]  /*dc00*/  FMUL.FTZ R26, R24.reuse, R26 ;  /* 0x0000001a181a7220 */ /* 0x040fe20000410000 */
        /* <DEDUP_REMOVED lines=9> */
[C---:B------:R-:W-:Y:S01]  /*dca0*/  FMUL.FTZ R129, R24.reuse, R129 ;  /* 0x0000008118817220 */ /* 0x040fe20000410000 */
[C---:B------:R-:W-:Y:S01]  /*dcb0*/  FMUL.FTZ R131, R24.reuse, R131 ;  /* 0x0000008318837220 */ /* 0x040fe20000410000 */
[----:B------:R-:W-:Y:S01]  /*dcc0*/  FMUL.FTZ R133, R24, R133 ;  /* 0x0000008518857220 */ /* 0x000fe20000410000 */
[----:B0-----:R-:W-:Y:S02]  /*dcd0*/  VIADD R26, R116, 0x8 ;  /* 0x00000008741a7836 */ /* 0x001fe40000000000 */
        /* <DEDUP_REMOVED lines=42> */
[C---:B---3--:R-:W-:Y:S01]  /*df80*/  FMUL.FTZ R41, R24.reuse, R41 ;  /* 0x0000002918297220 */ /* 0x048fe20000410000 */
[C---:B----4-:R-:W-:Y:S01]  /*df90*/  FMUL.FTZ R47, R24.reuse, R47 ;  /* 0x0000002f182f7220 */ /* 0x050fe20000410000 */
[C---:B------:R-:W-:Y:S01]  /*dfa0*/  FMUL.FTZ R45, R24.reuse, R45 ;  /* 0x0000002d182d7220 */ /* 0x040fe20000410000 */
[C---:B------:R-:W-:Y:S01]  /*dfb0*/  FMUL.FTZ R43, R24.reuse, R43 ;  /* 0x0000002b182b7220 */ /* 0x040fe20000410000 */
[C---:B------:R-:W-:Y:S01]  /*dfc0*/  FMUL.FTZ R39, R24.reuse, R39 ;  /* 0x0000002718277220 */ /* 0x040fe20000410000 */
[C---:B------:R-:W-:Y:S01]  /*dfd0*/  FMUL.FTZ R51, R24.reuse, R13 ;  /* 0x0000000d18337220 */ /* 0x040fe20000410000 */
[C---:B------:R-:W-:Y:S01]  /*dfe0*/  FMUL.FTZ R53, R24.reuse, R25 ;  /* 0x0000001918357220 */ /* 0x040fe20000410000 */
[----:B--2---:R-:W-:Y:S01]  /*dff0*/  FMUL.FTZ R55, R24, R27 ;  /* 0x0000001b18377220 */ /* 0x004fe20000410000 */
        /* <DEDUP_REMOVED lines=53> */
[----:B------:R1:W-:Y:S04]  /*e350*/  ST.E desc[UR36][R16.64+0x41c], R39 ;  /* 0x00041c2710007985 */ /* 0x0003e8000c101924 */
[----:B------:R-:W-:Y:S04]  /*e360*/  ST.E desc[UR36][R16.64+0x428], R51 ;  /* 0x0004283310007985 */ /* 0x000fe8000c101924 */
[----:B------:R-:W-:Y:S04]  /*e370*/  ST.E desc[UR36][R16.64+0x42c], R53 ;  /* 0x00042c3510007985 */ /* 0x000fe8000c101924 */
[----:B------:R-:W-:Y:S01]  /*e380*/  ST.E desc[UR36][R16.64+0x438], R55 ;  /* 0x0004383710007985 */ /* 0x000fe2000c101924 */
[----:B------:R2:W-:Y:S06]  /*e390*/  BAR.SYNC.DEFER_BLOCKING R26, 0x100 ;  /* 0x0004001a0000751d */ /* 0x0005ec0000010000 */
[----:B------:R-:W3:Y:S04]  /*e3a0*/  LDL R24, [R1+0x1f8] ;  /* 0x0001f80001187983 */ /* 0x000ee80000100800 */
[----:B0-----:R-:W4:Y:S04]  /*e3b0*/  LD.E R45, desc[UR36][R16.64+0x240] ;  /* 0x00024024102d7980 */ /* 0x001f28000c101900 */
[----:B------:R-:W3:Y:S04]  /*e3c0*/  LD.E.64 R12, desc[UR36][R16.64+0x88] ;  /* 0x00008824100c7980 */ /* 0x000ee8000c101b00 */
[----:B----4-:R0:W-:Y:S04]  /*e3d0*/  ST.E desc[UR36][R16.64+0x240], R45 ;  /* 0x0002402d10007985 */ /* 0x0101e8000c101924 */
[----:B------:R-:W4:Y:S04]  /*e3e0*/  LD.E R25, desc[UR36][R4.64] ;  /* 0x0000002404197980 */ /* 0x000f28000c101900 */
[----:B----4-:R4:W-:Y:S04]  /*e3f0*/  ST.E desc[UR36][R4.64], R25 ;  /* 0x0000001904007985 */ /* 0x0109e8000c101924 */
[----:B------:R-:W2:Y:S04]  /*e400*/  LD.E R27, desc[UR36][R8.64] ;  /* 0x00000024081b7980 */ /* 0x000ea8000c101900 */
[----:B--2---:R2:W-:Y:S04]  /*e410*/  ST.E desc[UR36][R8.64], R27 ;  /* 0x0000001b08007985 */ /* 0x0045e8000c101924 */
[----:B-1----:R-:W3:Y:S04]  /*e420*/  LD.E R39, desc[UR36][R6.64] ;  /* 0x0000002406277980 */ /* 0x002ee8000c101900 */
[----:B---3--:R1:W-:Y:S04]  /*e430*/  ST.E desc[UR36][R6.64], R39 ;  /* 0x0000002706007985 */ /* 0x0083e8000c101924 */
[----:B------:R-:W3:Y:S04]  /*e440*/  LD.E R41, desc[UR36][R16.64+0x250] ;  /* 0x0002502410297980 */ /* 0x000ee8000c101900 */
[----:B------:R-:W3:Y:S04]  /*e450*/  LD.E R43, desc[UR36][R16.64+0x254] ;  /* 0x00025424102b7980 */ /* 0x000ee8000c101900 */
[----:B------:R-:W3:Y:S04]  /*e460*/  LD.E R47, desc[UR36][R16.64+0x258] ;  /* 0x00025824102f7980 */ /* 0x000ee8000c101900 */
[----:B0-----:R-:W3:Y:S04]  /*e470*/  LD.E R45, desc[UR36][R16.64+0x25c] ;  /* 0x00025c24102d7980 */ /* 0x001ee8000c101900 */
        /* <DEDUP_REMOVED lines=14> */
[----:B--2---:R-:W2:Y:S04]  /*e560*/  LD.E R27, desc[UR36][R16.64+0x298] ;  /* 0x00029824101b7980 */ /* 0x004ea8000c101900 */
[----:B------:R-:W2:Y:S04]  /*e570*/  LD.E R38, desc[UR36][R16.64+0x29c] ;  /* 0x00029c2410267980 */ /* 0x000ea8000c101900 */
[----:B-1----:R-:W2:Y:S04]  /*e580*/  LD.E R39, desc[UR36][R16.64+0x2a0] ;  /* 0x0002a02410277980 */ /* 0x002ea8000c101900 */
        /* <DEDUP_REMOVED lines=54> */
[----:B---3--:R0:W-:Y:S04]  /*e8f0*/  ST.E desc[UR36][R16.64+0x250], R41 ;  /* 0x0002502910007985 */ /* 0x0081e8000c101924 */
[----:B------:R1:W-:Y:S04]  /*e900*/  ST.E desc[UR36][R16.64+0x254], R43 ;  /* 0x0002542b10007985 */ /* 0x0003e8000c101924 */
        /* <DEDUP_REMOVED lines=14> */
[----:B0-----:R-:W2:Y:S04]  /*e9f0*/  LD.E R41, desc[UR36][R16.64+0x2a8] ;  /* 0x0002a82410297980 */ /* 0x001ea8000c101900 */
[----:B-1----:R-:W2:Y:S04]  /*ea00*/  LD.E R43, desc[UR36][R16.64+0x2b0] ;  /* 0x0002b024102b7980 */ /* 0x002ea8000c101900 */
[----:B---3--:R-:W3:Y:S04]  /*ea10*/  LD.E R45, desc[UR36][R16.64+0x2b8] ;  /* 0x0002b824102d7980 */ /* 0x008ee8000c101900 */
        /* <DEDUP_REMOVED lines=46> */
[----:B------:R0:W-:Y:S04]  /*ed00*/  ST.E desc[UR36][R16.64+0x290], R25 ;  /* 0x0002901910007985 */ /* 0x0001e8000c101924 */
[----:B------:R-:W-:Y:S04]  /*ed10*/  ST.E desc[UR36][R16.64+0x294], R26 ;  /* 0x0002941a10007985 */ /* 0x000fe8000c101924 */
[----:B--2---:R1:W-:Y:S04]  /*ed20*/  ST.E desc[UR36][R16.64+0x298], R27 ;  /* 0x0002981b10007985 */ /* 0x0043e8000c101924 */
[----:B------:R2:W-:Y:S04]  /*ed30*/  ST.E desc[UR36][R16.64+0x29c], R38 ;  /* 0x00029c2610007985 */ /* 0x0005e8000c101924 */
[----:B------:R2:W-:Y:S04]  /*ed40*/  ST.E desc[UR36][R16.64+0x2a0], R39 ;  /* 0x0002a02710007985 */ /* 0x0005e8000c101924 */
        /* <DEDUP_REMOVED lines=103> */
[----:B0-----:R-:W4:Y:S01]  /*f3c0*/  LDL R25, [R1+0x68] ;  /* 0x0000680001197983 */ /* 0x001f220000100800 */
[----:B------:R-:W-:-:S02]  /*f3d0*/  IMAD R12, R24, 0xc00, R12 ;  /* 0x00000c00180c7824 */ /* 0x000fc400078e020c */
[----:B-1----:R-:W-:Y:S01]  /*f3e0*/  IMAD.MOV.U32 R27, RZ, RZ, R13 ;  /* 0x000000ffff1b7224 */ /* 0x002fe200078e000d */
[----:B------:R-:W-:Y:S01]  /*f3f0*/  F2FP.BF16.F32.PACK_AB R153, R153, R37 ;  /* 0x000000259999723e */ /* 0x000fe200000010ff */
[----:B------:R-:W-:Y:S01]  /*f400*/  VIADD R24, R12, 0x80 ;  /* 0x000000800c187836 */ /* 0x000fe20000000000 */
[----:B------:R-:W-:Y:S01]  /*f410*/  F2FP.BF16.F32.PACK_AB R154, R36, R154 ;  /* 0x0000009a249a723e */ /* 0x000fe200000010ff */
[----:B------:R-:W-:Y:S01]  /*f420*/  VIADD R26, R12, 0x100 ;  /* 0x000001000c1a7836 */ /* 0x000fe20000000000 */
[----:B------:R-:W-:Y:S01]  /*f430*/  R2UR UR15, R27 ;  /* 0x000000001b0f72ca */ /* 0x000fe200000e0000 */
[----:B------:R-:W4:Y:S01]  /*f440*/  LD.E R36, desc[UR36][R16.64+0x270] ;  /* 0x0002702410247980 */ /* 0x000f22000c101900 */
[----:B------:R-:W-:Y:S02]  /*f450*/  R2UR UR10, R24 ;  /* 0x00000000180a72ca */ /* 0x000fe400000e0000 */
[----:B------:R-:W-:Y:S01]  /*f460*/  R2UR UR14, R26 ;  /* 0x000000001a0e72ca */ /* 0x000fe200000e0000 */
[----:B------:R-:W4:Y:S01]  /*f470*/  LD.E R24, desc[UR36][R16.64+0x240] ;  /* 0x0002402410187980 */ /* 0x000f22000c101900 */
[----:B------:R-:W-:-:S02]  /*f480*/  F2FP.BF16.F32.PACK_AB R155, R155, R35 ;  /* 0x000000239b9b723e */ /* 0x000fc400000010ff */
[----:B------:R-:W-:Y:S01]  /*f490*/  F2FP.BF16.F32.PACK_AB R156, R156, R34 ;  /* 0x000000229c9c723e */ /* 0x000fe200000010ff */
[----:B------:R-:W4:Y:S01]  /*f4a0*/  LD.E R35, desc[UR36][R16.64+0x26c] ;  /* 0x00026c2410237980 */ /* 0x000f22000c101900 */
[----:B------:R-:W-:Y:S02]  /*f4b0*/  F2FP.BF16.F32.PACK_AB R157, R157, R33 ;  /* 0x000000219d9d723e */ /* 0x000fe400000010ff */
[----:B------:R-:W-:Y:S01]  /*f4c0*/  F2FP.BF16.F32.PACK_AB R158, R158, R32 ;  /* 0x000000209e9e723e */ /* 0x000fe200000010ff */
[----:B------:R-:W4:Y:S01]  /*f4d0*/  LD.E R33, desc[UR36][R16.64+0x264] ;  /* 0x0002642410217980 */ /* 0x000f22000c101900 */
[----:B------:R-:W-:Y:S02]  /*f4e0*/  F2FP.BF16.F32.PACK_AB R159, R159, R31 ;  /* 0x0000001f9f9f723e */ /* 0x000fe400000010ff */
[----:B------:R-:W-:Y:S01]  /*f4f0*/  F2FP.BF16.F32.PACK_AB R160, R160, R30 ;  /* 0x0000001ea0a0723e */ /* 0x000fe200000010ff */
[----:B------:R-:W4:Y:S01]  /*f500*/  LD.E R31, desc[UR36][R16.64+0x25c] ;  /* 0x00025c24101f7980 */ /* 0x000f22000c101900 */
[----:B------:R-:W-:-:S02]  /*f510*/  F2FP.BF16.F32.PACK_AB R161, R161, R29 ;  /* 0x0000001da1a1723e */ /* 0x000fc400000010ff */
[----:B------:R-:W-:Y:S01]  /*f520*/  F2FP.BF16.F32.PACK_AB R162, R162, R28 ;  /* 0x0000001ca2a2723e */ /* 0x000fe200000010ff */
[----:B------:R-:W4:Y:S04]  /*f530*/  LD.E R29, desc[UR36][R16.64+0x254] ;  /* 0x00025424101d7980 */ /* 0x000f28000c101900 */
[----:B------:R-:W4:Y:S04]  /*f540*/  LD.E R28, desc[UR36][R16.64+0x250] ;  /* 0x00025024101c7980 */ /* 0x000f28000c101900 */
[----:B------:R-:W4:Y:S04]  /*f550*/  LD.E R30, desc[UR36][R16.64+0x258] ;  /* 0x00025824101e7980 */ /* 0x000f28000c101900 */
[----:B------:R-:W4:Y:S04]  /*f560*/  LD.E R32, desc[UR36][R16.64+0x260] ;  /* 0x0002602410207980 */ /* 0x000f28000c101900 */
[----:B------:R-:W4:Y:S04]  /*f570*/  LD.E R34, desc[UR36][R16.64+0x268] ;  /* 0x0002682410227980 */ /* 0x000f28000c101900 */
[----:B------:R-:W4:Y:S04]  /*f580*/  LD.E R37, desc[UR36][R16.64+0x274] ;  /* 0x0002742410257980 */ /* 0x000f28000c101900 */
[----:B--2---:R-:W2:Y:S04]  /*f590*/  LD.E R38, desc[UR36][R16.64+0x278] ;  /* 0x0002782410267980 */ /* 0x004ea8000c101900 */
[----:B------:R-:W2:Y:S04]  /*f5a0*/  LD.E R39, desc[UR36][R16.64+0x27c] ;  /* 0x00027c2410277980 */ /* 0x000ea8000c101900 */
[----:B------:R-:W2:Y:S04]  /*f5b0*/  LD.E R40, desc[UR36][R16.64+0x280] ;  /* 0x0002802410287980 */ /* 0x000ea8000c101900 */
[----:B------:R-:W2:Y:S04]  /*f5c0*/  LD.E R41, desc[UR36][R16.64+0x284] ;  /* 0x0002842410297980 */ /* 0x000ea8000c101900 */
[----:B------:R-:W2:Y:S04]  /*f5d0*/  LD.E R42, desc[UR36][R16.64+0x288] ;  /* 0x00028824102a7980 */ /* 0x000ea8000c101900 */
[----:B------:R-:W2:Y:S04]  /*f5e0*/  LD.E R43, desc[UR36][R16.64+0x28c] ;  /* 0x00028c24102b7980 */ /* 0x000ea8000c101900 */
[----:B------:R-:W2:Y:S04]  /*f5f0*/  LD.E R44, desc[UR36][R16.64+0x290] ;  /* 0x00029024102c7980 */ /* 0x000ea8000c101900 */
[----:B---3--:R-:W2:Y:S04]  /*f600*/  LD.E R45, desc[UR36][R16.64+0x294] ;  /* 0x00029424102d7980 */ /* 0x008ea8000c101900 */
        /* <DEDUP_REMOVED lines=54> */
[----:B------:R-:W-:Y:S01]  /*f970*/  ISETP.NE.U32.AND P0, PT, R25, RZ, PT ;  /* 0x000000ff1900720c */ /* 0x000fe20003f05070 */
[----:B------:R-:W-:-:S02]  /*f980*/  IMAD.MOV.U32 R25, RZ, RZ, R13 ;  /* 0x000000ffff197224 */ /* 0x000fc400078e000d */
[----:B------:R-:W2:Y:S03]  /*f990*/  LD.E R100, desc[UR36][R16.64+0x370] ;  /* 0x0003702410647980 */ /* 0x000ea6000c101900 */
        /* <DEDUP_REMOVED lines=55> */
[----:B------:R-:W-:-:S02]  /*fd10*/  R2UR UR6, R12 ;  /* 0x000000000c0672ca */ /* 0x000fc400000e0000 */
[----:B------:R-:W-:Y:S02]  /*fd20*/  R2UR UR7, R13 ;  /* 0x000000000d0772ca */ /* 0x000fe400000e0000 */
[----:B------:R-:W-:Y:S01]  /*fd30*/  F2FP.BF16.F32.PACK_AB R152, R15, R152 ;  /* 0x000000980f98723e */ /* 0x000fe200000010ff */
[----:B------:R-:W-:-:S03]  /*fd40*/  VOTEU.ANY UP0, P0 ;  /* 0x00000000003f7886 */ /* 0x000fc60000000100 */
[----:B--2---:R-:W-:-:S07]  /*fd50*/  WARPGROUP.ARRIVE ;  /* 0x00000000000079c5 */ /* 0x004fce0000000000 */
[----:B------:R-:W-:Y:S01]  /*fd60*/  HGMMA.64x256x16.F32.BF16 R24, R152, gdesc[UR4].tnspB, R24, UP0, gsb0 ;  /* 0x43e0000498187df0 */ /* 0x000fe2000b801818 */
[----:B------:R-:W-:Y:S02]  /*fd70*/  F2FP.BF16.F32.PACK_AB R163, R14, R163 ;  /* 0x000000a30ea3723e */ /* 0x000fe400000010ff */
        /* <DEDUP_REMOVED lines=128> */
[----:B------:R0:W-:Y:S02]  /*10580*/  ST.E desc[UR36][R16.64+0x43c], R151 ;  /* 0x00043c9710007985 */ /* 0x0001e4000c101924 */
[----:B0-----:R-:W-:-:S06]  /*10590*/  WARPGROUP.ARRIVE ;  /* 0x00000000000079c5 */ /* 0x001fcc0000000000 */
[----:B------:R-:W-:Y:S01]  /*105a0*/  HGMMA.64x256x16.F32.BF16 R24, R156, gdesc[UR8].tnspB, R24, gsb0 ;  /* 0x43e000089c187df0 */ /* 0x000fe20008001818 */
[----:B------:R-:W-:Y:S01]  /*105b0*/  STL [R1+0x68], R0 ;  /* 0x0000680001007387 */ /* 0x000fe20000100800 */
[----:B------:R-:W-:Y:S02]  /*105c0*/  VIADD R14, R12, 0x180 ;  /* 0x000001800c0e7836 */ /* 0x000fe40000000000 */
[----:B------:R-:W-:-:S03]  /*105d0*/  IMAD.MOV.U32 R15, RZ, RZ, R13 ;  /* 0x000000ffff0f7224 */ /* 0x000fc600078e000d */
[----:B------:R-:W-:Y:S02]  /*105e0*/  R2UR UR6, R14 ;  /* 0x000000000e0672ca */ /* 0x000fe400000e0000 */
[----:B------:R-:W-:Y:S02]  /*105f0*/  R2UR UR7, R15 ;  /* 0x000000000f0772ca */ /* 0x000fe400000e0000 */
[----:B------:R-:W-:Y:S02]  /*10600*/  F2FP.BF16.F32.PACK_AB R152, R223, R222 ;  /* 0x000000dedf98723e */ /* 0x000fe400000010ff */
[----:B------:R-:W-:Y:S02]  /*10610*/  F2FP.BF16.F32.PACK_AB R153, R221, R220 ;  /* 0x000000dcdd99723e */ /* 0x000fe400000010ff */
[----:B------:R-:W-:Y:S02]  /*10620*/  F2FP.BF16.F32.PACK_AB R154, R219, R218 ;  /* 0x000000dadb9a723e */ /* 0x000fe400000010ff */
[----:B------:R-:W-:Y:S01]  /*10630*/  F2FP.BF16.F32.PACK_AB R155, R175, R174 ;  /* 0x000000aeaf9b723e */ /* 0x000fe200000010ff */
[----:B------:R-:W-:-:S02]  /*10640*/  WARPGROUP.DEPBAR.LE gsb0, 0x0 ;  /* 0x00008000000079c5 */ /* 0x000fc40000010000 */
        /* <DEDUP_REMOVED lines=132> */
[----:B------:R-:W-:Y:S01]  /*10e90*/  IMAD.MOV.U32 R15, RZ, RZ, R13 ;  /* 0x000000ffff0f7224 */ /* 0x000fe200078e000d */
        /* <DEDUP_REMOVED lines=131> */
[----:B------:R-:W-:Y:S01]  /*116d0*/  R2UR UR6, R14 ;  /* 0x000000000e0672ca */ /* 0x000fe200000e0000 */
[----:B------:R-:W-:Y:S01]  /*116e0*/  STL [R1+0x68], R0 ;  /* 0x0000680001007387 */ /* 0x000fe20000100800 */
[----:B------:R-:W-:Y:S01]  /*116f0*/  R2UR UR7, R15 ;  /* 0x000000000f0772ca */ /* 0x000fe200000e0000 */
[----:B------:R-:W-:Y:S01]  /*11700*/  VIADD R12, R12, 0x280 ;  /* 0x000002800c0c7836 */ /* 0x000fe20000000000 */
[----:B------:R-:W-:Y:S02]  /*11710*/  WARPGROUP.DEPBAR.LE gsb0, 0x0 ;  /* 0x00008000000079c5 */ /* 0x000fe40000010000 */
[----:B------:R-:W-:Y:S01]  /*11720*/  ST.E desc[UR36][R16.64+0x240], R24 ;  /* 0x0002401810007985 */ /* 0x000fe2000c101924 */
[----:B------:R-:W-:Y:S02]  /*11730*/  F2FP.BF16.F32.PACK_AB R152, R173, R172 ;  /* 0x000000acad98723e */ /* 0x000fe400000010ff */
[----:B------:R-:W-:Y:S01]  /*11740*/  F2FP.BF16.F32.PACK_AB R153, R171, R170 ;  /* 0x000000aaab99723e */ /* 0x000fe200000010ff */
[----:B------:R-:W-:Y:S01]  /*11750*/  ST.E desc[UR36][R4.64], R25 ;  /* 0x0000001904007985 */ /* 0x000fe2000c101924 */
[----:B------:R-:W-:-:S02]  /*11760*/  F2FP.BF16.F32.PACK_AB R154, R168, R169 ;  /* 0x000000a9a89a723e */ /* 0x000fc400000010ff */
[----:B------:R-:W-:Y:S01]  /*11770*/  F2FP.BF16.F32.PACK_AB R155, R167, R166 ;  /* 0x000000a6a79b723e */ /* 0x000fe200000010ff */
        /* <DEDUP_REMOVED lines=266> */
[----:B------:R-:W-:Y:S02]  /*12820*/  STL [R1+0x68], R0 ;  /* 0x0000680001007387 */ /* 0x000fe40000100800 */
        /* <DEDUP_REMOVED lines=129> */
[----:B------:R0:W-:Y:S04]  /*13040*/  STL [R1+0x68], R0 ;  /* 0x0000680001007387 */ /* 0x0001e80000100800 */
[----:B------:R-:W2:Y:S04]  /*13050*/  LD.E R3, desc[UR36][R16.64+0x240] ;  /* 0x0002402410037980 */ /* 0x000ea8000c101900 */
[----:B--2---:R1:W-:Y:S04]  /*13060*/  ST.E desc[UR36][R16.64+0x240], R3 ;  /* 0x0002400310007985 */ /* 0x0043e8000c101924 */
[----:B------:R-:W2:Y:S04]  /*13070*/  LD.E R11, desc[UR36][R4.64] ;  /* 0x00000024040b7980 */ /* 0x000ea8000c101900 */
[----:B--2---:R2:W-:Y:S04]  /*13080*/  ST.E desc[UR36][R4.64], R11 ;  /* 0x0000000b04007985 */ /* 0x0045e8000c101924 */
[----:B------:R-:W3:Y:S04]  /*13090*/  LD.E R13, desc[UR36][R8.64] ;  /* 0x00000024080d7980 */ /* 0x000ee8000c101900 */
[----:B---3--:R3:W-:Y:S04]  /*130a0*/  ST.E desc[UR36][R8.64], R13 ;  /* 0x0000000d08007985 */ /* 0x0087e8000c101924 */
[----:B------:R-:W4:Y:S04]  /*130b0*/  LD.E R15, desc[UR36][R6.64] ;  /* 0x00000024060f7980 */ /* 0x000f28000c101900 */
[----:B----4-:R4:W-:Y:S04]  /*130c0*/  ST.E desc[UR36][R6.64], R15 ;  /* 0x0000000f06007985 */ /* 0x0109e8000c101924 */
[----:B0-----:R-:W4:Y:S04]  /*130d0*/  LD.E R0, desc[UR36][R16.64+0x3b0] ;  /* 0x0003b02410007980 */ /* 0x001f28000c101900 */
        /* <DEDUP_REMOVED lines=124> */
[----:B0-----:R-:W4:Y:S04]  /*138a0*/  LD.E R0, desc[UR36][R16.64+0x28] ;  /* 0x0000282410007980 */ /* 0x001f28000c101900 */
[----:B------:R-:W-:Y:S04]  /*138b0*/  ST.E desc[UR36][R16.64+0x250], R19 ;  /* 0x0002501310007985 */ /* 0x000fe8000c101924 */
[----:B------:R-:W-:Y:S04]  /*138c0*/  ST.E desc[UR36][R16.64+0x254], R21 ;  /* 0x0002541510007985 */ /* 0x000fe8000c101924 */
[----:B------:R-:W-:Y:S04]  /*138d0*/  ST.E desc[UR36][R16.64+0x258], R25 ;  /* 0x0002581910007985 */ /* 0x000fe8000c101924 */
[----:B------:R-:W-:Y:S04]  /*138e0*/  ST.E desc[UR36][R16.64+0x25c], R27 ;  /* 0x00025c1b10007985 */ /* 0x000fe8000c101924 */
[----:B------:R0:W-:Y:S04]  /*138f0*/  ST.E desc[UR36][R16.64+0x260], R3 ;  /* 0x0002600310007985 */ /* 0x0001e8000c101924 */
[----:B------:R1:W-:Y:S04]  /*13900*/  ST.E desc[UR36][R16.64+0x264], R29 ;  /* 0x0002641d10007985 */ /* 0x0003e8000c101924 */
[----:B--2---:R1:W-:Y:S04]  /*13910*/  ST.E desc[UR36][R16.64+0x268], R5 ;  /* 0x0002680510007985 */ /* 0x0043e8000c101924 */
[----:B------:R1:W-:Y:S04]  /*13920*/  ST.E desc[UR36][R16.64+0x26c], R11 ;  /* 0x00026c0b10007985 */ /* 0x0003e8000c101924 */
[----:B---3--:R1:W-:Y:S04]  /*13930*/  ST.E desc[UR36][R16.64+0x270], R9 ;  /* 0x0002700910007985 */ /* 0x0083e8000c101924 */
        /* <DEDUP_REMOVED lines=114> */
[----:B0-----:R1:W5:Y:S01]  /*14060*/  LDL R3, [R1+0x1f8] ;  /* 0x0001f80001037983 */ /* 0x0013620000100800 */
[----:B------:R-:W-:-:S04]  /*14070*/  LOP3.LUT R0, R0, 0x1, RZ, 0xfc, !PT ;  /* 0x0000000100007812 */ /* 0x000fc800078efcff */
[----:B------:R-:W-:Y:S01]  /*14080*/  ISETP.NE.AND P0, PT, R0, 0x3, PT ;  /* 0x000000030000780c */ /* 0x000fe20003f05270 */
[----:B------:R-:W-:-:S12]  /*14090*/  BSSY B0, `(.L_x_3505) ;  /* 0x0000003000007945 */ /* 0x000fd80003800000 */
[----:B-1----:R-:W-:Y:S05]  /*140a0*/  @!P0 BRA `(.L_x_3506) ;  /* 0x0000000000048947 */ /* 0x002fea0003800000 */
[----:B------:R-:W-:Y:S01]  /*140b0*/  BPT.TRAP 0x1 ;  /* 0x000000040000795c */ /* 0x000fe20000300000 */
.L_x_3506:
[----:B------:R-:W-:Y:S05]  /*140c0*/  BSYNC B0 ;  /* 0x0000000000007941 */ /* 0x000fea0003800000 */
.L_x_3505:
[----:B------:R-:W2:Y:S04]  /*140d0*/  LD.E.64 R4, desc[UR36][R16.64+0x48] ;  /* 0x0000482410047980 */ /* 0x000ea8000c101b00 */
[----:B------:R-:W3:Y:S01]  /*140e0*/  LD.E R0, desc[UR36][R16.64+0x34] ;  /* 0x0000342410007980 */ /* 0x000ee2000c101900 */
[C---:B------:R-:W-:Y:S01]  /*140f0*/  ISETP.GT.AND P0, PT, R10.reuse, R2, PT ;  /* 0x000000020a00720c */ /* 0x040fe20003f04270 */
[----:B------:R-:W-:Y:S01]  /*14100*/  VIADD R10, R10, 0xffffffff ;  /* 0xffffffff0a0a7836 */ /* 0x000fe20000000000 */
[----:B--2---:R-:W-:-:S05]  /*14110*/  MOV R4, R4 ;  /* 0x0000000400047202 */ /* 0x004fca0000000f00 */
[----:B-----5:R-:W-:-:S05]  /*14120*/  IMAD R3, R3, 0x8, R4 ;  /* 0x0000000803037824 */ /* 0x020fca00078e0204 */
[----:B---3--:R-:W-:-:S04]  /*14130*/  PRMT R0, R0, 0x654, R3 ;  /* 0x0000065400007816 */ /* 0x008fc80000000003 */
[----:B------:R0:W-:Y:S01]  /*14140*/  SYNCS.ARRIVE.TRANS64.RED.A1T0 RZ, [R0+URZ], RZ ;  /* 0x000000ff00ff79a7 */ /* 0x0001e2000810043f */
[----:B------:R-:W-:Y:S05]  /*14150*/  @P0 BRA `(.L_x_3507) ;  /* 0xffffff6000540947 */ /* 0x000fea000383ffff */
.L_x_3488:
[----:B------:R-:W-:-:S13]  /*14160*/  ISETP.GE.AND P0, PT, R10, UR40, PT ;  /* 0x000000280a007c0c */ /* 0x000fda000bf06270 */
[----:B------:R-:W-:Y:S05]  /*14170*/  @!P0 BRA `(.L_x_3508) ;  /* 0x000000b000988947 */ /* 0x000fea0003800000 */
[----:B------:R1:W5:Y:S01]  /*14180*/  LDL.64 R2, [R1+0x158] ;  /* 0x0001580001027983 */ /* 0x0003620000100a00 */
[----:B------:R-:W-:-:S05]  /*14190*/  IADD3 R4, P0, R16, 0x28, RZ ;  /* 0x0000002810047810 */ /* 0x000fca0007f1e0ff */
[----:B------:R-:W-:-:S08]  /*141a0*/  IMAD.X R5, RZ, RZ, R17, P0 ;  /* 0x000000ffff057224 */ /* 0x000fd000000e0611 */
.L_x_3537:
[----:B--2--5:R-:W2:Y:S04]  /*141b0*/  LD.E R7, desc[UR36][R2.64] ;  /* 0x0000002402077980 */ /* 0x024ea8000c101900 */
[----:B0-----:R-:W3:Y:S01]  /*141c0*/  LD.E R0, desc[UR36][R2.64+0x8] ;  /* 0x0000082402007980 */ /* 0x001ee2000c101900 */
        /* <DEDUP_REMOVED lines=10> */
[----:B------:R-:W2:Y:S01]  /*14270*/  LDL R0, [R1] ;  /* 0x0000000001007983 */ /* 0x000ea20000100800 */
[----:B------:R-:W-:Y:S05]  /*14280*/  YIELD ;  /* 0x0000000000007946 */ /* 0x000fea0003800000 */
[----:B------:R-:W-:Y:S01]  /*14290*/  BSSY B0, `(.L_x_3509) ;  /* 0x0000006000007945 */ /* 0x000fe20003800000 */
[----:B---3--:R-:W-:Y:S01]  /*142a0*/  @!P0 IMAD.MOV.U32 R7, RZ, RZ, RZ ;  /* 0x000000ffff078224 */ /* 0x008fe200078e00ff */
[----:B--2---:R-:W-:-:S04]  /*142b0*/  LOP3.LUT R0, R0, 0x1, RZ, 0xfc, !PT ;  /* 0x0000000100007812 */ /* 0x004fc800078efcff */
[----:B------:R-:W-:-:S13]  /*142c0*/  ISETP.NE.AND P1, PT, R0, 0x3, PT ;  /* 0x000000030000780c */ /* 0x000fda0003f25270 */
[----:B0-----:R-:W-:Y:S05]  /*142d0*/  @!P1 BRA `(.L_x_3510) ;  /* 0x0000000000049947 */ /* 0x001fea0003800000 */
[----:B------:R-:W-:Y:S01]  /*142e0*/  BPT.TRAP 0x1 ;  /* 0x000000040000795c */ /* 0x000fe20000300000 */
.L_x_3510:
[----:B------:R-:W-:Y:S05]  /*142f0*/  BSYNC B0 ;  /* 0x0000000000007941 */ /* 0x000fea0003800000 */
.L_x_3509:
[----:B------:R-:W2:Y:S01]  /*14300*/  LDL.64 R8, [R1+0x18] ;  /* 0x0000180001087983 */ /* 0x000ea20000100a00 */
[----:B-----5:R-:W-:Y:S02]  /*14310*/  SHF.L.U32 R12, R11, 0x1f, RZ ;  /* 0x0000001f0b0c7819 */ /* 0x020fe400000006ff */
[----:B--2---:R-:W-:-:S05]  /*14320*/  MOV R8, R8 ;  /* 0x0000000800087202 */ /* 0x004fca0000000f00 */
[----:B------:R-:W-:-:S04]  /*14330*/  IMAD R7, R7, 0x8, R8 ;  /* 0x0000000807077824 */ /* 0x000fc800078e0208 */
[----:B------:R0:W2:Y:S01]  /*14340*/  SYNCS.PHASECHK.TRANS64.TRYWAIT P0, [R7+URZ], R12 ;  /* 0x0000000c070075a7 */ /* 0x0000a2000800017f */
[----:B------:R0:W5:Y:S04]  /*14350*/  LD.E R0, desc[UR36][R2.64] ;  /* 0x0000002402007980 */ /* 0x000168000c101900 */
[----:B------:R0:W5:Y:S01]  /*14360*/  LD.E R6, desc[UR36][R2.64+0x4] ;  /* 0x0000042402067980 */ /* 0x000162000c101900 */
[----:B------:R-:W-:Y:S04]  /*14370*/  BSSY B0, `(.L_x_3511) ;  /* 0x0000003000007945 */ /* 0x000fe80003800000 */
[----:B------:R-:W-:Y:S05]  /*14380*/  @!P1 BRA `(.L_x_3512) ;  /* 0x0000000000049947 */ /* 0x000fea0003800000 */
[----:B------:R-:W-:Y:S01]  /*14390*/  BPT.TRAP 0x1 ;  /* 0x000000040000795c */ /* 0x000fe20000300000 */
.L_x_3512:
[----:B------:R-:W-:Y:S05]  /*143a0*/  BSYNC B0 ;  /* 0x0000000000007941 */ /* 0x000fea0003800000 */
.L_x_3511:
[----:B------:R-:W-:Y:S04]  /*143b0*/  BSSY B0, `(.L_x_3513) ;  /* 0x0000006000007945 */ /* 0x000fe80003800000 */
[----:B--2---:R-:W-:Y:S05]  /*143c0*/  @P0 BRA `(.L_x_3514) ;  /* 0x0000000000100947 */ /* 0x004fea0003800000 */
[----:B-----5:R-:W-:Y:S01]  /*143d0*/  IMAD R0, R0, 0x8, R8 ;  /* 0x0000000800007824 */ /* 0x020fe200078e0208 */
[----:B0-----:R-:W-:-:S04]  /*143e0*/  SHF.L.U32 R7, R6, 0x1f, RZ ;  /* 0x0000001f06077819 */ /* 0x001fc800000006ff */
[----:B------:R-:W0:Y:S02]  /*143f0*/  SYNCS.PHASECHK.TRANS64.TRYWAIT P0, [R0+URZ], R7 ;  /* 0x00000007000075a7 */ /* 0x000e24000800017f */
[----:B0-----:R-:W-:Y:S05]  /*14400*/  @!P0 BRA `(.L_x_3515) ;  /* 0x0000018000748947 */ /* 0x001fea0003800000 */
.L_x_3514:
[----:B------:R-:W-:Y:S05]  /*14410*/  BSYNC B0 ;  /* 0x0000000000007941 */ /* 0x000fea0003800000 */
.L_x_3513:
[----:B------:R-:W2:Y:S04]  /*14420*/  LD.E R11, desc[UR36][R2.64] ;  /* 0x00000024020b7980 */ /* 0x000ea8000c101900 */
[----:B------:R-:W2:Y:S01]  /*14430*/  LDL.64 R14, [R1+0x80] ;  /* 0x00008000010e7983 */ /* 0x000ea20000100a00 */
[----:B------:R-:W-:Y:S05]  /*14440*/  WARPSYNC.ALL ;  /* 0x0000000000007948 */ /* 0x000fea0003800000 */
[----:B------:R-:W3:Y:S04]  /*14450*/  LDL.64 R18, [R1+0x78] ;  /* 0x0000780001127983 */ /* 0x000ee80000100a00 */
[----:B0----5:R-:W4:Y:S04]  /*14460*/  LDL.64 R6, [R1+0x78] ;  /* 0x0000780001067983 */ /* 0x021f280000100a00 */
[----:B------:R-:W4:Y:S01]  /*14470*/  LDL.64 R8, [R1+0x78] ;  /* 0x0000780001087983 */ /* 0x000f220000100a00 */
[----:B--2---:R-:W-:Y:S01]  /*14480*/  IMAD R14, R11, 0x300, R14 ;  /* 0x000003000b0e7824 */ /* 0x004fe200078e020e */
[----:B------:R-:W-:-:S02]  /*14490*/  R2UR UR7, R15 ;  /* 0x000000000f0772ca */ /* 0x000fc400000e0000 */
[----:B------:R-:W2:Y:S01]  /*144a0*/  LDL.64 R12, [R1+0x78] ;  /* 0x00007800010c7983 */ /* 0x000ea20000100a00 */
[----:B------:R-:W-:Y:S01]  /*144b0*/  WARPGROUP.ARRIVE ;  /* 0x00000000000079c5 */ /* 0x000fe20000000000 */
[----:B------:R-:W-:Y:S01]  /*144c0*/  R2UR UR6, R14 ;  /* 0x000000000e0672ca */ /* 0x000fe200000e0000 */
[----:B------:R-:W-:Y:S01]  /*144d0*/  IMAD.MOV.U32 R0, RZ, RZ, 0x1 ;  /* 0x00000001ff007424 */ /* 0x000fe200078e00ff */
[----:B------:R0:W-:Y:S04]  /*144e0*/  STL [R1+0x60], RZ ;  /* 0x000060ff01007387 */ /* 0x0001e80000100800 */
[----:B------:R0:W-:Y:S04]  /*144f0*/  STL [R1+0x60], R0 ;  /* 0x0000600001007387 */ /* 0x0001e80000100800 */
[----:B------:R0:W-:Y:S04]  /*14500*/  STL [R1+0x60], R0 ;  /* 0x0000600001007387 */ /* 0x0001e80000100800 */
[----:B------:R0:W-:Y:S04]  /*14510*/  STL [R1+0x60], R0 ;  /* 0x0000600001007387 */ /* 0x0001e80000100800 */
[----:B------:R0:W-:Y:S01]  /*14520*/  STL [R1+0x60], R0 ;  /* 0x0000600001007387 */ /* 0x0001e20000100800 */
[----:B---3--:R-:W-:-:S02]  /*14530*/  R2UR UR4, R18 ;  /* 0x00000000120472ca */ /* 0x008fc400000e0000 */
[----:B------:R-:W-:-:S13]  /*14540*/  R2UR UR5, R19 ;  /* 0x00000000130572ca */ /* 0x000fda00000e0000 */
[----:B------:R-:W-:Y:S01]  /*14550*/  HGMMA.64x96x16.F32.BF16 R24, gdesc[UR4], RZ, !UPT, gsb0 ;  /* 0x01600000041879f0 */ /* 0x000fe2000c0018ff */
[----:B----4-:R-:W-:Y:S02]  /*14560*/  VIADD R6, R6, 0x2 ;  /* 0x0000000206067836 */ /* 0x010fe40000000000 */
        /* <DEDUP_REMOVED lines=14> */
[--C-:B------:R-:W-:Y:S01]  /*14650*/  IMAD.MOV.U32 R7, RZ, RZ, R15.reuse ;  /* 0x000000ffff077224 */ /* 0x100fe200078e000f */
[----:B------:R-:W-:Y:S01]  /*14660*/  HGMMA.64x96x16.F32.BF16 R24, gdesc[UR4], R24, gsb0 ;  /* 0x01600000041879f0 */ /* 0x000fe20008001818 */
[----:B------:R-:W-:Y:S01]  /*14670*/  R2UR UR4, R8 ;  /* 0x00000000080472ca */ /* 0x000fe200000e0000 */
[----:B--2---:R-:W-:Y:S01]  /*14680*/  VIADD R12, R12, 0x6 ;  /* 0x000000060c0c7836 */ /* 0x004fe20000000000 */
[----:B------:R-:W-:Y:S01]  /*14690*/  R2UR UR6, R6 ;  /* 0x00000000060672ca */ /* 0x000fe200000e0000 */
[----:B------:R-:W-:Y:S01]  /*146a0*/  VIADD R6, R14, 0x6 ;  /* 0x000000060e067836 */ /* 0x000fe20000000000 */
[----:B------:R-:W-:Y:S01]  /*146b0*/  R2UR UR7, R7 ;  /* 0x00000000070772ca */ /* 0x000fe200000e0000 */
[----:B------:R-:W-:Y:S01]  /*146c0*/  IMAD.MOV.U32 R7, RZ, RZ, R15 ;  /* 0x000000ffff077224 */ /* 0x000fe200078e000f */
        /* <DEDUP_REMOVED lines=14> */
[----:B0-----:R-:W-:Y:S05]  /*147b0*/  @!P0 BRA `(.L_x_3517) ;  /* 0x0000000000048947 */ /* 0x001fea0003800000 */
[----:B------:R-:W-:Y:S01]  /*147c0*/  BPT.TRAP 0x1 ;  /* 0x000000040000795c */ /* 0x000fe20000300000 */
.L_x_3517:
[----:B------:R-:W-:Y:S05]  /*147d0*/  BSYNC B0 ;  /* 0x0000000000007941 */ /* 0x000fea0003800000 */
.L_x_3516:
        /* <DEDUP_REMOVED lines=11> */
[----:B0-2---:R-:W-:Y:S05]  /*14890*/  @!P1 BRA `(.L_x_3519) ;  /* 0x0000000000049947 */ /* 0x005fea0003800000 */
[----:B------:R-:W-:Y:S01]  /*148a0*/  BPT.TRAP 0x1 ;  /* 0x000000040000795c */ /* 0x000fe20000300000 */
.L_x_3519:
[----:B------:R-:W-:Y:S05]  /*148b0*/  BSYNC B0 ;  /* 0x0000000000007941 */ /* 0x000fea0003800000 */
.L_x_3518:
[----:B------:R-:W-:Y:S04]  /*148c0*/  BSSY B0, `(.L_x_3520) ;  /* 0x0000008000007945 */ /* 0x000fe80003800000 */
[----:B------:R-:W-:Y:S05]  /*148d0*/  @P0 BRA `(.L_x_3521) ;  /* 0x0000000000180947 */ /* 0x000fea0003800000 */
[----:B------:R-:W2:Y:S01]  /*148e0*/  LD.E.64 R4, desc[UR36][R4.64+0x18] ;  /* 0x0000182404047980 */ /* 0x000ea2000c101b00 */
[----:B-----5:R-:W-:Y:S02]  /*148f0*/  SHF.L.U32 R7, R7, 0x1f, RZ ;  /* 0x0000001f07077819 */ /* 0x020fe400000006ff */
[----:B--2---:R-:W-:-:S05]  /*14900*/  MOV R9, R4 ;  /* 0x0000000400097202 */ /* 0x004fca0000000f00 */
[----:B------:R-:W-:-:S04]  /*14910*/  IMAD R6, R6, 0x8, R9 ;  /* 0x0000000806067824 */ /* 0x000fc800078e0209 */
[----:B------:R-:W0:Y:S02]  /*14920*/  SYNCS.PHASECHK.TRANS64.TRYWAIT P0, [R6+URZ], R7 ;  /* 0x00000007060075a7 */ /* 0x000e24000800017f */
[----:B0-----:R-:W-:Y:S05]  /*14930*/  @!P0 BRA `(.L_x_3522) ;  /* 0x0000017c003c8947 */ /* 0x001fea0003800000 */
.L_x_3521:
[----:B------:R-:W-:Y:S05]  /*14940*/  BSYNC B0 ;  /* 0x0000000000007941 */ /* 0x000fea0003800000 */
.L_x_3520:
[----:B------:R-:W2:Y:S04]  /*14950*/  LD.E R19, desc[UR36][R2.64] ;  /* 0x0000002402137980 */ /* 0x000ea8000c101900 */
[----:B------:R-:W2:Y:S04]  /*14960*/  LDL.64 R4, [R1+0xf8] ;  /* 0x0000f80001047983 */ /* 0x000ea80000100a00 */
[----:B------:R-:W3:Y:S04]  /*14970*/  LDL R11, [R1+0x70] ;  /* 0x00007000010b7983 */ /* 0x000ee80000100800 */
[----:B0----5:R-:W4:Y:S04]  /*14980*/  LDL.64 R6, [R1+0xf0] ;  /* 0x0000f00001067983 */ /* 0x021f280000100a00 */
[----:B------:R-:W4:Y:S04]  /*14990*/  LDL.64 R14, [R1+0xf0] ;  /* 0x0000f000010e7983 */ /* 0x000f280000100a00 */
[----:B------:R-:W4:Y:S04]  /*149a0*/  LDL.64 R12, [R1+0xf0] ;  /* 0x0000f000010c7983 */ /* 0x000f280000100a00 */
[----:B------:R-:W4:Y:S01]  /*149b0*/  LDL.64 R8, [R1+0xf0] ;  /* 0x0000f00001087983 */ /* 0x000f220000100a00 */
[----:B------:R-:W-:Y:S05]  /*149c0*/  WARPSYNC.ALL ;  /* 0x0000000000007948 */ /* 0x000fea0003800000 */
[----:B------:R-:W-:Y:S01]  /*149d0*/  WARPGROUP.ARRIVE ;  /* 0x00000000000079c5 */ /* 0x000fe20000000000 */
[----:B--2---:R-:W-:Y:S01]  /*149e0*/  IMAD R4, R19, 0xc00, R4 ;  /* 0x00000c0013047824 */ /* 0x004fe200078e0204 */
[----:B------:R-:W-:-:S02]  /*149f0*/  R2UR UR7, R5 ;  /* 0x00000000050772ca */ /* 0x000fc400000e0000 */
[----:B---3--:R-:W-:Y:S02]  /*14a00*/  ISETP.NE.U32.AND P0, PT, R11, RZ, PT ;  /* 0x000000ff0b00720c */ /* 0x008fe40003f05070 */
[----:B------:R-:W-:Y:S02]  /*14a10*/  R2UR UR6, R4 ;  /* 0x00000000040672ca */ /* 0x000fe400000e0000 */
[----:B----4-:R-:W-:Y:S02]  /*14a20*/  R2UR UR4, R6 ;  /* 0x00000000060472ca */ /* 0x010fe400000e0000 */
[----:B------:R-:W-:Y:S02]  /*14a30*/  R2UR UR5, R7 ;  /* 0x00000000070572ca */ /* 0x000fe400000e0000 */
[----:B------:R-:W2:Y:S05]  /*14a40*/  LDL.64 R6, [R1+0xf0] ;  /* 0x0000f00001067983 */ /* 0x000eaa0000100a00 */
        /* <DEDUP_REMOVED lines=150> */
[----:B------:R-:W-:Y:S01]  /*153b0*/  VIADD R8, R8, 0xc06 ;  /* 0x00000c0608087836 */ /* 0x000fe20000000000 */
[----:B------:R-:W0:Y:S01]  /*153c0*/  S2R R20, SR_TID.X ;  /* 0x0000000000147919 */ /* 0x000e220000002100 */
[----:B------:R-:W-:Y:S01]  /*153d0*/  VIADD R4, R4, 0x906 ;  /* 0x0000090604047836 */ /* 0x000fe20000000000 */
[----:B------:R2:W-:Y:S01]  /*153e0*/  STL [R1+0x70], R0 ;  /* 0x0000700001007387 */ /* 0x0005e20000100800 */
[----:B------:R-:W-:-:S02]  /*153f0*/  WARPGROUP.DEPBAR.LE gsb0, 0x0 ;  /* 0x00008000000079c5 */ /* 0x000fc40000010000 */
[----:B------:R-:W-:Y:S01]  /*15400*/  WARPGROUP.ARRIVE ;  /* 0x00000000000079c5 */ /* 0x000fe20000000000 */
[----:B------:R2:W5:Y:S05]  /*15410*/  LDL R7, [R1+0xc] ;  /* 0x00000c0001077983 */ /* 0x00056a0000100800 */
[----:B------:R-:W-:Y:S01]  /*15420*/  HGMMA.64x96x16.F32.BF16 R24, gdesc[UR4], R24, gsb0 ;  /* 0x01600000041879f0 */ /* 0x000fe20008001818 */
[----:B------:R-:W-:Y:S02]  /*15430*/  R2UR UR4, R8 ;  /* 0x00000000080472ca */ /* 0x000fe400000e0000 */
[----:B------:R-:W-:Y:S02]  /*15440*/  R2UR UR5, R9 ;  /* 0x00000000090572ca */ /* 0x000fe400000e0000 */
[----:B------:R-:W-:-:S02]  /*15450*/  R2UR UR6, R4 ;  /* 0x00000000040672ca */ /* 0x000fc400000e0000 */
[----:B------:R-:W-:Y:S01]  /*15460*/  R2UR UR7, R5 ;  /* 0x00000000050772ca */ /* 0x000fe200000e0000 */
[----:B------:R-:W3:Y:S04]  /*15470*/  LDL R4, [R1] ;  /* 0x0000000001047983 */ /* 0x000ee80000100800 */
[----:B------:R2:W-:Y:S01]  /*15480*/  STL [R1+0x70], R0 ;  /* 0x0000700001007387 */ /* 0x0005e20000100800 */
[----:B------:R-:W-:Y:S02]  /*15490*/  WARPGROUP.DEPBAR.LE gsb0, 0x0 ;  /* 0x00008000000079c5 */ /* 0x000fe40000010000 */
[----:B------:R-:W-:-:S06]  /*154a0*/  WARPGROUP.ARRIVE ;  /* 0x00000000000079c5 */ /* 0x000fcc0000000000 */
[----:B------:R-:W-:Y:S01]  /*154b0*/  HGMMA.64x96x16.F32.BF16 R24, gdesc[UR4], R24, gsb0 ;  /* 0x01600000041879f0 */ /* 0x000fe20008001818 */
[----:B------:R2:W-:Y:S01]  /*154c0*/  STL [R1+0x70], R0 ;  /* 0x0000700001007387 */ /* 0x0005e20000100800 */
[----:B0-----:R-:W-:-:S03]  /*154d0*/  SHF.R.U32.HI R20, RZ, 0x7, R20 ;  /* 0x00000007ff147819 */ /* 0x001fc60000011614 */
[----:B------:R2:W-:Y:S04]  /*154e0*/  STL [R1+0x70], R0 ;  /* 0x0000700001007387 */ /* 0x0005e80000100800 */
[----:B------:R2:W-:Y:S04]  /*154f0*/  STL [R1+0x70], R0 ;  /* 0x0000700001007387 */ /* 0x0005e80000100800 */
[----:B------:R2:W-:Y:S04]  /*15500*/  STL [R1+0x70], R0 ;  /* 0x0000700001007387 */ /* 0x0005e80000100800 */
[----:B------:R2:W-:Y:S01]  /*15510*/  STL [R1+0x70], R0 ;  /* 0x0000700001007387 */ /* 0x0005e20000100800 */
[----:B------:R-:W-:-:S03]  /*15520*/  IADD3 R5, -R20, 0xb, RZ ;  /* 0x0000000b14057810 */ /* 0x000fc60007ffe1ff */
        /* <DEDUP_REMOVED lines=11> */
[----:B------:R2:W5:Y:S01]  /*155e0*/  LD.E R6, desc[UR36][R2.64] ;  /* 0x0000002402067980 */ /* 0x000562000c101900 */
[----:B------:R-:W-:Y:S01]  /*155f0*/  BSSY B0, `(.L_x_3523) ;  /* 0x0000005000007945 */ /* 0x000fe20003800000 */
[----:B---3--:R-:W-:-:S04]  /*15600*/  LOP3.LUT R4, R4, 0x1, RZ, 0xfc, !PT ;  /* 0x0000000104047812 */ /* 0x008fc800078efcff */
[----:B------:R-:W-:-:S13]  /*15610*/  ISETP.NE.AND P0, PT, R4, 0x3, PT ;  /* 0x000000030400780c */ /* 0x000fda0003f05270 */
[----:B--2---:R-:W-:Y:S05]  /*15620*/  @!P0 BRA `(.L_x_3524) ;  /* 0x0000000000048947 */ /* 0x004fea0003800000 */
[----:B------:R-:W-:Y:S01]  /*15630*/  BPT.TRAP 0x1 ;  /* 0x000000040000795c */ /* 0x000fe20000300000 */
.L_x_3524:
[----:B------:R-:W-:Y:S05]  /*15640*/  BSYNC B0 ;  /* 0x0000000000007941 */ /* 0x000fea0003800000 */
.L_x_3523:
[----:B------:R-:W2:Y:S02]  /*15650*/  LDL.64 R4, [R1+0x20] ;  /* 0x0000200001047983 */ /* 0x000ea40000100a00 */
[----:B--2---:R-:W-:-:S05]  /*15660*/  MOV R5, R4 ;  /* 0x0000000400057202 */ /* 0x004fca0000000f00 */
[----:B-----5:R-:W-:-:S05]  /*15670*/  IMAD R6, R6, 0x8, R5 ;  /* 0x0000000806067824 */ /* 0x020fca00078e0205 */
[----:B------:R-:W-:-:S04]  /*15680*/  PRMT R6, R7, 0x654, R6 ;  /* 0x0000065407067816 */ /* 0x000fc80000000006 */
[----:B------:R0:W-:Y:S01]  /*15690*/  SYNCS.ARRIVE.TRANS64.RED.A1T0 RZ, [R6+URZ], RZ ;  /* 0x000000ff06ff79a7 */ /* 0x0001e2000810043f */
[----:B------:R-:W2:Y:S04]  /*156a0*/  LD.E.64 R4, desc[UR36][R16.64+0x150] ;  /* 0x0001502410047980 */ /* 0x000ea8000c101b00 */
[----:B------:R-:W3:Y:S04]  /*156b0*/  LDL R73, [R1+0x11c] ;  /* 0x00011c0001497983 */ /* 0x000ee80000100800 */
[----:B------:R-:W4:Y:S04]  /*156c0*/  LDL R72, [R1+0x50] ;  /* 0x0000500001487983 */ /* 0x000f280000100800 */
[----:B------:R-:W3:Y:S04]  /*156d0*/  LDL.64 R8, [R1+0x140] ;  /* 0x0001400001087983 */ /* 0x000ee80000100a00 */
[----:B------:R-:W4:Y:S04]  /*156e0*/  LDL R21, [R1+0x148] ;  /* 0x0001480001157983 */ /* 0x000f280000100800 */
[----:B------:R-:W4:Y:S04]  /*156f0*/  LDL.128 R12, [R1+0x130] ;  /* 0x00013000010c7983 */ /* 0x000f280000100c00 */
[----:B--2---:R-:W2:Y:S04]  /*15700*/  LD.E R20, desc[UR36][R4.64] ;  /* 0x0000002404147980 */ /* 0x004ea8000c101900 */
[----:B0-----:R-:W2:Y:S01]  /*15710*/  LDL.128 R4, [R1+0x120] ;  /* 0x0001200001047983 */ /* 0x001ea20000100c00 */
[----:B---3--:R-:W-:-:S02]  /*15720*/  ISETP.NE.AND P0, PT, R8, 0x1, PT ;  /* 0x000000010800780c */ /* 0x008fc40003f05270 */
[----:B----4-:R-:W-:Y:S01]  /*15730*/  ISETP.GE.AND P1, PT, R13, 0x1, PT ;  /* 0x000000010d00780c */ /* 0x010fe20003f26270 */
[----:B------:R-:W-:Y:S01]  /*15740*/  BSSY B0, `(.L_x_3525) ;  /* 0x000009e000007945 */ /* 0x000fe20003800000 */
[-C--:B--2---:R-:W-:Y:S01]  /*15750*/  FMUL.FTZ R77, R36, R20.reuse ;  /* 0x00000014244d7220 */ /* 0x084fe20000410000 */
[-C--:B------:R-:W-:Y:S01]  /*15760*/  FMUL.FTZ R36, R50, R20.reuse ;  /* 0x0000001432247220 */ /* 0x080fe20000410000 */
[-C--:B------:R-:W-:Y:S01]  /*15770*/  FMUL.FTZ R50, R56, R20.reuse ;  /* 0x0000001438327220 */ /* 0x080fe20000410000 */
[-C--:B------:R-:W-:Y:S01]  /*15780*/  FMUL.FTZ R18, R26, R20.reuse ;  /* 0x000000141a127220 */ /* 0x080fe20000410000 */
[----:B------:R-:W-:Y:S01]  /*15790*/  SHF.R.S32.HI R56, RZ, 0x1f, R73 ;  /* 0x0000001fff387819 */ /* 0x000fe20000011449 */
[-C--:B------:R-:W-:Y:S01]  /*157a0*/  FMUL.FTZ R26, R30, R20.reuse ;  /* 0x000000141e1a7220 */ /* 0x080fe20000410000 */
[-C--:B------:R-:W-:Y:S01]  /*157b0*/  FMUL.FTZ R30, R38, R20.reuse ;  /* 0x00000014261e7220 */ /* 0x080fe20000410000 */
[-C--:B------:R-:W-:Y:S01]  /*157c0*/  FMUL.FTZ R38, R51, R20.reuse ;  /* 0x0000001433267220 */ /* 0x080fe20000410000 */
[----:B------:R-:W-:Y:S01]  /*157d0*/  LEA.HI R51, R56, R73, RZ, 0x7 ;  /* 0x0000004938337211 */ /* 0x000fe200078f38ff */
[-C--:B------:R-:W-:Y:S01]  /*157e0*/  FMUL.FTZ R76, R33, R20.reuse ;  /* 0x00000014214c7220 */ /* 0x080fe20000410000 */
[-C--:B------:R-:W-:Y:S01]  /*157f0*/  FMUL.FTZ R33, R43, R20.reuse ;  /* 0x000000142b217220 */ /* 0x080fe20000410000 */
[-C--:B------:R-:W-:Y:S01]  /*15800*/  FMUL.FTZ R43, R58, R20.reuse ;  /* 0x000000143a2b7220 */ /* 0x080fe20000410000 */
[----:B------:R-:W-:Y:S01]  /*15810*/  LOP3.LUT R58, R51, 0xffffff80, RZ, 0xc0, !PT ;  /* 0xffffff80333a7812 */ /* 0x000fe200078ec0ff */
[-C--:B------:R-:W-:Y:S01]  /*15820*/  FMUL.FTZ R74, R29, R20.reuse ;  /* 0x000000141d4a7220 */ /* 0x080fe20000410000 */
[-C--:B------:R-:W-:Y:S01]  /*15830*/  FMUL.FTZ R29, R35, R20.reuse ;  /* 0x00000014231d7220 */ /* 0x080fe20000410000 */
[----:B------:R-:W-:-:S02]  /*15840*/  FMUL.FTZ R35, R47, R20 ;  /* 0x000000142f237220 */ /* 0x000fc40000410000 */
[----:B------:R-:W-:Y:S02]  /*15850*/  IMAD.IADD R58, R73, 0x1, -R58 ;  /* 0x00000001493a7824 */ /* 0x000fe400078e0a3a */
[-C--:B------:R-:W-:Y:S01]  /*15860*/  FMUL.FTZ R47, R49, R20.reuse ;  /* 0x00000014312f7220 */ /* 0x080fe20000410000 */
[-C--:B------:R-:W-:Y:S01]  /*15870*/  FMUL.FTZ R11, R24, R20.reuse ;  /* 0x00000014180b7220 */ /* 0x080fe20000410000 */
[-C--:B------:R-:W-:Y:S01]  /*15880*/  FMUL.FTZ R49, R53, R20.reuse ;  /* 0x0000001435317220 */ /* 0x080fe20000410000 */
[-C--:B------:R-:W-:Y:S01]  /*15890*/  FMUL.FTZ R24, R25, R20.reuse ;  /* 0x0000001419187220 */ /* 0x080fe20000410000 */
[----:B------:R-:W-:Y:S01]  /*158a0*/  SHF.R.S32.HI R53, RZ, 0x1f, R58 ;  /* 0x0000001fff357819 */ /* 0x000fe2000001143a */
[-C--:B------:R-:W-:Y:S01]  /*158b0*/  FMUL.FTZ R25, R28, R20.reuse ;  /* 0x000000141c197220 */ /* 0x080fe20000410000 */
[-C--:B------:R-:W-:Y:S01]  /*158c0*/  FMUL.FTZ R79, R40, R20.reuse ;  /* 0x00000014284f7220 */ /* 0x080fe20000410000 */
[-C--:B------:R-:W-:Y:S01]  /*158d0*/  FMUL.FTZ R28, R34, R20.reuse ;  /* 0x00000014221c7220 */ /* 0x080fe20000410000 */
[-C--:B------:R-:W-:Y:S01]  /*158e0*/  FMUL.FTZ R40, R54, R20.reuse ;  /* 0x0000001436287220 */ /* 0x080fe20000410000 */
[-C--:B------:R-:W-:Y:S01]  /*158f0*/  FMUL.FTZ R34, R46, R20.reuse ;  /* 0x000000142e227220 */ /* 0x080fe20000410000 */
[-C--:B------:R-:W-:Y:S01]  /*15900*/  FMUL.FTZ R54, R60, R20.reuse ;  /* 0x000000143c367220 */ /* 0x080fe20000410000 */
[----:B------:R-:W-:Y:S01]  /*15910*/  FMUL.FTZ R46, R48, R20 ;  /* 0x00000014302e7220 */ /* 0x000fe20000410000 */
[----:B------:R-:W-:Y:S01]  /*15920*/  LEA.HI R60, R53, R58, RZ, 0x2 ;  /* 0x0000003a353c7211 */ /* 0x000fe200078f10ff */
[-C--:B------:R-:W-:Y:S01]  /*15930*/  FMUL.FTZ R48, R52, R20.reuse ;  /* 0x0000001434307220 */ /* 0x080fe20000410000 */
[-C--:B------:R-:W-:Y:S01]  /*15940*/  FMUL.FTZ R78, R37, R20.reuse ;  /* 0x00000014254e7220 */ /* 0x080fe20000410000 */
[-C--:B------:R-:W-:Y:S01]  /*15950*/  FMUL.FTZ R52, R57, R20.reuse ;  /* 0x0000001439347220 */ /* 0x080fe20000410000 */
[-C--:B------:R-:W-:Y:S01]  /*15960*/  FMUL.FTZ R19, R27, R20.reuse ;  /* 0x000000141b137220 */ /* 0x080fe20000410000 */
[-C--:B------:R-:W-:Y:S01]  /*15970*/  FMUL.FTZ R37, R59, R20.reuse ;  /* 0x000000143b257220 */ /* 0x080fe20000410000 */
[----:B------:R-:W-:Y:S01]  /*15980*/  LEA.HI R57, R56, R73, RZ, 0x2 ;  /* 0x0000004938397211 */ /* 0x000fe200078f10ff */
[-C--:B------:R-:W-:Y:S01]  /*15990*/  FMUL.FTZ R27, R31, R20.reuse ;  /* 0x000000141f1b7220 */ /* 0x080fe20000410000 */
[--C-:B------:R-:W-:Y:S01]  /*159a0*/  SHF.R.S32.HI R59, RZ, 0x2, R60.reuse ;  /* 0x00000002ff3b7819 */ /* 0x100fe2000001143c */
[-C--:B------:R-:W-:Y:S01]  /*159b0*/  FMUL.FTZ R31, R39, R20.reuse ;  /* 0x00000014271f7220 */ /* 0x080fe20000410000 */
[----:B------:R-:W-:Y:S01]  /*159c0*/  SHF.R.S32.HI R56, RZ, 0x1f, R60 ;  /* 0x0000001fff387819 */ /* 0x000fe2000001143c */
[----:B------:R-:W-:Y:S01]  /*159d0*/  FMUL.FTZ R39, R62, R20 ;  /* 0x000000143e277220 */ /* 0x000fe20000410000 */
[----:B------:R-:W-:-:S02]  /*159e0*/  LOP3.LUT R62, R57, 0xfffffffc, RZ, 0xc0, !PT ;  /* 0xfffffffc393e7812 */ /* 0x000fc400078ec0ff */
[----:B------:R-:W-:Y:S02]  /*159f0*/  LEA.HI R57, R56, R59, RZ, 0x3 ;  /* 0x0000003b38397211 */ /* 0x000fe400078f18ff */
[----:B------:R-:W-:Y:S02]  /*15a00*/  SHF.R.S32.HI R56, RZ, 0x7, R51 ;  /* 0x00000007ff387819 */ /* 0x000fe40000011433 */
[----:B------:R-:W-:Y:S01]  /*15a10*/  LEA.HI R53, R53, R58, RZ, 0x5 ;  /* 0x0000003a35357211 */ /* 0x000fe200078f28ff */
[----:B------:R-:W-:Y:S02]  /*15a20*/  IMAD.IADD R73, R73, 0x1, -R62 ;  /* 0x0000000149497824 */ /* 0x000fe400078e0a3e */
[-C--:B------:R-:W-:Y:S01]  /*15a30*/  FMUL.FTZ R75, R32, R20.reuse ;  /* 0x00000014204b7220 */ /* 0x080fe20000410000 */
[----:B------:R-:W-:Y:S01]  /*15a40*/  LOP3.LUT R62, R57, 0xfffffff8, RZ, 0xc0, !PT ;  /* 0xfffffff8393e7812 */ /* 0x000fe200078ec0ff */
[----:B------:R-:W-:Y:S01]  /*15a50*/  FMUL.FTZ R32, R42, R20 ;  /* 0x000000142a207220 */ /* 0x000fe20000410000 */
[----:B------:R-:W-:-:S02]  /*15a60*/  LEA.HI R51, R51, R56, RZ, 0x1 ;  /* 0x0000003833337211 */ /* 0x000fc400078f08ff */
[----:B------:R-:W-:Y:S01]  /*15a70*/  SHF.R.S32.HI R53, RZ, 0x5, R53 ;  /* 0x00000005ff357819 */ /* 0x000fe20000011435 */
[-C--:B------:R-:W-:Y:S01]  /*15a80*/  FMUL.FTZ R42, R55, R20.reuse ;  /* 0x00000014372a7220 */ /* 0x080fe20000410000 */
[-C--:B------:R-:W-:Y:S01]  /*15a90*/  FMUL.FTZ R55, R61, R20.reuse ;  /* 0x000000143d377220 */ /* 0x080fe20000410000 */
[----:B------:R-:W-:Y:S01]  /*15aa0*/  LOP3.LUT R51, R51, 0x3fffffe, RZ, 0xc0, !PT ;  /* 0x03fffffe33337812 */ /* 0x000fe200078ec0ff */
[----:B------:R-:W-:Y:S01]  /*15ab0*/  IMAD.IADD R62, R59, 0x1, -R62 ;  /* 0x000000013b3e7824 */ /* 0x000fe200078e0a3e */
[----:B------:R-:W-:Y:S01]  /*15ac0*/  LEA.HI R61, R73, R73, RZ, 0x1 ;  /* 0x00000049493d7211 */ /* 0x000fe200078f08ff */
[----:B------:R-:W-:Y:S02]  /*15ad0*/  IMAD R53, R72, 0x8, R53 ;  /* 0x0000000848357824 */ /* 0x000fe400078e0235 */
[----:B------:R-:W-:Y:S01]  /*15ae0*/  FMUL.FTZ R57, R64, R20 ;  /* 0x0000001440397220 */ /* 0x000fe20000410000 */
[----:B------:R-:W-:Y:S01]  /*15af0*/  IMAD.IADD R56, R56, 0x1, -R51 ;  /* 0x0000000138387824 */ /* 0x000fe200078e0a33 */
[----:B------:R-:W-:Y:S01]  /*15b00*/  LOP3.LUT R64, R61, 0x1ffffffe, RZ, 0xc0, !PT ;  /* 0x1ffffffe3d407812 */ /* 0x000fe200078ec0ff */
[----:B------:R-:W-:-:S04]  /*15b10*/  IMAD.U32 R53, R53, 0x10, R62 ;  /* 0x0000001035357824 */ /* 0x000fc800078e003e */
[----:B------:R-:W-:Y:S02]  /*15b20*/  IMAD.IADD R64, R73, 0x1, -R64 ;  /* 0x0000000149407824 */ /* 0x000fe400078e0a40 */
[----:B------:R-:W-:-:S04]  /*15b30*/  IMAD R53, R56, 0x40, R53 ;  /* 0x0000004038357824 */ /* 0x000fc800078e0235 */
[----:B------:R-:W-:-:S04]  /*15b40*/  IMAD R8, R64, 0x8, R53 ;  /* 0x0000000840087824 */ /* 0x000fc800078e0235 */
[----:B------:R-:W-:Y:S01]  /*15b50*/  @P0 IMAD.HI.U32 R56, R8, R9, RZ ;  /* 0x0000000908380227 */ /* 0x000fe200078e00ff */
[----:B------:R-:W-:-:S04]  /*15b60*/  LOP3.LUT R9, R60, 0x7ffffffc, RZ, 0xc0, !PT ;  /* 0x7ffffffc3c097812 */ /* 0x000fc800078ec0ff */
[----:B------:R-:W-:Y:S01]  /*15b70*/  @P0 SHF.R.U32.HI R8, RZ, R21, R56 ;  /* 0x00000015ff080219 */ /* 0x000fe20000011638 */
[----:B------:R-:W-:Y:S02]  /*15b80*/  IMAD.MOV.U32 R21, RZ, RZ, -0x60 ;  /* 0xffffffa0ff157424 */ /* 0x000fe400078e00ff */
[----:B------:R-:W-:Y:S02]  /*15b90*/  IMAD.IADD R58, R58, 0x1, -R9 ;  /* 0x000000013a3a7824 */ /* 0x000fe400078e0a09 */
[----:B------:R-:W0:Y:S01]  /*15ba0*/  SHFL.IDX PT, R56, R8, RZ, 0x1c1f ;  /* 0x001c1fff08387589 */ /* 0x000e2200000e0000 */
[----:B------:R-:W-:Y:S02]  /*15bb0*/  IMAD R21, R10, R21, 0x1 ;  /* 0x000000010a157424 */ /* 0x000fe400078e0215 */
[-C--:B------:R-:W-:Y:S01]  /*15bc0*/  FMUL.FTZ R80, R41, R20.reuse ;  /* 0x0000001429507220 */ /* 0x080fe20000410000 */
[-C--:B------:R-:W-:Y:S01]  /*15bd0*/  FMUL.FTZ R44, R44, R20.reuse ;  /* 0x000000142c2c7220 */ /* 0x080fe20000410000 */
[----:B------:R-:W-:Y:S01]  /*15be0*/  FMUL.FTZ R45, R45, R20 ;  /* 0x000000142d2d7220 */ /* 0x000fe20000410000 */
[----:B------:R-:W-:-:S02]  /*15bf0*/  IMAD R58, R58, -0x2, R21 ;  /* 0xfffffffe3a3a7824 */ /* 0x000fc400078e0215 */
        /* <DEDUP_REMOVED lines=8> */
[----:B------:R-:W2:Y:S01]  /*15c80*/  MUFU.TANH R11, R11 ;  /* 0x0000000b000b7308 */ /* 0x000ea20000002400 */
[----:B------:R-:W-:Y:S02]  /*15c90*/  IADD3 R20, -R4, R58, R5 ;  /* 0x0000003a04147210 */ /* 0x000fe40007ffe105 */
[----:B------:R-:W-:-:S05]  /*15ca0*/  LOP3.LUT R61, RZ, R6, RZ, 0x33, !PT ;  /* 0x00000006ff3d7212 */ /* 0x000fca00078e33ff */
[----:B------:R-:W3:Y:S08]  /*15cb0*/  MUFU.TANH R24, R24 ;  /* 0x0000001800187308 */ /* 0x000ef00000002400 */
[----:B------:R-:W4:Y:S08]  /*15cc0*/  MUFU.TANH R18, R18 ;  /* 0x0000001200127308 */ /* 0x000f300000002400 */
        /* <DEDUP_REMOVED lines=41> */
[----:B------:R0:W0:Y:S08]  /*15f60*/  MUFU.TANH R63, R68 ;  /* 0x00000044003f7308 */ /* 0x0000300000002400 */
[----:B------:R-:W0:Y:S08]  /*15f70*/  MUFU.TANH R69, R69 ;  /* 0x0000004500457308 */ /* 0x000e300000002400 */
[----:B------:R-:W0:Y:S08]  /*15f80*/  MUFU.TANH R9, R9 ;  /* 0x0000000900097308 */ /* 0x000e300000002400 */
[----:B------:R-:W1:Y:S01]  /*15f90*/  MUFU.TANH R21, R21 ;  /* 0x0000001500157308 */ /* 0x000e620000002400 */
[----:B------:R-:W-:-:S02]  /*15fa0*/  IMAD.IADD R65, R20, 0x1, R7 ;  /* 0x0000000114417824 */ /* 0x000fc400078e0207 */
[----:B------:R-:W-:Y:S02]  /*15fb0*/  IMAD.IADD R67, R20, 0x1, R61 ;  /* 0x0000000114437824 */ /* 0x000fe400078e023d */
[----:B------:R-:W-:Y:S02]  /*15fc0*/  IMAD R71, R10, -0x60, R12 ;  /* 0xffffffa00a477824 */ /* 0x000fe400078e020c */
[----:B------:R-:W-:Y:S02]  /*15fd0*/  VIADD R73, R58, 0xffffffff ;  /* 0xffffffff3a497836 */ /* 0x000fe40000000000 */
[--C-:B0-----:R-:W-:Y:S02]  /*15fe0*/  IMAD.IADD R6, R65, 0x1, R56.reuse ;  /* 0x0000000141067824 */ /* 0x101fe400078e0238 */
        /* <DEDUP_REMOVED lines=12> */
.L_x_3528:
[----:B------:R-:W-:-:S13]  /*160b0*/  ISETP.NE.AND P0, PT, R13, 0x1, PT ;  /* 0x000000010d00780c */ /* 0x000fda0003f05270 */
[----:B------:R-:W-:-:S05]  /*160c0*/  @P0 IMAD.HI.U32 R20, R12, R14, RZ ;  /* 0x0000000e0c140227 */ /* 0x000fca00078e00ff */
[----:B------:R-:W-:-:S07]  /*160d0*/  @P0 SHF.R.U32.HI R12, RZ, R15, R20 ;  /* 0x0000000fff0c0219 */ /* 0x000fce0000011614 */
.L_x_3529:
[----:B------:R-:W-:Y:S05]  /*160e0*/  BSYNC B1 ;  /* 0x0000000000017941 */ /* 0x000fea0003800000 */
.L_x_3527:
[----:B------:R-:W-:-:S05]  /*160f0*/  IMAD R12, R12, R13, R73 ;  /* 0x0000000d0c0c7224 */ /* 0x000fca00078e0249 */
[----:B------:R-:W-:Y:S02]  /*16100*/  VIMNMX R7, R7, R12, !PT ;  /* 0x0000000c07077248 */ /* 0x000fe40007fe0100 */
[----:B------:R-:W-:-:S07]  /*16110*/  VIADDMNMX R6, R12, R13, R6, PT ;  /* 0x0000000d0c067246 */ /* 0x000fce0003800106 */
.L_x_3526:
[----:B------:R-:W-:Y:S05]  /*16120*/  BSYNC B0 ;  /* 0x0000000000007941 */ /* 0x000fea0003800000 */
.L_x_3525:
[C---:B------:R-:W-:Y:S01]  /*16130*/  ISETP.GE.AND P0, PT, R71.reuse, 0x9, PT ;  /* 0x000000094700780c */ /* 0x040fe20003f06270 */
[----:B------:R-:W0:Y:S01]  /*16140*/  SHFL.IDX PT, R8, R8, 0x1, 0x1c1f ;  /* 0x003c1f0008087f89 */ /* 0x000e2200000e0000 */
[----:B------:R-:W-:Y:S01]  /*16150*/  ISETP.GE.AND P1, PT, R71, 0x2, PT ;  /* 0x000000024700780c */ /* 0x000fe20003f26270 */
[----:B------:R-:W-:Y:S01]  /*16160*/  BSSY B0, `(.L_x_3530) ;  /* 0x0000086000007945 */ /* 0x000fe20003800000 */
[----:B------:R-:W-:Y:S02]  /*16170*/  P2R R81, PR, RZ, 0x1 ;  /* 0x00000001ff517803 */ /* 0x000fe40000000000 */
[----:B------:R-:W-:Y:S02]  /*16180*/  ISETP.GT.AND P0, PT, R7, 0x8, !P0 ;  /* 0x000000080700780c */ /* 0x000fe40004704270 */
[----:B------:R-:W-:Y:S02]  /*16190*/  P2R R61, PR, RZ, 0x2 ;  /* 0x00000002ff3d7803 */ /* 0x000fe40000000000 */
[----:B------:R-:W-:-:S02]  /*161a0*/  ISETP.LT.OR P0, PT, R6, 0x9, P0 ;  /* 0x000000090600780c */ /* 0x000fc40000701670 */
[----:B------:R-:W-:Y:S02]  /*161b0*/  ISETP.GT.AND P1, PT, R7, 0x1, !P1 ;  /* 0x000000010700780c */ /* 0x000fe40004f24270 */
[----:B------:R-:W-:Y:S02]  /*161c0*/  ISETP.GE.AND P2, PT, R71, 0x11, PT ;  /* 0x000000114700780c */ /* 0x000fe40003f46270 */
[----:B------:R-:W-:Y:S02]  /*161d0*/  FSEL R154, R25, -INF , !P0 ;  /* 0xff800000199a7808 */ /* 0x000fe40004000000 */
[----:B------:R-:W-:Y:S02]  /*161e0*/  ISETP.LT.OR P1, PT, R6, 0x2, P1 ;  /* 0x000000020600780c */ /* 0x000fe40000f21670 */
[----:B------:R-:W-:Y:S02]  /*161f0*/  ISETP.GT.AND P0, PT, R7, 0x10, !P2 ;  /* 0x000000100700780c */ /* 0x000fe40005704270 */
[----:B------:R-:W-:-:S02]  /*16200*/  ISETP.GE.AND P3, PT, R71, 0xa, PT ;  /* 0x0000000a4700780c */ /* 0x000fc40003f66270 */
[----:B------:R-:W-:Y:S01]  /*16210*/  FSEL R82, R24, -INF , !P1 ;  /* 0xff80000018527808 */ /* 0x000fe20004800000 */
[----:B0-----:R-:W-:Y:S01]  /*16220*/  IMAD.IADD R12, R65, 0x1, R8 ;  /* 0x00000001410c7824 */ /* 0x001fe200078e0208 */
[----:B------:R-:W-:Y:S02]  /*16230*/  P2R R85, PR, RZ, 0x4 ;  /* 0x00000004ff557803 */ /* 0x000fe40000000000 */
[----:B------:R-:W-:Y:S02]  /*16240*/  ISETP.LT.OR P0, PT, R6, 0x11, P0 ;  /* 0x000000110600780c */ /* 0x000fe40000701670 */
[----:B------:R-:W-:Y:S02]  /*16250*/  ISETP.GT.AND P1, PT, R7, 0x9, !P3 ;  /* 0x000000090700780c */ /* 0x000fe40005f24270 */
        /* <DEDUP_REMOVED lines=66> */
[----:B------:R-:W-:Y:S02]  /*16680*/  P2R R25, PR, RZ, 0x4 ;  /* 0x00000004ff197803 */ /* 0x000fe40000000000 */
[----:B------:R-:W-:-:S02]  /*16690*/  FSEL R52, R52, -INF , !P0 ;  /* 0xff80000034347808 */ /* 0x000fc40004000000 */
        /* <DEDUP_REMOVED lines=22> */
[----:B------:R-:W-:-:S04]  /*16800*/  ISETP.GT.AND P6, PT, R7, RZ, !P5 ;  /* 0x000000ff0700720c */ /* 0x000fc80006fc4270 */
[----:B------:R-:W-:-:S04]  /*16810*/  ISETP.LT.OR P6, PT, R6, 0x1, P6 ;  /* 0x000000010600780c */ /* 0x000fc800037c1670 */
[----:B------:R-:W-:Y:S01]  /*16820*/  FSEL R152, R11, -INF , !P6 ;  /* 0xff8000000b987808 */ /* 0x000fe20007000000 */
[----:B------:R-:W-:Y:S01]  /*16830*/  IMAD.IADD R11, R67, 0x1, R8 ;  /* 0x00000001430b7824 */ /* 0x000fe200078e0208 */
        /* <DEDUP_REMOVED lines=17> */
.L_x_3533:
[----:B------:R-:W-:-:S13]  /*16950*/  ISETP.NE.AND P6, PT, R13, 0x1, PT ;  /* 0x000000010d00780c */ /* 0x000fda0003fc5270 */
[----:B------:R-:W-:-:S05]  /*16960*/  @P6 IMAD.HI.U32 R14, R4, R14, RZ ;  /* 0x0000000e040e6227 */ /* 0x000fca00078e00ff */
[----:B------:R-:W-:-:S07]  /*16970*/  @P6 SHF.R.U32.HI R4, RZ, R15, R14 ;  /* 0x0000000fff046219 */ /* 0x000fce000001160e */
.L_x_3534:
[----:B------:R-:W-:Y:S05]  /*16980*/  BSYNC B1 ;  /* 0x0000000000017941 */ /* 0x000fea0003800000 */
.L_x_3532:
[----:B------:R-:W-:-:S05]  /*16990*/  IMAD R4, R4, R13, R73 ;  /* 0x0000000d04047224 */ /* 0x000fca00078e0249 */
[----:B------:R-:W-:Y:S02]  /*169a0*/  VIADDMNMX R12, R4, R13, R12, PT ;  /* 0x0000000d040c7246 */ /* 0x000fe4000380010c */
[----:B------:R-:W-:-:S07]  /*169b0*/  VIMNMX R11, R11, R4, !PT ;  /* 0x000000040b0b7248 */ /* 0x000fce0007fe0100 */
.L_x_3531:
[----:B------:R-:W-:Y:S05]  /*169c0*/  BSYNC B0 ;  /* 0x0000000000007941 */ /* 0x000fea0003800000 */
.L_x_3530:
[----:B------:R-:W2:Y:S01]  /*169d0*/  LDL.64 R6, [R1+0x210] ;  /* 0x0002100001067983 */ /* 0x000ea20000100a00 */
[----:B------:R-:W-:Y:S02]  /*169e0*/  ISETP.GT.AND P5, PT, R11, RZ, !P5 ;  /* 0x000000ff0b00720c */ /* 0x000fe40006fa4270 */
        /* <DEDUP_REMOVED lines=31> */
[----:B------:R-:W-:Y:S02]  /*16be0*/  ISETP.NE.AND P5, PT, R86, RZ, PT ;  /* 0x000000ff5600720c */ /* 0x000fe40003fa5270 */
[C---:B------:R-:W-:Y:S01]  /*16bf0*/  ISETP.GT.AND P0, PT, R11.reuse, 0x48, !P0 ;  /* 0x000000480b00780c */ /* 0x040fe20004704270 */
[----:B------:R-:W3:Y:S01]  /*16c00*/  LDL R86, [R1+0x230] ;  /* 0x0002300001567983 */ /* 0x000ee20000100800 */
        /* <DEDUP_REMOVED lines=35> */
[----:B------:R-:W-:Y:S02]  /*16e40*/  ISETP.NE.AND P5, PT, R93, RZ, PT ;  /* 0x000000ff5d00720c */ /* 0x000fe40003fa5270 */
[----:B--2---:R-:W-:-:S04]  /*16e50*/  FMNMX.FTZ R4, R152, R6, !PT ;  /* 0x0000000698047209 */ /* 0x004fc80007810000 */
        /* <DEDUP_REMOVED lines=11> */
[----:B------:R-:W-:Y:S02]  /*16f10*/  FMNMX.FTZ R5, R46, R5, !PT ;  /* 0x000000052e057209 */ /* 0x000fe40007810000 */
[----:B------:R-:W-:Y:S02]  /*16f20*/  FMNMX.FTZ R4, R84, R7, !PT ;  /* 0x0000000754047209 */ /* 0x000fe40007810000 */
        /* <DEDUP_REMOVED lines=20> */
[----:B------:R-:W-:-:S03]  /*17070*/  FMNMX.FTZ R5, R45, R4, !PT ;  /* 0x000000042d057209 */ /* 0x000fc60007810000 */
[----:B------:R-:W0:Y:S01]  /*17080*/  SHFL.BFLY PT, R13, R8, 0x2, 0x1f ;  /* 0x0c401f00080d7f89 */ /* 0x000e2200000e0000 */
[----:B------:R-:W-:-:S04]  /*17090*/  FMNMX.FTZ R4, R18, R5, !PT ;  /* 0x0000000512047209 */ /* 0x000fc80007810000 */
[----:B------:R-:W-:-:S04]  /*170a0*/  FMNMX.FTZ R5, R19, R4, !PT ;  /* 0x0000000413057209 */ /* 0x000fc80007810000 */
[----:B------:R-:W-:Y:S02]  /*170b0*/  FMNMX.FTZ R5, R38, R5, !PT ;  /* 0x0000000526057209 */ /* 0x000fe40007810000 */
[C---:B------:R-:W-:Y:S02]  /*170c0*/  ISETP.GT.AND P5, PT, R11.reuse, 0x41, !P5 ;  /* 0x000000410b00780c */ /* 0x040fe40006fa4270 */
[----:B------:R-:W-:Y:S02]  /*170d0*/  FMNMX.FTZ R5, R40, R5, !PT ;  /* 0x0000000528057209 */ /* 0x000fe40007810000 */
[----:B------:R-:W-:Y:S02]  /*170e0*/  ISETP.LT.OR P5, PT, R12, 0x42, P5 ;  /* 0x000000420c00780c */ /* 0x000fe40002fa1670 */
[----:B------:R-:W-:Y:S02]  /*170f0*/  FMNMX.FTZ R4, R42, R5, !PT ;  /* 0x000000052a047209 */ /* 0x000fe40007810000 */
[----:B------:R-:W-:-:S02]  /*17100*/  ISETP.GT.AND P1, PT, R11, 0x49, !P1 ;  /* 0x000000490b00780c */ /* 0x000fc40004f24270 */
[----:B------:R-:W-:Y:S02]  /*17110*/  ISETP.LT.OR P0, PT, R12, 0x49, P0 ;  /* 0x000000490c00780c */ /* 0x000fe40000701670 */
[----:B------:R-:W-:Y:S02]  /*17120*/  FSEL R59, R37, -INF , !P5 ;  /* 0xff800000253b7808 */ /* 0x000fe40006800000 */
[----:B------:R-:W-:Y:S02]  /*17130*/  FMNMX.FTZ R4, R43, R4, !PT ;  /* 0x000000042b047209 */ /* 0x000fe40007810000 */
[----:B------:R-:W-:Y:S02]  /*17140*/  ISETP.GT.AND P2, PT, R11, 0x50, !P2 ;  /* 0x000000500b00780c */ /* 0x000fe40005744270 */
[----:B0-----:R-:W-:Y:S02]  /*17150*/  FMNMX.FTZ R13, R8, R13, !PT ;  /* 0x0000000d080d7209 */ /* 0x001fe40007810000 */
[----:B------:R-:W-:-:S02]  /*17160*/  ISETP.LT.OR P1, PT, R12, 0x4a, P1 ;  /* 0x0000004a0c00780c */ /* 0x000fc40000f21670 */
[----:B------:R-:W-:Y:S02]  /*17170*/  FSEL R39, R39, -INF , !P0 ;  /* 0xff80000027277808 */ /* 0x000fe40004000000 */
[----:B------:R-:W-:Y:S01]  /*17180*/  FMNMX.FTZ R4, R59, R4, !PT ;  /* 0x000000043b047209 */ /* 0x000fe20007810000 */
[----:B------:R-:W0:Y:S01]  /*17190*/  SHFL.BFLY PT, R14, R13, 0x1, 0x1f ;  /* 0x0c201f000d0e7f89 */ /* 0x000e2200000e0000 */
[----:B------:R-:W-:Y:S02]  /*171a0*/  ISETP.GT.AND P3, PT, R11, 0x51, !P3 ;  /* 0x000000510b00780c */ /* 0x000fe40005f64270 */
[----:B------:R-:W-:Y:S02]  /*171b0*/  ISETP.LT.OR P2, PT, R12, 0x51, P2 ;  /* 0x000000510c00780c */ /* 0x000fe40001741670 */
[----:B------:R-:W-:Y:S02]  /*171c0*/  FSEL R41, R41, -INF , !P1 ;  /* 0xff80000029297808 */ /* 0x000fe40004800000 */
[----:B------:R-:W-:-:S02]  /*171d0*/  FMNMX.FTZ R4, R39, R4, !PT ;  /* 0x0000000427047209 */ /* 0x000fc40007810000 */
[----:B------:R-:W-:Y:S02]  /*171e0*/  ISETP.GT.AND P4, PT, R11, 0x58, !P4 ;  /* 0x000000580b00780c */ /* 0x000fe40006784270 */
[C---:B------:R-:W-:Y:S02]  /*171f0*/  ISETP.LT.OR P3, PT, R12.reuse, 0x52, P3 ;  /* 0x000000520c00780c */ /* 0x040fe40001f61670 */
[----:B------:R-:W-:Y:S02]  /*17200*/  FSEL R51, R51, -INF , !P2 ;  /* 0xff80000033337808 */ /* 0x000fe40005000000 */
[----:B------:R-:W-:Y:S02]  /*17210*/  FMNMX.FTZ R4, R41, R4, !PT ;  /* 0x0000000429047209 */ /* 0x000fe40007810000 */
[----:B------:R-:W-:Y:S02]  /*17220*/  ISETP.GT.AND P0, PT, R11, 0x59, !P6 ;  /* 0x000000590b00780c */ /* 0x000fe40007704270 */
[----:B------:R-:W-:-:S02]  /*17230*/  ISETP.LT.OR P4, PT, R12, 0x59, P4 ;  /* 0x000000590c00780c */ /* 0x000fc40002781670 */
[----:B------:R-:W-:Y:S02]  /*17240*/  FSEL R53, R53, -INF , !P3 ;  /* 0xff80000035357808 */ /* 0x000fe40005800000 */
[----:B------:R-:W-:Y:S02]  /*17250*/  FMNMX.FTZ R4, R51, R4, !PT ;  /* 0x0000000433047209 */ /* 0x000fe40007810000 */
[----:B------:R-:W-:Y:S02]  /*17260*/  ISETP.LT.OR P0, PT, R12, 0x5a, P0 ;  /* 0x0000005a0c00780c */ /* 0x000fe40000701670 */
[----:B------:R-:W-:Y:S02]  /*17270*/  FSEL R61, R9, -INF , !P4 ;  /* 0xff800000093d7808 */ /* 0x000fe40006000000 */
[----:B------:R-:W-:Y:S02]  /*17280*/  FMNMX.FTZ R4, R53, R4, !PT ;  /* 0x0000000435047209 */ /* 0x000fe40007810000 */
[----:B-1----:R-:W-:-:S02]  /*17290*/  FSEL R63, R21, -INF , !P0 ;  /* 0xff800000153f7808 */ /* 0x002fc40004000000 */
[----:B------:R-:W-:-:S04]  /*172a0*/  FMNMX.FTZ R4, R61, R4, !PT ;  /* 0x000000043d047209 */ /* 0x000fc80007810000 */
[----:B------:R-:W-:Y:S02]  /*172b0*/  FMNMX.FTZ R9, R63, R4, !PT ;  /* 0x000000043f097209 */ /* 0x000fe40007810000 */
[----:B0-----:R-:W-:Y:S01]  /*172c0*/  FMNMX.FTZ R12, R13, R14, !PT ;  /* 0x0000000e0d0c7209 */ /* 0x001fe20007810000 */
[----:B------:R-:W2:Y:S04]  /*172d0*/  LDL.64 R4, [R1+0x220] ;  /* 0x0002200001047983 */ /* 0x000ea80000100a00 */
[----:B------:R-:W-:Y:S04]  /*172e0*/  STL.64 [R1+0x210], R8 ;  /* 0x0002100801007387 */ /* 0x000fe80000100a00 */
[----:B------:R-:W4:Y:S04]  /*172f0*/  LDL R13, [R1+0x214] ;  /* 0x00021400010d7983 */ /* 0x000f280000100800 */
[----:B------:R-:W-:Y:S04]  /*17300*/  STL [R1+0x210], R12 ;  /* 0x0002100c01007387 */ /* 0x000fe80000100800 */
[----:B------:R-:W3:Y:S04]  /*17310*/  LDL R14, [R1+0x210] ;  /* 0x00021000010e7983 */ /* 0x000ee80000100800 */
[----:B----4-:R-:W0:Y:S02]  /*17320*/  SHFL.BFLY PT, R8, R13, 0x2, 0x1f ;  /* 0x0c401f000d087f89 */ /* 0x010e2400000e0000 */
[----:B0-----:R-:W-:-:S05]  /*17330*/  FMNMX.FTZ R8, R8, R13, !PT ;  /* 0x0000000d08087209 */ /* 0x001fca0007810000 */
[----:B------:R-:W0:Y:S01]  /*17340*/  SHFL.BFLY PT, R9, R8, 0x1, 0x1f ;  /* 0x0c201f0008097f89 */ /* 0x000e2200000e0000 */
[----:B---3--:R-:W-:Y:S01]  /*17350*/  FSETP.NEU.FTZ.AND P0, PT, R14, -INF , PT ;  /* 0xff8000000e00780b */ /* 0x008fe20003f1d000 */
[----:B------:R-:W-:-:S03]  /*17360*/  FMUL.FTZ R11, R86, R14 ;  /* 0x0000000e560b7220 */ /* 0x000fc60000410000 */
[----:B------:R-:W-:Y:S02]  /*17370*/  FSEL R13, R14, RZ, P0 ;  /* 0x000000ff0e0d7208 */ /* 0x000fe40000000000 */
[----:B------:R-:W-:-:S03]  /*17380*/  FSEL R11, R11, RZ, P0 ;  /* 0x000000ff0b0b7208 */ /* 0x000fc60000000000 */
[----:B------:R-:W-:Y:S01]  /*17390*/  FADD.FTZ R13, R6, -R13 ;  /* 0x8000000d060d7221 */ /* 0x000fe20000010000 */
[----:B0-----:R-:W-:-:S04]  /*173a0*/  FMNMX.FTZ R8, R8, R9, !PT ;  /* 0x0000000908087209 */ /* 0x001fc80007810000 */
[C---:B------:R-:W-:Y:S01]  /*173b0*/  FSETP.NEU.FTZ.AND P0, PT, R8.reuse, -INF , PT ;  /* 0xff8000000800780b */ /* 0x040fe20003f1d000 */
[----:B------:R-:W-:-:S03]  /*173c0*/  FMUL.FTZ R6, R8, R86 ;  /* 0x0000005608067220 */ /* 0x000fc60000410000 */
[----:B------:R-:W-:Y:S02]  /*173d0*/  FSEL R12, R8, RZ, P0 ;  /* 0x000000ff080c7208 */ /* 0x000fe40000000000 */
[----:B------:R-:W-:Y:S01]  /*173e0*/  FSEL R6, R6, RZ, P0 ;  /* 0x000000ff06067208 */ /* 0x000fe20000000000 */
[-CC-:B------:R-:W-:Y:S01]  /*173f0*/  FFMA.FTZ R152, R152, R86.reuse, -R11.reuse ;  /* 0x0000005698987223 */ /* 0x180fe2000001080b */
[-C--:B------:R-:W-:Y:S01]  /*17400*/  FMUL.FTZ R13, R13, R86.reuse ;  /* 0x000000560d0d7220 */ /* 0x080fe20000410000 */
[----:B------:R-:W-:Y:S02]  /*17410*/  FADD.FTZ R7, R7, -R12 ;  /* 0x8000000c07077221 */ /* 0x000fe40000010000 */
[-CC-:B------:R-:W-:Y:S01]  /*17420*/  FFMA.FTZ R32, R84, R86.reuse, -R6.reuse ;  /* 0x0000005654207223 */ /* 0x180fe20000010806 */
[-CC-:B------:R-:W-:Y:S01]  /*17430*/  FFMA.FTZ R15, R82, R86.reuse, -R11.reuse ;  /* 0x00000056520f7223 */ /* 0x180fe2000001080b */
[----:B------:R-:W-:Y:S01]  /*17440*/  FMUL.FTZ R7, R86, R7 ;  /* 0x0000000756077220 */ /* 0x000fe20000410000 */
[-CC-:B------:R-:W-:Y:S01]  /*17450*/  FFMA.FTZ R153, R57, R86.reuse, -R6.reuse ;  /* 0x0000005639997223 */ /* 0x180fe20000010806 */
[----:B------:R-:W-:Y:S01]  /*17460*/  MUFU.EX2 R152, R152 ;  /* 0x0000009800987308 */ /* 0x000fe20000000800 */
[-C--:B------:R-:W-:Y:S01]  /*17470*/  FFMA.FTZ R154, R154, R86.reuse, -R11 ;  /* 0x000000569a9a7223 */ /* 0x080fe2000001080b */
[----:B------:R-:W-:-:S06]  /*17480*/  FFMA.FTZ R31, R26, R86, -R6 ;  /* 0x000000561a1f7223 */ /* 0x000fcc0000010806 */
[----:B------:R-:W2:Y:S01]  /*17490*/  MUFU.EX2 R13, R13 ;  /* 0x0000000d000d7308 */ /* 0x000ea20000000800 */
[-C--:B------:R-:W-:Y:S01]  /*174a0*/  FFMA.FTZ R37, R74, R86.reuse, -R11 ;  /* 0x000000564a257223 */ /* 0x080fe2000001080b */
[----:B------:R-:W-:-:S06]  /*174b0*/  FFMA.FTZ R155, R55, R86, -R6 ;  /* 0x00000056379b7223 */ /* 0x000fcc0000010806 */
[----:B------:R-:W-:Y:S08]  /*174c0*/  MUFU.EX2 R32, R32 ;  /* 0x0000002000207308 */ /* 0x000ff00000000800 */
[----:B------:R-:W0:Y:S01]  /*174d0*/  MUFU.EX2 R12, R7 ;  /* 0x00000007000c7308 */ /* 0x000e220000000800 */
[----:B------:R-:W-:-:S07]  /*174e0*/  FFMA.FTZ R36, R24, R86, -R11 ;  /* 0x0000005618247223 */ /* 0x000fce000001080b */
[----:B------:R-:W1:Y:S01]  /*174f0*/  MUFU.EX2 R15, R15 ;  /* 0x0000000f000f7308 */ /* 0x000e620000000800 */
[----:B------:R-:W-:-:S07]  /*17500*/  FFMA.FTZ R30, R28, R86, -R6 ;  /* 0x000000561c1e7223 */ /* 0x000fce0000010806 */
[----:B------:R-:W3:Y:S01]  /*17510*/  MUFU.EX2 R153, R153 ;  /* 0x0000009900997308 */ /* 0x000ee20000000800 */
[----:B------:R-:W-:-:S07]  /*17520*/  FFMA.FTZ R156, R76, R86, -R11 ;  /* 0x000000564c9c7223 */ /* 0x000fce000001080b */
[----:B------:R-:W4:Y:S01]  /*17530*/  MUFU.EX2 R154, R154 ;  /* 0x0000009a009a7308 */ /* 0x000f220000000800 */
[----:B------:R-:W-:-:S07]  /*17540*/  FFMA.FTZ R157, R29, R86, -R6 ;  /* 0x000000561d9d7223 */ /* 0x000fce0000010806 */
[----:B------:R-:W4:Y:S01]  /*17550*/  MUFU.EX2 R31, R31 ;  /* 0x0000001f001f7308 */ /* 0x000f220000000800 */
[----:B------:R-:W-:Y:S01]  /*17560*/  FFMA.FTZ R14, R18, R86, -R6 ;  /* 0x00000056120e7223 */ /* 0x000fe20000010806 */
[----:B--2---:R-:W-:-:S06]  /*17570*/  FFMA.FTZ R4, R13, R4, R152 ;  /* 0x000000040d047223 */ /* 0x004fcc0000010098 */
[----:B------:R-:W2:Y:S01]  /*17580*/  MUFU.EX2 R37, R37 ;  /* 0x0000002500257308 */ /* 0x000ea20000000800 */
[----:B------:R-:W-:Y:S01]  /*17590*/  FFMA.FTZ R35, R56, R86, -R11 ;  /* 0x0000005638237223 */ /* 0x000fe2000001080b */
[----:B0-----:R-:W-:-:S06]  /*175a0*/  FFMA.FTZ R18, R5, R12, R32 ;  /* 0x0000000c05127223 */ /* 0x001fcc0000010020 */
[----:B------:R-:W0:Y:S01]  /*175b0*/  MUFU.EX2 R155, R155 ;  /* 0x0000009b009b7308 */ /* 0x000e220000000800 */
[----:B------:R-:W-:Y:S01]  /*175c0*/  FFMA.FTZ R29, R25, R86, -R6 ;  /* 0x00000056191d7223 */ /* 0x000fe20000010806 */
[----:B-1----:R-:W-:-:S06]  /*175d0*/  FADD.FTZ R5, R15, R4 ;  /* 0x000000040f057221 */ /* 0x002fcc0000010000 */
[----:B------:R-:W1:Y:S01]  /*175e0*/  MUFU.EX2 R36, R36 ;  /* 0x0000002400247308 */ /* 0x000e620000000800 */
[----:B------:R-:W-:Y:S01]  /*175f0*/  FFMA.FTZ R158, R78, R86, -R11 ;  /* 0x000000564e9e7223 */ /* 0x000fe2000001080b */
[----:B---3--:R-:W-:-:S06]  /*17600*/  FADD.FTZ R18, R153, R18 ;  /* 0x0000001299127221 */ /* 0x008fcc0000010000 */
[----:B------:R-:W3:Y:S01]  /*17610*/  MUFU.EX2 R30, R30 ;  /* 0x0000001e001e7308 */ /* 0x000ee20000000800 */
[----:B------:R-:W-:Y:S01]  /*17620*/  FFMA.FTZ R159, R49, R86, -R6 ;  /* 0x00000056319f7223 */ /* 0x000fe20000010806 */
[----:B----4-:R-:W-:-:S06]  /*17630*/  FADD.FTZ R4, R154, R5 ;  /* 0x000000059a047221 */ /* 0x010fcc0000010000 */
[----:B------:R-:W4:Y:S01]  /*17640*/  MUFU.EX2 R156, R156 ;  /* 0x0000009c009c7308 */ /* 0x000f220000000800 */
[----:B------:R-:W-:Y:S01]  /*17650*/  FFMA.FTZ R34, R58, R86, -R11 ;  /* 0x000000563a227223 */ /* 0x000fe2000001080b */
[----:B------:R-:W-:-:S06]  /*17660*/  FADD.FTZ R18, R31, R18 ;  /* 0x000000121f127221 */ /* 0x000fcc0000010000 */
[----:B------:R-:W4:Y:S01]  /*17670*/  MUFU.EX2 R157, R157 ;  /* 0x0000009d009d7308 */ /* 0x000f220000000800 */
[----:B------:R-:W-:Y:S01]  /*17680*/  FFMA.FTZ R28, R27, R86, -R6 ;  /* 0x000000561b1c7223 */ /* 0x000fe20000010806 */
[----:B--2---:R-:W-:-:S06]  /*17690*/  FADD.FTZ R5, R37, R4 ;  /* 0x0000000425057221 */ /* 0x004fcc0000010000 */
[----:B------:R-:W2:Y:S01]  /*176a0*/  MUFU.EX2 R35, R35 ;  /* 0x0000002300237308 */ /* 0x000ea20000000800 */
[----:B------:R-:W-:Y:S01]  /*176b0*/  FFMA.FTZ R160, R80, R86, -R11 ;  /* 0x0000005650a07223 */ /* 0x000fe2000001080b */
[----:B0-----:R-:W-:-:S06]  /*176c0*/  FADD.FTZ R7, R155, R18 ;  /* 0x000000129b077221 */ /* 0x001fcc0000010000 */
        /* <DEDUP_REMOVED lines=13> */
[----:B--2---:R-:W-:Y:S01]  /*177a0*/  FADD.FTZ R5, R35, R18 ;  /* 0x0000001223057221 */ /* 0x004fe20000010000 */
[----:B------:R-:W-:-:S06]  /*177b0*/  FFMA.FTZ R223, R46, R86, -R11 ;  /* 0x000000562edf7223 */ /* 0x000fcc000001080b */
[----:B------:R-:W2:Y:S01]  /*177c0*/  MUFU.EX2 R160, R160 ;  /* 0x000000a000a07308 */ /* 0x000ea20000000800 */
[----:B0-----:R-:W-:Y:S01]  /*177d0*/  FADD.FTZ R4, R29, R4 ;  /* 0x000000041d047221 */ /* 0x001fe20000010000 */
[----:B------:R-:W-:-:S06]  /*177e0*/  FFMA.FTZ R219, R19, R86, -R6 ;  /* 0x0000005613db7223 */ /* 0x000fcc0000010806 */
[----:B------:R-:W0:Y:S01]  /*177f0*/  MUFU.EX2 R161, R161 ;  /* 0x000000a100a17308 */ /* 0x000e220000000800 */
[----:B-1----:R-:W-:Y:S01]  /*17800*/  FADD.FTZ R5, R158, R5 ;  /* 0x000000059e057221 */ /* 0x002fe20000010000 */
[----:B------:R-:W-:-:S06]  /*17810*/  FFMA.FTZ R224, R62, R86, -R11 ;  /* 0x000000563ee07223 */ /* 0x000fcc000001080b */
[----:B------:R-:W1:Y:S01]  /*17820*/  MUFU.EX2 R33, R33 ;  /* 0x0000002100217308 */ /* 0x000e620000000800 */
[----:B---3--:R-:W-:Y:S01]  /*17830*/  FADD.FTZ R7, R159, R4 ;  /* 0x000000049f077221 */ /* 0x008fe20000010000 */
[----:B------:R-:W-:-:S06]  /*17840*/  FFMA.FTZ R220, R38, R86, -R6 ;  /* 0x0000005626dc7223 */ /* 0x000fcc0000010806 */
[----:B------:R-:W3:Y:S01]  /*17850*/  MUFU.EX2 R163, R163 ;  /* 0x000000a300a37308 */ /* 0x000ee20000000800 */
[----:B----4-:R-:W-:Y:S01]  /*17860*/  FADD.FTZ R5, R34, R5 ;  /* 0x0000000522057221 */ /* 0x010fe20000010000 */
[----:B------:R-:W-:-:S06]  /*17870*/  FFMA.FTZ R221, R48, R86, -R11 ;  /* 0x0000005630dd7223 */ /* 0x000fcc000001080b */
[----:B------:R-:W4:Y:S01]  /*17880*/  MUFU.EX2 R162, R162 ;  /* 0x000000a200a27308 */ /* 0x000f220000000800 */
[----:B------:R-:W-:Y:S01]  /*17890*/  FADD.FTZ R4, R28, R7 ;  /* 0x000000071c047221 */ /* 0x000fe20000010000 */
[----:B------:R-:W-:-:S06]  /*178a0*/  FFMA.FTZ R175, R40, R86, -R6 ;  /* 0x0000005628af7223 */ /* 0x000fcc0000010806 */
        /* <DEDUP_REMOVED lines=52> */
[----:B------:R-:W-:Y:S01]  /*17bf0*/  FADD.FTZ R4, R170, R5 ;  /* 0x00000005aa047221 */ /* 0x000fe20000010000 */
[----:B------:R-:W-:-:S06]  /*17c00*/  FFMA.FTZ R18, R63, R86, -R6 ;  /* 0x000000563f127223 */ /* 0x000fcc0000010806 */
[----:B------:R-:W4:Y:S01]  /*17c10*/  MUFU.EX2 R19, R19 ;  /* 0x0000001300137308 */ /* 0x000f220000000800 */
[----:B--2---:R-:W-:Y:S01]  /*17c20*/  FADD.FTZ R6, R172, R7 ;  /* 0x00000007ac067221 */ /* 0x004fe20000010000 */
[----:B0-----:R-:W-:-:S06]  /*17c30*/  FADD.FTZ R5, R167, R4 ;  /* 0x00000004a7057221 */ /* 0x001fcc0000010000 */
[----:B------:R-:W0:Y:S08]  /*17c40*/  MUFU.EX2 R166, R166 ;  /* 0x000000a600a67308 */ /* 0x000e300000000800 */
[----:B------:R-:W2:Y:S01]  /*17c50*/  MUFU.EX2 R20, R20 ;  /* 0x0000001400147308 */ /* 0x000ea20000000800 */
[----:B-1----:R-:W-:Y:S01]  /*17c60*/  FADD.FTZ R6, R171, R6 ;  /* 0x00000006ab067221 */ /* 0x002fe20000010000 */
[----:B---3--:R-:W-:-:S06]  /*17c70*/  FADD.FTZ R4, R168, R5 ;  /* 0x00000005a8047221 */ /* 0x008fcc0000010000 */
[----:B------:R-:W1:Y:S08]  /*17c80*/  MUFU.EX2 R164, R164 ;  /* 0x000000a400a47308 */ /* 0x000e700000000800 */
[----:B------:R-:W3:Y:S01]  /*17c90*/  MUFU.EX2 R11, R11 ;  /* 0x0000000b000b7308 */ /* 0x000ee20000000800 */
[----:B----4-:R-:W-:Y:S01]  /*17ca0*/  FADD.FTZ R5, R165, R6 ;  /* 0x00000006a5057221 */ /* 0x010fe20000010000 */
[----:B------:R-:W-:-:S06]  /*17cb0*/  FADD.FTZ R7, R19, R4 ;  /* 0x0000000413077221 */ /* 0x000fcc0000010000 */
[----:B------:R-:W4:Y:S08]  /*17cc0*/  MUFU.EX2 R21, R21 ;  /* 0x0000001500157308 */ /* 0x000f300000000800 */
[----:B------:R-:W4:Y:S01]  /*17cd0*/  MUFU.EX2 R18, R18 ;  /* 0x0000001200127308 */ /* 0x000f220000000800 */
[----:B0-----:R-:W-:Y:S01]  /*17ce0*/  FADD.FTZ R5, R166, R5 ;  /* 0x00000005a6057221 */ /* 0x001fe20000010000 */
[----:B--2---:R-:W-:-:S03]  /*17cf0*/  FADD.FTZ R4, R20, R7 ;  /* 0x0000000714047221 */ /* 0x004fc60000010000 */
[----:B-1----:R-:W-:Y:S01]  /*17d00*/  FADD.FTZ R6, R164, R5 ;  /* 0x00000005a4067221 */ /* 0x002fe20000010000 */
[----:B---3--:R-:W-:-:S03]  /*17d10*/  FADD.FTZ R5, R11, R4 ;  /* 0x000000040b057221 */ /* 0x008fc60000010000 */
[----:B----4-:R-:W-:Y:S01]  /*17d20*/  FADD.FTZ R4, R21, R6 ;  /* 0x0000000615047221 */ /* 0x010fe20000010000 */
[----:B------:R-:W-:Y:S01]  /*17d30*/  STL [R1+0x214], R8 ;  /* 0x0002140801007387 */ /* 0x000fe20000100800 */
[----:B------:R-:W-:-:S05]  /*17d40*/  FADD.FTZ R5, R18, R5 ;  /* 0x0000000512057221 */ /* 0x000fca0000010000 */
        /* <DEDUP_REMOVED lines=85> */
[----:B------:R0:W-:Y:S01]  /*182a0*/  ST.E desc[UR36][R16.64+0x250], R7 ;  /* 0x0002500710007985 */ /* 0x0001e2000c101924 */
[----:B-1----:R-:W-:-:S03]  /*182b0*/  FMUL.FTZ R9, R13, R114 ;  /* 0x000000720d097220 */ /* 0x002fc60000410000 */
[----:B------:R1:W-:Y:S04]  /*182c0*/  ST.E desc[UR36][R16.64+0x260], R25 ;  /* 0x0002601910007985 */ /* 0x0003e8000c101924 */
[----:B------:R2:W-:Y:S01]  /*182d0*/  ST.E desc[UR36][R16.64+0x264], R27 ;  /* 0x0002641b10007985 */ /* 0x0005e2000c101924 */
[----:B------:R-:W-:-:S03]  /*182e0*/  FMUL.FTZ R47, R13, R138 ;  /* 0x0000008a0d2f7220 */ /* 0x000fc60000410000 */
[----:B------:R3:W-:Y:S01]  /*182f0*/  ST.E desc[UR36][R16.64+0x270], R39 ;  /* 0x0002702710007985 */ /* 0x0007e2000c101924 */
[----:B0-----:R-:W-:-:S03]  /*18300*/  FMUL.FTZ R7, R13, R132 ;  /* 0x000000840d077220 */ /* 0x001fc60000410000 */
[----:B------:R0:W-:Y:S01]  /*18310*/  ST.E desc[UR36][R16.64+0x274], R41 ;  /* 0x0002742910007985 */ /* 0x0001e2000c101924 */
[----:B-1----:R-:W-:-:S03]  /*18320*/  FMUL.FTZ R25, R13, R142 ;  /* 0x0000008e0d197220 */ /* 0x002fc60000410000 */
[----:B------:R1:W-:Y:S01]  /*18330*/  ST.E desc[UR36][R16.64+0x280], R43 ;  /* 0x0002802b10007985 */ /* 0x0003e2000c101924 */
[----:B--2---:R-:W-:-:S03]  /*18340*/  FMUL.FTZ R27, R13, R144 ;  /* 0x000000900d1b7220 */ /* 0x004fc60000410000 */
[----:B------:R2:W-:Y:S01]  /*18350*/  ST.E desc[UR36][R16.64+0x294], R45 ;  /* 0x0002942d10007985 */ /* 0x0005e2000c101924 */
[C---:B---3--:R-:W-:Y:S01]  /*18360*/  FMUL.FTZ R39, R13.reuse, R146 ;  /* 0x000000920d277220 */ /* 0x048fe20000410000 */
[C---:B0-----:R-:W-:Y:S02]  /*18370*/  FMUL.FTZ R41, R13.reuse, R148 ;  /* 0x000000940d297220 */ /* 0x041fe40000410000 */
[----:B------:R0:W-:Y:S01]  /*18380*/  ST.E desc[UR36][R16.64+0x2f0], R9 ;  /* 0x0002f00910007985 */ /* 0x0001e2000c101924 */
[C---:B-1----:R-:W-:Y:S01]  /*18390*/  FMUL.FTZ R43, R13.reuse, R150 ;  /* 0x000000960d2b7220 */ /* 0x042fe20000410000 */
[C---:B--2---:R-:W-:Y:S02]  /*183a0*/  FMUL.FTZ R45, R13.reuse, R112 ;  /* 0x000000700d2d7220 */ /* 0x044fe40000410000 */
[----:B------:R1:W-:Y:S01]  /*183b0*/  ST.E desc[UR36][R16.64+0x284], R7 ;  /* 0x0002840710007985 */ /* 0x0003e2000c101924 */
[----:B0-----:R-:W-:-:S03]  /*183c0*/  FMUL.FTZ R9, R13, R92 ;  /* 0x0000005c0d097220 */ /* 0x001fc60000410000 */
[----:B------:R-:W-:Y:S01]  /*183d0*/  ST.E desc[UR36][R16.64+0x2a0], R47 ;  /* 0x0002a02f10007985 */ /* 0x000fe2000c101924 */
[----:B------:R-:W-:-:S03]  /*183e0*/  FMUL.FTZ R49, R13, R140 ;  /* 0x0000008c0d317220 */ /* 0x000fc60000410000 */
        /* <DEDUP_REMOVED lines=10> */
[C---:B---3--:R-:W-:Y:S02]  /*18490*/  FMUL.FTZ R41, R13.reuse, R106 ;  /* 0x0000006a0d297220 */ /* 0x048fe40000410000 */
[----:B------:R2:W-:Y:S01]  /*184a0*/  ST.E desc[UR36][R16.64+0x330], R9 ;  /* 0x0003300910007985 */ /* 0x0005e2000c101924 */
[C---:B0-----:R-:W-:Y:S01]  /*184b0*/  FMUL.FTZ R43, R13.reuse, R104 ;  /* 0x000000680d2b7220 */ /* 0x041fe20000410000 */
[C---:B------:R-:W-:Y:S01]  /*184c0*/  FMUL.FTZ R47, R13.reuse, R96 ;  /* 0x000000600d2f7220 */ /* 0x040fe20000410000 */
[C---:B-1----:R-:W-:Y:S01]  /*184d0*/  FMUL.FTZ R45, R13.reuse, R98 ;  /* 0x000000620d2d7220 */ /* 0x042fe20000410000 */
[----:B------:R0:W-:Y:S01]  /*184e0*/  ST.E desc[UR36][R16.64+0x2a4], R49 ;  /* 0x0002a43110007985 */ /* 0x0001e2000c101924 */
[----:B--2---:R-:W-:-:S03]  /*184f0*/  FMUL.FTZ R9, R13, R72 ;  /* 0x000000480d097220 */ /* 0x004fc60000410000 */
[----:B------:R1:W-:Y:S04]  /*18500*/  ST.E desc[UR36][R16.64+0x2e4], R7 ;  /* 0x0002e40710007985 */ /* 0x0003e8000c101924 */
[----:B------:R2:W-:Y:S01]  /*18510*/  ST.E desc[UR36][R16.64+0x300], R25 ;  /* 0x0003001910007985 */ /* 0x0005e2000c101924 */
[----:B0-----:R-:W-:-:S03]  /*18520*/  FMUL.FTZ R49, R13, R94 ;  /* 0x0000005e0d317220 */ /* 0x001fc60000410000 */
[----:B------:R0:W-:Y:S04]  /*18530*/  ST.E desc[UR36][R16.64+0x304], R27 ;  /* 0x0003041b10007985 */ /* 0x0001e8000c101924 */
[----:B------:R3:W-:Y:S01]  /*18540*/  ST.E desc[UR36][R16.64+0x310], R39 ;  /* 0x0003102710007985 */ /* 0x0007e2000c101924 */
[----:B-1----:R-:W-:-:S03]  /*18550*/  FMUL.FTZ R7, R13, R100 ;  /* 0x000000640d077220 */ /* 0x002fc60000410000 */
[----:B------:R1:W-:Y:S01]  /*18560*/  ST.E desc[UR36][R16.64+0x314], R41 ;  /* 0x0003142910007985 */ /* 0x0003e2000c101924 */
[----:B--2---:R-:W-:-:S03]  /*18570*/  FMUL.FTZ R25, R13, R90 ;  /* 0x0000005a0d197220 */ /* 0x004fc60000410000 */
[----:B------:R2:W-:Y:S01]  /*18580*/  ST.E desc[UR36][R16.64+0x320], R43 ;  /* 0x0003202b10007985 */ /* 0x0005e2000c101924 */
[----:B0-----:R-:W-:-:S03]  /*18590*/  FMUL.FTZ R27, R13, R82 ;  /* 0x000000520d1b7220 */ /* 0x001fc60000410000 */
[----:B------:R0:W-:Y:S01]  /*185a0*/  ST.E desc[UR36][R16.64+0x334], R45 ;  /* 0x0003342d10007985 */ /* 0x0001e2000c101924 */
[----:B---3--:R-:W-:-:S03]  /*185b0*/  FMUL.FTZ R39, R13, R88 ;  /* 0x000000580d277220 */ /* 0x008fc60000410000 */
[----:B------:R3:W-:Y:S01]  /*185c0*/  ST.E desc[UR36][R16.64+0x340], R47 ;  /* 0x0003402f10007985 */ /* 0x0007e2000c101924 */
[C---:B-1----:R-:W-:Y:S01]  /*185d0*/  FMUL.FTZ R41, R13.reuse, R86 ;  /* 0x000000560d297220 */ /* 0x042fe20000410000 */
[C---:B--2---:R-:W-:Y:S02]  /*185e0*/  FMUL.FTZ R43, R13.reuse, R84 ;  /* 0x000000540d2b7220 */ /* 0x044fe40000410000 */
[----:B------:R1:W-:Y:S01]  /*185f0*/  ST.E desc[UR36][R16.64+0x380], R9 ;  /* 0x0003800910007985 */ /* 0x0003e2000c101924 */
[C---:B0-----:R-:W-:Y:S01]  /*18600*/  FMUL.FTZ R45, R13.reuse, R78 ;  /* 0x0000004e0d2d7220 */ /* 0x041fe20000410000 */
[C---:B---3--:R-:W-:Y:S02]  /*18610*/  FMUL.FTZ R47, R13.reuse, R76 ;  /* 0x0000004c0d2f7220 */ /* 0x048fe40000410000 */
[----:B------:R0:W-:Y:S01]  /*18620*/  ST.E desc[UR36][R16.64+0x324], R7 ;  /* 0x0003240710007985 */ /* 0x0001e2000c101924 */
[----:B-1----:R-:W-:-:S03]  /*18630*/  FMUL.FTZ R9, R13, R52 ;  /* 0x000000340d097220 */ /* 0x002fc60000410000 */
        /* <DEDUP_REMOVED lines=20> */
[----:B------:R1:W-:Y:S01]  /*18780*/  ST.E desc[UR36][R16.64+0x394], R49 ;  /* 0x0003943110007985 */ /* 0x0003e2000c101924 */
[C---:B------:R-:W-:Y:S01]  /*18790*/  FMUL.FTZ R51, R13.reuse, R51 ;  /* 0x000000330d337220 */ /* 0x040fe20000410000 */
[C---:B------:R-:W-:Y:S02]  /*187a0*/  FMUL.FTZ R53, R13.reuse, R53 ;  /* 0x000000350d357220 */ /* 0x040fe40000410000 */
[----:B------:R2:W-:Y:S01]  /*187b0*/  ST.E desc[UR36][R16.64+0x3a0], R25 ;  /* 0x0003a01910007985 */ /* 0x0005e2000c101924 */
[----:B------:R-:W-:Y:S01]  /*187c0*/  LOP3.LUT R8, R6, 0x8, RZ, 0xfc, !PT ;  /* 0x0000000806087812 */ /* 0x000fe200078efcff */
[C---:B0-----:R-:W-:Y:S02]  /*187d0*/  FMUL.FTZ R7, R13.reuse, R60 ;  /* 0x0000003c0d077220 */ /* 0x041fe40000410000 */
        /* <DEDUP_REMOVED lines=14> */
[C---:B---3--:R-:W-:Y:S01]  /*188c0*/  FMUL.FTZ R47, R13.reuse, R26 ;  /* 0x0000001a0d2f7220 */ /* 0x048fe20000410000 */
[----:B------:R-:W-:Y:S01]  /*188d0*/  FMUL.FTZ R13, R13, R38 ;  /* 0x000000260d0d7220 */ /* 0x000fe20000410000 */
[--C-:B-1----:R-:W-:Y:S01]  /*188e0*/  IMAD.MOV.U32 R9, RZ, RZ, R5.reuse ;  /* 0x000000ffff097224 */ /* 0x102fe200078e0005 */
[----:B------:R-:W-:Y:S04]  /*188f0*/  ST.E desc[UR36][R16.64+0x2d4], R51 ;  /* 0x0002d43310007985 */ /* 0x000fe8000c101924 */
        /* <DEDUP_REMOVED lines=202> */
[----:B------:R-:W-:Y:S04]  /*195a0*/  ST.E desc[UR36][R16.64+0x40c], R45 ;  /* 0x00040c2d10007985 */ /* 0x000fe8000c101924 */
[----:B------:R1:W-:Y:S04]  /*195b0*/  ST.E desc[UR36][R16.64+0x418], R43 ;  /* 0x0004182b10007985 */ /* 0x0003e8000c101924 */
[----:B------:R2:W-:Y:S04]  /*195c0*/  ST.E desc[UR36][R16.64+0x41c], R39 ;  /* 0x00041c2710007985 */ /* 0x0005e8000c101924 */
[----:B------:R-:W-:Y:S04]  /*195d0*/  ST.E desc[UR36][R16.64+0x428], R51 ;  /* 0x0004283310007985 */ /* 0x000fe8000c101924 */
[----:B------:R3:W-:Y:S04]  /*195e0*/  ST.E desc[UR36][R16.64+0x42c], R25 ;  /* 0x00042c1910007985 */ /* 0x0007e8000c101924 */
[----:B------:R4:W-:Y:S01]  /*195f0*/  ST.E desc[UR36][R16.64+0x438], R27 ;  /* 0x0004381b10007985 */ /* 0x0009e2000c101924 */
[----:B------:R4:W-:Y:S06]  /*19600*/  BAR.SYNC.DEFER_BLOCKING R26, 0x100 ;  /* 0x0004001a0000751d */ /* 0x0009ec0000010000 */
[----:B0-----:R-:W2:Y:S04]  /*19610*/  LD.E R41, desc[UR36][R16.64+0x240] ;  /* 0x0002402410297980 */ /* 0x001ea8000c101900 */
[----:B------:R-:W4:Y:S04]  /*19620*/  LD.E R24, desc[UR36][R2.64] ;  /* 0x0000002402187980 */ /* 0x000f28000c101900 */
[----:B------:R-:W4:Y:S04]  /*19630*/  LD.E.64 R12, desc[UR36][R16.64+0x88] ;  /* 0x00008824100c7980 */ /* 0x000f28000c101b00 */
[----:B--2---:R0:W-:Y:S04]  /*19640*/  ST.E desc[UR36][R16.64+0x240], R41 ;  /* 0x0002402910007985 */ /* 0x0041e8000c101924 */
[----:B-1----:R-:W2:Y:S04]  /*19650*/  LD.E R43, desc[UR36][R4.64] ;  /* 0x00000024042b7980 */ /* 0x002ea8000c101900 */
[----:B--2---:R1:W-:Y:S04]  /*19660*/  ST.E desc[UR36][R4.64], R43 ;  /* 0x0000002b04007985 */ /* 0x0043e8000c101924 */
[----:B------:R-:W2:Y:S04]  /*19670*/  LD.E R39, desc[UR36][R8.64] ;  /* 0x0000002408277980 */ /* 0x000ea8000c101900 */
[----:B--2---:R2:W-:Y:S04]  /*19680*/  ST.E desc[UR36][R8.64], R39 ;  /* 0x0000002708007985 */ /* 0x0045e8000c101924 */
[----:B---3--:R-:W3:Y:S04]  /*19690*/  LD.E R25, desc[UR36][R6.64] ;  /* 0x0000002406197980 */ /* 0x008ee8000c101900 */
[----:B---3--:R3:W-:Y:S04]  /*196a0*/  ST.E desc[UR36][R6.64], R25 ;  /* 0x0000001906007985 */ /* 0x0087e8000c101924 */
[----:B----4-:R-:W4:Y:S04]  /*196b0*/  LD.E R27, desc[UR36][R16.64+0x250] ;  /* 0x00025024101b7980 */ /* 0x010f28000c101900 */
[----:B------:R-:W4:Y:S04]  /*196c0*/  LD.E R45, desc[UR36][R16.64+0x254] ;  /* 0x00025424102d7980 */ /* 0x000f28000c101900 */
[----:B------:R-:W4:Y:S04]  /*196d0*/  LD.E R47, desc[UR36][R16.64+0x258] ;  /* 0x00025824102f7980 */ /* 0x000f28000c101900 */
[----:B0-----:R-:W4:Y:S04]  /*196e0*/  LD.E R41, desc[UR36][R16.64+0x25c] ;  /* 0x00025c2410297980 */ /* 0x001f28000c101900 */
[----:B------:R-:W4:Y:S04]  /*196f0*/  LD.E R49, desc[UR36][R16.64+0x260] ;  /* 0x0002602410317980 */ /* 0x000f28000c101900 */
[----:B------:R-:W4:Y:S04]  /*19700*/  LD.E R51, desc[UR36][R16.64+0x264] ;  /* 0x0002642410337980 */ /* 0x000f28000c101900 */
[----:B-1----:R-:W4:Y:S04]  /*19710*/  LD.E R43, desc[UR36][R16.64+0x268] ;  /* 0x00026824102b7980 */ /* 0x002f28000c101900 */
        /* <DEDUP_REMOVED lines=68> */
[----:B----4-:R0:W-:Y:S04]  /*19b60*/  ST.E desc[UR36][R16.64+0x250], R27 ;  /* 0x0002501b10007985 */ /* 0x0101e8000c101924 */
[----:B------:R-:W-:Y:S04]  /*19b70*/  ST.E desc[UR36][R16.64+0x254], R45 ;  /* 0x0002542d10007985 */ /* 0x000fe8000c101924 */
[----:B------:R-:W-:Y:S04]  /*19b80*/  ST.E desc[UR36][R16.64+0x258], R47 ;  /* 0x0002582f10007985 */ /* 0x000fe8000c101924 */
[----:B------:R-:W-:Y:S04]  /*19b90*/  ST.E desc[UR36][R16.64+0x25c], R41 ;  /* 0x00025c2910007985 */ /* 0x000fe8000c101924 */
[----:B------:R-:W-:Y:S04]  /*19ba0*/  ST.E desc[UR36][R16.64+0x260], R49 ;  /* 0x0002603110007985 */ /* 0x000fe8000c101924 */
[----:B------:R-:W-:Y:S04]  /*19bb0*/  ST.E desc[UR36][R16.64+0x264], R51 ;  /* 0x0002643310007985 */ /* 0x000fe8000c101924 */
[----:B------:R-:W-:Y:S04]  /*19bc0*/  ST.E desc[UR36][R16.64+0x268], R43 ;  /* 0x0002682b10007985 */ /* 0x000fe8000c101924 */
[----:B------:R-:W-:Y:S04]  /*19bd0*/  ST.E desc[UR36][R16.64+0x26c], R53 ;  /* 0x00026c3510007985 */ /* 0x000fe8000c101924 */
[----:B--2---:R1:W-:Y:S04]  /*19be0*/  ST.E desc[UR36][R16.64+0x270], R39 ;  /* 0x0002702710007985 */ /* 0x0043e8000c101924 */
[----:B------:R2:W-:Y:S04]  /*19bf0*/  ST.E desc[UR36][R16.64+0x274], R55 ;  /* 0x0002743710007985 */ /* 0x0005e8000c101924 */
[----:B------:R4:W-:Y:S04]  /*19c00*/  ST.E desc[UR36][R16.64+0x278], R57 ;  /* 0x0002783910007985 */ /* 0x0009e8000c101924 */
[----:B------:R4:W-:Y:S04]  /*19c10*/  ST.E desc[UR36][R16.64+0x27c], R59 ;  /* 0x00027c3b10007985 */ /* 0x0009e8000c101924 */
[----:B------:R4:W-:Y:S04]  /*19c20*/  ST.E desc[UR36][R16.64+0x280], R61 ;  /* 0x0002803d10007985 */ /* 0x0009e8000c101924 */
[----:B------:R4:W-:Y:S04]  /*19c30*/  ST.E desc[UR36][R16.64+0x284], R63 ;  /* 0x0002843f10007985 */ /* 0x0009e8000c101924 */
[----:B------:R4:W-:Y:S04]  /*19c40*/  ST.E desc[UR36][R16.64+0x288], R65 ;  /* 0x0002884110007985 */ /* 0x0009e8000c101924 */
[----:B------:R4:W-:Y:S04]  /*19c50*/  ST.E desc[UR36][R16.64+0x28c], R67 ;  /* 0x00028c4310007985 */ /* 0x0009e8000c101924 */
[----:B0-----:R-:W3:Y:S04]  /*19c60*/  LD.E R27, desc[UR36][R16.64+0x298] ;  /* 0x00029824101b7980 */ /* 0x001ee8000c101900 */
[----:B-1----:R-:W3:Y:S04]  /*19c70*/  LD.E R39, desc[UR36][R16.64+0x2a0] ;  /* 0x0002a02410277980 */ /* 0x002ee8000c101900 */
[----:B------:R-:W3:Y:S04]  /*19c80*/  LD.E R41, desc[UR36][R16.64+0x2a8] ;  /* 0x0002a82410297980 */ /* 0x000ee8000c101900 */
[----:B------:R-:W3:Y:S04]  /*19c90*/  LD.E R43, desc[UR36][R16.64+0x2b0] ;  /* 0x0002b024102b7980 */ /* 0x000ee8000c101900 */
[----:B------:R-:W3:Y:S04]  /*19ca0*/  LD.E R45, desc[UR36][R16.64+0x2b8] ;  /* 0x0002b824102d7980 */ /* 0x000ee8000c101900 */
[----:B------:R-:W3:Y:S04]  /*19cb0*/  LD.E R47, desc[UR36][R16.64+0x2c0] ;  /* 0x0002c024102f7980 */ /* 0x000ee8000c101900 */
[----:B------:R-:W3:Y:S04]  /*19cc0*/  LD.E R49, desc[UR36][R16.64+0x2c8] ;  /* 0x0002c82410317980 */ /* 0x000ee8000c101900 */
[----:B------:R-:W3:Y:S04]  /*19cd0*/  LD.E R51, desc[UR36][R16.64+0x2d0] ;  /* 0x0002d02410337980 */ /* 0x000ee8000c101900 */
[----:B------:R-:W3:Y:S04]  /*19ce0*/  LD.E R53, desc[UR36][R16.64+0x2d8] ;  /* 0x0002d82410357980 */ /* 0x000ee8000c101900 */
[----:B--2---:R-:W2:Y:S04]  /*19cf0*/  LD.E R55, desc[UR36][R16.64+0x2e0] ;  /* 0x0002e02410377980 */ /* 0x004ea8000c101900 */
        /* <DEDUP_REMOVED lines=39> */
[----:B---3--:R0:W-:Y:S04]  /*19f70*/  ST.E desc[UR36][R16.64+0x290], R25 ;  /* 0x0002901910007985 */ /* 0x0081e8000c101924 */
        /* <DEDUP_REMOVED lines=34> */
[----:B--2---:R2:W-:Y:S04]  /*1a1a0*/  ST.E desc[UR36][R16.64+0x2e0], R55 ;  /* 0x0002e03710007985 */ /* 0x0045e8000c101924 */
        /* <DEDUP_REMOVED lines=101> */
[----:B------:R-:W4:Y:S04]  /*1a800*/  LD.E R38, desc[UR36][R16.64+0x278] ;  /* 0x0002782410267980 */ /* 0x000f28000c101900 */
        /* <DEDUP_REMOVED lines=16> */
[----:B--2---:R-:W3:Y:S04]  /*1a910*/  LD.E R55, desc[UR36][R16.64+0x2bc] ;  /* 0x0002bc2410377980 */ /* 0x004ee8000c101900 */
[----:B------:R-:W3:Y:S04]  /*1a920*/  LD.E R56, desc[UR36][R16.64+0x2c0] ;  /* 0x0002c02410387980 */ /* 0x000ee8000c101900 */
[----:B----4-:R-:W3:Y:S04]  /*1a930*/  LD.E R57, desc[UR36][R16.64+0x2c4] ;  /* 0x0002c42410397980 */ /* 0x010ee8000c101900 */
        /* <DEDUP_REMOVED lines=42> */
[----:B------:R-:W-:Y:S01]  /*1abe0*/  ISETP.NE.U32.AND P0, PT, R25, RZ, PT ;  /* 0x000000ff1900720c */ /* 0x000fe20003f05070 */
[----:B------:R-:W-:-:S02]  /*1abf0*/  IMAD.MOV.U32 R25, RZ, RZ, R13 ;  /* 0x000000ffff197224 */ /* 0x000fc400078e000d */
[----:B------:R-:W3:Y:S03]  /*1ac00*/  LD.E R100, desc[UR36][R16.64+0x370] ;  /* 0x0003702410647980 */ /* 0x000ee6000c101900 */
[----:B------:R-:W-:Y:S01]  /*1ac10*/  R2UR UR11, R25 ;  /* 0x00000000190b72ca */ /* 0x000fe200000e0000 */
        /* <DEDUP_REMOVED lines=54> */
[----:B------:R-:W-:-:S02]  /*1af80*/  R2UR UR6, R12 ;  /* 0x000000000c0672ca */ /* 0x000fc400000e0000 */
[----:B------:R-:W-:Y:S02]  /*1af90*/  R2UR UR7, R13 ;  /* 0x000000000d0772ca */ /* 0x000fe400000e0000 */
[----:B------:R-:W-:Y:S01]  /*1afa0*/  F2FP.BF16.F32.PACK_AB R152, R15, R152 ;  /* 0x000000980f98723e */ /* 0x000fe200000010ff */
[----:B------:R-:W-:-:S03]  /*1afb0*/  VOTEU.ANY UP0, P0 ;  /* 0x00000000003f7886 */ /* 0x000fc60000000100 */
[----:B---3--:R-:W-:-:S07]  /*1afc0*/  WARPGROUP.ARRIVE ;  /* 0x00000000000079c5 */ /* 0x008fce0000000000 */
        /* <DEDUP_REMOVED lines=687> */
[----:B------:R0:W-:Y:S04]  /*1dac0*/  ST.E desc[UR36][R4.64], R25 ;  /* 0x0000001904007985 */ /* 0x0001e8000c101924 */
[----:B------:R-:W-:Y:S04]  /*1dad0*/  ST.E desc[UR36][R8.64], R26 ;  /* 0x0000001a08007985 */ /* 0x000fe8000c101924 */
[----:B------:R1:W-:Y:S04]  /*1dae0*/  ST.E desc[UR36][R6.64], R27 ;  /* 0x0000001b06007985 */ /* 0x0003e8000c101924 */
[----:B------:R-:W-:Y:S04]  /*1daf0*/  ST.E desc[UR36][R16.64+0x250], R28 ;  /* 0x0002501c10007985 */ /* 0x000fe8000c101924 */
        /* <DEDUP_REMOVED lines=123> */
[----:B------:R-:W-:Y:S04]  /*1e2b0*/  STL [R1+0x68], R0 ;  /* 0x0000680001007387 */ /* 0x000fe80000100800 */
[----:B------:R-:W3:Y:S04]  /*1e2c0*/  LD.E R11, desc[UR36][R16.64+0x240] ;  /* 0x00024024100b7980 */ /* 0x000ee8000c101900 */
[----:B---3--:R3:W-:Y:S04]  /*1e2d0*/  ST.E desc[UR36][R16.64+0x240], R11 ;  /* 0x0002400b10007985 */ /* 0x0087e8000c101924 */
[----:B------:R-:W4:Y:S04]  /*1e2e0*/  LD.E R13, desc[UR36][R4.64] ;  /* 0x00000024040d7980 */ /* 0x000f28000c101900 */
[----:B----4-:R4:W-:Y:S04]  /*1e2f0*/  ST.E desc[UR36][R4.64], R13 ;  /* 0x0000000d04007985 */ /* 0x0109e8000c101924 */
[----:B------:R-:W2:Y:S04]  /*1e300*/  LD.E R15, desc[UR36][R8.64] ;  /* 0x00000024080f7980 */ /* 0x000ea8000c101900 */
[----:B--2---:R2:W-:Y:S04]  /*1e310*/  ST.E desc[UR36][R8.64], R15 ;  /* 0x0000000f08007985 */ /* 0x0045e8000c101924 */
[----:B------:R-:W3:Y:S04]  /*1e320*/  LD.E R19, desc[UR36][R6.64] ;  /* 0x0000002406137980 */ /* 0x000ee8000c101900 */
[----:B---3--:R3:W-:Y:S04]  /*1e330*/  ST.E desc[UR36][R6.64], R19 ;  /* 0x0000001306007985 */ /* 0x0087e8000c101924 */
[----:B------:R-:W3:Y:S04]  /*1e340*/  LD.E R21, desc[UR36][R16.64+0x250] ;  /* 0x0002502410157980 */ /* 0x000ee8000c101900 */
[----:B0-----:R-:W3:Y:S04]  /*1e350*/  LD.E R25, desc[UR36][R16.64+0x254] ;  /* 0x0002542410197980 */ /* 0x001ee8000c101900 */
[----:B-1----:R-:W3:Y:S04]  /*1e360*/  LD.E R27, desc[UR36][R16.64+0x258] ;  /* 0x00025824101b7980 */ /* 0x002ee8000c101900 */
[----:B------:R-:W3:Y:S04]  /*1e370*/  LD.E R29, desc[UR36][R16.64+0x25c] ;  /* 0x00025c24101d7980 */ /* 0x000ee8000c101900 */
[----:B------:R-:W3:Y:S04]  /*1e380*/  LD.E R11, desc[UR36][R16.64+0x260] ;  /* 0x00026024100b7980 */ /* 0x000ee8000c101900 */
[----:B------:R-:W3:Y:S04]  /*1e390*/  LD.E R31, desc[UR36][R16.64+0x264] ;  /* 0x00026424101f7980 */ /* 0x000ee8000c101900 */
[----:B----4-:R-:W4:Y:S04]  /*1e3a0*/  LD.E R5, desc[UR36][R16.64+0x268] ;  /* 0x0002682410057980 */ /* 0x010f28000c101900 */
[----:B------:R-:W4:Y:S04]  /*1e3b0*/  LD.E R13, desc[UR36][R16.64+0x26c] ;  /* 0x00026c24100d7980 */ /* 0x000f28000c101900 */
        /* <DEDUP_REMOVED lines=116> */
[----:B------:R-:W-:Y:S04]  /*1eb00*/  ST.E desc[UR36][R16.64+0x250], R21 ;  /* 0x0002501510007985 */ /* 0x000fe8000c101924 */
[----:B------:R-:W-:Y:S04]  /*1eb10*/  ST.E desc[UR36][R16.64+0x254], R25 ;  /* 0x0002541910007985 */ /* 0x000fe8000c101924 */
[----:B------:R-:W-:Y:S04]  /*1eb20*/  ST.E desc[UR36][R16.64+0x258], R27 ;  /* 0x0002581b10007985 */ /* 0x000fe8000c101924 */
[----:B------:R-:W-:Y:S04]  /*1eb30*/  ST.E desc[UR36][R16.64+0x25c], R29 ;  /* 0x00025c1d10007985 */ /* 0x000fe8000c101924 */
[----:B------:R-:W-:Y:S04]  /*1eb40*/  ST.E desc[UR36][R16.64+0x260], R11 ;  /* 0x0002600b10007985 */ /* 0x000fe8000c101924 */
[----:B------:R-:W-:Y:S04]  /*1eb50*/  ST.E desc[UR36][R16.64+0x264], R31 ;  /* 0x0002641f10007985 */ /* 0x000fe8000c101924 */
[----:B----4-:R-:W-:Y:S04]  /*1eb60*/  ST.E desc[UR36][R16.64+0x268], R5 ;  /* 0x0002680510007985 */ /* 0x010fe8000c101924 */
[----:B------:R-:W-:Y:S04]  /*1eb70*/  ST.E desc[UR36][R16.64+0x26c], R13 ;  /* 0x00026c0d10007985 */ /* 0x000fe8000c101924 */
[----:B--2---:R-:W-:Y:S04]  /*1eb80*/  ST.E desc[UR36][R16.64+0x270], R9 ;  /* 0x0002700910007985 */ /* 0x004fe8000c101924 */
[----:B------:R-:W-:Y:S04]  /*1eb90*/  ST.E desc[UR36][R16.64+0x274], R15 ;  /* 0x0002740f10007985 */ /* 0x000fe8000c101924 */
[----:B---3--:R-:W-:Y:S04]  /*1eba0*/  ST.E desc[UR36][R16.64+0x278], R7 ;  /* 0x0002780710007985 */ /* 0x008fe8000c101924 */
        /* <DEDUP_REMOVED lines=121> */
.L_x_3536:
[----:B------:R-:W-:Y:S05]  /*1f340*/  BSYNC B0 ;  /* 0x0000000000007941 */ /* 0x000fea0003800000 */
.L_x_3535:
        /* <DEDUP_REMOVED lines=9> */
.L_x_3508:
[----:B0-----:R-:W0:Y:S01]  /*1f3e0*/  S2R R0, SR_TID.X ;  /* 0x0000000000007919 */ /* 0x001e220000002100 */
[----:B------:R-:W-:Y:S05]  /*1f3f0*/  WARPSYNC.ALL ;  /* 0x0000000000007948 */ /* 0x000fea0003800000 */
[----:B0-----:R-:W-:-:S04]  /*1f400*/  SHF.R.U32.HI R0, RZ, 0x7, R0 ;  /* 0x00000007ff007819 */ /* 0x001fc80000011600 */
[----:B------:R-:W-:Y:S01]  /*1f410*/  IADD3 R141, -R0, 0xb, RZ ;  /* 0x0000000b008d7810 */ /* 0x000fe20007ffe1ff */
[----:B------:R-:W3:Y:S04]  /*1f420*/  LDL R5, [R1+0x220] ;  /* 0x0002200001057983 */ /* 0x000ee80000100800 */
[----:B------:R-:W4:Y:S04]  /*1f430*/  LDL R8, [R1+0x224] ;  /* 0x0002240001087983 */ /* 0x000f280000100800 */
[----:B------:R-:W5:Y:S04]  /*1f440*/  LDL R135, [R1+0x1f8] ;  /* 0x0001f80001877983 */ /* 0x000f680000100800 */
[----:B------:R-:W2:Y:S01]  /*1f450*/  LDL.64 R122, [R1+0x290] ;  /* 0x00029000017a7983 */ /* 0x000ea20000100a00 */
[----:B------:R-:W-:-:S02]  /*1f460*/  IMAD.MOV.U32 R140, RZ, RZ, -0x800000 ;  /* 0xff800000ff8c7424 */ /* 0x000fc400078e00ff */
[----:B------:R-:W-:Y:S01]  /*1f470*/  IMAD.MOV.U32 R138, RZ, RZ, -0x800000 ;  /* 0xff800000ff8a7424 */ /* 0x000fe200078e00ff */
[----:B------:R-:W2:Y:S01]  /*1f480*/  LDL.64 R132, [R1+0x240] ;  /* 0x0002400001847983 */ /* 0x000ea20000100a00 */
[----:B------:R-:W-:-:S03]  /*1f490*/  IMAD.MOV.U32 R137, RZ, RZ, RZ ;  /* 0x000000ffff897224 */ /* 0x000fc600078e00ff */
[----:B------:R-:W2:Y:S04]  /*1f4a0*/  LDL.64 R130, [R1+0x250] ;  /* 0x0002500001827983 */ /* 0x000ea80000100a00 */
        /* <DEDUP_REMOVED lines=57> */
[----:B------:R-:W2:Y:S04]  /*1f840*/  LDL R136, [R1+0x200] ;  /* 0x0002000001887983 */ /* 0x000ea80000100800 */
[----:B---3--:R-:W0:Y:S02]  /*1f850*/  SHFL.BFLY PT, R0, R5, 0x2, 0x1f ;  /* 0x0c401f0005007f89 */ /* 0x008e2400000e0000 */
[----:B0-----:R-:W-:-:S05]  /*1f860*/  FADD.FTZ R0, R5, R0 ;  /* 0x0000000005007221 */ /* 0x001fca0000010000 */
[----:B------:R-:W0:Y:S02]  /*1f870*/  SHFL.BFLY PT, R3, R0, 0x1, 0x1f ;  /* 0x0c201f0000037f89 */ /* 0x000e2400000e0000 */
[----:B0-----:R-:W-:-:S05]  /*1f880*/  FADD.FTZ R2, R0, R3 ;  /* 0x0000000300027221 */ /* 0x001fca0000010000 */
[----:B------:R-:W-:Y:S04]  /*1f890*/  STL [R1+0x220], R2 ;  /* 0x0002200201007387 */ /* 0x000fe80000100800 */
[----:B------:R-:W3:Y:S04]  /*1f8a0*/  LDL R134, [R1+0x220] ;  /* 0x0002200001867983 */ /* 0x000ee80000100800 */
[----:B----4-:R-:W0:Y:S02]  /*1f8b0*/  SHFL.BFLY PT, R3, R8, 0x2, 0x1f ;  /* 0x0c401f0008037f89 */ /* 0x010e2400000e0000 */
[----:B0-----:R-:W-:Y:S01]  /*1f8c0*/  FADD.FTZ R3, R3, R8 ;  /* 0x0000000803037221 */ /* 0x001fe20000010000 */
[----:B-----5:R-:W-:Y:S01]  /*1f8d0*/  VIADD R135, R135, 0x1 ;  /* 0x0000000187877836 */ /* 0x020fe20000000000 */
[----:B------:R-:W4:Y:S04]  /*1f8e0*/  LDL.64 R8, [R1+0x3f8] ;  /* 0x0003f80001087983 */ /* 0x000f280000100a00 */
[----:B------:R-:W0:Y:S02]  /*1f8f0*/  SHFL.BFLY PT, R4, R3, 0x1, 0x1f ;  /* 0x0c201f0003047f89 */ /* 0x000e2400000e0000 */
[----:B0-----:R-:W-:Y:S01]  /*1f900*/  FADD.FTZ R139, R3, R4 ;  /* 0x00000004038b7221 */ /* 0x001fe20000010000 */
[----:B------:R0:W-:Y:S08]  /*1f910*/  BAR.ARV R141, 0x100 ;  /* 0x0004008d0000751d */ /* 0x0001f00000002000 */
[----:B------:R-:W-:Y:S06]  /*1f920*/  BAR.ARV 0x8, 0x180 ;  /* 0x0206000000007b1d */ /* 0x000fec0000002000 */
[----:B------:R-:W-:-:S13]  /*1f930*/  FSETP.NE.FTZ.AND P1, PT, R139, RZ, PT ;  /* 0x000000ff8b00720b */ /* 0x000fda0003f35000 */
[----:B------:R-:W5:Y:S04]  /*1f940*/  @P1 LDL R6, [R1+0x230] ;  /* 0x0002300001061983 */ /* 0x000f680000100800 */
[----:B--2---:R-:W2:Y:S01]  /*1f950*/  @P1 LDL R7, [R1+0x214] ;  /* 0x0002140001071983 */ /* 0x004ea20000100800 */
[----:B---3--:R-:W-:-:S13]  /*1f960*/  FSETP.NE.FTZ.AND P0, PT, R134, RZ, PT ;  /* 0x000000ff8600720b */ /* 0x008fda0003f15000 */
[----:B------:R-:W3:Y:S04]  /*1f970*/  @P0 LDL R4, [R1+0x230] ;  /* 0x0002300001040983 */ /* 0x000ee80000100800 */
[----:B------:R-:W4:Y:S01]  /*1f980*/  @P0 LDL R5, [R1+0x210] ;  /* 0x0002100001050983 */ /* 0x000f220000100800 */
[----:B------:R-:W1:Y:S08]  /*1f990*/  @P0 MUFU.LG2 R0, R134 ;  /* 0x0000008600000308 */ /* 0x000e700000000c00 */
[----:B------:R-:W0:Y:S01]  /*1f9a0*/  @P1 MUFU.LG2 R2, R139 ;  /* 0x0000008b00021308 */ /* 0x000e220000000c00 */
[----:B-1----:R-:W-:-:S02]  /*1f9b0*/  @P0 FMUL.FTZ R3, R0, 0.69314718246459960938 ;  /* 0x3f31721800030820 */ /* 0x002fc40000410000 */
[----:B------:R-:W2:Y:S05]  /*1f9c0*/  LDL R0, [R1+0x204] ;  /* 0x0002040001007983 */ /* 0x000eaa0000100800 */
[----:B------:R1:W1:Y:S01]  /*1f9d0*/  @P0 MUFU.RCP R137, R134 ;  /* 0x0000008600890308 */ /* 0x0002620000001000 */
[----:B-----5:R-:W-:Y:S01]  /*1f9e0*/  @P1 FMUL.FTZ R6, R6, 0.69314718246459960938 ;  /* 0x3f31721806061820 */ /* 0x020fe20000410000 */
[----:B---3--:R-:W-:-:S04]  /*1f9f0*/  @P0 FMUL.FTZ R4, R4, 0.69314718246459960938 ;  /* 0x3f31721804040820 */ /* 0x008fc80000410000 */
[----:B----4-:R-:W-:Y:S01]  /*1fa00*/  @P0 FFMA.FTZ R140, R4, R5, R3 ;  /* 0x00000005048c0223 */ /* 0x010fe20000010003 */
[----:B0-----:R-:W-:Y:S01]  /*1fa10*/  @P1 FMUL.FTZ R3, R2, 0.69314718246459960938 ;  /* 0x3f31721802031820 */ /* 0x001fe20000410000 */
[----:B------:R-:W3:Y:S03]  /*1fa20*/  LDL.64 R4, [R1+0x408] ;  /* 0x0004080001047983 */ /* 0x000ee60000100a00 */
[----:B--2---:R-:W-:Y:S02]  /*1fa30*/  @P1 FFMA.FTZ R138, R6, R7, R3 ;  /* 0x00000007068a1223 */ /* 0x004fe40000010003 */
[----:B------:R-:W2:Y:S04]  /*1fa40*/  LDL.64 R2, [R1+0x428] ;  /* 0x0004280001027983 */ /* 0x000ea80000100a00 */
[----:B------:R-:W4:Y:S01]  /*1fa50*/  LDL.64 R6, [R1+0x438] ;  /* 0x0004380001067983 */ /* 0x000f220000100a00 */
[----:B------:R-:W-:-:S13]  /*1fa60*/  ISETP.NE.AND P0, PT, R135, 0x2, PT ;  /* 0x000000028700780c */ /* 0x000fda0003f05270 */
[----:B-1----:R-:W5:Y:S01]  /*1fa70*/  @!P0 LDL R134, [R1+0x1fc] ;  /* 0x0001fc0001868983 */ /* 0x002f620000100800 */
[-C--:B------:R-:W-:Y:S01]  /*1fa80*/  FMUL.FTZ R123, R123, R137.reuse ;  /* 0x000000897b7b7220 */ /* 0x080fe20000410000 */
[----:B------:R-:W-:-:S05]  /*1fa90*/  FMUL.FTZ R122, R122, R137 ;  /* 0x000000897a7a7220 */ /* 0x000fca0000410000 */
[----:B------:R0:W-:Y:S02]  /*1faa0*/  STL.64 [R1+0x290], R122 ;  /* 0x0002907a01007387 */ /* 0x0001e40000100a00 */
[----:B0-----:R-:W-:-:S06]  /*1fab0*/  IMAD.MOV.U32 R122, RZ, RZ, RZ ;  /* 0x000000ffff7a7224 */ /* 0x001fcc00078e00ff */
[----:B------:R-:W0:Y:S01]  /*1fac0*/  @P1 MUFU.RCP R122, R139 ;  /* 0x0000008b007a1308 */ /* 0x000e220000001000 */
        /* <DEDUP_REMOVED lines=121> */
[----:B------:R-:W-:Y:S01]  /*20260*/  VIADD R0, R0, 0x1 ;  /* 0x0000000100007836 */ /* 0x000fe20000000000 */
[----:B------:R0:W-:Y:S04]  /*20270*/  STL [R1+0x224], R139 ;  /* 0x0002248b01007387 */ /* 0x0001e80000100800 */
[----:B------:R0:W-:Y:S04]  /*20280*/  STL.64 [R1+0x240], R132 ;  /* 0x0002408401007387 */ /* 0x0001e80000100a00 */
[----:B------:R0:W-:Y:S04]  /*20290*/  STL.64 [R1+0x250], R130 ;  /* 0x0002508201007387 */ /* 0x0001e80000100a00 */
[----:B------:R0:W-:Y:S04]  /*202a0*/  STL.64 [R1+0x260], R128 ;  /* 0x0002608001007387 */ /* 0x0001e80000100a00 */
[----:B------:R0:W-:Y:S04]  /*202b0*/  STL.64 [R1+0x270], R126 ;  /* 0x0002707e01007387 */ /* 0x0001e80000100a00 */
[----:B------:R0:W-:Y:S04]  /*202c0*/  STL.64 [R1+0x280], R124 ;  /* 0x0002807c01007387 */ /* 0x0001e80000100a00 */
[----:B------:R0:W-:Y:S04]  /*202d0*/  STL [R1+0x220], R140 ;  /* 0x0002208c01007387 */ /* 0x0001e80000100800 */
        /* <DEDUP_REMOVED lines=23> */
[----:B------:R0:W-:Y:S01]  /*20450*/  STL.64 [R1+0x400], R78 ;  /* 0x0004004e01007387 */ /* 0x0001e20000100a00 */
[-C--:B---3--:R-:W-:Y:S01]  /*20460*/  FMUL.FTZ R5, R5, R122.reuse ;  /* 0x0000007a05057220 */ /* 0x088fe20000410000 */
[-C--:B------:R-:W-:Y:S01]  /*20470*/  FMUL.FTZ R4, R4, R122.reuse ;  /* 0x0000007a04047220 */ /* 0x080fe20000410000 */
[-C--:B--2---:R-:W-:Y:S01]  /*20480*/  FMUL.FTZ R3, R3, R122.reuse ;  /* 0x0000007a03037220 */ /* 0x084fe20000410000 */
[-C--:B------:R-:W-:Y:S01]  /*20490*/  FMUL.FTZ R2, R2, R122.reuse ;  /* 0x0000007a02027220 */ /* 0x080fe20000410000 */
[-C--:B----4-:R-:W-:Y:S01]  /*204a0*/  FMUL.FTZ R7, R7, R122.reuse ;  /* 0x0000007a07077220 */ /* 0x090fe20000410000 */
[----:B------:R-:W-:Y:S01]  /*204b0*/  FMUL.FTZ R6, R6, R122 ;  /* 0x0000007a06067220 */ /* 0x000fe20000410000 */
        /* <DEDUP_REMOVED lines=35> */
[----:B------:R0:W-:Y:S04]  /*206f0*/  STL [R1+0x200], R136 ;  /* 0x0002008801007387 */ /* 0x0001e80000100800 */
[----:B------:R0:W-:Y:S01]  /*20700*/  STL [R1+0x204], R0 ;  /* 0x0002040001007387 */ /* 0x0001e20000100800 */
[----:B-----5:R-:W-:-:S03]  /*20710*/  @!P0 LOP3.LUT R134, R134, 0x1, RZ, 0x3c, !PT ;  /* 0x0000000186868812 */ /* 0x020fc600078e3cff */
[----:B------:R0:W-:Y:S04]  /*20720*/  STL [R1+0x1f8], R135 ;  /* 0x0001f88701007387 */ /* 0x0001e80000100800 */
[----:B------:R0:W-:Y:S04]  /*20730*/  @!P0 STL [R1+0x1fc], R134 ;  /* 0x0001fc8601008387 */ /* 0x0001e80000100800 */
[----:B------:R0:W-:Y:S01]  /*20740*/  @!P0 STL [R1+0x1f8], RZ ;  /* 0x0001f8ff01008387 */ /* 0x0001e20000100800 */
[----:B------:R-:W-:-:S13]  /*20750*/  PLOP3.LUT P0, PT, PT, PT, PT, 0x8, 0x0 ;  /* 0x000000000000781c */ /* 0x000fda0003f0e170 */
.L_x_3442:
[----:B01----:R-:W0:Y:S01]  /*20760*/  S2R R7, SR_CgaCtaId ;  /* 0x0000000000077919 */ /* 0x003e220000008800 */
[----:B------:R-:W-:Y:S01]  /*20770*/  MOV R0, 0x400 ;  /* 0x0000040000007802 */ /* 0x000fe20000000f00 */
[----:B------:R-:W-:Y:S01]  /*20780*/  BSSY B0, `(.L_x_3538) ;  /* 0x00004b5000007945 */ /* 0x000fe20003800000 */
[----:B------:R-:W-:Y:S02]  /*20790*/  BAR.SYNC.DEFER_BLOCKING 0x5, 0x180 ;  /* 0x0146000000007b1d */ /* 0x000fe40000010000 */
[----:B0-----:R-:W-:-:S05]  /*207a0*/  LEA R0, R7, R0, 0x18 ;  /* 0x0000000007007211 */ /* 0x001fca00078ec0ff */
[----:B------:R-:W0:Y:S02]  /*207b0*/  LDS.128 R8, [R0+0x324d0] ;  /* 0x0324d00000087984 */ /* 0x000e240000000c00 */
[----:B0-----:R-:W-:Y:S02]  /*207c0*/  R2UR UR5, R9 ;  /* 0x00000000090572ca */ /* 0x001fe400000e0000 */
[----:B------:R-:W-:Y:S02]  /*207d0*/  R2UR UR6, R10 ;  /* 0x000000000a0672ca */ /* 0x000fe400000e0000 */
[----:B------:R-:W-:Y:S01]  /*207e0*/  R2UR UR7, R11 ;  /* 0x000000000b0772ca */ /* 0x000fe200000e0000 */
[----:B------:R-:W-:Y:S06]  /*207f0*/  BAR.ARV 0x4, 0x180 ;  /* 0x0106000000007b1d */ /* 0x000fec0000002000 */
[----:B------:R-:W-:Y:S08]  /*20800*/  @P0 BRA `(.L_x_3539) ;  /* 0x0000003c00100947 */ /* 0x000ff00003800000 */
[----:B------:R-:W2:Y:S01]  /*20810*/  LDL R4, [R1+0x4d0] ;  /* 0x0004d00001047983 */ /* 0x000ea20000100800 */
[----:B------:R-:W-:Y:S01]  /*20820*/  R2UR UR4, R216 ;  /* 0x00000000d80472ca */ /* 0x000fe200000e0000 */
[----:B------:R-:W-:Y:S01]  /*20830*/  ULDC.64 UR8, c[0x0][0xd00] ;  /* 0x0003400000087ab9 */ /* 0x000fe20000000a00 */
[----:B------:R-:W-:Y:S01]  /*20840*/  ULDC.64 UR10, c[0x0][0xd00] ;  /* 0x00034000000a7ab9 */ /* 0x000fe20000000a00 */
[----:B------:R-:W3:Y:S04]  /*20850*/  LDL.128 R8, [R1+0x240] ;  /* 0x0002400001087983 */ /* 0x000ee80000100c00 */
[----:B------:R-:W4:Y:S04]  /*20860*/  LDL.128 R12, [R1+0x260] ;  /* 0x00026000010c7983 */ /* 0x000f280000100c00 */
[----:B------:R-:W4:Y:S04]  /*20870*/  LDL.128 R28, [R1+0x250] ;  /* 0x00025000011c7983 */ /* 0x000f280000100c00 */
[----:B------:R-:W4:Y:S01]  /*20880*/  LDL.128 R24, [R1+0x270] ;  /* 0x0002700001187983 */ /* 0x000f220000100c00 */
[----:B------:R-:W0:Y:S03]  /*20890*/  S2R R5, SR_SWINHI ;  /* 0x0000000000057919 */ /* 0x000e260000002f00 */
[----:B------:R-:W4:Y:S04]  /*208a0*/  LDL.128 R124, [R1+0x280] ;  /* 0x00028000017c7983 */ /* 0x000f280000100c00 */
[----:B------:R-:W4:Y:S04]  /*208b0*/  LDL.128 R116, [R1+0x2a0] ;  /* 0x0002a00001747983 */ /* 0x000f280000100c00 */
[----:B------:R-:W4:Y:S04]  /*208c0*/  LDL.128 R120, [R1+0x290] ;  /* 0x0002900001787983 */ /* 0x000f280000100c00 */
[----:B------:R-:W4:Y:S04]  /*208d0*/  LDL.128 R108, [R1+0x2c0] ;  /* 0x0002c000016c7983 */ /* 0x000f280000100c00 */
[----:B------:R-:W4:Y:S04]  /*208e0*/  LDL.128 R112, [R1+0x2b0] ;  /* 0x0002b00001707983 */ /* 0x000f280000100c00 */
[----:B------:R-:W4:Y:S04]  /*208f0*/  LDL.128 R100, [R1+0x2e0] ;  /* 0x0002e00001647983 */ /* 0x000f280000100c00 */
[----:B------:R-:W4:Y:S01]  /*20900*/  LDL.128 R104, [R1+0x2d0] ;  /* 0x0002d00001687983 */ /* 0x000f220000100c00 */
[----:B------:R-:W-:-:S02]  /*20910*/  MOV R2, R0 ;  /* 0x0000000000027202 */ /* 0x000fc40000000f00 */
[----:B0-----:R-:W-:Y:S01]  /*20920*/  MOV R3, R5 ;  /* 0x0000000500037202 */ /* 0x001fe20000000f00 */
[----:B------:R-:W4:Y:S04]  /*20930*/  LDL.128 R92, [R1+0x300] ;  /* 0x00030000015c7983 */ /* 0x000f280000100c00 */
        /* <DEDUP_REMOVED lines=14> */
[----:B------:R-:W4:Y:S01]  /*20a20*/  LDL.128 R40, [R1+0x3d0] ;  /* 0x0003d00001287983 */ /* 0x000f220000100c00 */
[----:B--2---:R-:W-:-:S03]  /*20a30*/  IMAD.WIDE R4, R4, 0x2, R2 ;  /* 0x0000000204047825 */ /* 0x004fc600078e0202 */
[C---:B------:R-:W-:Y:S02]  /*20a40*/  IADD3 R33, P1, R4.reuse, 0x20, RZ ;  /* 0x0000002004217810 */ /* 0x040fe40007f3e0ff */
[----:B------:R-:W-:Y:S02]  /*20a50*/  LOP3.LUT R35, R4, 0x380, RZ, 0xc0, !PT ;  /* 0x0000038004237812 */ /* 0x000fe400078ec0ff */
[----:B------:R-:W-:Y:S02]  /*20a60*/  LOP3.LUT R32, R33, 0x380, RZ, 0xc0, !PT ;  /* 0x0000038021207812 */ /* 0x000fe400078ec0ff */
[----:B------:R-:W-:Y:S02]  /*20a70*/  SHF.R.U64 R35, R35, 0x3, RZ ;  /* 0x0000000323237819 */ /* 0x000fe400000012ff */
[----:B------:R-:W-:Y:S02]  /*20a80*/  SHF.R.U64 R32, R32, 0x3, RZ ;  /* 0x0000000320207819 */ /* 0x000fe400000012ff */
[----:B------:R-:W-:Y:S01]  /*20a90*/  LOP3.LUT R34, R35, R4, RZ, 0x3c, !PT ;  /* 0x0000000423227212 */ /* 0x000fe200078e3cff */
[--C-:B------:R-:W-:Y:S01]  /*20aa0*/  IMAD.MOV.U32 R35, RZ, RZ, R5.reuse ;  /* 0x000000ffff237224 */ /* 0x100fe200078e0005 */
[----:B------:R-:W-:Y:S01]  /*20ab0*/  LOP3.LUT R32, R32, R33, RZ, 0x3c, !PT ;  /* 0x0000002120207212 */ /* 0x000fe200078e3cff */
[----:B------:R-:W-:Y:S01]  /*20ac0*/  IMAD.X R33, RZ, RZ, R5, P1 ;  /* 0x000000ffff217224 */ /* 0x000fe200008e0605 */
[----:B---3--:R-:W-:-:S02]  /*20ad0*/  F2FP.BF16.F32.PACK_AB R8, R9, R8 ;  /* 0x000000080908723e */ /* 0x008fc400000010ff */
[----:B------:R-:W-:Y:S02]  /*20ae0*/  F2FP.BF16.F32.PACK_AB R9, R11, R10 ;  /* 0x0000000a0b09723e */ /* 0x000fe400000010ff */
[----:B----4-:R-:W-:Y:S02]  /*20af0*/  F2FP.BF16.F32.PACK_AB R12, R13, R12 ;  /* 0x0000000c0d0c723e */ /* 0x010fe400000010ff */
[----:B------:R-:W-:Y:S02]  /*20b00*/  MOV R34, R34 ;  /* 0x0000002200227202 */ /* 0x000fe40000000f00 */
[----:B------:R-:W-:Y:S02]  /*20b10*/  F2FP.BF16.F32.PACK_AB R10, R29, R28 ;  /* 0x0000001c1d0a723e */ /* 0x000fe400000010ff */
[----:B------:R-:W-:Y:S01]  /*20b20*/  F2FP.BF16.F32.PACK_AB R11, R31, R30 ;  /* 0x0000001e1f0b723e */ /* 0x000fe200000010ff */
[----:B------:R-:W-:Y:S01]  /*20b30*/  BAR.SYNC.DEFER_BLOCKING 0x1, 0x100 ;  /* 0x0044000000007b1d */ /* 0x000fe20000010000 */
[----:B------:R-:W-:-:S02]  /*20b40*/  F2FP.BF16.F32.PACK_AB R13, R15, R14 ;  /* 0x0000000e0f0d723e */ /* 0x000fc400000010ff */
[----:B------:R-:W-:Y:S02]  /*20b50*/  MOV R6, R32 ;  /* 0x0000002000067202 */ /* 0x000fe40000000f00 */
[----:B------:R-:W-:Y:S02]  /*20b60*/  F2FP.BF16.F32.PACK_AB R14, R25, R24 ;  /* 0x00000018190e723e */ /* 0x000fe400000010ff */
[----:B------:R-:W-:Y:S01]  /*20b70*/  F2FP.BF16.F32.PACK_AB R15, R27, R26 ;  /* 0x0000001a1b0f723e */ /* 0x000fe200000010ff */
[----:B------:R-:W2:Y:S04]  /*20b80*/  LDL.128 R28, [R1+0x400] ;  /* 0x00040000011c7983 */ /* 0x000ea80000100c00 */
[----:B------:R-:W3:Y:S04]  /*20b90*/  LDL.128 R24, [R1+0x410] ;  /* 0x0004100001187983 */ /* 0x000ee80000100c00 */
[----:B------:R0:W-:Y:S04]  /*20ba0*/  STSM.16.M88.4 [R34], R8 ;  /* 0x0000000822007844 */ /* 0x0001e80000000200 */
[----:B------:R1:W-:Y:S04]  /*20bb0*/  STSM.16.M88.4 [R6], R12 ;  /* 0x0000000c06007844 */ /* 0x0003e80000000200 */
[----:B0-----:R-:W4:Y:S04]  /*20bc0*/  LDL.128 R32, [R1+0x3f0] ;  /* 0x0003f00001207983 */ /* 0x001f280000100c00 */
[----:B-1----:R-:W4:Y:S04]  /*20bd0*/  LDL.128 R12, [R1+0x420] ;  /* 0x00042000010c7983 */ /* 0x002f280000100c00 */
[----:B------:R-:W4:Y:S01]  /*20be0*/  LDL.128 R8, [R1+0x430] ;  /* 0x0004300001087983 */ /* 0x000f220000100c00 */
[----:B------:R-:W-:-:S02]  /*20bf0*/  IADD3 R139, P0, R4, 0x40, RZ ;  /* 0x00000040048b7810 */ /* 0x000fc40007f1e0ff */
[C---:B------:R-:W-:Y:S02]  /*20c00*/  IADD3 R141, P4, R4.reuse, 0x60, RZ ;  /* 0x00000060048d7810 */ /* 0x040fe40007f9e0ff */
[C---:B------:R-:W-:Y:S02]  /*20c10*/  IADD3 R19, P3, R4.reuse, 0x4000, RZ ;  /* 0x0000400004137810 */ /* 0x040fe40007f7e0ff */
[C---:B------:R-:W-:Y:S02]  /*20c20*/  IADD3 R21, P6, R4.reuse, 0x4020, RZ ;  /* 0x0000402004157810 */ /* 0x040fe40007fde0ff */
[----:B------:R-:W-:Y:S02]  /*20c30*/  LOP3.LUT R138, R139, 0x380, RZ, 0xc0, !PT ;  /* 0x000003808b8a7812 */ /* 0x000fe400078ec0ff */
[----:B------:R-:W-:Y:S02]  /*20c40*/  IADD3 R129, P5, R4, 0x4040, RZ ;  /* 0x0000404004817810 */ /* 0x000fe40007fbe0ff */
[----:B------:R-:W-:-:S02]  /*20c50*/  LOP3.LUT R140, R141, 0x380, RZ, 0xc0, !PT ;  /* 0x000003808d8c7812 */ /* 0x000fc400078ec0ff */
[----:B------:R-:W-:Y:S02]  /*20c60*/  IADD3 R131, P2, R4, 0x4060, RZ ;  /* 0x0000406004837810 */ /* 0x000fe40007f5e0ff */
[----:B------:R-:W-:Y:S02]  /*20c70*/  LOP3.LUT R18, R19, 0x380, RZ, 0xc0, !PT ;  /* 0x0000038013127812 */ /* 0x000fe400078ec0ff */
[----:B------:R-:W-:Y:S02]  /*20c80*/  LOP3.LUT R20, R21, 0x380, RZ, 0xc0, !PT ;  /* 0x0000038015147812 */ /* 0x000fe400078ec0ff */
[----:B------:R-:W-:Y:S02]  /*20c90*/  SHF.R.U64 R138, R138, 0x3, RZ ;  /* 0x000000038a8a7819 */ /* 0x000fe400000012ff */
[----:B------:R-:W-:Y:S02]  /*20ca0*/  LOP3.LUT R128, R129, 0x380, RZ, 0xc0, !PT ;  /* 0x0000038081807812 */ /* 0x000fe400078ec0ff */
[----:B------:R-:W-:-:S02]  /*20cb0*/  IADD3 R133, P1, R4, 0x8000, RZ ;  /* 0x0000800004857810 */ /* 0x000fc40007f3e0ff */
[----:B------:R-:W-:Y:S02]  /*20cc0*/  SHF.R.U64 R140, R140, 0x3, RZ ;  /* 0x000000038c8c7819 */ /* 0x000fe400000012ff */
[----:B------:R-:W-:Y:S02]  /*20cd0*/  LOP3.LUT R130, R131, 0x380, RZ, 0xc0, !PT ;  /* 0x0000038083827812 */ /* 0x000fe400078ec0ff */
[----:B------:R-:W-:Y:S02]  /*20ce0*/  SHF.R.U64 R18, R18, 0x3, RZ ;  /* 0x0000000312127819 */ /* 0x000fe400000012ff */
[----:B------:R-:W-:Y:S02]  /*20cf0*/  SHF.R.U64 R20, R20, 0x3, RZ ;  /* 0x0000000314147819 */ /* 0x000fe400000012ff */
[----:B------:R-:W-:Y:S01]  /*20d00*/  LOP3.LUT R138, R138, R139, RZ, 0x3c, !PT ;  /* 0x0000008b8a8a7212 */ /* 0x000fe200078e3cff */
[----:B------:R-:W-:Y:S01]  /*20d10*/  IMAD.X R139, RZ, RZ, R5, P0 ;  /* 0x000000ffff8b7224 */ /* 0x000fe200000e0605 */
[----:B------:R-:W-:-:S02]  /*20d20*/  SHF.R.U64 R128, R128, 0x3, RZ ;  /* 0x0000000380807819 */ /* 0x000fc400000012ff */
[----:B------:R-:W-:Y:S02]  /*20d30*/  LOP3.LUT R132, R133, 0x380, RZ, 0xc0, !PT ;  /* 0x0000038085847812 */ /* 0x000fe400078ec0ff */
[----:B------:R-:W-:Y:S01]  /*20d40*/  LOP3.LUT R140, R140, R141, RZ, 0x3c, !PT ;  /* 0x0000008d8c8c7212 */ /* 0x000fe200078e3cff */
[--C-:B------:R-:W-:Y:S01]  /*20d50*/  IMAD.X R141, RZ, RZ, R5.reuse, P4 ;  /* 0x000000ffff8d7224 */ /* 0x100fe200020e0605 */
[----:B------:R-:W-:Y:S02]  /*20d60*/  SHF.R.U64 R130, R130, 0x3, RZ ;  /* 0x0000000382827819 */ /* 0x000fe400000012ff */
[----:B------:R-:W-:Y:S01]  /*20d70*/  LOP3.LUT R18, R18, R19, RZ, 0x3c, !PT ;  /* 0x0000001312127212 */ /* 0x000fe200078e3cff */
[--C-:B------:R-:W-:Y:S01]  /*20d80*/  IMAD.X R19, RZ, RZ, R5.reuse, P3 ;  /* 0x000000ffff137224 */ /* 0x100fe200018e0605 */
[----:B------:R-:W-:Y:S02]  /*20d90*/  IADD3 R143, P0, R4, 0x8020, RZ ;  /* 0x00008020048f7810 */ /* 0x000fe40007f1e0ff */
[----:B------:R-:W-:Y:S01]  /*20da0*/  LOP3.LUT R20, R20, R21, RZ, 0x3c, !PT ;  /* 0x0000001514147212 */ /* 0x000fe200078e3cff */
[----:B------:R-:W-:Y:S01]  /*20db0*/  IMAD.X R21, RZ, RZ, R5, P6 ;  /* 0x000000ffff157224 */ /* 0x000fe200030e0605 */
[----:B------:R-:W-:-:S02]  /*20dc0*/  IADD3 R145, P4, R4, 0x8040, RZ ;  /* 0x0000804004917810 */ /* 0x000fc40007f9e0ff */
[----:B------:R-:W-:Y:S01]  /*20dd0*/  LOP3.LUT R128, R128, R129, RZ, 0x3c, !PT ;  /* 0x0000008180807212 */ /* 0x000fe200078e3cff */
[--C-:B------:R-:W-:Y:S01]  /*20de0*/  IMAD.X R129, RZ, RZ, R5.reuse, P5 ;  /* 0x000000ffff817224 */ /* 0x100fe200028e0605 */
[----:B------:R-:W-:Y:S02]  /*20df0*/  SHF.R.U64 R132, R132, 0x3, RZ ;  /* 0x0000000384847819 */ /* 0x000fe400000012ff */
[----:B------:R-:W-:Y:S02]  /*20e00*/  IADD3 R135, P3, R4, 0x8060, RZ ;  /* 0x0000806004877810 */ /* 0x000fe40007f7e0ff */
[----:B------:R-:W-:Y:S01]  /*20e10*/  LOP3.LUT R130, R130, R131, RZ, 0x3c, !PT ;  /* 0x0000008382827212 */ /* 0x000fe200078e3cff */
[----:B------:R-:W-:Y:S01]  /*20e20*/  IMAD.X R131, RZ, RZ, R5, P2 ;  /* 0x000000ffff837224 */ /* 0x000fe200010e0605 */
[----:B------:R-:W-:Y:S02]  /*20e30*/  IADD3 R137, P6, R4, 0xc000, RZ ;  /* 0x0000c00004897810 */ /* 0x000fe40007fde0ff */
[----:B------:R-:W-:-:S02]  /*20e40*/  LOP3.LUT R142, R143, 0x380, RZ, 0xc0, !PT ;  /* 0x000003808f8e7812 */ /* 0x000fc400078ec0ff */
[C---:B------:R-:W-:Y:S02]  /*20e50*/  IADD3 R147, P5, R4.reuse, 0xc020, RZ ;  /* 0x0000c02004937810 */ /* 0x040fe40007fbe0ff */
[----:B------:R-:W-:Y:S02]  /*20e60*/  LOP3.LUT R144, R145, 0x380, RZ, 0xc0, !PT ;  /* 0x0000038091907812 */ /* 0x000fe400078ec0ff */
[----:B------:R-:W-:Y:S02]  /*20e70*/  IADD3 R149, P2, R4, 0xc040, RZ ;  /* 0x0000c04004957810 */ /* 0x000fe40007f5e0ff */
[----:B------:R-:W-:Y:S01]  /*20e80*/  LOP3.LUT R132, R132, R133, RZ, 0x3c, !PT ;  /* 0x0000008584847212 */ /* 0x000fe200078e3cff */
[----:B------:R-:W-:Y:S01]  /*20e90*/  IMAD.X R133, RZ, RZ, R5, P1 ;  /* 0x000000ffff857224 */ /* 0x000fe200008e0605 */
[----:B------:R-:W-:Y:S02]  /*20ea0*/  LOP3.LUT R134, R135, 0x380, RZ, 0xc0, !PT ;  /* 0x0000038087867812 */ /* 0x000fe400078ec0ff */
[----:B------:R-:W-:-:S02]  /*20eb0*/  LOP3.LUT R136, R137, 0x380, RZ, 0xc0, !PT ;  /* 0x0000038089887812 */ /* 0x000fc400078ec0ff */
[----:B------:R-:W-:Y:S02]  /*20ec0*/  SHF.R.U64 R142, R142, 0x3, RZ ;  /* 0x000000038e8e7819 */ /* 0x000fe400000012ff */
[----:B------:R-:W-:Y:S02]  /*20ed0*/  LOP3.LUT R146, R147, 0x380, RZ, 0xc0, !PT ;  /* 0x0000038093927812 */ /* 0x000fe400078ec0ff */
[----:B------:R-:W-:Y:S02]  /*20ee0*/  IADD3 R4, P1, R4, 0xc060, RZ ;  /* 0x0000c06004047810 */ /* 0x000fe40007f3e0ff */
[----:B------:R-:W-:Y:S02]  /*20ef0*/  SHF.R.U64 R144, R144, 0x3, RZ ;  /* 0x0000000390907819 */ /* 0x000fe400000012ff */
[----:B------:R-:W-:Y:S02]  /*20f00*/  LOP3.LUT R148, R149, 0x380, RZ, 0xc0, !PT ;  /* 0x0000038095947812 */ /* 0x000fe400078ec0ff */
[----:B------:R-:W-:-:S02]  /*20f10*/  F2FP.BF16.F32.PACK_AB R124, R125, R124 ;  /* 0x0000007c7d7c723e */ /* 0x000fc400000010ff */
[----:B------:R-:W-:Y:S02]  /*20f20*/  SHF.R.U64 R134, R134, 0x3, RZ ;  /* 0x0000000386867819 */ /* 0x000fe400000012ff */
[----:B------:R-:W-:Y:S02]  /*20f30*/  F2FP.BF16.F32.PACK_AB R125, R127, R126 ;  /* 0x0000007e7f7d723e */ /* 0x000fe400000010ff */
[----:B------:R-:W-:Y:S02]  /*20f40*/  F2FP.BF16.F32.PACK_AB R116, R117, R116 ;  /* 0x000000747574723e */ /* 0x000fe400000010ff */
[----:B------:R-:W-:Y:S02]  /*20f50*/  SHF.R.U64 R136, R136, 0x3, RZ ;  /* 0x0000000388887819 */ /* 0x000fe400000012ff */
[----:B------:R-:W-:Y:S02]  /*20f60*/  MOV R138, R138 ;  /* 0x0000008a008a7202 */ /* 0x000fe40000000f00 */
[----:B------:R-:W-:-:S02]  /*20f70*/  F2FP.BF16.F32.PACK_AB R126, R121, R120 ;  /* 0x00000078797e723e */ /* 0x000fc400000010ff */
[----:B------:R-:W-:Y:S02]  /*20f80*/  F2FP.BF16.F32.PACK_AB R127, R123, R122 ;  /* 0x0000007a7b7f723e */ /* 0x000fe400000010ff */
[----:B------:R-:W-:Y:S02]  /*20f90*/  F2FP.BF16.F32.PACK_AB R117, R119, R118 ;  /* 0x000000767775723e */ /* 0x000fe400000010ff */
[----:B------:R-:W-:Y:S02]  /*20fa0*/  F2FP.BF16.F32.PACK_AB R108, R109, R108 ;  /* 0x0000006c6d6c723e */ /* 0x000fe400000010ff */
[----:B------:R-:W-:Y:S01]  /*20fb0*/  LOP3.LUT R142, R142, R143, RZ, 0x3c, !PT ;  /* 0x0000008f8e8e7212 */ /* 0x000fe200078e3cff */
[----:B------:R-:W-:Y:S01]  /*20fc0*/  IMAD.X R143, RZ, RZ, R5, P0 ;  /* 0x000000ffff8f7224 */ /* 0x000fe200000e0605 */
[----:B------:R-:W-:Y:S02]  /*20fd0*/  SHF.R.U64 R146, R146, 0x3, RZ ;  /* 0x0000000392927819 */ /* 0x000fe400000012ff */
[----:B------:R-:W-:-:S02]  /*20fe0*/  MOV R140, R140 ;  /* 0x0000008c008c7202 */ /* 0x000fc40000000f00 */
[----:B------:R-:W-:Y:S02]  /*20ff0*/  LOP3.LUT R6, R4, 0x380, RZ, 0xc0, !PT ;  /* 0x0000038004067812 */ /* 0x000fe400078ec0ff */
[----:B------:R-:W-:Y:S02]  /*21000*/  F2FP.BF16.F32.PACK_AB R118, R113, R112 ;  /* 0x000000707176723e */ /* 0x000fe400000010ff */
[----:B------:R-:W-:Y:S02]  /*21010*/  F2FP.BF16.F32.PACK_AB R119, R115, R114 ;  /* 0x000000727377723e */ /* 0x000fe400000010ff */
[----:B------:R-:W-:Y:S02]  /*21020*/  F2FP.BF16.F32.PACK_AB R109, R111, R110 ;  /* 0x0000006e6f6d723e */ /* 0x000fe400000010ff */
[----:B------:R-:W-:Y:S02]  /*21030*/  F2FP.BF16.F32.PACK_AB R100, R101, R100 ;  /* 0x000000646564723e */ /* 0x000fe400000010ff */
[----:B------:R-:W-:Y:S01]  /*21040*/  LOP3.LUT R144, R144, R145, RZ, 0x3c, !PT ;  /* 0x0000009190907212 */ /* 0x000fe200078e3cff */
[----:B------:R-:W-:Y:S01]  /*21050*/  IMAD.X R145, RZ, RZ, R5, P4 ;  /* 0x000000ffff917224 */ /* 0x000fe200020e0605 */
[----:B------:R-:W-:-:S02]  /*21060*/  SHF.R.U64 R148, R148, 0x3, RZ ;  /* 0x0000000394947819 */ /* 0x000fc400000012ff */
[----:B------:R-:W-:Y:S02]  /*21070*/  MOV R18, R18 ;  /* 0x0000001200127202 */ /* 0x000fe40000000f00 */
[----:B------:R-:W-:Y:S02]  /*21080*/  F2FP.BF16.F32.PACK_AB R110, R105, R104 ;  /* 0x00000068696e723e */ /* 0x000fe400000010ff */
[----:B------:R-:W-:Y:S02]  /*21090*/  F2FP.BF16.F32.PACK_AB R111, R107, R106 ;  /* 0x0000006a6b6f723e */ /* 0x000fe400000010ff */
[----:B------:R-:W-:Y:S02]  /*210a0*/  F2FP.BF16.F32.PACK_AB R101, R103, R102 ;  /* 0x000000666765723e */ /* 0x000fe400000010ff */
[----:B------:R-:W-:Y:S02]  /*210b0*/  F2FP.BF16.F32.PACK_AB R92, R93, R92 ;  /* 0x0000005c5d5c723e */ /* 0x000fe400000010ff */
[----:B------:R-:W-:Y:S01]  /*210c0*/  LOP3.LUT R134, R134, R135, RZ, 0x3c, !PT ;  /* 0x0000008786867212 */ /* 0x000fe200078e3cff */
[----:B------:R-:W-:Y:S01]  /*210d0*/  IMAD.X R135, RZ, RZ, R5, P3 ;  /* 0x000000ffff877224 */ /* 0x000fe200018e0605 */
[----:B------:R-:W-:-:S02]  /*210e0*/  MOV R20, R20 ;  /* 0x0000001400147202 */ /* 0x000fc40000000f00 */
[----:B------:R-:W-:Y:S02]  /*210f0*/  F2FP.BF16.F32.PACK_AB R102, R97, R96 ;  /* 0x000000606166723e */ /* 0x000fe400000010ff */
[----:B------:R-:W-:Y:S02]  /*21100*/  F2FP.BF16.F32.PACK_AB R103, R99, R98 ;  /* 0x000000626367723e */ /* 0x000fe400000010ff */
[----:B------:R-:W-:Y:S02]  /*21110*/  F2FP.BF16.F32.PACK_AB R93, R95, R94 ;  /* 0x0000005e5f5d723e */ /* 0x000fe400000010ff */
[----:B------:R-:W-:Y:S01]  /*21120*/  F2FP.BF16.F32.PACK_AB R84, R85, R84 ;  /* 0x000000545554723e */ /* 0x000fe200000010ff */
[----:B------:R-:W-:Y:S01]  /*21130*/  STSM.16.M88.4 [R138], R124 ;  /* 0x0000007c8a007844 */ /* 0x000fe20000000200 */
        /* <DEDUP_REMOVED lines=10> */
[----:B------:R-:W-:Y:S01]  /*211e0*/  SHF.R.U64 R6, R6, 0x3, RZ ;  /* 0x0000000306067819 */ /* 0x000fe200000012ff */
[----:B------:R-:W-:Y:S01]  /*211f0*/  UIMAD.WIDE UR8, UR4, 0x4, UR8 ;  /* 0x00000004040878a5 */ /* 0x000fe2000f8e0208 */
[----:B------:R-:W-:-:S02]  /*21200*/  MOV R130, R130 ;  /* 0x0000008200827202 */ /* 0x000fc40000000f00 */
[----:B------:R-:W-:Y:S02]  /*21210*/  F2FP.BF16.F32.PACK_AB R86, R81, R80 ;  /* 0x000000505156723e */ /* 0x000fe400000010ff */
[----:B------:R-:W-:Y:S02]  /*21220*/  F2FP.BF16.F32.PACK_AB R87, R83, R82 ;  /* 0x000000525357723e */ /* 0x000fe400000010ff */
[----:B------:R-:W-:Y:S02]  /*21230*/  F2FP.BF16.F32.PACK_AB R77, R79, R78 ;  /* 0x0000004e4f4d723e */ /* 0x000fe400000010ff */
[----:B------:R-:W-:Y:S01]  /*21240*/  F2FP.BF16.F32.PACK_AB R68, R69, R68 ;  /* 0x000000444544723e */ /* 0x000fe200000010ff */
[----:B------:R0:W-:Y:S01]  /*21250*/  STSM.16.M88.4 [R18], R108 ;  /* 0x0000006c12007844 */ /* 0x0001e20000000200 */
[----:B------:R-:W-:Y:S01]  /*21260*/  LOP3.LUT R148, R148, R149, RZ, 0x3c, !PT ;  /* 0x0000009594947212 */ /* 0x000fe200078e3cff */
[----:B------:R-:W-:Y:S01]  /*21270*/  IMAD.X R149, RZ, RZ, R5, P2 ;  /* 0x000000ffff957224 */ /* 0x000fe200010e0605 */
[----:B------:R-:W-:-:S02]  /*21280*/  MOV R132, R132 ;  /* 0x0000008400847202 */ /* 0x000fc40000000f00 */
[----:B------:R-:W-:Y:S02]  /*21290*/  F2FP.BF16.F32.PACK_AB R78, R73, R72 ;  /* 0x00000048494e723e */ /* 0x000fe400000010ff */
[----:B------:R-:W-:Y:S02]  /*212a0*/  F2FP.BF16.F32.PACK_AB R79, R75, R74 ;  /* 0x0000004a4b4f723e */ /* 0x000fe400000010ff */
[----:B------:R-:W-:Y:S02]  /*212b0*/  F2FP.BF16.F32.PACK_AB R69, R71, R70 ;  /* 0x000000464745723e */ /* 0x000fe400000010ff */
[----:B------:R-:W-:Y:S01]  /*212c0*/  F2FP.BF16.F32.PACK_AB R60, R61, R60 ;  /* 0x0000003c3d3c723e */ /* 0x000fe200000010ff */
[----:B------:R-:W-:Y:S01]  /*212d0*/  IMAD.X R5, RZ, RZ, R5, P1 ;  /* 0x000000ffff057224 */ /* 0x000fe200008e0605 */
[----:B------:R-:W-:Y:S01]  /*212e0*/  MOV R142, R142 ;  /* 0x0000008e008e7202 */ /* 0x000fe20000000f00 */
[----:B------:R-:W-:Y:S01]  /*212f0*/  STSM.16.M88.4 [R20], R100 ;  /* 0x0000006414007844 */ /* 0x000fe20000000200 */
[----:B------:R-:W-:Y:S01]  /*21300*/  F2FP.BF16.F32.PACK_AB R70, R65, R64 ;  /* 0x000000404146723e */ /* 0x000fe200000010ff */
[----:B0-----:R-:W0:Y:S01]  /*21310*/  LDC R18, c[0x0][0xce8] ;  /* 0x00033a00ff127b82 */ /* 0x001e220000000800 */
[----:B------:R-:W-:-:S02]  /*21320*/  F2FP.BF16.F32.PACK_AB R71, R67, R66 ;  /* 0x000000424347723e */ /* 0x000fc400000010ff */
[----:B------:R-:W-:Y:S02]  /*21330*/  F2FP.BF16.F32.PACK_AB R61, R63, R62 ;  /* 0x0000003e3f3d723e */ /* 0x000fe400000010ff */
[----:B------:R-:W-:Y:S01]  /*21340*/  F2FP.BF16.F32.PACK_AB R52, R53, R52 ;  /* 0x000000343534723e */ /* 0x000fe200000010ff */
[----:B------:R-:W-:Y:S01]  /*21350*/  STSM.16.M88.4 [R128], R92 ;  /* 0x0000005c80007844 */ /* 0x000fe20000000200 */
[----:B------:R-:W-:Y:S02]  /*21360*/  MOV R144, R144 ;  /* 0x0000009000907202 */ /* 0x000fe40000000f00 */
[----:B------:R-:W-:Y:S02]  /*21370*/  F2FP.BF16.F32.PACK_AB R62, R57, R56 ;  /* 0x00000038393e723e */ /* 0x000fe400000010ff */
[----:B------:R-:W-:Y:S02]  /*21380*/  F2FP.BF16.F32.PACK_AB R63, R59, R58 ;  /* 0x0000003a3b3f723e */ /* 0x000fe400000010ff */
[----:B------:R-:W-:-:S02]  /*21390*/  F2FP.BF16.F32.PACK_AB R53, R55, R54 ;  /* 0x000000363735723e */ /* 0x000fc400000010ff */
[----:B------:R-:W-:Y:S01]  /*213a0*/  F2FP.BF16.F32.PACK_AB R44, R45, R44 ;  /* 0x0000002c2d2c723e */ /* 0x000fe200000010ff */
[----:B------:R-:W-:Y:S01]  /*213b0*/  STSM.16.M88.4 [R130], R84 ;  /* 0x0000005482007844 */ /* 0x000fe20000000200 */
[----:B------:R-:W-:Y:S02]  /*213c0*/  LOP3.LUT R4, R6, R4, RZ, 0x3c, !PT ;  /* 0x0000000406047212 */ /* 0x000fe400078e3cff */
[----:B------:R-:W-:Y:S02]  /*213d0*/  MOV R134, R134 ;  /* 0x0000008600867202 */ /* 0x000fe40000000f00 */
[----:B------:R-:W-:Y:S02]  /*213e0*/  F2FP.BF16.F32.PACK_AB R54, R49, R48 ;  /* 0x000000303136723e */ /* 0x000fe400000010ff */
[----:B------:R-:W-:Y:S02]  /*213f0*/  F2FP.BF16.F32.PACK_AB R55, R51, R50 ;  /* 0x000000323337723e */ /* 0x000fe400000010ff */
[----:B------:R-:W-:-:S02]  /*21400*/  F2FP.BF16.F32.PACK_AB R45, R47, R46 ;  /* 0x0000002e2f2d723e */ /* 0x000fc400000010ff */
[----:B------:R-:W-:Y:S01]  /*21410*/  F2FP.BF16.F32.PACK_AB R36, R37, R36 ;  /* 0x000000242524723e */ /* 0x000fe200000010ff */
[----:B------:R-:W-:Y:S01]  /*21420*/  STSM.16.M88.4 [R132], R76 ;  /* 0x0000004c84007844 */ /* 0x000fe20000000200 */
[----:B------:R-:W-:Y:S02]  /*21430*/  MOV R136, R136 ;  /* 0x0000008800887202 */ /* 0x000fe40000000f00 */
[----:B------:R-:W-:Y:S02]  /*21440*/  F2FP.BF16.F32.PACK_AB R46, R41, R40 ;  /* 0x00000028292e723e */ /* 0x000fe400000010ff */
[----:B------:R-:W-:Y:S02]  /*21450*/  F2FP.BF16.F32.PACK_AB R47, R43, R42 ;  /* 0x0000002a2b2f723e */ /* 0x000fe400000010ff */
[----:B------:R-:W-:Y:S01]  /*21460*/  F2FP.BF16.F32.PACK_AB R37, R39, R38 ;  /* 0x000000262725723e */ /* 0x000fe200000010ff */
[----:B------:R-:W-:Y:S01]  /*21470*/  STSM.16.M88.4 [R142], R68 ;  /* 0x000000448e007844 */ /* 0x000fe20000000200 */
[----:B------:R-:W-:-:S02]  /*21480*/  MOV R146, R146 ;  /* 0x0000009200927202 */ /* 0x000fc40000000f00 */
[----:B------:R-:W-:Y:S01]  /*21490*/  MOV R148, R148 ;  /* 0x0000009400947202 */ /* 0x000fe20000000f00 */
[----:B------:R-:W-:Y:S01]  /*214a0*/  STSM.16.M88.4 [R144], R60 ;  /* 0x0000003c90007844 */ /* 0x000fe20000000200 */
[----:B------:R-:W-:-:S03]  /*214b0*/  MOV R4, R4 ;  /* 0x0000000400047202 */ /* 0x000fc60000000f00 */
[----:B------:R-:W-:Y:S04]  /*214c0*/  STSM.16.M88.4 [R134], R52 ;  /* 0x0000003486007844 */ /* 0x000fe80000000200 */
[----:B------:R-:W-:Y:S01]  /*214d0*/  STSM.16.M88.4 [R136], R44 ;  /* 0x0000002c88007844 */ /* 0x000fe20000000200 */
[----:B------:R-:W-:Y:S02]  /*214e0*/  ISETP.NE.U32.AND P1, PT, RZ, UR10, PT ;  /* 0x0000000aff007c0c */ /* 0x000fe4000bf25070 */
[----:B--2---:R-:W-:Y:S02]  /*214f0*/  F2FP.BF16.F32.PACK_AB R28, R29, R28 ;  /* 0x0000001c1d1c723e */ /* 0x004fe400000010ff */
[----:B------:R-:W-:Y:S02]  /*21500*/  F2FP.BF16.F32.PACK_AB R29, R31, R30 ;  /* 0x0000001e1f1d723e */ /* 0x000fe400000010ff */
[----:B---3--:R-:W-:-:S02]  /*21510*/  F2FP.BF16.F32.PACK_AB R30, R25, R24 ;  /* 0x00000018191e723e */ /* 0x008fc400000010ff */
[----:B------:R-:W-:Y:S02]  /*21520*/  F2FP.BF16.F32.PACK_AB R31, R27, R26 ;  /* 0x0000001a1b1f723e */ /* 0x000fe400000010ff */
[----:B------:R-:W-:Y:S02]  /*21530*/  ISETP.NE.AND.EX P1, PT, RZ, UR11, PT, P1 ;  /* 0x0000000bff007c0c */ /* 0x000fe4000bf25310 */
[----:B----4-:R-:W-:Y:S02]  /*21540*/  F2FP.BF16.F32.PACK_AB R38, R33, R32 ;  /* 0x000000202126723e */ /* 0x010fe400000010ff */
[----:B------:R-:W-:Y:S02]  /*21550*/  F2FP.BF16.F32.PACK_AB R39, R35, R34 ;  /* 0x000000222327723e */ /* 0x000fe400000010ff */
[----:B------:R-:W-:Y:S02]  /*21560*/  F2FP.BF16.F32.PACK_AB R12, R13, R12 ;  /* 0x0000000c0d0c723e */ /* 0x000fe400000010ff */
[----:B------:R-:W-:-:S02]  /*21570*/  F2FP.BF16.F32.PACK_AB R13, R15, R14 ;  /* 0x0000000e0f0d723e */ /* 0x000fc400000010ff */
[----:B------:R-:W-:Y:S01]  /*21580*/  F2FP.BF16.F32.PACK_AB R14, R9, R8 ;  /* 0x00000008090e723e */ /* 0x000fe200000010ff */
[----:B------:R-:W-:Y:S01]  /*21590*/  IMAD.U32 R8, RZ, RZ, UR8 ;  /* 0x00000008ff087e24 */ /* 0x000fe2000f8e00ff */
[----:B------:R-:W-:Y:S01]  /*215a0*/  F2FP.BF16.F32.PACK_AB R15, R11, R10 ;  /* 0x0000000a0b0f723e */ /* 0x000fe200000010ff */
[----:B------:R-:W-:Y:S01]  /*215b0*/  IMAD.U32 R9, RZ, RZ, UR9 ;  /* 0x00000009ff097e24 */ /* 0x000fe2000f8e00ff */
[----:B------:R-:W-:Y:S01]  /*215c0*/  ULDC.64 UR8, c[0x0][0xd08] ;  /* 0x0003420000087ab9 */ /* 0x000fe20000000a00 */
[----:B------:R-:W-:Y:S01]  /*215d0*/  STSM.16.M88.4 [R146], R36 ;  /* 0x0000002492007844 */ /* 0x000fe20000000200 */
[----:B------:R-:W-:-:S03]  /*215e0*/  UISETP.NE.U32.AND UP0, UPT, UR8, URZ, UPT ;  /* 0x0000003f0800728c */ /* 0x000fc6000bf05070 */
[----:B------:R-:W-:Y:S01]  /*215f0*/  STSM.16.M88.4 [R148], R28 ;  /* 0x0000001c94007844 */ /* 0x000fe20000000200 */
[----:B------:R-:W-:-:S03]  /*21600*/  UISETP.NE.AND.EX UP0, UPT, UR9, URZ, UPT, UP0 ;  /* 0x0000003f0900728c */ /* 0x000fc6000bf05300 */
[----:B------:R1:W-:Y:S01]  /*21610*/  STSM.16.M88.4 [R4], R12 ;  /* 0x0000000c04007844 */ /* 0x0003e20000000200 */
[----:B------:R-:W-:Y:S02]  /*21620*/  BAR.SYNC.DEFER_BLOCKING 0x1, 0x100 ;  /* 0x0044000000007b1d */ /* 0x000fe40000010000 */
[----:B------:R-:W-:-:S05]  /*21630*/  PLOP3.LUT P0, PT, PT, PT, UP0, 0x80, 0x0 ;  /* 0x000000000000781c */ /* 0x000fca0003f0f008 */
[----:B------:R-:W-:Y:S02]  /*21640*/  @UP0 ULDC.64 UR8, c[0x0][0xd08] ;  /* 0x0003420000080ab9 */ /* 0x000fe40000000a00 */
[----:B------:R-:W-:-:S03]  /*21650*/  @UP0 UIMAD.WIDE UR8, UR4, 0x4, UR8 ;  /* 0x00000004040808a5 */ /* 0x000fc6000f8e0208 */
[----:B------:R-:W-:Y:S02]  /*21660*/  ULDC UR4, c[0x0][0xb88] ;  /* 0x0002e20000047ab9 */ /* 0x000fe40000000800 */
[----:B------:R-:W-:Y:S01]  /*21670*/  IMAD.U32 R11, RZ, RZ, UR4 ;  /* 0x00000004ff0b7e24 */ /* 0x000fe2000f8e00ff */
[----:B------:R2:W5:Y:S01]  /*21680*/  @P1 LDG.E R10, desc[UR36][R8.64] ;  /* 0x00000024080a1981 */ /* 0x000562000c1e1900 */
[----:B-1----:R-:W-:Y:S01]  /*21690*/  IMAD.U32 R4, RZ, RZ, UR8 ;  /* 0x00000008ff047e24 */ /* 0x002fe2000f8e00ff */
[----:B------:R-:W-:Y:S01]  /*216a0*/  UISETP.NE.AND UP0, UPT, UR59, URZ, UPT ;  /* 0x0000003f3b00728c */ /* 0x000fe2000bf05270 */
[----:B------:R-:W-:Y:S01]  /*216b0*/  IMAD.U32 R5, RZ, RZ, UR9 ;  /* 0x00000009ff057e24 */ /* 0x000fe2000f8e00ff */
[----:B------:R-:W-:-:S04]  /*216c0*/  ULDC UR4, c[0x0][0xbd4] ;  /* 0x0002f50000047ab9 */ /* 0x000fc80000000800 */
[----:B------:R2:W5:Y:S01]  /*216d0*/  @P0 LDG.E R11, desc[UR36][R4.64] ;  /* 0x00000024040b0981 */ /* 0x000562000c1e1900 */
[----:B------:R-:W-:Y:S01]  /*216e0*/  USEL UR4, UR59, UR4, UP0 ;  /* 0x000000043b047287 */ /* 0x000fe20008000000 */
[----:B0-----:R-:W-:Y:S11]  /*216f0*/  @P0 BRA `(.L_x_3540) ;  /* 0x0000000000100947 */ /* 0x001ff60003800000 */
[----:B------:R-:W-:Y:S05]  /*21700*/  @!P1 BRA `(.L_x_3540) ;  /* 0x00000000000c9947 */ /* 0x000fea0003800000 */
[----:B--2---:R-:W2:Y:S04]  /*21710*/  LDG.E R4, desc[UR36][R8.64] ;  /* 0x0000002408047981 */ /* 0x004ea8000c1e1900 */
[----:B-----5:R-:W2:Y:S02]  /*21720*/  LDG.E R11, desc[UR36][R8.64+0x4] ;  /* 0x00000424080b7981 */ /* 0x020ea4000c1e1900 */
[----:B--2---:R-:W-:-:S07]  /*21730*/  IMAD.IADD R11, R11, 0x1, -R4 ;  /* 0x000000010b0b7824 */ /* 0x004fce00078e0a04 */
.L_x_3540:
[----:B--2---:R-:W2:Y:S04]  /*21740*/  LDL R4, [R1+0x4b8] ;  /* 0x0004b80001047983 */ /* 0x004ea80000100800 */
[----:B------:R-:W3:Y:S01]  /*21750*/  LDL R8, [R1+0x4cc] ;  /* 0x0004cc0001087983 */ /* 0x000ee20000100800 */
[----:B-----5:R-:W-:Y:S01]  /*21760*/  IMAD R6, R11, R18, RZ ;  /* 0x000000120b067224 */ /* 0x020fe200078e02ff */
[----:B------:R-:W-:Y:S01]  /*21770*/  R2UR UR8, R216 ;  /* 0x00000000d80872ca */ /* 0x000fe200000e0000 */
[----:B------:R-:W-:Y:S01]  /*21780*/  VIADD R21, R178, UR58 ;  /* 0x0000003ab2157c36 */ /* 0x000fe20008000000 */
[----:B------:R-:W-:Y:S01]  /*21790*/  ISETP.NE.AND P2, PT, R18, 0x1, PT ;  /* 0x000000011200780c */ /* 0x000fe20003f45270 */
[----:B------:R-:W-:Y:S01]  /*217a0*/  UISETP.GT.AND UP1, UPT, UR4, 0x1, UPT ;  /* 0x000000010400788c */ /* 0x000fe2000bf24270 */
[----:B------:R-:W-:-:S03]  /*217b0*/  UMOV UR19, 0xab8 ;  /* 0x00000ab800137882 */ /* 0x000fc60000000000 */
[----:B------:R-:W-:-:S08]  /*217c0*/  USEL UR19, UR19, 0xa78, UP1 ;  /* 0x00000a7813137887 */ /* 0x000fd00008800000 */
[----:B------:R-:W0:Y:S01]  /*217d0*/  @P2 LDC R5, c[0x0][0xcf0] ;  /* 0x00033c00ff052b82 */ /* 0x000e220000000800 */
[----:B------:R-:W-:Y:S01]  /*217e0*/  UISETP.NE.U32.AND UP0, UPT, UR10, URZ, UPT ;  /* 0x0000003f0a00728c */ /* 0x000fe2000bf05070 */
[----:B------:R-:W-:Y:S01]  /*217f0*/  UMOV UR4, URZ ;  /* 0x0000003f00047c82 */ /* 0x000fe20008000000 */
[----:B------:R-:W-:Y:S01]  /*21800*/  USHF.R.S32.HI UR10, URZ, 0x1f, UR8 ;  /* 0x0000001f3f0a7899 */ /* 0x000fe20008011408 */
[----:B------:R-:W-:Y:S01]  /*21810*/  @P1 R2UR UR4, R10 ;  /* 0x000000000a0412ca */ /* 0x000fe200000e0000 */
[----:B------:R-:W-:Y:S02]  /*21820*/  UISETP.NE.AND.EX UP0, UPT, UR11, URZ, UPT, UP0 ;  /* 0x0000003f0b00728c */ /* 0x000fe4000bf05300 */
[----:B------:R-:W-:Y:S02]  /*21830*/  USEL UR9, UR61, URZ, UP1 ;  /* 0x0000003f3d097287 */ /* 0x000fe40008800000 */
[----:B------:R-:W-:Y:S02]  /*21840*/  USEL UR8, UR8, URZ, !UP0 ;  /* 0x0000003f08087287 */ /* 0x000fe4000c000000 */
[----:B------:R-:W-:Y:S01]  /*21850*/  USEL UR18, UR10, URZ, !UP0 ;  /* 0x0000003f0a127287 */ /* 0x000fe2000c000000 */
[----:B------:R-:W-:-:S02]  /*21860*/  ULDC.64 UR12, c[0x0][UR19+0x220] ;  /* 0x00008800130c7abb */ /* 0x000fc40008000a00 */
[----:B------:R-:W-:Y:S01]  /*21870*/  ULDC.64 UR10, c[0x0][UR19+0x218] ;  /* 0x00008600130a7abb */ /* 0x000fe20008000a00 */
[----:B------:R-:W-:Y:S01]  /*21880*/  ULDC.64 UR14, c[0x0][UR19+0x228] ;  /* 0x00008a00130e7abb */ /* 0x000fe20008000a00 */
[----:B------:R-:W-:Y:S02]  /*21890*/  UIMAD UR13, UR13, UR8, URZ ;  /* 0x000000080d0d72a4 */ /* 0x000fe4000f8e023f */
[----:B------:R-:W-:Y:S02]  /*218a0*/  UIMAD.WIDE.U32 UR16, UR10, UR60, URZ ;  /* 0x0000003c0a1072a5 */ /* 0x000fe4000f8e003f */
[----:B------:R-:W-:Y:S01]  /*218b0*/  UIMAD UR20, UR11, UR60, URZ ;  /* 0x0000003c0b1472a4 */ /* 0x000fe2000f8e023f */
[----:B--2---:R-:W-:Y:S02]  /*218c0*/  LOP3.LUT P0, RZ, R4, 0x3, RZ, 0xc0, !PT ;  /* 0x0000000304ff7812 */ /* 0x004fe4000780c0ff */
[----:B------:R-:W1:Y:S02]  /*218d0*/  @P2 LDC R4, c[0x0][0xcec] ;  /* 0x00033b00ff042b82 */ /* 0x000e640000000800 */
[----:B------:R-:W-:-:S13]  /*218e0*/  ISETP.GE.OR P3, PT, R21, R6, P0 ;  /* 0x000000061500720c */ /* 0x000fda0000766670 */
[----:B------:R-:W2:Y:S01]  /*218f0*/  @!P3 LDL R13, [R1+0x220] ;  /* 0x00022000010db983 */ /* 0x000ea20000100800 */
[----:B---3--:R-:W-:Y:S01]  /*21900*/  VIADD R19, R8, UR58 ;  /* 0x0000003a08137c36 */ /* 0x008fe20008000000 */
[----:B------:R-:W-:Y:S02]  /*21910*/  UIMAD.WIDE.U32 UR10, UR12, UR8, URZ ;  /* 0x000000080c0a72a5 */ /* 0x000fe4000f8e003f */
[----:B------:R-:W-:Y:S01]  /*21920*/  UIMAD.WIDE.U32 UR22, UR14, UR9, URZ ;  /* 0x000000090e1672a5 */ /* 0x000fe2000f8e003f */
[----:B------:R-:W-:Y:S01]  /*21930*/  IMAD.MOV.U32 R9, RZ, RZ, R19 ;  /* 0x000000ffff097224 */ /* 0x000fe200078e0013 */
[----:B------:R-:W-:Y:S02]  /*21940*/  UIMAD UR9, UR15, UR9, URZ ;  /* 0x000000090f0972a4 */ /* 0x000fe4000f8e023f */
[----:B------:R-:W-:Y:S01]  /*21950*/  UIMAD UR13, UR12, UR18, UR13 ;  /* 0x000000120c0d72a4 */ /* 0x000fe2000f8e020d */
[----:B-1----:R-:W-:Y:S01]  /*21960*/  @P2 IMAD.HI.U32 R4, R19, R4, RZ ;  /* 0x0000000413042227 */ /* 0x002fe200078e00ff */
[----:B------:R-:W-:-:S02]  /*21970*/  UIADD3 UR16, UP0, UP2, UR10, UR16, UR4 ;  /* 0x000000100a107290 */ /* 0x000fc4000fa1e004 */
[----:B------:R-:W-:Y:S02]  /*21980*/  UIADD3 UR10, UR23, UR9, URZ ;  /* 0x00000009170a7290 */ /* 0x000fe4000fffe03f */
[----:B0-----:R-:W-:Y:S01]  /*21990*/  @P2 SHF.R.U32.HI R9, RZ, R5, R4 ;  /* 0x00000005ff092219 */ /* 0x001fe20000011604 */
[----:B------:R-:W-:Y:S01]  /*219a0*/  UIADD3 UR20, UR17, UR20, URZ ;  /* 0x0000001411147290 */ /* 0x000fe2000fffe03f */
[----:B------:R-:W-:Y:S01]  /*219b0*/  IMAD.U32 R4, RZ, RZ, UR22 ;  /* 0x00000016ff047e24 */ /* 0x000fe2000f8e00ff */
[----:B------:R-:W-:Y:S01]  /*219c0*/  UIADD3 UR9, UR11, UR13, URZ ;  /* 0x0000000d0b097290 */ /* 0x000fe2000fffe03f */
[----:B------:R-:W-:Y:S01]  /*219d0*/  IMAD.U32 R5, RZ, RZ, UR23 ;  /* 0x00000017ff057e24 */ /* 0x000fe2000f8e00ff */
[----:B------:R-:W-:Y:S01]  /*219e0*/  USHF.R.S32.HI UR14, URZ, 0x1f, UR4 ;  /* 0x0000001f3f0e7899 */ /* 0x000fe20008011404 */
[----:B------:R-:W-:Y:S01]  /*219f0*/  IMAD.MOV R11, RZ, RZ, -R9 ;  /* 0x000000ffff0b7224 */ /* 0x000fe200078e0a09 */
[----:B------:R-:W-:Y:S01]  /*21a00*/  IADD3 R4, P1, P4, R9, UR16, R4 ;  /* 0x0000001009047c10 */ /* 0x000fe2000fc3e004 */
[----:B------:R-:W-:Y:S01]  /*21a10*/  IMAD.U32 R10, RZ, RZ, UR10 ;  /* 0x0000000aff0a7e24 */ /* 0x000fe2000f8e00ff */
[----:B------:R-:W-:Y:S01]  /*21a20*/  UIADD3.X UR9, UR9, UR20, UR14, UP0, UP2 ;  /* 0x0000001409097290 */ /* 0x000fe200087e440e */
[----:B------:R-:W-:Y:S01]  /*21a30*/  IMAD R11, R18, R11, R19 ;  /* 0x0000000b120b7224 */ /* 0x000fe200078e0213 */
[----:B------:R-:W-:Y:S01]  /*21a40*/  SHF.R.S32.HI R5, RZ, 0x1f, R9 ;  /* 0x0000001fff057819 */ /* 0x000fe20000011409 */
[----:B------:R-:W-:Y:S01]  /*21a50*/  ULDC.64 UR10, c[0x0][UR19+0x210] ;  /* 0x00008400130a7abb */ /* 0x000fe20008000a00 */
[----:B------:R-:W-:Y:S01]  /*21a60*/  ULDC.64 UR12, c[0x0][0xca8] ;  /* 0x00032a00000c7ab9 */ /* 0x000fe20000000a00 */
[----:B------:R-:W-:Y:S01]  /*21a70*/  IMAD R9, R11, UR11, RZ ;  /* 0x0000000b0b097c24 */ /* 0x000fe2000f8e02ff */
[----:B------:R-:W-:Y:S01]  /*21a80*/  SHF.R.S32.HI R8, RZ, 0x1f, R11 ;  /* 0x0000001fff087819 */ /* 0x000fe2000001140b */
[----:B------:R-:W-:Y:S01]  /*21a90*/  @!UP1 ULDC UR12, c[0x0][0xc50] ;  /* 0x00031400000c9ab9 */ /* 0x000fe20000000800 */
[----:B------:R-:W-:Y:S01]  /*21aa0*/  IADD3.X R5, R5, UR9, R10, P1, P4 ;  /* 0x0000000905057c10 */ /* 0x000fe20008fe840a */
[----:B------:R-:W-:-:S02]  /*21ab0*/  @!UP1 ULDC UR13, c[0x0][0xc54] ;  /* 0x00031500000d9ab9 */ /* 0x000fc40000000800 */
[----:B------:R-:W-:Y:S02]  /*21ac0*/  IMAD R9, R8, UR10, R9 ;  /* 0x0000000a08097c24 */ /* 0x000fe4000f8e0209 */
[----:B------:R-:W-:-:S04]  /*21ad0*/  IMAD.WIDE.U32 R4, R11, UR10, R4 ;  /* 0x0000000a0b047c25 */ /* 0x000fc8000f8e0004 */
[----:B------:R-:W-:Y:S01]  /*21ae0*/  IMAD.IADD R5, R5, 0x1, R9 ;  /* 0x0000000105057824 */ /* 0x000fe200078e0209 */
[----:B------:R-:W-:Y:S01]  /*21af0*/  LEA R10, P1, R4, UR12, 0x2 ;  /* 0x0000000c040a7c11 */ /* 0x000fe2000f8210ff */
[----:B------:R-:W-:-:S03]  /*21b00*/  VIADD R11, R21, 0x8 ;  /* 0x00000008150b7836 */ /* 0x000fc60000000000 */
[----:B------:R-:W-:Y:S01]  /*21b10*/  LEA.HI.X R12, R4, UR13, R5, 0x2, P1 ;  /* 0x0000000d040c7c11 */ /* 0x000fe200088f1405 */
[----:B------:R-:W-:Y:S01]  /*21b20*/  SHFL.IDX PT, R8, R10, RZ, 0x1c1f ;  /* 0x001c1fff0a087589 */ /* 0x000fe200000e0000 */
[----:B------:R-:W-:-:S03]  /*21b30*/  ISETP.GE.OR P0, PT, R11, R6, P0 ;  /* 0x000000060b00720c */ /* 0x000fc60000706670 */
[----:B------:R-:W2:Y:S04]  /*21b40*/  SHFL.IDX PT, R9, R12, RZ, 0x1c1f ;  /* 0x001c1fff0c097589 */ /* 0x000ea800000e0000 */
[----:B--2---:R-:W-:Y:S06]  /*21b50*/  @!P3 ST.E desc[UR36][R8.64], R13 ;  /* 0x0000000d0800b985 */ /* 0x004fec000c101924 */
[----:B------:R-:W2:Y:S01]  /*21b60*/  @!P0 LDL R15, [R1+0x224] ;  /* 0x00022400010f8983 */ /* 0x000ea20000100800 */
[----:B------:R-:W-:-:S02]  /*21b70*/  PLOP3.LUT P1, PT, PT, PT, UP1, 0x80, 0x0 ;  /* 0x000000000000781c */ /* 0x000fc40003f2f018 */
[-C--:B------:R-:W-:Y:S01]  /*21b80*/  ISETP.GE.AND P3, PT, R21, R6.reuse, PT ;  /* 0x000000061500720c */ /* 0x080fe20003f66270 */
[----:B------:R-:W-:Y:S04]  /*21b90*/  SHFL.IDX PT, R4, R10, 0x1, 0x1c1f ;  /* 0x003c1f000a047f89 */ /* 0x000fe800000e0000 */
[----:B------:R-:W2:Y:S04]  /*21ba0*/  SHFL.IDX PT, R5, R12, 0x1, 0x1c1f ;  /* 0x003c1f000c057f89 */ /* 0x000ea800000e0000 */
[----:B--2---:R0:W-:Y:S01]  /*21bb0*/  @!P0 ST.E desc[UR36][R4.64], R15 ;  /* 0x0000000f04008985 */ /* 0x0041e2000c101924 */
[----:B------:R-:W-:Y:S01]  /*21bc0*/  ISETP.GE.AND P0, PT, R11, R6, PT ;  /* 0x000000060b00720c */ /* 0x000fe20003f06270 */
[----:B------:R-:W-:-:S12]  /*21bd0*/  @P1 BRA `(.L_x_3541) ;  /* 0x0000000c00c81947 */ /* 0x000fd80003800000 */
[----:B0-----:R-:W-:Y:S01]  /*21be0*/  IMAD R5, R215, 0x40, R22 ;  /* 0x00000040d7057824 */ /* 0x001fe200078e0216 */
[----:B------:R-:W-:Y:S01]  /*21bf0*/  ULDC.64 UR12, c[0x0][0xba0] ;  /* 0x0002e800000c7ab9 */ /* 0x000fe20000000a00 */
[----:B------:R-:W0:Y:S02]  /*21c00*/  @P2 LDC R19, c[0x0][0xcf0] ;  /* 0x00033c00ff132b82 */ /* 0x000e240000000800 */
[----:B------:R-:W-:-:S03]  /*21c10*/  IMAD.WIDE R2, R5, 0x2, R2 ;  /* 0x0000000205027825 */ /* 0x000fc600078e0202 */
[C---:B------:R-:W-:Y:S02]  /*21c20*/  IADD3 R13, P4, R2.reuse, 0x1000, RZ ;  /* 0x00001000020d7810 */ /* 0x040fe40007f9e0ff */
[C---:B------:R-:W-:Y:S02]  /*21c30*/  IADD3 R25, P3, R2.reuse, 0x2000, RZ ;  /* 0x0000200002197810 */ /* 0x040fe40007f7e0ff */
[----:B------:R-:W-:Y:S02]  /*21c40*/  LOP3.LUT R12, R13, 0x380, RZ, 0xc0, !PT ;  /* 0x000003800d0c7812 */ /* 0x000fe400078ec0ff */
[----:B------:R-:W-:Y:S02]  /*21c50*/  LOP3.LUT R24, R25, 0x380, RZ, 0xc0, !PT ;  /* 0x0000038019187812 */ /* 0x000fe400078ec0ff */
[----:B------:R-:W-:Y:S02]  /*21c60*/  IADD3 R29, P1, R2, 0x3000, RZ ;  /* 0x00003000021d7810 */ /* 0x000fe40007f3e0ff */
[----:B------:R-:W-:-:S02]  /*21c70*/  SHF.R.U64 R12, R12, 0x3, RZ ;  /* 0x000000030c0c7819 */ /* 0x000fc400000012ff */
[----:B------:R-:W-:Y:S02]  /*21c80*/  SHF.R.U64 R24, R24, 0x3, RZ ;  /* 0x0000000318187819 */ /* 0x000fe400000012ff */
[----:B------:R-:W-:Y:S02]  /*21c90*/  LOP3.LUT R28, R29, 0x380, RZ, 0xc0, !PT ;  /* 0x000003801d1c7812 */ /* 0x000fe400078ec0ff */
[----:B------:R-:W-:Y:S01]  /*21ca0*/  LOP3.LUT R12, R12, R13, RZ, 0x3c, !PT ;  /* 0x0000000d0c0c7212 */ /* 0x000fe200078e3cff */
[--C-:B------:R-:W-:Y:S01]  /*21cb0*/  IMAD.X R13, RZ, RZ, R3.reuse, P4 ;  /* 0x000000ffff0d7224 */ /* 0x100fe200020e0603 */
[----:B------:R-:W-:Y:S01]  /*21cc0*/  LOP3.LUT R24, R24, R25, RZ, 0x3c, !PT ;  /* 0x0000001918187212 */ /* 0x000fe200078e3cff */
[----:B------:R-:W-:Y:S01]  /*21cd0*/  IMAD.X R25, RZ, RZ, R3, P3 ;  /* 0x000000ffff197224 */ /* 0x000fe200018e0603 */
[C---:B------:R-:W-:Y:S02]  /*21ce0*/  IADD3 R33, P0, R2.reuse, 0x4000, RZ ;  /* 0x0000400002217810 */ /* 0x040fe40007f1e0ff */
[C---:B------:R-:W-:Y:S01]  /*21cf0*/  IADD3 R37, P6, R2.reuse, 0x5000, RZ ;  /* 0x0000500002257810 */ /* 0x040fe20007fde0ff */
[----:B------:R-:W-:Y:S01]  /*21d00*/  UIMAD UR9, UR14, UR12, URZ ;  /* 0x0000000c0e0972a4 */ /* 0x000fe2000f8e023f */
[C---:B------:R-:W-:Y:S01]  /*21d10*/  IADD3 R41, P5, R2.reuse, 0x6000, RZ ;  /* 0x0000600002297810 */ /* 0x040fe20007fbe0ff */
[----:B------:R-:W-:Y:S01]  /*21d20*/  UIMAD.WIDE.U32 UR10, UR4, UR12, URZ ;  /* 0x0000000c040a72a5 */ /* 0x000fe2000f8e003f */
[C---:B------:R-:W-:Y:S01]  /*21d30*/  IADD3 R45, P4, R2.reuse, 0x7000, RZ ;  /* 0x00007000022d7810 */ /* 0x040fe20007f9e0ff */
[----:B------:R-:W5:Y:S01]  /*21d40*/  LD.E.128 R12, desc[UR36][R12.64] ;  /* 0x000000240c0c7980 */ /* 0x000f62000c101d00 */
[----:B------:R-:W-:-:S02]  /*21d50*/  IADD3 R49, P3, R2, 0x8000, RZ ;  /* 0x0000800002317810 */ /* 0x000fc40007f7e0ff */
[----:B------:R-:W-:Y:S01]  /*21d60*/  SHF.R.U64 R28, R28, 0x3, RZ ;  /* 0x000000031c1c7819 */ /* 0x000fe200000012ff */
[----:B------:R-:W5:Y:S01]  /*21d70*/  LD.E.128 R24, desc[UR36][R24.64] ;  /* 0x0000002418187980 */ /* 0x000f62000c101d00 */
[----:B------:R-:W-:Y:S02]  /*21d80*/  LOP3.LUT R32, R33, 0x380, RZ, 0xc0, !PT ;  /* 0x0000038021207812 */ /* 0x000fe400078ec0ff */
[----:B------:R-:W-:Y:S02]  /*21d90*/  LOP3.LUT R36, R37, 0x380, RZ, 0xc0, !PT ;  /* 0x0000038025247812 */ /* 0x000fe400078ec0ff */
[----:B------:R-:W-:Y:S02]  /*21da0*/  LOP3.LUT R40, R41, 0x380, RZ, 0xc0, !PT ;  /* 0x0000038029287812 */ /* 0x000fe400078ec0ff */
[----:B------:R-:W-:Y:S02]  /*21db0*/  LOP3.LUT R44, R45, 0x380, RZ, 0xc0, !PT ;  /* 0x000003802d2c7812 */ /* 0x000fe400078ec0ff */
[----:B------:R-:W-:-:S02]  /*21dc0*/  LOP3.LUT R48, R49, 0x380, RZ, 0xc0, !PT ;  /* 0x0000038031307812 */ /* 0x000fc400078ec0ff */
[----:B------:R-:W-:Y:S01]  /*21dd0*/  LOP3.LUT R28, R28, R29, RZ, 0x3c, !PT ;  /* 0x0000001d1c1c7212 */ /* 0x000fe200078e3cff */
[----:B------:R-:W-:Y:S01]  /*21de0*/  IMAD.X R29, RZ, RZ, R3, P1 ;  /* 0x000000ffff1d7224 */ /* 0x000fe200008e0603 */
[----:B------:R-:W-:Y:S02]  /*21df0*/  IADD3 R53, P1, R2, 0x9000, RZ ;  /* 0x0000900002357810 */ /* 0x000fe40007f3e0ff */
[----:B------:R-:W-:Y:S02]  /*21e00*/  SHF.R.U64 R32, R32, 0x3, RZ ;  /* 0x0000000320207819 */ /* 0x000fe400000012ff */
[----:B------:R-:W-:Y:S02]  /*21e10*/  SHF.R.U64 R36, R36, 0x3, RZ ;  /* 0x0000000324247819 */ /* 0x000fe400000012ff */
[----:B------:R-:W-:Y:S01]  /*21e20*/  LOP3.LUT R9, R2, 0x380, RZ, 0xc0, !PT ;  /* 0x0000038002097812 */ /* 0x000fe200078ec0ff */
[----:B------:R-:W-:Y:S01]  /*21e30*/  UIMAD UR9, UR4, UR13, UR9 ;  /* 0x0000000d040972a4 */ /* 0x000fe2000f8e0209 */
[----:B------:R-:W-:Y:S01]  /*21e40*/  SHF.R.U64 R40, R40, 0x3, RZ ;  /* 0x0000000328287819 */ /* 0x000fe200000012ff */
[----:B------:R-:W5:Y:S01]  /*21e50*/  LD.E.128 R28, desc[UR36][R28.64] ;  /* 0x000000241c1c7980 */ /* 0x000f62000c101d00 */
[----:B------:R-:W-:Y:S01]  /*21e60*/  SHF.R.U64 R44, R44, 0x3, RZ ;  /* 0x000000032c2c7819 */ /* 0x000fe200000012ff */
[----:B------:R-:W-:Y:S01]  /*21e70*/  ULDC.64 UR12, c[0x0][0xbe8] ;  /* 0x0002fa00000c7ab9 */ /* 0x000fe20000000a00 */
[----:B------:R-:W-:-:S02]  /*21e80*/  SHF.R.U64 R48, R48, 0x3, RZ ;  /* 0x0000000330307819 */ /* 0x000fc400000012ff */
        /* <DEDUP_REMOVED lines=13> */
[----:B------:R-:W-:Y:S01]  /*21f60*/  UIADD3 UR11, UR11, UR9, URZ ;  /* 0x000000090b0b7290 */ /* 0x000fe2000fffe03f */
[C---:B------:R-:W-:Y:S01]  /*21f70*/  IADD3 R61, P6, R2.reuse, 0xb000, RZ ;  /* 0x0000b000023d7810 */ /* 0x040fe20007fde0ff */
[----:B------:R-:W-:Y:S01]  /*21f80*/  USHF.R.S32.HI UR4, URZ, 0x1f, UR8 ;  /* 0x0000001f3f047899 */ /* 0x000fe20008011408 */
[C---:B------:R-:W-:Y:S01]  /*21f90*/  IADD3 R65, P5, R2.reuse, 0xc000, RZ ;  /* 0x0000c00002417810 */ /* 0x040fe20007fbe0ff */
[----:B------:R-:W5:Y:S01]  /*21fa0*/  LD.E.128 R32, desc[UR36][R32.64] ;  /* 0x0000002420207980 */ /* 0x000f62000c101d00 */
[C---:B------:R-:W-:Y:S02]  /*21fb0*/  IADD3 R69, P4, R2.reuse, 0xd000, RZ ;  /* 0x0000d00002457810 */ /* 0x040fe40007f9e0ff */
        /* <DEDUP_REMOVED lines=11> */
[----:B------:R-:W-:Y:S01]  /*22070*/  LOP3.LUT R52, R52, R53, RZ, 0x3c, !PT ;  /* 0x0000003534347212 */ /* 0x000fe200078e3cff */
[----:B------:R-:W-:Y:S01]  /*22080*/  IMAD.X R53, RZ, RZ, R3, P1 ;  /* 0x000000ffff357224 */ /* 0x000fe200008e0603 */
[----:B------:R-:W-:-:S02]  /*22090*/  IADD3 R5, P1, R2, 0xf000, RZ ;  /* 0x0000f00002057810 */ /* 0x000fc40007f3e0ff */
[----:B------:R-:W-:Y:S02]  /*220a0*/  SHF.R.U64 R56, R56, 0x3, RZ ;  /* 0x0000000338387819 */ /* 0x000fe400000012ff */
[----:B------:R-:W-:Y:S01]  /*220b0*/  SHF.R.U64 R60, R60, 0x3, RZ ;  /* 0x000000033c3c7819 */ /* 0x000fe200000012ff */
[----:B------:R-:W-:Y:S01]  /*220c0*/  IMAD.X R77, RZ, RZ, R3, P1 ;  /* 0x000000ffff4d7224 */ /* 0x000fe200008e0603 */
[----:B------:R-:W-:Y:S01]  /*220d0*/  SHF.R.U64 R64, R64, 0x3, RZ ;  /* 0x0000000340407819 */ /* 0x000fe200000012ff */
[----:B------:R-:W-:Y:S01]  /*220e0*/  UIMAD.WIDE.U32 UR10, UR60, UR12, UR10 ;  /* 0x0000000c3c0a72a5 */ /* 0x000fe2000f8e000a */
[----:B------:R-:W-:Y:S01]  /*220f0*/  SHF.R.U64 R68, R68, 0x3, RZ ;  /* 0x0000000344447819 */ /* 0x000fe200000012ff */
[----:B------:R-:W5:Y:S01]  /*22100*/  LD.E.128 R52, desc[UR36][R52.64] ;  /* 0x0000002434347980 */ /* 0x000f62000c101d00 */
[----:B------:R-:W-:Y:S02]  /*22110*/  SHF.R.U64 R72, R72, 0x3, RZ ;  /* 0x0000000348487819 */ /* 0x000fe400000012ff */
[----:B------:R-:W-:-:S02]  /*22120*/  LOP3.LUT R2, R9, R2, RZ, 0x3c, !PT ;  /* 0x0000000209027212 */ /* 0x000fc400078e3cff */
        /* <DEDUP_REMOVED lines=10> */
[----:B------:R1:W5:Y:S01]  /*221d0*/  LD.E.128 R8, desc[UR36][R2.64] ;  /* 0x0000002402087980 */ /* 0x000362000c101d00 */
[----:B------:R-:W-:Y:S01]  /*221e0*/  LOP3.LUT R4, R5, 0x380, RZ, 0xc0, !PT ;  /* 0x0000038005047812 */ /* 0x000fe200078ec0ff */
[----:B------:R-:W-:-:S02]  /*221f0*/  UIMAD UR11, UR60, UR13, UR11 ;  /* 0x0000000d3c0b72a4 */ /* 0x000fc4000f8e020b */
[----:B------:R-:W5:Y:S01]  /*22200*/  LD.E.128 R56, desc[UR36][R56.64] ;  /* 0x0000002438387980 */ /* 0x000f62000c101d00 */
[----:B------:R-:W-:Y:S01]  /*22210*/  SHF.R.U64 R4, R4, 0x3, RZ ;  /* 0x0000000304047819 */ /* 0x000fe200000012ff */
[----:B------:R-:W-:Y:S02]  /*22220*/  ULDC.64 UR12, c[0x0][0xbf0] ;  /* 0x0002fc00000c7ab9 */ /* 0x000fe40000000a00 */
[----:B------:R-:W5:Y:S01]  /*22230*/  LD.E.128 R60, desc[UR36][R60.64] ;  /* 0x000000243c3c7980 */ /* 0x000f62000c101d00 */
[----:B-1----:R-:W1:Y:S01]  /*22240*/  @P2 LDC R3, c[0x0][0xcec] ;  /* 0x00033b00ff032b82 */ /* 0x002e620000000800 */
[----:B------:R-:W-:Y:S01]  /*22250*/  IMAD R2, R225, 0x20, R215 ;  /* 0x00000020e1027824 */ /* 0x000fe200078e02d7 */
[----:B------:R-:W-:Y:S01]  /*22260*/  LOP3.LUT R76, R4, R5, RZ, 0x3c, !PT ;  /* 0x00000005044c7212 */ /* 0x000fe200078e3cff */
[----:B------:R-:W5:Y:S02]  /*22270*/  LD.E.128 R64, desc[UR36][R64.64] ;  /* 0x0000002440407980 */ /* 0x000f64000c101d00 */
[----:B------:R-:W-:Y:S01]  /*22280*/  VIADD R20, R2, UR58 ;  /* 0x0000003a02147c36 */ /* 0x000fe20008000000 */
[----:B------:R-:W-:Y:S01]  /*22290*/  UIMAD UR4, UR4, UR12, URZ ;  /* 0x0000000c040472a4 */ /* 0x000fe2000f8e023f */
[----:B------:R-:W5:Y:S02]  /*222a0*/  LD.E.128 R68, desc[UR36][R68.64] ;  /* 0x0000002444447980 */ /* 0x000f64000c101d00 */
[----:B------:R-:W-:Y:S01]  /*222b0*/  IMAD.MOV.U32 R5, RZ, RZ, R20 ;  /* 0x000000ffff057224 */ /* 0x000fe200078e0014 */
[----:B------:R-:W-:Y:S01]  /*222c0*/  UIMAD UR4, UR8, UR13, UR4 ;  /* 0x0000000d080472a4 */ /* 0x000fe2000f8e0204 */
[----:B------:R-:W5:Y:S01]  /*222d0*/  LD.E.128 R72, desc[UR36][R72.64] ;  /* 0x0000002448487980 */ /* 0x000f62000c101d00 */
[----:B------:R-:W-:-:S03]  /*222e0*/  UIMAD.WIDE.U32 UR8, UR8, UR12, UR10 ;  /* 0x0000000c080872a5 */ /* 0x000fc6000f8e000a */
[----:B------:R-:W-:Y:S01]  /*222f0*/  ULDC.64 UR10, c[0x0][0xbe0] ;  /* 0x0002f800000a7ab9 */ /* 0x000fe20000000a00 */
[----:B------:R-:W5:Y:S01]  /*22300*/  LD.E.128 R76, desc[UR36][R76.64] ;  /* 0x000000244c4c7980 */ /* 0x000f62000c101d00 */
[----:B-1----:R-:W-:Y:S01]  /*22310*/  @P2 IMAD.HI.U32 R2, R20, R3, RZ ;  /* 0x0000000314022227 */ /* 0x002fe200078e00ff */
[----:B------:R-:W-:Y:S01]  /*22320*/  UIADD3 UR4, UR9, UR4, URZ ;  /* 0x0000000409047290 */ /* 0x000fe2000fffe03f */
[----:B------:R-:W-:Y:S01]  /*22330*/  @!PT LDS RZ, [RZ] ;  /* 0x00000000fffff984 */ /* 0x000fe20000000800 */
[----:B------:R-:W-:Y:S01]  /*22340*/  @!PT LDS RZ, [RZ] ;  /* 0x00000000fffff984 */ /* 0x000fe20000000800 */
[----:B------:R-:W-:Y:S01]  /*22350*/  @!PT LDS RZ, [RZ] ;  /* 0x00000000fffff984 */ /* 0x000fe20000000800 */
[----:B------:R-:W-:Y:S01]  /*22360*/  @!PT LDS RZ, [RZ] ;  /* 0x00000000fffff984 */ /* 0x000fe20000000800 */
[----:B------:R1:W-:Y:S06]  /*22370*/  MEMBAR.ALL.CTA ;  /* 0x0000000000007992 */ /* 0x0003ec0000008000 */
[----:B-1----:R-:W1:Y:S01]  /*22380*/  FENCE.VIEW.ASYNC.S ;  /* 0x00000000000073c6 */ /* 0x002e620000000000 */
[----:B0-----:R-:W-:-:S04]  /*22390*/  @P2 SHF.R.U32.HI R5, RZ, R19, R2 ;  /* 0x00000013ff052219 */ /* 0x001fc80000011602 */
[--C-:B------:R-:W-:Y:S01]  /*223a0*/  SHF.R.S32.HI R4, RZ, 0x1f, R5.reuse ;  /* 0x0000001fff047819 */ /* 0x100fe20000011405 */
[----:B------:R-:W-:Y:S02]  /*223b0*/  IMAD.MOV R19, RZ, RZ, -R5 ;  /* 0x000000ffff137224 */ /* 0x000fe400078e0a05 */
[----:B------:R-:W-:Y:S02]  /*223c0*/  IMAD.U32 R3, RZ, RZ, UR9 ;  /* 0x00000009ff037e24 */ /* 0x000fe4000f8e00ff */
[----:B------:R-:W-:Y:S02]  /*223d0*/  IMAD R4, R4, UR10, RZ ;  /* 0x0000000a04047c24 */ /* 0x000fe4000f8e02ff */
[----:B------:R-:W-:Y:S02]  /*223e0*/  IMAD R19, R18, R19, R20 ;  /* 0x0000001312137224 */ /* 0x000fe400078e0214 */
[----:B------:R-:W-:Y:S01]  /*223f0*/  IMAD.U32 R2, RZ, RZ, UR8 ;  /* 0x00000008ff027e24 */ /* 0x000fe2000f8e00ff */
[----:B------:R-:W-:Y:S01]  /*22400*/  ULDC.64 UR8, c[0x0][0xbd8] ;  /* 0x0002f60000087ab9 */ /* 0x000fe20000000a00 */
[----:B------:R-:W-:-:S02]  /*22410*/  IMAD.U32 R3, RZ, RZ, UR4 ;  /* 0x00000004ff037e24 */ /* 0x000fc4000f8e00ff */
[C---:B------:R-:W-:Y:S01]  /*22420*/  IMAD R21, R5.reuse, UR11, R4 ;  /* 0x0000000b05157c24 */ /* 0x040fe2000f8e0204 */
[----:B------:R-:W-:Y:S01]  /*22430*/  SHF.R.S32.HI R4, RZ, 0x1f, R19 ;  /* 0x0000001fff047819 */ /* 0x000fe20000011413 */
[----:B------:R-:W-:-:S04]  /*22440*/  IMAD.WIDE.U32 R2, R5, UR10, R2 ;  /* 0x0000000a05027c25 */ /* 0x000fc8000f8e0002 */
[----:B------:R-:W-:Y:S02]  /*22450*/  IMAD.IADD R3, R3, 0x1, R21 ;  /* 0x0000000103037824 */ /* 0x000fe400078e0215 */
[----:B------:R-:W-:Y:S02]  /*22460*/  IMAD R4, R4, UR8, RZ ;  /* 0x0000000804047c24 */ /* 0x000fe4000f8e02ff */
[----:B------:R-:W-:Y:S02]  /*22470*/  VIADD R83, R215, UR58 ;  /* 0x0000003ad7537c36 */ /* 0x000fe40008000000 */
[C---:B------:R-:W-:Y:S02]  /*22480*/  IMAD R21, R19.reuse, UR9, R4 ;  /* 0x0000000913157c24 */ /* 0x040fe4000f8e0204 */
[----:B------:R-:W-:Y:S01]  /*22490*/  IMAD.WIDE.U32 R2, R19, UR8, R2 ;  /* 0x0000000813027c25 */ /* 0x000fe2000f8e0002 */
[----:B------:R-:W-:Y:S01]  /*224a0*/  ISETP.GE.AND P2, PT, R83, R6, PT ;  /* 0x000000065300720c */ /* 0x000fe20003f46270 */
[----:B------:R-:W-:-:S02]  /*224b0*/  ULDC.64 UR8, c[0x0][0xb80] ;  /* 0x0002e00000087ab9 */ /* 0x000fc40000000a00 */
[----:B------:R-:W-:Y:S01]  /*224c0*/  VIADD R0, R0, 0x32420 ;  /* 0x0003242000007836 */ /* 0x000fe20000000000 */
[C---:B------:R-:W-:Y:S01]  /*224d0*/  LEA R80, P3, R2.reuse, UR8, 0x1 ;  /* 0x0000000802507c11 */ /* 0x040fe2000f8608ff */
[----:B------:R-:W-:Y:S02]  /*224e0*/  IMAD.IADD R3, R3, 0x1, R21 ;  /* 0x0000000103037824 */ /* 0x000fe400078e0215 */
[----:B------:R-:W-:Y:S01]  /*224f0*/  VIADD R5, R83, 0x20 ;  /* 0x0000002053057836 */ /* 0x000fe20000000000 */
[----:B------:R-:W-:Y:S02]  /*22500*/  PRMT R0, RZ, 0x654, R0 ;  /* 0x00000654ff007816 */ /* 0x000fe40000000000 */
[----:B------:R-:W-:Y:S02]  /*22510*/  LEA.HI.X R81, R2, UR9, R3, 0x1, P3 ;  /* 0x0000000902517c11 */ /* 0x000fe400098f0c03 */
[-C--:B------:R-:W-:Y:S01]  /*22520*/  ISETP.GE.AND P1, PT, R5, R6.reuse, PT ;  /* 0x000000060500720c */ /* 0x080fe20003f26270 */
[----:B------:R-:W-:Y:S01]  /*22530*/  VIADD R5, R83, 0x40 ;  /* 0x0000004053057836 */ /* 0x000fe20000000000 */
[----:B-1----:R0:W-:Y:S01]  /*22540*/  SYNCS.ARRIVE.TRANS64.RED.A1T0 RZ, [R0+URZ], RZ ;  /* 0x000000ff00ff79a7 */ /* 0x0021e2000810043f */
[----:B------:R1:W2:Y:S01]  /*22550*/  SHFL.IDX PT, R20, R80, RZ, 0x181f ;  /* 0x00181fff50147589 */ /* 0x0002a200000e0000 */
[----:B------:R-:W-:Y:S02]  /*22560*/  BSSY B1, `(.L_x_3542) ;  /* 0x0000015000017945 */ /* 0x000fe40003800000 */
[----:B------:R-:W-:Y:S01]  /*22570*/  ISETP.GE.AND P0, PT, R5, R6, PT ;  /* 0x000000060500720c */ /* 0x000fe20003f06270 */
[----:B0-----:R1:W0:Y:S01]  /*22580*/  SHFL.IDX PT, R0, R81, RZ, 0x181f ;  /* 0x00181fff51007589 */ /* 0x00122200000e0000 */
[----:B------:R-:W-:Y:S11]  /*22590*/  @P2 BRA `(.L_x_3543) ;  /* 0x0000000000442947 */ /* 0x000ff60003800000 */
[----:B------:R-:W-:Y:S02]  /*225a0*/  ULDC UR4, c[0x0][0xbc8] ;  /* 0x0002f20000047ab9 */ /* 0x000fe40000000800 */
[----:B------:R-:W-:Y:S02]  /*225b0*/  ISETP.GE.AND P5, PT, R22, UR4, PT ;  /* 0x0000000416007c0c */ /* 0x000fe4000bfa6270 */
[----:B------:R-:W-:Y:S02]  /*225c0*/  ISETP.GE.AND P4, PT, R176, UR4, PT ;  /* 0x00000004b0007c0c */ /* 0x000fe4000bf86270 */
[----:B------:R-:W-:Y:S02]  /*225d0*/  ISETP.GE.AND P3, PT, R23, UR4, PT ;  /* 0x0000000417007c0c */ /* 0x000fe4000bf66270 */
[----:B------:R-:W-:-:S07]  /*225e0*/  ISETP.GE.AND P2, PT, R177, UR4, PT ;  /* 0x00000004b1007c0c */ /* 0x000fce000bf46270 */
[----:B--2---:R-:W-:-:S04]  /*225f0*/  @!P5 LEA R2, P6, R22, R20, 0x1 ;  /* 0x000000141602d211 */ /* 0x004fc800078c08ff */
[----:B0-----:R-:W-:Y:S02]  /*22600*/  @!P5 LEA.HI.X R3, R22, R0, R183, 0x1, P6 ;  /* 0x000000001603d211 */ /* 0x001fe400030f0cb7 */
        /* <DEDUP_REMOVED lines=10> */
.L_x_3543:
[----:B------:R-:W-:Y:S05]  /*226b0*/  BSYNC B1 ;  /* 0x0000000000017941 */ /* 0x000fea0003800000 */
.L_x_3542:
[----:B0-----:R0:W4:Y:S01]  /*226c0*/  SHFL.IDX PT, R0, R81, 0x1, 0x181f ;  /* 0x00381f0051007f89 */ /* 0x00112200000e0000 */
[----:B------:R-:W-:Y:S03]  /*226d0*/  BSSY B1, `(.L_x_3544) ;  /* 0x0000014000017945 */ /* 0x000fe60003800000 */
[----:B---3-5:R0:W3:Y:S01]  /*226e0*/  SHFL.IDX PT, R10, R80, 0x1, 0x181f ;  /* 0x00381f00500a7f89 */ /* 0x0280e200000e0000 */
[----:B------:R-:W-:Y:S05]  /*226f0*/  @P1 BRA `(.L_x_3545) ;  /* 0x0000000000441947 */ /* 0x000fea0003800000 */
[----:B------:R-:W-:Y:S02]  /*22700*/  ULDC UR4, c[0x0][0xbc8] ;  /* 0x0002f20000047ab9 */ /* 0x000fe40000000800 */
[----:B------:R-:W-:Y:S02]  /*22710*/  ISETP.GE.AND P4, PT, R22, UR4, PT ;  /* 0x0000000416007c0c */ /* 0x000fe4000bf86270 */
[----:B------:R-:W-:Y:S02]  /*22720*/  ISETP.GE.AND P3, PT, R176, UR4, PT ;  /* 0x00000004b0007c0c */ /* 0x000fe4000bf66270 */
[----:B------:R-:W-:Y:S02]  /*22730*/  ISETP.GE.AND P2, PT, R23, UR4, PT ;  /* 0x0000000417007c0c */ /* 0x000fe4000bf46270 */
[----:B------:R-:W-:-:S07]  /*22740*/  ISETP.GE.AND P1, PT, R177, UR4, PT ;  /* 0x00000004b1007c0c */ /* 0x000fce000bf26270 */
[-C--:B---3--:R-:W-:Y:S02]  /*22750*/  @!P4 LEA R2, P6, R22, R10.reuse, 0x1 ;  /* 0x0000000a1602c211 */ /* 0x088fe400078c08ff */
[----:B------:R-:W-:Y:S02]  /*22760*/  @!P3 LEA R4, P5, R176, R10, 0x1 ;  /* 0x0000000ab004b211 */ /* 0x000fe400078a08ff */
[----:B----4-:R-:W-:Y:S02]  /*22770*/  @!P4 LEA.HI.X R3, R22, R0, R183, 0x1, P6 ;  /* 0x000000001603c211 */ /* 0x010fe400030f0cb7 */
        /* <DEDUP_REMOVED lines=9> */
.L_x_3545:
[----:B------:R-:W-:Y:S05]  /*22810*/  BSYNC B1 ;  /* 0x0000000000017941 */ /* 0x000fea0003800000 */
.L_x_3544:
[----:B----4-:R4:W0:Y:S01]  /*22820*/  SHFL.IDX PT, R0, R81, 0x2, 0x181f ;  /* 0x00581f0051007f89 */ /* 0x01082200000e0000 */
[----:B------:R-:W-:Y:S03]  /*22830*/  BSSY B1, `(.L_x_3546) ;  /* 0x0000014000017945 */ /* 0x000fe60003800000 */
[----:B---3--:R4:W3:Y:S01]  /*22840*/  SHFL.IDX PT, R10, R80, 0x2, 0x181f ;  /* 0x00581f00500a7f89 */ /* 0x0088e200000e0000 */
[----:B------:R-:W-:Y:S05]  /*22850*/  @P0 BRA `(.L_x_3547) ;  /* 0x0000000000440947 */ /* 0x000fea0003800000 */
[----:B------:R-:W-:Y:S02]  /*22860*/  ULDC UR4, c[0x0][0xbc8] ;  /* 0x0002f20000047ab9 */ /* 0x000fe40000000800 */
[----:B------:R-:W-:Y:S02]  /*22870*/  ISETP.GE.AND P3, PT, R22, UR4, PT ;  /* 0x0000000416007c0c */ /* 0x000fe4000bf66270 */
[----:B------:R-:W-:Y:S02]  /*22880*/  ISETP.GE.AND P2, PT, R176, UR4, PT ;  /* 0x00000004b0007c0c */ /* 0x000fe4000bf46270 */
[----:B------:R-:W-:Y:S02]  /*22890*/  ISETP.GE.AND P1, PT, R23, UR4, PT ;  /* 0x0000000417007c0c */ /* 0x000fe4000bf26270 */
[----:B------:R-:W-:-:S07]  /*228a0*/  ISETP.GE.AND P0, PT, R177, UR4, PT ;  /* 0x00000004b1007c0c */ /* 0x000fce000bf06270 */
[-C--:B---3--:R-:W-:Y:S02]  /*228b0*/  @!P3 LEA R2, P6, R22, R10.reuse, 0x1 ;  /* 0x0000000a1602b211 */ /* 0x088fe400078c08ff */
[-C--:B------:R-:W-:Y:S02]  /*228c0*/  @!P2 LEA R4, P5, R176, R10.reuse, 0x1 ;  /* 0x0000000ab004a211 */ /* 0x080fe400078a08ff */
[----:B------:R-:W-:Y:S02]  /*228d0*/  @!P1 LEA R8, P4, R23, R10, 0x1 ;  /* 0x0000000a17089211 */ /* 0x000fe400078808ff */
[----:B0-----:R-:W-:Y:S02]  /*228e0*/  @!P3 LEA.HI.X R3, R22, R0, R183, 0x1, P6 ;  /* 0x000000001603b211 */ /* 0x001fe400030f0cb7 */
        /* <DEDUP_REMOVED lines=8> */
.L_x_3547:
[----:B------:R-:W-:Y:S05]  /*22970*/  BSYNC B1 ;  /* 0x0000000000017941 */ /* 0x000fea0003800000 */
.L_x_3546:
[----:B0-----:R-:W-:Y:S01]  /*22980*/  VIADD R3, R83, 0x60 ;  /* 0x0000006053037836 */ /* 0x001fe20000000000 */
[----:B-1--4-:R-:W0:Y:S04]  /*22990*/  SHFL.IDX PT, R81, R81, 0x3, 0x181f ;  /* 0x00781f0051517f89 */ /* 0x012e2800000e0000 */
[----:B------:R-:W-:Y:S01]  /*229a0*/  ISETP.GE.AND P0, PT, R3, R6, PT ;  /* 0x000000060300720c */ /* 0x000fe20003f06270 */
[----:B------:R-:W1:-:S12]  /*229b0*/  SHFL.IDX PT, R80, R80, 0x3, 0x181f ;  /* 0x00781f0050507f89 */ /* 0x000e5800000e0000 */
[----:B------:R-:W-:Y:S05]  /*229c0*/  @P0 BRA `(.L_x_3548) ;  /* 0x0000002800400947 */ /* 0x000fea0003800000 */
[----:B------:R-:W-:Y:S02]  /*229d0*/  ULDC UR4, c[0x0][0xbc8] ;  /* 0x0002f20000047ab9 */ /* 0x000fe40000000800 */
[----:B------:R-:W-:Y:S02]  /*229e0*/  ISETP.GE.AND P3, PT, R22, UR4, PT ;  /* 0x0000000416007c0c */ /* 0x000fe4000bf66270 */
[----:B------:R-:W-:Y:S02]  /*229f0*/  ISETP.GE.AND P4, PT, R176, UR4, PT ;  /* 0x00000004b0007c0c */ /* 0x000fe4000bf86270 */
[----:B------:R-:W-:-:S09]  /*22a00*/  ISETP.GE.AND P5, PT, R23, UR4, PT ;  /* 0x0000000417007c0c */ /* 0x000fd2000bfa6270 */
[-C--:B-1----:R-:W-:Y:S02]  /*22a10*/  @!P3 LEA R2, P0, R22, R80.reuse, 0x1 ;  /* 0x000000501602b211 */ /* 0x082fe400078008ff */
[-C--:B------:R-:W-:Y:S02]  /*22a20*/  @!P4 LEA R4, P1, R176, R80.reuse, 0x1 ;  /* 0x00000050b004c211 */ /* 0x080fe400078208ff */
[C---:B------:R-:W-:Y:S02]  /*22a30*/  @!P5 LEA R8, P2, R23.reuse, R80, 0x1 ;  /* 0x000000501708d211 */ /* 0x040fe400078408ff */
[-C--:B0-----:R-:W-:Y:S02]  /*22a40*/  @!P3 LEA.HI.X R3, R22, R81.reuse, R183, 0x1, P0 ;  /* 0x000000511603b211 */ /* 0x081fe400000f0cb7 */
[-C--:B------:R-:W-:Y:S02]  /*22a50*/  @!P4 LEA.HI.X R5, R176, R81.reuse, R182, 0x1, P1 ;  /* 0x00000051b005c211 */ /* 0x080fe400008f0cb6 */
[----:B------:R-:W-:Y:S01]  /*22a60*/  @!P5 LEA.HI.X R9, R23, R81, R181, 0x1, P2 ;  /* 0x000000511709d211 */ /* 0x000fe200010f0cb5 */
        /* <DEDUP_REMOVED lines=9> */
.L_x_3541:
[----:B------:R1:W5:Y:S01]  /*22b00*/  LDL R48, [R1+0x4ac] ;  /* 0x0004ac0001307983 */ /* 0x0003620000100800 */
[----:B------:R-:W-:Y:S01]  /*22b10*/  ULDC.64 UR12, c[0x0][0xc08] ;  /* 0x00030200000c7ab9 */ /* 0x000fe20000000a00 */
[----:B------:R-:W2:Y:S02]  /*22b20*/  @P2 LDC R2, c[0x0][0xcec] ;  /* 0x00033b00ff022b82 */ /* 0x000ea40000000800 */
[----:B------:R1:W5:Y:S04]  /*22b30*/  LDL R47, [R1+0x4a8] ;  /* 0x0004a800012f7983 */ /* 0x0003680000100800 */
        /* <DEDUP_REMOVED lines=24> */
[----:B------:R1:W5:Y:S01]  /*22cc0*/  LDL R20, [R1+0x444] ;  /* 0x0004440001147983 */ /* 0x0003620000100800 */
[----:B------:R-:W-:Y:S01]  /*22cd0*/  UIMAD UR9, UR14, UR12, URZ ;  /* 0x0000000c0e0972a4 */ /* 0x000fe2000f8e023f */
[----:B------:R-:W3:Y:S01]  /*22ce0*/  @P2 LDC R3, c[0x0][0xcf0] ;  /* 0x00033c00ff032b82 */ /* 0x000ee20000000800 */
[----:B------:R-:W-:Y:S01]  /*22cf0*/  UIMAD.WIDE.U32 UR10, UR4, UR12, URZ ;  /* 0x0000000c040a72a5 */ /* 0x000fe2000f8e003f */
[----:B--2---:R-:W-:Y:S01]  /*22d00*/  @P2 IMAD.HI.U32 R2, R19, R2, RZ ;  /* 0x0000000213022227 */ /* 0x004fe200078e00ff */
[----:B------:R-:W-:Y:S01]  /*22d10*/  UIMAD UR9, UR4, UR13, UR9 ;  /* 0x0000000d040972a4 */ /* 0x000fe2000f8e0209 */
[----:B------:R-:W-:Y:S01]  /*22d20*/  BSSY B1, `(.L_x_3549) ;  /* 0x00000ca000017945 */ /* 0x000fe20003800000 */
[----:B------:R-:W-:Y:S01]  /*22d30*/  USHF.R.S32.HI UR4, URZ, 0x1f, UR8 ;  /* 0x0000001f3f047899 */ /* 0x000fe20008011408 */
[----:B0-----:R-:W-:Y:S01]  /*22d40*/  IMAD.MOV.U32 R5, RZ, RZ, R19 ;  /* 0x000000ffff057224 */ /* 0x001fe200078e0013 */
[----:B------:R-:W-:Y:S01]  /*22d50*/  UIADD3 UR11, UR11, UR9, URZ ;  /* 0x000000090b0b7290 */ /* 0x000fe2000fffe03f */
[----:B------:R-:W-:-:S03]  /*22d60*/  ULDC.64 UR12, c[0x0][0xc38] ;  /* 0x00030e00000c7ab9 */ /* 0x000fc60000000a00 */
[----:B------:R-:W-:-:S04]  /*22d70*/  UIMAD.WIDE.U32 UR10, UR60, UR12, UR10 ;  /* 0x0000000c3c0a72a5 */ /* 0x000fc8000f8e000a */
[----:B------:R-:W-:-:S03]  /*22d80*/  UIMAD UR11, UR60, UR13, UR11 ;  /* 0x0000000d3c0b72a4 */ /* 0x000fc6000f8e020b */
[----:B------:R-:W-:Y:S02]  /*22d90*/  ULDC.64 UR12, c[0x0][0xc40] ;  /* 0x00031000000c7ab9 */ /* 0x000fe40000000a00 */
[----:B------:R-:W-:-:S04]  /*22da0*/  UIMAD UR4, UR4, UR12, URZ ;  /* 0x0000000c040472a4 */ /* 0x000fc8000f8e023f */
[----:B------:R-:W-:Y:S01]  /*22db0*/  UIMAD UR4, UR8, UR13, UR4 ;  /* 0x0000000d080472a4 */ /* 0x000fe2000f8e0204 */
[----:B---3--:R-:W-:Y:S01]  /*22dc0*/  @P2 SHF.R.U32.HI R5, RZ, R3, R2 ;  /* 0x00000003ff052219 */ /* 0x008fe20000011602 */
[----:B------:R-:W-:-:S03]  /*22dd0*/  UIMAD.WIDE.U32 UR8, UR8, UR12, UR10 ;  /* 0x0000000c080872a5 */ /* 0x000fc6000f8e000a */
[----:B------:R-:W-:Y:S01]  /*22de0*/  ULDC.64 UR10, c[0x0][0xc48] ;  /* 0x00031200000a7ab9 */ /* 0x000fe20000000a00 */
[----:B------:R-:W-:Y:S01]  /*22df0*/  UIADD3 UR9, UR9, UR4, URZ ;  /* 0x0000000409097290 */ /* 0x000fe2000fffe03f */
[--C-:B------:R-:W-:Y:S01]  /*22e00*/  SHF.R.S32.HI R2, RZ, 0x1f, R5.reuse ;  /* 0x0000001fff027819 */ /* 0x100fe20000011405 */
[----:B------:R-:W-:Y:S02]  /*22e10*/  IMAD.MOV R9, RZ, RZ, -R5 ;  /* 0x000000ffff097224 */ /* 0x000fe400078e0a05 */
[----:B------:R-:W-:Y:S02]  /*22e20*/  UIMAD.WIDE.U32 UR8, UR61, UR10, UR8 ;  /* 0x0000000a3d0872a5 */ /* 0x000fe4000f8e0008 */
[----:B------:R-:W-:Y:S02]  /*22e30*/  IMAD R9, R18, R9, R19 ;  /* 0x0000000912097224 */ /* 0x000fe400078e0213 */
[----:B------:R-:W-:Y:S02]  /*22e40*/  UIMAD UR61, UR61, UR11, UR9 ;  /* 0x0000000b3d3d72a4 */ /* 0x000fe4000f8e0209 */
[----:B------:R-:W-:Y:S01]  /*22e50*/  IMAD.U32 R3, RZ, RZ, UR9 ;  /* 0x00000009ff037e24 */ /* 0x000fe2000f8e00ff */
[----:B------:R-:W-:-:S02]  /*22e60*/  ULDC.64 UR10, c[0x0][0xc30] ;  /* 0x00030c00000a7ab9 */ /* 0x000fc40000000a00 */
[----:B------:R-:W-:Y:S02]  /*22e70*/  IMAD R4, R2, UR10, RZ ;  /* 0x0000000a02047c24 */ /* 0x000fe4000f8e02ff */
[----:B------:R-:W-:Y:S01]  /*22e80*/  IMAD.U32 R2, RZ, RZ, UR8 ;  /* 0x00000008ff027e24 */ /* 0x000fe2000f8e00ff */
[----:B------:R-:W-:Y:S01]  /*22e90*/  ULDC.64 UR8, c[0x0][0xc28] ;  /* 0x00030a0000087ab9 */ /* 0x000fe20000000a00 */
[----:B------:R-:W-:Y:S02]  /*22ea0*/  IMAD.U32 R3, RZ, RZ, UR61 ;  /* 0x0000003dff037e24 */ /* 0x000fe4000f8e00ff */
[C---:B------:R-:W-:Y:S01]  /*22eb0*/  IMAD R11, R5.reuse, UR11, R4 ;  /* 0x0000000b050b7c24 */ /* 0x040fe2000f8e0204 */
[----:B------:R-:W-:Y:S01]  /*22ec0*/  SHF.R.S32.HI R4, RZ, 0x1f, R9 ;  /* 0x0000001fff047819 */ /* 0x000fe20000011409 */
[----:B------:R-:W-:-:S04]  /*22ed0*/  IMAD.WIDE.U32 R2, R5, UR10, R2 ;  /* 0x0000000a05027c25 */ /* 0x000fc8000f8e0002 */
[----:B------:R-:W-:Y:S02]  /*22ee0*/  IMAD R4, R4, UR8, RZ ;  /* 0x0000000804047c24 */ /* 0x000fe4000f8e02ff */
[----:B------:R-:W-:Y:S02]  /*22ef0*/  IMAD.IADD R3, R3, 0x1, R11 ;  /* 0x0000000103037824 */ /* 0x000fe400078e020b */
[C---:B------:R-:W-:Y:S02]  /*22f00*/  IMAD R5, R9.reuse, UR9, R4 ;  /* 0x0000000909057c24 */ /* 0x040fe4000f8e0204 */
[----:B------:R-:W-:Y:S01]  /*22f10*/  IMAD.WIDE.U32 R2, R9, UR8, R2 ;  /* 0x0000000809027c25 */ /* 0x000fe2000f8e0002 */
[----:B------:R-:W-:-:S03]  /*22f20*/  ULDC.64 UR8, c[0x0][0xc00] ;  /* 0x0003000000087ab9 */ /* 0x000fc60000000a00 */
[----:B------:R-:W-:Y:S01]  /*22f30*/  VIADD R4, R0, 0x32420 ;  /* 0x0003242000047836 */ /* 0x000fe20000000000 */
[----:B------:R-:W-:Y:S01]  /*22f40*/  LEA R0, P1, R2, UR8, 0x2 ;  /* 0x0000000802007c11 */ /* 0x000fe2000f8210ff */
[----:B------:R-:W-:-:S03]  /*22f50*/  IMAD.IADD R3, R3, 0x1, R5 ;  /* 0x0000000103037824 */ /* 0x000fc600078e0205 */
[----:B------:R-:W-:Y:S01]  /*22f60*/  PRMT R4, RZ, 0x654, R4 ;  /* 0x00000654ff047816 */ /* 0x000fe20000000004 */
[----:B------:R1:W0:Y:S01]  /*22f70*/  SHFL.IDX PT, R10, R0, RZ, 0x1c1f ;  /* 0x001c1fff000a7589 */ /* 0x00022200000e0000 */
[----:B------:R-:W-:Y:S02]  /*22f80*/  LEA.HI.X R6, R2, UR9, R3, 0x2, P1 ;  /* 0x0000000902067c11 */ /* 0x000fe400088f1403 */
[----:B------:R1:W-:Y:S03]  /*22f90*/  SYNCS.ARRIVE.TRANS64.RED.A1T0 RZ, [R4+URZ], RZ ;  /* 0x000000ff04ff79a7 */ /* 0x0003e6000810043f */
[----:B------:R1:W2:Y:S01]  /*22fa0*/  SHFL.IDX PT, R11, R6, RZ, 0x1c1f ;  /* 0x001c1fff060b7589 */ /* 0x0002a200000e0000 */
[----:B------:R-:W-:Y:S05]  /*22fb0*/  @P3 BRA `(.L_x_3550) ;  /* 0x0000000800803947 */ /* 0x000fea0003800000 */
[----:B------:R-:W-:Y:S02]  /*22fc0*/  ULDC UR4, c[0x0][0xbc8] ;  /* 0x0002f20000047ab9 */ /* 0x000fe40000000800 */
[----:B------:R-:W-:-:S13]  /*22fd0*/  ISETP.GE.AND P1, PT, R179, UR4, PT ;  /* 0x00000004b3007c0c */ /* 0x000fda000bf26270 */
[----:B------:R-:W3:Y:S01]  /*22fe0*/  @!P1 LDL.64 R18, [R1+0x240] ;  /* 0x0002400001129983 */ /* 0x000ee20000100a00 */
[----:B------:R-:W-:Y:S01]  /*22ff0*/  ISETP.GE.AND P2, PT, R212, UR4, PT ;  /* 0x00000004d4007c0c */ /* 0x000fe2000bf46270 */
[----:B0-2---:R-:W-:-:S05]  /*23000*/  @!P1 IMAD.WIDE R2, R179, 0x4, R10 ;  /* 0x00000004b3029825 */ /* 0x005fca00078e020a */
[----:B---3--:R0:W-:Y:S07]  /*23010*/  @!P1 ST.E.64 desc[UR36][R2.64], R18 ;  /* 0x0000001202009985 */ /* 0x0081ee000c101b24 */
[----:B-1----:R-:W2:Y:S01]  /*23020*/  @!P2 LDL.64 R4, [R1+0x250] ;  /* 0x000250000104a983 */ /* 0x002ea20000100a00 */
[----:B------:R-:W-:Y:S02]  /*23030*/  ISETP.GE.AND P1, PT, R211, UR4, PT ;  /* 0x00000004d3007c0c */ /* 0x000fe4000bf26270 */
[----:B------:R-:W-:-:S04]  /*23040*/  @!P2 LEA R12, P3, R212, R10, 0x2 ;  /* 0x0000000ad40ca211 */ /* 0x000fc800078610ff */
[----:B-----5:R-:W-:-:S05]  /*23050*/  @!P2 LEA.HI.X R13, R212, R11, R48, 0x2, P3 ;  /* 0x0000000bd40da211 */ /* 0x020fca00018f1430 */
[----:B--2---:R1:W-:Y:S04]  /*23060*/  @!P2 ST.E.64 desc[UR36][R12.64], R4 ;  /* 0x000000040c00a985 */ /* 0x0043e8000c101b24 */
[----:B------:R-:W2:Y:S01]  /*23070*/  @!P1 LDL.64 R8, [R1+0x260] ;  /* 0x0002600001089983 */ /* 0x000ea20000100a00 */
[----:B------:R-:W-:Y:S02]  /*23080*/  ISETP.GE.AND P2, PT, R210, UR4, PT ;  /* 0x00000004d2007c0c */ /* 0x000fe4000bf46270 */
[----:B------:R-:W-:-:S04]  /*23090*/  @!P1 LEA R14, P3, R211, R10, 0x2 ;  /* 0x0000000ad30e9211 */ /* 0x000fc800078610ff */
[----:B------:R-:W-:-:S05]  /*230a0*/  @!P1 LEA.HI.X R15, R211, R11, R47, 0x2, P3 ;  /* 0x0000000bd30f9211 */ /* 0x000fca00018f142f */
[----:B--2---:R2:W-:Y:S04]  /*230b0*/  @!P1 ST.E.64 desc[UR36][R14.64], R8 ;  /* 0x000000080e009985 */ /* 0x0045e8000c101b24 */
[----:B0-----:R-:W3:Y:S01]  /*230c0*/  @!P2 LDL.64 R2, [R1+0x270] ;  /* 0x000270000102a983 */ /* 0x001ee20000100a00 */
[----:B------:R-:W-:Y:S02]  /*230d0*/  ISETP.GE.AND P1, PT, R209, UR4, PT ;  /* 0x00000004d1007c0c */ /* 0x000fe4000bf26270 */
[----:B------:R-:W-:-:S04]  /*230e0*/  @!P2 LEA R18, P3, R210, R10, 0x2 ;  /* 0x0000000ad212a211 */ /* 0x000fc800078610ff */
[----:B------:R-:W-:-:S05]  /*230f0*/  @!P2 LEA.HI.X R19, R210, R11, R46, 0x2, P3 ;  /* 0x0000000bd213a211 */ /* 0x000fca00018f142e */
[----:B---3--:R0:W-:Y:S04]  /*23100*/  @!P2 ST.E.64 desc[UR36][R18.64], R2 ;  /* 0x000000021200a985 */ /* 0x0081e8000c101b24 */
[----:B-1----:R-:W3:Y:S01]  /*23110*/  @!P1 LDL.64 R4, [R1+0x280] ;  /* 0x0002800001049983 */ /* 0x002ee20000100a00 */
[----:B------:R-:W-:Y:S02]  /*23120*/  ISETP.GE.AND P2, PT, R208, UR4, PT ;  /* 0x00000004d0007c0c */ /* 0x000fe4000bf46270 */
[----:B------:R-:W-:-:S04]  /*23130*/  @!P1 LEA R12, P3, R209, R10, 0x2 ;  /* 0x0000000ad10c9211 */ /* 0x000fc800078610ff */
[----:B------:R-:W-:-:S05]  /*23140*/  @!P1 LEA.HI.X R13, R209, R11, R45, 0x2, P3 ;  /* 0x0000000bd10d9211 */ /* 0x000fca00018f142d */
[----:B---3--:R1:W-:Y:S04]  /*23150*/  @!P1 ST.E.64 desc[UR36][R12.64], R4 ;  /* 0x000000040c009985 */ /* 0x0083e8000c101b24 */
[----:B--2---:R-:W2:Y:S01]  /*23160*/  @!P2 LDL.64 R8, [R1+0x290] ;  /* 0x000290000108a983 */ /* 0x004ea20000100a00 */
        /* <DEDUP_REMOVED lines=124> */
[----:B0-----:R-:W2:Y:S01]  /*23930*/  @!P1 LDL.64 R2, [R1+0x420] ;  /* 0x0004200001029983 */ /* 0x001ea20000100a00 */
[----:B------:R-:W-:Y:S02]  /*23940*/  ISETP.GE.AND P2, PT, R213, UR4, PT ;  /* 0x00000004d5007c0c */ /* 0x000fe4000bf46270 */
[----:B------:R-:W-:-:S04]  /*23950*/  @!P1 LEA R18, P3, R214, R10, 0x2 ;  /* 0x0000000ad6129211 */ /* 0x000fc800078610ff */
[----:B------:R-:W-:-:S05]  /*23960*/  @!P1 LEA.HI.X R19, R214, R11, R227, 0x2, P3 ;  /* 0x0000000bd6139211 */ /* 0x000fca00018f14e3 */
[----:B--2---:R3:W-:Y:S04]  /*23970*/  @!P1 ST.E.64 desc[UR36][R18.64], R2 ;  /* 0x0000000212009985 */ /* 0x0047e8000c101b24 */
[----:B-1----:R-:W2:Y:S01]  /*23980*/  @!P2 LDL.64 R4, [R1+0x430] ;  /* 0x000430000104a983 */ /* 0x002ea20000100a00 */
[----:B------:R-:W-:-:S04]  /*23990*/  @!P2 LEA R10, P1, R213, R10, 0x2 ;  /* 0x0000000ad50aa211 */ /* 0x000fc800078210ff */
[----:B------:R-:W-:-:S05]  /*239a0*/  @!P2 LEA.HI.X R11, R213, R11, R226, 0x2, P1 ;  /* 0x0000000bd50ba211 */ /* 0x000fca00008f14e2 */
[----:B--2---:R3:W-:Y:S04]  /*239b0*/  @!P2 ST.E.64 desc[UR36][R10.64], R4 ;  /* 0x000000040a00a985 */ /* 0x0047e8000c101b24 */
.L_x_3550:
[----:B------:R-:W-:Y:S05]  /*239c0*/  BSYNC B1 ;  /* 0x0000000000017941 */ /* 0x000fea0003800000 */
.L_x_3549:
[----:B--23--:R4:W2:Y:S04]  /*239d0*/  SHFL.IDX PT, R11, R6, 0x1, 0x1c1f ;  /* 0x003c1f00060b7f89 */ /* 0x00c8a800000e0000 */
[----:B0-----:R4:W0:Y:S01]  /*239e0*/  SHFL.IDX PT, R10, R0, 0x1, 0x1c1f ;  /* 0x003c1f00000a7f89 */ /* 0x00182200000e0000 */
[----:B------:R-:W-:Y:S05]  /*239f0*/  @P0 BRA `(.L_x_3548) ;  /* 0x0000001800340947 */ /* 0x000fea0003800000 */
[----:B-1--4-:R-:W1:Y:S02]  /*23a00*/  LDC R0, c[0x0][0xbc8] ;  /* 0x0002f200ff007b82 */ /* 0x012e640000000800 */
[----:B-1----:R-:W-:-:S13]  /*23a10*/  ISETP.GE.AND P0, PT, R179, R0, PT ;  /* 0x00000000b300720c */ /* 0x002fda0003f06270 */
[----:B------:R-:W3:Y:S01]  /*23a20*/  @!P0 LDL.64 R18, [R1+0x248] ;  /* 0x0002480001128983 */ /* 0x000ee20000100a00 */
[-C--:B------:R-:W-:Y:S01]  /*23a30*/  ISETP.GE.AND P1, PT, R212, R0.reuse, PT ;  /* 0x00000000d400720c */ /* 0x080fe20003f26270 */
[----:B0-2---:R-:W-:Y:S01]  /*23a40*/  @!P0 IMAD.WIDE R2, R179, 0x4, R10 ;  /* 0x00000004b3028825 */ /* 0x005fe200078e020a */
[----:B------:R-:W-:-:S04]  /*23a50*/  ISETP.GE.AND P2, PT, R211, R0, PT ;  /* 0x00000000d300720c */ /* 0x000fc80003f46270 */
[----:B---3--:R0:W-:Y:S07]  /*23a60*/  @!P0 ST.E.64 desc[UR36][R2.64], R18 ;  /* 0x0000001202008985 */ /* 0x0081ee000c101b24 */
[----:B------:R-:W2:Y:S01]  /*23a70*/  @!P1 LDL.64 R4, [R1+0x258] ;  /* 0x0002580001049983 */ /* 0x000ea20000100a00 */
[----:B------:R-:W-:-:S04]  /*23a80*/  @!P1 LEA R12, P0, R212, R10, 0x2 ;  /* 0x0000000ad40c9211 */ /* 0x000fc800078010ff */
[----:B-----5:R-:W-:Y:S02]  /*23a90*/  @!P1 LEA.HI.X R13, R212, R11, R48, 0x2, P0 ;  /* 0x0000000bd40d9211 */ /* 0x020fe400000f1430 */
[----:B------:R-:W-:-:S03]  /*23aa0*/  @!P2 LEA R14, P0, R211, R10, 0x2 ;  /* 0x0000000ad30ea211 */ /* 0x000fc600078010ff */
[----:B--2---:R1:W-:Y:S04]  /*23ab0*/  @!P1 ST.E.64 desc[UR36][R12.64], R4 ;  /* 0x000000040c009985 */ /* 0x0043e8000c101b24 */
[----:B------:R-:W2:Y:S01]  /*23ac0*/  @!P2 LDL.64 R8, [R1+0x268] ;  /* 0x000268000108a983 */ /* 0x000ea20000100a00 */
[----:B------:R-:W-:Y:S02]  /*23ad0*/  ISETP.GE.AND P1, PT, R210, R0, PT ;  /* 0x00000000d200720c */ /* 0x000fe40003f26270 */
[----:B------:R-:W-:-:S05]  /*23ae0*/  @!P2 LEA.HI.X R15, R211, R11, R47, 0x2, P0 ;  /* 0x0000000bd30fa211 */ /* 0x000fca00000f142f */
[----:B--2---:R2:W-:Y:S06]  /*23af0*/  @!P2 ST.E.64 desc[UR36][R14.64], R8 ;  /* 0x000000080e00a985 */ /* 0x0045ec000c101b24 */
[----:B0-----:R-:W3:Y:S01]  /*23b00*/  @!P1 LDL.64 R2, [R1+0x278] ;  /* 0x0002780001029983 */ /* 0x001ee20000100a00 */
[----:B------:R-:W-:Y:S02]  /*23b10*/  ISETP.GE.AND P2, PT, R209, R0, PT ;  /* 0x00000000d100720c */ /* 0x000fe40003f46270 */
[----:B------:R-:W-:-:S04]  /*23b20*/  @!P1 LEA R18, P0, R210, R10, 0x2 ;  /* 0x0000000ad2129211 */ /* 0x000fc800078010ff */
[----:B------:R-:W-:-:S05]  /*23b30*/  @!P1 LEA.HI.X R19, R210, R11, R46, 0x2, P0 ;  /* 0x0000000bd2139211 */ /* 0x000fca00000f142e */
[----:B---3--:R0:W-:Y:S04]  /*23b40*/  @!P1 ST.E.64 desc[UR36][R18.64], R2 ;  /* 0x0000000212009985 */ /* 0x0081e8000c101b24 */
[----:B-1----:R-:W3:Y:S01]  /*23b50*/  @!P2 LDL.64 R4, [R1+0x288] ;  /* 0x000288000104a983 */ /* 0x002ee20000100a00 */
[----:B------:R-:W-:Y:S02]  /*23b60*/  ISETP.GE.AND P1, PT, R208, R0, PT ;  /* 0x00000000d000720c */ /* 0x000fe40003f26270 */
[----:B------:R-:W-:-:S04]  /*23b70*/  @!P2 LEA R12, P0, R209, R10, 0x2 ;  /* 0x0000000ad10ca211 */ /* 0x000fc800078010ff */
[----:B------:R-:W-:-:S05]  /*23b80*/  @!P2 LEA.HI.X R13, R209, R11, R45, 0x2, P0 ;  /* 0x0000000bd10da211 */ /* 0x000fca00000f142d */
[----:B---3--:R1:W-:Y:S04]  /*23b90*/  @!P2 ST.E.64 desc[UR36][R12.64], R4 ;  /* 0x000000040c00a985 */ /* 0x0083e8000c101b24 */
[----:B--2---:R-:W2:Y:S01]  /*23ba0*/  @!P1 LDL.64 R8, [R1+0x298] ;  /* 0x0002980001089983 */ /* 0x004ea20000100a00 */
[----:B------:R-:W-:Y:S02]  /*23bb0*/  ISETP.GE.AND P2, PT, R207, R0, PT ;  /* 0x00000000cf00720c */ /* 0x000fe40003f46270 */
[----:B------:R-:W-:-:S04]  /*23bc0*/  @!P1 LEA R14, P0, R208, R10, 0x2 ;  /* 0x0000000ad00e9211 */ /* 0x000fc800078010ff */
[----:B------:R-:W-:-:S05]  /*23bd0*/  @!P1 LEA.HI.X R15, R208, R11, R44, 0x2, P0 ;  /* 0x0000000bd00f9211 */ /* 0x000fca00000f142c */
[----:B--2---:R2:W-:Y:S04]  /*23be0*/  @!P1 ST.E.64 desc[UR36][R14.64], R8 ;  /* 0x000000080e009985 */ /* 0x0045e8000c101b24 */
        /* <DEDUP_REMOVED lines=113> */
[----:B------:R-:W-:-:S07]  /*24300*/  @!P2 LEA.HI.X R13, R185, R11, R229, 0x2, P0 ;  /* 0x0000000bb90da211 */ /* 0x000fce00000f14e5 */
[C---:B--2---:R-:W-:Y:S01]  /*24310*/  @!P1 LEA R14, P0, R184.reuse, R10, 0x2 ;  /* 0x0000000ab80e9211 */ /* 0x044fe200078010ff */
[----:B---3--:R0:W-:Y:S04]  /*24320*/  @!P2 ST.E.64 desc[UR36][R12.64], R4 ;  /* 0x000000040c00a985 */ /* 0x0081e8000c101b24 */
[----:B------:R-:W2:Y:S01]  /*24330*/  @!P1 LDL.64 R8, [R1+0x418] ;  /* 0x0004180001089983 */ /* 0x000ea20000100a00 */
[----:B------:R-:W-:Y:S01]  /*24340*/  @!P1 LEA.HI.X R15, R184, R11, R228, 0x2, P0 ;  /* 0x0000000bb80f9211 */ /* 0x000fe200000f14e4 */
[----:B------:R-:W-:Y:S01]  /*24350*/  BSSY B1, `(.L_x_3551) ;  /* 0x0000009000017945 */ /* 0x000fe20003800000 */
[----:B------:R-:W-:-:S03]  /*24360*/  ISETP.GE.AND P0, PT, R214, R0, PT ;  /* 0x00000000d600720c */ /* 0x000fc60003f06270 */
[----:B--2---:R0:W-:Y:S01]  /*24370*/  @!P1 ST.E.64 desc[UR36][R14.64], R8 ;  /* 0x000000080e009985 */ /* 0x0041e2000c101b24 */
[----:B------:R-:W-:-:S09]  /*24380*/  ISETP.GE.AND P1, PT, R213, R0, PT ;  /* 0x00000000d500720c */ /* 0x000fd20003f26270 */
[----:B------:R-:W-:Y:S05]  /*24390*/  @P0 BRA `(.L_x_3552) ;  /* 0x0000000000100947 */ /* 0x000fea0003800000 */
[----:B0-----:R-:W2:Y:S01]  /*243a0*/  LDL.64 R4, [R1+0x428] ;  /* 0x0004280001047983 */ /* 0x001ea20000100a00 */
[----:B------:R-:W-:-:S04]  /*243b0*/  LEA R2, P0, R214, R10, 0x2 ;  /* 0x0000000ad6027211 */ /* 0x000fc800078010ff */
[----:B------:R-:W-:-:S05]  /*243c0*/  LEA.HI.X R3, R214, R11, R227, 0x2, P0 ;  /* 0x0000000bd6037211 */ /* 0x000fca00000f14e3 */
[----:B--2---:R1:W-:Y:S04]  /*243d0*/  ST.E.64 desc[UR36][R2.64], R4 ;  /* 0x0000000402007985 */ /* 0x0043e8000c101b24 */
.L_x_3552:
[----:B------:R-:W-:Y:S05]  /*243e0*/  BSYNC B1 ;  /* 0x0000000000017941 */ /* 0x000fea0003800000 */
.L_x_3551:
[----:B------:R-:W-:Y:S05]  /*243f0*/  @P1 BRA `(.L_x_3548) ;  /* 0x0000000c00b41947 */ /* 0x000fea0003800000 */
[----:B01----:R-:W2:Y:S01]  /*24400*/  LDL.64 R4, [R1+0x438] ;  /* 0x0004380001047983 */ /* 0x003ea20000100a00 */
[----:B------:R-:W-:-:S04]  /*24410*/  LEA R2, P0, R213, R10, 0x2 ;  /* 0x0000000ad5027211 */ /* 0x000fc800078010ff */
[----:B------:R-:W-:-:S05]  /*24420*/  LEA.HI.X R3, R213, R11, R226, 0x2, P0 ;  /* 0x0000000bd5037211 */ /* 0x000fca00000f14e2 */
[----:B--2---:R0:W-:Y:S01]  /*24430*/  ST.E.64 desc[UR36][R2.64], R4 ;  /* 0x0000000402007985 */ /* 0x0041e2000c101b24 */
[----:B------:R-:W-:Y:S05]  /*24440*/  BRA `(.L_x_3548) ;  /* 0x0000000c00a07947 */ /* 0x000fea0003800000 */
.L_x_3539:
[----:B------:R-:W-:Y:S01]  /*24450*/  R2UR UR4, R216 ;  /* 0x00000000d80472ca */ /* 0x000fe200000e0000 */
[----:B------:R-:W-:Y:S02]  /*24460*/  ULDC.64 UR8, c[0x0][0xd00] ;  /* 0x0003400000087ab9 */ /* 0x000fe40000000a00 */
[----:B------:R-:W-:-:S04]  /*24470*/  UISETP.NE.U32.AND UP0, UPT, UR8, URZ, UPT ;  /* 0x0000003f0800728c */ /* 0x000fc8000bf05070 */
[----:B------:R-:W-:-:S03]  /*24480*/  UISETP.NE.AND.EX UP0, UPT, UR9, URZ, UPT, UP0 ;  /* 0x0000003f0900728c */ /* 0x000fc6000bf05300 */
[----:B------:R-:W-:-:S03]  /*24490*/  ULDC.64 UR8, c[0x0][0xd00] ;  /* 0x0003400000087ab9 */ /* 0x000fc60000000a00 */
[----:B------:R-:W-:Y:S01]  /*244a0*/  UIMAD.WIDE UR8, UR4, 0x4, UR8 ;  /* 0x00000004040878a5 */ /* 0x000fe2000f8e0208 */
[----:B------:R-:W-:-:S05]  /*244b0*/  PLOP3.LUT P1, PT, PT, PT, UP0, 0x80, 0x0 ;  /* 0x000000000000781c */ /* 0x000fca0003f2f008 */
[----:B------:R-:W-:Y:S02]  /*244c0*/  IMAD.U32 R2, RZ, RZ, UR8 ;  /* 0x00000008ff027e24 */ /* 0x000fe4000f8e00ff */
[----:B------:R-:W-:Y:S01]  /*244d0*/  IMAD.U32 R3, RZ, RZ, UR9 ;  /* 0x00000009ff037e24 */ /* 0x000fe2000f8e00ff */
[----:B------:R-:W-:Y:S02]  /*244e0*/  ULDC.64 UR8, c[0x0][0xd08] ;  /* 0x0003420000087ab9 */ /* 0x000fe40000000a00 */
[----:B------:R-:W-:-:S03]  /*244f0*/  UISETP.NE.U32.AND UP1, UPT, UR8, URZ, UPT ;  /* 0x0000003f0800728c */ /* 0x000fc6000bf25070 */
[----:B------:R-:W2:Y:S01]  /*24500*/  @P1 LDG.E R6, desc[UR36][R2.64] ;  /* 0x0000002402061981 */ /* 0x000ea2000c1e1900 */
[----:B------:R-:W-:-:S06]  /*24510*/  UISETP.NE.AND.EX UP1, UPT, UR9, URZ, UPT, UP1 ;  /* 0x0000003f0900728c */ /* 0x000fcc000bf25310 */
[----:B------:R-:W-:-:S05]  /*24520*/  PLOP3.LUT P2, PT, PT, PT, UP1, 0x80, 0x0 ;  /* 0x000000000000781c */ /* 0x000fca0003f4f018 */
[----:B------:R-:W-:Y:S02]  /*24530*/  @UP1 ULDC.64 UR8, c[0x0][0xd08] ;  /* 0x0003420000081ab9 */ /* 0x000fe40000000a00 */
[----:B------:R-:W-:-:S03]  /*24540*/  @UP1 UIMAD.WIDE UR8, UR4, 0x4, UR8 ;  /* 0x00000004040818a5 */ /* 0x000fc6000f8e0208 */
[----:B------:R-:W-:Y:S02]  /*24550*/  ULDC UR4, c[0x0][0xb88] ;  /* 0x0002e20000047ab9 */ /* 0x000fe40000000800 */
[----:B------:R-:W-:Y:S02]  /*24560*/  IMAD.U32 R0, RZ, RZ, UR4 ;  /* 0x00000004ff007e24 */ /* 0x000fe4000f8e00ff */
[----:B------:R-:W-:Y:S02]  /*24570*/  IMAD.U32 R4, RZ, RZ, UR8 ;  /* 0x00000008ff047e24 */ /* 0x000fe4000f8e00ff */
[----:B------:R-:W-:-:S05]  /*24580*/  IMAD.U32 R5, RZ, RZ, UR9 ;  /* 0x00000009ff057e24 */ /* 0x000fca000f8e00ff */
[----:B------:R0:W5:Y:S01]  /*24590*/  @P2 LDG.E R0, desc[UR36][R4.64] ;  /* 0x0000002404002981 */ /* 0x000162000c1e1900 */
[----:B------:R-:W-:Y:S01]  /*245a0*/  UISETP.NE.AND UP1, UPT, UR59, URZ, UPT ;  /* 0x0000003f3b00728c */ /* 0x000fe2000bf25270 */
[----:B------:R-:W-:Y:S01]  /*245b0*/  ISETP.GT.AND P0, PT, R217, 0x7f, PT ;  /* 0x0000007fd900780c */ /* 0x000fe20003f04270 */
[----:B------:R-:W-:-:S09]  /*245c0*/  UMOV UR4, URZ ;  /* 0x0000003f00047c82 */ /* 0x000fd20008000000 */
[----:B------:R-:W-:Y:S01]  /*245d0*/  @!UP1 ULDC UR59, c[0x0][0xbd4] ;  /* 0x0002f500003b9ab9 */ /* 0x000fe20000000800 */
[----:B--2---:R-:W-:Y:S01]  /*245e0*/  @P1 R2UR UR4, R6 ;  /* 0x00000000060412ca */ /* 0x004fe200000e0000 */
[----:B0-----:R-:W-:-:S14]  /*245f0*/  @P2 BRA `(.L_x_3553) ;  /* 0x0000000000102947 */ /* 0x001fdc0003800000 */
[----:B------:R-:W-:Y:S05]  /*24600*/  @!P1 BRA `(.L_x_3553) ;  /* 0x00000000000c9947 */ /* 0x000fea0003800000 */
[----:B------:R-:W2:Y:S04]  /*24610*/  LDG.E R5, desc[UR36][R2.64] ;  /* 0x0000002402057981 */ /* 0x000ea8000c1e1900 */
[----:B-----5:R-:W2:Y:S02]  /*24620*/  LDG.E R0, desc[UR36][R2.64+0x4] ;  /* 0x0000042402007981 */ /* 0x020ea4000c1e1900 */
[----:B--2---:R-:W-:-:S07]  /*24630*/  IMAD.IADD R0, R0, 0x1, -R5 ;  /* 0x0000000100007824 */ /* 0x004fce00078e0a05 */
.L_x_3553:
[----:B------:R-:W-:Y:S01]  /*24640*/  R2UR UR8, R216 ;  /* 0x00000000d80872ca */ /* 0x000fe200000e0000 */
[----:B------:R-:W-:Y:S01]  /*24650*/  USHF.R.S32.HI UR20, URZ, 0x1f, UR4 ;  /* 0x0000001f3f147899 */ /* 0x000fe20008011404 */
[----:B------:R-:W-:Y:S11]  /*24660*/  BSSY B1, `(.L_x_3554) ;  /* 0x000003a000017945 */ /* 0x000ff60003800000 */
[----:B------:R-:W-:-:S02]  /*24670*/  USHF.R.S32.HI UR21, URZ, 0x1f, UR8 ;  /* 0x0000001f3f157899 */ /* 0x000fc40008011408 */
[----:B------:R-:W-:Y:S02]  /*24680*/  USEL UR8, UR8, URZ, !UP0 ;  /* 0x0000003f08087287 */ /* 0x000fe4000c000000 */
[----:B------:R-:W-:Y:S01]  /*24690*/  USEL UR21, UR21, URZ, !UP0 ;  /* 0x0000003f15157287 */ /* 0x000fe2000c000000 */
[----:B------:R-:W-:Y:S11]  /*246a0*/  @P0 BRA `(.L_x_3555) ;  /* 0x0000000000d40947 */ /* 0x000ff60003800000 */
[----:B------:R-:W0:Y:S01]  /*246b0*/  S2R R3, SR_TID.X ;  /* 0x0000000000037919 */ /* 0x000e220000002100 */
[----:B------:R-:W1:Y:S01]  /*246c0*/  LDC R11, c[0x0][0xce8] ;  /* 0x00033a00ff0b7b82 */ /* 0x000e620000000800 */
[----:B------:R-:W-:Y:S02]  /*246d0*/  IMAD.U32 R4, RZ, RZ, UR58 ;  /* 0x0000003aff047e24 */ /* 0x000fe4000f8e00ff */
[----:B-1---5:R-:W-:-:S03]  /*246e0*/  IMAD R2, R0, R11, RZ ;  /* 0x0000000b00027224 */ /* 0x022fc600078e02ff */
        /* <DEDUP_REMOVED lines=12> */
[----:B------:R-:W-:Y:S01]  /*247b0*/  ULDC.64 UR14, c[0x0][UR18+0x228] ;  /* 0x00008a00120e7abb */ /* 0x000fe20008000a00 */
[----:B------:R-:W-:Y:S01]  /*247c0*/  UIMAD UR13, UR13, UR8, URZ ;  /* 0x000000080d0d72a4 */ /* 0x000fe2000f8e023f */
[----:B------:R-:W1:Y:S01]  /*247d0*/  @P0 LDC R9, c[0x0][0xcf0] ;  /* 0x00033c00ff090b82 */ /* 0x000e620000000800 */
[----:B------:R-:W-:Y:S02]  /*247e0*/  UIMAD.WIDE.U32 UR16, UR10, UR60, URZ ;  /* 0x0000003c0a1072a5 */ /* 0x000fe4000f8e003f */
        /* <DEDUP_REMOVED lines=10> */
[----:B------:R-:W-:Y:S02]  /*24890*/  IMAD.U32 R3, RZ, RZ, UR23 ;  /* 0x00000017ff037e24 */ /* 0x000fe4000f8e00ff */
[----:B------:R-:W-:Y:S01]  /*248a0*/  IMAD.U32 R6, RZ, RZ, UR10 ;  /* 0x0000000aff067e24 */ /* 0x000fe2000f8e00ff */
[----:B------:R-:W-:Y:S01]  /*248b0*/  UIADD3.X UR9, UR9, UR19, UR20, UP1, UP2 ;  /* 0x0000001309097290 */ /* 0x000fe20008fe4414 */
[----:B-1----:R-:W-:Y:S01]  /*248c0*/  @P0 SHF.R.U32.HI R5, RZ, R9, R2 ;  /* 0x00000009ff050219 */ /* 0x002fe20000011602 */
[----:B------:R-:W-:Y:S01]  /*248d0*/  IMAD.U32 R2, RZ, RZ, UR22 ;  /* 0x00000016ff027e24 */ /* 0x000fe2000f8e00ff */
[----:B------:R-:W-:Y:S01]  /*248e0*/  ULDC.64 UR10, c[0x0][UR18+0x210] ;  /* 0x00008400120a7abb */ /* 0x000fe20008000a00 */
[----:B------:R-:W-:Y:S01]  /*248f0*/  ULDC.64 UR12, c[0x0][0xca8] ;  /* 0x00032a00000c7ab9 */ /* 0x000fe20000000a00 */
[----:B------:R-:W-:Y:S01]  /*24900*/  @!UP0 ULDC UR12, c[0x0][0xc50] ;  /* 0x00031400000c8ab9 */ /* 0x000fe20000000800 */
[--C-:B------:R-:W-:Y:S01]  /*24910*/  IMAD.MOV R9, RZ, RZ, -R5.reuse ;  /* 0x000000ffff097224 */ /* 0x100fe200078e0a05 */
[----:B------:R-:W-:Y:S01]  /*24920*/  IADD3 R2, P0, P1, R5, UR16, R2 ;  /* 0x0000001005027c10 */ /* 0x000fe2000f91e002 */
[----:B------:R-:W-:Y:S01]  /*24930*/  @!UP0 ULDC UR13, c[0x0][0xc54] ;  /* 0x00031500000d8ab9 */ /* 0x000fe20000000800 */
[----:B------:R-:W-:Y:S01]  /*24940*/  SHF.R.S32.HI R5, RZ, 0x1f, R5 ;  /* 0x0000001fff057819 */ /* 0x000fe20000011405 */
[----:B------:R-:W-:-:S03]  /*24950*/  IMAD R9, R11, R9, R4 ;  /* 0x000000090b097224 */ /* 0x000fc600078e0204 */
[----:B------:R-:W-:Y:S01]  /*24960*/  IADD3.X R3, R5, UR9, R6, P0, P1 ;  /* 0x0000000905037c10 */ /* 0x000fe200087e2406 */
[C---:B------:R-:W-:Y:S01]  /*24970*/  IMAD R11, R9.reuse, UR11, RZ ;  /* 0x0000000b090b7c24 */ /* 0x040fe2000f8e02ff */
[----:B------:R-:W-:Y:S01]  /*24980*/  SHF.R.S32.HI R4, RZ, 0x1f, R9 ;  /* 0x0000001fff047819 */ /* 0x000fe20000011409 */
[----:B------:R-:W-:-:S04]  /*24990*/  IMAD.WIDE.U32 R2, R9, UR10, R2 ;  /* 0x0000000a09027c25 */ /* 0x000fc8000f8e0002 */
[----:B------:R-:W-:Y:S01]  /*249a0*/  IMAD R11, R4, UR10, R11 ;  /* 0x0000000a040b7c24 */ /* 0x000fe2000f8e020b */
[----:B------:R-:W-:-:S03]  /*249b0*/  LEA R4, P0, R2, UR12, 0x2 ;  /* 0x0000000c02047c11 */ /* 0x000fc6000f8010ff */
[----:B------:R-:W-:-:S05]  /*249c0*/  IMAD.IADD R3, R3, 0x1, R11 ;  /* 0x0000000103037824 */ /* 0x000fca00078e020b */
[----:B------:R-:W-:Y:S01]  /*249d0*/  LEA.HI.X R5, R2, UR13, R3, 0x2, P0 ;  /* 0x0000000d02057c11 */ /* 0x000fe200080f1403 */
[----:B------:R-:W-:-:S05]  /*249e0*/  IMAD.MOV.U32 R3, RZ, RZ, -0x800000 ;  /* 0xff800000ff037424 */ /* 0x000fca00078e00ff */
[----:B------:R0:W-:Y:S02]  /*249f0*/  STG.E desc[UR36][R4.64], R3 ;  /* 0x0000000304007986 */ /* 0x0001e4000c101924 */
.L_x_3555:
[----:B------:R-:W-:Y:S05]  /*24a00*/  BSYNC B1 ;  /* 0x0000000000017941 */ /* 0x000fea0003800000 */
.L_x_3554:
[----:B------:R-:W-:-:S06]  /*24a10*/  UISETP.GT.AND UP0, UPT, UR59, 0x1, UPT ;  /* 0x000000013b00788c */ /* 0x000fcc000bf04270 */
[----:B------:R-:W-:-:S13]  /*24a20*/  PLOP3.LUT P0, PT, PT, PT, UP0, 0x80, 0x0 ;  /* 0x000000000000781c */ /* 0x000fda0003f0f008 */
[----:B------:R-:W-:Y:S05]  /*24a30*/  @P0 BRA `(.L_x_3548) ;  /* 0x0000000800240947 */ /* 0x000fea0003800000 */
[----:B------:R-:W1:Y:S01]  /*24a40*/  LDC R13, c[0x0][0xce8] ;  /* 0x00033a00ff0d7b82 */ /* 0x000e620000000800 */
[----:B------:R-:W-:Y:S01]  /*24a50*/  ULDC.64 UR12, c[0x0][0xba0] ;  /* 0x0002e800000c7ab9 */ /* 0x000fe20000000a00 */
[----:B------:R-:W-:Y:S01]  /*24a60*/  IMAD R2, R225, 0x20, R215 ;  /* 0x00000020e1027824 */ /* 0x000fe200078e02d7 */
[----:B------:R-:W-:Y:S01]  /*24a70*/  UIMAD UR9, UR20, UR12, URZ ;  /* 0x0000000c140972a4 */ /* 0x000fe2000f8e023f */
[----:B------:R-:W-:Y:S01]  /*24a80*/  BSSY B1, `(.L_x_3556) ;  /* 0x0000042000017945 */ /* 0x000fe20003800000 */
[----:B------:R-:W-:Y:S01]  /*24a90*/  UIMAD.WIDE.U32 UR10, UR4, UR12, URZ ;  /* 0x0000000c040a72a5 */ /* 0x000fe2000f8e003f */
[----:B------:R-:W-:Y:S01]  /*24aa0*/  VIADD R6, R2, UR58 ;  /* 0x0000003a02067c36 */ /* 0x000fe20008000000 */
[----:B------:R-:W-:-:S03]  /*24ab0*/  UIMAD UR9, UR4, UR13, UR9 ;  /* 0x0000000d040972a4 */ /* 0x000fc6000f8e0209 */
[----:B------:R-:W-:Y:S01]  /*24ac0*/  ULDC.64 UR12, c[0x0][0xbe8] ;  /* 0x0002fa00000c7ab9 */ /* 0x000fe20000000a00 */
[----:B------:R-:W-:Y:S01]  /*24ad0*/  UIADD3 UR11, UR11, UR9, URZ ;  /* 0x000000090b0b7290 */ /* 0x000fe2000fffe03f */
[----:B0-----:R-:W-:-:S03]  /*24ae0*/  IMAD.MOV.U32 R5, RZ, RZ, R6 ;  /* 0x000000ffff057224 */ /* 0x001fc600078e0006 */
[----:B------:R-:W-:-:S04]  /*24af0*/  UIMAD.WIDE.U32 UR10, UR60, UR12, UR10 ;  /* 0x0000000c3c0a72a5 */ /* 0x000fc8000f8e000a */
[----:B------:R-:W-:-:S03]  /*24b00*/  UIMAD UR11, UR60, UR13, UR11 ;  /* 0x0000000d3c0b72a4 */ /* 0x000fc6000f8e020b */
[----:B------:R-:W-:Y:S01]  /*24b10*/  ULDC.64 UR12, c[0x0][0xbf0] ;  /* 0x0002fc00000c7ab9 */ /* 0x000fe20000000a00 */
[----:B-1----:R-:W-:Y:S01]  /*24b20*/  ISETP.NE.AND P0, PT, R13, 0x1, PT ;  /* 0x000000010d00780c */ /* 0x002fe20003f05270 */
[----:B------:R-:W-:-:S04]  /*24b30*/  UIMAD UR4, UR21, UR12, URZ ;  /* 0x0000000c150472a4 */ /* 0x000fc8000f8e023f */
[----:B------:R-:W-:Y:S02]  /*24b40*/  UIMAD UR4, UR8, UR13, UR4 ;  /* 0x0000000d080472a4 */ /* 0x000fe4000f8e0204 */
[----:B------:R-:W-:-:S03]  /*24b50*/  UIMAD.WIDE.U32 UR8, UR8, UR12, UR10 ;  /* 0x0000000c080872a5 */ /* 0x000fc6000f8e000a */
[----:B------:R-:W-:Y:S01]  /*24b60*/  ULDC.64 UR10, c[0x0][0xbe0] ;  /* 0x0002f800000a7ab9 */ /* 0x000fe20000000a00 */
[----:B------:R-:W-:Y:S02]  /*24b70*/  UIADD3 UR4, UR9, UR4, URZ ;  /* 0x0000000409047290 */ /* 0x000fe4000fffe03f */
[----:B------:R-:W0:Y:S08]  /*24b80*/  @P0 LDC R3, c[0x0][0xcec] ;  /* 0x00033b00ff030b82 */ /* 0x000e300000000800 */
[----:B------:R-:W1:Y:S01]  /*24b90*/  @P0 LDC R9, c[0x0][0xcf0] ;  /* 0x00033c00ff090b82 */ /* 0x000e620000000800 */
[----:B0-----:R-:W-:-:S04]  /*24ba0*/  @P0 IMAD.HI.U32 R2, R6, R3, RZ ;  /* 0x0000000306020227 */ /* 0x001fc800078e00ff */
[----:B------:R-:W-:Y:S02]  /*24bb0*/  IMAD.U32 R3, RZ, RZ, UR9 ;  /* 0x00000009ff037e24 */ /* 0x000fe4000f8e00ff */
[----:B------:R-:W-:Y:S01]  /*24bc0*/  IMAD.U32 R3, RZ, RZ, UR4 ;  /* 0x00000004ff037e24 */ /* 0x000fe2000f8e00ff */
[----:B-1----:R-:W-:-:S04]  /*24bd0*/  @P0 SHF.R.U32.HI R5, RZ, R9, R2 ;  /* 0x00000009ff050219 */ /* 0x002fc80000011602 */
[--C-:B------:R-:W-:Y:S01]  /*24be0*/  SHF.R.S32.HI R2, RZ, 0x1f, R5.reuse ;  /* 0x0000001fff027819 */ /* 0x100fe20000011405 */
[----:B------:R-:W-:-:S04]  /*24bf0*/  IMAD.MOV R9, RZ, RZ, -R5 ;  /* 0x000000ffff097224 */ /* 0x000fc800078e0a05 */
[----:B------:R-:W-:Y:S02]  /*24c00*/  IMAD R4, R2, UR10, RZ ;  /* 0x0000000a02047c24 */ /* 0x000fe4000f8e02ff */
[----:B------:R-:W-:Y:S02]  /*24c10*/  IMAD R9, R13, R9, R6 ;  /* 0x000000090d097224 */ /* 0x000fe400078e0206 */
[----:B------:R-:W-:Y:S01]  /*24c20*/  IMAD.U32 R2, RZ, RZ, UR8 ;  /* 0x00000008ff027e24 */ /* 0x000fe2000f8e00ff */
[----:B------:R-:W-:Y:S01]  /*24c30*/  ULDC.64 UR8, c[0x0][0xbd8] ;  /* 0x0002f60000087ab9 */ /* 0x000fe20000000a00 */
[C---:B------:R-:W-:Y:S01]  /*24c40*/  IMAD R11, R5.reuse, UR11, R4 ;  /* 0x0000000b050b7c24 */ /* 0x040fe2000f8e0204 */
[----:B------:R-:W-:Y:S01]  /*24c50*/  SHF.R.S32.HI R4, RZ, 0x1f, R9 ;  /* 0x0000001fff047819 */ /* 0x000fe20000011409 */
[----:B------:R-:W-:-:S04]  /*24c60*/  IMAD.WIDE.U32 R2, R5, UR10, R2 ;  /* 0x0000000a05027c25 */ /* 0x000fc8000f8e0002 */
[----:B------:R-:W-:Y:S02]  /*24c70*/  IMAD.IADD R3, R3, 0x1, R11 ;  /* 0x0000000103037824 */ /* 0x000fe400078e020b */
[----:B------:R-:W-:Y:S02]  /*24c80*/  IMAD R4, R4, UR8, RZ ;  /* 0x0000000804047c24 */ /* 0x000fe4000f8e02ff */
[----:B------:R-:W-:Y:S02]  /*24c90*/  VIADD R6, R215, UR58 ;  /* 0x0000003ad7067c36 */ /* 0x000fe40008000000 */
[----:B-----5:R-:W-:Y:S02]  /*24ca0*/  IMAD R13, R0, R13, RZ ;  /* 0x0000000d000d7224 */ /* 0x020fe400078e02ff */
[C---:B------:R-:W-:Y:S02]  /*24cb0*/  IMAD R5, R9.reuse, UR9, R4 ;  /* 0x0000000909057c24 */ /* 0x040fe4000f8e0204 */
[----:B------:R-:W-:Y:S01]  /*24cc0*/  IMAD.WIDE.U32 R2, R9, UR8, R2 ;  /* 0x0000000809027c25 */ /* 0x000fe2000f8e0002 */
[----:B------:R-:W-:Y:S01]  /*24cd0*/  ISETP.GE.AND P2, PT, R6, R13, PT ;  /* 0x0000000d0600720c */ /* 0x000fe20003f46270 */
[----:B------:R-:W-:-:S02]  /*24ce0*/  ULDC.64 UR8, c[0x0][0xb80] ;  /* 0x0002e00000087ab9 */ /* 0x000fc40000000a00 */
[----:B------:R-:W-:Y:S01]  /*24cf0*/  VIADD R0, R6, 0x20 ;  /* 0x0000002006007836 */ /* 0x000fe20000000000 */
[----:B------:R-:W-:Y:S01]  /*24d00*/  LEA R4, P3, R2, UR8, 0x1 ;  /* 0x0000000802047c11 */ /* 0x000fe2000f8608ff */
[----:B------:R-:W-:-:S03]  /*24d10*/  IMAD.IADD R3, R3, 0x1, R5 ;  /* 0x0000000103037824 */ /* 0x000fc600078e0205 */
[-C--:B------:R-:W-:Y:S01]  /*24d20*/  ISETP.GE.AND P1, PT, R0, R13.reuse, PT ;  /* 0x0000000d0000720c */ /* 0x080fe20003f26270 */
[----:B------:R-:W-:Y:S01]  /*24d30*/  VIADD R0, R6, 0x40 ;  /* 0x0000004006007836 */ /* 0x000fe20000000000 */
[----:B------:R-:W-:Y:S02]  /*24d40*/  LEA.HI.X R5, R2, UR9, R3, 0x1, P3 ;  /* 0x0000000902057c11 */ /* 0x000fe400098f0c03 */
[----:B------:R0:W1:Y:S02]  /*24d50*/  SHFL.IDX PT, R2, R4, RZ, 0x181f ;  /* 0x00181fff04027589 */ /* 0x00006400000e0000 */
[----:B------:R-:W-:Y:S02]  /*24d60*/  ISETP.GE.AND P0, PT, R0, R13, PT ;  /* 0x0000000d0000720c */ /* 0x000fe40003f06270 */
[----:B------:R0:W2:Y:S01]  /*24d70*/  SHFL.IDX PT, R0, R5, RZ, 0x181f ;  /* 0x00181fff05007589 */ /* 0x0000a200000e0000 */
[----:B------:R-:W-:Y:S10]  /*24d80*/  @P2 BRA `(.L_x_3557) ;  /* 0x0000000000442947 */ /* 0x000ff40003800000 */
        /* <DEDUP_REMOVED lines=17> */
.L_x_3557:
[----:B------:R-:W-:Y:S05]  /*24ea0*/  BSYNC B1 ;  /* 0x0000000000017941 */ /* 0x000fea0003800000 */
.L_x_3556:
        /* <DEDUP_REMOVED lines=21> */
.L_x_3559:
[----:B------:R-:W-:Y:S05]  /*25000*/  BSYNC B1 ;  /* 0x0000000000017941 */ /* 0x000fea0003800000 */
.L_x_3558:
        /* <DEDUP_REMOVED lines=21> */
.L_x_3561:
[----:B------:R-:W-:Y:S05]  /*25160*/  BSYNC B1 ;  /* 0x0000000000017941 */ /* 0x000fea0003800000 */
.L_x_3560:
[----:B0-----:R-:W-:Y:S01]  /*25170*/  VIADD R0, R6, 0x60 ;  /* 0x0000006006007836 */ /* 0x001fe20000000000 */
[----:B--2-4-:R-:W2:Y:S04]  /*25180*/  SHFL.IDX PT, R5, R5, 0x3, 0x181f ;  /* 0x00781f0005057f89 */ /* 0x014ea800000e0000 */
[----:B------:R-:W-:Y:S01]  /*25190*/  ISETP.GE.AND P0, PT, R0, R13, PT ;  /* 0x0000000d0000720c */ /* 0x000fe20003f06270 */
[----:B-1-3--:R1:W3:-:S12]  /*251a0*/  SHFL.IDX PT, R2, R4, 0x3, 0x181f ;  /* 0x00781f0004027f89 */ /* 0x00a2d800000e0000 */
[----:B-1----:R-:W-:Y:S05]  /*251b0*/  @P0 BRA `(.L_x_3548) ;  /* 0x0000000000440947 */ /* 0x002fea0003800000 */
[----:B------:R-:W-:Y:S02]  /*251c0*/  ULDC UR4, c[0x0][0xbc8] ;  /* 0x0002f20000047ab9 */ /* 0x000fe40000000800 */
[----:B------:R-:W-:Y:S02]  /*251d0*/  ISETP.GE.AND P3, PT, R22, UR4, PT ;  /* 0x0000000416007c0c */ /* 0x000fe4000bf66270 */
[----:B------:R-:W-:Y:S02]  /*251e0*/  ISETP.GE.AND P2, PT, R176, UR4, PT ;  /* 0x00000004b0007c0c */ /* 0x000fe4000bf46270 */
[----:B------:R-:W-:Y:S02]  /*251f0*/  ISETP.GE.AND P1, PT, R23, UR4, PT ;  /* 0x0000000417007c0c */ /* 0x000fe4000bf26270 */
[----:B------:R-:W-:-:S07]  /*25200*/  ISETP.GE.AND P0, PT, R177, UR4, PT ;  /* 0x00000004b1007c0c */ /* 0x000fce000bf06270 */
[-C--:B---3--:R-:W-:Y:S02]  /*25210*/  @!P3 LEA R8, P6, R22, R2.reuse, 0x1 ;  /* 0x000000021608b211 */ /* 0x088fe400078c08ff */
[-C--:B------:R-:W-:Y:S02]  /*25220*/  @!P2 LEA R10, P5, R176, R2.reuse, 0x1 ;  /* 0x00000002b00aa211 */ /* 0x080fe400078a08ff */
[-C--:B------:R-:W-:Y:S02]  /*25230*/  @!P1 LEA R12, P4, R23, R2.reuse, 0x1 ;  /* 0x00000002170c9211 */ /* 0x080fe400078808ff */
[-C--:B--2---:R-:W-:Y:S02]  /*25240*/  @!P3 LEA.HI.X R9, R22, R5.reuse, R183, 0x1, P6 ;  /* 0x000000051609b211 */ /* 0x084fe400030f0cb7 */
        /* <DEDUP_REMOVED lines=8> */
.L_x_3548:
[----:B------:R-:W-:Y:S05]  /*252d0*/  BSYNC B0 ;  /* 0x0000000000007941 */ /* 0x000fea0003800000 */
.L_x_3538:
[----:B------:R-:W-:Y:S02]  /*252e0*/  ULDC UR4, c[0x0][0xd3c] ;  /* 0x00034f0000047ab9 */ /* 0x000fe40000000800 */
[----:B------:R-:W-:-:S06]  /*252f0*/  UISETP.GE.AND UP0, UPT, UR7, UR4, UPT ;  /* 0x000000040700728c */ /* 0x000fcc000bf06270 */
[----:B------:R-:W-:-:S13]  /*25300*/  PLOP3.LUT P0, PT, PT, PT, UP0, 0x80, 0x0 ;  /* 0x000000000000781c */ /* 0x000fda0003f0f008 */
[----:B------:R-:W-:Y:S05]  /*25310*/  @!P0 BRA `(.L_x_3562) ;  /* 0xfffffdc0004c8947 */ /* 0x000fea000383ffff */
[----:B------:R-:W-:Y:S05]  /*25320*/  EXIT ;  /* 0x000000000000794d */ /* 0x000fea0003800000 */
.L_x_3430:
[----:B------:R-:W-:-:S08]  /*25330*/  NOP ;  /* 0x0000000000007918 */ /* 0x000fd00000000000 */
[----:B0-----:R-:W0:-:S00]  /*25340*/  USETMAXREG.DEALLOC.CTAPOOL 0x28 ;  /* 0x00000028000079c8 */ /* 0x001e0000080e0500 */
[----:B0-----:R-:W-:Y:S02]  /*25350*/  LOP3.LUT R0, R0, 0x3, RZ, 0xc0, !PT ;  /* 0x0000000300007812 */ /* 0x001fe400078ec0ff */
[----:B------:R-:W-:-:S04]  /*25360*/  LOP3.LUT R23, R23, 0xfffdffff, RZ, 0xc0, !PT ;  /* 0xfffdffff17177812 */ /* 0x000fc800078ec0ff */
[----:B------:R-:W0:Y:S02]  /*25370*/  SHFL.IDX PT, R0, R0, RZ, 0x1f ;  /* 0x00001fff00007589 */ /* 0x000e2400000e0000 */
[----:B0-----:R-:W-:Y:S01]  /*25380*/  ISETP.NE.AND P0, PT, R0, RZ, PT ;  /* 0x000000ff0000720c */ /* 0x001fe20003f05270 */
[----:B------:R-:W-:-:S12]  /*25390*/  IMAD.MOV.U32 R0, RZ, RZ, RZ ;  /* 0x000000ffff007224 */ /* 0x000fd800078e00ff */
[----:B------:R-:W-:Y:S01]  /*253a0*/  @P0 LOP3.LUT R23, R23, 0x20000, RZ, 0xfc, !PT ;  /* 0x0002000017170812 */ /* 0x000fe200078efcff */
[----:B------:R-:W-:Y:S06]  /*253b0*/  @!P0 BRA `(.L_x_3563) ;  /* 0x00000000001c8947 */ /* 0x000fec0003800000 */
[----:B------:R-:W0:Y:S08]  /*253c0*/  S2UR UR5, SR_CgaCtaId ;  /* 0x00000000000579c3 */ /* 0x000e300000008800 */
[----:B------:R-:W-:Y:S06]  /*253d0*/  BAR.SYNC.DEFER_BLOCKING 0x5, 0x180 ;  /* 0x0146000000007b1d */ /* 0x000fec0000010000 */
[----:B------:R-:W-:-:S02]  /*253e0*/  UMOV UR4, 0x400 ;  /* 0x0000040000047882 */ /* 0x000fc40000000000 */
[----:B0-----:R-:W-:-:S09]  /*253f0*/  ULEA UR4, UR5, UR4, 0x18 ;  /* 0x0000000405047291 */ /* 0x001fd2000f8ec03f */
[----:B------:R-:W1:Y:S01]  /*25400*/  LDS.128 R16, [UR4+0x324d0] ;  /* 0x0324d004ff107984 */ /* 0x000e620008000c00 */
[----:B------:R-:W-:Y:S06]  /*25410*/  BAR.ARV 0x4, 0x180 ;  /* 0x0106000000007b1d */ /* 0x000fec0000002000 */
[----:B------:R-:W-:Y:S05]  /*25420*/  BRA `(.L_x_3564) ;  /* 0x0000000c00947947 */ /* 0x000fea0003800000 */
.L_x_3563:
[----:B------:R-:W0:Y:S01]  /*25430*/  S2R R2, SR_TID.X ;  /* 0x0000000000027919 */ /* 0x000e220000002100 */
[----:B------:R-:W-:Y:S01]  /*25440*/  ULDC UR4, c[0x0][0xd3c] ;  /* 0x00034f0000047ab9 */ /* 0x000fe20000000800 */
[----:B------:R-:W-:Y:S01]  /*25450*/  IMAD.MOV.U32 R9, RZ, RZ, RZ ;  /* 0x000000ffff097224 */ /* 0x000fe200078e00ff */
[----:B------:R-:W1:Y:S01]  /*25460*/  S2UR UR6, SR_CTAID.X ;  /* 0x00000000000679c3 */ /* 0x000e620000002500 */
[----:B------:R-:W-:Y:S01]  /*25470*/  ULDC UR5, c[0x0][0xd38] ;  /* 0x00034e0000057ab9 */ /* 0x000fe20000000800 */
[----:B0-----:R-:W-:-:S04]  /*25480*/  LOP3.LUT R7, R2, 0x1f, RZ, 0xc0, !PT ;  /* 0x0000001f02077812 */ /* 0x001fc800078ec0ff */
[----:B------:R-:W-:-:S04]  /*25490*/  ISETP.NE.AND P0, PT, R7, 0x1f, PT ;  /* 0x0000001f0700780c */ /* 0x000fc80003f05270 */
[----:B------:R-:W-:-:S13]  /*254a0*/  ISETP.GE.OR P1, PT, R7, UR4, !P0 ;  /* 0x0000000407007c0c */ /* 0x000fda000c726670 */
[----:B------:R-:W0:Y:S08]  /*254b0*/  @!P1 LDC.64 R4, c[0x0][0xd80] ;  /* 0x00036000ff049b82 */ /* 0x000e300000000a00 */
[----:B------:R-:W2:Y:S01]  /*254c0*/  @!P1 LDC.64 R2, c[0x0][0xd78] ;  /* 0x00035e00ff029b82 */ /* 0x000ea20000000a00 */
[----:B0-----:R-:W-:-:S05]  /*254d0*/  @!P1 IMAD.WIDE.U32 R4, R7, 0x4, R4 ;  /* 0x0000000407049825 */ /* 0x001fca00078e0004 */
        /* <DEDUP_REMOVED lines=33> */
.L_x_3567:
[----:B------:R-:W0:Y:S01]  /*256f0*/  LDC R0, c[0x0][0xd3c] ;  /* 0x00034f00ff007b82 */ /* 0x000e220000000800 */
[----:B------:R-:W-:-:S06]  /*25700*/  UIADD3 UR4, UR4, 0x1f, URZ ;  /* 0x0000001f04047890 */ /* 0x000fcc000fffe03f */
[----:B0-----:R-:W-:-:S13]  /*25710*/  ISETP.LE.AND P6, PT, R0, UR4, PT ;  /* 0x0000000400007c0c */ /* 0x001fda000bfc3270 */
[----:B------:R-:W-:Y:S05]  /*25720*/  @P6 BRA `(.L_x_3566) ;  /* 0x0000000800a86947 */ /* 0x000fea0003800000 */
[----:B------:R-:W-:-:S05]  /*25730*/  VIADD R9, R7, UR4 ;  /* 0x0000000407097c36 */ /* 0x000fca0008000000 */
[----:B------:R-:W-:Y:S01]  /*25740*/  ISETP.GE.OR P6, PT, R9, R0, !P0 ;  /* 0x000000000900720c */ /* 0x000fe200047c6670 */
[----:B------:R-:W-:-:S12]  /*25750*/  IMAD.MOV.U32 R0, RZ, RZ, RZ ;  /* 0x000000ffff007224 */ /* 0x000fd800078e00ff */
        /* <DEDUP_REMOVED lines=28> */
.L_x_3565:
        /* <DEDUP_REMOVED lines=13> */
.L_x_3568:
        /* <DEDUP_REMOVED lines=62> */
.L_x_3569:
        /* <DEDUP_REMOVED lines=61> */
.L_x_3570:
[----:B------:R-:W-:-:S05]  /*261a0*/  LOP3.LUT R17, RZ, R2, RZ, 0x33, !PT ;  /* 0x00000002ff117212 */ /* 0x000fca00078e33ff */
[----:B------:R-:W-:Y:S01]  /*261b0*/  IMAD.IADD R17, R0, 0x1, R17 ;  /* 0x0000000100117824 */ /* 0x000fe200078e0211 */
[----:B------:R-:W-:Y:S06]  /*261c0*/  BRA `(.L_x_3571) ;  /* 0x0000000000147947 */ /* 0x000fec0003800000 */
.L_x_3566:
[----:B------:R-:W-:Y:S01]  /*261d0*/  ULDC UR4, c[0x0][0xd3c] ;  /* 0x00034f0000047ab9 */ /* 0x000fe20000000800 */
[----:B------:R-:W-:Y:S02]  /*261e0*/  IMAD.MOV.U32 R17, RZ, RZ, RZ ;  /* 0x000000ffff117224 */ /* 0x000fe400078e00ff */
[----:B------:R-:W-:Y:S02]  /*261f0*/  IMAD.U32 R16, RZ, RZ, UR6 ;  /* 0x00000006ff107e24 */ /* 0x000fe4000f8e00ff */
[----:B------:R-:W-:Y:S02]  /*26200*/  IMAD.MOV.U32 R18, RZ, RZ, RZ ;  /* 0x000000ffff127224 */ /* 0x000fe400078e00ff */
[----:B------:R-:W-:-:S07]  /*26210*/  IMAD.U32 R19, RZ, RZ, UR4 ;  /* 0x00000004ff137e24 */ /* 0x000fce000f8e00ff */
.L_x_3571:
[----:B------:R-:W-:-:S13]  /*26220*/  ISETP.NE.AND P0, PT, R7, RZ, PT ;  /* 0x000000ff0700720c */ /* 0x000fda0003f05270 */
[----:B------:R-:W0:Y:S01]  /*26230*/  @!P0 S2R R3, SR_CgaCtaId ;  /* 0x0000000000038919 */ /* 0x000e220000008800 */
[----:B------:R-:W-:-:S04]  /*26240*/  @!P0 MOV R0, 0x400 ;  /* 0x0000040000008802 */ /* 0x000fc80000000f00 */
[----:B0-----:R-:W-:-:S05]  /*26250*/  @!P0 LEA R0, R3, R0, 0x18 ;  /* 0x0000000003008211 */ /* 0x001fca00078ec0ff */
[----:B------:R0:W-:Y:S01]  /*26260*/  @!P0 STS.128 [R0+0x324d0], R16 ;  /* 0x0324d01000008388 */ /* 0x0001e20000000c00 */
[----:B------:R-:W-:Y:S06]  /*26270*/  BAR.ARV 0x5, 0x180 ;  /* 0x0146000000007b1d */ /* 0x000fec0000002000 */
.L_x_3564:
[----:B------:R2:W-:Y:S01]  /*26280*/  STL [R1+0x464], RZ ;  /* 0x000464ff01007387 */ /* 0x0005e20000100800 */
[----:B------:R-:W-:Y:S01]  /*26290*/  ULDC UR4, c[0x0][0xd3c] ;  /* 0x00034f0000047ab9 */ /* 0x000fe20000000800 */
[----:B------:R-:W-:Y:S01]  /*262a0*/  IMAD.MOV.U32 R27, RZ, RZ, 0x1 ;  /* 0x00000001ff1b7424 */ /* 0x000fe200078e00ff */
[----:B-1----:R-:W-:Y:S01]  /*262b0*/  ISETP.GE.AND P0, PT, R19, UR4, PT ;  /* 0x0000000413007c0c */ /* 0x002fe2000bf06270 */
[----:B------:R-:W-:-:S12]  /*262c0*/  IMAD.MOV.U32 R24, RZ, RZ, RZ ;  /* 0x000000ffff187224 */ /* 0x000fd800078e00ff */
[----:B--2---:R-:W-:Y:S05]  /*262d0*/  @P0 BRA `(.L_x_3572) ;  /* 0x0000005c00580947 */ /* 0x004fea0003800000 */
[----:B0-----:R-:W2:Y:S01]  /*262e0*/  LDL R0, [R1+0x4c8] ;  /* 0x0004c80001007983 */ /* 0x001ea20000100800 */
[----:B------:R-:W0:Y:S01]  /*262f0*/  S2UR UR5, SR_CgaCtaId ;  /* 0x00000000000579c3 */ /* 0x000e220000008800 */
[----:B------:R-:W-:Y:S01]  /*26300*/  BSSY B8, `(.L_x_3572) ;  /* 0x00005d3000087945 */ /* 0x000fe20003800000 */
[----:B------:R-:W-:Y:S01]  /*26310*/  IMAD.MOV.U32 R27, RZ, RZ, 0x1 ;  /* 0x00000001ff1b7424 */ /* 0x000fe200078e00ff */
[----:B------:R-:W1:Y:S01]  /*26320*/  S2R R4, SR_TID.X ;  /* 0x0000000000047919 */ /* 0x000e620000002100 */
[----:B------:R-:W-:Y:S01]  /*26330*/  IMAD.MOV.U32 R24, RZ, RZ, RZ ;  /* 0x000000ffff187224 */ /* 0x000fe200078e00ff */
[----:B------:R-:W-:Y:S01]  /*26340*/  ULDC UR39, c[0x0][0xc] ;  /* 0x0000030000277ab9 */ /* 0x000fe20000000800 */
[----:B------:R3:W-:Y:S01]  /*26350*/  STL [R1+0x464], RZ ;  /* 0x000464ff01007387 */ /* 0x0007e20000100800 */
[----:B-1----:R-:W-:Y:S02]  /*26360*/  LOP3.LUT R3, R4, 0x7f, RZ, 0xc0, !PT ;  /* 0x0000007f04037812 */ /* 0x002fe400078ec0ff */
[----:B--2---:R-:W-:Y:S01]  /*26370*/  R2UR UR4, R0 ;  /* 0x00000000000472ca */ /* 0x004fe200000e0000 */
[----:B------:R-:W-:-:S05]  /*26380*/  IMAD.SHL.U32 R0, R4, 0x8, RZ ;  /* 0x0000000804007824 */ /* 0x000fca00078e00ff */
[----:B------:R-:W-:-:S04]  /*26390*/  LOP3.LUT R2, R0, 0x1f8, RZ, 0xc0, !PT ;  /* 0x000001f800027812 */ /* 0x000fc800078ec0ff */
[----:B------:R-:W-:Y:S01]  /*263a0*/  LOP3.LUT R29, R2, 0x38, R4, 0x78, !PT ;  /* 0x00000038021d7812 */ /* 0x000fe200078e7804 */
[----:B------:R-:W-:Y:S01]  /*263b0*/  IMAD.SHL.U32 R2, R4, 0x10, RZ ;  /* 0x0000001004027824 */ /* 0x000fe200078e00ff */
[----:B------:R-:W-:Y:S01]  /*263c0*/  SHF.R.U32.HI R4, RZ, 0x3, R3 ;  /* 0x00000003ff047819 */ /* 0x000fe20000011603 */
[----:B------:R-:W-:Y:S01]  /*263d0*/  ULOP3.LUT UR38, UR4, 0x2, URZ, 0xfc, !UPT ;  /* 0x0000000204267892 */ /* 0x000fe2000f8efc3f */
[----:B------:R-:W-:Y:S02]  /*263e0*/  LOP3.LUT R29, R29, 0x200, R0, 0xf8, !PT ;  /* 0x000002001d1d7812 */ /* 0x000fe400078ef800 */
[----:B------:R-:W-:Y:S01]  /*263f0*/  UMOV UR4, 0x400 ;  /* 0x0000040000047882 */ /* 0x000fe20000000000 */
[----:B------:R-:W-:Y:S01]  /*26400*/  LOP3.LUT R3, R0, 0x38, RZ, 0xc0, !PT ;  /* 0x0000003800037812 */ /* 0x000fe200078ec0ff */
[----:B0-----:R-:W-:Y:S01]  /*26410*/  ULEA UR4, UR5, UR4, 0x18 ;  /* 0x0000000405047291 */ /* 0x001fe2000f8ec03f */
[----:B------:R-:W-:Y:S02]  /*26420*/  LOP3.LUT R0, R4, 0x70, R2, 0xf8, !PT ;  /* 0x0000007004007812 */ /* 0x000fe400078ef802 */
[----:B------:R-:W-:-:S02]  /*26430*/  LOP3.LUT R4, R3, 0x40, RZ, 0xfc, !PT ;  /* 0x0000004003047812 */ /* 0x000fc400078efcff */
[C---:B------:R-:W-:Y:S01]  /*26440*/  LOP3.LUT R2, R3.reuse, 0x80, RZ, 0xfc, !PT ;  /* 0x0000008003027812 */ /* 0x040fe200078efcff */
[----:B------:R-:W-:Y:S01]  /*26450*/  IMAD.U32 R22, RZ, RZ, UR4 ;  /* 0x00000004ff167e24 */ /* 0x000fe2000f8e00ff */
[----:B------:R-:W-:-:S03]  /*26460*/  LOP3.LUT R0, R3, 0xc0, RZ, 0xfc, !PT ;  /* 0x000000c003007812 */ /* 0x000fc600078efcff */
[----:B---3--:R-:W-:-:S07]  /*26470*/  IMAD R26, R29, 0x2, R22 ;  /* 0x000000021d1a7824 */ /* 0x008fce00078e0216 */
.L_x_3649:
        /* <DEDUP_REMOVED lines=31> */
[----:B0-23--:R-:W-:Y:S06]  /*26670*/  @P1 BRA `(.L_x_3573) ;  /* 0x0000000000181947 */ /* 0x00dfec0003800000 */
[----:B------:R-:W-:Y:S02]  /*26680*/  ULDC UR4, c[0x0][0x288] ;  /* 0x0000a20000047ab9 */ /* 0x000fe40000000800 */
[----:B-----5:R-:W-:Y:S01]  /*26690*/  IMAD.U32 R37, RZ, RZ, UR4 ;  /* 0x00000004ff257e24 */ /* 0x020fe2000f8e00ff */
[----:B------:R-:W-:Y:S06]  /*266a0*/  @!P2 BRA `(.L_x_3573) ;  /* 0x00000000000ca947 */ /* 0x000fec0003800000 */
[----:B------:R-:W2:Y:S04]  /*266b0*/  LDG.E R4, desc[UR36][R2.64] ;  /* 0x0000002402047981 */ /* 0x000ea8000c1e1900 */
[----:B------:R-:W2:Y:S02]  /*266c0*/  LDG.E R37, desc[UR36][R2.64+0x4] ;  /* 0x0000042402257981 */ /* 0x000ea4000c1e1900 */
[----:B--2---:R-:W-:-:S07]  /*266d0*/  IMAD.IADD R37, R37, 0x1, -R4 ;  /* 0x0000000125257824 */ /* 0x004fce00078e0a04 */
.L_x_3573:
        /* <DEDUP_REMOVED lines=8> */
.L_x_3574:
        /* <DEDUP_REMOVED lines=9> */
.L_x_3575:
[----:B0-----:R-:W0:Y:S01]  /*267f0*/  LDC R2, c[0x0][0x448] ;  /* 0x00011200ff027b82 */ /* 0x001e220000000800 */
[----:B------:R-:W-:Y:S01]  /*26800*/  IMAD.SHL.U32 R36, R17, 0x80, RZ ;  /* 0x0000008011247824 */ /* 0x000fe200078e00ff */
[----:B------:R-:W-:Y:S01]  /*26810*/  LOP3.LUT R23, R23, 0xfffeffff, RZ, 0xc0, !PT ;  /* 0xfffeffff17177812 */ /* 0x000fe200078ec0ff */
[----:B-----5:R-:W-:Y:S02]  /*26820*/  IMAD.IADD R17, R0, 0x1, -R31 ;  /* 0x0000000100117824 */ /* 0x020fe400078e0a1f */
[----:B------:R-:W-:Y:S01]  /*26830*/  VIADD R4, R36, 0x7f ;  /* 0x0000007f24047836 */ /* 0x000fe20000000000 */
[----:B0-----:R-:W-:Y:S02]  /*26840*/  ISETP.NE.AND P2, PT, R2, 0x1, PT ;  /* 0x000000010200780c */ /* 0x001fe40003f45270 */
[----:B------:R-:W0:Y:S11]  /*26850*/  LDC.64 R2, c[0x0][0xad8] ;  /* 0x0002b600ff027b82 */ /* 0x000e360000000a00 */
[----:B------:R-:W1:Y:S01]  /*26860*/  @P2 LDC R5, c[0x0][0x44c] ;  /* 0x00011300ff052b82 */ /* 0x000e620000000800 */
[----:B------:R-:W-:-:S07]  /*26870*/  @P2 LOP3.LUT R23, R23, 0x10000, RZ, 0xfc, !PT ;  /* 0x0001000017172812 */ /* 0x000fce00078efcff */
[----:B------:R-:W2:Y:S01]  /*26880*/  @P2 LDC R6, c[0x0][0x450] ;  /* 0x00011400ff062b82 */ /* 0x000ea20000000800 */
[----:B0-----:R-:W-:Y:S01]  /*26890*/  ISETP.GE.AND P1, PT, R3, 0x1, PT ;  /* 0x000000010300780c */ /* 0x001fe20003f26270 */
[----:B-1----:R-:W-:-:S05]  /*268a0*/  @P2 IMAD.HI.U32 R5, R4, R5, RZ ;  /* 0x0000000504052227 */ /* 0x002fca00078e00ff */
[----:B--2---:R-:W-:Y:S02]  /*268b0*/  @P2 SHF.R.U32.HI R4, RZ, R6, R5 ;  /* 0x00000006ff042219 */ /* 0x004fe40000011605 */
[----:B------:R-:W-:-:S05]  /*268c0*/  IADD3 R5, R17, 0x1, -R37 ;  /* 0x0000000111057810 */ /* 0x000fca0007ffe825 */
        /* <DEDUP_REMOVED lines=14> */
.L_x_3578:
[----:B------:R-:W-:-:S13]  /*269b0*/  ISETP.NE.AND P0, PT, R3, 0x1, PT ;  /* 0x000000010300780c */ /* 0x000fda0003f05270 */
[----:B------:R-:W0:Y:S02]  /*269c0*/  @P0 LDC.64 R4, c[0x0][0xae0] ;  /* 0x0002b800ff040b82 */ /* 0x000e240000000a00 */
[----:B0-----:R-:W-:-:S05]  /*269d0*/  @P0 IMAD.HI.U32 R4, R0, R4, RZ ;  /* 0x0000000400040227 */ /* 0x001fca00078e00ff */
[----:B------:R-:W-:-:S07]  /*269e0*/  @P0 SHF.R.U32.HI R0, RZ, R5, R4 ;  /* 0x00000005ff000219 */ /* 0x000fce0000011604 */
.L_x_3579:
[----:B------:R-:W-:Y:S05]  /*269f0*/  BSYNC B0 ;  /* 0x0000000000007941 */ /* 0x000fea0003800000 */
.L_x_3577:
[----:B------:R-:W-:-:S05]  /*26a00*/  IMAD R5, R0, R3, R3 ;  /* 0x0000000300057224 */ /* 0x000fca00078e0203 */
[----:B------:R-:W-:-:S07]  /*26a10*/  VIMNMX R2, R2, R5, PT ;  /* 0x0000000502027248 */ /* 0x000fce0003fe0100 */
.L_x_3576:
[----:B------:R-:W0:Y:S01]  /*26a20*/  @P2 LDC R5, c[0x0][0x44c] ;  /* 0x00011300ff052b82 */ /* 0x000e220000000800 */
[----:B------:R-:W-:Y:S01]  /*26a30*/  VIADD R2, R2, 0x5f ;  /* 0x0000005f02027836 */ /* 0x000fe20000000000 */
[----:B------:R-:W-:Y:S01]  /*26a40*/  ULDC UR4, c[0x0][0xad4] ;  /* 0x0002b50000047ab9 */ /* 0x000fe20000000800 */
[----:B------:R-:W-:-:S05]  /*26a50*/  IMAD.MOV.U32 R0, RZ, RZ, R36 ;  /* 0x000000ffff007224 */ /* 0x000fca00078e0024 */
[----:B------:R-:W1:Y:S01]  /*26a60*/  @P2 LDC R7, c[0x0][0x450] ;  /* 0x00011400ff072b82 */ /* 0x000e620000000800 */
[----:B0-----:R-:W-:-:S05]  /*26a70*/  @P2 IMAD.HI.U32 R4, R36, R5, RZ ;  /* 0x0000000524042227 */ /* 0x001fca00078e00ff */
[----:B-1----:R-:W-:Y:S01]  /*26a80*/  @P2 SHF.R.U32.HI R0, RZ, R7, R4 ;  /* 0x00000007ff002219 */ /* 0x002fe20000011604 */
[----:B------:R-:W-:-:S04]  /*26a90*/  IMAD.HI R4, R2, 0x2aaaaaab, RZ ;  /* 0x2aaaaaab02047827 */ /* 0x000fc800078e02ff */
[----:B------:R-:W-:Y:S01]  /*26aa0*/  VIADD R2, R17, 0x5f ;  /* 0x0000005f11027836 */ /* 0x000fe20000000000 */
[----:B------:R-:W-:-:S03]  /*26ab0*/  SHF.R.U32.HI R5, RZ, 0x1f, R4 ;  /* 0x0000001fff057819 */ /* 0x000fc60000011604 */
[----:B------:R-:W-:Y:S01]  /*26ac0*/  IMAD.HI R2, R2, 0x2aaaaaab, RZ ;  /* 0x2aaaaaab02027827 */ /* 0x000fe200078e02ff */
[----:B------:R-:W-:-:S04]  /*26ad0*/  LEA.HI.SX32 R4, R4, R5, 0x1c ;  /* 0x0000000504047211 */ /* 0x000fc800078fe2ff */
[----:B------:R-:W-:-:S04]  /*26ae0*/  SHF.R.U32.HI R5, RZ, 0x1f, R2 ;  /* 0x0000001fff057819 */ /* 0x000fc80000011602 */
[----:B------:R-:W-:Y:S02]  /*26af0*/  LEA.HI.SX32 R5, R2, R5, 0x1c ;  /* 0x0000000502057211 */ /* 0x000fe400078fe2ff */
[----:B------:R-:W-:Y:S02]  /*26b00*/  IADD3 R2, R0, R17, -R37 ;  /* 0x0000001100027210 */ /* 0x000fe40007ffe825 */
        /* <DEDUP_REMOVED lines=13> */
.L_x_3582:
[----:B------:R-:W-:-:S13]  /*26be0*/  ISETP.NE.AND P0, PT, R3, 0x1, PT ;  /* 0x000000010300780c */ /* 0x000fda0003f05270 */
[----:B------:R-:W0:Y:S02]  /*26bf0*/  @P0 LDC.64 R4, c[0x0][0xae0] ;  /* 0x0002b800ff040b82 */ /* 0x000e240000000a00 */
[----:B0-----:R-:W-:-:S05]  /*26c00*/  @P0 IMAD.HI.U32 R4, R2, R4, RZ ;  /* 0x0000000402040227 */ /* 0x001fca00078e00ff */
[----:B------:R-:W-:-:S07]  /*26c10*/  @P0 SHF.R.U32.HI R2, RZ, R5, R4 ;  /* 0x00000005ff020219 */ /* 0x000fce0000011604 */
.L_x_3583:
[----:B------:R-:W-:Y:S05]  /*26c20*/  BSYNC B0 ;  /* 0x0000000000007941 */ /* 0x000fea0003800000 */
.L_x_3581:
[----:B------:R-:W-:-:S05]  /*26c30*/  IMAD R3, R2, R3, RZ ;  /* 0x0000000302037224 */ /* 0x000fca00078e02ff */
[----:B------:R-:W-:-:S07]  /*26c40*/  VIMNMX R0, R0, R3, !PT ;  /* 0x0000000300007248 */ /* 0x000fce0007fe0100 */
.L_x_3580:
[----:B------:R-:W-:Y:S01]  /*26c50*/  IMAD.HI R0, R0, 0x2aaaaaab, RZ ;  /* 0x2aaaaaab00007827 */ /* 0x000fe200078e02ff */
[----:B------:R-:W-:Y:S04]  /*26c60*/  BSSY B0, `(.L_x_3584) ;  /* 0x000002a000007945 */ /* 0x000fe80003800000 */
[----:B------:R-:W-:-:S04]  /*26c70*/  SHF.R.U32.HI R3, RZ, 0x1f, R0 ;  /* 0x0000001fff037819 */ /* 0x000fc80000011600 */
[----:B------:R-:W-:Y:S02]  /*26c80*/  LEA.HI.SX32 R3, R0, R3, 0x1c ;  /* 0x0000000300037211 */ /* 0x000fe400078fe2ff */
[C---:B------:R-:W-:Y:S02]  /*26c90*/  LOP3.LUT R0, R18.reuse, 0xff000000, RZ, 0xc0, !PT ;  /* 0xff00000012007812 */ /* 0x040fe400078ec0ff */
        /* <DEDUP_REMOVED lines=12> */
[----:B0-----:R-:W-:-:S04]  /*26d60*/  IABS R4, R0 ;  /* 0x0000000000047213 */ /* 0x001fc80000000000 */
[----:B------:R-:W0:Y:S08]  /*26d70*/  I2F.RP R6, R4 ;  /* 0x0000000400067306 */ /* 0x000e300000209400 */
        /* <DEDUP_REMOVED lines=8> */
[----:B------:R-:W-:-:S05]  /*26e00*/  IADD3 R3, R0, -0x1, R7 ;  /* 0xffffffff00037810 */ /* 0x000fca0007ffe007 */
[----:B------:R-:W-:-:S05]  /*26e10*/  IMAD.IADD R3, R3, 0x1, -R30 ;  /* 0x0000000103037824 */ /* 0x000fca00078e0a1e */
[----:B------:R-:W-:Y:S02]  /*26e20*/  LOP3.LUT R9, R3, R0, RZ, 0x3c, !PT ;  /* 0x0000000003097212 */ /* 0x000fe400078e3cff */
[----:B------:R-:W-:Y:S02]  /*26e30*/  IABS R3, R3 ;  /* 0x0000000300037213 */ /* 0x000fe40000000000 */
[----:B------:R-:W-:-:S03]  /*26e40*/  ISETP.GE.AND P2, PT, R9, RZ, PT ;  /* 0x000000ff0900720c */ /* 0x000fc60003f46270 */
        /* <DEDUP_REMOVED lines=11> */
.L_x_3585:
[----:B------:R-:W-:Y:S05]  /*26f00*/  BSYNC B0 ;  /* 0x0000000000007941 */ /* 0x000fea0003800000 */
.L_x_3584:
[-C--:B------:R-:W-:Y:S01]  /*26f10*/  IMAD R30, R5, R0.reuse, R30 ;  /* 0x00000000051e7224 */ /* 0x080fe200078e021e */
        /* <DEDUP_REMOVED lines=22> */
.L_x_3587:
        /* <DEDUP_REMOVED lines=20> */
.L_x_3590:
[----:B------:R-:W-:Y:S05]  /*271c0*/  BSYNC B6 ;  /* 0x0000000000067941 */ /* 0x000fea0003800000 */
.L_x_3589:
        /* <DEDUP_REMOVED lines=20> */
.L_x_3593:
        /* <DEDUP_REMOVED lines=15> */
.L_x_3592:
[----:B------:R-:W-:Y:S05]  /*27400*/  BSYNC B6 ;  /* 0x0000000000067941 */ /* 0x000fea0003800000 */
.L_x_3591:
        /* <DEDUP_REMOVED lines=11> */
[----:B------:R-:W-:Y:S01]  /*274c0*/  LOP3.LUT R32, R21, 0x40, RZ, 0xfc, !PT ;  /* 0x0000004015207812 */ /* 0x000fe200078efcff */
[----:B---3--:R-:W-:Y:S01]  /*274d0*/  @P0 IMAD.WIDE R2, R19, 0x4, R2 ;  /* 0x0000000413020825 */ /* 0x008fe200078e0202 */
[----:B------:R-:W-:-:S03]  /*274e0*/  LOP3.LUT R21, R21, 0x80, RZ, 0xfc, !PT ;  /* 0x0000008015157812 */ /* 0x000fc600078efcff */
[----:B-1----:R-:W-:Y:S01]  /*274f0*/  IMAD.SHL.U32 R25, R20, 0x8, RZ ;  /* 0x0000000814197824 */ /* 0x002fe200078e00ff */
[----:B------:R0:W5:Y:S01]  /*27500*/  @P0 LDG.E R28, desc[UR36][R2.64] ;  /* 0x00000024021c0981 */ /* 0x000162000c1e1900 */
[----:B------:R-:W-:Y:S01]  /*27510*/  ISETP.GE.AND P0, PT, R21, UR4, PT ;  /* 0x0000000415007c0c */ /* 0x000fe2000bf06270 */
[----:B------:R-:W-:Y:S01]  /*27520*/  UMOV UR5, 0xffffffff ;  /* 0xffffffff00057882 */ /* 0x000fe20000000000 */
[----:B------:R-:W-:Y:S01]  /*27530*/  ISETP.GE.AND P1, PT, R32, UR4, PT ;  /* 0x0000000420007c0c */ /* 0x000fe2000bf26270 */
[----:B------:R-:W1:Y:S01]  /*27540*/  S2R R21, SR_TID.X ;  /* 0x0000000000157919 */ /* 0x000e620000002100 */
[----:B------:R-:W-:Y:S01]  /*27550*/  LOP3.LUT R25, R25, 0x38, RZ, 0xc0, !PT ;  /* 0x0000003819197812 */ /* 0x000fe200078ec0ff */
[----:B------:R-:W-:Y:S01]  /*27560*/  VIADD R0, R34, 0xffffffff ;  /* 0xffffffff22007836 */ /* 0x000fe20000000000 */
[----:B------:R-:W-:Y:S02]  /*27570*/  LOP3.LUT R23, R23, 0xfffffffe, RZ, 0xc0, !PT ;  /* 0xfffffffe17177812 */ /* 0x000fe400078ec0ff */
[----:B------:R-:W-:-:S02]  /*27580*/  ISETP.GE.AND P2, PT, R25, UR4, PT ;  /* 0x0000000419007c0c */ /* 0x000fc4000bf46270 */
[----:B------:R-:W-:Y:S02]  /*27590*/  LOP3.LUT R23, R23, 0xffffffef, RZ, 0xc0, !PT ;  /* 0xffffffef17177812 */ /* 0x000fe400078ec0ff */
[----:B------:R-:W-:Y:S02]  /*275a0*/  LOP3.LUT R25, R25, 0xc0, RZ, 0xfc, !PT ;  /* 0x000000c019197812 */ /* 0x000fe400078efcff */
[----:B------:R-:W-:Y:S02]  /*275b0*/  LOP3.LUT R20, R20, 0x7f, RZ, 0xc0, !PT ;  /* 0x0000007f14147812 */ /* 0x000fe400078ec0ff */
[----:B------:R-:W-:Y:S02]  /*275c0*/  @P1 LOP3.LUT R23, R23, 0x10, RZ, 0xfc, !PT ;  /* 0x0000001017171812 */ /* 0x000fe400078efcff */
[----:B------:R-:W-:-:S03]  /*275d0*/  SHF.R.U32.HI R32, RZ, 0x3, R20 ;  /* 0x00000003ff207819 */ /* 0x000fc60000011614 */
[----:B------:R-:W-:-:S04]  /*275e0*/  @P2 LOP3.LUT R23, R23, 0x1, RZ, 0xfc, !PT ;  /* 0x0000000117172812 */ /* 0x000fc800078efcff */
[----:B------:R-:W-:-:S04]  /*275f0*/  LOP3.LUT R23, R23, 0xfffffff7, RZ, 0xc0, !PT ;  /* 0xfffffff717177812 */ /* 0x000fc800078ec0ff */
[----:B------:R-:W-:Y:S02]  /*27600*/  @P0 LOP3.LUT R23, R23, 0x8, RZ, 0xfc, !PT ;  /* 0x0000000817170812 */ /* 0x000fe400078efcff */
[----:B------:R-:W-:Y:S02]  /*27610*/  ISETP.GE.AND P0, PT, R25, UR4, PT ;  /* 0x0000000419007c0c */ /* 0x000fe4000bf06270 */
[----:B------:R-:W-:Y:S01]  /*27620*/  LOP3.LUT R23, R23, 0xfffffffb, RZ, 0xc0, !PT ;  /* 0xfffffffb17177812 */ /* 0x000fe200078ec0ff */
[----:B-1----:R-:W-:-:S05]  /*27630*/  IMAD.SHL.U32 R20, R21, 0x10, RZ ;  /* 0x0000001015147824 */ /* 0x002fca00078e00ff */
[----:B------:R-:W-:-:S05]  /*27640*/  LOP3.LUT R20, R32, 0x70, R20, 0xf8, !PT ;  /* 0x0000007020147812 */ /* 0x000fca00078ef814 */
[----:B------:R-:W-:Y:S01]  /*27650*/  @P0 LOP3.LUT R23, R23, 0x4, RZ, 0xfc, !PT ;  /* 0x0000000417170812 */ /* 0x000fe200078efcff */
[----:B------:R-:W-:Y:S01]  /*27660*/  IMAD R6, R0, 0x60, R20 ;  /* 0x0000006000067824 */ /* 0x000fe200078e0214 */
[----:B0-2---:R-:W-:Y:S06]  /*27670*/  BRA.DIV UR5, `(.L_x_3594) ;  /* 0x0000005205007947 */ /* 0x005fec000b800000 */
.L_x_3667:
        /* <DEDUP_REMOVED lines=21> */
[----:B------:R-:W-:Y:S01]  /*277d0*/  IMAD.MOV R5, RZ, RZ, -R7 ;  /* 0x000000ffff057224 */ /* 0x000fe200078e0a07 */
[----:B0-----:R-:W-:-:S04]  /*277e0*/  @!P0 LEA R2, P1, R4, R2, 0x2 ;  /* 0x0000000204028211 */ /* 0x001fc800078210ff */
[----:B------:R-:W-:-:S05]  /*277f0*/  @!P0 LEA.HI.X R3, R4, R3, R8, 0x2, P1 ;  /* 0x0000000304038211 */ /* 0x000fca00008f1408 */
[----:B------:R0:W5:Y:S01]  /*27800*/  @!P0 LDG.E R35, desc[UR36][R2.64] ;  /* 0x0000002402238981 */ /* 0x000162000c1e1900 */
[----:B------:R-:W-:Y:S01]  /*27810*/  IMAD.U32 R4, RZ, RZ, UR38 ;  /* 0x00000026ff047e24 */ /* 0x000fe2000f8e00ff */
[----:B------:R-:W-:Y:S02]  /*27820*/  ISETP.GT.U32.AND P1, PT, R20, 0x5f, PT ;  /* 0x0000005f1400780c */ /* 0x000fe40003f24070 */
[----:B------:R-:W-:Y:S02]  /*27830*/  LOP3.LUT R23, R23, 0xfffffbff, RZ, 0xc0, !PT ;  /* 0xfffffbff17177812 */ /* 0x000fe400078ec0ff */
[----:B------:R-:W-:Y:S02]  /*27840*/  ISETP.NE.AND P0, PT, R4, 0x3, PT ;  /* 0x000000030400780c */ /* 0x000fe40003f05270 */
[----:B------:R-:W-:Y:S01]  /*27850*/  LOP3.LUT R18, R18, 0xffff, RZ, 0xc0, !PT ;  /* 0x0000ffff12127812 */ /* 0x000fe200078ec0ff */
[----:B0-----:R-:W-:-:S05]  /*27860*/  IMAD R2, R9, R5, R6 ;  /* 0x0000000509027224 */ /* 0x001fca00078e0206 */
[----:B------:R0:W-:Y:S05]  /*27870*/  STL [R1+0x440], R2 ;  /* 0x0004400201007387 */ /* 0x0001ea0000100800 */
[----:B------:R-:W-:-:S04]  /*27880*/  @P0 LOP3.LUT R23, R23, 0x400, RZ, 0xfc, !PT ;  /* 0x0000040017170812 */ /* 0x000fc800078efcff */
[----:B------:R-:W-:Y:S02]  /*27890*/  LOP3.LUT R23, R23, 0xffffffdf, RZ, 0xc0, !PT ;  /* 0xffffffdf17177812 */ /* 0x000fe400078ec0ff */
[----:B0-----:R-:W-:Y:S02]  /*278a0*/  SEL R2, RZ, 0x1, P2 ;  /* 0x00000001ff027807 */ /* 0x001fe40001000000 */
[----:B------:R-:W-:-:S03]  /*278b0*/  @P1 LOP3.LUT R23, R23, 0x20, RZ, 0xfc, !PT ;  /* 0x0000002017171812 */ /* 0x000fc600078efcff */
[----:B------:R0:W-:Y:S01]  /*278c0*/  STL [R1+0x478], R2 ;  /* 0x0004780201007387 */ /* 0x0001e20000100800 */
[----:B------:R-:W-:Y:S05]  /*278d0*/  @!P0 BRA `(.L_x_3595) ;  /* 0x0000000000048947 */ /* 0x000fea0003800000 */
[----:B------:R-:W-:Y:S01]  /*278e0*/  BPT.TRAP 0x1 ;  /* 0x000000040000795c */ /* 0x000fe20000300000 */
.L_x_3595:
[----:B------:R-:W-:Y:S01]  /*278f0*/  IMAD R25, R0, -0x60, R17 ;  /* 0xffffffa000197824 */ /* 0x000fe200078e0211 */
[----:B------:R-:W-:Y:S01]  /*27900*/  SHF.L.U32 R0, R27, 0x1f, RZ ;  /* 0x0000001f1b007819 */ /* 0x000fe200000006ff */
[----:B------:R-:W-:Y:S01]  /*27910*/  IMAD R17, R24, 0x8, R22 ;  /* 0x0000000818117824 */ /* 0x000fe200078e0216 */
[----:B------:R-:W-:Y:S03]  /*27920*/  BSSY B0, `(.L_x_3596) ;  /* 0x0000003000007945 */ /* 0x000fe60003800000 */
[----:B------:R-:W1:Y:S02]  /*27930*/  SYNCS.PHASECHK.TRANS64.TRYWAIT P0, [R17+URZ+0x32440], R0 ;  /* 0x03244000110075a7 */ /* 0x000e64000800017f */
[----:B-1----:R-:W-:Y:S05]  /*27940*/  @!P0 BRA `(.L_x_3597) ;  /* 0x0000004c007c8947 */ /* 0x002fea0003800000 */
.L_x_3668:
[----:B------:R-:W-:Y:S05]  /*27950*/  BSYNC B0 ;  /* 0x0000000000007941 */ /* 0x000fea0003800000 */
.L_x_3596:
[----:B0-----:R-:W1:Y:S01]  /*27960*/  LDL R2, [R1+0x440] ;  /* 0x0004400001027983 */ /* 0x001e620000100800 */
[----:B------:R-:W-:Y:S01]  /*27970*/  ULDC.64 UR4, c[0x0][0x300] ;  /* 0x0000c00000047ab9 */ /* 0x000fe20000000a00 */
[----:B-----5:R-:W-:Y:S01]  /*27980*/  SHF.R.S32.HI R4, RZ, 0x1f, R35 ;  /* 0x0000001fff047819 */ /* 0x020fe20000011423 */
[----:B------:R-:W-:Y:S01]  /*27990*/  ULDC.64 UR6, c[0x0][0x2e8] ;  /* 0x0000ba0000067ab9 */ /* 0x000fe20000000a00 */
[----:B------:R-:W-:-:S03]  /*279a0*/  LOP3.LUT R23, R23, 0xfffffffd, RZ, 0xc0, !PT ;  /* 0xfffffffd17177812 */ /* 0x000fc600078ec0ff */
[----:B------:R-:W-:Y:S01]  /*279b0*/  STL [R1+0x460], R4 ;  /* 0x0004600401007387 */ /* 0x000fe20000100800 */
[----:B-1----:R-:W-:-:S05]  /*279c0*/  SHF.R.S32.HI R0, RZ, 0x1f, R2 ;  /* 0x0000001fff007819 */ /* 0x002fca0000011402 */
[----:B------:R0:W-:Y:S02]  /*279d0*/  STL [R1+0x45c], R0 ;  /* 0x00045c0001007387 */ /* 0x0001e40000100800 */
[----:B0-----:R-:W-:-:S04]  /*279e0*/  IMAD R0, R0, UR4, RZ ;  /* 0x0000000400007c24 */ /* 0x001fc8000f8e02ff */
[C---:B------:R-:W-:Y:S02]  /*279f0*/  IMAD R0, R2.reuse, UR5, R0 ;  /* 0x0000000502007c24 */ /* 0x040fe4000f8e0200 */
[----:B------:R-:W-:Y:S01]  /*27a00*/  IMAD.WIDE.U32 R2, R2, UR4, RZ ;  /* 0x0000000402027c25 */ /* 0x000fe2000f8e00ff */
[----:B------:R-:W-:-:S03]  /*27a10*/  ULDC.64 UR4, c[0x0][0x310] ;  /* 0x0000c40000047ab9 */ /* 0x000fc60000000a00 */
[----:B------:R-:W-:Y:S02]  /*27a20*/  IMAD.IADD R3, R3, 0x1, R0 ;  /* 0x0000000103037824 */ /* 0x000fe400078e0200 */
[----:B------:R-:W-:Y:S02]  /*27a30*/  IMAD R0, R4, UR4, RZ ;  /* 0x0000000404007c24 */ /* 0x000fe4000f8e02ff */
[----:B------:R-:W0:Y:S01]  /*27a40*/  S2R R4, SR_TID.X ;  /* 0x0000000000047919 */ /* 0x000e220000002100 */
[----:B------:R-:W-:-:S04]  /*27a50*/  IMAD.WIDE.U32 R2, R35, UR4, R2 ;  /* 0x0000000423027c25 */ /* 0x000fc8000f8e0002 */
[----:B------:R-:W-:Y:S01]  /*27a60*/  IMAD R0, R35, UR5, R0 ;  /* 0x0000000523007c24 */ /* 0x000fe2000f8e0200 */
[----:B------:R-:W-:-:S03]  /*27a70*/  ULDC.64 UR4, c[0x0][0x308] ;  /* 0x0000c20000047ab9 */ /* 0x000fc60000000a00 */
[----:B------:R-:W-:Y:S02]  /*27a80*/  IMAD.IADD R3, R3, 0x1, R0 ;  /* 0x0000000103037824 */ /* 0x000fe400078e0200 */
[----:B------:R-:W-:Y:S01]  /*27a90*/  IMAD.WIDE.U32 R2, R18, UR4, R2 ;  /* 0x0000000412027c25 */ /* 0x000fe2000f8e0002 */
[----:B------:R-:W-:Y:S02]  /*27aa0*/  ULDC UR4, c[0x0][0x2f4] ;  /* 0x0000bd0000047ab9 */ /* 0x000fe40000000800 */
[----:B------:R-:W-:Y:S02]  /*27ab0*/  LEA R0, P0, R2, UR6, 0x1 ;  /* 0x0000000602007c11 */ /* 0x000fe4000f8008ff */
[----:B0-----:R-:W-:Y:S01]  /*27ac0*/  LOP3.LUT R5, R4, 0x7f, RZ, 0xc0, !PT ;  /* 0x0000007f04057812 */ /* 0x001fe200078ec0ff */
[----:B------:R-:W-:Y:S01]  /*27ad0*/  IMAD R4, R18, UR5, R3 ;  /* 0x0000000512047c24 */ /* 0x000fe2000f8e0203 */
[----:B------:R-:W-:Y:S02]  /*27ae0*/  UMOV UR5, 0xffffffff ;  /* 0xffffffff00057882 */ /* 0x000fe40000000000 */
[----:B------:R-:W-:-:S02]  /*27af0*/  SHF.R.U32.HI R6, RZ, 0x3, R5 ;  /* 0x00000003ff067819 */ /* 0x000fc40000011605 */
[----:B------:R-:W0:Y:S01]  /*27b00*/  S2R R5, SR_TID.X ;  /* 0x0000000000057919 */ /* 0x000e220000002100 */
[----:B------:R-:W-:Y:S02]  /*27b10*/  LEA.HI.X R4, R2, UR7, R4, 0x1, P0 ;  /* 0x0000000702047c11 */ /* 0x000fe400080f0c04 */
[----:B------:R-:W-:-:S05]  /*27b20*/  IMAD.IADD R25, R25, 0x1, -R6 ;  /* 0x0000000119197824 */ /* 0x000fca00078e0a06 */
[----:B------:R-:W-:Y:S01]  /*27b30*/  ISETP.GE.AND P0, PT, R25, 0x1, PT ;  /* 0x000000011900780c */ /* 0x000fe20003f06270 */
[----:B0-----:R-:W-:Y:S02]  /*27b40*/  IMAD.SHL.U32 R7, R5, 0x8, RZ ;  /* 0x0000000805077824 */ /* 0x001fe400078e00ff */
[----:B------:R-:W-:-:S03]  /*27b50*/  IMAD R5, R24, 0x1800, R29 ;  /* 0x0000180018057824 */ /* 0x000fc600078e021d */
[----:B------:R-:W-:-:S04]  /*27b60*/  LOP3.LUT R7, R7, 0x38, RZ, 0xc0, !PT ;  /* 0x0000003807077812 */ /* 0x000fc800078ec0ff */
[----:B------:R-:W-:-:S13]  /*27b70*/  ISETP.GE.AND P2, PT, R7, UR4, PT ;  /* 0x0000000407007c0c */ /* 0x000fda000bf46270 */
[----:B------:R-:W-:Y:S01]  /*27b80*/  @P2 LOP3.LUT R23, R23, 0x2, RZ, 0xfc, !PT ;  /* 0x0000000217172812 */ /* 0x000fe200078efcff */
[----:B------:R-:W-:Y:S06]  /*27b90*/  BRA.DIV UR5, `(.L_x_3598) ;  /* 0x0000004a05fc7947 */ /* 0x000fec000b800000 */
        /* <DEDUP_REMOVED lines=52> */
.L_x_3682:
        /* <DEDUP_REMOVED lines=10> */
.L_x_3599:
        /* <DEDUP_REMOVED lines=10> */
.L_x_3600:
[----:B------:R-:W-:Y:S01]  /*28020*/  VIADD R0, R22, 0x18400 ;  /* 0x0001840016007836 */ /* 0x000fe20000000000 */
[----:B------:R-:W-:Y:S01]  /*28030*/  LOP3.LUT P1, RZ, R23, 0x40, RZ, 0xc0, !PT ;  /* 0x0000004017ff7812 */ /* 0x000fe2000782c0ff */
[----:B------:R1:W-:-:S12]  /*28040*/  SYNCS.ARRIVE.TRANS64.A1T0 RZ, [R17+URZ+0x32430], RZ ;  /* 0x032430ff11ff79a7 */ /* 0x0003d8000810003f */
[----:B------:R-:W-:Y:S05]  /*28050*/  WARPSYNC.ALL ;  /* 0x0000000000007948 */ /* 0x000fea0003800000 */
[----:B------:R-:W-:Y:S01]  /*28060*/  BAR.SYNC.DEFER_BLOCKING 0x8, 0x180 ;  /* 0x0206000000007b1d */ /* 0x000fe20000010000 */
[----:B------:R-:W-:Y:S02]  /*28070*/  LOP3.LUT P0, RZ, R0, 0x3ff, RZ, 0xc0, !PT ;  /* 0x000003ff00ff7812 */ /* 0x000fe4000780c0ff */
[----:B------:R-:W-:-:S03]  /*28080*/  SHF.R.S32.HI R0, RZ, 0x1f, R19 ;  /* 0x0000001fff007819 */ /* 0x000fc60000011413 */
[----:B------:R-:W-:Y:S01]  /*28090*/  BSSY B6, `(.L_x_3601) ;  /* 0x0000018000067945 */ /* 0x000fe20003800000 */
[----:B------:R-:W-:Y:S02]  /*280a0*/  SEL R34, R0, RZ, !P1 ;  /* 0x000000ff00227207 */ /* 0x000fe40004800000 */
[----:B------:R-:W-:-:S03]  /*280b0*/  SEL R0, R19, RZ, !P1 ;  /* 0x000000ff13007207 */ /* 0x000fc60004800000 */
[----:B------:R-:W-:Y:S04]  /*280c0*/  STL [R1+0x454], R34 ;  /* 0x0004542201007387 */ /* 0x000fe80000100800 */
[----:B------:R2:W-:Y:S02]  /*280d0*/  STL [R1+0x448], R0 ;  /* 0x0004480001007387 */ /* 0x0005e40000100800 */
[----:B--2---:R-:W-:-:S05]  /*280e0*/  SHF.R.S32.HI R0, RZ, 0x1f, R33 ;  /* 0x0000001fff007819 */ /* 0x004fca0000011421 */
[----:B------:R2:W-:Y:S01]  /*280f0*/  STL [R1+0x450], R0 ;  /* 0x0004500001007387 */ /* 0x0005e20000100800 */
        /* <DEDUP_REMOVED lines=17> */
.L_x_3602:
[----:B------:R-:W-:Y:S05]  /*28210*/  BSYNC B6 ;  /* 0x0000000000067941 */ /* 0x000fea0003800000 */
.L_x_3601:
[----:B------:R-:W3:Y:S01]  /*28220*/  LDL R20, [R1+0x450] ;  /* 0x0004500001147983 */ /* 0x000ee20000100800 */
[----:B------:R-:W-:Y:S01]  /*28230*/  IMAD.MOV.U32 R21, RZ, RZ, R34 ;  /* 0x000000ffff157224 */ /* 0x000fe200078e0022 */
[----:B------:R-:W-:Y:S01]  /*28240*/  ULDC.64 UR4, c[0x0][0x298] ;  /* 0x0000a60000047ab9 */ /* 0x000fe20000000a00 */
[----:B0-----:R-:W0:Y:S01]  /*28250*/  LDC R5, c[0x0][0x448] ;  /* 0x00011200ff057b82 */ /* 0x001e220000000800 */
[----:B------:R-:W4:Y:S01]  /*28260*/  S2R R2, SR_TID.X ;  /* 0x0000000000027919 */ /* 0x000f220000002100 */
[----:B------:R-:W5:Y:S01]  /*28270*/  S2R R34, SR_TID.X ;  /* 0x0000000000227919 */ /* 0x000f620000002100 */
[----:B----4-:R-:W-:-:S04]  /*28280*/  LOP3.LUT R2, R2, 0x7f, RZ, 0xc0, !PT ;  /* 0x0000007f02027812 */ /* 0x010fc800078ec0ff */
[----:B--2---:R-:W-:Y:S02]  /*28290*/  SHF.R.U32.HI R0, RZ, 0x3, R2 ;  /* 0x00000003ff007819 */ /* 0x004fe40000011602 */
[----:B------:R-:W2:Y:S01]  /*282a0*/  LDC R2, c[0x0][0x448] ;  /* 0x00011200ff027b82 */ /* 0x000ea20000000800 */
[----:B---3--:R-:W-:Y:S02]  /*282b0*/  IMAD.MOV.U32 R4, RZ, RZ, R20 ;  /* 0x000000ffff047224 */ /* 0x008fe400078e0014 */
[----:B------:R-:W3:Y:S01]  /*282c0*/  LDL R20, [R1+0x448] ;  /* 0x0004480001147983 */ /* 0x000ee20000100800 */
[----:B--2---:R-:W-:Y:S01]  /*282d0*/  ISETP.NE.AND P6, PT, R2, 0x1, PT ;  /* 0x000000010200780c */ /* 0x004fe20003fc5270 */
[----:B-----5:R-:W-:Y:S02]  /*282e0*/  IMAD.SHL.U32 R34, R34, 0x10, RZ ;  /* 0x0000001022227824 */ /* 0x020fe400078e00ff */
[----:B------:R-:W-:Y:S01]  /*282f0*/  IMAD R4, R4, UR4, RZ ;  /* 0x0000000404047c24 */ /* 0x000fe2000f8e02ff */
[----:B------:R-:W2:Y:S02]  /*28300*/  S2R R6, SR_TID.X ;  /* 0x0000000000067919 */ /* 0x000ea40000002100 */
[----:B------:R-:W-:Y:S01]  /*28310*/  LOP3.LUT R34, R0, 0x70, R34, 0xf8, !PT ;  /* 0x0000007000227812 */ /* 0x000fe200078ef822 */
[----:B------:R-:W-:-:S04]  /*28320*/  IMAD R4, R33, UR5, R4 ;  /* 0x0000000521047c24 */ /* 0x000fc8000f8e0204 */
[----:B------:R-:W-:Y:S02]  /*28330*/  IMAD.IADD R34, R34, 0x1, R36 ;  /* 0x0000000122227824 */ /* 0x000fe400078e0224 */
[----:B------:R-:W4:Y:S02]  /*28340*/  @P6 LDC R3, c[0x0][0x44c] ;  /* 0x00011300ff036b82 */ /* 0x000f240000000800 */
[----:B------:R-:W-:-:S06]  /*28350*/  IMAD.MOV.U32 R0, RZ, RZ, R34 ;  /* 0x000000ffff007224 */ /* 0x000fcc00078e0022 */
[----:B------:R-:W5:Y:S01]  /*28360*/  @P6 LDC R2, c[0x0][0x450] ;  /* 0x00011400ff026b82 */ /* 0x000f620000000800 */
[----:B----4-:R-:W-:-:S05]  /*28370*/  @P6 IMAD.HI.U32 R3, R34, R3, RZ ;  /* 0x0000000322036227 */ /* 0x010fca00078e00ff */
[----:B-----5:R-:W-:Y:S01]  /*28380*/  @P6 SHF.R.U32.HI R0, RZ, R2, R3 ;  /* 0x00000002ff006219 */ /* 0x020fe20000011603 */
[----:B------:R-:W-:Y:S01]  /*28390*/  IMAD.WIDE.U32 R2, R33, UR4, RZ ;  /* 0x0000000421027c25 */ /* 0x000fe2000f8e00ff */
[----:B------:R-:W-:-:S03]  /*283a0*/  ULDC.64 UR4, c[0x0][0x2d8] ;  /* 0x0000b60000047ab9 */ /* 0x000fc60000000a00 */
[----:B------:R-:W-:Y:S02]  /*283b0*/  IMAD.IADD R3, R3, 0x1, R4 ;  /* 0x0000000103037824 */ /* 0x000fe400078e0204 */
[----:B------:R-:W-:-:S04]  /*283c0*/  IMAD.WIDE.U32 R2, R18, UR4, R2 ;  /* 0x0000000412027c25 */ /* 0x000fc8000f8e0002 */
[----:B------:R-:W-:Y:S01]  /*283d0*/  IMAD R3, R18, UR5, R3 ;  /* 0x0000000512037c24 */ /* 0x000fe2000f8e0203 */
[----:B------:R-:W-:Y:S02]  /*283e0*/  ULDC.64 UR4, c[0x0][0x2e0] ;  /* 0x0000b80000047ab9 */ /* 0x000fe40000000a00 */
[----:B------:R-:W-:Y:S01]  /*283f0*/  IMAD R4, R21, UR4, RZ ;  /* 0x0000000415047c24 */ /* 0x000fe2000f8e02ff */
[----:B--2---:R-:W-:-:S04]  /*28400*/  LOP3.LUT R21, R6, 0x7f, RZ, 0xc0, !PT ;  /* 0x0000007f06157812 */ /* 0x004fc800078ec0ff */
[----:B------:R-:W-:Y:S01]  /*28410*/  SHF.R.U32.HI R21, RZ, 0x3, R21 ;  /* 0x00000003ff157819 */ /* 0x000fe20000011615 */
[C---:B---3--:R-:W-:Y:S02]  /*28420*/  IMAD R4, R20.reuse, UR5, R4 ;  /* 0x0000000514047c24 */ /* 0x048fe4000f8e0204 */
[----:B------:R-:W-:Y:S01]  /*28430*/  IMAD.WIDE.U32 R2, R20, UR4, R2 ;  /* 0x0000000414027c25 */ /* 0x000fe2000f8e0002 */
[----:B------:R-:W-:-:S03]  /*28440*/  ULDC.64 UR4, c[0x0][0x2d0] ;  /* 0x0000b40000047ab9 */ /* 0x000fc60000000a00 */
[----:B------:R-:W-:Y:S01]  /*28450*/  IMAD.IADD R3, R3, 0x1, R4 ;  /* 0x0000000103037824 */ /* 0x000fe200078e0204 */
[----:B------:R-:W-:Y:S01]  /*28460*/  SHF.R.S32.HI R4, RZ, 0x1f, R0 ;  /* 0x0000001fff047819 */ /* 0x000fe20000011400 */
[----:B------:R-:W-:Y:S02]  /*28470*/  IMAD.SHL.U32 R20, R6, 0x8, RZ ;  /* 0x0000000806147824 */ /* 0x000fe400078e00ff */
[----:B------:R-:W-:-:S03]  /*28480*/  IMAD.WIDE.U32 R2, R0, UR4, R2 ;  /* 0x0000000400027c25 */ /* 0x000fc6000f8e0002 */
[----:B------:R-:W-:Y:S01]  /*28490*/  LOP3.LUT R20, R20, 0x38, RZ, 0xc0, !PT ;  /* 0x0000003814147812 */ /* 0x000fe200078ec0ff */
[----:B------:R-:W-:-:S04]  /*284a0*/  IMAD R4, R4, UR4, RZ ;  /* 0x0000000404047c24 */ /* 0x000fc8000f8e02ff */
[----:B------:R-:W-:Y:S01]  /*284b0*/  IMAD R4, R0, UR5, R4 ;  /* 0x0000000500047c24 */ /* 0x000fe2000f8e0204 */
[----:B------:R-:W-:Y:S01]  /*284c0*/  ULDC.64 UR4, c[0x0][0x2c8] ;  /* 0x0000b20000047ab9 */ /* 0x000fe20000000a00 */
[----:B------:R-:W-:Y:S02]  /*284d0*/  IMAD.MOV R0, RZ, RZ, -R0 ;  /* 0x000000ffff007224 */ /* 0x000fe400078e0a00 */
[----:B------:R-:W-:Y:S02]  /*284e0*/  IMAD.IADD R3, R3, 0x1, R4 ;  /* 0x0000000103037824 */ /* 0x000fe400078e0204 */
[----:B0-----:R-:W-:-:S04]  /*284f0*/  IMAD R0, R5, R0, R34 ;  /* 0x0000000005007224 */ /* 0x001fc800078e0222 */
[----:B------:R-:W-:Y:S01]  /*28500*/  IMAD.WIDE.U32 R2, R0, UR4, R2 ;  /* 0x0000000400027c25 */ /* 0x000fe2000f8e0002 */
[----:B------:R-:W-:-:S05]  /*28510*/  SHF.R.S32.HI R4, RZ, 0x1f, R0 ;  /* 0x0000001fff047819 */ /* 0x000fca0000011400 */
[----:B------:R-:W-:-:S04]  /*28520*/  IMAD R4, R4, UR4, RZ ;  /* 0x0000000404047c24 */ /* 0x000fc8000f8e02ff */
        /* <DEDUP_REMOVED lines=9> */
[----:B------:R-:W0:Y:S01]  /*285c0*/  SHFL.IDX PT, R3, R0, RZ, 0x181f ;  /* 0x00181fff00037589 */ /* 0x000e2200000e0000 */
[----:B------:R-:W-:Y:S01]  /*285d0*/  IMAD R37, R37, R5, RZ ;  /* 0x0000000525257224 */ /* 0x000fe200078e02ff */
[----:B------:R-:W-:Y:S01]  /*285e0*/  LOP3.LUT R23, R23, 0xffffdfff, RZ, 0xc0, !PT ;  /* 0xffffdfff17177812 */ /* 0x000fe200078ec0ff */
[----:B------:R-:W-:Y:S01]  /*285f0*/  IMAD.IADD R36, R21, 0x1, R36 ;  /* 0x0000000115247824 */ /* 0x000fe200078e0224 */
[----:B------:R-:W2:Y:S04]  /*28600*/  SHFL.IDX PT, R2, R4, RZ, 0x181f ;  /* 0x00181fff04027589 */ /* 0x000ea800000e0000 */
[----:B------:R-:W-:Y:S01]  /*28610*/  ISETP.GE.AND P6, PT, R36, R37, PT ;  /* 0x000000252400720c */ /* 0x000fe20003fc6270 */
[----:B------:R-:W3:Y:S04]  /*28620*/  SHFL.IDX PT, R11, R0, 0x1, 0x181f ;  /* 0x00381f00000b7f89 */ /* 0x000ee800000e0000 */
[----:B------:R-:W4:Y:S04]  /*28630*/  SHFL.IDX PT, R6, R4, 0x1, 0x181f ;  /* 0x00381f0004067f89 */ /* 0x000f2800000e0000 */
[----:B------:R-:W5:Y:S04]  /*28640*/  SHFL.IDX PT, R8, R0, 0x2, 0x181f ;  /* 0x00581f0000087f89 */ /* 0x000f6800000e0000 */
[----:B------:R-:W1:Y:S01]  /*28650*/  SHFL.IDX PT, R5, R4, 0x2, 0x181f ;  /* 0x00581f0004057f89 */ /* 0x000e6200000e0000 */
[----:B------:R-:W-:-:S02]  /*28660*/  @P6 LOP3.LUT R23, R23, 0x2000, RZ, 0xfc, !PT ;  /* 0x0000200017176812 */ /* 0x000fc400078efcff */
[----:B0-----:R-:W-:Y:S01]  /*28670*/  @!P6 LEA R3, P1, R20, R3, 0x1 ;  /* 0x000000031403e211 */ /* 0x001fe200078208ff */
[----:B------:R-:W0:Y:S01]  /*28680*/  SHFL.IDX PT, R9, R0, 0x3, 0x181f ;  /* 0x00781f0000097f89 */ /* 0x000e2200000e0000 */
[----:B------:R-:W-:-:S03]  /*28690*/  LOP3.LUT R23, R23, 0xffffefff, RZ, 0xc0, !PT ;  /* 0xffffefff17177812 */ /* 0x000fc600078ec0ff */
[----:B--2---:R-:W-:Y:S02]  /*286a0*/  @!P6 IMAD.X R7, RZ, RZ, R2, P1 ;  /* 0x000000ffff07e224 */ /* 0x004fe400008e0602 */
[----:B------:R-:W-:-:S05]  /*286b0*/  VIADD R2, R36, 0x10 ;  /* 0x0000001024027836 */ /* 0x000fca0000000000 */
[----:B------:R-:W-:Y:S01]  /*286c0*/  ISETP.GE.AND P5, PT, R2, R37, PT ;  /* 0x000000250200720c */ /* 0x000fe20003fa6270 */
[----:B------:R-:W-:-:S05]  /*286d0*/  VIADD R2, R36, 0x20 ;  /* 0x0000002024027836 */ /* 0x000fca0000000000 */
[----:B------:R-:W-:Y:S01]  /*286e0*/  ISETP.GE.AND P3, PT, R2, R37, PT ;  /* 0x000000250200720c */ /* 0x000fe20003f66270 */
[----:B------:R-:W-:-:S05]  /*286f0*/  VIADD R2, R36, 0x30 ;  /* 0x0000003024027836 */ /* 0x000fca0000000000 */
[----:B------:R-:W-:Y:S01]  /*28700*/  ISETP.GE.AND P2, PT, R2, R37, PT ;  /* 0x000000250200720c */ /* 0x000fe20003f46270 */
[----:B------:R-:W-:Y:S01]  /*28710*/  VIADD R2, R36, 0x40 ;  /* 0x0000004024027836 */ /* 0x000fe20000000000 */
[----:B---3--:R-:W-:Y:S02]  /*28720*/  @!P5 LEA R11, P1, R20, R11, 0x1 ;  /* 0x0000000b140bd211 */ /* 0x008fe400078208ff */
[----:B------:R-:W-:Y:S02]  /*28730*/  @P5 LOP3.LUT R23, R23, 0x1000, RZ, 0xfc, !PT ;  /* 0x0000100017175812 */ /* 0x000fe400078efcff */
[----:B------:R-:W-:Y:S01]  /*28740*/  ISETP.GE.AND P4, PT, R2, R37, PT ;  /* 0x000000250200720c */ /* 0x000fe20003f86270 */
[----:B----4-:R-:W-:Y:S01]  /*28750*/  @!P5 IMAD.X R6, RZ, RZ, R6, P1 ;  /* 0x000000ffff06d224 */ /* 0x010fe200008e0606 */
[----:B------:R-:W2:Y:S01]  /*28760*/  SHFL.IDX PT, R2, R4, 0x3, 0x181f ;  /* 0x00781f0004027f89 */ /* 0x000ea200000e0000 */
[----:B-----5:R-:W-:Y:S02]  /*28770*/  @!P3 LEA R8, P1, R20, R8, 0x1 ;  /* 0x000000081408b211 */ /* 0x020fe400078208ff */
[----:B------:R-:W-:-:S03]  /*28780*/  LOP3.LUT R23, R23, 0xfffff7ff, RZ, 0xc0, !PT ;  /* 0xfffff7ff17177812 */ /* 0x000fc600078ec0ff */
[----:B-1----:R-:W-:Y:S01]  /*28790*/  @!P3 IMAD.X R5, RZ, RZ, R5, P1 ;  /* 0x000000ffff05b224 */ /* 0x002fe200008e0605 */
[----:B0-----:R-:W-:Y:S02]  /*287a0*/  @!P2 LEA R12, P1, R20, R9, 0x1 ;  /* 0x00000009140ca211 */ /* 0x001fe400078208ff */
[----:B------:R-:W0:Y:S01]  /*287b0*/  SHFL.IDX PT, R9, R0, 0x4, 0x181f ;  /* 0x00981f0000097f89 */ /* 0x000e2200000e0000 */
[----:B------:R-:W-:-:S04]  /*287c0*/  @P3 LOP3.LUT R23, R23, 0x800, RZ, 0xfc, !PT ;  /* 0x0000080017173812 */ /* 0x000fc800078efcff */
[----:B------:R-:W-:-:S04]  /*287d0*/  LOP3.LUT R23, R23, 0xfffffdff, RZ, 0xc0, !PT ;  /* 0xfffffdff17177812 */ /* 0x000fc800078ec0ff */
[----:B------:R-:W-:-:S04]  /*287e0*/  @P2 LOP3.LUT R23, R23, 0x200, RZ, 0xfc, !PT ;  /* 0x0000020017172812 */ /* 0x000fc800078efcff */
[----:B------:R-:W-:Y:S01]  /*287f0*/  LOP3.LUT R23, R23, 0xfffffeff, RZ, 0xc0, !PT ;  /* 0xfffffeff17177812 */ /* 0x000fe200078ec0ff */
[----:B--2---:R-:W-:Y:S02]  /*28800*/  @!P2 IMAD.X R10, RZ, RZ, R2, P1 ;  /* 0x000000ffff0aa224 */ /* 0x004fe400008e0602 */
[----:B------:R-:W1:Y:S01]  /*28810*/  SHFL.IDX PT, R2, R4, 0x4, 0x181f ;  /* 0x00981f0004027f89 */ /* 0x000e6200000e0000 */
[----:B------:R-:W-:-:S04]  /*28820*/  @P4 LOP3.LUT R23, R23, 0x100, RZ, 0xfc, !PT ;  /* 0x0000010017174812 */ /* 0x000fc800078efcff */
[----:B------:R-:W-:Y:S02]  /*28830*/  LOP3.LUT R23, R23, 0xffffff7f, RZ, 0xc0, !PT ;  /* 0xffffff7f17177812 */ /* 0x000fe400078ec0ff */
[----:B0-----:R-:W-:-:S05]  /*28840*/  @!P4 LEA R13, P1, R20, R9, 0x1 ;  /* 0x00000009140dc211 */ /* 0x001fca00078208ff */
[----:B-1----:R-:W-:Y:S02]  /*28850*/  @!P4 IMAD.X R9, RZ, RZ, R2, P1 ;  /* 0x000000ffff09c224 */ /* 0x002fe400008e0602 */
[----:B------:R-:W-:Y:S02]  /*28860*/  @!P6 IMAD.MOV.U32 R2, RZ, RZ, R3 ;  /* 0x000000ffff02e224 */ /* 0x000fe400078e0003 */
[----:B------:R-:W-:Y:S02]  /*28870*/  @!P6 IMAD.MOV.U32 R3, RZ, RZ, R7 ;  /* 0x000000ffff03e224 */ /* 0x000fe400078e0007 */
[----:B------:R-:W0:Y:S04]  /*28880*/  SHFL.IDX PT, R7, R0, 0x5, 0x181f ;  /* 0x00b81f0000077f89 */ /* 0x000e2800000e0000 */
[----:B------:R1:W-:Y:S02]  /*28890*/  @!P6 LDGSTS.E.BYPASS.LTC128B.128 [R26+0x18400], desc[UR36][R2.64], !P0 ;  /* 0x18400000021aefae */ /* 0x0003e4000c101d64 */
[----:B-1----:R-:W-:-:S02]  /*288a0*/  @!P5 IMAD.MOV.U32 R2, RZ, RZ, R11 ;  /* 0x000000ffff02d224 */ /* 0x002fc400078e000b */
[----:B------:R-:W-:Y:S02]  /*288b0*/  @!P5 IMAD.MOV.U32 R3, RZ, RZ, R6 ;  /* 0x000000ffff03d224 */ /* 0x000fe400078e0006 */
[----:B------:R-:W1:Y:S04]  /*288c0*/  SHFL.IDX PT, R6, R4, 0x5, 0x181f ;  /* 0x00b81f0004067f89 */ /* 0x000e6800000e0000 */
[----:B------:R2:W-:Y:S02]  /*288d0*/  @!P5 LDGSTS.E.BYPASS.LTC128B.128 [R26+0x18c00], desc[UR36][R2.64], !P0 ;  /* 0x18c00000021adfae */ /* 0x0005e4000c101d64 */
[----:B--2---:R-:W-:Y:S02]  /*288e0*/  @!P3 IMAD.MOV.U32 R2, RZ, RZ, R8 ;  /* 0x000000ffff02b224 */ /* 0x004fe400078e0008 */
[----:B------:R-:W-:-:S02]  /*288f0*/  @!P3 IMAD.MOV.U32 R3, RZ, RZ, R5 ;  /* 0x000000ffff03b224 */ /* 0x000fc400078e0005 */
[----:B------:R-:W2:Y:S04]  /*28900*/  SHFL.IDX PT, R5, R0, 0x6, 0x181f ;  /* 0x00d81f0000057f89 */ /* 0x000ea800000e0000 */
[----:B------:R3:W-:Y:S04]  /*28910*/  @!P3 LDGSTS.E.BYPASS.LTC128B.128 [R26+0x19400], desc[UR36][R2.64], !P0 ;  /* 0x19400000021abfae */ /* 0x0007e8000c101d64 */
[----:B------:R-:W-:Y:S01]  /*28920*/  SHFL.IDX PT, R0, R0, 0x7, 0x181f ;  /* 0x00f81f0000007f89 */ /* 0x000fe200000e0000 */
[----:B---3--:R-:W-:Y:S02]  /*28930*/  VIADD R2, R36, 0x50 ;  /* 0x0000005024027836 */ /* 0x008fe40000000000 */
[----:B------:R-:W-:-:S03]  /*28940*/  @!P2 IMAD.MOV.U32 R3, RZ, RZ, R10 ;  /* 0x000000ffff03a224 */ /* 0x000fc600078e000a */
[----:B------:R-:W-:Y:S01]  /*28950*/  ISETP.GE.AND P3, PT, R2, R37, PT ;  /* 0x000000250200720c */ /* 0x000fe20003f66270 */
[----:B------:R-:W-:-:S05]  /*28960*/  @!P2 IMAD.MOV.U32 R2, RZ, RZ, R12 ;  /* 0x000000ffff02a224 */ /* 0x000fca00078e000c */
[----:B------:R3:W-:Y:S07]  /*28970*/  @!P2 LDGSTS.E.BYPASS.LTC128B.128 [R26+0x19c00], desc[UR36][R2.64], !P0 ;  /* 0x19c00000021aafae */ /* 0x0007ee000c101d64 */
[----:B0-----:R-:W-:Y:S02]  /*28980*/  @!P3 LEA R7, P1, R20, R7, 0x1 ;  /* 0x000000071407b211 */ /* 0x001fe400078208ff */
[----:B------:R-:W-:Y:S01]  /*28990*/  @P3 LOP3.LUT R23, R23, 0x80, RZ, 0xfc, !PT ;  /* 0x0000008017173812 */ /* 0x000fe200078efcff */
[----:B---3--:R-:W0:Y:S01]  /*289a0*/  SHFL.IDX PT, R2, R4, 0x6, 0x181f ;  /* 0x00d81f0004027f89 */ /* 0x008e2200000e0000 */
[----:B------:R-:W-:-:S02]  /*289b0*/  VIADD R3, R36, 0x60 ;  /* 0x0000006024037836 */ /* 0x000fc40000000000 */
[----:B------:R-:W-:Y:S01]  /*289c0*/  LOP3.LUT R23, R23, 0xffffffbf, RZ, 0xc0, !PT ;  /* 0xffffffbf17177812 */ /* 0x000fe200078ec0ff */
[----:B-1----:R-:W-:Y:S01]  /*289d0*/  @!P3 IMAD.X R6, RZ, RZ, R6, P1 ;  /* 0x000000ffff06b224 */ /* 0x002fe200008e0606 */
[----:B------:R-:W1:Y:S01]  /*289e0*/  SHFL.IDX PT, R4, R4, 0x7, 0x181f ;  /* 0x00f81f0004047f89 */ /* 0x000e6200000e0000 */
[----:B------:R-:W-:Y:S01]  /*289f0*/  ISETP.GE.AND P2, PT, R3, R37, PT ;  /* 0x000000250300720c */ /* 0x000fe20003f46270 */
[----:B------:R-:W-:-:S12]  /*28a00*/  @!P4 IMAD.MOV.U32 R3, RZ, RZ, R9 ;  /* 0x000000ffff03c224 */ /* 0x000fd800078e0009 */
[----:B--2---:R-:W-:Y:S02]  /*28a10*/  @!P2 LEA R5, P1, R20, R5, 0x1 ;  /* 0x000000051405a211 */ /* 0x004fe400078208ff */
[----:B------:R-:W-:-:S03]  /*28a20*/  @P2 LOP3.LUT R23, R23, 0x40, RZ, 0xfc, !PT ;  /* 0x0000004017172812 */ /* 0x000fc600078efcff */
[----:B0-----:R-:W-:Y:S02]  /*28a30*/  @!P2 IMAD.X R8, RZ, RZ, R2, P1 ;  /* 0x000000ffff08a224 */ /* 0x001fe400008e0602 */
[----:B------:R-:W-:-:S05]  /*28a40*/  @!P4 IMAD.MOV.U32 R2, RZ, RZ, R13 ;  /* 0x000000ffff02c224 */ /* 0x000fca00078e000d */
[----:B------:R0:W-:Y:S02]  /*28a50*/  @!P4 LDGSTS.E.BYPASS.LTC128B.128 [R26+0x1a400], desc[UR36][R2.64], !P0 ;  /* 0x1a400000021acfae */ /* 0x0001e4000c101d64 */
[----:B0-----:R-:W-:Y:S02]  /*28a60*/  @!P3 IMAD.MOV.U32 R2, RZ, RZ, R7 ;  /* 0x000000ffff02b224 */ /* 0x001fe400078e0007 */
[----:B------:R-:W-:-:S05]  /*28a70*/  @!P3 IMAD.MOV.U32 R3, RZ, RZ, R6 ;  /* 0x000000ffff03b224 */ /* 0x000fca00078e0006 */
[----:B------:R0:W-:Y:S02]  /*28a80*/  @!P3 LDGSTS.E.BYPASS.LTC128B.128 [R26+0x1ac00], desc[UR36][R2.64], !P0 ;  /* 0x1ac00000021abfae */ /* 0x0001e4000c101d64 */
[----:B0-----:R-:W-:Y:S02]  /*28a90*/  @!P2 IMAD.MOV.U32 R2, RZ, RZ, R5 ;  /* 0x000000ffff02a224 */ /* 0x001fe400078e0005 */
[----:B------:R-:W-:-:S05]  /*28aa0*/  @!P2 IMAD.MOV.U32 R3, RZ, RZ, R8 ;  /* 0x000000ffff03a224 */ /* 0x000fca00078e0008 */
[----:B-1----:R0:W-:Y:S02]  /*28ab0*/  @!P2 LDGSTS.E.BYPASS.LTC128B.128 [R26+0x1b400], desc[UR36][R2.64], !P0 ;  /* 0x1b400000021aafae */ /* 0x0021e4000c101d64 */
.L_x_3699:
        /* <DEDUP_REMOVED lines=12> */
.L_x_3604:
        /* <DEDUP_REMOVED lines=28> */
.L_x_3606:
[----:B------:R-:W-:Y:S05]  /*28d40*/  BSYNC B6 ;  /* 0x0000000000067941 */ /* 0x000fea0003800000 */
.L_x_3605:
[----:B------:R-:W2:Y:S01]  /*28d50*/  LDL.LU R4, [R1+0x450] ;  /* 0x0004500001047983 */ /* 0x000ea20000300800 */
[----:B0-----:R-:W0:Y:S01]  /*28d60*/  LDC R2, c[0x0][0x448] ;  /* 0x00011200ff027b82 */ /* 0x001e220000000800 */
[----:B------:R-:W-:Y:S02]  /*28d70*/  ULDC.64 UR4, c[0x0][0x398] ;  /* 0x0000e60000047ab9 */ /* 0x000fe40000000a00 */
[----:B------:R-:W3:Y:S04]  /*28d80*/  LDL.LU R21, [R1+0x454] ;  /* 0x0004540001157983 */ /* 0x000ee80000300800 */
[----:B------:R-:W4:Y:S01]  /*28d90*/  LDL.LU R20, [R1+0x448] ;  /* 0x0004480001147983 */ /* 0x000f220000300800 */
        /* <DEDUP_REMOVED lines=19> */
[----:B----4-:R-:W-:Y:S01]  /*28ed0*/  IMAD.WIDE.U32 R2, R20, UR4, R2 ;  /* 0x0000000414027c25 */ /* 0x010fe2000f8e0002 */
        /* <DEDUP_REMOVED lines=13> */
[----:B------:R-:W-:Y:S02]  /*28fb0*/  IMAD.SHL.U32 R20, R6, 0x8, RZ ;  /* 0x0000000806147824 */ /* 0x000fe400078e00ff */
        /* <DEDUP_REMOVED lines=104> */
.L_x_3717:
        /* <DEDUP_REMOVED lines=12> */
.L_x_3609:
[----:B------:R-:W-:Y:S05]  /*29700*/  BSYNC B0 ;  /* 0x0000000000007941 */ /* 0x000fea0003800000 */
.L_x_3608:
[----:B------:R-:W-:Y:S01]  /*29710*/  NOP ;  /* 0x0000000000007918 */ /* 0x000fe20000000000 */
[----:B------:R-:W-:-:S13]  /*29720*/  PLOP3.LUT P0, PT, PT, PT, PT, 0x80, 0x0 ;  /* 0x000000000000781c */ /* 0x000fda0003f0f070 */
.L_x_3610:
        /* <DEDUP_REMOVED lines=18> */
.L_x_3718:
[----:B------:R-:W-:Y:S05]  /*29850*/  BSYNC B0 ;  /* 0x0000000000007941 */ /* 0x000fea0003800000 */
.L_x_3611:
[----:B------:R-:W-:-:S13]  /*29860*/  LOP3.LUT P0, RZ, R23, 0x400, RZ, 0xc0, !PT ;  /* 0x0000040017ff7812 */ /* 0x000fda000780c0ff */
[----:B------:R-:W-:Y:S05]  /*29870*/  @!P0 BRA `(.L_x_3613) ;  /* 0x0000000000048947 */ /* 0x000fea0003800000 */
[----:B------:R-:W-:Y:S01]  /*29880*/  BPT.TRAP 0x1 ;  /* 0x000000040000795c */ /* 0x000fe20000300000 */
.L_x_3613:
[----:B------:R-:W-:Y:S01]  /*29890*/  SHF.L.U32 R0, R27, 0x1f, RZ ;  /* 0x0000001f1b007819 */ /* 0x000fe200000006ff */
[----:B------:R-:W-:Y:S03]  /*298a0*/  BSSY B0, `(.L_x_3614) ;  /* 0x0000003000007945 */ /* 0x000fe60003800000 */
[----:B------:R-:W1:Y:S02]  /*298b0*/  SYNCS.PHASECHK.TRANS64.TRYWAIT P0, [R17+URZ+0x32460], R0 ;  /* 0x03246000110075a7 */ /* 0x000e64000800017f */
[----:B-1----:R-:W-:Y:S05]  /*298c0*/  @!P0 BRA `(.L_x_3615) ;  /* 0x0000004c00348947 */ /* 0x002fea0003800000 */
.L_x_3719:
[----:B------:R-:W-:Y:S05]  /*298d0*/  BSYNC B0 ;  /* 0x0000000000007941 */ /* 0x000fea0003800000 */
.L_x_3614:
[----:B0-----:R-:W1:Y:S01]  /*298e0*/  LDL.LU R3, [R1+0x45c] ;  /* 0x00045c0001037983 */ /* 0x001e620000300800 */
[----:B------:R-:W-:Y:S01]  /*298f0*/  ULDC.64 UR4, c[0x0][0x328] ;  /* 0x0000ca0000047ab9 */ /* 0x000fe20000000a00 */
[----:B------:R-:W-:Y:S02]  /*29900*/  ULDC.64 UR6, c[0x0][0x318] ;  /* 0x0000c60000067ab9 */ /* 0x000fe40000000a00 */
[----:B------:R-:W2:Y:S04]  /*29910*/  LDL.LU R2, [R1+0x440] ;  /* 0x0004400001027983 */ /* 0x000ea80000300800 */
[----:B------:R-:W3:Y:S04]  /*29920*/  LDL.LU R6, [R1+0x460] ;  /* 0x0004600001067983 */ /* 0x000ee80000300800 */
[----:B------:R-:W4:Y:S01]  /*29930*/  LDL.LU R4, [R1+0x478] ;  /* 0x0004780001047983 */ /* 0x000f220000300800 */
[----:B------:R-:W-:-:S02]  /*29940*/  LOP3.LUT P3, RZ, R23, 0x10, RZ, 0xc0, !PT ;  /* 0x0000001017ff7812 */ /* 0x000fc4000786c0ff */
[C---:B------:R-:W-:Y:S02]  /*29950*/  LOP3.LUT P2, RZ, R23.reuse, 0x8, RZ, 0xc0, !PT ;  /* 0x0000000817ff7812 */ /* 0x040fe4000784c0ff */
[C---:B------:R-:W-:Y:S02]  /*29960*/  LOP3.LUT P1, RZ, R23.reuse, 0x4, RZ, 0xc0, !PT ;  /* 0x0000000417ff7812 */ /* 0x040fe4000782c0ff */
[----:B------:R-:W-:Y:S02]  /*29970*/  LOP3.LUT P4, RZ, R23, 0x1, RZ, 0xc0, !PT ;  /* 0x0000000117ff7812 */ /* 0x000fe4000788c0ff */
[----:B------:R-:W-:Y:S01]  /*29980*/  SEL R7, RZ, 0x8, P1 ;  /* 0x00000008ff077807 */ /* 0x000fe20000800000 */
[----:B-1----:R-:W-:-:S04]  /*29990*/  IMAD R0, R3, UR4, RZ ;  /* 0x0000000403007c24 */ /* 0x002fc8000f8e02ff */
[C---:B--2---:R-:W-:Y:S02]  /*299a0*/  IMAD R5, R2.reuse, UR5, R0 ;  /* 0x0000000502057c24 */ /* 0x044fe4000f8e0200 */
[----:B------:R-:W-:Y:S01]  /*299b0*/  IMAD.WIDE.U32 R2, R2, UR4, RZ ;  /* 0x0000000402027c25 */ /* 0x000fe2000f8e00ff */
[----:B------:R-:W-:-:S03]  /*299c0*/  ULDC.64 UR4, c[0x0][0x338] ;  /* 0x0000ce0000047ab9 */ /* 0x000fc60000000a00 */
[----:B------:R-:W-:Y:S02]  /*299d0*/  IMAD.IADD R3, R3, 0x1, R5 ;  /* 0x0000000103037824 */ /* 0x000fe400078e0205 */
[----:B---3--:R-:W-:Y:S02]  /*299e0*/  IMAD R0, R6, UR4, RZ ;  /* 0x0000000406007c24 */ /* 0x008fe4000f8e02ff */
[----:B------:R-:W-:-:S04]  /*299f0*/  IMAD.WIDE.U32 R2, R35, UR4, R2 ;  /* 0x0000000423027c25 */ /* 0x000fc8000f8e0002 */
[----:B------:R-:W-:Y:S01]  /*29a00*/  IMAD R5, R35, UR5, R0 ;  /* 0x0000000523057c24 */ /* 0x000fe2000f8e0200 */
[----:B------:R-:W-:Y:S01]  /*29a10*/  ULDC.64 UR4, c[0x0][0x330] ;  /* 0x0000cc0000047ab9 */ /* 0x000fe20000000a00 */
[----:B------:R-:W-:Y:S02]  /*29a20*/  SEL R0, RZ, 0x2, P3 ;  /* 0x00000002ff007807 */ /* 0x000fe40001800000 */
        /* <DEDUP_REMOVED lines=81> */
.L_x_3733:
        /* <DEDUP_REMOVED lines=15> */
.L_x_3617:
        /* <DEDUP_REMOVED lines=10> */
.L_x_3618:
[----:B0-----:R-:W2:Y:S01]  /*2a0d0*/  LDL.LU R2, [R1+0x458] ;  /* 0x0004580001027983 */ /* 0x001ea20000300800 */
[----:B------:R0:W-:Y:S01]  /*2a0e0*/  SYNCS.ARRIVE.TRANS64.A1T0 RZ, [R17+URZ+0x32450], RZ ;  /* 0x032450ff11ff79a7 */ /* 0x0001e2000810003f */
[----:B------:R-:W-:Y:S01]  /*2a0f0*/  BSSY B0, `(.L_x_3619) ;  /* 0x00000d8000007945 */ /* 0x000fe20003800000 */
[----:B--2---:R-:W-:-:S05]  /*2a100*/  VIADD R21, R2, 0xfffffffe ;  /* 0xfffffffe02157836 */ /* 0x004fca0000000000 */
[----:B------:R-:W-:-:S13]  /*2a110*/  ISETP.GE.AND P0, PT, R21, R30, PT ;  /* 0x0000001e1500720c */ /* 0x000fda0003f06270 */
[----:B0-----:R-:W-:Y:S05]  /*2a120*/  @!P0 BRA `(.L_x_3620) ;  /* 0x0000000c00508947 */ /* 0x001fea0003800000 */
.L_x_3633:
[----:B0-----:R-:W0:Y:S01]  /*2a130*/  S2R R2, SR_TID.X ;  /* 0x0000000000027919 */ /* 0x001e220000002100 */
[----:B------:R-:W-:Y:S01]  /*2a140*/  IMAD R8, R21, 0x60, R31 ;  /* 0x0000006015087824 */ /* 0x000fe200078e021f */
[----:B------:R-:W-:Y:S01]  /*2a150*/  LOP3.LUT P1, RZ, R23, 0x400, RZ, 0xc0, !PT ;  /* 0x0000040017ff7812 */ /* 0x000fe2000782c0ff */
[----:B------:R-:W-:Y:S01]  /*2a160*/  VIADD R24, R24, 0x1 ;  /* 0x0000000118187836 */ /* 0x000fe20000000000 */
[C---:B0-----:R-:W-:Y:S01]  /*2a170*/  LOP3.LUT R3, R2.reuse, 0x7f, RZ, 0xc0, !PT ;  /* 0x0000007f02037812 */ /* 0x041fe200078ec0ff */
[----:B------:R-:W-:-:S03]  /*2a180*/  IMAD.SHL.U32 R2, R2, 0x10, RZ ;  /* 0x0000001002027824 */ /* 0x000fc600078e00ff */
[----:B------:R-:W-:Y:S02]  /*2a190*/  SHF.R.U32.HI R4, RZ, 0x3, R3 ;  /* 0x00000003ff047819 */ /* 0x000fe40000011603 */
[----:B------:R-:W0:Y:S02]  /*2a1a0*/  LDC R3, c[0x0][0x430] ;  /* 0x00010c00ff037b82 */ /* 0x000e240000000800 */
[----:B------:R-:W-:-:S04]  /*2a1b0*/  LOP3.LUT R2, R4, 0x70, R2, 0xf8, !PT ;  /* 0x0000007004027812 */ /* 0x000fc800078ef802 */
[C---:B------:R-:W-:Y:S01]  /*2a1c0*/  ISETP.GT.U32.AND P2, PT, R2.reuse, 0x5f, PT ;  /* 0x0000005f0200780c */ /* 0x040fe20003f44070 */
[----:B------:R-:W-:-:S04]  /*2a1d0*/  IMAD.IADD R8, R2, 0x1, R8 ;  /* 0x0000000102087824 */ /* 0x000fc800078e0208 */
[----:B------:R-:W-:-:S08]  /*2a1e0*/  IMAD.MOV.U32 R9, RZ, RZ, R8 ;  /* 0x000000ffff097224 */ /* 0x000fd000078e0008 */
[----:B-1----:R-:W1:Y:S01]  /*2a1f0*/  @!P2 LDC.64 R4, c[0x0][0x428] ;  /* 0x00010a00ff04ab82 */ /* 0x002e620000000a00 */
[----:B0-----:R-:W-:-:S13]  /*2a200*/  ISETP.NE.AND P0, PT, R3, 0x1, PT ;  /* 0x000000010300780c */ /* 0x001fda0003f05270 */
[----:B------:R-:W0:Y:S08]  /*2a210*/  @P0 LDC R3, c[0x0][0x434] ;  /* 0x00010d00ff030b82 */ /* 0x000e300000000800 */
[----:B--2---:R-:W2:Y:S01]  /*2a220*/  @P0 LDC R7, c[0x0][0x438] ;  /* 0x00010e00ff070b82 */ /* 0x004ea20000000800 */
[----:B0-----:R-:W-:-:S05]  /*2a230*/  @P0 IMAD.HI.U32 R2, R8, R3, RZ ;  /* 0x0000000308020227 */ /* 0x001fca00078e00ff */
[----:B--2---:R-:W-:Y:S01]  /*2a240*/  @P0 SHF.R.U32.HI R9, RZ, R7, R2 ;  /* 0x00000007ff090219 */ /* 0x004fe20000011602 */
[----:B-1----:R-:W-:Y:S01]  /*2a250*/  @!P2 IMAD R2, R32, R4, RZ ;  /* 0x000000042002a224 */ /* 0x002fe200078e02ff */
[----:B------:R-:W0:Y:S02]  /*2a260*/  @!P2 LDC.64 R6, c[0x0][0x418] ;  /* 0x00010600ff06ab82 */ /* 0x000e240000000a00 */
[--C-:B------:R-:W-:Y:S01]  /*2a270*/  @!P2 SHF.R.S32.HI R3, RZ, 0x1f, R9.reuse ;  /* 0x0000001fff03a819 */ /* 0x100fe20000011409 */
[----:B------:R-:W-:Y:S02]  /*2a280*/  @!P2 IMAD R5, R28, R5, R2 ;  /* 0x000000051c05a224 */ /* 0x000fe400078e0202 */
[----:B------:R-:W-:-:S04]  /*2a290*/  @!P2 IMAD.MOV.U32 R2, RZ, RZ, R9 ;  /* 0x000000ffff02a224 */ /* 0x000fc800078e0009 */
[----:B------:R-:W-:-:S04]  /*2a2a0*/  @!P2 IMAD.WIDE.U32 R2, R28, R4, R2 ;  /* 0x000000041c02a225 */ /* 0x000fc800078e0002 */
[----:B------:R-:W-:Y:S01]  /*2a2b0*/  @!P2 IMAD.IADD R3, R5, 0x1, R3 ;  /* 0x000000010503a824 */ /* 0x000fe200078e0203 */
[----:B------:R-:W-:Y:S05]  /*2a2c0*/  YIELD ;  /* 0x0000000000007946 */ /* 0x000fea0003800000 */
[----:B------:R-:W-:Y:S01]  /*2a2d0*/  IMAD.MOV.U32 R4, RZ, RZ, RZ ;  /* 0x000000ffff047224 */ /* 0x000fe200078e00ff */
[----:B------:R-:W-:Y:S01]  /*2a2e0*/  ULDC UR4, c[0x0][0x430] ;  /* 0x00010c0000047ab9 */ /* 0x000fe20000000800 */
[----:B0-----:R-:W-:Y:S01]  /*2a2f0*/  @!P2 LEA R6, P0, R2, R6, 0x2 ;  /* 0x000000060206a211 */ /* 0x001fe200078010ff */
[----:B------:R-:W-:-:S03]  /*2a300*/  IMAD.MOV R5, RZ, RZ, -R9 ;  /* 0x000000ffff057224 */ /* 0x000fc600078e0a09 */
[----:B------:R-:W-:Y:S02]  /*2a310*/  @!P2 LEA.HI.X R7, R2, R7, R3, 0x2, P0 ;  /* 0x000000070207a211 */ /* 0x000fe400000f1403 */
[C---:B------:R-:W-:Y:S01]  /*2a320*/  ISETP.NE.AND P0, PT, R24.reuse, 0x2, PT ;  /* 0x000000021800780c */ /* 0x040fe20003f05270 */
[----:B------:R-:W-:Y:S02]  /*2a330*/  IMAD.MOV.U32 R3, RZ, RZ, R21 ;  /* 0x000000ffff037224 */ /* 0x000fe400078e0015 */
[----:B------:R-:W-:Y:S01]  /*2a340*/  IMAD R5, R5, UR4, R8 ;  /* 0x0000000405057c24 */ /* 0x000fe2000f8e0208 */
[----:B------:R-:W-:Y:S01]  /*2a350*/  SEL R2, RZ, 0x1, P0 ;  /* 0x00000001ff027807 */ /* 0x000fe20000000000 */
[----:B------:R0:W5:Y:S01]  /*2a360*/  @!P2 LDG.E R4, desc[UR36][R6.64] ;  /* 0x000000240604a981 */ /* 0x000162000c1e1900 */
[----:B------:R-:W-:Y:S01]  /*2a370*/  SEL R24, R24, RZ, P0 ;  /* 0x000000ff18187207 */ /* 0x000fe20000000000 */
[----:B------:R-:W-:Y:S01]  /*2a380*/  VIADD R21, R21, 0xffffffff ;  /* 0xffffffff15157836 */ /* 0x000fe20000000000 */
[----:B------:R-:W-:-:S02]  /*2a390*/  LOP3.LUT R27, R27, R2, RZ, 0x3c, !PT ;  /* 0x000000021b1b7212 */ /* 0x000fc400078e3cff */
[----:B------:R-:W-:Y:S01]  /*2a3a0*/  ISETP.GT.AND P2, PT, R3, R30, PT ;  /* 0x0000001e0300720c */ /* 0x000fe20003f44270 */
[----:B------:R-:W-:-:S12]  /*2a3b0*/  @!P1 BRA `(.L_x_3621) ;  /* 0x0000000000049947 */ /* 0x000fd80003800000 */
[----:B------:R-:W-:Y:S01]  /*2a3c0*/  BPT.TRAP 0x1 ;  /* 0x000000040000795c */ /* 0x000fe20000300000 */
.L_x_3621:
[----:B------:R-:W-:Y:S01]  /*2a3d0*/  IMAD R10, R24, 0x8, R22 ;  /* 0x00000008180a7824 */ /* 0x000fe200078e0216 */
[----:B------:R-:W-:Y:S01]  /*2a3e0*/  SHF.L.U32 R20, R27, 0x1f, RZ ;  /* 0x0000001f1b147819 */ /* 0x000fe200000006ff */
[----:B------:R-:W-:Y:S01]  /*2a3f0*/  BSSY B1, `(.L_x_3622) ;  /* 0x0000004000017945 */ /* 0x000fe20003800000 */
[----:B------:R-:W-:Y:S02]  /*2a400*/  SHF.R.S32.HI R9, RZ, 0x1f, R5 ;  /* 0x0000001fff097819 */ /* 0x000fe40000011405 */
[----:B------:R-:W1:Y:S02]  /*2a410*/  SYNCS.PHASECHK.TRANS64.TRYWAIT P0, [R10+URZ+0x32440], R20 ;  /* 0x032440140a0075a7 */ /* 0x000e64000800017f */
[----:B-1----:R-:W-:Y:S05]  /*2a420*/  @!P0 BRA `(.L_x_3623) ;  /* 0x0000004800b08947 */ /* 0x002fea0003800000 */
.L_x_3734:
[----:B------:R-:W-:Y:S05]  /*2a430*/  BSYNC B1 ;  /* 0x0000000000017941 */ /* 0x000fea0003800000 */
.L_x_3622:
        /* <DEDUP_REMOVED lines=49> */
.L_x_3748:
        /* <DEDUP_REMOVED lines=8> */
.L_x_3625:
        /* <DEDUP_REMOVED lines=10> */
.L_x_3626:
[----:B------:R2:W-:Y:S01]  /*2a870*/  SYNCS.ARRIVE.TRANS64.A1T0 RZ, [R10+URZ+0x32430], RZ ;  /* 0x032430ff0aff79a7 */ /* 0x0005e2000810003f */
[----:B------:R-:W-:Y:S05]  /*2a880*/  @!P3 BRA `(.L_x_3627) ;  /* 0x000000000004b947 */ /* 0x000fea0003800000 */
[----:B------:R-:W-:Y:S01]  /*2a890*/  BPT.TRAP 0x1 ;  /* 0x000000040000795c */ /* 0x000fe20000300000 */
.L_x_3627:
[----:B------:R-:W3:Y:S01]  /*2a8a0*/  SYNCS.PHASECHK.TRANS64.TRYWAIT P0, [R10+URZ+0x32460], R20 ;  /* 0x032460140a0075a7 */ /* 0x000ee2000800017f */
[----:B------:R-:W-:Y:S04]  /*2a8b0*/  BSSY B1, `(.L_x_3628) ;  /* 0x0000002000017945 */ /* 0x000fe80003800000 */
[----:B---3--:R-:W-:Y:S05]  /*2a8c0*/  @!P0 BRA `(.L_x_3629) ;  /* 0x0000004c003c8947 */ /* 0x008fea0003800000 */
.L_x_3749:
[----:B------:R-:W-:Y:S05]  /*2a8d0*/  BSYNC B1 ;  /* 0x0000000000017941 */ /* 0x000fea0003800000 */
.L_x_3628:
        /* <DEDUP_REMOVED lines=66> */
.L_x_3763:
        /* <DEDUP_REMOVED lines=11> */
.L_x_3631:
        /* <DEDUP_REMOVED lines=10> */
.L_x_3632:
[----:B------:R1:W-:Y:S01]  /*2ae50*/  SYNCS.ARRIVE.TRANS64.A1T0 RZ, [R10+URZ+0x32450], RZ ;  /* 0x032450ff0aff79a7 */ /* 0x0003e2000810003f */
[----:B------:R-:W-:Y:S05]  /*2ae60*/  @P2 BRA `(.L_x_3633) ;  /* 0xfffffff000b02947 */ /* 0x000fea000383ffff */
.L_x_3620:
[----:B------:R-:W-:Y:S05]  /*2ae70*/  BSYNC B0 ;  /* 0x0000000000007941 */ /* 0x000fea0003800000 */
.L_x_3619:
        /* <DEDUP_REMOVED lines=20> */
.L_x_3635:
[----:B------:R-:W-:Y:S05]  /*2afc0*/  BSYNC B0 ;  /* 0x0000000000007941 */ /* 0x000fea0003800000 */
.L_x_3634:
[----:B------:R-:W-:Y:S02]  /*2afd0*/  SEL R24, R24, RZ, P0 ;  /* 0x000000ff18187207 */ /* 0x000fe40000000000 */
[----:B------:R-:W-:-:S07]  /*2afe0*/  LOP3.LUT R27, R27, R0, RZ, 0x3c, !PT ;  /* 0x000000001b1b7212 */ /* 0x000fce00078e3cff */
.L_x_3588:
[----:B------:R-:W-:Y:S05]  /*2aff0*/  BSYNC B7 ;  /* 0x0000000000077941 */ /* 0x000fea0003800000 */
.L_x_3586:
        /* <DEDUP_REMOVED lines=8> */
[----:B------:R3:W4:Y:S01]  /*2b080*/  LDS.128 R16, [R22+0x324d0] ;  /* 0x0324d00016107984 */ /* 0x0007220000000c00 */
[----:B------:R-:W-:Y:S06]  /*2b090*/  BAR.ARV 0x4, 0x180 ;  /* 0x0106000000007b1d */ /* 0x000fec0000002000 */
[----:B------:R-:W-:Y:S05]  /*2b0a0*/  BRA `(.L_x_3637) ;  /* 0x0000000c00d47947 */ /* 0x000fea0003800000 */
.L_x_3636:
        /* <DEDUP_REMOVED lines=43> */
.L_x_3773:
[----:B------:R-:W-:Y:S02]  /*2b360*/  ULDC UR4, c[0x0][0xd38] ;  /* 0x00034e0000047ab9 */ /* 0x000fe40000000800 */
[----:B------:R-:W-:-:S04]  /*2b370*/  IMAD.U32 R5, RZ, RZ, UR4 ;  /* 0x00000004ff057e24 */ /* 0x000fc8000f8e00ff */
[----:B---3--:R-:W-:-:S04]  /*2b380*/  IMAD R14, R14, R5, RZ ;  /* 0x000000050e0e7224 */ /* 0x008fc800078e02ff */
[----:B------:R-:W-:-:S05]  /*2b390*/  IMAD.IADD R7, R7, 0x1, R14 ;  /* 0x0000000107077824 */ /* 0x000fca00078e020e */
[----:B------:R-:W-:-:S13]  /*2b3a0*/  ISETP.GT.AND P6, PT, R7, R0, PT ;  /* 0x000000000700720c */ /* 0x000fda0003fc4270 */
[----:B------:R-:W-:Y:S05]  /*2b3b0*/  @P6 BRA `(.L_x_3639) ;  /* 0x0000000000a46947 */ /* 0x000fea0003800000 */
.L_x_3642:
        /* <DEDUP_REMOVED lines=35> */
.L_x_3781:
[----:B------:R-:W-:Y:S02]  /*2b5f0*/  ULDC UR4, c[0x0][0xd38] ;  /* 0x00034e0000047ab9 */ /* 0x000fe40000000800 */
[----:B------:R-:W-:-:S04]  /*2b600*/  IMAD.U32 R5, RZ, RZ, UR4 ;  /* 0x00000004ff057e24 */ /* 0x000fc8000f8e00ff */
[----:B---3--:R-:W-:-:S04]  /*2b610*/  IMAD R14, R14, R5, RZ ;  /* 0x000000050e0e7224 */ /* 0x008fc800078e02ff */
[----:B------:R-:W-:-:S05]  /*2b620*/  IMAD.IADD R7, R14, 0x1, R7 ;  /* 0x000000010e077824 */ /* 0x000fca00078e0207 */
[----:B------:R-:W-:-:S13]  /*2b630*/  ISETP.GT.AND P6, PT, R7, R0, PT ;  /* 0x000000000700720c */ /* 0x000fda0003fc4270 */
[----:B------:R-:W-:Y:S05]  /*2b640*/  @!P6 BRA `(.L_x_3642) ;  /* 0xfffffffc005ce947 */ /* 0x000fea000383ffff */
.L_x_3639:
        /* <DEDUP_REMOVED lines=10> */
.L_x_3786:
[----:B------:R-:W-:-:S13]  /*2b6f0*/  ISETP.NE.AND P0, PT, R3, RZ, PT ;  /* 0x000000ff0300720c */ /* 0x000fda0003f05270 */
[----:B------:R-:W-:Y:S05]  /*2b700*/  @!P0 BRA `(.L_x_3644) ;  /* 0x0000000000108947 */ /* 0x000fea0003800000 */
[----:B------:R-:W-:Y:S01]  /*2b710*/  UMOV UR4, 0xffffffff ;  /* 0xffffffff00047882 */ /* 0x000fe20000000000 */
[----:B---3--:R-:W-:Y:S02]  /*2b720*/  VIADD R12, R12, 0xffffffff ;  /* 0xffffffff0c0c7836 */ /* 0x008fe40000000000 */
[----:B------:R-:W-:Y:S05]  /*2b730*/  BRA.DIV UR4, `(.L_x_3645) ;  /* 0x0000004e04d07947 */ /* 0x000fea000b800000 */
[----:B------:R3:W0:Y:S02]  /*2b740*/  SHFL.IDX PT, R6, R2, R12, 0x1f ;  /* 0x00001f0c02067589 */ /* 0x00062400000e0000 */
.L_x_3644:
        /* <DEDUP_REMOVED lines=8> */
[----:B0-----:R-:W3:Y:S08]  /*2b7d0*/  MUFU.RCP R7, R7 ;  /* 0x0000000700077308 */ /* 0x001ef00000001000 */
[----:B----4-:R-:W-:Y:S01]  /*2b7e0*/  MUFU.RCP R8, R8 ;  /* 0x0000000800087308 */ /* 0x010fe20000001000 */
[----:B---3--:R-:W-:Y:S01]  /*2b7f0*/  VIADD R2, R7, 0xffffffe ;  /* 0x0ffffffe07027836 */ /* 0x008fe20000000000 */
[----:B------:R-:W-:-:S06]  /*2b800*/  IABS R7, R17 ;  /* 0x0000001100077213 */ /* 0x000fcc0000000000 */
[----:B------:R0:W3:Y:S02]  /*2b810*/  F2I.FTZ.U32.TRUNC.NTZ R3, R2 ;  /* 0x0000000200037305 */ /* 0x0000e4000021f000 */
[----:B0-----:R-:W-:Y:S02]  /*2b820*/  IMAD.MOV.U32 R2, RZ, RZ, RZ ;  /* 0x000000ffff027224 */ /* 0x001fe400078e00ff */
[----:B---3--:R-:W-:-:S04]  /*2b830*/  IMAD.MOV R9, RZ, RZ, -R3 ;  /* 0x000000ffff097224 */ /* 0x008fc800078e0a03 */
        /* <DEDUP_REMOVED lines=44> */
.L_x_3646:
[----:B---3--:R-:W0:Y:S02]  /*2bb00*/  LDC.64 R2, c[0x0][0xd90] ;  /* 0x00036400ff027b82 */ /* 0x008e240000000a00 */
        /* <DEDUP_REMOVED lines=59> */
.L_x_3647:
[----:B------:R-:W-:-:S05]  /*2bec0*/  LOP3.LUT R2, RZ, R2, RZ, 0x33, !PT ;  /* 0x00000002ff027212 */ /* 0x000fca00078e33ff */
[----:B------:R-:W-:Y:S01]  /*2bed0*/  IMAD.IADD R17, R17, 0x1, R2 ;  /* 0x0000000111117824 */ /* 0x000fe200078e0202 */
[----:B------:R-:W-:Y:S06]  /*2bee0*/  BRA `(.L_x_3648) ;  /* 0x00000000001c7947 */ /* 0x000fec0003800000 */
.L_x_3640:
[----:B------:R-:W-:Y:S01]  /*2bef0*/  UMOV UR4, URZ ;  /* 0x0000003f00047c82 */ /* 0x000fe20008000000 */
[----:B------:R-:W-:Y:S01]  /*2bf00*/  UMOV UR5, URZ ;  /* 0x0000003f00057c82 */ /* 0x000fe20008000000 */
[----:B------:R-:W-:Y:S01]  /*2bf10*/  ULDC UR6, c[0x0][0xd3c] ;  /* 0x00034f0000067ab9 */ /* 0x000fe20000000800 */
[----:B------:R-:W-:Y:S02]  /*2bf20*/  IMAD.MOV.U32 R16, RZ, RZ, R0 ;  /* 0x000000ffff107224 */ /* 0x000fe400078e0000 */
[----:B------:R-:W-:Y:S02]  /*2bf30*/  IMAD.U32 R17, RZ, RZ, UR4 ;  /* 0x00000004ff117e24 */ /* 0x000fe4000f8e00ff */
[----:B------:R-:W-:Y:S02]  /*2bf40*/  IMAD.U32 R18, RZ, RZ, UR5 ;  /* 0x00000005ff127e24 */ /* 0x000fe4000f8e00ff */
[----:B------:R-:W-:-:S07]  /*2bf50*/  IMAD.U32 R19, RZ, RZ, UR6 ;  /* 0x00000006ff137e24 */ /* 0x000fce000f8e00ff */
.L_x_3648:
        /* <DEDUP_REMOVED lines=10> */
.L_x_3637:
[----:B------:R-:W-:Y:S02]  /*2c000*/  ULDC UR4, c[0x0][0xd3c] ;  /* 0x00034f0000047ab9 */ /* 0x000fe40000000800 */
[----:B----4-:R-:W-:-:S13]  /*2c010*/  ISETP.GE.AND P0, PT, R19, UR4, PT ;  /* 0x0000000413007c0c */ /* 0x010fda000bf06270 */
[----:B------:R-:W-:Y:S05]  /*2c020*/  @!P0 BRA `(.L_x_3649) ;  /* 0xffffffa400148947 */ /* 0x000fea000383ffff */
[----:B------:R-:W-:Y:S05]  /*2c030*/  BSYNC B8 ;  /* 0x0000000000087941 */ /* 0x000fea0003800000 */
.L_x_3572:
[----:B0-----:R-:W4:Y:S01]  /*2c040*/  LDL.LU R0, [R1+0x464] ;  /* 0x0004640001007983 */ /* 0x001f220000300800 */
[----:B------:R-:W-:Y:S01]  /*2c050*/  BSSY B0, `(.L_x_3650) ;  /* 0x000000b000007945 */ /* 0x000fe20003800000 */
[----:B------:R-:W0:Y:S01]  /*2c060*/  S2R R5, SR_CgaCtaId ;  /* 0x0000000000057919 */ /* 0x000e220000008800 */
[----:B----4-:R-:W-:-:S05]  /*2c070*/  VIADD R0, R0, 0x1 ;  /* 0x0000000100007836 */ /* 0x010fca0000000000 */
[----:B------:R-:W-:-:S04]  /*2c080*/  LEA.HI R2, R0, R0, RZ, 0x1 ;  /* 0x0000000000027211 */ /* 0x000fc800078f08ff */
[----:B------:R-:W-:Y:S02]  /*2c090*/  LOP3.LUT R3, R2, 0xfffffffe, RZ, 0xc0, !PT ;  /* 0xfffffffe02037812 */ /* 0x000fe400078ec0ff */
[----:B------:R-:W-:-:S03]  /*2c0a0*/  MOV R2, 0x400 ;  /* 0x0000040000027802 */ /* 0x000fc60000000f00 */
[----:B------:R-:W-:Y:S01]  /*2c0b0*/  IMAD.IADD R0, R0, 0x1, -R3 ;  /* 0x0000000100007824 */ /* 0x000fe200078e0a03 */
[----:B0-----:R-:W-:-:S04]  /*2c0c0*/  LEA R5, R5, R2, 0x18 ;  /* 0x0000000205057211 */ /* 0x001fc800078ec0ff */
[----:B------:R-:W-:-:S04]  /*2c0d0*/  SHF.L.U32 R0, R0, 0x1f, RZ ;  /* 0x0000001f00007819 */ /* 0x000fc800000006ff */
[----:B------:R-:W0:Y:S02]  /*2c0e0*/  SYNCS.PHASECHK.TRANS64.TRYWAIT P0, [R5+URZ+0x32420], R0 ;  /* 0x03242000050075a7 */ /* 0x000e24000800017f */
[----:B0-----:R-:W-:Y:S05]  /*2c0f0*/  @!P0 BRA `(.L_x_3651) ;  /* 0x0000004400888947 */ /* 0x001fea0003800000 */
.L_x_3789:
[----:B------:R-:W-:Y:S05]  /*2c100*/  BSYNC B0 ;  /* 0x0000000000007941 */ /* 0x000fea0003800000 */
.L_x_3650:
[----:B------:R-:W-:-:S03]  /*2c110*/  UMOV UR4, 0xffffffff ;  /* 0xffffffff00047882 */ /* 0x000fc60000000000 */
[----:B------:R-:W-:Y:S05]  /*2c120*/  BRA.DIV UR4, `(.L_x_3652) ;  /* 0x0000004604907947 */ /* 0x000fea000b800000 */
[----:B0-----:R-:W0:Y:S02]  /*2c130*/  S2R R0, SR_TID.X ;  /* 0x0000000000007919 */ /* 0x001e240000002100 */
[----:B0-----:R-:W-:-:S04]  /*2c140*/  SHF.R.U32.HI R0, RZ, 0x5, R0 ;  /* 0x00000005ff007819 */ /* 0x001fc80000011600 */
[----:B------:R-:W-:-:S05]  /*2c150*/  LOP3.LUT R0, R0, 0x3, RZ, 0xc0, !PT ;  /* 0x0000000300007812 */ /* 0x000fca00078ec0ff */
[----:B------:R0:W4:Y:S02]  /*2c160*/  SHFL.IDX PT, R14, R0, RZ, 0x1f ;  /* 0x00001fff000e7589 */ /* 0x00012400000e0000 */
.L_x_3792:
[----:B----4-:R-:W-:Y:S01]  /*2c170*/  ISETP.NE.AND P0, PT, R14, RZ, PT ;  /* 0x000000ff0e00720c */ /* 0x010fe20003f05270 */
[----:B------:R-:W-:-:S12]  /*2c180*/  BSSY B0, `(.L_x_3653) ;  /* 0x0000026000007945 */ /* 0x000fd80003800000 */
[----:B------:R-:W-:Y:S05]  /*2c190*/  @P0 BRA `(.L_x_3654) ;  /* 0x0000000000900947 */ /* 0x000fea0003800000 */
[----:B------:R-:W-:-:S03]  /*2c1a0*/  UMOV UR4, 0xffffffff ;  /* 0xffffffff00047882 */ /* 0x000fc60000000000 */
[----:B------:R-:W-:Y:S05]  /*2c1b0*/  BRA.DIV UR4, `(.L_x_3655) ;  /* 0x0000004604a07947 */ /* 0x000fea000b800000 */
[----:B------:R-:W-:-:S13]  /*2c1c0*/  ELECT P6, URZ, PT ;  /* 0x00000000003f782f */ /* 0x000fda00038c0000 */
.L_x_3795:
[----:B------:R-:W-:Y:S05]  /*2c1d0*/  @!P6 BRA `(.L_x_3654) ;  /* 0x000000000080e947 */ /* 0x000fea0003800000 */
[----:B0-----:R-:W4:Y:S02]  /*2c1e0*/  LDL R0, [R1+0x4c8] ;  /* 0x0004c80001007983 */ /* 0x001f240000100800 */
[----:B----4-:R-:W-:-:S13]  /*2c1f0*/  R2UR UR4, R0 ;  /* 0x00000000000472ca */ /* 0x010fda00000e0000 */
[----:B------:R-:W-:-:S06]  /*2c200*/  ULOP3.LUT UR4, UR4, 0x2, URZ, 0xfc, !UPT ;  /* 0x0000000204047892 */ /* 0x000fcc000f8efc3f */
[----:B------:R-:W-:-:S05]  /*2c210*/  IMAD.U32 R0, RZ, RZ, UR4 ;  /* 0x00000004ff007e24 */ /* 0x000fca000f8e00ff */
[----:B------:R-:W-:-:S13]  /*2c220*/  ISETP.NE.AND P0, PT, R0, 0x3, PT ;  /* 0x000000030000780c */ /* 0x000fda0003f05270 */
[----:B------:R-:W-:Y:S05]  /*2c230*/  @!P0 BRA `(.L_x_3656) ;  /* 0x0000000000048947 */ /* 0x000fea0003800000 */
[----:B------:R-:W-:Y:S01]  /*2c240*/  BPT.TRAP 0x1 ;  /* 0x000000040000795c */ /* 0x000fe20000300000 */
.L_x_3656:
[C---:B------:R-:W-:Y:S01]  /*2c250*/  IMAD R3, R24.reuse, 0x8, R5 ;  /* 0x0000000818037824 */ /* 0x040fe200078e0205 */
[----:B------:R-:W-:Y:S01]  /*2c260*/  SHF.L.U32 R2, R27, 0x1f, RZ ;  /* 0x0000001f1b027819 */ /* 0x000fe200000006ff */
[----:B------:R-:W-:-:S03]  /*2c270*/  VIADD R24, R24, 0x1 ;  /* 0x0000000118187836 */ /* 0x000fc60000000000 */
[----:B------:R-:W0:Y:S02]  /*2c280*/  SYNCS.PHASECHK.TRANS64.TRYWAIT P1, [R3+URZ+0x32440], R2 ;  /* 0x03244002030075a7 */ /* 0x000e24000802017f */
[----:B------:R-:W-:-:S04]  /*2c290*/  ISETP.NE.AND P2, PT, R24, 0x2, PT ;  /* 0x000000021800780c */ /* 0x000fc80003f45270 */
[----:B------:R-:W-:Y:S01]  /*2c2a0*/  SEL R0, RZ, 0x1, P2 ;  /* 0x00000001ff007807 */ /* 0x000fe20001000000 */
[----:B0-----:R-:W-:Y:S08]  /*2c2b0*/  @!P1 BRA `(.L_x_3657) ;  /* 0x0000004400809947 */ /* 0x001ff00003800000 */
.L_x_3796:
[----:B------:R-:W-:Y:S02]  /*2c2c0*/  SEL R24, R24, RZ, P2 ;  /* 0x000000ff18187207 */ /* 0x000fe40001000000 */
[----:B------:R-:W-:Y:S01]  /*2c2d0*/  LOP3.LUT R0, R27, R0, RZ, 0x3c, !PT ;  /* 0x000000001b007212 */ /* 0x000fe200078e3cff */
[----:B------:R-:W-:Y:S06]  /*2c2e0*/  @!P0 BRA `(.L_x_3658) ;  /* 0x0000000000048947 */ /* 0x000fec0003800000 */
[----:B------:R-:W-:Y:S01]  /*2c2f0*/  BPT.TRAP 0x1 ;  /* 0x000000040000795c */ /* 0x000fe20000300000 */
.L_x_3658:
[----:B------:R-:W-:Y:S01]  /*2c300*/  IMAD R5, R24, 0x8, R5 ;  /* 0x0000000818057824 */ /* 0x000fe200078e0205 */
[----:B------:R-:W-:-:S04]  /*2c310*/  SHF.L.U32 R0, R0, 0x1f, RZ ;  /* 0x0000001f00007819 */ /* 0x000fc800000006ff */
[----:B------:R-:W4:Y:S02]  /*2c320*/  SYNCS.PHASECHK.TRANS64.TRYWAIT P1, [R5+URZ+0x32440], R0 ;  /* 0x03244000050075a7 */ /* 0x000f24000802017f */
[----:B----4-:R-:W-:Y:S05]  /*2c330*/  @!P1 BRA `(.L_x_3659) ;  /* 0x0000004400749947 */ /* 0x010fea0003800000 */
.L_x_3797:
[----:B------:R-:W-:Y:S05]  /*2c340*/  @!P0 BRA `(.L_x_3660) ;  /* 0x0000000000048947 */ /* 0x000fea0003800000 */
[----:B------:R-:W-:Y:S01]  /*2c350*/  BPT.TRAP 0x1 ;  /* 0x000000040000795c */ /* 0x000fe20000300000 */
.L_x_3660:
[----:B------:R-:W5:Y:S02]  /*2c360*/  SYNCS.PHASECHK.TRANS64.TRYWAIT P1, [R3+URZ+0x32460], R2 ;  /* 0x03246002030075a7 */ /* 0x000f64000802017f */
[----:B-----5:R-:W-:Y:S05]  /*2c370*/  @!P1 BRA `(.L_x_3661) ;  /* 0x0000004400789947 */ /* 0x020fea0003800000 */
.L_x_3798:
[----:B------:R-:W-:Y:S05]  /*2c380*/  @!P0 BRA `(.L_x_3662) ;  /* 0x0000000000048947 */ /* 0x000fea0003800000 */
[----:B------:R-:W-:Y:S01]  /*2c390*/  BPT.TRAP 0x1 ;  /* 0x000000040000795c */ /* 0x000fe20000300000 */
.L_x_3662:
[----:B------:R0:W0:Y:S02]  /*2c3a0*/  SYNCS.PHASECHK.TRANS64.TRYWAIT P0, [R5+URZ+0x32460], R0 ;  /* 0x03246000050075a7 */ /* 0x000024000800017f */
[----:B0-----:R-:W-:Y:S05]  /*2c3b0*/  @!P0 NANOSLEEP.SYNCS 0x989680 ;  /* 0x009896800000895d */ /* 0x001fea0003900000 */
[----:B------:R-:W0:Y:S02]  /*2c3c0*/  @!P0 SYNCS.PHASECHK.TRANS64 P0, [R5+URZ+0x32460], R0 ;  /* 0x03246000050085a7 */ /* 0x000e24000800007f */
[----:B0-----:R-:W-:Y:S05]  /*2c3d0*/  @!P0 BRA `(.L_x_3662) ;  /* 0xfffffffc00f08947 */ /* 0x001fea000383ffff */
.L_x_3654:
[----:B------:R-:W-:Y:S05]  /*2c3e0*/  BSYNC B0 ;  /* 0x0000000000007941 */ /* 0x000fea0003800000 */
.L_x_3653:
[----:B------:R-:W-:Y:S05]  /*2c3f0*/  EXIT ;  /* 0x000000000000794d */ /* 0x000fea0003800000 */
.L_x_3445:
[----:B0-----:R0:W1:Y:S02]  /*2c400*/  SYNCS.PHASECHK.TRANS64.TRYWAIT P0, [R72+URZ+0x32400], R11 ;  /* 0x0324000b480075a7 */ /* 0x001064000800017f */
[----:B-1----:R-:W-:Y:S05]  /*2c410*/  @!P0 NANOSLEEP.SYNCS 0x989680 ;  /* 0x009896800000895d */ /* 0x002fea0003900000 */
[----:B------:R-:W1:Y:S02]  /*2c420*/  @!P0 SYNCS.PHASECHK.TRANS64 P0, [R72+URZ+0x32400], R11 ;  /* 0x0324000b480085a7 */ /* 0x000e64000800007f */
[----:B-1----:R-:W-:Y:S05]  /*2c430*/  @!P0 BRA `(.L_x_3445) ;  /* 0xfffffffc00f08947 */ /* 0x002fea000383ffff */
[----:B------:R-:W-:Y:S05]  /*2c440*/  BRA `(.L_x_3663) ;  /* 0xfffffd6800507947 */ /* 0x000fea000383ffff */
.L_x_3452:
[----:B-1----:R1:W2:Y:S02]  /*2c450*/  SYNCS.PHASECHK.TRANS64.TRYWAIT P0, [R10+URZ], R11 ;  /* 0x0000000b0a0075a7 */ /* 0x0022a4000800017f */
[----:B--2---:R-:W-:Y:S05]  /*2c460*/  @!P0 NANOSLEEP.SYNCS 0x989680 ;  /* 0x009896800000895d */ /* 0x004fea0003900000 */
[----:B------:R-:W2:Y:S02]  /*2c470*/  @!P0 SYNCS.PHASECHK.TRANS64 P0, [R10+URZ], R11 ;  /* 0x0000000b0a0085a7 */ /* 0x000ea4000800007f */
[----:B--2---:R-:W-:Y:S05]  /*2c480*/  @!P0 BRA `(.L_x_3452) ;  /* 0xfffffffc00f08947 */ /* 0x004fea000383ffff */
[----:B------:R-:W-:Y:S05]  /*2c490*/  BRA `(.L_x_3451) ;  /* 0xfffffd6c00787947 */ /* 0x000fea000383ffff */
.L_x_3454:
[----:B0-----:R0:W1:Y:S02]  /*2c4a0*/  SYNCS.PHASECHK.TRANS64.TRYWAIT P0, [R72+URZ+0x32410], R7 ;  /* 0x03241007480075a7 */ /* 0x001064000800017f */
[----:B-1----:R-:W-:Y:S05]  /*2c4b0*/  @!P0 NANOSLEEP.SYNCS 0x989680 ;  /* 0x009896800000895d */ /* 0x002fea0003900000 */
[----:B------:R-:W1:Y:S02]  /*2c4c0*/  @!P0 SYNCS.PHASECHK.TRANS64 P0, [R72+URZ+0x32410], R7 ;  /* 0x03241007480085a7 */ /* 0x000e64000800007f */
[----:B-1----:R-:W-:Y:S05]  /*2c4d0*/  @!P0 BRA `(.L_x_3454) ;  /* 0xfffffffc00f08947 */ /* 0x002fea000383ffff */
[----:B------:R-:W-:Y:S05]  /*2c4e0*/  BRA `(.L_x_3664) ;  /* 0xfffffd7000507947 */ /* 0x000fea000383ffff */
.L_x_3461:
[----:B-1----:R1:W2:Y:S02]  /*2c4f0*/  SYNCS.PHASECHK.TRANS64.TRYWAIT P0, [R10+URZ], R11 ;  /* 0x0000000b0a0075a7 */ /* 0x0022a4000800017f */
[----:B--2---:R-:W-:Y:S05]  /*2c500*/  @!P0 NANOSLEEP.SYNCS 0x989680 ;  /* 0x009896800000895d */ /* 0x004fea0003900000 */
[----:B------:R-:W2:Y:S02]  /*2c510*/  @!P0 SYNCS.PHASECHK.TRANS64 P0, [R10+URZ], R11 ;  /* 0x0000000b0a0085a7 */ /* 0x000ea4000800007f */
[----:B--2---:R-:W-:Y:S05]  /*2c520*/  @!P0 BRA `(.L_x_3461) ;  /* 0xfffffffc00f08947 */ /* 0x004fea000383ffff */
[----:B------:R-:W-:Y:S05]  /*2c530*/  BRA `(.L_x_3460) ;  /* 0xfffffd7000947947 */ /* 0x000fea000383ffff */
.L_x_3495:
[----:B0-----:R0:W2:Y:S02]  /*2c540*/  SYNCS.PHASECHK.TRANS64.TRYWAIT P0, [R6+URZ], R7 ;  /* 0x00000007060075a7 */ /* 0x0010a4000800017f */
[----:B--2---:R-:W-:Y:S05]  /*2c550*/  @!P0 NANOSLEEP.SYNCS 0x989680 ;  /* 0x009896800000895d */ /* 0x004fea0003900000 */
[----:B------:R-:W2:Y:S02]  /*2c560*/  @!P0 SYNCS.PHASECHK.TRANS64 P0, [R6+URZ], R7 ;  /* 0x00000007060085a7 */ /* 0x000ea4000800007f */
[----:B--2---:R-:W-:Y:S05]  /*2c570*/  @!P0 BRA `(.L_x_3495) ;  /* 0xfffffffc00f08947 */ /* 0x004fea000383ffff */
[----:B------:R-:W-:Y:S05]  /*2c580*/  BRA `(.L_x_3494) ;  /* 0xfffffddc00dc7947 */ /* 0x000fea000383ffff */
.L_x_3502:
[----:B0-----:R0:W1:Y:S02]  /*2c590*/  SYNCS.PHASECHK.TRANS64.TRYWAIT P0, [R6+URZ], R7 ;  /* 0x00000007060075a7 */ /* 0x001064000800017f */
[----:B-1----:R-:W-:Y:S05]  /*2c5a0*/  @!P0 NANOSLEEP.SYNCS 0x989680 ;  /* 0x009896800000895d */ /* 0x002fea0003900000 */
[----:B------:R-:W1:Y:S02]  /*2c5b0*/  @!P0 SYNCS.PHASECHK.TRANS64 P0, [R6+URZ], R7 ;  /* 0x00000007060085a7 */ /* 0x000e64000800007f */
[----:B-1----:R-:W-:Y:S05]  /*2c5c0*/  @!P0 BRA `(.L_x_3502) ;  /* 0xfffffffc00f08947 */ /* 0x002fea000383ffff */
[----:B------:R-:W-:Y:S05]  /*2c5d0*/  BRA `(.L_x_3501) ;  /* 0xfffffde400007947 */ /* 0x000fea000383ffff */
.L_x_3515:
[----:B0-----:R0:W2:Y:S02]  /*2c5e0*/  SYNCS.PHASECHK.TRANS64.TRYWAIT P0, [R0+URZ], R7 ;  /* 0x00000007000075a7 */ /* 0x0010a4000800017f */
[----:B--2---:R-:W-:Y:S05]  /*2c5f0*/  @!P0 NANOSLEEP.SYNCS 0x989680 ;  /* 0x009896800000895d */ /* 0x004fea0003900000 */
[----:B------:R-:W2:Y:S02]  /*2c600*/  @!P0 SYNCS.PHASECHK.TRANS64 P0, [R0+URZ], R7 ;  /* 0x00000007000085a7 */ /* 0x000ea4000800007f */
[----:B--2---:R-:W-:Y:S05]  /*2c610*/  @!P0 BRA `(.L_x_3515) ;  /* 0xfffffffc00f08947 */ /* 0x004fea000383ffff */
[----:B------:R-:W-:Y:S05]  /*2c620*/  BRA `(.L_x_3514) ;  /* 0xfffffe7c00787947 */ /* 0x000fea000383ffff */
.L_x_3522:
[----:B0-----:R0:W2:Y:S02]  /*2c630*/  SYNCS.PHASECHK.TRANS64.TRYWAIT P0, [R6+URZ], R7 ;  /* 0x00000007060075a7 */ /* 0x0010a4000800017f */
[----:B--2---:R-:W-:Y:S05]  /*2c640*/  @!P0 NANOSLEEP.SYNCS 0x989680 ;  /* 0x009896800000895d */ /* 0x004fea0003900000 */
[----:B------:R-:W2:Y:S02]  /*2c650*/  @!P0 SYNCS.PHASECHK.TRANS64 P0, [R6+URZ], R7 ;  /* 0x00000007060085a7 */ /* 0x000ea4000800007f */
[----:B--2---:R-:W-:Y:S05]  /*2c660*/  @!P0 BRA `(.L_x_3522) ;  /* 0xfffffffc00f08947 */ /* 0x004fea000383ffff */
[----:B------:R-:W-:Y:S05]  /*2c670*/  BRA `(.L_x_3521) ;  /* 0xfffffe8000b07947 */ /* 0x000fea000383ffff */
.L_x_3594:
[----:B------:R-:W-:Y:S01]  /*2c680*/  SHF.R.U32.HI R21, RZ, 0x5, R21 ;  /* 0x00000005ff157819 */ /* 0x000fe20000011615 */
[----:B------:R-:W-:Y:S01]  /*2c690*/  BSSY B0, `(.L_x_3665) ;  /* 0x0000009000007945 */ /* 0x000fe20003800000 */
[----:B------:R-:W-:Y:S02]  /*2c6a0*/  IMAD.MOV.U32 R12, RZ, RZ, RZ ;  /* 0x000000ffff0c7224 */ /* 0x000fe400078e00ff */
[----:B------:R-:W-:Y:S01]  /*2c6b0*/  LOP3.LUT R21, R21, 0x3, RZ, 0xc0, !PT ;  /* 0x0000000315157812 */ /* 0x000fe200078ec0ff */
[----:B------:R-:W-:Y:S02]  /*2c6c0*/  IMAD.MOV.U32 R11, RZ, RZ, 0x1f ;  /* 0x0000001fff0b7424 */ /* 0x000fe400078e00ff */
[----:B------:R-:W-:Y:S02]  /*2c6d0*/  IMAD.MOV.U32 R15, RZ, RZ, -0x1 ;  /* 0xffffffffff0f7424 */ /* 0x000fe400078e00ff */
[----:B------:R-:W-:-:S07]  /*2c6e0*/  IMAD.MOV.U32 R13, RZ, RZ, R21 ;  /* 0x000000ffff0d7224 */ /* 0x000fce00078e0015 */
[----:B-----5:R-:W-:Y:S05]  /*2c6f0*/  WARPSYNC.COLLECTIVE R15, `(.L_x_3666) ;  /* 0x000000000f087348 */ /* 0x020fea0003c00000 */
[----:B------:R0:W1:Y:S02]  /*2c700*/  SHFL.IDX P6, R14, R13, R12, R11 ;  /* 0x0000000c0d0e7389 */ /* 0x00006400000c000b */
[----:B01---5:R-:W-:Y:S01]  /*2c710*/  ENDCOLLECTIVE ;  /* 0x000000000000791b */ /* 0x023fe20003800000 */
.L_x_3666:
[----:B------:R-:W-:Y:S05]  /*2c720*/  BSYNC B0 ;  /* 0x0000000000007941 */ /* 0x000fea0003800000 */
.L_x_3665:
[----:B------:R-:W-:Y:S05]  /*2c730*/  BRA `(.L_x_3667) ;  /* 0xffffffac00d07947 */ /* 0x000fea000383ffff */
.L_x_3597:
[----:B-1----:R1:W2:Y:S02]  /*2c740*/  SYNCS.PHASECHK.TRANS64.TRYWAIT P0, [R17+URZ+0x32440], R0 ;  /* 0x03244000110075a7 */ /* 0x0022a4000800017f */
[----:B--2---:R-:W-:Y:S05]  /*2c750*/  @!P0 NANOSLEEP.SYNCS 0x989680 ;  /* 0x009896800000895d */ /* 0x004fea0003900000 */
[----:B------:R-:W2:Y:S02]  /*2c760*/  @!P0 SYNCS.PHASECHK.TRANS64 P0, [R17+URZ+0x32440], R0 ;  /* 0x03244000110085a7 */ /* 0x000ea4000800007f */
[----:B--2---:R-:W-:Y:S05]  /*2c770*/  @!P0 BRA `(.L_x_3597) ;  /* 0xfffffffc00f08947 */ /* 0x004fea000383ffff */
[----:B------:R-:W-:Y:S05]  /*2c780*/  BRA `(.L_x_3668) ;  /* 0xffffffb000707947 */ /* 0x000fea000383ffff */
.L_x_3598:
        /* <DEDUP_REMOVED lines=8> */
.L_x_3670:
[----:B------:R-:W-:Y:S05]  /*2c810*/  BSYNC B0 ;  /* 0x0000000000007941 */ /* 0x000fea0003800000 */
.L_x_3669:
        /* <DEDUP_REMOVED lines=9> */
.L_x_3671:
[----:B------:R-:W-:Y:S02]  /*2c8b0*/  IMAD.MOV.U32 R13, RZ, RZ, R4 ;  /* 0x000000ffff0d7224 */ /* 0x000fe400078e0004 */
[----:B------:R-:W-:Y:S02]  /*2c8c0*/  IMAD.MOV.U32 R12, RZ, RZ, 0x1 ;  /* 0x00000001ff0c7424 */ /* 0x000fe400078e00ff */
[----:B------:R-:W-:-:S07]  /*2c8d0*/  IMAD.MOV.U32 R3, RZ, RZ, R14 ;  /* 0x000000ffff037224 */ /* 0x000fce00078e000e */
[----:B------:R-:W-:Y:S05]  /*2c8e0*/  WARPSYNC.COLLECTIVE R15, `(.L_x_3672) ;  /* 0x000000000f087348 */ /* 0x000fea0003c00000 */
[----:B------:R0:W1:Y:S02]  /*2c8f0*/  SHFL.IDX P6, R14, R13, R12, R11 ;  /* 0x0000000c0d0e7389 */ /* 0x00006400000c000b */
[----:B01----:R-:W-:Y:S01]  /*2c900*/  ENDCOLLECTIVE ;  /* 0x000000000000791b */ /* 0x003fe20003800000 */
.L_x_3672:
        /* <DEDUP_REMOVED lines=15> */
.L_x_3673:
[----:B------:R-:W-:Y:S02]  /*2ca00*/  @P0 IMAD R6, R5, 0x2, R22 ;  /* 0x0000000205060824 */ /* 0x000fe400078e0216 */
[----:B------:R-:W-:Y:S02]  /*2ca10*/  IMAD.MOV.U32 R13, RZ, RZ, R4 ;  /* 0x000000ffff0d7224 */ /* 0x000fe400078e0004 */
[----:B------:R-:W-:Y:S02]  /*2ca20*/  IMAD.MOV.U32 R12, RZ, RZ, 0x2 ;  /* 0x00000002ff0c7424 */ /* 0x000fe400078e00ff */
[----:B------:R-:W-:-:S07]  /*2ca30*/  IMAD.MOV.U32 R3, RZ, RZ, R14 ;  /* 0x000000ffff037224 */ /* 0x000fce00078e000e */
[----:B------:R-:W-:Y:S05]  /*2ca40*/  WARPSYNC.COLLECTIVE R15, `(.L_x_3674) ;  /* 0x000000000f087348 */ /* 0x000fea0003c00000 */
[----:B------:R0:W1:Y:S02]  /*2ca50*/  SHFL.IDX P6, R14, R13, R12, R11 ;  /* 0x0000000c0d0e7389 */ /* 0x00006400000c000b */
[----:B01----:R-:W-:Y:S01]  /*2ca60*/  ENDCOLLECTIVE ;  /* 0x000000000000791b */ /* 0x003fe20003800000 */
.L_x_3674:
        /* <DEDUP_REMOVED lines=15> */
.L_x_3675:
[----:B------:R-:W-:Y:S02]  /*2cb60*/  @P0 IMAD R6, R5, 0x2, R22 ;  /* 0x0000000205060824 */ /* 0x000fe400078e0216 */
[----:B------:R-:W-:Y:S02]  /*2cb70*/  IMAD.MOV.U32 R13, RZ, RZ, R4 ;  /* 0x000000ffff0d7224 */ /* 0x000fe400078e0004 */
[----:B------:R-:W-:Y:S02]  /*2cb80*/  IMAD.MOV.U32 R12, RZ, RZ, 0x3 ;  /* 0x00000003ff0c7424 */ /* 0x000fe400078e00ff */
[----:B------:R-:W-:-:S07]  /*2cb90*/  IMAD.MOV.U32 R3, RZ, RZ, R14 ;  /* 0x000000ffff037224 */ /* 0x000fce00078e000e */
[----:B------:R-:W-:Y:S05]  /*2cba0*/  WARPSYNC.COLLECTIVE R15, `(.L_x_3676) ;  /* 0x000000000f087348 */ /* 0x000fea0003c00000 */
[----:B------:R0:W1:Y:S02]  /*2cbb0*/  SHFL.IDX P6, R14, R13, R12, R11 ;  /* 0x0000000c0d0e7389 */ /* 0x00006400000c000b */
[----:B01----:R-:W-:Y:S01]  /*2cbc0*/  ENDCOLLECTIVE ;  /* 0x000000000000791b */ /* 0x003fe20003800000 */
.L_x_3676:
        /* <DEDUP_REMOVED lines=15> */
.L_x_3677:
[----:B------:R-:W-:Y:S02]  /*2ccc0*/  @P0 IMAD R6, R5, 0x2, R22 ;  /* 0x0000000205060824 */ /* 0x000fe400078e0216 */
[----:B------:R-:W-:Y:S02]  /*2ccd0*/  IMAD.MOV.U32 R13, RZ, RZ, R4 ;  /* 0x000000ffff0d7224 */ /* 0x000fe400078e0004 */
[----:B------:R-:W-:Y:S02]  /*2cce0*/  IMAD.MOV.U32 R12, RZ, RZ, 0x4 ;  /* 0x00000004ff0c7424 */ /* 0x000fe400078e00ff */
[----:B------:R-:W-:-:S07]  /*2ccf0*/  IMAD.MOV.U32 R3, RZ, RZ, R14 ;  /* 0x000000ffff037224 */ /* 0x000fce00078e000e */
[----:B------:R-:W-:Y:S05]  /*2cd00*/  WARPSYNC.COLLECTIVE R15, `(.L_x_3678) ;  /* 0x000000000f087348 */ /* 0x000fea0003c00000 */
[----:B------:R0:W1:Y:S02]  /*2cd10*/  SHFL.IDX P6, R14, R13, R12, R11 ;  /* 0x0000000c0d0e7389 */ /* 0x00006400000c000b */
[----:B01----:R-:W-:Y:S01]  /*2cd20*/  ENDCOLLECTIVE ;  /* 0x000000000000791b */ /* 0x003fe20003800000 */
.L_x_3678:
        /* <DEDUP_REMOVED lines=15> */
.L_x_3679:
[----:B------:R-:W-:Y:S02]  /*2ce20*/  @P0 IMAD R6, R5, 0x2, R22 ;  /* 0x0000000205060824 */ /* 0x000fe400078e0216 */
[----:B------:R-:W-:Y:S02]  /*2ce30*/  IMAD.MOV.U32 R13, RZ, RZ, R4 ;  /* 0x000000ffff0d7224 */ /* 0x000fe400078e0004 */
[----:B------:R-:W-:Y:S02]  /*2ce40*/  IMAD.MOV.U32 R12, RZ, RZ, 0x5 ;  /* 0x00000005ff0c7424 */ /* 0x000fe400078e00ff */
[----:B------:R-:W-:-:S07]  /*2ce50*/  IMAD.MOV.U32 R3, RZ, RZ, R14 ;  /* 0x000000ffff037224 */ /* 0x000fce00078e000e */
[----:B------:R-:W-:Y:S05]  /*2ce60*/  WARPSYNC.COLLECTIVE R15, `(.L_x_3680) ;  /* 0x000000000f087348 */ /* 0x000fea0003c00000 */
[----:B------:R0:W1:Y:S02]  /*2ce70*/  SHFL.IDX P6, R14, R13, R12, R11 ;  /* 0x0000000c0d0e7389 */ /* 0x00006400000c000b */
[----:B01----:R-:W-:Y:S01]  /*2ce80*/  ENDCOLLECTIVE ;  /* 0x000000000000791b */ /* 0x003fe20003800000 */
.L_x_3680:
        /* <DEDUP_REMOVED lines=10> */
.L_x_3681:
[----:B------:R-:W-:Y:S01]  /*2cf30*/  @!PT LDS RZ, [RZ] ;  /* 0x00000000fffff984 */ /* 0x000fe20000000800 */
[----:B------:R-:W-:Y:S01]  /*2cf40*/  @!PT LDS RZ, [RZ] ;  /* 0x00000000fffff984 */ /* 0x000fe20000000800 */
[----:B------:R-:W-:Y:S01]  /*2cf50*/  @!PT LDS RZ, [RZ] ;  /* 0x00000000fffff984 */ /* 0x000fe20000000800 */
[----:B------:R1:W-:Y:S01]  /*2cf60*/  @P0 LDGSTS.E.BYPASS.LTC128B.128 [R6+0x1e400], desc[UR36][R2.64], !P2 ;  /* 0x1e40000002060fae */ /* 0x0003e2000d101d64 */
[----:B------:R-:W-:Y:S01]  /*2cf70*/  IMAD.MOV.U32 R0, RZ, RZ, R14 ;  /* 0x000000ffff007224 */ /* 0x000fe200078e000e */
[----:B------:R-:W-:Y:S06]  /*2cf80*/  BRA `(.L_x_3682) ;  /* 0xffffffac00d47947 */ /* 0x000fec000383ffff */
.L_x_3603:
[----:B------:R-:W-:Y:S01]  /*2cf90*/  IMAD.MOV.U32 R13, RZ, RZ, R4 ;  /* 0x000000ffff0d7224 */ /* 0x000fe200078e0004 */
[----:B------:R-:W-:Y:S01]  /*2cfa0*/  LOP3.LUT R23, R23, 0xffffdfff, RZ, 0xc0, !PT ;  /* 0xffffdfff17177812 */ /* 0x000fe200078ec0ff */
        /* <DEDUP_REMOVED lines=8> */
.L_x_3683:
[----:B------:R-:W-:Y:S01]  /*2d030*/  ISETP.GE.AND P2, PT, R36, R37, PT ;  /* 0x000000252400720c */ /* 0x000fe20003f46270 */
[----:B------:R-:W-:-:S12]  /*2d040*/  IMAD.MOV.U32 R13, RZ, RZ, R0 ;  /* 0x000000ffff0d7224 */ /* 0x000fd800078e0000 */
[----:B------:R-:W-:-:S04]  /*2d050*/  @P2 LOP3.LUT R23, R23, 0x2000, RZ, 0xfc, !PT ;  /* 0x0000200017172812 */ /* 0x000fc800078efcff */
[----:B------:R-:W-:Y:S01]  /*2d060*/  LOP3.LUT R23, R23, 0xffffefff, RZ, 0xc0, !PT ;  /* 0xffffefff17177812 */ /* 0x000fe200078ec0ff */
[----:B------:R-:W-:-:S07]  /*2d070*/  IMAD.MOV.U32 R2, RZ, RZ, R14 ;  /* 0x000000ffff027224 */ /* 0x000fce00078e000e */
[----:B------:R-:W-:Y:S05]  /*2d080*/  WARPSYNC.COLLECTIVE R15, `(.L_x_3684) ;  /* 0x000000000f087348 */ /* 0x000fea0003c00000 */
[----:B------:R0:W1:Y:S02]  /*2d090*/  SHFL.IDX P6, R14, R13, R12, R11 ;  /* 0x0000000c0d0e7389 */ /* 0x00006400000c000b */
[----:B01----:R-:W-:Y:S01]  /*2d0a0*/  ENDCOLLECTIVE ;  /* 0x000000000000791b */ /* 0x003fe20003800000 */
.L_x_3684:
[----:B------:R-:W-:Y:S02]  /*2d0b0*/  IMAD.MOV.U32 R13, RZ, RZ, R4 ;  /* 0x000000ffff0d7224 */ /* 0x000fe400078e0004 */
[----:B------:R-:W-:Y:S02]  /*2d0c0*/  IMAD.MOV.U32 R12, RZ, RZ, 0x1 ;  /* 0x00000001ff0c7424 */ /* 0x000fe400078e00ff */
[----:B------:R-:W-:-:S07]  /*2d0d0*/  IMAD.MOV.U32 R3, RZ, RZ, R14 ;  /* 0x000000ffff037224 */ /* 0x000fce00078e000e */
[----:B------:R-:W-:Y:S05]  /*2d0e0*/  WARPSYNC.COLLECTIVE R15, `(.L_x_3685) ;  /* 0x000000000f087348 */ /* 0x000fea0003c00000 */
[----:B------:R0:W1:Y:S02]  /*2d0f0*/  SHFL.IDX P6, R14, R13, R12, R11 ;  /* 0x0000000c0d0e7389 */ /* 0x00006400000c000b */
[----:B01----:R-:W-:Y:S01]  /*2d100*/  ENDCOLLECTIVE ;  /* 0x000000000000791b */ /* 0x003fe20003800000 */
.L_x_3685:
        /* <DEDUP_REMOVED lines=13> */
.L_x_3686:
[----:B------:R-:W-:-:S05]  /*2d1e0*/  VIADD R2, R36, 0x10 ;  /* 0x0000001024027836 */ /* 0x000fca0000000000 */
[----:B------:R-:W-:Y:S01]  /*2d1f0*/  ISETP.GE.AND P2, PT, R2, R37, PT ;  /* 0x000000250200720c */ /* 0x000fe20003f46270 */
[----:B------:R-:W-:Y:S02]  /*2d200*/  IMAD.MOV.U32 R13, RZ, RZ, R4 ;  /* 0x000000ffff0d7224 */ /* 0x000fe400078e0004 */
[----:B------:R-:W-:-:S10]  /*2d210*/  IMAD.MOV.U32 R12, RZ, RZ, 0x2 ;  /* 0x00000002ff0c7424 */ /* 0x000fd400078e00ff */
[----:B------:R-:W-:Y:S01]  /*2d220*/  @P2 LOP3.LUT R23, R23, 0x1000, RZ, 0xfc, !PT ;  /* 0x0000100017172812 */ /* 0x000fe200078efcff */
[----:B------:R-:W-:-:S03]  /*2d230*/  IMAD.MOV.U32 R11, RZ, RZ, R14 ;  /* 0x000000ffff0b7224 */ /* 0x000fc600078e000e */
[----:B------:R-:W-:Y:S02]  /*2d240*/  LOP3.LUT R23, R23, 0xfffff7ff, RZ, 0xc0, !PT ;  /* 0xfffff7ff17177812 */ /* 0x000fe400078ec0ff */
[----:B------:R-:W-:-:S05]  /*2d250*/  @!P2 LEA R11, P1, R20, R11, 0x1 ;  /* 0x0000000b140ba211 */ /* 0x000fca00078208ff */
[----:B------:R-:W-:Y:S02]  /*2d260*/  @!P2 IMAD.MOV.U32 R2, RZ, RZ, R11 ;  /* 0x000000ffff02a224 */ /* 0x000fe400078e000b */
[----:B------:R-:W-:Y:S02]  /*2d270*/  IMAD.MOV.U32 R11, RZ, RZ, 0x181f ;  /* 0x0000181fff0b7424 */ /* 0x000fe400078e00ff */
[----:B------:R-:W-:-:S07]  /*2d280*/  @!P2 IMAD.X R6, RZ, RZ, R6, P1 ;  /* 0x000000ffff06a224 */ /* 0x000fce00008e0606 */
[----:B------:R-:W-:Y:S05]  /*2d290*/  WARPSYNC.COLLECTIVE R15, `(.L_x_3687) ;  /* 0x000000000f087348 */ /* 0x000fea0003c00000 */
[----:B------:R0:W1:Y:S02]  /*2d2a0*/  SHFL.IDX P6, R14, R13, R12, R11 ;  /* 0x0000000c0d0e7389 */ /* 0x00006400000c000b */
[----:B01----:R-:W-:Y:S01]  /*2d2b0*/  ENDCOLLECTIVE ;  /* 0x000000000000791b */ /* 0x003fe20003800000 */
.L_x_3687:
[----:B------:R-:W-:-:S05]  /*2d2c0*/  @!P2 IMAD.MOV.U32 R3, RZ, RZ, R6 ;  /* 0x000000ffff03a224 */ /* 0x000fca00078e0006 */
        /* <DEDUP_REMOVED lines=11> */
.L_x_3688:
        /* <DEDUP_REMOVED lines=8> */
.L_x_3689:
        /* <DEDUP_REMOVED lines=15> */
.L_x_3690:
[----:B------:R-:W-:Y:S01]  /*2d4f0*/  @P2 LOP3.LUT R23, R23, 0x200, RZ, 0xfc, !PT ;  /* 0x0000020017172812 */ /* 0x000fe200078efcff */
[----:B------:R-:W-:-:S03]  /*2d500*/  IMAD.MOV.U32 R13, RZ, RZ, R4 ;  /* 0x000000ffff0d7224 */ /* 0x000fc600078e0004 */
[----:B------:R-:W-:Y:S01]  /*2d510*/  LOP3.LUT R23, R23, 0xfffffeff, RZ, 0xc0, !PT ;  /* 0xfffffeff17177812 */ /* 0x000fe200078ec0ff */
        /* <DEDUP_REMOVED lines=9> */
.L_x_3691:
        /* <DEDUP_REMOVED lines=11> */
.L_x_3692:
[----:B------:R-:W-:-:S04]  /*2d660*/  @P2 LOP3.LUT R23, R23, 0x100, RZ, 0xfc, !PT ;  /* 0x0000010017172812 */ /* 0x000fc800078efcff */
[----:B------:R-:W-:Y:S01]  /*2d670*/  LOP3.LUT R23, R23, 0xffffff7f, RZ, 0xc0, !PT ;  /* 0xffffff7f17177812 */ /* 0x000fe200078ec0ff */
[----:B------:R-:W-:Y:S02]  /*2d680*/  IMAD.MOV.U32 R12, RZ, RZ, 0x5 ;  /* 0x00000005ff0c7424 */ /* 0x000fe400078e00ff */
[----:B------:R-:W-:-:S05]  /*2d690*/  IMAD.MOV.U32 R9, RZ, RZ, R14 ;  /* 0x000000ffff097224 */ /* 0x000fca00078e000e */
[----:B------:R-:W-:-:S05]  /*2d6a0*/  @!P2 LEA R13, P1, R20, R9, 0x1 ;  /* 0x00000009140da211 */ /* 0x000fca00078208ff */
[----:B------:R-:W-:Y:S02]  /*2d6b0*/  @!P2 IMAD.X R9, RZ, RZ, R2, P1 ;  /* 0x000000ffff09a224 */ /* 0x000fe400008e0602 */
[----:B------:R-:W-:Y:S02]  /*2d6c0*/  @!P2 IMAD.MOV.U32 R2, RZ, RZ, R13 ;  /* 0x000000ffff02a224 */ /* 0x000fe400078e000d */
[----:B------:R-:W-:Y:S02]  /*2d6d0*/  IMAD.MOV.U32 R13, RZ, RZ, R4 ;  /* 0x000000ffff0d7224 */ /* 0x000fe400078e0004 */
[----:B------:R-:W-:-:S07]  /*2d6e0*/  @!P2 IMAD.MOV.U32 R3, RZ, RZ, R9 ;  /* 0x000000ffff03a224 */ /* 0x000fce00078e0009 */
[----:B------:R-:W-:Y:S05]  /*2d6f0*/  WARPSYNC.COLLECTIVE R15, `(.L_x_3693) ;  /* 0x000000000f087348 */ /* 0x000fea0003c00000 */
[----:B------:R0:W1:Y:S02]  /*2d700*/  SHFL.IDX P6, R14, R13, R12, R11 ;  /* 0x0000000c0d0e7389 */ /* 0x00006400000c000b */
[----:B01----:R-:W-:Y:S01]  /*2d710*/  ENDCOLLECTIVE ;  /* 0x000000000000791b */ /* 0x003fe20003800000 */
.L_x_3693:
        /* <DEDUP_REMOVED lines=11> */
.L_x_3694:
        /* <DEDUP_REMOVED lines=8> */
.L_x_3695:
[----:B------:R-:W-:-:S05]  /*2d850*/  @!P2 LEA R7, P1, R20, R7, 0x1 ;  /* 0x000000071407a211 */ /* 0x000fca00078208ff */
[----:B------:R-:W-:Y:S02]  /*2d860*/  @!P2 IMAD.X R6, RZ, RZ, R6, P1 ;  /* 0x000000ffff06a224 */ /* 0x000fe400008e0606 */
[----:B------:R-:W-:Y:S02]  /*2d870*/  @!P2 IMAD.MOV.U32 R2, RZ, RZ, R7 ;  /* 0x000000ffff02a224 */ /* 0x000fe400078e0007 */
[----:B------:R-:W-:Y:S02]  /*2d880*/  @!P2 IMAD.MOV.U32 R3, RZ, RZ, R6 ;  /* 0x000000ffff03a224 */ /* 0x000fe400078e0006 */
[----:B------:R-:W-:Y:S02]  /*2d890*/  IMAD.MOV.U32 R13, RZ, RZ, R0 ;  /* 0x000000ffff0d7224 */ /* 0x000fe400078e0000 */
[----:B------:R-:W-:Y:S01]  /*2d8a0*/  VIADD R6, R36, 0x60 ;  /* 0x0000006024067836 */ /* 0x000fe20000000000 */
[----:B------:R-:W-:Y:S01]  /*2d8b0*/  @!PT LDS RZ, [RZ] ;  /* 0x00000000fffff984 */ /* 0x000fe20000000800 */
[----:B------:R-:W-:Y:S01]  /*2d8c0*/  @!PT LDS RZ, [RZ] ;  /* 0x00000000fffff984 */ /* 0x000fe20000000800 */
[----:B------:R-:W-:Y:S01]  /*2d8d0*/  @!PT LDS RZ, [RZ] ;  /* 0x00000000fffff984 */ /* 0x000fe20000000800 */
[----:B------:R0:W-:Y:S04]  /*2d8e0*/  @!P2 LDGSTS.E.BYPASS.LTC128B.128 [R26+0x1ac00], desc[UR36][R2.64], !P0 ;  /* 0x1ac00000021aafae */ /* 0x0001e8000c101d64 */
[----:B------:R-:W-:Y:S01]  /*2d8f0*/  ISETP.GE.AND P2, PT, R6, R37, PT ;  /* 0x000000250600720c */ /* 0x000fe20003f46270 */
[----:B0-----:R-:W-:-:S12]  /*2d900*/  IMAD.MOV.U32 R2, RZ, RZ, R14 ;  /* 0x000000ffff027224 */ /* 0x001fd800078e000e */
[----:B------:R-:W-:Y:S05]  /*2d910*/  WARPSYNC.COLLECTIVE R15, `(.L_x_3696) ;  /* 0x000000000f087348 */ /* 0x000fea0003c00000 */
[----:B------:R0:W1:Y:S02]  /*2d920*/  SHFL.IDX P6, R14, R13, R12, R11 ;  /* 0x0000000c0d0e7389 */ /* 0x00006400000c000b */
[----:B01----:R-:W-:Y:S01]  /*2d930*/  ENDCOLLECTIVE ;  /* 0x000000000000791b */ /* 0x003fe20003800000 */
.L_x_3696:
[----:B------:R-:W-:Y:S01]  /*2d940*/  @P2 LOP3.LUT R23, R23, 0x40, RZ, 0xfc, !PT ;  /* 0x0000004017172812 */ /* 0x000fe200078efcff */
[----:B------:R-:W-:Y:S02]  /*2d950*/  IMAD.MOV.U32 R13, RZ, RZ, R4 ;  /* 0x000000ffff0d7224 */ /* 0x000fe400078e0004 */
[----:B------:R-:W-:Y:S02]  /*2d960*/  IMAD.MOV.U32 R12, RZ, RZ, 0x7 ;  /* 0x00000007ff0c7424 */ /* 0x000fe400078e00ff */
[----:B------:R-:W-:-:S07]  /*2d970*/  IMAD.MOV.U32 R5, RZ, RZ, R14 ;  /* 0x000000ffff057224 */ /* 0x000fce00078e000e */
[----:B------:R-:W-:Y:S05]  /*2d980*/  WARPSYNC.COLLECTIVE R15, `(.L_x_3697) ;  /* 0x000000000f087348 */ /* 0x000fea0003c00000 */
[----:B------:R0:W1:Y:S02]  /*2d990*/  SHFL.IDX P6, R14, R13, R12, R11 ;  /* 0x0000000c0d0e7389 */ /* 0x00006400000c000b */
[----:B01----:R-:W-:Y:S01]  /*2d9a0*/  ENDCOLLECTIVE ;  /* 0x000000000000791b */ /* 0x003fe20003800000 */
.L_x_3697:
        /* <DEDUP_REMOVED lines=13> */
.L_x_3698:
[----:B------:R-:W-:Y:S01]  /*2da80*/  IMAD.MOV.U32 R0, RZ, RZ, R14 ;  /* 0x000000ffff007224 */ /* 0x000fe200078e000e */
[----:B------:R-:W-:Y:S06]  /*2da90*/  BRA `(.L_x_3699) ;  /* 0xffffffb000087947 */ /* 0x000fec000383ffff */
.L_x_3607:
        /* <DEDUP_REMOVED lines=8> */
.L_x_3701:
[----:B------:R-:W-:Y:S05]  /*2db20*/  BSYNC B0 ;  /* 0x0000000000007941 */ /* 0x000fea0003800000 */
.L_x_3700:
        /* <DEDUP_REMOVED lines=9> */
.L_x_3702:
[----:B------:R-:W-:Y:S02]  /*2dbc0*/  IMAD.MOV.U32 R13, RZ, RZ, R4 ;  /* 0x000000ffff0d7224 */ /* 0x000fe400078e0004 */
[----:B------:R-:W-:Y:S01]  /*2dbd0*/  IMAD.MOV.U32 R12, RZ, RZ, 0x1 ;  /* 0x00000001ff0c7424 */ /* 0x000fe200078e00ff */
[----:B------:R-:W-:-:S13]  /*2dbe0*/  @!P5 LEA R5, P0, R8, R14, 0x1 ;  /* 0x0000000e0805d211 */ /* 0x000fda00078008ff */
[----:B------:R-:W-:Y:S05]  /*2dbf0*/  WARPSYNC.COLLECTIVE R15, `(.L_x_3703) ;  /* 0x000000000f087348 */ /* 0x000fea0003c00000 */
[----:B------:R0:W1:Y:S02]  /*2dc00*/  SHFL.IDX P6, R14, R13, R12, R11 ;  /* 0x0000000c0d0e7389 */ /* 0x00006400000c000b */
[----:B01----:R-:W-:Y:S01]  /*2dc10*/  ENDCOLLECTIVE ;  /* 0x000000000000791b */ /* 0x003fe20003800000 */
.L_x_3703:
        /* <DEDUP_REMOVED lines=15> */
.L_x_3704:
        /* <DEDUP_REMOVED lines=17> */
.L_x_3705:
[----:B------:R-:W-:Y:S02]  /*2de20*/  IMAD.MOV.U32 R13, RZ, RZ, R0 ;  /* 0x000000ffff0d7224 */ /* 0x000fe400078e0000 */
[----:B------:R-:W-:-:S07]  /*2de30*/  IMAD.MOV.U32 R5, RZ, RZ, R14 ;  /* 0x000000ffff057224 */ /* 0x000fce00078e000e */
[----:B------:R-:W-:Y:S05]  /*2de40*/  WARPSYNC.COLLECTIVE R15, `(.L_x_3706) ;  /* 0x000000000f087348 */ /* 0x000fea0003c00000 */
[----:B------:R0:W1:Y:S02]  /*2de50*/  SHFL.IDX P6, R14, R13, R12, R11 ;  /* 0x0000000c0d0e7389 */ /* 0x00006400000c000b */
[----:B01----:R-:W-:Y:S01]  /*2de60*/  ENDCOLLECTIVE ;  /* 0x000000000000791b */ /* 0x003fe20003800000 */
.L_x_3706:
[----:B------:R-:W-:Y:S02]  /*2de70*/  IMAD.MOV.U32 R13, RZ, RZ, R4 ;  /* 0x000000ffff0d7224 */ /* 0x000fe400078e0004 */
[----:B------:R-:W-:Y:S01]  /*2de80*/  IMAD.MOV.U32 R12, RZ, RZ, 0x3 ;  /* 0x00000003ff0c7424 */ /* 0x000fe200078e00ff */
[----:B------:R-:W-:-:S13]  /*2de90*/  @!P5 LEA R6, P0, R8, R14, 0x1 ;  /* 0x0000000e0806d211 */ /* 0x000fda00078008ff */
[----:B------:R-:W-:Y:S05]  /*2dea0*/  WARPSYNC.COLLECTIVE R15, `(.L_x_3707) ;  /* 0x000000000f087348 */ /* 0x000fea0003c00000 */
[----:B------:R0:W1:Y:S02]  /*2deb0*/  SHFL.IDX P6, R14, R13, R12, R11 ;  /* 0x0000000c0d0e7389 */ /* 0x00006400000c000b */
[----:B01----:R-:W-:Y:S01]  /*2dec0*/  ENDCOLLECTIVE ;  /* 0x000000000000791b */ /* 0x003fe20003800000 */
.L_x_3707:
        /* <DEDUP_REMOVED lines=16> */
.L_x_3708:
        /* <DEDUP_REMOVED lines=17> */
.L_x_3709:
[----:B------:R-:W-:Y:S02]  /*2e0e0*/  IMAD.MOV.U32 R13, RZ, RZ, R0 ;  /* 0x000000ffff0d7224 */ /* 0x000fe400078e0000 */
[----:B------:R-:W-:-:S07]  /*2e0f0*/  IMAD.MOV.U32 R5, RZ, RZ, R14 ;  /* 0x000000ffff057224 */ /* 0x000fce00078e000e */
[----:B------:R-:W-:Y:S05]  /*2e100*/  WARPSYNC.COLLECTIVE R15, `(.L_x_3710) ;  /* 0x000000000f087348 */ /* 0x000fea0003c00000 */
[----:B------:R0:W1:Y:S02]  /*2e110*/  SHFL.IDX P6, R14, R13, R12, R11 ;  /* 0x0000000c0d0e7389 */ /* 0x00006400000c000b */
[----:B01----:R-:W-:Y:S01]  /*2e120*/  ENDCOLLECTIVE ;  /* 0x000000000000791b */ /* 0x003fe20003800000 */
.L_x_3710:
[----:B------:R-:W-:Y:S02]  /*2e130*/  IMAD.MOV.U32 R13, RZ, RZ, R4 ;  /* 0x000000ffff0d7224 */ /* 0x000fe400078e0004 */
[----:B------:R-:W-:Y:S01]  /*2e140*/  IMAD.MOV.U32 R12, RZ, RZ, 0x5 ;  /* 0x00000005ff0c7424 */ /* 0x000fe200078e00ff */
[----:B------:R-:W-:-:S13]  /*2e150*/  @!P5 LEA R6, P0, R8, R14, 0x1 ;  /* 0x0000000e0806d211 */ /* 0x000fda00078008ff */
[----:B------:R-:W-:Y:S05]  /*2e160*/  WARPSYNC.COLLECTIVE R15, `(.L_x_3711) ;  /* 0x000000000f087348 */ /* 0x000fea0003c00000 */
[----:B------:R0:W1:Y:S02]  /*2e170*/  SHFL.IDX P6, R14, R13, R12, R11 ;  /* 0x0000000c0d0e7389 */ /* 0x00006400000c000b */
[----:B01----:R-:W-:Y:S01]  /*2e180*/  ENDCOLLECTIVE ;  /* 0x000000000000791b */ /* 0x003fe20003800000 */
.L_x_3711:
        /* <DEDUP_REMOVED lines=16> */
.L_x_3712:
        /* <DEDUP_REMOVED lines=17> */
.L_x_3713:
[----:B------:R-:W-:Y:S02]  /*2e3a0*/  IMAD.MOV.U32 R13, RZ, RZ, R0 ;  /* 0x000000ffff0d7224 */ /* 0x000fe400078e0000 */
[----:B------:R-:W-:-:S07]  /*2e3b0*/  IMAD.MOV.U32 R5, RZ, RZ, R14 ;  /* 0x000000ffff057224 */ /* 0x000fce00078e000e */
[----:B------:R-:W-:Y:S05]  /*2e3c0*/  WARPSYNC.COLLECTIVE R15, `(.L_x_3714) ;  /* 0x000000000f087348 */ /* 0x000fea0003c00000 */
[----:B------:R0:W1:Y:S02]  /*2e3d0*/  SHFL.IDX P6, R14, R13, R12, R11 ;  /* 0x0000000c0d0e7389 */ /* 0x00006400000c000b */
[----:B01----:R-:W-:Y:S01]  /*2e3e0*/  ENDCOLLECTIVE ;  /* 0x000000000000791b */ /* 0x003fe20003800000 */
.L_x_3714:
[----:B------:R-:W-:Y:S02]  /*2e3f0*/  IMAD.MOV.U32 R13, RZ, RZ, R4 ;  /* 0x000000ffff0d7224 */ /* 0x000fe400078e0004 */
[----:B------:R-:W-:Y:S01]  /*2e400*/  IMAD.MOV.U32 R12, RZ, RZ, 0x7 ;  /* 0x00000007ff0c7424 */ /* 0x000fe200078e00ff */
[----:B------:R-:W-:-:S13]  /*2e410*/  @!P5 LEA R6, P0, R8, R14, 0x1 ;  /* 0x0000000e0806d211 */ /* 0x000fda00078008ff */
[----:B------:R-:W-:Y:S05]  /*2e420*/  WARPSYNC.COLLECTIVE R15, `(.L_x_3715) ;  /* 0x000000000f087348 */ /* 0x000fea0003c00000 */
[----:B------:R0:W1:Y:S02]  /*2e430*/  SHFL.IDX P6, R14, R13, R12, R11 ;  /* 0x0000000c0d0e7389 */ /* 0x00006400000c000b */
[----:B01----:R-:W-:Y:S01]  /*2e440*/  ENDCOLLECTIVE ;  /* 0x000000000000791b */ /* 0x003fe20003800000 */
.L_x_3715:
        /* <DEDUP_REMOVED lines=15> */
.L_x_3716:
[----:B------:R-:W-:Y:S05]  /*2e540*/  BRA `(.L_x_3717) ;  /* 0xffffffb0003c7947 */ /* 0x000fea000383ffff */
.L_x_3612:
[----:B0-----:R0:W1:Y:S02]  /*2e550*/  SYNCS.PHASECHK.TRANS64.TRYWAIT P0, [R22+URZ+0x32420], R3 ;  /* 0x03242003160075a7 */ /* 0x001064000800017f */
[----:B-1----:R-:W-:Y:S05]  /*2e560*/  @!P0 NANOSLEEP.SYNCS 0x989680 ;  /* 0x009896800000895d */ /* 0x002fea0003900000 */
[----:B------:R-:W1:Y:S02]  /*2e570*/  @!P0 SYNCS.PHASECHK.TRANS64 P0, [R22+URZ+0x32420], R3 ;  /* 0x03242003160085a7 */ /* 0x000e64000800007f */
[----:B-1----:R-:W-:Y:S05]  /*2e580*/  @!P0 BRA `(.L_x_3612) ;  /* 0xfffffffc00f08947 */ /* 0x002fea000383ffff */
[----:B------:R-:W-:Y:S05]  /*2e590*/  BRA `(.L_x_3718) ;  /* 0xffffffb000ac7947 */ /* 0x000fea000383ffff */
.L_x_3615:
[----:B-1----:R1:W2:Y:S02]  /*2e5a0*/  SYNCS.PHASECHK.TRANS64.TRYWAIT P0, [R17+URZ+0x32460], R0 ;  /* 0x03246000110075a7 */ /* 0x0022a4000800017f */
[----:B--2---:R-:W-:Y:S05]  /*2e5b0*/  @!P0 NANOSLEEP.SYNCS 0x989680 ;  /* 0x009896800000895d */ /* 0x004fea0003900000 */
[----:B------:R-:W2:Y:S02]  /*2e5c0*/  @!P0 SYNCS.PHASECHK.TRANS64 P0, [R17+URZ+0x32460], R0 ;  /* 0x03246000110085a7 */ /* 0x000ea4000800007f */
[----:B--2---:R-:W-:Y:S05]  /*2e5d0*/  @!P0 BRA `(.L_x_3615) ;  /* 0xfffffffc00f08947 */ /* 0x004fea000383ffff */
[----:B------:R-:W-:Y:S05]  /*2e5e0*/  BRA `(.L_x_3719) ;  /* 0xffffffb000b87947 */ /* 0x000fea000383ffff */
.L_x_3616:
        /* <DEDUP_REMOVED lines=8> */
.L_x_3721:
[----:B------:R-:W-:Y:S05]  /*2e670*/  BSYNC B0 ;  /* 0x0000000000007941 */ /* 0x000fea0003800000 */
.L_x_3720:
        /* <DEDUP_REMOVED lines=13> */
.L_x_3722:
        /* <DEDUP_REMOVED lines=9> */
.L_x_3723:
        /* <DEDUP_REMOVED lines=17> */
.L_x_3724:
[----:B------:R-:W-:Y:S02]  /*2e8f0*/  IMAD.MOV.U32 R13, RZ, RZ, R6 ;  /* 0x000000ffff0d7224 */ /* 0x000fe400078e0006 */
[----:B------:R-:W-:Y:S01]  /*2e900*/  IMAD.MOV.U32 R12, RZ, RZ, 0x2 ;  /* 0x00000002ff0c7424 */ /* 0x000fe200078e00ff */
[----:B------:R-:W-:-:S13]  /*2e910*/  IADD3 R2, P3, R14, R0, RZ ;  /* 0x000000000e027210 */ /* 0x000fda0007f7e0ff */
[----:B------:R-:W-:Y:S05]  /*2e920*/  WARPSYNC.COLLECTIVE R15, `(.L_x_3725) ;  /* 0x000000000f087348 */ /* 0x000fea0003c00000 */
[----:B------:R0:W1:Y:S02]  /*2e930*/  SHFL.IDX P6, R14, R13, R12, R11 ;  /* 0x0000000c0d0e7389 */ /* 0x00006400000c000b */
[----:B01----:R-:W-:Y:S01]  /*2e940*/  ENDCOLLECTIVE ;  /* 0x000000000000791b */ /* 0x003fe20003800000 */
.L_x_3725:
        /* <DEDUP_REMOVED lines=17> */
.L_x_3726:
[----:B------:R-:W-:Y:S02]  /*2ea60*/  IMAD.MOV.U32 R13, RZ, RZ, R6 ;  /* 0x000000ffff0d7224 */ /* 0x000fe400078e0006 */
[----:B------:R-:W-:Y:S01]  /*2ea70*/  IMAD.MOV.U32 R12, RZ, RZ, 0x3 ;  /* 0x00000003ff0c7424 */ /* 0x000fe200078e00ff */
[----:B------:R-:W-:-:S13]  /*2ea80*/  IADD3 R2, P3, R14, R0, RZ ;  /* 0x000000000e027210 */ /* 0x000fda0007f7e0ff */
[----:B------:R-:W-:Y:S05]  /*2ea90*/  WARPSYNC.COLLECTIVE R15, `(.L_x_3727) ;  /* 0x000000000f087348 */ /* 0x000fea0003c00000 */
[----:B------:R0:W1:Y:S02]  /*2eaa0*/  SHFL.IDX P6, R14, R13, R12, R11 ;  /* 0x0000000c0d0e7389 */ /* 0x00006400000c000b */
[----:B01----:R-:W-:Y:S01]  /*2eab0*/  ENDCOLLECTIVE ;  /* 0x000000000000791b */ /* 0x003fe20003800000 */
.L_x_3727:
        /* <DEDUP_REMOVED lines=17> */
.L_x_3728:
[----:B------:R-:W-:Y:S02]  /*2ebd0*/  IMAD.MOV.U32 R13, RZ, RZ, R6 ;  /* 0x000000ffff0d7224 */ /* 0x000fe400078e0006 */
[----:B------:R-:W-:Y:S01]  /*2ebe0*/  IMAD.MOV.U32 R12, RZ, RZ, 0x4 ;  /* 0x00000004ff0c7424 */ /* 0x000fe200078e00ff */
[----:B------:R-:W-:-:S13]  /*2ebf0*/  IADD3 R2, P3, R14, R0, RZ ;  /* 0x000000000e027210 */ /* 0x000fda0007f7e0ff */
[----:B------:R-:W-:Y:S05]  /*2ec00*/  WARPSYNC.COLLECTIVE R15, `(.L_x_3729) ;  /* 0x000000000f087348 */ /* 0x000fea0003c00000 */
[----:B------:R0:W1:Y:S02]  /*2ec10*/  SHFL.IDX P6, R14, R13, R12, R11 ;  /* 0x0000000c0d0e7389 */ /* 0x00006400000c000b */
[----:B01----:R-:W-:Y:S01]  /*2ec20*/  ENDCOLLECTIVE ;  /* 0x000000000000791b */ /* 0x003fe20003800000 */
.L_x_3729:
        /* <DEDUP_REMOVED lines=17> */
.L_x_3730:
[----:B------:R-:W-:Y:S02]  /*2ed40*/  IMAD.MOV.U32 R13, RZ, RZ, R6 ;  /* 0x000000ffff0d7224 */ /* 0x000fe400078e0006 */
[----:B------:R-:W-:Y:S01]  /*2ed50*/  IMAD.MOV.U32 R12, RZ, RZ, 0x5 ;  /* 0x00000005ff0c7424 */ /* 0x000fe200078e00ff */
[----:B------:R-:W-:-:S13]  /*2ed60*/  IADD3 R2, P3, R14, R0, RZ ;  /* 0x000000000e027210 */ /* 0x000fda0007f7e0ff */
[----:B------:R-:W-:Y:S05]  /*2ed70*/  WARPSYNC.COLLECTIVE R15, `(.L_x_3731) ;  /* 0x000000000f087348 */ /* 0x000fea0003c00000 */
[----:B------:R0:W1:Y:S02]  /*2ed80*/  SHFL.IDX P6, R14, R13, R12, R11 ;  /* 0x0000000c0d0e7389 */ /* 0x00006400000c000b */
[----:B01----:R-:W-:Y:S01]  /*2ed90*/  ENDCOLLECTIVE ;  /* 0x000000000000791b */ /* 0x003fe20003800000 */
.L_x_3731:
        /* <DEDUP_REMOVED lines=12> */
.L_x_3732:
        /* <DEDUP_REMOVED lines=9> */
.L_x_3623:
[----:B-1----:R1:W2:Y:S02]  /*2eef0*/  SYNCS.PHASECHK.TRANS64.TRYWAIT P0, [R10+URZ+0x32440], R20 ;  /* 0x032440140a0075a7 */ /* 0x0022a4000800017f */
[----:B--2---:R-:W-:Y:S05]  /*2ef00*/  @!P0 NANOSLEEP.SYNCS 0x989680 ;  /* 0x009896800000895d */ /* 0x004fea0003900000 */
[----:B------:R-:W2:Y:S02]  /*2ef10*/  @!P0 SYNCS.PHASECHK.TRANS64 P0, [R10+URZ+0x32440], R20 ;  /* 0x032440140a0085a7 */ /* 0x000ea4000800007f */
[----:B--2---:R-:W-:Y:S05]  /*2ef20*/  @!P0 BRA `(.L_x_3623) ;  /* 0xfffffffc00f08947 */ /* 0x004fea000383ffff */
[----:B------:R-:W-:Y:S05]  /*2ef30*/  BRA `(.L_x_3734) ;  /* 0xffffffb4003c7947 */ /* 0x000fea000383ffff */
.L_x_3624:
        /* <DEDUP_REMOVED lines=8> */
.L_x_3736:
[----:B------:R-:W-:Y:S05]  /*2efc0*/  BSYNC B1 ;  /* 0x0000000000017941 */ /* 0x000fea0003800000 */
.L_x_3735:
        /* <DEDUP_REMOVED lines=9> */
.L_x_3737:
[----:B------:R-:W-:Y:S02]  /*2f060*/  IMAD.MOV.U32 R13, RZ, RZ, R8 ;  /* 0x000000ffff0d7224 */ /* 0x000fe400078e0008 */
[----:B------:R-:W-:Y:S02]  /*2f070*/  IMAD.MOV.U32 R12, RZ, RZ, 0x1 ;  /* 0x00000001ff0c7424 */ /* 0x000fe400078e00ff */
[----:B------:R-:W-:-:S07]  /*2f080*/  IMAD.MOV.U32 R2, RZ, RZ, R14 ;  /* 0x000000ffff027224 */ /* 0x000fce00078e000e */
[----:B------:R-:W-:Y:S05]  /*2f090*/  WARPSYNC.COLLECTIVE R15, `(.L_x_3738) ;  /* 0x000000000f087348 */ /* 0x000fea0003c00000 */
[----:B------:R0:W1:Y:S02]  /*2f0a0*/  SHFL.IDX P6, R14, R13, R12, R11 ;  /* 0x0000000c0d0e7389 */ /* 0x00006400000c000b */
[----:B01----:R-:W-:Y:S01]  /*2f0b0*/  ENDCOLLECTIVE ;  /* 0x000000000000791b */ /* 0x003fe20003800000 */
.L_x_3738:
        /* <DEDUP_REMOVED lines=11> */
.L_x_3739:
[----:B------:R-:W-:Y:S02]  /*2f170*/  IMAD.MOV.U32 R13, RZ, RZ, R8 ;  /* 0x000000ffff0d7224 */ /* 0x000fe400078e0008 */
[----:B------:R-:W-:Y:S02]  /*2f180*/  IMAD.MOV.U32 R12, RZ, RZ, 0x2 ;  /* 0x00000002ff0c7424 */ /* 0x000fe400078e00ff */
[----:B------:R-:W-:-:S07]  /*2f190*/  IMAD.MOV.U32 R2, RZ, RZ, R14 ;  /* 0x000000ffff027224 */ /* 0x000fce00078e000e */
[----:B------:R-:W-:Y:S05]  /*2f1a0*/  WARPSYNC.COLLECTIVE R15, `(.L_x_3740) ;  /* 0x000000000f087348 */ /* 0x000fea0003c00000 */
[----:B------:R0:W1:Y:S02]  /*2f1b0*/  SHFL.IDX P6, R14, R13, R12, R11 ;  /* 0x0000000c0d0e7389 */ /* 0x00006400000c000b */
[----:B01----:R-:W-:Y:S01]  /*2f1c0*/  ENDCOLLECTIVE ;  /* 0x000000000000791b */ /* 0x003fe20003800000 */
.L_x_3740:
        /* <DEDUP_REMOVED lines=11> */
.L_x_3741:
[----:B------:R-:W-:Y:S02]  /*2f280*/  IMAD.MOV.U32 R13, RZ, RZ, R8 ;  /* 0x000000ffff0d7224 */ /* 0x000fe400078e0008 */
[----:B------:R-:W-:Y:S02]  /*2f290*/  IMAD.MOV.U32 R12, RZ, RZ, 0x3 ;  /* 0x00000003ff0c7424 */ /* 0x000fe400078e00ff */
[----:B------:R-:W-:-:S07]  /*2f2a0*/  IMAD.MOV.U32 R2, RZ, RZ, R14 ;  /* 0x000000ffff027224 */ /* 0x000fce00078e000e */
[----:B------:R-:W-:Y:S05]  /*2f2b0*/  WARPSYNC.COLLECTIVE R15, `(.L_x_3742) ;  /* 0x000000000f087348 */ /* 0x000fea0003c00000 */
[----:B------:R0:W1:Y:S02]  /*2f2c0*/  SHFL.IDX P6, R14, R13, R12, R11 ;  /* 0x0000000c0d0e7389 */ /* 0x00006400000c000b */
[----:B01----:R-:W-:Y:S01]  /*2f2d0*/  ENDCOLLECTIVE ;  /* 0x000000000000791b */ /* 0x003fe20003800000 */
.L_x_3742:
        /* <DEDUP_REMOVED lines=11> */
.L_x_3743:
[----:B------:R-:W-:Y:S02]  /*2f390*/  IMAD.MOV.U32 R13, RZ, RZ, R8 ;  /* 0x000000ffff0d7224 */ /* 0x000fe400078e0008 */
[----:B------:R-:W-:Y:S02]  /*2f3a0*/  IMAD.MOV.U32 R12, RZ, RZ, 0x4 ;  /* 0x00000004ff0c7424 */ /* 0x000fe400078e00ff */
[----:B------:R-:W-:-:S07]  /*2f3b0*/  IMAD.MOV.U32 R2, RZ, RZ, R14 ;  /* 0x000000ffff027224 */ /* 0x000fce00078e000e */
[----:B------:R-:W-:Y:S05]  /*2f3c0*/  WARPSYNC.COLLECTIVE R15, `(.L_x_3744) ;  /* 0x000000000f087348 */ /* 0x000fea0003c00000 */
[----:B------:R0:W1:Y:S02]  /*2f3d0*/  SHFL.IDX P6, R14, R13, R12, R11 ;  /* 0x0000000c0d0e7389 */ /* 0x00006400000c000b */
[----:B01----:R-:W-:Y:S01]  /*2f3e0*/  ENDCOLLECTIVE ;  /* 0x000000000000791b */ /* 0x003fe20003800000 */
.L_x_3744:
        /* <DEDUP_REMOVED lines=11> */
.L_x_3745:
[----:B------:R-:W-:Y:S02]  /*2f4a0*/  IMAD.MOV.U32 R13, RZ, RZ, R8 ;  /* 0x000000ffff0d7224 */ /* 0x000fe400078e0008 */
[----:B------:R-:W-:Y:S02]  /*2f4b0*/  IMAD.MOV.U32 R12, RZ, RZ, 0x5 ;  /* 0x00000005ff0c7424 */ /* 0x000fe400078e00ff */
[----:B------:R-:W-:-:S07]  /*2f4c0*/  IMAD.MOV.U32 R2, RZ, RZ, R14 ;  /* 0x000000ffff027224 */ /* 0x000fce00078e000e */
[----:B------:R-:W-:Y:S05]  /*2f4d0*/  WARPSYNC.COLLECTIVE R15, `(.L_x_3746) ;  /* 0x000000000f087348 */ /* 0x000fea0003c00000 */
[----:B------:R0:W1:Y:S02]  /*2f4e0*/  SHFL.IDX P6, R14, R13, R12, R11 ;  /* 0x0000000c0d0e7389 */ /* 0x00006400000c000b */
[----:B01----:R-:W-:Y:S01]  /*2f4f0*/  ENDCOLLECTIVE ;  /* 0x000000000000791b */ /* 0x003fe20003800000 */
.L_x_3746:
        /* <DEDUP_REMOVED lines=11> */
.L_x_3747:
[----:B------:R-:W-:Y:S05]  /*2f5b0*/  BRA `(.L_x_3748) ;  /* 0xffffffb000647947 */ /* 0x000fea000383ffff */
.L_x_3629:
[----:B---3--:R3:W4:Y:S02]  /*2f5c0*/  SYNCS.PHASECHK.TRANS64.TRYWAIT P0, [R10+URZ+0x32460], R20 ;  /* 0x032460140a0075a7 */ /* 0x008724000800017f */
[----:B----4-:R-:W-:Y:S05]  /*2f5d0*/  @!P0 NANOSLEEP.SYNCS 0x989680 ;  /* 0x009896800000895d */ /* 0x010fea0003900000 */
[----:B------:R-:W4:Y:S02]  /*2f5e0*/  @!P0 SYNCS.PHASECHK.TRANS64 P0, [R10+URZ+0x32460], R20 ;  /* 0x032460140a0085a7 */ /* 0x000f24000800007f */
[----:B----4-:R-:W-:Y:S05]  /*2f5f0*/  @!P0 BRA `(.L_x_3629) ;  /* 0xfffffffc00f08947 */ /* 0x010fea000383ffff */
[----:B------:R-:W-:Y:S05]  /*2f600*/  BRA `(.L_x_3749) ;  /* 0xffffffb000b07947 */ /* 0x000fea000383ffff */
.L_x_3630:
        /* <DEDUP_REMOVED lines=8> */
.L_x_3751:
[----:B------:R-:W-:Y:S05]  /*2f690*/  BSYNC B1 ;  /* 0x0000000000017941 */ /* 0x000fea0003800000 */
.L_x_3750:
        /* <DEDUP_REMOVED lines=9> */
.L_x_3752:
[----:B------:R-:W-:Y:S02]  /*2f730*/  IMAD.MOV.U32 R13, RZ, RZ, R25 ;  /* 0x000000ffff0d7224 */ /* 0x000fe400078e0019 */
[----:B------:R-:W-:Y:S01]  /*2f740*/  IMAD.MOV.U32 R12, RZ, RZ, 0x1 ;  /* 0x00000001ff0c7424 */ /* 0x000fe200078e00ff */
[----:B------:R-:W-:-:S13]  /*2f750*/  IADD3 R2, P0, R14, R0, RZ ;  /* 0x000000000e027210 */ /* 0x000fda0007f1e0ff */
[----:B------:R-:W-:Y:S05]  /*2f760*/  WARPSYNC.COLLECTIVE R15, `(.L_x_3753) ;  /* 0x000000000f087348 */ /* 0x000fea0003c00000 */
[----:B------:R0:W1:Y:S02]  /*2f770*/  SHFL.IDX P6, R14, R13, R12, R11 ;  /* 0x0000000c0d0e7389 */ /* 0x00006400000c000b */
[----:B01----:R-:W-:Y:S01]  /*2f780*/  ENDCOLLECTIVE ;  /* 0x000000000000791b */ /* 0x003fe20003800000 */
.L_x_3753:
        /* <DEDUP_REMOVED lines=13> */
.L_x_3754:
[----:B------:R-:W-:Y:S02]  /*2f860*/  IMAD.MOV.U32 R13, RZ, RZ, R25 ;  /* 0x000000ffff0d7224 */ /* 0x000fe400078e0019 */
[----:B------:R-:W-:Y:S01]  /*2f870*/  IMAD.MOV.U32 R12, RZ, RZ, 0x2 ;  /* 0x00000002ff0c7424 */ /* 0x000fe200078e00ff */
[----:B------:R-:W-:-:S13]  /*2f880*/  IADD3 R2, P0, R14, R0, RZ ;  /* 0x000000000e027210 */ /* 0x000fda0007f1e0ff */
[----:B------:R-:W-:Y:S05]  /*2f890*/  WARPSYNC.COLLECTIVE R15, `(.L_x_3755) ;  /* 0x000000000f087348 */ /* 0x000fea0003c00000 */
[----:B------:R0:W1:Y:S02]  /*2f8a0*/  SHFL.IDX P6, R14, R13, R12, R11 ;  /* 0x0000000c0d0e7389 */ /* 0x00006400000c000b */
[----:B01----:R-:W-:Y:S01]  /*2f8b0*/  ENDCOLLECTIVE ;  /* 0x000000000000791b */ /* 0x003fe20003800000 */
.L_x_3755:
        /* <DEDUP_REMOVED lines=13> */
.L_x_3756:
[----:B------:R-:W-:Y:S02]  /*2f990*/  IMAD.MOV.U32 R13, RZ, RZ, R25 ;  /* 0x000000ffff0d7224 */ /* 0x000fe400078e0019 */
[----:B------:R-:W-:Y:S02]  /*2f9a0*/  IMAD.MOV.U32 R12, RZ, RZ, 0x3 ;  /* 0x00000003ff0c7424 */ /* 0x000fe400078e00ff */
[----:B------:R-:W-:-:S07]  /*2f9b0*/  IMAD.MOV.U32 R8, RZ, RZ, R14 ;  /* 0x000000ffff087224 */ /* 0x000fce00078e000e */
[----:B------:R-:W-:Y:S05]  /*2f9c0*/  WARPSYNC.COLLECTIVE R15, `(.L_x_3757) ;  /* 0x000000000f087348 */ /* 0x000fea0003c00000 */
[----:B------:R0:W1:Y:S02]  /*2f9d0*/  SHFL.IDX P6, R14, R13, R12, R11 ;  /* 0x0000000c0d0e7389 */ /* 0x00006400000c000b */
[----:B01----:R-:W-:Y:S01]  /*2f9e0*/  ENDCOLLECTIVE ;  /* 0x000000000000791b */ /* 0x003fe20003800000 */
.L_x_3757:
        /* <DEDUP_REMOVED lines=14> */
.L_x_3758:
[----:B------:R-:W-:Y:S02]  /*2fad0*/  IMAD.MOV.U32 R13, RZ, RZ, R25 ;  /* 0x000000ffff0d7224 */ /* 0x000fe400078e0019 */
[----:B------:R-:W-:Y:S01]  /*2fae0*/  IMAD.MOV.U32 R12, RZ, RZ, 0x4 ;  /* 0x00000004ff0c7424 */ /* 0x000fe200078e00ff */
[----:B------:R-:W-:-:S13]  /*2faf0*/  IADD3 R2, P0, R14, R0, RZ ;  /* 0x000000000e027210 */ /* 0x000fda0007f1e0ff */
[----:B------:R-:W-:Y:S05]  /*2fb00*/  WARPSYNC.COLLECTIVE R15, `(.L_x_3759) ;  /* 0x000000000f087348 */ /* 0x000fea0003c00000 */
[----:B------:R0:W1:Y:S02]  /*2fb10*/  SHFL.IDX P6, R14, R13, R12, R11 ;  /* 0x0000000c0d0e7389 */ /* 0x00006400000c000b */
[----:B01----:R-:W-:Y:S01]  /*2fb20*/  ENDCOLLECTIVE ;  /* 0x000000000000791b */ /* 0x003fe20003800000 */
.L_x_3759:
        /* <DEDUP_REMOVED lines=13> */
.L_x_3760:
[----:B------:R-:W-:Y:S02]  /*2fc00*/  IMAD.MOV.U32 R13, RZ, RZ, R25 ;  /* 0x000000ffff0d7224 */ /* 0x000fe400078e0019 */
[----:B------:R-:W-:Y:S01]  /*2fc10*/  IMAD.MOV.U32 R12, RZ, RZ, 0x5 ;  /* 0x00000005ff0c7424 */ /* 0x000fe200078e00ff */
[----:B------:R-:W-:-:S13]  /*2fc20*/  IADD3 R2, P0, R14, R0, RZ ;  /* 0x000000000e027210 */ /* 0x000fda0007f1e0ff */
[----:B------:R-:W-:Y:S05]  /*2fc30*/  WARPSYNC.COLLECTIVE R15, `(.L_x_3761) ;  /* 0x000000000f087348 */ /* 0x000fea0003c00000 */
[----:B------:R0:W1:Y:S02]  /*2fc40*/  SHFL.IDX P6, R14, R13, R12, R11 ;  /* 0x0000000c0d0e7389 */ /* 0x00006400000c000b */
[----:B01----:R-:W-:Y:S01]  /*2fc50*/  ENDCOLLECTIVE ;  /* 0x000000000000791b */ /* 0x003fe20003800000 */
.L_x_3761:
        /* <DEDUP_REMOVED lines=13> */
.L_x_3762:
[----:B------:R-:W-:Y:S05]  /*2fd30*/  BRA `(.L_x_3763) ;  /* 0xffffffac00f07947 */ /* 0x000fea000383ffff */
.L_x_3638:
        /* <DEDUP_REMOVED lines=8> */
.L_x_3765:
[----:B------:R-:W-:Y:S05]  /*2fdc0*/  BSYNC B0 ;  /* 0x0000000000007941 */ /* 0x000fea0003800000 */
.L_x_3764:
        /* <DEDUP_REMOVED lines=9> */
.L_x_3766:
        /* <DEDUP_REMOVED lines=24> */
.L_x_3767:
[----:B------:R-:W-:Y:S01]  /*2ffe0*/  IMAD.MOV.U32 R12, RZ, RZ, 0x2 ;  /* 0x00000002ff0c7424 */ /* 0x000fe200078e00ff */
[----:B------:R-:W-:-:S05]  /*2fff0*/  SEL R14, R14, RZ, P1 ;  /* 0x000000ff0e0e7207 */ /* 0x000fca0000800000 */
[----:B------:R-:W-:-:S04]  /*30000*/  IMAD.IADD R5, R13, 0x1, R14 ;  /* 0x000000010d057824 */ /* 0x000fc800078e020e */
[----:B------:R-:W-:-:S07]  /*30010*/  IMAD.MOV.U32 R13, RZ, RZ, R5 ;  /* 0x000000ffff0d7224 */ /* 0x000fce00078e0005 */
[----:B------:R-:W-:Y:S05]  /*30020*/  WARPSYNC.COLLECTIVE R15, `(.L_x_3768) ;  /* 0x000000000f087348 */ /* 0x000fea0003c00000 */
[----:B------:R0:W1:Y:S02]  /*30030*/  SHFL.UP P6, R14, R13, R12, R11 ;  /* 0x0400000c0d0e7389 */ /* 0x00006400000c000b */
[----:B01----:R-:W-:Y:S01]  /*30040*/  ENDCOLLECTIVE ;  /* 0x000000000000791b */ /* 0x003fe20003800000 */
.L_x_3768:
[----:B------:R-:W-:Y:S01]  /*30050*/  IMAD.MOV.U32 R12, RZ, RZ, 0x4 ;  /* 0x00000004ff0c7424 */ /* 0x000fe200078e00ff */
[----:B------:R-:W-:-:S05]  /*30060*/  SEL R2, R14, RZ, P2 ;  /* 0x000000ff0e027207 */ /* 0x000fca0001000000 */
[----:B------:R-:W-:-:S04]  /*30070*/  IMAD.IADD R2, R5, 0x1, R2 ;  /* 0x0000000105027824 */ /* 0x000fc800078e0202 */
[----:B------:R-:W-:-:S07]  /*30080*/  IMAD.MOV.U32 R13, RZ, RZ, R2 ;  /* 0x000000ffff0d7224 */ /* 0x000fce00078e0002 */
[----:B------:R-:W-:Y:S05]  /*30090*/  WARPSYNC.COLLECTIVE R15, `(.L_x_3769) ;  /* 0x000000000f087348 */ /* 0x000fea0003c00000 */
[----:B------:R0:W1:Y:S02]  /*300a0*/  SHFL.UP P6, R14, R13, R12, R11 ;  /* 0x0400000c0d0e7389 */ /* 0x00006400000c000b */
[----:B01----:R-:W-:Y:S01]  /*300b0*/  ENDCOLLECTIVE ;  /* 0x000000000000791b */ /* 0x003fe20003800000 */
.L_x_3769:
[----:B------:R-:W-:Y:S01]  /*300c0*/  IMAD.MOV.U32 R12, RZ, RZ, 0x8 ;  /* 0x00000008ff0c7424 */ /* 0x000fe200078e00ff */
[----:B------:R-:W-:-:S05]  /*300d0*/  SEL R3, R14, RZ, P3 ;  /* 0x000000ff0e037207 */ /* 0x000fca0001800000 */
[----:B------:R-:W-:-:S04]  /*300e0*/  IMAD.IADD R3, R2, 0x1, R3 ;  /* 0x0000000102037824 */ /* 0x000fc800078e0203 */
[----:B------:R-:W-:-:S07]  /*300f0*/  IMAD.MOV.U32 R13, RZ, RZ, R3 ;  /* 0x000000ffff0d7224 */ /* 0x000fce00078e0003 */
[----:B------:R-:W-:Y:S05]  /*30100*/  WARPSYNC.COLLECTIVE R15, `(.L_x_3770) ;  /* 0x000000000f087348 */ /* 0x000fea0003c00000 */
[----:B------:R0:W1:Y:S02]  /*30110*/  SHFL.UP P6, R14, R13, R12, R11 ;  /* 0x0400000c0d0e7389 */ /* 0x00006400000c000b */
[----:B01----:R-:W-:Y:S01]  /*30120*/  ENDCOLLECTIVE ;  /* 0x000000000000791b */ /* 0x003fe20003800000 */
.L_x_3770:
[----:B------:R-:W-:Y:S01]  /*30130*/  IMAD.MOV.U32 R12, RZ, RZ, 0x10 ;  /* 0x00000010ff0c7424 */ /* 0x000fe200078e00ff */
[----:B------:R-:W-:-:S05]  /*30140*/  SEL R14, R14, RZ, P4 ;  /* 0x000000ff0e0e7207 */ /* 0x000fca0002000000 */
[----:B------:R-:W-:-:S04]  /*30150*/  IMAD.IADD R5, R3, 0x1, R14 ;  /* 0x0000000103057824 */ /* 0x000fc800078e020e */
[----:B------:R-:W-:-:S07]  /*30160*/  IMAD.MOV.U32 R13, RZ, RZ, R5 ;  /* 0x000000ffff0d7224 */ /* 0x000fce00078e0005 */
[----:B------:R-:W-:Y:S05]  /*30170*/  WARPSYNC.COLLECTIVE R15, `(.L_x_3771) ;  /* 0x000000000f087348 */ /* 0x000fea0003c00000 */
[----:B------:R0:W1:Y:S02]  /*30180*/  SHFL.UP P6, R14, R13, R12, R11 ;  /* 0x0400000c0d0e7389 */ /* 0x00006400000c000b */
[----:B01----:R-:W-:Y:S01]  /*30190*/  ENDCOLLECTIVE ;  /* 0x000000000000791b */ /* 0x003fe20003800000 */
.L_x_3771:
        /* <DEDUP_REMOVED lines=8> */
.L_x_3772:
[----:B------:R-:W-:Y:S05]  /*30220*/  BRA `(.L_x_3773) ;  /* 0xffffffb0004c7947 */ /* 0x000fea000383ffff */
.L_x_3641:
[----:B------:R-:W-:Y:S01]  /*30230*/  BSSY B0, `(.L_x_3774) ;  /* 0x0000007000007945 */ /* 0x000fe20003800000 */
[----:B------:R-:W-:Y:S02]  /*30240*/  IMAD.MOV.U32 R12, RZ, RZ, 0x1 ;  /* 0x00000001ff0c7424 */ /* 0x000fe400078e00ff */
[----:B------:R-:W-:Y:S02]  /*30250*/  IMAD.MOV.U32 R11, RZ, RZ, RZ ;  /* 0x000000ffff0b7224 */ /* 0x000fe400078e00ff */
[----:B------:R-:W-:-:S07]  /*30260*/  IMAD.MOV.U32 R15, RZ, RZ, -0x1 ;  /* 0xffffffffff0f7424 */ /* 0x000fce00078e00ff */
[----:B-12---:R-:W-:Y:S05]  /*30270*/  WARPSYNC.COLLECTIVE R15, `(.L_x_3775) ;  /* 0x000000000f087348 */ /* 0x006fea0003c00000 */
[----:B------:R0:W3:Y:S02]  /*30280*/  SHFL.UP P6, R14, R13, R12, R11 ;  /* 0x0400000c0d0e7389 */ /* 0x0000e400000c000b */
[----:B0123--:R-:W-:Y:S01]  /*30290*/  ENDCOLLECTIVE ;  /* 0x000000000000791b */ /* 0x00ffe20003800000 */
.L_x_3775:
[----:B------:R-:W-:Y:S05]  /*302a0*/  BSYNC B0 ;  /* 0x0000000000007941 */ /* 0x000fea0003800000 */
.L_x_3774:
        /* <DEDUP_REMOVED lines=8> */
.L_x_3776:
[----:B------:R-:W-:Y:S01]  /*30330*/  IMAD.MOV.U32 R12, RZ, RZ, 0x4 ;  /* 0x00000004ff0c7424 */ /* 0x000fe200078e00ff */
[----:B------:R-:W-:-:S05]  /*30340*/  SEL R2, R14, RZ, P2 ;  /* 0x000000ff0e027207 */ /* 0x000fca0001000000 */
[----:B------:R-:W-:-:S04]  /*30350*/  IMAD.IADD R2, R13, 0x1, R2 ;  /* 0x000000010d027824 */ /* 0x000fc800078e0202 */
[----:B------:R-:W-:-:S07]  /*30360*/  IMAD.MOV.U32 R13, RZ, RZ, R2 ;  /* 0x000000ffff0d7224 */ /* 0x000fce00078e0002 */
[----:B------:R-:W-:Y:S05]  /*30370*/  WARPSYNC.COLLECTIVE R15, `(.L_x_3777) ;  /* 0x000000000f087348 */ /* 0x000fea0003c00000 */
[----:B------:R0:W1:Y:S02]  /*30380*/  SHFL.UP P6, R14, R13, R12, R11 ;  /* 0x0400000c0d0e7389 */ /* 0x00006400000c000b */
[----:B01----:R-:W-:Y:S01]  /*30390*/  ENDCOLLECTIVE ;  /* 0x000000000000791b */ /* 0x003fe20003800000 */
.L_x_3777:
[----:B------:R-:W-:Y:S01]  /*303a0*/  IMAD.MOV.U32 R12, RZ, RZ, 0x8 ;  /* 0x00000008ff0c7424 */ /* 0x000fe200078e00ff */
[----:B------:R-:W-:-:S05]  /*303b0*/  SEL R3, R14, RZ, P3 ;  /* 0x000000ff0e037207 */ /* 0x000fca0001800000 */
[----:B------:R-:W-:-:S04]  /*303c0*/  IMAD.IADD R3, R2, 0x1, R3 ;  /* 0x0000000102037824 */ /* 0x000fc800078e0203 */
[----:B------:R-:W-:-:S07]  /*303d0*/  IMAD.MOV.U32 R13, RZ, RZ, R3 ;  /* 0x000000ffff0d7224 */ /* 0x000fce00078e0003 */
[----:B------:R-:W-:Y:S05]  /*303e0*/  WARPSYNC.COLLECTIVE R15, `(.L_x_3778) ;  /* 0x000000000f087348 */ /* 0x000fea0003c00000 */
[----:B------:R0:W1:Y:S02]  /*303f0*/  SHFL.UP P6, R14, R13, R12, R11 ;  /* 0x0400000c0d0e7389 */ /* 0x00006400000c000b */
[----:B01----:R-:W-:Y:S01]  /*30400*/  ENDCOLLECTIVE ;  /* 0x000000000000791b */ /* 0x003fe20003800000 */
.L_x_3778:
[----:B------:R-:W-:Y:S01]  /*30410*/  IMAD.MOV.U32 R12, RZ, RZ, 0x10 ;  /* 0x00000010ff0c7424 */ /* 0x000fe200078e00ff */
[----:B------:R-:W-:-:S05]  /*30420*/  SEL R14, R14, RZ, P4 ;  /* 0x000000ff0e0e7207 */ /* 0x000fca0002000000 */
[----:B------:R-:W-:-:S04]  /*30430*/  IMAD.IADD R5, R3, 0x1, R14 ;  /* 0x0000000103057824 */ /* 0x000fc800078e020e */
[----:B------:R-:W-:-:S07]  /*30440*/  IMAD.MOV.U32 R13, RZ, RZ, R5 ;  /* 0x000000ffff0d7224 */ /* 0x000fce00078e0005 */
[----:B------:R-:W-:Y:S05]  /*30450*/  WARPSYNC.COLLECTIVE R15, `(.L_x_3779) ;  /* 0x000000000f087348 */ /* 0x000fea0003c00000 */
[----:B------:R0:W1:Y:S02]  /*30460*/  SHFL.UP P6, R14, R13, R12, R11 ;  /* 0x0400000c0d0e7389 */ /* 0x00006400000c000b */
[----:B01----:R-:W-:Y:S01]  /*30470*/  ENDCOLLECTIVE ;  /* 0x000000000000791b */ /* 0x003fe20003800000 */
.L_x_3779:
        /* <DEDUP_REMOVED lines=8> */
.L_x_3780:
[----:B------:R-:W-:Y:S05]  /*30500*/  BRA `(.L_x_3781) ;  /* 0xffffffb000387947 */ /* 0x000fea000383ffff */
.L_x_3643:
[----:B------:R-:W-:Y:S01]  /*30510*/  BSSY B0, `(.L_x_3782) ;  /* 0x0000006000007945 */ /* 0x000fe20003800000 */
[----:B------:R-:W-:Y:S01]  /*30520*/  PLOP3.LUT P6, PT, P6, PT, PT, 0x8, 0x0 ;  /* 0x000000000000781c */ /* 0x000fe200037ce170 */
[----:B------:R-:W-:-:S12]  /*30530*/  IMAD.MOV.U32 R15, RZ, RZ, -0x1 ;  /* 0xffffffffff0f7424 */ /* 0x000fd800078e00ff */
[----:B012---:R-:W-:Y:S05]  /*30540*/  WARPSYNC.COLLECTIVE R15, `(.L_x_3783) ;  /* 0x000000000f087348 */ /* 0x007fea0003c00000 */
[----:B------:R-:W-:Y:S01]  /*30550*/  VOTE.ANY R14, PT, P6 ;  /* 0x00000000000e7806 */ /* 0x000fe200030e0100 */
[----:B012---:R-:W-:Y:S06]  /*30560*/  ENDCOLLECTIVE ;  /* 0x000000000000791b */ /* 0x007fec0003800000 */
.L_x_3783:
[----:B------:R-:W-:Y:S05]  /*30570*/  BSYNC B0 ;  /* 0x0000000000007941 */ /* 0x000fea0003800000 */
.L_x_3782:
        /* <DEDUP_REMOVED lines=8> */
.L_x_3784:
[----:B------:R-:W-:Y:S02]  /*30600*/  IMAD.IADD R19, R12, 0x1, R19 ;  /* 0x000000010c137824 */ /* 0x000fe400078e0213 */
[----:B------:R-:W-:Y:S02]  /*30610*/  IMAD.MOV.U32 R13, RZ, RZ, R4 ;  /* 0x000000ffff0d7224 */ /* 0x000fe400078e0004 */
[----:B------:R-:W-:-:S07]  /*30620*/  IMAD.MOV.U32 R17, RZ, RZ, R14 ;  /* 0x000000ffff117224 */ /* 0x000fce00078e000e */
[----:B------:R-:W-:Y:S05]  /*30630*/  WARPSYNC.COLLECTIVE R15, `(.L_x_3785) ;  /* 0x000000000f087348 */ /* 0x000fea0003c00000 */
[----:B------:R0:W1:Y:S02]  /*30640*/  SHFL.IDX P6, R14, R13, R12, R11 ;  /* 0x0000000c0d0e7389 */ /* 0x00006400000c000b */
[----:B01----:R-:W-:Y:S01]  /*30650*/  ENDCOLLECTIVE ;  /* 0x000000000000791b */ /* 0x003fe20003800000 */
.L_x_3785:
[----:B------:R-:W-:Y:S01]  /*30660*/  IMAD.MOV.U32 R4, RZ, RZ, R14 ;  /* 0x000000ffff047224 */ /* 0x000fe200078e000e */
[----:B------:R-:W-:Y:S06]  /*30670*/  BRA `(.L_x_3786) ;  /* 0xffffffb0001c7947 */ /* 0x000fec000383ffff */
.L_x_3645:
[----:B------:R-:W-:Y:S01]  /*30680*/  BSSY B0, `(.L_x_3787) ;  /* 0x0000007000007945 */ /* 0x000fe20003800000 */
[----:B------:R-:W-:Y:S02]  /*30690*/  IMAD.MOV.U32 R13, RZ, RZ, R2 ;  /* 0x000000ffff0d7224 */ /* 0x000fe400078e0002 */
[----:B------:R-:W-:Y:S02]  /*306a0*/  IMAD.MOV.U32 R11, RZ, RZ, 0x1f ;  /* 0x0000001fff0b7424 */ /* 0x000fe400078e00ff */
[----:B------:R-:W-:-:S07]  /*306b0*/  IMAD.MOV.U32 R15, RZ, RZ, -0x1 ;  /* 0xffffffffff0f7424 */ /* 0x000fce00078e00ff */
[----:B012-4-:R-:W-:Y:S05]  /*306c0*/  WARPSYNC.COLLECTIVE R15, `(.L_x_3788) ;  /* 0x000000000f087348 */ /* 0x017fea0003c00000 */
[----:B------:R3:W0:Y:S02]  /*306d0*/  SHFL.IDX P6, R14, R13, R12, R11 ;  /* 0x0000000c0d0e7389 */ /* 0x00062400000c000b */
[----:B01234-:R-:W-:Y:S01]  /*306e0*/  ENDCOLLECTIVE ;  /* 0x000000000000791b */ /* 0x01ffe20003800000 */
.L_x_3788:
[----:B------:R-:W-:Y:S05]  /*306f0*/  BSYNC B0 ;  /* 0x0000000000007941 */ /* 0x000fea0003800000 */
.L_x_3787:
[----:B------:R-:W-:Y:S01]  /*30700*/  IMAD.MOV.U32 R6, RZ, RZ, R14 ;  /* 0x000000ffff067224 */ /* 0x000fe200078e000e */
[----:B------:R-:W-:Y:S06]  /*30710*/  BRA `(.L_x_3644) ;  /* 0xffffffb0000c7947 */ /* 0x000fec000383ffff */
.L_x_3651:
[----:B0-----:R0:W4:Y:S02]  /*30720*/  SYNCS.PHASECHK.TRANS64.TRYWAIT P0, [R5+URZ+0x32420], R0 ;  /* 0x03242000050075a7 */ /* 0x001124000800017f */
[----:B----4-:R-:W-:Y:S05]  /*30730*/  @!P0 NANOSLEEP.SYNCS 0x989680 ;  /* 0x009896800000895d */ /* 0x010fea0003900000 */
[----:B------:R-:W4:Y:S02]  /*30740*/  @!P0 SYNCS.PHASECHK.TRANS64 P0, [R5+URZ+0x32420], R0 ;  /* 0x03242000050085a7 */ /* 0x000f24000800007f */
[----:B----4-:R-:W-:Y:S05]  /*30750*/  @!P0 BRA `(.L_x_3651) ;  /* 0xfffffffc00f08947 */ /* 0x010fea000383ffff */
[----:B------:R-:W-:Y:S05]  /*30760*/  BRA `(.L_x_3789) ;  /* 0xffffffb800647947 */ /* 0x000fea000383ffff */
.L_x_3652:
[----:B------:R-:W4:Y:S01]  /*30770*/  S2R R2, SR_TID.X ;  /* 0x0000000000027919 */ /* 0x000f220000002100 */
[----:B------:R-:W-:Y:S01]  /*30780*/  BSSY B0, `(.L_x_3790) ;  /* 0x000000a000007945 */ /* 0x000fe20003800000 */
[----:B------:R-:W-:Y:S02]  /*30790*/  IMAD.MOV.U32 R12, RZ, RZ, RZ ;  /* 0x000000ffff0c7224 */ /* 0x000fe400078e00ff */
[----:B------:R-:W-:Y:S02]  /*307a0*/  IMAD.MOV.U32 R11, RZ, RZ, 0x1f ;  /* 0x0000001fff0b7424 */ /* 0x000fe400078e00ff */
[----:B------:R-:W-:Y:S01]  /*307b0*/  IMAD.MOV.U32 R15, RZ, RZ, -0x1 ;  /* 0xffffffffff0f7424 */ /* 0x000fe200078e00ff */
[----:B----4-:R-:W-:-:S04]  /*307c0*/  SHF.R.U32.HI R2, RZ, 0x5, R2 ;  /* 0x00000005ff027819 */ /* 0x010fc80000011602 */
[----:B------:R-:W-:-:S05]  /*307d0*/  LOP3.LUT R2, R2, 0x3, RZ, 0xc0, !PT ;  /* 0x0000000302027812 */ /* 0x000fca00078ec0ff */
[----:B------:R-:W-:-:S07]  /*307e0*/  IMAD.MOV.U32 R13, RZ, RZ, R2 ;  /* 0x000000ffff0d7224 */ /* 0x000fce00078e0002 */
[----:B0123--:R-:W-:Y:S05]  /*307f0*/  WARPSYNC.COLLECTIVE R15, `(.L_x_3791) ;  /* 0x000000000f087348 */ /* 0x00ffea0003c00000 */
[----:B------:R4:W0:Y:S02]  /*30800*/  SHFL.IDX P6, R14, R13, R12, R11 ;  /* 0x0000000c0d0e7389 */ /* 0x00082400000c000b */
[----:B01234-:R-:W-:Y:S01]  /*30810*/  ENDCOLLECTIVE ;  /* 0x000000000000791b */ /* 0x01ffe20003800000 */
.L_x_3791:
[----:B------:R-:W-:Y:S05]  /*30820*/  BSYNC B0 ;  /* 0x0000000000007941 */ /* 0x000fea0003800000 */
.L_x_3790:
[----:B------:R-:W-:Y:S05]  /*30830*/  BRA `(.L_x_3792) ;  /* 0xffffffb8004c7947 */ /* 0x000fea000383ffff */
.L_x_3655:
[----:B------:R-:W-:Y:S01]  /*30840*/  BSSY B1, `(.L_x_3793) ;  /* 0x0000006000017945 */ /* 0x000fe20003800000 */
[----:B------:R-:W-:-:S07]  /*30850*/  IMAD.MOV.U32 R15, RZ, RZ, -0x1 ;  /* 0xffffffffff0f7424 */ /* 0x000fce00078e00ff */
[----:B0123--:R-:W-:Y:S05]  /*30860*/  WARPSYNC.COLLECTIVE R15, `(.L_x_3794) ;  /* 0x000000000f0c7348 */ /* 0x00ffea0003c00000 */
[----:B------:R-:W-:Y:S02]  /*30870*/  ELECT P6, UR62, PT ;  /* 0x00000000003e782f */ /* 0x000fe400038c0000 */
[----:B------:R-:W-:Y:S01]  /*30880*/  MOV R14, UR62 ;  /* 0x0000003e000e7c02 */ /* 0x000fe20008000f00 */
[----:B0123--:R-:W-:Y:S10]  /*30890*/  ENDCOLLECTIVE ;  /* 0x000000000000791b */ /* 0x00fff40003800000 */
.L_x_3794:
[----:B------:R-:W-:Y:S05]  /*308a0*/  BSYNC B1 ;  /* 0x0000000000017941 */ /* 0x000fea0003800000 */
.L_x_3793:
[----:B------:R-:W-:Y:S05]  /*308b0*/  BRA `(.L_x_3795) ;  /* 0xffffffb800447947 */ /* 0x000fea000383ffff */
.L_x_3657:
[----:B0-----:R0:W4:Y:S02]  /*308c0*/  SYNCS.PHASECHK.TRANS64.TRYWAIT P1, [R3+URZ+0x32440], R2 ;  /* 0x03244002030075a7 */ /* 0x001124000802017f */
[----:B----4-:R-:W-:Y:S05]  /*308d0*/  @!P1 NANOSLEEP.SYNCS 0x989680 ;  /* 0x009896800000995d */ /* 0x010fea0003900000 */
[----:B------:R-:W4:Y:S02]  /*308e0*/  @!P1 SYNCS.PHASECHK.TRANS64 P1, [R3+URZ+0x32440], R2 ;  /* 0x03244002030095a7 */ /* 0x000f24000802007f */
[----:B----4-:R-:W-:Y:S05]  /*308f0*/  @!P1 BRA `(.L_x_3657) ;  /* 0xfffffffc00f09947 */ /* 0x010fea000383ffff */
[----:B------:R-:W-:Y:S05]  /*30900*/  BRA `(.L_x_3796) ;  /* 0xffffffb8006c7947 */ /* 0x000fea000383ffff */
.L_x_3659:
[----:B----4-:R4:W0:Y:S02]  /*30910*/  SYNCS.PHASECHK.TRANS64.TRYWAIT P1, [R5+URZ+0x32440], R0 ;  /* 0x03244000050075a7 */ /* 0x010824000802017f */
[----:B0-----:R-:W-:Y:S05]  /*30920*/  @!P1 NANOSLEEP.SYNCS 0x989680 ;  /* 0x009896800000995d */ /* 0x001fea0003900000 */
[----:B------:R-:W0:Y:S02]  /*30930*/  @!P1 SYNCS.PHASECHK.TRANS64 P1, [R5+URZ+0x32440], R0 ;  /* 0x03244000050095a7 */ /* 0x000e24000802007f */
[----:B0-----:R-:W-:Y:S05]  /*30940*/  @!P1 BRA `(.L_x_3659) ;  /* 0xfffffffc00f09947 */ /* 0x001fea000383ffff */
[----:B------:R-:W-:Y:S05]  /*30950*/  BRA `(.L_x_3797) ;  /* 0xffffffb800787947 */ /* 0x000fea000383ffff */
.L_x_3661:
[----:B------:R0:W0:Y:S02]  /*30960*/  SYNCS.PHASECHK.TRANS64.TRYWAIT P1, [R3+URZ+0x32460], R2 ;  /* 0x03246002030075a7 */ /* 0x000024000802017f */
[----:B0-----:R-:W-:Y:S05]  /*30970*/  @!P1 NANOSLEEP.SYNCS 0x989680 ;  /* 0x009896800000995d */ /* 0x001fea0003900000 */
[----:B------:R-:W0:Y:S02]  /*30980*/  @!P1 SYNCS.PHASECHK.TRANS64 P1, [R3+URZ+0x32460], R2 ;  /* 0x03246002030095a7 */ /* 0x000e24000802007f */
[----:B0-----:R-:W-:Y:S05]  /*30990*/  @!P1 BRA `(.L_x_3661) ;  /* 0xfffffffc00f09947 */ /* 0x001fea000383ffff */
[----:B------:R-:W-:Y:S05]  /*309a0*/  BRA `(.L_x_3798) ;  /* 0xffffffb800747947 */ /* 0x000fea000383ffff */
        .type           $_ZN7cutlass13device_kernelIN5flash11enable_sm90INS1_16FlashAttnFwdSm90INS1_25CollectiveMainloopFwdSm90ILi2EN4cute5tupleIJNS5_1CILi1EEES8_S8_EEENS6_IJNS7_ILi128EEENS7_ILi96EEENS7_ILi64EEEEEELi256ENS_10bfloat16_tEfNS_4arch4Sm90ELb0ELb1ELb1ELb1ELb1ELb0ELb1ELb1ELb0ELb1ELb1ELb0EEENS1_21CollectiveEpilogueFwdINS6_IJSA_NS7_ILi256EEESB_EEES9_SE_SG_Li256ELb1ELb1ELb1ELb0EEENS1_36VarlenDynamicPersistentTileSchedulerILi128ELi96ELi256ELi128ELb1ELb1ELb1ELb1ELb0ELb1EEEEEEEEEvNT_6ParamsE$_ZZN5flash25CollectiveMainloopFwdSm90ILi2EN4cute5tupleIJNS1_1CILi1EEES4_S4_EEENS2_IJNS3_ILi128EEENS3_ILi96EEENS3_ILi64EEEEEELi256EN7cutlass10bfloat16_tEfNSA_4arch4Sm90ELb0ELb1ELb1ELb1ELb1ELb0ELb1ELb1ELb0ELb1ELb1ELb0EE3mmaINS_16FlashAttnFwdSm90ISE_NS_21CollectiveEpilogueFwdINS2_IJS6_NS3_ILi256EEES7_EEES5_SB_SD_Li256ELb1ELb1ELb1ELb0EEENS_36VarlenDynamicPersistentTileSchedulerILi128ELi96ELi256ELi128ELb1ELb1ELb1ELb1ELb0ELb1EEEE13SharedStorageENS1_6TensorINS1_11ArrayEngineIfLm128EEENS1_6LayoutINS2_IJNS2_IJNS3_ILi2EEEST_NS3_ILi32EEEEEES4_S4_EEENS2_IJNS2_IJS4_ST_NS3_ILi4EEEEEENS3_ILi0EEESZ_EEEEEEENS_7SoftmaxILi2ELi0EEEEEbRKNSE_6ParamsENSA_13PipelineAsyncILi2EEES19_RNSA_13PipelineStateILj2EEERT0_RT1_iRiRKNS_16SeqlenInfoQKNewKILb1ELb0EEENS2_IJiiiiEEERT_ENKUliT_T0_T1_E_clIZSF_ISO_S12_S14_EbS17_S19_S19_S1C_S1E_S1G_iS1H_S1L_S1M_S1O_EUlRS1P_iE1_NS3_ILb0EEENS3_ILb1EEEEEDaiS1P_S1Q_S1R_,@function
        .size           $_ZN7cutlass13device_kernelIN5flash11enable_sm90INS1_16FlashAttnFwdSm90INS1_25CollectiveMainloopFwdSm90ILi2EN4cute5tupleIJNS5_1CILi1EEES8_S8_EEENS6_IJNS7_ILi128EEENS7_ILi96EEENS7_ILi64EEEEEELi256ENS_10bfloat16_tEfNS_4arch4Sm90ELb0ELb1ELb1ELb1ELb1ELb0ELb1ELb1ELb0ELb1ELb1ELb0EEENS1_21CollectiveEpilogueFwdINS6_IJSA_NS7_ILi256EEESB_EEES9_SE_SG_Li256ELb1ELb1ELb1ELb0EEENS1_36VarlenDynamicPersistentTileSchedulerILi128ELi96ELi256ELi128ELb1ELb1ELb1ELb1ELb0ELb1EEEEEEEEEvNT_6ParamsE$_ZZN5flash25CollectiveMainloopFwdSm90ILi2EN4cute5tupleIJNS1_1CILi1EEES4_S4_EEENS2_IJNS3_ILi128EEENS3_ILi96EEENS3_ILi64EEEEEELi256EN7cutlass10bfloat16_tEfNSA_4arch4Sm90ELb0ELb1ELb1ELb1ELb1ELb0ELb1ELb1ELb0ELb1ELb1ELb0EE3mmaINS_16FlashAttnFwdSm90ISE_NS_21CollectiveEpilogueFwdINS2_IJS6_NS3_ILi256EEES7_EEES5_SB_SD_Li256ELb1ELb1ELb1ELb0EEENS_36VarlenDynamicPersistentTileSchedulerILi128ELi96ELi256ELi128ELb1ELb1ELb1ELb1ELb0ELb1EEEE13SharedStorageENS1_6TensorINS1_11ArrayEngineIfLm128EEENS1_6LayoutINS2_IJNS2_IJNS3_ILi2EEEST_NS3_ILi32EEEEEES4_S4_EEENS2_IJNS2_IJS4_ST_NS3_ILi4EEEEEENS3_ILi0EEESZ_EEEEEEENS_7SoftmaxILi2ELi0EEEEEbRKNSE_6ParamsENSA_13PipelineAsyncILi2EEES19_RNSA_13PipelineStateILj2EEERT0_RT1_iRiRKNS_16SeqlenInfoQKNewKILb1ELb0EEENS2_IJiiiiEEERT_ENKUliT_T0_T1_E_clIZSF_ISO_S12_S14_EbS17_S19_S19_S1C_S1E_S1G_iS1H_S1L_S1M_S1O_EUlRS1P_iE1_NS3_ILb0EEENS3_ILb1EEEEEDaiS1P_S1Q_S1R_,(.L_x_6567 - $_ZN7cutlass13device_kernelIN5flash11enable_sm90INS1_16FlashAttnFwdSm90INS1_25CollectiveMainloopFwdSm90ILi2EN4cute5tupleIJNS5_1CILi1EEES8_S8_EEENS6_IJNS7_ILi128EEENS7_ILi96EEENS7_ILi64EEEEEELi256ENS_10bfloat16_tEfNS_4arch4Sm90ELb0ELb1ELb1ELb1ELb1ELb0ELb1ELb1ELb0ELb1ELb1ELb0EEENS1_21CollectiveEpilogueFwdINS6_IJSA_NS7_ILi256EEESB_EEES9_SE_SG_Li256ELb1ELb1ELb1ELb0EEENS1_36VarlenDynamicPersistentTileSchedulerILi128ELi96ELi256ELi128ELb1ELb1ELb1ELb1ELb0ELb1EEEEEEEEEvNT_6ParamsE$_ZZN5flash25CollectiveMainloopFwdSm90ILi2EN4cute5tupleIJNS1_1CILi1EEES4_S4_EEENS2_IJNS3_ILi128EEENS3_ILi96EEENS3_ILi64EEEEEELi256EN7cutlass10bfloat16_tEfNSA_4arch4Sm90ELb0ELb1ELb1ELb1ELb1ELb0ELb1ELb1ELb0ELb1ELb1ELb0EE3mmaINS_16FlashAttnFwdSm90ISE_NS_21CollectiveEpilogueFwdINS2_IJS6_NS3_ILi256EEES7_EEES5_SB_SD_Li256ELb1ELb1ELb1ELb0EEENS_36VarlenDynamicPersistentTileSchedulerILi128ELi96ELi256ELi128ELb1ELb1ELb1ELb1ELb0ELb1EEEE13SharedStorageENS1_6TensorINS1_11ArrayEngineIfLm128EEENS1_6LayoutINS2_IJNS2_IJNS3_ILi2EEEST_NS3_ILi32EEEEEES4_S4_EEENS2_IJNS2_IJS4_ST_NS3_ILi4EEEEEENS3_ILi0EEESZ_EEEEEEENS_7SoftmaxILi2ELi0EEEEEbRKNSE_6ParamsENSA_13PipelineAsyncILi2EEES19_RNSA_13PipelineStateILj2EEERT0_RT1_iRiRKNS_16SeqlenInfoQKNewKILb1ELb0EEENS2_IJiiiiEEERT_ENKUliT_T0_T1_E_clIZSF_ISO_S12_S14_EbS17_S19_S19_S1C_S1E_S1G_iS1H_S1L_S1M_S1O_EUlRS1P_iE1_NS3_ILb0EEENS3_ILb1EEEEEDaiS1P_S1Q_S1R_)
$_ZN7cutlass13device_kernelIN5flash11enable_sm90INS1_16FlashAttnFwdSm90INS1_25CollectiveMainloopFwdSm90ILi2EN4cute5tupleIJNS5_1CILi1EEES8_S8_EEENS6_IJNS7_ILi128EEENS7_ILi96EEENS7_ILi64EEEEEELi256ENS_10bfloat16_tEfNS_4arch4Sm90ELb0ELb1ELb1ELb1ELb1ELb0ELb1ELb1ELb0ELb1ELb1ELb0EEENS1_21CollectiveEpilogueFwdINS6_IJSA_NS7_ILi256EEESB_EEES9_SE_SG_Li256ELb1ELb1ELb1ELb0EEENS1_36VarlenDynamicPersistentTileSchedulerILi128ELi96ELi256ELi128ELb1ELb1ELb1ELb1ELb0ELb1EEEEEEEEEvNT_6ParamsE$_ZZN5flash25CollectiveMainloopFwdSm90ILi2EN4cute5tupleIJNS1_1CILi1EEES4_S4_EEENS2_IJNS3_ILi128EEENS3_ILi96EEENS3_ILi64EEEEEELi256EN7cutlass10bfloat16_tEfNSA_4arch4Sm90ELb0ELb1ELb1ELb1ELb1ELb0ELb1ELb1ELb0ELb1ELb1ELb0EE3mmaINS_16FlashAttnFwdSm90ISE_NS_21CollectiveEpilogueFwdINS2_IJS6_NS3_ILi256EEES7_EEES5_SB_SD_Li256ELb1ELb1ELb1ELb0EEENS_36VarlenDynamicPersistentTileSchedulerILi128ELi96ELi256ELi128ELb1ELb1ELb1ELb1ELb0ELb1EEEE13SharedStorageENS1_6TensorINS1_11ArrayEngineIfLm128EEENS1_6LayoutINS2_IJNS2_IJNS3_ILi2EEEST_NS3_ILi32EEEEEES4_S4_EEENS2_IJNS2_IJS4_ST_NS3_ILi4EEEEEENS3_ILi0EEESZ_EEEEEEENS_7SoftmaxILi2ELi0EEEEEbRKNSE_6ParamsENSA_13PipelineAsyncILi2EEES19_RNSA_13PipelineStateILj2EEERT0_RT1_iRiRKNS_16SeqlenInfoQKNewKILb1ELb0EEENS2_IJiiiiEEERT_ENKUliT_T0_T1_E_clIZSF_ISO_S12_S14_EbS17_S19_S19_S1C_S1E_S1G_iS1H_S1L_S1M_S1O_EUlRS1P_iE1_NS3_ILb0EEENS3_ILb1EEEEEDaiS1P_S1Q_S1R_:
        /* <DEDUP_REMOVED lines=24> */
[----:B------:R0:W-:Y:S08]  /*30b30*/  ST.E desc[UR4][R6.64], R9 ;  /* 0x0000000906007985 */ /* 0x0001f0000c101904 */
[----:B------:R1:W-:Y:S01]  /*30b40*/  @!P0 ST.E desc[UR8][R6.64], RZ ;  /* 0x000000ff06008985 */ /* 0x0003e2000c101908 */
[----:B--2---:R-:W-:-:S05]  /*30b50*/  VIADD R19, R8, 0x1 ;  /* 0x0000000108137836 */ /* 0x004fca0000000000 */
[----:B------:R1:W-:Y:S01]  /*30b60*/  ST.E desc[UR6][R6.64+0x8], R19 ;  /* 0x0000081306007985 */ /* 0x0003e2000c101906 */
        /* <DEDUP_REMOVED lines=12> */
[----:B0-----:R-:W-:-:S07]  /*30c30*/  IMAD.MOV.U32 R9, RZ, RZ, R25 ;  /* 0x000000ffff097224 */ /* 0x001fce00078e0019 */
[----:B---3--:R1:W5:Y:S04]  /*30c40*/  LD.E R18, desc[UR4][R12.64] ;  /* 0x000000040c127980 */ /* 0x008368000c101900 */
[----:B------:R1:W5:Y:S01]  /*30c50*/  LD.E R20, desc[UR6][R12.64+0x4] ;  /* 0x000004060c147980 */ /* 0x000362000c101900 */
[----:B--2---:R-:W-:-:S04]  /*30c60*/  LOP3.LUT R8, R8, 0x1, RZ, 0xfc, !PT ;  /* 0x0000000108087812 */ /* 0x004fc800078efcff */
[----:B------:R-:W-:Y:S01]  /*30c70*/  ISETP.NE.AND P0, PT, R8, 0x3, PT ;  /* 0x000000030800780c */ /* 0x000fe20003f05270 */
[----:B------:R-:W-:-:S12]  /*30c80*/  IMAD.MOV.U32 R8, RZ, RZ, R24 ;  /* 0x000000ffff087224 */ /* 0x000fd800078e0018 */
[----:B-1----:R-:W-:Y:S05]  /*30c90*/  @!P0 BRA `(.L_x_3800) ;  /* 0x0000000000048947 */ /* 0x002fea0003800000 */
[----:B------:R-:W-:Y:S01]  /*30ca0*/  BPT.TRAP 0x1 ;  /* 0x000000040000795c */ /* 0x000fe20000300000 */
.L_x_3800:
[----:B------:R-:W-:Y:S05]  /*30cb0*/  BSYNC B2 ;  /* 0x0000000000027941 */ /* 0x000fea0003800000 */
.L_x_3799:
        /* <DEDUP_REMOVED lines=17> */
.L_x_3802:
[----:B------:R-:W-:Y:S05]  /*30dd0*/  BSYNC B2 ;  /* 0x0000000000027941 */ /* 0x000fea0003800000 */
.L_x_3801:
        /* <DEDUP_REMOVED lines=10> */
.L_x_3804:
[----:B------:R-:W-:Y:S05]  /*30e80*/  BSYNC B2 ;  /* 0x0000000000027941 */ /* 0x000fea0003800000 */
.L_x_3803:
[----:B------:R-:W2:Y:S04]  /*30e90*/  LDL.64 R12, [R0] ;  /* 0x00000000000c7983 */ /* 0x000ea80000100a00 */
[----:B0----5:R-:W3:Y:S01]  /*30ea0*/  LDL.64 R6, [R0+0x28] ;  /* 0x0000280000067983 */ /* 0x021ee20000100a00 */
        /* <DEDUP_REMOVED lines=13> */
[----:B----4-:R-:W-:Y:S04]  /*30f80*/  ST.E desc[UR4][R14.64], RZ ;  /* 0x000000ff0e007985 */ /* 0x010fe8000c101904 */
[----:B------:R-:W3:Y:S01]  /*30f90*/  LD.E.64 R12, desc[UR6][R18.64] ;  /* 0x00000006120c7980 */ /* 0x000ee2000c101b00 */
[----:B--2---:R-:W-:Y:S01]  /*30fa0*/  IMAD R6, R21, 0x300, R6 ;  /* 0x0000030015067824 */ /* 0x004fe200078e0206 */
[----:B------:R-:W-:Y:S01]  /*30fb0*/  R2UR UR7, R7 ;  /* 0x00000000070772ca */ /* 0x000fe200000e0000 */
[----:B------:R-:W-:Y:S01]  /*30fc0*/  WARPGROUP.ARRIVE ;  /* 0x00000000000079c5 */ /* 0x000fe20000000000 */
[----:B------:R-:W-:Y:S02]  /*30fd0*/  R2UR UR8, R4 ;  /* 0x00000000040872ca */ /* 0x000fe400000e0000 */
[----:B------:R-:W-:-:S02]  /*30fe0*/  R2UR UR6, R6 ;  /* 0x00000000060672ca */ /* 0x000fc400000e0000 */
[C---:B------:R-:W-:Y:S02]  /*30ff0*/  R2UR UR9, R5.reuse ;  /* 0x00000000050972ca */ /* 0x040fe400000e0000 */
[----:B------:R-:W-:Y:S02]  /*31000*/  R2UR UR10, R4 ;  /* 0x00000000040a72ca */ /* 0x000fe400000e0000 */
[----:B------:R-:W-:Y:S02]  /*31010*/  R2UR UR11, R5 ;  /* 0x00000000050b72ca */ /* 0x000fe400000e0000 */
[----:B---3--:R-:W-:Y:S01]  /*31020*/  R2UR UR4, R12 ;  /* 0x000000000c0472ca */ /* 0x008fe200000e0000 */
[----:B------:R-:W-:Y:S01]  /*31030*/  IMAD.MOV.U32 R12, RZ, RZ, 0x1 ;  /* 0x00000001ff0c7424 */ /* 0x000fe200078e00ff */
[----:B------:R-:W-:-:S13]  /*31040*/  R2UR UR5, R13 ;  /* 0x000000000d0572ca */ /* 0x000fda00000e0000 */
[----:B------:R-:W-:Y:S03]  /*31050*/  HGMMA.64x96x16.F32.BF16 R24, gdesc[UR4], RZ, !UPT, gsb0 ;  /* 0x01600000041879f0 */ /* 0x000fe6000c0018ff */
[----:B------:R-:W-:Y:S02]  /*31060*/  WARPGROUP.DEPBAR.LE gsb0, 0x0 ;  /* 0x00008000000079c5 */ /* 0x000fe40000010000 */
[----:B------:R-:W-:Y:S04]  /*31070*/  ST.E desc[UR8][R14.64], R12 ;  /* 0x0000000c0e007985 */ /* 0x000fe8000c101908 */
[----:B------:R-:W2:Y:S01]  /*31080*/  LD.E.64 R20, desc[UR10][R18.64] ;  /* 0x0000000a12147980 */ /* 0x000ea2000c101b00 */
[----:B------:R-:W-:Y:S01]  /*31090*/  VIADD R72, R6, 0x2 ;  /* 0x0000000206487836 */ /* 0x000fe20000000000 */
[----:B------:R-:W-:Y:S01]  /*310a0*/  WARPGROUP.ARRIVE ;  /* 0x00000000000079c5 */ /* 0x000fe20000000000 */
[----:B------:R-:W-:Y:S01]  /*310b0*/  IMAD.MOV.U32 R73, RZ, RZ, R7 ;  /* 0x000000ffff497224 */ /* 0x000fe200078e0007 */
[----:B------:R-:W-:-:S02]  /*310c0*/  R2UR UR8, R4 ;  /* 0x00000000040872ca */ /* 0x000fc400000e0000 */
[----:B------:R-:W-:Y:S02]  /*310d0*/  R2UR UR6, R72 ;  /* 0x00000000480672ca */ /* 0x000fe400000e0000 */
        /* <DEDUP_REMOVED lines=42> */
[----:B0-----:R-:W3:-:S12]  /*31380*/  LDL.64 R14, [R0] ;  /* 0x00000000000e7983 */ /* 0x001ed80000100a00 */
        /* <DEDUP_REMOVED lines=12> */
.L_x_3807:
[----:B------:R-:W-:Y:S05]  /*31450*/  BSYNC B2 ;  /* 0x0000000000027941 */ /* 0x000fea0003800000 */
.L_x_3806:
        /* <DEDUP_REMOVED lines=17> */
.L_x_3809:
[----:B------:R-:W-:Y:S05]  /*31570*/  BSYNC B2 ;  /* 0x0000000000027941 */ /* 0x000fea0003800000 */
.L_x_3808:
        /* <DEDUP_REMOVED lines=10> */
.L_x_3811:
[----:B------:R-:W-:Y:S05]  /*31620*/  BSYNC B2 ;  /* 0x0000000000027941 */ /* 0x000fea0003800000 */
.L_x_3810:
[----:B------:R-:W2:Y:S04]  /*31630*/  LDL.64 R6, [R0] ;  /* 0x0000000000067983 */ /* 0x000ea80000100a00 */
[----:B------:R-:W3:Y:S04]  /*31640*/  LDL.64 R20, [R0+0x58] ;  /* 0x0000580000147983 */ /* 0x000ee80000100a00 */
[----:B------:R-:W4:Y:S04]  /*31650*/  LDL.64 R14, [R0+0x48] ;  /* 0x00004800000e7983 */ /* 0x000f280000100a00 */
[----:B0----5:R-:W4:Y:S01]  /*31660*/  LDL.64 R18, [R0+0x50] ;  /* 0x0000500000127983 */ /* 0x021f220000100a00 */
        /* <DEDUP_REMOVED lines=18> */
[----:B--2---:R-:W-:Y:S01]  /*31790*/  IMAD R6, R13, 0xc00, R6 ;  /* 0x00000c000d067824 */ /* 0x004fe200078e0206 */
[----:B------:R-:W-:-:S04]  /*317a0*/  R2UR UR7, R7 ;  /* 0x00000000070772ca */ /* 0x000fc800000e0000 */
[----:B------:R-:W-:Y:S02]  /*317b0*/  R2UR UR6, R6 ;  /* 0x00000000060672ca */ /* 0x000fe400000e0000 */
[----:B---3--:R-:W-:Y:S02]  /*317c0*/  ISETP.NE.U32.AND P0, PT, R72, RZ, PT ;  /* 0x000000ff4800720c */ /* 0x008fe40003f05070 */
[----:B----4-:R-:W-:Y:S02]  /*317d0*/  R2UR UR4, R20 ;  /* 0x00000000140472ca */ /* 0x010fe400000e0000 */
[----:B------:R-:W-:-:S09]  /*317e0*/  R2UR UR5, R21 ;  /* 0x00000000150572ca */ /* 0x000fd200000e0000 */
[----:B------:R-:W-:-:S05]  /*317f0*/  VOTEU.ANY UP0, P0 ;  /* 0x00000000003f7886 */ /* 0x000fca0000000100 */
[----:B------:R-:W-:Y:S03]  /*31800*/  HGMMA.64x96x16.F32.BF16 R24, gdesc[UR4], R24, UP0, gsb0 ;  /* 0x01600000041879f0 */ /* 0x000fe6000b801818 */
        /* <DEDUP_REMOVED lines=238> */
[----:B------:R0:W-:Y:S01]  /*326f0*/  ST.E desc[UR8][R14.64], R12 ;  /* 0x0000000c0e007985 */ /* 0x0001e2000c101908 */
[----:B------:R-:W1:Y:S01]  /*32700*/  S2R R6, SR_TID.X ;  /* 0x0000000000067919 */ /* 0x000e620000002100 */
[----:B------:R-:W-:Y:S02]  /*32710*/  R2UR UR4, R4 ;  /* 0x00000000040472ca */ /* 0x000fe400000e0000 */
[----:B------:R-:W-:Y:S01]  /*32720*/  R2UR UR5, R5 ;  /* 0x00000000050572ca */ /* 0x000fe200000e0000 */
[----:B------:R-:W2:Y:S04]  /*32730*/  LDL.64 R18, [R0] ;  /* 0x0000000000127983 */ /* 0x000ea80000100a00 */
[----:B0-----:R-:W3:Y:S01]  /*32740*/  LDL.64 R14, [R0+0x18] ;  /* 0x00001800000e7983 */ /* 0x001ee20000100a00 */
[----:B-1----:R-:W-:-:S04]  /*32750*/  SHF.R.U32.HI R7, RZ, 0x7, R6 ;  /* 0x00000007ff077819 */ /* 0x002fc80000011606 */
[----:B------:R-:W-:-:S05]  /*32760*/  IADD3 R7, -R7, 0xb, RZ ;  /* 0x0000000b07077810 */ /* 0x000fca0007ffe1ff */
[----:B------:R0:W-:Y:S06]  /*32770*/  BAR.ARV R7, 0x100 ;  /* 0x000400070000751d */ /* 0x0001ec0000002000 */
[----:B---3--:R-:W3:Y:S01]  /*32780*/  LD.E R20, desc[UR4][R14.64] ;  /* 0x000000040e147980 */ /* 0x008ee2000c101900 */
[----:B------:R-:W-:Y:S02]  /*32790*/  R2UR UR4, R4 ;  /* 0x00000000040472ca */ /* 0x000fe400000e0000 */
[----:B------:R-:W-:Y:S01]  /*327a0*/  R2UR UR5, R5 ;  /* 0x00000000050572ca */ /* 0x000fe200000e0000 */
[----:B------:R-:W-:-:S12]  /*327b0*/  BSSY B2, `(.L_x_3813) ;  /* 0x0000006000027945 */ /* 0x000fd80003800000 */
[----:B--2---:R0:W5:Y:S01]  /*327c0*/  LD.E R13, desc[UR4][R18.64] ;  /* 0x00000004120d7980 */ /* 0x004162000c101900 */
[----:B---3--:R-:W-:-:S04]  /*327d0*/  LOP3.LUT R20, R20, 0x1, RZ, 0xfc, !PT ;  /* 0x0000000114147812 */ /* 0x008fc800078efcff */
[----:B------:R-:W-:-:S13]  /*327e0*/  ISETP.NE.AND P0, PT, R20, 0x3, PT ;  /* 0x000000031400780c */ /* 0x000fda0003f05270 */
[----:B0-----:R-:W-:Y:S05]  /*327f0*/  @!P0 BRA `(.L_x_3814) ;  /* 0x0000000000048947 */ /* 0x001fea0003800000 */
[----:B------:R-:W-:Y:S01]  /*32800*/  BPT.TRAP 0x1 ;  /* 0x000000040000795c */ /* 0x000fe20000300000 */
.L_x_3814:
[----:B------:R-:W-:Y:S05]  /*32810*/  BSYNC B2 ;  /* 0x0000000000027941 */ /* 0x000fea0003800000 */
.L_x_3813:
[C---:B------:R-:W-:Y:S02]  /*32820*/  R2UR UR6, R4.reuse ;  /* 0x00000000040672ca */ /* 0x040fe400000e0000 */
[C---:B------:R-:W-:Y:S02]  /*32830*/  R2UR UR7, R5.reuse ;  /* 0x00000000050772ca */ /* 0x040fe400000e0000 */
[----:B------:R-:W-:Y:S02]  /*32840*/  R2UR UR4, R4 ;  /* 0x00000000040472ca */ /* 0x000fe400000e0000 */
[----:B------:R-:W-:-:S09]  /*32850*/  R2UR UR5, R5 ;  /* 0x00000000050572ca */ /* 0x000fd200000e0000 */
[----:B------:R-:W2:Y:S04]  /*32860*/  LD.E.64 R18, desc[UR6][R14.64+0x20] ;  /* 0x000020060e127980 */ /* 0x000ea8000c101b00 */
[----:B------:R-:W3:Y:S01]  /*32870*/  LD.E R7, desc[UR4][R14.64+0xc] ;  /* 0x00000c040e077980 */ /* 0x000ee2000c101900 */
[----:B--2---:R-:W-:-:S05]  /*32880*/  MOV R18, R18 ;  /* 0x0000001200127202 */ /* 0x004fca0000000f00 */
[----:B-----5:R-:W-:-:S05]  /*32890*/  IMAD R18, R13, 0x8, R18 ;  /* 0x000000080d127824 */ /* 0x020fca00078e0212 */
[----:B---3--:R-:W-:-:S04]  /*328a0*/  PRMT R7, R7, 0x654, R18 ;  /* 0x0000065407077816 */ /* 0x008fc80000000012 */
[----:B------:R0:W-:Y:S01]  /*328b0*/  SYNCS.ARRIVE.TRANS64.RED.A1T0 RZ, [R7+URZ], RZ ;  /* 0x000000ff07ff79a7 */ /* 0x0001e2000810043f */
[----:B------:R-:W2:Y:S04]  /*328c0*/  LDL.64 R14, [R0+0x68] ;  /* 0x00006800000e7983 */ /* 0x000ea80000100a00 */
[----:B------:R-:W3:Y:S04]  /*328d0*/  LD.E R79, desc[UR4][R8.64] ;  /* 0x00000004084f7980 */ /* 0x000ee8000c101900 */
[----:B0-----:R-:W4:Y:S04]  /*328e0*/  LD.E R7, desc[UR4][R8.64+0x24] ;  /* 0x0000240408077980 */ /* 0x001f28000c101900 */
[----:B------:R0:W3:Y:S04]  /*328f0*/  LD.E R80, desc[UR4][R2.64] ;  /* 0x0000000402507980 */ /* 0x0000e8000c101900 */
[----:B--2---:R-:W2:Y:S01]  /*32900*/  LD.E.64 R14, desc[UR4][R14.64] ;  /* 0x000000040e0e7980 */ /* 0x004ea2000c101b00 */
[----:B----4-:R-:W-:-:S13]  /*32910*/  ISETP.NE.AND P0, PT, R7, 0x1, PT ;  /* 0x000000010700780c */ /* 0x010fda0003f05270 */
[C---:B------:R-:W-:Y:S02]  /*32920*/  @P0 R2UR UR6, R4.reuse ;  /* 0x00000000040602ca */ /* 0x040fe400000e0000 */
[C---:B------:R-:W-:Y:S02]  /*32930*/  @P0 R2UR UR7, R5.reuse ;  /* 0x00000000050702ca */ /* 0x040fe400000e0000 */
[C---:B------:R-:W-:Y:S02]  /*32940*/  R2UR UR14, R4.reuse ;  /* 0x00000000040e72ca */ /* 0x040fe400000e0000 */
[----:B------:R-:W-:Y:S02]  /*32950*/  R2UR UR15, R5 ;  /* 0x00000000050f72ca */ /* 0x000fe400000e0000 */
[----:B------:R-:W-:-:S07]  /*32960*/  R2UR UR10, R4 ;  /* 0x00000000040a72ca */ /* 0x000fce00000e0000 */
[----:B------:R-:W4:Y:S01]  /*32970*/  @P0 LD.E R77, desc[UR6][R8.64+0x2c] ;  /* 0x00002c06084d0980 */ /* 0x000f22000c101900 */
[C---:B------:R-:W-:Y:S02]  /*32980*/  R2UR UR6, R4.reuse ;  /* 0x00000000040672ca */ /* 0x040fe400000e0000 */
[C---:B------:R-:W-:Y:S01]  /*32990*/  R2UR UR7, R5.reuse ;  /* 0x00000000050772ca */ /* 0x040fe200000e0000 */
[----:B------:R-:W3:Y:S01]  /*329a0*/  LD.E R3, desc[UR14][R8.64+0x18] ;  /* 0x0000180e08037980 */ /* 0x000ee2000c101900 */
[C---:B------:R-:W-:Y:S02]  /*329b0*/  R2UR UR11, R5.reuse ;  /* 0x00000000050b72ca */ /* 0x040fe400000e0000 */
[C---:B------:R-:W-:Y:S02]  /*329c0*/  R2UR UR8, R4.reuse ;  /* 0x00000000040872ca */ /* 0x040fe400000e0000 */
[----:B------:R-:W-:Y:S02]  /*329d0*/  R2UR UR9, R5 ;  /* 0x00000000050972ca */ /* 0x000fe400000e0000 */
[----:B------:R-:W-:-:S02]  /*329e0*/  R2UR UR12, R4 ;  /* 0x00000000040c72ca */ /* 0x000fc400000e0000 */
[----:B------:R-:W-:-:S03]  /*329f0*/  R2UR UR13, R5 ;  /* 0x00000000050d72ca */ /* 0x000fc600000e0000 */
[----:B------:R-:W4:Y:S04]  /*32a00*/  LD.E R7, desc[UR6][R8.64+0x4] ;  /* 0x0000040608077980 */ /* 0x000f28000c101900 */
[----:B------:R-:W4:Y:S04]  /*32a10*/  LD.E R73, desc[UR10][R8.64+0xc] ;  /* 0x00000c0a08497980 */ /* 0x000f28000c101900 */
[----:B------:R-:W4:Y:S04]  /*32a20*/  LD.E R74, desc[UR8][R8.64+0x10] ;  /* 0x00001008084a7980 */ /* 0x000f28000c101900 */
[----:B------:R-:W4:Y:S04]  /*32a30*/  LD.E R75, desc[UR12][R8.64+0x14] ;  /* 0x0000140c084b7980 */ /* 0x000f28000c101900 */
[----:B--2---:R-:W2:Y:S01]  /*32a40*/  LD.E R72, desc[UR4][R14.64] ;  /* 0x000000040e487980 */ /* 0x004ea2000c101900 */
[----:B------:R-:W-:-:S02]  /*32a50*/  @P0 R2UR UR4, R4 ;  /* 0x00000000040402ca */ /* 0x000fc400000e0000 */
[----:B------:R-:W-:-:S13]  /*32a60*/  @P0 R2UR UR5, R5 ;  /* 0x00000000050502ca */ /* 0x000fda00000e0000 */
[----:B------:R-:W2:Y:S01]  /*32a70*/  @P0 LD.E R76, desc[UR4][R8.64+0x28] ;  /* 0x00002804084c0980 */ /* 0x000ea2000c101900 */
[----:B------:R-:W-:Y:S02]  /*32a80*/  R2UR UR4, R4 ;  /* 0x00000000040472ca */ /* 0x000fe400000e0000 */
[----:B------:R-:W-:-:S13]  /*32a90*/  R2UR UR5, R5 ;  /* 0x00000000050572ca */ /* 0x000fda00000e0000 */
[----:B------:R-:W2:Y:S01]  /*32aa0*/  LD.E R14, desc[UR4][R8.64+0x8] ;  /* 0x00000804080e7980 */ /* 0x000ea2000c101900 */
[----:B---3--:R-:W-:Y:S01]  /*32ab0*/  ISETP.GE.AND P1, PT, R3, 0x1, PT ;  /* 0x000000010300780c */ /* 0x008fe20003f26270 */
[----:B------:R-:W-:Y:S01]  /*32ac0*/  BSSY B2, `(.L_x_3815) ;  /* 0x00000ae000027945 */ /* 0x000fe20003800000 */
[----:B----4-:R-:W-:Y:S02]  /*32ad0*/  IMAD R75, R10, -0x60, R75 ;  /* 0xffffffa00a4b7824 */ /* 0x010fe400078e024b */
[-C--:B--2---:R-:W-:Y:S01]  /*32ae0*/  FMUL.FTZ R13, R24, R72.reuse ;  /* 0x00000048180d7220 */ /* 0x084fe20000410000 */
        /* <DEDUP_REMOVED lines=12> */
[----:B------:R-:W-:-:S03]  /*32bb0*/  FMUL.FTZ R35, R51, R72 ;  /* 0x0000004833237220 */ /* 0x000fc60000410000 */
[----:B------:R-:W-:Y:S02]  /*32bc0*/  IMAD.IADD R56, R79, 0x1, -R56 ;  /* 0x000000014f387824 */ /* 0x000fe400078e0a38 */
[-C--:B------:R-:W-:Y:S01]  /*32bd0*/  FMUL.FTZ R51, R57, R72.reuse ;  /* 0x0000004839337220 */ /* 0x080fe20000410000 */
[----:B------:R-:W-:Y:S01]  /*32be0*/  LEA.HI R54, R54, R79, RZ, 0x2 ;  /* 0x0000004f36367211 */ /* 0x000fe200078f10ff */
[-C--:B0-----:R-:W-:Y:S01]  /*32bf0*/  FMUL.FTZ R2, R26, R72.reuse ;  /* 0x000000481a027220 */ /* 0x081fe20000410000 */
[----:B------:R-:W-:Y:S01]  /*32c00*/  SHF.R.S32.HI R57, RZ, 0x1f, R56 ;  /* 0x0000001fff397819 */ /* 0x000fe20000011438 */
[-C--:B------:R-:W-:Y:S01]  /*32c10*/  FMUL.FTZ R26, R42, R72.reuse ;  /* 0x000000482a1a7220 */ /* 0x080fe20000410000 */
[-C--:B------:R-:W-:Y:S01]  /*32c20*/  FMUL.FTZ R18, R30, R72.reuse ;  /* 0x000000481e127220 */ /* 0x080fe20000410000 */
[-C--:B------:R-:W-:Y:S01]  /*32c30*/  FMUL.FTZ R42, R58, R72.reuse ;  /* 0x000000483a2a7220 */ /* 0x080fe20000410000 */
[-C--:B------:R-:W-:Y:S01]  /*32c40*/  FMUL.FTZ R30, R46, R72.reuse ;  /* 0x000000482e1e7220 */ /* 0x080fe20000410000 */
[----:B------:R-:W-:Y:S01]  /*32c50*/  LOP3.LUT R54, R54, 0xfffffffc, RZ, 0xc0, !PT ;  /* 0xfffffffc36367812 */ /* 0x000fe200078ec0ff */
[----:B------:R-:W-:Y:S01]  /*32c60*/  FMUL.FTZ R81, R40, R72 ;  /* 0x0000004828517220 */ /* 0x000fe20000410000 */
[----:B------:R-:W-:Y:S01]  /*32c70*/  LEA.HI R58, R57, R56, RZ, 0x2 ;  /* 0x00000038393a7211 */ /* 0x000fe200078f10ff */
[-C--:B------:R-:W-:Y:S01]  /*32c80*/  FMUL.FTZ R46, R48, R72.reuse ;  /* 0x00000048302e7220 */ /* 0x080fe20000410000 */
[-C--:B------:R-:W-:Y:S01]  /*32c90*/  FMUL.FTZ R48, R52, R72.reuse ;  /* 0x0000004834307220 */ /* 0x080fe20000410000 */
[-C--:B------:R-:W-:Y:S01]  /*32ca0*/  FMUL.FTZ R40, R59, R72.reuse ;  /* 0x000000483b287220 */ /* 0x080fe20000410000 */
[----:B------:R-:W-:Y:S01]  /*32cb0*/  FMUL.FTZ R52, R60, R72 ;  /* 0x000000483c347220 */ /* 0x000fe20000410000 */
[----:B------:R-:W-:Y:S01]  /*32cc0*/  LEA.HI R59, R57, R56, RZ, 0x5 ;  /* 0x00000038393b7211 */ /* 0x000fe200078f28ff */
[----:B------:R-:W-:Y:S01]  /*32cd0*/  IMAD.IADD R79, R79, 0x1, -R54 ;  /* 0x000000014f4f7824 */ /* 0x000fe200078e0a36 */
[----:B------:R-:W-:-:S02]  /*32ce0*/  SHF.R.S32.HI R57, RZ, 0x2, R58 ;  /* 0x00000002ff397819 */ /* 0x000fc4000001143a */
[----:B------:R-:W-:Y:S02]  /*32cf0*/  SHF.R.S32.HI R60, RZ, 0x1f, R58 ;  /* 0x0000001fff3c7819 */ /* 0x000fe4000001143a */
[----:B------:R-:W-:Y:S02]  /*32d00*/  SHF.R.S32.HI R54, RZ, 0x7, R55 ;  /* 0x00000007ff367819 */ /* 0x000fe40000011437 */
[----:B------:R-:W-:Y:S01]  /*32d10*/  LEA.HI R60, R60, R57, RZ, 0x3 ;  /* 0x000000393c3c7211 */ /* 0x000fe200078f18ff */
[-C--:B------:R-:W-:Y:S01]  /*32d20*/  FMUL.FTZ R19, R31, R72.reuse ;  /* 0x000000481f137220 */ /* 0x080fe20000410000 */
[----:B------:R-:W-:Y:S01]  /*32d30*/  SHF.R.S32.HI R59, RZ, 0x5, R59 ;  /* 0x00000005ff3b7819 */ /* 0x000fe2000001143b */
[----:B------:R-:W-:Y:S01]  /*32d40*/  FMUL.FTZ R31, R47, R72 ;  /* 0x000000482f1f7220 */ /* 0x000fe20000410000 */
[----:B------:R-:W-:Y:S01]  /*32d50*/  LEA.HI R55, R55, R54, RZ, 0x1 ;  /* 0x0000003637377211 */ /* 0x000fe200078f08ff */
[-C--:B------:R-:W-:Y:S01]  /*32d60*/  FMUL.FTZ R47, R49, R72.reuse ;  /* 0x00000048312f7220 */ /* 0x080fe20000410000 */
[----:B------:R-:W-:Y:S01]  /*32d70*/  LOP3.LUT R60, R60, 0xfffffff8, RZ, 0xc0, !PT ;  /* 0xfffffff83c3c7812 */ /* 0x000fe200078ec0ff */
[-C--:B------:R-:W-:Y:S01]  /*32d80*/  FMUL.FTZ R49, R53, R72.reuse ;  /* 0x0000004835317220 */ /* 0x080fe20000410000 */
[----:B------:R-:W-:Y:S01]  /*32d90*/  FMUL.FTZ R53, R61, R72 ;  /* 0x000000483d357220 */ /* 0x000fe20000410000 */
[----:B------:R-:W-:Y:S01]  /*32da0*/  LOP3.LUT R55, R55, 0x3fffffe, RZ, 0xc0, !PT ;  /* 0x03fffffe37377812 */ /* 0x000fe200078ec0ff */
[----:B------:R-:W-:Y:S01]  /*32db0*/  IMAD R61, R80, 0x8, R59 ;  /* 0x00000008503d7824 */ /* 0x000fe200078e023b */
[----:B------:R-:W-:Y:S01]  /*32dc0*/  LEA.HI R59, R79, R79, RZ, 0x1 ;  /* 0x0000004f4f3b7211 */ /* 0x000fe200078f08ff */
[----:B------:R-:W-:-:S02]  /*32dd0*/  IMAD.IADD R60, R57, 0x1, -R60 ;  /* 0x00000001393c7824 */ /* 0x000fc400078e0a3c */
[----:B------:R-:W-:Y:S01]  /*32de0*/  IMAD.IADD R55, R54, 0x1, -R55 ;  /* 0x0000000136377824 */ /* 0x000fe200078e0a37 */
[----:B------:R-:W-:Y:S01]  /*32df0*/  LOP3.LUT R54, R59, 0x1ffffffe, RZ, 0xc0, !PT ;  /* 0x1ffffffe3b367812 */ /* 0x000fe200078ec0ff */
[----:B------:R-:W-:Y:S02]  /*32e00*/  IMAD.U32 R60, R61, 0x10, R60 ;  /* 0x000000103d3c7824 */ /* 0x000fe400078e003c */
[-C--:B------:R-:W-:Y:S01]  /*32e10*/  FMUL.FTZ R82, R45, R72.reuse ;  /* 0x000000482d527220 */ /* 0x080fe20000410000 */
[-C--:B------:R-:W-:Y:S01]  /*32e20*/  FMUL.FTZ R45, R63, R72.reuse ;  /* 0x000000483f2d7220 */ /* 0x080fe20000410000 */
[----:B------:R-:W-:Y:S01]  /*32e30*/  FMUL.FTZ R63, R65, R72 ;  /* 0x00000048413f7220 */ /* 0x000fe20000410000 */
        /* <DEDUP_REMOVED lines=30> */
[----:B------:R-:W-:-:S02]  /*33020*/  IADD3 R59, -R7, R58, R14 ;  /* 0x0000003a073b7210 */ /* 0x000fc40007ffe10e */
[----:B------:R-:W-:-:S05]  /*33030*/  LOP3.LUT R60, RZ, R73, RZ, 0x33, !PT ;  /* 0x00000049ff3c7212 */ /* 0x000fca00078e33ff */
[----:B------:R-:W2:Y:S08]  /*33040*/  MUFU.TANH R78, R78 ;  /* 0x0000004e004e7308 */ /* 0x000eb00000002400 */
        /* <DEDUP_REMOVED lines=68> */
.L_x_3820:
[----:B------:R-:W-:Y:S05]  /*33490*/  BSYNC B4 ;  /* 0x0000000000047941 */ /* 0x000fea0003800000 */
.L_x_3819:
[----:B------:R-:W-:Y:S01]  /*334a0*/  LOP3.LUT R58, RZ, R58, RZ, 0x33, !PT ;  /* 0x0000003aff3a7212 */ /* 0x000fe200078e33ff */
[----:B------:R-:W-:Y:S06]  /*334b0*/  BRA `(.L_x_3821) ;  /* 0x0000000000287947 */ /* 0x000fec0003800000 */
.L_x_3818:
        /* <DEDUP_REMOVED lines=10> */
.L_x_3821:
[----:B------:R-:W-:Y:S05]  /*33560*/  BSYNC B3 ;  /* 0x0000000000037941 */ /* 0x000fea0003800000 */
.L_x_3817:
[----:B------:R-:W-:-:S05]  /*33570*/  IMAD R59, R3, R58, R67 ;  /* 0x0000003a033b7224 */ /* 0x000fca00078e0243 */
[----:B------:R-:W-:Y:S02]  /*33580*/  VIMNMX R66, R66, R59, !PT ;  /* 0x0000003b42427248 */ /* 0x000fe40007fe0100 */
[----:B------:R-:W-:-:S07]  /*33590*/  VIADDMNMX R64, R59, R3, R64, PT ;  /* 0x000000033b407246 */ /* 0x000fce0003800140 */
.L_x_3816:
[----:B------:R-:W-:Y:S05]  /*335a0*/  BSYNC B2 ;  /* 0x0000000000027941 */ /* 0x000fea0003800000 */
.L_x_3815:
[C---:B------:R-:W-:Y:S01]  /*335b0*/  ISETP.GE.AND P1, PT, R75.reuse, 0x9, PT ;  /* 0x000000094b00780c */ /* 0x040fe20003f26270 */
[----:B------:R-:W0:Y:S01]  /*335c0*/  SHFL.IDX PT, R65, R65, 0x1, 0x1c1f ;  /* 0x003c1f0041417f89 */ /* 0x000e2200000e0000 */
[C---:B------:R-:W-:Y:S01]  /*335d0*/  ISETP.GE.AND P0, PT, R75.reuse, 0x2, PT ;  /* 0x000000024b00780c */ /* 0x040fe20003f06270 */
        /* <DEDUP_REMOVED lines=11> */
[----:B------:R-:W-:Y:S01]  /*33690*/  ISETP.LT.OR P2, PT, R64, 0x11, P2 ;  /* 0x000000114000780c */ /* 0x000fe20001741670 */
[--C-:B0-----:R-:W-:Y:S01]  /*336a0*/  IMAD.IADD R74, R74, 0x1, R65.reuse ;  /* 0x000000014a4a7824 */ /* 0x101fe200078e0241 */
        /* <DEDUP_REMOVED lines=96> */
[----:B-1----:R-:W-:Y:S02]  /*33cb0*/  FSEL R37, R13, -INF , !P6 ;  /* 0xff8000000d257808 */ /* 0x002fe40007000000 */
        /* <DEDUP_REMOVED lines=23> */
.L_x_3827:
[----:B------:R-:W-:Y:S05]  /*33e30*/  BSYNC B4 ;  /* 0x0000000000047941 */ /* 0x000fea0003800000 */
.L_x_3826:
[----:B------:R-:W-:Y:S01]  /*33e40*/  LOP3.LUT R14, RZ, R14, RZ, 0x33, !PT ;  /* 0x0000000eff0e7212 */ /* 0x000fe200078e33ff */
[----:B------:R-:W-:Y:S06]  /*33e50*/  BRA `(.L_x_3828) ;  /* 0x0000000000287947 */ /* 0x000fec0003800000 */
.L_x_3825:
        /* <DEDUP_REMOVED lines=10> */
.L_x_3828:
[----:B------:R-:W-:Y:S05]  /*33f00*/  BSYNC B3 ;  /* 0x0000000000037941 */ /* 0x000fea0003800000 */
.L_x_3824:
[----:B------:R-:W-:-:S05]  /*33f10*/  IMAD R7, R3, R14, R67 ;  /* 0x0000000e03077224 */ /* 0x000fca00078e0243 */
[----:B------:R-:W-:Y:S02]  /*33f20*/  VIADDMNMX R74, R7, R3, R74, PT ;  /* 0x00000003074a7246 */ /* 0x000fe4000380014a */
[----:B------:R-:W-:-:S07]  /*33f30*/  VIMNMX R72, R72, R7, !PT ;  /* 0x0000000748487248 */ /* 0x000fce0007fe0100 */
.L_x_3823:
[----:B------:R-:W-:Y:S05]  /*33f40*/  BSYNC B2 ;  /* 0x0000000000027941 */ /* 0x000fea0003800000 */
.L_x_3822:
[----:B------:R-:W-:Y:S02]  /*33f50*/  ISETP.GT.AND P0, PT, R72, 0x1, !P0 ;  /* 0x000000014800780c */ /* 0x000fe40004704270 */
[----:B------:R-:W-:Y:S02]  /*33f60*/  ISETP.NE.AND P6, PT, R71, RZ, PT ;  /* 0x000000ff4700720c */ /* 0x000fe40003fc5270 */
[----:B------:R-:W-:Y:S02]  /*33f70*/  ISETP.LT.OR P0, PT, R74, 0x2, P0 ;  /* 0x000000024a00780c */ /* 0x000fe40000701670 */
[----:B------:R-:W-:Y:S02]  /*33f80*/  ISETP.GT.AND P1, PT, R72, 0x8, !P1 ;  /* 0x000000084800780c */ /* 0x000fe40004f24270 */
[----:B------:R-:W-:Y:S02]  /*33f90*/  FSEL R71, R15, -INF , !P0 ;  /* 0xff8000000f477808 */ /* 0x000fe40004000000 */
[----:B------:R-:W2:Y:S01]  /*33fa0*/  LDL.64 R14, [R0+0x70] ;  /* 0x00007000000e7983 */ /* 0x000ea20000100a00 */
[----:B------:R-:W-:-:S02]  /*33fb0*/  ISETP.NE.AND P0, PT, R70, RZ, PT ;  /* 0x000000ff4600720c */ /* 0x000fc40003f05270 */
[----:B------:R-:W-:Y:S02]  /*33fc0*/  ISETP.LT.OR P1, PT, R74, 0x9, P1 ;  /* 0x000000094a00780c */ /* 0x000fe40000f21670 */
[----:B------:R-:W-:Y:S02]  /*33fd0*/  ISETP.GT.AND P0, PT, R72, 0x9, !P0 ;  /* 0x000000094800780c */ /* 0x000fe40004704270 */
[----:B------:R-:W-:Y:S02]  /*33fe0*/  FSEL R18, R18, -INF , !P1 ;  /* 0xff80000012127808 */ /* 0x000fe40004800000 */
        /* <DEDUP_REMOVED lines=52> */
[----:B------:R-:W-:Y:S02]  /*34330*/  R2UR UR4, R4 ;  /* 0x00000000040472ca */ /* 0x000fe400000e0000 */
[----:B------:R-:W-:Y:S02]  /*34340*/  ISETP.LT.OR P0, PT, R74, 0x41, P0 ;  /* 0x000000414a00780c */ /* 0x000fe40000701670 */
[----:B------:R-:W-:Y:S02]  /*34350*/  R2UR UR5, R5 ;  /* 0x00000000050572ca */ /* 0x000fe400000e0000 */
[----:B------:R-:W-:-:S02]  /*34360*/  FSEL R42, R42, -INF , !P0 ;  /* 0xff8000002a2a7808 */ /* 0x000fc40004000000 */
[----:B------:R-:W-:Y:S02]  /*34370*/  ISETP.GT.AND P0, PT, R72, RZ, !P6 ;  /* 0x000000ff4800720c */ /* 0x000fe40007704270 */
[----:B------:R-:W-:Y:S02]  /*34380*/  ISETP.NE.AND P1, PT, R91, RZ, PT ;  /* 0x000000ff5b00720c */ /* 0x000fe40003f25270 */
[----:B------:R-:W-:Y:S02]  /*34390*/  ISETP.LT.OR P0, PT, R74, 0x1, P0 ;  /* 0x000000014a00780c */ /* 0x000fe40000701670 */
[----:B------:R-:W-:Y:S02]  /*343a0*/  ISETP.NE.AND P6, PT, R75, RZ, PT ;  /* 0x000000ff4b00720c */ /* 0x000fe40003fc5270 */
[----:B------:R-:W-:Y:S02]  /*343b0*/  FSEL R26, R2, -INF , !P0 ;  /* 0xff800000021a7808 */ /* 0x000fe40004000000 */
[----:B------:R-:W-:Y:S01]  /*343c0*/  ISETP.NE.AND P0, PT, R90, RZ, PT ;  /* 0x000000ff5a00720c */ /* 0x000fe20003f05270 */
[----:B--2---:R-:W2:Y:S03]  /*343d0*/  LD.E.64 R2, desc[UR4][R14.64] ;  /* 0x000000040e027980 */ /* 0x004ea6000c101b00 */
[----:B------:R-:W-:-:S02]  /*343e0*/  ISETP.GT.AND P0, PT, R72, 0x41, !P0 ;  /* 0x000000414800780c */ /* 0x000fc40004704270 */
[----:B------:R-:W-:Y:S01]  /*343f0*/  ISETP.GT.AND P1, PT, R72, 0x48, !P1 ;  /* 0x000000484800780c */ /* 0x000fe20004f24270 */
[----:B------:R-:W3:Y:S01]  /*34400*/  LD.E R27, desc[UR4][R14.64+0x10] ;  /* 0x000010040e1b7980 */ /* 0x000ee2000c101900 */
[----:B------:R-:W-:Y:S02]  /*34410*/  ISETP.LT.OR P0, PT, R74, 0x42, P0 ;  /* 0x000000424a00780c */ /* 0x000fe40000701670 */
[C---:B------:R-:W-:Y:S02]  /*34420*/  ISETP.GT.AND P2, PT, R72.reuse, 0x49, !P2 ;  /* 0x000000494800780c */ /* 0x040fe40005744270 */
[C---:B------:R-:W-:Y:S02]  /*34430*/  ISETP.GT.AND P3, PT, R72.reuse, 0x50, !P3 ;  /* 0x000000504800780c */ /* 0x040fe40005f64270 */
[C---:B------:R-:W-:Y:S02]  /*34440*/  ISETP.GT.AND P4, PT, R72.reuse, 0x51, !P4 ;  /* 0x000000514800780c */ /* 0x040fe40006784270 */
[----:B------:R-:W-:-:S02]  /*34450*/  ISETP.GT.AND P5, PT, R72, 0x58, !P5 ;  /* 0x000000584800780c */ /* 0x000fc40006fa4270 */
[----:B------:R-:W-:Y:S02]  /*34460*/  ISETP.GT.AND P6, PT, R72, 0x59, !P6 ;  /* 0x000000594800780c */ /* 0x000fe400077c4270 */
[----:B------:R-:W-:Y:S02]  /*34470*/  ISETP.LT.OR P1, PT, R74, 0x49, P1 ;  /* 0x000000494a00780c */ /* 0x000fe40000f21670 */
[----:B------:R-:W-:Y:S02]  /*34480*/  FSEL R72, R40, -INF , !P0 ;  /* 0xff80000028487808 */ /* 0x000fe40004000000 */
[C---:B------:R-:W-:Y:S02]  /*34490*/  ISETP.LT.OR P2, PT, R74.reuse, 0x4a, P2 ;  /* 0x0000004a4a00780c */ /* 0x040fe40001741670 */
[----:B------:R-:W-:Y:S02]  /*344a0*/  FSEL R43, R43, -INF , !P1 ;  /* 0xff8000002b2b7808 */ /* 0x000fe40004800000 */
[----:B------:R-:W-:-:S02]  /*344b0*/  ISETP.LT.OR P3, PT, R74, 0x51, P3 ;  /* 0x000000514a00780c */ /* 0x000fc40001f61670 */
[----:B------:R-:W-:Y:S02]  /*344c0*/  FSEL R45, R45, -INF , !P2 ;  /* 0xff8000002d2d7808 */ /* 0x000fe40005000000 */
[----:B------:R-:W-:Y:S02]  /*344d0*/  ISETP.LT.OR P4, PT, R74, 0x52, P4 ;  /* 0x000000524a00780c */ /* 0x000fe40002781670 */
[----:B------:R-:W-:Y:S02]  /*344e0*/  FSEL R54, R54, -INF , !P3 ;  /* 0xff80000036367808 */ /* 0x000fe40005800000 */
[C---:B------:R-:W-:Y:S02]  /*344f0*/  ISETP.LT.OR P5, PT, R74.reuse, 0x59, P5 ;  /* 0x000000594a00780c */ /* 0x040fe40002fa1670 */
[----:B------:R-:W-:Y:S02]  /*34500*/  FSEL R55, R55, -INF , !P4 ;  /* 0xff80000037377808 */ /* 0x000fe40006000000 */
[----:B------:R-:W-:-:S02]  /*34510*/  ISETP.LT.OR P6, PT, R74, 0x5a, P6 ;  /* 0x0000005a4a00780c */ /* 0x000fc400037c1670 */
[----:B------:R-:W-:Y:S02]  /*34520*/  FSEL R56, R56, -INF , !P5 ;  /* 0xff80000038387808 */ /* 0x000fe40006800000 */
[----:B------:R-:W-:Y:S02]  /*34530*/  R2UR UR6, R4 ;  /* 0x00000000040672ca */ /* 0x000fe400000e0000 */
[----:B------:R-:W-:Y:S02]  /*34540*/  R2UR UR7, R5 ;  /* 0x00000000050772ca */ /* 0x000fe400000e0000 */
[----:B------:R-:W-:-:S11]  /*34550*/  FSEL R57, R57, -INF , !P6 ;  /* 0xff80000039397808 */ /* 0x000fd60007000000 */
[----:B------:R-:W4:Y:S01]  /*34560*/  LD.E R38, desc[UR6][R14.64+0x14] ;  /* 0x000014060e267980 */ /* 0x000f22000c101900 */
        /* <DEDUP_REMOVED lines=48> */
[----:B------:R-:W-:-:S05]  /*34870*/  FMNMX.FTZ R9, R57, R30, !PT ;  /* 0x0000001e39097209 */ /* 0x000fca0007810000 */
[----:B------:R-:W-:Y:S04]  /*34880*/  ST.E.64 desc[UR4][R14.64], R8 ;  /* 0x000000080e007985 */ /* 0x000fe8000c101b04 */
[----:B------:R-:W2:Y:S01]  /*34890*/  LD.E R34, desc[UR6][R14.64+0x4] ;  /* 0x000004060e227980 */ /* 0x000ea2000c101900 */
[----:B0-----:R-:W-:-:S05]  /*348a0*/  FMNMX.FTZ R7, R8, R7, !PT ;  /* 0x0000000708077209 */ /* 0x001fca0007810000 */
[----:B------:R-:W0:Y:S02]  /*348b0*/  SHFL.BFLY PT, R30, R7, 0x1, 0x1f ;  /* 0x0c201f00071e7f89 */ /* 0x000e2400000e0000 */
[----:B0-----:R-:W-:Y:S02]  /*348c0*/  FMNMX.FTZ R25, R7, R30, !PT ;  /* 0x0000001e07197209 */ /* 0x001fe40007810000 */
[----:B------:R-:W3:Y:S04]  /*348d0*/  LD.E R30, desc[UR4][R14.64+0x20] ;  /* 0x000020040e1e7980 */ /* 0x000ee8000c101900 */
[----:B------:R-:W-:Y:S04]  /*348e0*/  ST.E desc[UR4][R14.64], R25 ;  /* 0x000000190e007985 */ /* 0x000fe8000c101904 */
[----:B------:R-:W4:Y:S01]  /*348f0*/  LD.E R31, desc[UR6][R14.64] ;  /* 0x000000060e1f7980 */ /* 0x000f22000c101900 */
[----:B------:R-:W-:-:S02]  /*34900*/  R2UR UR8, R4 ;  /* 0x00000000040872ca */ /* 0x000fc400000e0000 */
[----:B------:R-:W-:Y:S01]  /*34910*/  R2UR UR9, R5 ;  /* 0x00000000050972ca */ /* 0x000fe200000e0000 */
[----:B--2---:R-:W0:Y:S02]  /*34920*/  SHFL.BFLY PT, R7, R34, 0x2, 0x1f ;  /* 0x0c401f0022077f89 */ /* 0x004e2400000e0000 */
[----:B0-----:R-:W-:-:S05]  /*34930*/  FMNMX.FTZ R7, R7, R34, !PT ;  /* 0x0000002207077209 */ /* 0x001fca0007810000 */
[----:B------:R-:W0:Y:S01]  /*34940*/  SHFL.BFLY PT, R8, R7, 0x1, 0x1f ;  /* 0x0c201f0007087f89 */ /* 0x000e2200000e0000 */
[----:B----4-:R-:W-:Y:S02]  /*34950*/  FSETP.NEU.FTZ.AND P0, PT, R31, -INF , PT ;  /* 0xff8000001f00780b */ /* 0x010fe40003f1d000 */
[----:B0-----:R-:W-:Y:S02]  /*34960*/  FMNMX.FTZ R25, R7, R8, !PT ;  /* 0x0000000807197209 */ /* 0x001fe40007810000 */
[----:B------:R-:W-:Y:S02]  /*34970*/  FSEL R9, R31, RZ, P0 ;  /* 0x000000ff1f097208 */ /* 0x000fe40000000000 */
[----:B------:R-:W-:-:S03]  /*34980*/  FSETP.NEU.FTZ.AND P0, PT, R25, -INF , PT ;  /* 0xff8000001900780b */ /* 0x000fc60003f1d000 */
[----:B------:R-:W-:Y:S01]  /*34990*/  FADD.FTZ R9, R2, -R9 ;  /* 0x8000000902097221 */ /* 0x000fe20000010000 */
[----:B------:R-:W-:-:S03]  /*349a0*/  FSEL R2, R25, RZ, P0 ;  /* 0x000000ff19027208 */ /* 0x000fc60000000000 */
[----:B---3--:R-:W-:Y:S02]  /*349b0*/  FMUL.FTZ R8, R9, R30 ;  /* 0x0000001e09087220 */ /* 0x008fe40000410000 */
[----:B------:R-:W-:-:S04]  /*349c0*/  FADD.FTZ R3, R3, -R2 ;  /* 0x8000000203037221 */ /* 0x000fc80000010000 */
[----:B------:R-:W-:Y:S01]  /*349d0*/  FMUL.FTZ R30, R30, R3 ;  /* 0x000000031e1e7220 */ /* 0x000fe20000410000 */
[----:B------:R-:W0:Y:S08]  /*349e0*/  MUFU.EX2 R8, R8 ;  /* 0x0000000800087308 */ /* 0x000e300000000800 */
[----:B------:R-:W1:Y:S01]  /*349f0*/  MUFU.EX2 R7, R30 ;  /* 0x0000001e00077308 */ /* 0x000e620000000800 */
[----:B------:R-:W-:Y:S01]  /*34a00*/  ST.E desc[UR4][R14.64+0x4], R25 ;  /* 0x000004190e007985 */ /* 0x000fe2000c101904 */
[----:B0-----:R-:W-:Y:S01]  /*34a10*/  FMUL.FTZ R27, R8, R27 ;  /* 0x0000001b081b7220 */ /* 0x001fe20000410000 */
[----:B-1----:R-:W-:-:S04]  /*34a20*/  FMUL.FTZ R31, R7, R38 ;  /* 0x00000026071f7220 */ /* 0x002fc80000410000 */
        /* <DEDUP_REMOVED lines=9> */
[----:B------:R-:W-:-:S04]  /*34ac0*/  FSETP.NEU.FTZ.AND P0, PT, R30, -INF , PT ;  /* 0xff8000001e00780b */ /* 0x000fc80003f1d000 */
[----:B------:R-:W-:Y:S02]  /*34ad0*/  FSEL R14, R14, RZ, P0 ;  /* 0x000000ff0e0e7208 */ /* 0x000fe40000000000 */
[----:B---3--:R-:W-:-:S03]  /*34ae0*/  FSETP.NEU.FTZ.AND P0, PT, R74, -INF , PT ;  /* 0xff8000004a00780b */ /* 0x008fc60003f1d000 */
[-CC-:B------:R-:W-:Y:S01]  /*34af0*/  FFMA.FTZ R35, R44, R9.reuse, -R14.reuse ;  /* 0x000000092c237223 */ /* 0x180fe2000001080e */
[----:B------:R-:W-:Y:S01]  /*34b00*/  FMUL.FTZ R44, R9, R74 ;  /* 0x0000004a092c7220 */ /* 0x000fe20000410000 */
[----:B------:R-:W-:-:S04]  /*34b10*/  FFMA.FTZ R30, R29, R9, -R14 ;  /* 0x000000091d1e7223 */ /* 0x000fc8000001080e */
[----:B------:R-:W-:Y:S01]  /*34b20*/  FSEL R44, R44, RZ, P0 ;  /* 0x000000ff2c2c7208 */ /* 0x000fe20000000000 */
[-CC-:B------:R-:W-:Y:S01]  /*34b30*/  FFMA.FTZ R29, R28, R9.reuse, -R14.reuse ;  /* 0x000000091c1d7223 */ /* 0x180fe2000001080e */
[----:B------:R-:W-:-:S03]  /*34b40*/  FFMA.FTZ R172, R37, R9, -R14 ;  /* 0x0000000925ac7223 */ /* 0x000fc6000001080e */
[-C--:B------:R-:W-:Y:S01]  /*34b50*/  FFMA.FTZ R28, R26, R9.reuse, -R44 ;  /* 0x000000091a1c7223 */ /* 0x080fe2000001082c */
[-C--:B------:R-:W-:Y:S01]  /*34b60*/  FFMA.FTZ R40, R78, R9.reuse, -R14 ;  /* 0x000000094e287223 */ /* 0x080fe2000001080e */
[-C--:B------:R-:W-:Y:S01]  /*34b70*/  FFMA.FTZ R173, R71, R9.reuse, -R44 ;  /* 0x0000000947ad7223 */ /* 0x080fe2000001082c */
[----:B------:R-:W4:Y:S01]  /*34b80*/  MUFU.EX2 R172, R172 ;  /* 0x000000ac00ac7308 */ /* 0x000f220000000800 */
[-C--:B------:R-:W-:Y:S01]  /*34b90*/  FFMA.FTZ R39, R58, R9.reuse, -R14 ;  /* 0x000000093a277223 */ /* 0x080fe2000001080e */
[----:B------:R-:W-:-:S06]  /*34ba0*/  FFMA.FTZ R27, R18, R9, -R44 ;  /* 0x00000009121b7223 */ /* 0x000fcc000001082c */
[----:B------:R-:W0:Y:S01]  /*34bb0*/  MUFU.EX2 R28, R28 ;  /* 0x0000001c001c7308 */ /* 0x000e220000000800 */
[-C--:B------:R-:W-:Y:S01]  /*34bc0*/  FFMA.FTZ R174, R59, R9.reuse, -R14 ;  /* 0x000000093bae7223 */ /* 0x080fe2000001080e */
[----:B------:R-:W-:-:S06]  /*34bd0*/  FFMA.FTZ R175, R70, R9, -R44 ;  /* 0x0000000946af7223 */ /* 0x000fcc000001082c */
[----:B------:R-:W1:Y:S01]  /*34be0*/  MUFU.EX2 R40, R40 ;  /* 0x0000002800287308 */ /* 0x000e620000000800 */
[-C--:B------:R-:W-:Y:S01]  /*34bf0*/  FFMA.FTZ R38, R32, R9.reuse, -R14 ;  /* 0x0000000920267223 */ /* 0x080fe2000001080e */
[----:B------:R-:W-:-:S06]  /*34c00*/  FFMA.FTZ R26, R64, R9, -R44 ;  /* 0x00000009401a7223 */ /* 0x000fcc000001082c */
[----:B------:R-:W2:Y:S01]  /*34c10*/  MUFU.EX2 R173, R173 ;  /* 0x000000ad00ad7308 */ /* 0x000ea20000000800 */
[-C--:B------:R-:W-:Y:S01]  /*34c20*/  FFMA.FTZ R152, R61, R9.reuse, -R14 ;  /* 0x000000093d987223 */ /* 0x080fe2000001080e */
[----:B------:R-:W-:-:S06]  /*34c30*/  FFMA.FTZ R153, R69, R9, -R44 ;  /* 0x0000000945997223 */ /* 0x000fcc000001082c */
[----:B------:R-:W3:Y:S01]  /*34c40*/  MUFU.EX2 R39, R39 ;  /* 0x0000002700277308 */ /* 0x000ee20000000800 */
[----:B------:R-:W-:-:S07]  /*34c50*/  FFMA.FTZ R37, R36, R9, -R14 ;  /* 0x0000000924257223 */ /* 0x000fce000001080e */
[----:B------:R-:W3:Y:S01]  /*34c60*/  MUFU.EX2 R27, R27 ;  /* 0x0000001b001b7308 */ /* 0x000ee20000000800 */
[-CC-:B------:R-:W-:Y:S01]  /*34c70*/  FFMA.FTZ R156, R33, R9.reuse, -R14.reuse ;  /* 0x00000009219c7223 */ /* 0x180fe2000001080e */
[-CC-:B------:R-:W-:Y:S01]  /*34c80*/  FFMA.FTZ R154, R60, R9.reuse, -R14.reuse ;  /* 0x000000093c9a7223 */ /* 0x180fe2000001080e */
[-CC-:B------:R-:W-:Y:S01]  /*34c90*/  FFMA.FTZ R36, R81, R9.reuse, -R14.reuse ;  /* 0x0000000951247223 */ /* 0x180fe2000001080e */
[----:B------:R-:W-:-:S04]  /*34ca0*/  FFMA.FTZ R158, R82, R9, -R14 ;  /* 0x00000009529e7223 */ /* 0x000fc8000001080e */
        /* <DEDUP_REMOVED lines=9> */
[-CC-:B------:R-:W-:Y:S01]  /*34d40*/  FFMA.FTZ R166, R53, R9.reuse, -R14.reuse ;  /* 0x0000000935a67223 */ /* 0x180fe2000001080e */
[-CC-:B------:R-:W-:Y:S01]  /*34d50*/  FFMA.FTZ R168, R41, R9.reuse, -R14.reuse ;  /* 0x0000000929a87223 */ /* 0x180fe2000001080e */
[-C--:B------:R-:W-:Y:S01]  /*34d60*/  FFMA.FTZ R170, R13, R9.reuse, -R14 ;  /* 0x000000090daa7223 */ /* 0x080fe2000001080e */
[----:B----4-:R-:W-:Y:S01]  /*34d70*/  FADD.FTZ R73, R172, R73 ;  /* 0x00000049ac497221 */ /* 0x010fe20000010000 */
[----:B------:R-:W4:Y:S01]  /*34d80*/  MUFU.EX2 R38, R38 ;  /* 0x0000002600267308 */ /* 0x000f220000000800 */
[----:B0-----:R-:W-:Y:S01]  /*34d90*/  FADD.FTZ R14, R28, R15 ;  /* 0x0000000f1c0e7221 */ /* 0x001fe20000010000 */
[----:B------:R-:W-:Y:S01]  /*34da0*/  FFMA.FTZ R25, R24, R9, -R44 ;  /* 0x0000000918197223 */ /* 0x000fe2000001082c */
[----:B-1----:R-:W-:-:S05]  /*34db0*/  FADD.FTZ R18, R40, R73 ;  /* 0x0000004928127221 */ /* 0x002fca0000010000 */
[----:B------:R-:W0:Y:S01]  /*34dc0*/  MUFU.EX2 R26, R26 ;  /* 0x0000001a001a7308 */ /* 0x000e220000000800 */
[----:B--2---:R-:W-:Y:S01]  /*34dd0*/  FADD.FTZ R14, R173, R14 ;  /* 0x0000000ead0e7221 */ /* 0x004fe20000010000 */
[----:B------:R-:W-:Y:S01]  /*34de0*/  FFMA.FTZ R155, R68, R9, -R44 ;  /* 0x00000009449b7223 */ /* 0x000fe2000001082c */
[----:B---3--:R-:W-:-:S05]  /*34df0*/  FADD.FTZ R13, R39, R18 ;  /* 0x00000012270d7221 */ /* 0x008fca0000010000 */
[----:B------:R-:W1:Y:S01]  /*34e00*/  MUFU.EX2 R152, R152 ;  /* 0x0000009800987308 */ /* 0x000e620000000800 */
[----:B------:R-:W-:Y:S01]  /*34e10*/  FADD.FTZ R14, R27, R14 ;  /* 0x0000000e1b0e7221 */ /* 0x000fe20000010000 */
[----:B------:R-:W-:-:S06]  /*34e20*/  FFMA.FTZ R24, R20, R9, -R44 ;  /* 0x0000000914187223 */ /* 0x000fcc000001082c */
[----:B------:R-:W2:Y:S01]  /*34e30*/  MUFU.EX2 R153, R153 ;  /* 0x0000009900997308 */ /* 0x000ea20000000800 */
[----:B------:R-:W-:Y:S01]  /*34e40*/  FADD.FTZ R13, R174, R13 ;  /* 0x0000000dae0d7221 */ /* 0x000fe20000010000 */
        /* <DEDUP_REMOVED lines=10> */
[----:B-1----:R-:W-:Y:S01]  /*34ef0*/  FADD.FTZ R42, R152, R13 ;  /* 0x0000000d982a7221 */ /* 0x002fe20000010000 */
[----:B--2---:R-:W-:-:S05]  /*34f00*/  FADD.FTZ R14, R153, R14 ;  /* 0x0000000e990e7221 */ /* 0x004fca0000010000 */
        /* <DEDUP_REMOVED lines=75> */
[----:B------:R-:W-:-:S03]  /*353c0*/  FADD.FTZ R42, R169, R42 ;  /* 0x0000002aa92a7221 */ /* 0x000fc60000010000 */
[----:B0-----:R-:W-:Y:S01]  /*353d0*/  FADD.FTZ R9, R29, R44 ;  /* 0x0000002c1d097221 */ /* 0x001fe20000010000 */
[----:B----4-:R-:W-:-:S03]  /*353e0*/  FADD.FTZ R42, R13, R42 ;  /* 0x0000002a0d2a7221 */ /* 0x010fc60000010000 */
[----:B-1----:R-:W-:Y:S01]  /*353f0*/  FADD.FTZ R9, R170, R9 ;  /* 0x00000009aa097221 */ /* 0x002fe20000010000 */
[----:B--2---:R-:W-:-:S04]  /*35400*/  FADD.FTZ R41, R171, R42 ;  /* 0x0000002aab297221 */ /* 0x004fc80000010000 */
[----:B------:R-:W-:Y:S04]  /*35410*/  ST.E desc[UR4][R2.64+0x10], R9 ;  /* 0x0000100902007985 */ /* 0x000fe8000c101904 */
[----:B------:R0:W-:Y:S04]  /*35420*/  ST.E desc[UR6][R2.64+0x14], R41 ;  /* 0x0000142902007985 */ /* 0x0001e8000c101906 */
[----:B0-----:R-:W2:Y:S01]  /*35430*/  LDL.64 R2, [R0+0x80] ;  /* 0x0000800000027983 */ /* 0x001ea20000100a00 */
        /* <DEDUP_REMOVED lines=94> */
[----:B------:R-:W2:Y:S01]  /*35a20*/  LD.E R93, desc[UR22][R2.64+0x5c] ;  /* 0x00005c16025d7980 */ /* 0x000ea2000c101900 */
[----:B---3--:R-:W-:-:S03]  /*35a30*/  FMUL.FTZ R89, R8, R89 ;  /* 0x0000005908597220 */ /* 0x008fc60000410000 */
[----:B------:R0:W-:Y:S01]  /*35a40*/  ST.E desc[UR10][R2.64+0x60], R91 ;  /* 0x0000605b02007985 */ /* 0x0001e2000c10190a */
[----:B----4-:R-:W-:-:S03]  /*35a50*/  FMUL.FTZ R85, R8, R85 ;  /* 0x0000005508557220 */ /* 0x010fc60000410000 */
[----:B------:R1:W-:Y:S01]  /*35a60*/  ST.E desc[UR8][R2.64+0x54], R89 ;  /* 0x0000545902007985 */ /* 0x0003e2000c101908 */
[----:B------:R-:W-:-:S03]  /*35a70*/  FMUL.FTZ R87, R8, R87 ;  /* 0x0000005708577220 */ /* 0x000fc60000410000 */
[----:B------:R-:W3:Y:S04]  /*35a80*/  LD.E R90, desc[UR14][R2.64+0x6c] ;  /* 0x00006c0e025a7980 */ /* 0x000ee8000c101900 */
[----:B0-----:R-:W4:Y:S01]  /*35a90*/  LD.E R91, desc[UR12][R2.64+0x68] ;  /* 0x0000680c025b7980 */ /* 0x001f22000c101900 */
[C---:B------:R-:W-:Y:S01]  /*35aa0*/  FMUL.FTZ R83, R8.reuse, R83 ;  /* 0x0000005308537220 */ /* 0x040fe20000410000 */
[C---:B------:R-:W-:Y:S02]  /*35ab0*/  FMUL.FTZ R79, R8.reuse, R79 ;  /* 0x0000004f084f7220 */ /* 0x040fe40000410000 */
[----:B------:R0:W-:Y:S04]  /*35ac0*/  ST.E desc[UR4][R2.64+0x44], R85 ;  /* 0x0000445502007985 */ /* 0x0001e8000c101904 */
[----:B-1----:R-:W3:Y:S01]  /*35ad0*/  LD.E R89, desc[UR24][R2.64+0x78] ;  /* 0x0000781802597980 */ /* 0x002ee2000c101900 */
[----:B------:R-:W-:-:S03]  /*35ae0*/  FMUL.FTZ R81, R8, R81 ;  /* 0x0000005108517220 */ /* 0x000fc60000410000 */
[----:B------:R1:W-:Y:S04]  /*35af0*/  ST.E desc[UR6][R2.64+0x50], R87 ;  /* 0x0000505702007985 */ /* 0x0003e8000c101906 */
[----:B0-----:R-:W3:Y:S04]  /*35b00*/  LD.E R85, desc[UR26][R2.64+0x7c] ;  /* 0x00007c1a02557980 */ /* 0x001ee8000c101900 */
[----:B------:R-:W3:Y:S01]  /*35b10*/  LD.E R88, desc[UR16][R2.64+0x88] ;  /* 0x0000881002587980 */ /* 0x000ee2000c101900 */
[----:B------:R-:W-:-:S03]  /*35b20*/  FMUL.FTZ R77, R8, R77 ;  /* 0x0000004d084d7220 */ /* 0x000fc60000410000 */
[----:B-1----:R-:W3:Y:S04]  /*35b30*/  LD.E R87, desc[UR18][R2.64+0x8c] ;  /* 0x00008c1202577980 */ /* 0x002ee8000c101900 */
[----:B------:R-:W3:Y:S04]  /*35b40*/  LD.E R86, desc[UR20][R2.64+0x98] ;  /* 0x0000981402567980 */ /* 0x000ee8000c101900 */
[----:B------:R0:W-:Y:S04]  /*35b50*/  ST.E desc[UR8][R2.64+0x40], R83 ;  /* 0x0000405302007985 */ /* 0x0001e8000c101908 */
[----:B------:R-:W3:Y:S01]  /*35b60*/  LD.E R84, desc[UR6][R2.64+0x9c] ;  /* 0x00009c0602547980 */ /* 0x000ee2000c101900 */
[----:B------:R-:W-:-:S03]  /*35b70*/  FMUL.FTZ R73, R8, R73 ;  /* 0x0000004908497220 */ /* 0x000fc60000410000 */
[----:B------:R1:W-:Y:S04]  /*35b80*/  ST.E desc[UR4][R2.64+0x30], R79 ;  /* 0x0000304f02007985 */ /* 0x0003e8000c101904 */
[----:B0-----:R-:W3:Y:S01]  /*35b90*/  LD.E R83, desc[UR10][R2.64+0xa8] ;  /* 0x0000a80a02537980 */ /* 0x001ee2000c101900 */
[----:B------:R-:W-:-:S03]  /*35ba0*/  FMUL.FTZ R75, R8, R75 ;  /* 0x0000004b084b7220 */ /* 0x000fc60000410000 */
[----:B------:R0:W-:Y:S04]  /*35bb0*/  ST.E desc[UR6][R2.64+0x34], R81 ;  /* 0x0000345102007985 */ /* 0x0001e8000c101906 */
[----:B-1----:R-:W3:Y:S04]  /*35bc0*/  LD.E R79, desc[UR12][R2.64+0xac] ;  /* 0x0000ac0c024f7980 */ /* 0x002ee8000c101900 */
[----:B------:R-:W3:Y:S04]  /*35bd0*/  LD.E R82, desc[UR14][R2.64+0xb8] ;  /* 0x0000b80e02527980 */ /* 0x000ee8000c101900 */
[----:B0-----:R-:W3:Y:S04]  /*35be0*/  LD.E R81, desc[UR16][R2.64+0xbc] ;  /* 0x0000bc1002517980 */ /* 0x001ee8000c101900 */
[----:B------:R-:W3:Y:S01]  /*35bf0*/  LD.E R80, desc[UR18][R2.64+0xc8] ;  /* 0x0000c81202507980 */ /* 0x000ee2000c101900 */
[----:B------:R-:W-:-:S03]  /*35c00*/  FMUL.FTZ R71, R8, R71 ;  /* 0x0000004708477220 */ /* 0x000fc60000410000 */
[----:B------:R0:W-:Y:S04]  /*35c10*/  ST.E desc[UR10][R2.64+0x24], R77 ;  /* 0x0000244d02007985 */ /* 0x0001e8000c10190a */
[----:B------:R-:W3:Y:S01]  /*35c20*/  LD.E R78, desc[UR20][R2.64+0xcc] ;  /* 0x0000cc14024e7980 */ /* 0x000ee2000c101900 */
[----:B------:R-:W-:-:S03]  /*35c30*/  FMUL.FTZ R69, R8, R69 ;  /* 0x0000004508457220 */ /* 0x000fc60000410000 */
[----:B------:R1:W-:Y:S04]  /*35c40*/  ST.E desc[UR6][R2.64+0x14], R73 ;  /* 0x0000144902007985 */ /* 0x0003e8000c101906 */
[----:B0-----:R-:W3:Y:S04]  /*35c50*/  LD.E R77, desc[UR22][R2.64+0xd8] ;  /* 0x0000d816024d7980 */ /* 0x001ee8000c101900 */
[----:B------:R-:W3:Y:S01]  /*35c60*/  LD.E R76, desc[UR24][R2.64+0xdc] ;  /* 0x0000dc18024c7980 */ /* 0x000ee2000c101900 */
[----:B------:R-:W-:-:S03]  /*35c70*/  FMUL.FTZ R67, R8, R67 ;  /* 0x0000004308437220 */ /* 0x000fc60000410000 */
[----:B------:R0:W-:Y:S04]  /*35c80*/  ST.E desc[UR8][R2.64+0x20], R75 ;  /* 0x0000204b02007985 */ /* 0x0001e8000c101908 */
[----:B-1----:R-:W3:Y:S04]  /*35c90*/  LD.E R73, desc[UR10][R2.64+0xe8] ;  /* 0x0000e80a02497980 */ /* 0x002ee8000c101900 */
[----:B------:R-:W3:Y:S04]  /*35ca0*/  LD.E R74, desc[UR14][R2.64+0xf8] ;  /* 0x0000f80e024a7980 */ /* 0x000ee8000c101900 */
[----:B0-----:R-:W3:Y:S01]  /*35cb0*/  LD.E R75, desc[UR12][R2.64+0xec] ;  /* 0x0000ec0c024b7980 */ /* 0x001ee2000c101900 */
[----:B------:R-:W-:-:S03]  /*35cc0*/  FMUL.FTZ R63, R8, R63 ;  /* 0x0000003f083f7220 */ /* 0x000fc60000410000 */
[----:B------:R-:W3:Y:S01]  /*35cd0*/  LD.E R72, desc[UR16][R2.64+0xfc] ;  /* 0x0000fc1002487980 */ /* 0x000ee2000c101900 */
[----:B------:R-:W-:-:S03]  /*35ce0*/  FMUL.FTZ R65, R8, R65 ;  /* 0x0000004108417220 */ /* 0x000fc60000410000 */
[----:B------:R0:W-:Y:S04]  /*35cf0*/  ST.E desc[UR4][R2.64+0x10], R71 ;  /* 0x0000104702007985 */ /* 0x0001e8000c101904 */
[----:B------:R-:W3:Y:S04]  /*35d00*/  LD.E R70, desc[UR18][R2.64+0x108] ;  /* 0x0001081202467980 */ /* 0x000ee8000c101900 */
[----:B------:R1:W-:Y:S04]  /*35d10*/  ST.E desc[UR6][R2.64+0x4], R69 ;  /* 0x0000044502007985 */ /* 0x0003e8000c101906 */
[----:B0-----:R-:W3:Y:S01]  /*35d20*/  LD.E R71, desc[UR20][R2.64+0x10c] ;  /* 0x00010c1402477980 */ /* 0x001ee2000c101900 */
[----:B------:R-:W-:-:S03]  /*35d30*/  FMUL.FTZ R61, R8, R61 ;  /* 0x0000003d083d7220 */ /* 0x000fc60000410000 */
[----:B------:R0:W-:Y:S04]  /*35d40*/  ST.E desc[UR4][R2.64], R67 ;  /* 0x0000004302007985 */ /* 0x0001e8000c101904 */
[----:B-1----:R-:W3:Y:S04]  /*35d50*/  LD.E R69, desc[UR12][R2.64+0x118] ;  /* 0x0001180c02457980 */ /* 0x002ee8000c101900 */
[----:B------:R-:W3:Y:S04]  /*35d60*/  LD.E R68, desc[UR22][R2.64+0x128] ;  /* 0x0001281602447980 */ /* 0x000ee8000c101900 */
[----:B0-----:R-:W3:Y:S01]  /*35d70*/  LD.E R67, desc[UR14][R2.64+0x11c] ;  /* 0x00011c0e02437980 */ /* 0x001ee2000c101900 */
[----:B------:R-:W-:-:S03]  /*35d80*/  FMUL.FTZ R59, R8, R59 ;  /* 0x0000003b083b7220 */ /* 0x000fc60000410000 */
[----:B------:R0:W-:Y:S04]  /*35d90*/  ST.E desc[UR8][R2.64+0x74], R63 ;  /* 0x0000743f02007985 */ /* 0x0001e8000c101908 */
[----:B------:R-:W3:Y:S04]  /*35da0*/  LD.E R66, desc[UR16][R2.64+0x12c] ;  /* 0x00012c1002427980 */ /* 0x000ee8000c101900 */
[----:B------:R1:W-:Y:S04]  /*35db0*/  ST.E desc[UR10][R2.64+0x80], R65 ;  /* 0x0000804102007985 */ /* 0x0003e8000c10190a */
[----:B0-----:R-:W3:Y:S01]  /*35dc0*/  LD.E R63, desc[UR18][R2.64+0x138] ;  /* 0x00013812023f7980 */ /* 0x001ee2000c101900 */
[----:B------:R-:W-:-:S03]  /*35dd0*/  FMUL.FTZ R57, R8, R57 ;  /* 0x0000003908397220 */ /* 0x000fc60000410000 */
[----:B------:R-:W3:Y:S04]  /*35de0*/  LD.E R64, desc[UR24][R2.64+0x148] ;  /* 0x0001481802407980 */ /* 0x000ee8000c101900 */
[----:B-1----:R-:W3:Y:S04]  /*35df0*/  LD.E R65, desc[UR20][R2.64+0x13c] ;  /* 0x00013c1402417980 */ /* 0x002ee8000c101900 */
[----:B------:R0:W-:Y:S04]  /*35e00*/  ST.E desc[UR6][R2.64+0x70], R61 ;  /* 0x0000703d02007985 */ /* 0x0001e8000c101906 */
[----:B------:R-:W3:Y:S01]  /*35e10*/  LD.E R62, desc[UR6][R2.64+0x14c] ;  /* 0x00014c06023e7980 */ /* 0x000ee2000c101900 */
[----:B------:R-:W-:-:S03]  /*35e20*/  FMUL.FTZ R55, R8, R55 ;  /* 0x0000003708377220 */ /* 0x000fc60000410000 */
[----:B------:R-:W3:Y:S04]  /*35e30*/  LD.E R60, desc[UR12][R2.64+0x15c] ;  /* 0x00015c0c023c7980 */ /* 0x000ee8000c101900 */
[----:B0-----:R-:W3:Y:S04]  /*35e40*/  LD.E R61, desc[UR8][R2.64+0x158] ;  /* 0x00015808023d7980 */ /* 0x001ee8000c101900 */
[----:B------:R0:W-:Y:S04]  /*35e50*/  ST.E desc[UR4][R2.64+0x64], R59 ;  /* 0x0000643b02007985 */ /* 0x0001e8000c101904 */
[----:B------:R-:W3:Y:S01]  /*35e60*/  LD.E R56, desc[UR14][R2.64+0x168] ;  /* 0x0001680e02387980 */ /* 0x000ee2000c101900 */
[----:B------:R-:W-:-:S03]  /*35e70*/  FMUL.FTZ R53, R8, R53 ;  /* 0x0000003508357220 */ /* 0x000fc60000410000 */
[----:B------:R1:W-:Y:S04]  /*35e80*/  ST.E desc[UR4][R2.64+0x84], R57 ;  /* 0x0000843902007985 */ /* 0x0003e8000c101904 */
[----:B0-----:R-:W3:Y:S04]  /*35e90*/  LD.E R59, desc[UR16][R2.64+0x16c] ;  /* 0x00016c10023b7980 */ /* 0x001ee8000c101900 */
[----:B------:R-:W3:Y:S01]  /*35ea0*/  LD.E R58, desc[UR18][R2.64+0x178] ;  /* 0x00017812023a7980 */ /* 0x000ee2000c101900 */
[----:B------:R-:W-:-:S03]  /*35eb0*/  FMUL.FTZ R51, R8, R51 ;  /* 0x0000003308337220 */ /* 0x000fc60000410000 */
[----:B-1----:R-:W3:Y:S04]  /*35ec0*/  LD.E R57, desc[UR20][R2.64+0x17c] ;  /* 0x00017c1402397980 */ /* 0x002ee8000c101900 */
[----:B------:R0:W-:Y:S01]  /*35ed0*/  ST.E desc[UR8][R2.64+0xa0], R55 ;  /* 0x0000a03702007985 */ /* 0x0001e2000c101908 */
[----:B------:R-:W-:-:S03]  /*35ee0*/  FMUL.FTZ R47, R8, R47 ;  /* 0x0000002f082f7220 */ /* 0x000fc60000410000 */
[----:B------:R-:W3:Y:S01]  /*35ef0*/  LD.E R54, desc[UR24][R2.64+0x18c] ;  /* 0x00018c1802367980 */ /* 0x000ee2000c101900 */
[----:B------:R-:W-:-:S03]  /*35f00*/  FMUL.FTZ R45, R8, R45 ;  /* 0x0000002d082d7220 */ /* 0x000fc60000410000 */
[----:B------:R1:W-:Y:S04]  /*35f10*/  ST.E desc[UR6][R2.64+0x94], R53 ;  /* 0x0000943502007985 */ /* 0x0003e8000c101906 */
[----:B0-----:R-:W3:Y:S01]  /*35f20*/  LD.E R55, desc[UR22][R2.64+0x188] ;  /* 0x0001881602377980 */ /* 0x001ee2000c101900 */
[----:B------:R-:W-:-:S03]  /*35f30*/  FMUL.FTZ R46, R8, R49 ;  /* 0x00000031082e7220 */ /* 0x000fc60000410000 */
[----:B------:R-:W3:Y:S01]  /*35f40*/  LD.E R50, desc[UR26][R2.64+0x198] ;  /* 0x0001981a02327980 */ /* 0x000ee2000c101900 */
[----:B------:R-:W-:-:S03]  /*35f50*/  FMUL.FTZ R44, R8, R44 ;  /* 0x0000002c082c7220 */ /* 0x000fc60000410000 */
[----:B-1----:R-:W3:Y:S01]  /*35f60*/  LD.E R53, desc[UR12][R2.64+0x19c] ;  /* 0x00019c0c02357980 */ /* 0x002ee2000c101900 */
[----:B------:R-:W-:-:S03]  /*35f70*/  FMUL.FTZ R9, R8, R9 ;  /* 0x0000000908097220 */ /* 0x000fc60000410000 */
[----:B------:R0:W-:Y:S04]  /*35f80*/  ST.E desc[UR4][R2.64+0x90], R51 ;  /* 0x0000903302007985 */ /* 0x0001e8000c101904 */
[----:B------:R-:W3:Y:S01]  /*35f90*/  LD.E R52, desc[UR14][R2.64+0x1a8] ;  /* 0x0001a80e02347980 */ /* 0x000ee2000c101900 */
[----:B------:R-:W-:-:S03]  /*35fa0*/  FMUL.FTZ R43, R8, R43 ;  /* 0x0000002b082b7220 */ /* 0x000fc60000410000 */
[----:B------:R-:W3:Y:S04]  /*35fb0*/  LD.E R49, desc[UR4][R2.64+0x1b8] ;  /* 0x0001b80402317980 */ /* 0x000ee8000c101900 */
[----:B0-----:R-:W3:Y:S01]  /*35fc0*/  LD.E R51, desc[UR16][R2.64+0x1ac] ;  /* 0x0001ac1002337980 */ /* 0x001ee2000c101900 */
[C---:B------:R-:W-:Y:S01]  /*35fd0*/  FMUL.FTZ R42, R8.reuse, R42 ;  /* 0x0000002a082a7220 */ /* 0x040fe20000410000 */
[C---:B------:R-:W-:Y:S02]  /*35fe0*/  FMUL.FTZ R41, R8.reuse, R41 ;  /* 0x0000002908297220 */ /* 0x040fe40000410000 */
[----:B------:R0:W-:Y:S04]  /*35ff0*/  ST.E desc[UR8][R2.64+0xb4], R47 ;  /* 0x0000b42f02007985 */ /* 0x0001e8000c101908 */
[----:B------:R-:W3:Y:S04]  /*36000*/  LD.E R48, desc[UR6][R2.64+0x1bc] ;  /* 0x0001bc0602307980 */ /* 0x000ee8000c101900 */
[----:B------:R1:W-:Y:S04]  /*36010*/  ST.E desc[UR4][R2.64+0xa4], R45 ;  /* 0x0000a42d02007985 */ /* 0x0003e8000c101904 */
[----:B0-----:R-:W3:Y:S04]  /*36020*/  LD.E R47, desc[UR8][R2.64+0x1c8] ;  /* 0x0001c808022f7980 */ /* 0x001ee8000c101900 */
[----:B------:R0:W-:Y:S04]  /*36030*/  ST.E desc[UR6][R2.64+0xb0], R46 ;  /* 0x0000b02e02007985 */ /* 0x0001e8000c101906 */
[----:B-1----:R-:W3:Y:S04]  /*36040*/  LD.E R45, desc[UR10][R2.64+0x1cc] ;  /* 0x0001cc0a022d7980 */ /* 0x002ee8000c101900 */
        /* <DEDUP_REMOVED lines=10> */
[----:B-1----:R-:W3:Y:S01]  /*360f0*/  LD.E R41, desc[UR22][R2.64+0x1fc] ;  /* 0x0001fc1602297980 */ /* 0x002ee2000c101900 */
[C---:B------:R-:W-:Y:S01]  /*36100*/  FMUL.FTZ R136, R8.reuse, R136 ;  /* 0x0000008808887220 */ /* 0x040fe20000410000 */
[C---:B------:R-:W-:Y:S01]  /*36110*/  FMUL.FTZ R138, R8.reuse, R138 ;  /* 0x0000008a088a7220 */ /* 0x040fe20000410000 */
[C---:B------:R-:W-:Y:S01]  /*36120*/  FMUL.FTZ R137, R8.reuse, R137 ;  /* 0x0000008908897220 */ /* 0x040fe20000410000 */
[C---:B------:R-:W-:Y:S01]  /*36130*/  FMUL.FTZ R135, R8.reuse, R135 ;  /* 0x0000008708877220 */ /* 0x040fe20000410000 */
[C---:B------:R-:W-:Y:S01]  /*36140*/  FMUL.FTZ R134, R8.reuse, R134 ;  /* 0x0000008608867220 */ /* 0x040fe20000410000 */
[----:B------:R-:W-:Y:S01]  /*36150*/  ST.E desc[UR4][R2.64+0xe4], R136 ;  /* 0x0000e48802007985 */ /* 0x000fe2000c101904 */
[C---:B------:R-:W-:Y:S01]  /*36160*/  FMUL.FTZ R133, R8.reuse, R133 ;  /* 0x0000008508857220 */ /* 0x040fe20000410000 */
[C---:B------:R-:W-:Y:S01]  /*36170*/  FMUL.FTZ R132, R8.reuse, R132 ;  /* 0x0000008408847220 */ /* 0x040fe20000410000 */
[C---:B------:R-:W-:Y:S01]  /*36180*/  FMUL.FTZ R131, R8.reuse, R131 ;  /* 0x0000008308837220 */ /* 0x040fe20000410000 */
        /* <DEDUP_REMOVED lines=33> */
[----:B------:R-:W-:Y:S04]  /*363a0*/  ST.E desc[UR16][R2.64+0x170], R122 ;  /* 0x0001707a02007985 */ /* 0x000fe8000c101910 */
[----:B------:R-:W-:Y:S04]  /*363b0*/  ST.E desc[UR6][R2.64+0x174], R120 ;  /* 0x0001747802007985 */ /* 0x000fe8000c101906 */
[----:B------:R0:W-:Y:S01]  /*363c0*/  ST.E desc[UR8][R2.64+0x180], R119 ;  /* 0x0001807702007985 */ /* 0x0001e2000c101908 */
[----:B------:R-:W-:-:S03]  /*363d0*/  FMUL.FTZ R113, R8, R113 ;  /* 0x0000007108717220 */ /* 0x000fc60000410000 */
[----:B------:R-:W-:Y:S04]  /*363e0*/  ST.E desc[UR4][R2.64+0x184], R118 ;  /* 0x0001847602007985 */ /* 0x000fe8000c101904 */
[----:B------:R-:W-:Y:S04]  /*363f0*/  ST.E desc[UR10][R2.64+0x190], R114 ;  /* 0x0001907202007985 */ /* 0x000fe8000c10190a */
[----:B------:R1:W-:Y:S01]  /*36400*/  ST.E desc[UR12][R2.64+0x194], R117 ;  /* 0x0001947502007985 */ /* 0x0003e2000c10190c */
[----:B------:R-:W-:-:S03]  /*36410*/  FMUL.FTZ R111, R8, R111 ;  /* 0x0000006f086f7220 */ /* 0x000fc60000410000 */
[----:B------:R-:W-:Y:S01]  /*36420*/  ST.E desc[UR14][R2.64+0x1a0], R116 ;  /* 0x0001a07402007985 */ /* 0x000fe2000c10190e */
[----:B0-----:R-:W-:-:S03]  /*36430*/  FMUL.FTZ R119, R8, R110 ;  /* 0x0000006e08777220 */ /* 0x001fc60000410000 */
[----:B------:R0:W-:Y:S01]  /*36440*/  ST.E desc[UR16][R2.64+0x1a4], R115 ;  /* 0x0001a47302007985 */ /* 0x0001e2000c101910 */
[----:B-1----:R-:W-:-:S03]  /*36450*/  FMUL.FTZ R117, R8, R112 ;  /* 0x0000007008757220 */ /* 0x002fc60000410000 */
[----:B------:R1:W-:Y:S01]  /*36460*/  ST.E desc[UR6][R2.64+0x1b0], R113 ;  /* 0x0001b07102007985 */ /* 0x0003e2000c101906 */
[C---:B------:R-:W-:Y:S01]  /*36470*/  FMUL.FTZ R109, R8.reuse, R109 ;  /* 0x0000006d086d7220 */ /* 0x040fe20000410000 */
[C---:B------:R-:W-:Y:S01]  /*36480*/  FMUL.FTZ R107, R8.reuse, R107 ;  /* 0x0000006b086b7220 */ /* 0x040fe20000410000 */
[C---:B0-----:R-:W-:Y:S01]  /*36490*/  FMUL.FTZ R115, R8.reuse, R108 ;  /* 0x0000006c08737220 */ /* 0x041fe20000410000 */
[----:B------:R-:W-:Y:S01]  /*364a0*/  ST.E desc[UR4][R2.64+0x1b4], R117 ;  /* 0x0001b47502007985 */ /* 0x000fe2000c101904 */
[----:B------:R-:W-:-:S03]  /*364b0*/  FMUL.FTZ R105, R8, R105 ;  /* 0x0000006908697220 */ /* 0x000fc60000410000 */
[----:B------:R-:W-:Y:S01]  /*364c0*/  ST.E desc[UR8][R2.64+0x1c0], R115 ;  /* 0x0001c07302007985 */ /* 0x000fe2000c101908 */
[----:B-1----:R-:W-:-:S03]  /*364d0*/  FMUL.FTZ R113, R8, R106 ;  /* 0x0000006a08717220 */ /* 0x002fc60000410000 */
[----:B------:R0:W-:Y:S01]  /*364e0*/  ST.E desc[UR10][R2.64+0x1c4], R111 ;  /* 0x0001c46f02007985 */ /* 0x0001e2000c10190a */
[----:B------:R-:W-:-:S03]  /*364f0*/  FMUL.FTZ R103, R7, R103 ;  /* 0x0000006707677220 */ /* 0x000fc60000410000 */
[----:B------:R-:W-:Y:S04]  /*36500*/  ST.E desc[UR12][R2.64+0x1d0], R119 ;  /* 0x0001d07702007985 */ /* 0x000fe8000c10190c */
[----:B------:R1:W-:Y:S01]  /*36510*/  ST.E desc[UR14][R2.64+0x1d4], R109 ;  /* 0x0001d46d02007985 */ /* 0x0003e2000c10190e */
[----:B0-----:R-:W-:-:S03]  /*36520*/  FMUL.FTZ R111, R8, R102 ;  /* 0x00000066086f7220 */ /* 0x001fc60000410000 */
[----:B------:R0:W-:Y:S01]  /*36530*/  ST.E desc[UR6][R2.64+0x1e0], R107 ;  /* 0x0001e06b02007985 */ /* 0x0001e2000c101906 */
[----:B------:R-:W-:-:S03]  /*36540*/  FMUL.FTZ R101, R7, R101 ;  /* 0x0000006507657220 */ /* 0x000fc60000410000 */
[----:B------:R-:W-:Y:S01]  /*36550*/  ST.E desc[UR16][R2.64+0x1e4], R113 ;  /* 0x0001e47102007985 */ /* 0x000fe2000c101910 */
[----:B-1----:R-:W-:-:S03]  /*36560*/  FMUL.FTZ R109, R7, R104 ;  /* 0x00000068076d7220 */ /* 0x002fc60000410000 */
[----:B------:R1:W-:Y:S01]  /*36570*/  ST.E desc[UR4][R2.64+0x1f0], R105 ;  /* 0x0001f06902007985 */ /* 0x0003e2000c101904 */
[----:B------:R-:W-:-:S03]  /*36580*/  FMUL.FTZ R99, R7, R99 ;  /* 0x0000006307637220 */ /* 0x000fc60000410000 */
[----:B------:R-:W-:Y:S01]  /*36590*/  ST.E desc[UR8][R2.64+0x1f4], R111 ;  /* 0x0001f46f02007985 */ /* 0x000fe2000c101908 */
[----:B0-----:R-:W-:-:S03]  /*365a0*/  FMUL.FTZ R107, R7, R100 ;  /* 0x00000064076b7220 */ /* 0x001fc60000410000 */
[----:B------:R-:W-:Y:S01]  /*365b0*/  ST.E desc[UR10][R2.64+0x8], R109 ;  /* 0x0000086d02007985 */ /* 0x000fe2000c10190a */
[----:B------:R-:W-:-:S03]  /*365c0*/  FMUL.FTZ R97, R7, R97 ;  /* 0x0000006107617220 */ /* 0x000fc60000410000 */
[----:B------:R0:W-:Y:S01]  /*365d0*/  ST.E desc[UR12][R2.64+0xc], R103 ;  /* 0x00000c6702007985 */ /* 0x0001e2000c10190c */
[C---:B-1----:R-:W-:Y:S01]  /*365e0*/  FMUL.FTZ R105, R7.reuse, R96 ;  /* 0x0000006007697220 */ /* 0x042fe20000410000 */
[C---:B------:R-:W-:Y:S02]  /*365f0*/  FMUL.FTZ R95, R7.reuse, R95 ;  /* 0x0000005f075f7220 */ /* 0x040fe40000410000 */
[----:B------:R1:W-:Y:S01]  /*36600*/  ST.E desc[UR6][R2.64+0x18], R101 ;  /* 0x0000186502007985 */ /* 0x0003e2000c101906 */
[----:B--2---:R-:W-:-:S03]  /*36610*/  FMUL.FTZ R93, R7, R93 ;  /* 0x0000005d075d7220 */ /* 0x004fc60000410000 */
[----:B------:R2:W-:Y:S01]  /*36620*/  ST.E desc[UR14][R2.64+0x1c], R99 ;  /* 0x00001c6302007985 */ /* 0x0005e2000c10190e */
[----:B0-----:R-:W-:-:S03]  /*36630*/  FMUL.FTZ R103, R7, R98 ;  /* 0x0000006207677220 */ /* 0x001fc60000410000 */
[----:B------:R-:W-:Y:S01]  /*36640*/  ST.E desc[UR16][R2.64+0x28], R107 ;  /* 0x0000286b02007985 */ /* 0x000fe2000c101910 */
[----:B-1----:R-:W-:-:S03]  /*36650*/  FMUL.FTZ R101, R7, R94 ;  /* 0x0000005e07657220 */ /* 0x002fc60000410000 */
[----:B------:R-:W-:Y:S01]  /*36660*/  ST.E desc[UR4][R2.64+0x2c], R103 ;  /* 0x00002c6702007985 */ /* 0x000fe2000c101904 */
[----:B--2---:R-:W-:-:S03]  /*36670*/  FMUL.FTZ R99, R7, R92 ;  /* 0x0000005c07637220 */ /* 0x004fc60000410000 */
[----:B------:R-:W-:Y:S01]  /*36680*/  ST.E desc[UR8][R2.64+0x38], R105 ;  /* 0x0000386902007985 */ /* 0x000fe2000c101908 */
[----:B----4-:R-:W-:-:S03]  /*36690*/  FMUL.FTZ R91, R7, R91 ;  /* 0x0000005b075b7220 */ /* 0x010fc60000410000 */
[----:B------:R0:W-:Y:S01]  /*366a0*/  ST.E desc[UR10][R2.64+0x3c], R97 ;  /* 0x00003c6102007985 */ /* 0x0001e2000c10190a */
[----:B---3--:R-:W-:-:S03]  /*366b0*/  FMUL.FTZ R89, R7, R89 ;  /* 0x0000005907597220 */ /* 0x008fc60000410000 */
[----:B------:R1:W-:Y:S01]  /*366c0*/  ST.E desc[UR6][R2.64+0x48], R95 ;  /* 0x0000485f02007985 */ /* 0x0003e2000c101906 */
[----:B------:R-:W-:-:S03]  /*366d0*/  FMUL.FTZ R85, R7, R85 ;  /* 0x0000005507557220 */ /* 0x000fc60000410000 */
[----:B------:R-:W-:Y:S01]  /*366e0*/  ST.E desc[UR12][R2.64+0x4c], R99 ;  /* 0x00004c6302007985 */ /* 0x000fe2000c10190c */
[----:B0-----:R-:W-:-:S03]  /*366f0*/  FMUL.FTZ R97, R7, R90 ;  /* 0x0000005a07617220 */ /* 0x001fc60000410000 */
[----:B------:R-:W-:Y:S01]  /*36700*/  ST.E desc[UR14][R2.64+0x58], R101 ;  /* 0x0000586502007985 */ /* 0x000fe2000c10190e */
[----:B------:R-:W-:-:S03]  /*36710*/  FMUL.FTZ R87, R7, R87 ;  /* 0x0000005707577220 */ /* 0x000fc60000410000 */
[----:B------:R0:W-:Y:S01]  /*36720*/  ST.E desc[UR16][R2.64+0x5c], R93 ;  /* 0x00005c5d02007985 */ /* 0x0001e2000c101910 */
[----:B-1----:R-:W-:-:S03]  /*36730*/  FMUL.FTZ R95, R7, R86 ;  /* 0x00000056075f7220 */ /* 0x002fc60000410000 */
[----:B------:R1:W-:Y:S01]  /*36740*/  ST.E desc[UR4][R2.64+0x68], R91 ;  /* 0x0000685b02007985 */ /* 0x0003e2000c101904 */
[----:B------:R-:W-:-:S03]  /*36750*/  FMUL.FTZ R83, R7, R83 ;  /* 0x0000005307537220 */ /* 0x000fc60000410000 */
[----:B------:R-:W-:Y:S01]  /*36760*/  ST.E desc[UR8][R2.64+0x6c], R97 ;  /* 0x00006c6102007985 */ /* 0x000fe2000c101908 */
[----:B0-----:R-:W-:-:S03]  /*36770*/  FMUL.FTZ R93, R7, R88 ;  /* 0x00000058075d7220 */ /* 0x001fc60000410000 */
[----:B------:R0:W-:Y:S01]  /*36780*/  ST.E desc[UR6][R2.64+0x78], R89 ;  /* 0x0000785902007985 */ /* 0x0001e2000c101906 */
[C---:B------:R-:W-:Y:S01]  /*36790*/  FMUL.FTZ R79, R7.reuse, R79 ;  /* 0x0000004f074f7220 */ /* 0x040fe20000410000 */
[C---:B-1----:R-:W-:Y:S02]  /*367a0*/  FMUL.FTZ R91, R7.reuse, R84 ;  /* 0x00000054075b7220 */ /* 0x042fe40000410000 */
[----:B------:R1:W-:Y:S01]  /*367b0*/  ST.E desc[UR10][R2.64+0x7c], R85 ;  /* 0x00007c5502007985 */ /* 0x0003e2000c10190a */
[----:B------:R-:W-:-:S03]  /*367c0*/  FMUL.FTZ R81, R7, R81 ;  /* 0x0000005107517220 */ /* 0x000fc60000410000 */
[----:B------:R-:W-:Y:S04]  /*367d0*/  ST.E desc[UR12][R2.64+0x88], R93 ;  /* 0x0000885d02007985 */ /* 0x000fe8000c10190c */
[----:B------:R2:W-:Y:S01]  /*367e0*/  ST.E desc[UR14][R2.64+0x8c], R87 ;  /* 0x00008c5702007985 */ /* 0x0005e2000c10190e */
[C---:B0-----:R-:W-:Y:S01]  /*367f0*/  FMUL.FTZ R89, R7.reuse, R78 ;  /* 0x0000004e07597220 */ /* 0x041fe20000410000 */
[C---:B-1----:R-:W-:Y:S02]  /*36800*/  FMUL.FTZ R85, R7.reuse, R82 ;  /* 0x0000005207557220 */ /* 0x042fe40000410000 */
[----:B------:R-:W-:Y:S01]  /*36810*/  ST.E desc[UR16][R2.64+0x98], R95 ;  /* 0x0000985f02007985 */ /* 0x000fe2000c101910 */
[----:B------:R-:W-:-:S03]  /*36820*/  FMUL.FTZ R77, R7, R77 ;  /* 0x0000004d074d7220 */ /* 0x000fc60000410000 */
[----:B------:R-:W-:Y:S01]  /*36830*/  ST.E desc[UR4][R2.64+0x9c], R91 ;  /* 0x00009c5b02007985 */ /* 0x000fe2000c101904 */
[----:B--2---:R-:W-:-:S03]  /*36840*/  FMUL.FTZ R87, R7, R80 ;  /* 0x0000005007577220 */ /* 0x004fc60000410000 */
[----:B------:R-:W-:Y:S01]  /*36850*/  ST.E desc[UR6][R2.64+0xa8], R83 ;  /* 0x0000a85302007985 */ /* 0x000fe2000c101906 */
[----:B------:R-:W-:-:S03]  /*36860*/  FMUL.FTZ R73, R7, R73 ;  /* 0x0000004907497220 */ /* 0x000fc60000410000 */
[----:B------:R0:W-:Y:S01]  /*36870*/  ST.E desc[UR8][R2.64+0xac], R79 ;  /* 0x0000ac4f02007985 */ /* 0x0001e2000c101908 */
[----:B------:R-:W-:-:S03]  /*36880*/  FMUL.FTZ R75, R7, R75 ;  /* 0x0000004b074b7220 */ /* 0x000fc60000410000 */
[----:B------:R-:W-:Y:S04]  /*36890*/  ST.E desc[UR10][R2.64+0xb8], R85 ;  /* 0x0000b85502007985 */ /* 0x000fe8000c10190a */
[----:B------:R1:W-:Y:S01]  /*368a0*/  ST.E desc[UR12][R2.64+0xbc], R81 ;  /* 0x0000bc5102007985 */ /* 0x0003e2000c10190c */
[----:B0-----:R-:W-:-:S03]  /*368b0*/  FMUL.FTZ R79, R7, R76 ;  /* 0x0000004c074f7220 */ /* 0x001fc60000410000 */
[----:B------:R-:W-:Y:S01]  /*368c0*/  ST.E desc[UR14][R2.64+0xc8], R87 ;  /* 0x0000c85702007985 */ /* 0x000fe2000c10190e */
[----:B------:R-:W-:-:S03]  /*368d0*/  FMUL.FTZ R83, R7, R70 ;  /* 0x0000004607537220 */ /* 0x000fc60000410000 */
[----:B------:R-:W-:Y:S01]  /*368e0*/  ST.E desc[UR4][R2.64+0xcc], R89 ;  /* 0x0000cc5902007985 */ /* 0x000fe2000c101904 */
[----:B-1----:R-:W-:-:S03]  /*368f0*/  FMUL.FTZ R81, R7, R74 ;  /* 0x0000004a07517220 */ /* 0x002fc60000410000 */
[----:B------:R0:W-:Y:S01]  /*36900*/  ST.E desc[UR16][R2.64+0xd8], R77 ;  /* 0x0000d84d02007985 */ /* 0x0001e2000c101910 */
[----:B------:R-:W-:-:S03]  /*36910*/  FMUL.FTZ R71, R7, R71 ;  /* 0x0000004707477220 */ /* 0x000fc60000410000 */
[----:B------:R-:W-:Y:S01]  /*36920*/  ST.E desc[UR6][R2.64+0xdc], R79 ;  /* 0x0000dc4f02007985 */ /* 0x000fe2000c101906 */
[----:B------:R-:W-:-:S03]  /*36930*/  FMUL.FTZ R69, R7, R69 ;  /* 0x0000004507457220 */ /* 0x000fc60000410000 */
[----:B------:R1:W-:Y:S01]  /*36940*/  ST.E desc[UR8][R2.64+0xe8], R73 ;  /* 0x0000e84902007985 */ /* 0x0003e2000c101908 */
[----:B0-----:R-:W-:-:S03]  /*36950*/  FMUL.FTZ R77, R7, R72 ;  /* 0x00000048074d7220 */ /* 0x001fc60000410000 */
[----:B------:R0:W-:Y:S01]  /*36960*/  ST.E desc[UR10][R2.64+0xec], R75 ;  /* 0x0000ec4b02007985 */ /* 0x0001e2000c10190a */
[----:B------:R-:W-:-:S03]  /*36970*/  FMUL.FTZ R67, R7, R67 ;  /* 0x0000004307437220 */ /* 0x000fc60000410000 */
[----:B------:R-:W-:Y:S04]  /*36980*/  ST.E desc[UR12][R2.64+0xf8], R81 ;  /* 0x0000f85102007985 */ /* 0x000fe8000c10190c */
[----:B------:R-:W-:Y:S01]  /*36990*/  ST.E desc[UR4][R2.64+0xfc], R77 ;  /* 0x0000fc4d02007985 */ /* 0x000fe2000c101904 */
[----:B-1----:R-:W-:-:S03]  /*369a0*/  FMUL.FTZ R73, R7, R68 ;  /* 0x0000004407497220 */ /* 0x002fc60000410000 */
[----:B------:R-:W-:Y:S01]  /*369b0*/  ST.E desc[UR14][R2.64+0x108], R83 ;  /* 0x0001085302007985 */ /* 0x000fe2000c10190e */
[----:B------:R-:W-:-:S03]  /*369c0*/  FMUL.FTZ R63, R7, R63 ;  /* 0x0000003f073f7220 */ /* 0x000fc60000410000 */
[----:B------:R1:W-:Y:S01]  /*369d0*/  ST.E desc[UR16][R2.64+0x10c], R71 ;  /* 0x00010c4702007985 */ /* 0x0003e2000c101910 */
[C---:B------:R-:W-:Y:S01]  /*369e0*/  FMUL.FTZ R65, R7.reuse, R65 ;  /* 0x0000004107417220 */ /* 0x040fe20000410000 */
[C---:B0-----:R-:W-:Y:S02]  /*369f0*/  FMUL.FTZ R75, R7.reuse, R64 ;  /* 0x00000040074b7220 */ /* 0x041fe40000410000 */
[----:B------:R-:W-:Y:S01]  /*36a00*/  ST.E desc[UR6][R2.64+0x118], R69 ;  /* 0x0001184502007985 */ /* 0x000fe2000c101906 */
[----:B------:R-:W-:-:S03]  /*36a10*/  FMUL.FTZ R61, R7, R61 ;  /* 0x0000003d073d7220 */ /* 0x000fc60000410000 */
[----:B------:R0:W-:Y:S01]  /*36a20*/  ST.E desc[UR8][R2.64+0x11c], R67 ;  /* 0x00011c4302007985 */ /* 0x0001e2000c101908 */
[----:B-1----:R-:W-:-:S03]  /*36a30*/  FMUL.FTZ R71, R7, R66 ;  /* 0x0000004207477220 */ /* 0x002fc60000410000 */
[----:B------:R-:W-:Y:S04]  /*36a40*/  ST.E desc[UR10][R2.64+0x128], R73 ;  /* 0x0001284902007985 */ /* 0x000fe8000c10190a */
[----:B------:R-:W-:Y:S01]  /*36a50*/  ST.E desc[UR4][R2.64+0x12c], R71 ;  /* 0x00012c4702007985 */ /* 0x000fe2000c101904 */
[----:B0-----:R-:W-:-:S03]  /*36a60*/  FMUL.FTZ R67, R7, R62 ;  /* 0x0000003e07437220 */ /* 0x001fc60000410000 */
[----:B------:R0:W-:Y:S01]  /*36a70*/  ST.E desc[UR12][R2.64+0x138], R63 ;  /* 0x0001383f02007985 */ /* 0x0001e2000c10190c */
[----:B------:R-:W-:-:S03]  /*36a80*/  FMUL.FTZ R59, R7, R59 ;  /* 0x0000003b073b7220 */ /* 0x000fc60000410000 */
[----:B------:R1:W-:Y:S01]  /*36a90*/  ST.E desc[UR14][R2.64+0x13c], R65 ;  /* 0x00013c4102007985 */ /* 0x0003e2000c10190e */
[C---:B------:R-:W-:Y:S01]  /*36aa0*/  FMUL.FTZ R69, R7.reuse, R58 ;  /* 0x0000003a07457220 */ /* 0x040fe20000410000 */
[C---:B------:R-:W-:Y:S02]  /*36ab0*/  FMUL.FTZ R57, R7.reuse, R57 ;  /* 0x0000003907397220 */ /* 0x040fe40000410000 */
[----:B------:R-:W-:Y:S01]  /*36ac0*/  ST.E desc[UR16][R2.64+0x148], R75 ;  /* 0x0001484b02007985 */ /* 0x000fe2000c101910 */
[----:B0-----:R-:W-:-:S03]  /*36ad0*/  FMUL.FTZ R63, R7, R60 ;  /* 0x0000003c073f7220 */ /* 0x001fc60000410000 */
[----:B------:R-:W-:Y:S01]  /*36ae0*/  ST.E desc[UR6][R2.64+0x14c], R67 ;  /* 0x00014c4302007985 */ /* 0x000fe2000c101906 */
[----:B-1----:R-:W-:-:S03]  /*36af0*/  FMUL.FTZ R65, R7, R56 ;  /* 0x0000003807417220 */ /* 0x002fc60000410000 */
        /* <DEDUP_REMOVED lines=17> */
[C---:B-1----:R-:W-:Y:S01]  /*36c10*/  FMUL.FTZ R55, R7.reuse, R48 ;  /* 0x0000003007377220 */ /* 0x042fe20000410000 */
[C---:B------:R-:W-:Y:S02]  /*36c20*/  FMUL.FTZ R45, R7.reuse, R45 ;  /* 0x0000002d072d7220 */ /* 0x040fe40000410000 */
[----:B------:R0:W-:Y:S04]  /*36c30*/  ST.E desc[UR10][R2.64+0x19c], R53 ;  /* 0x00019c3502007985 */ /* 0x0001e8000c10190a */
[----:B------:R-:W-:Y:S04]  /*36c40*/  ST.E desc[UR12][R2.64+0x1a8], R61 ;  /* 0x0001a83d02007985 */ /* 0x000fe8000c10190c */
[----:B------:R1:W-:Y:S01]  /*36c50*/  ST.E desc[UR14][R2.64+0x1ac], R51 ;  /* 0x0001ac3302007985 */ /* 0x0003e2000c10190e */
[----:B------:R-:W-:-:S03]  /*36c60*/  FMUL.FTZ R43, R7, R43 ;  /* 0x0000002b072b7220 */ /* 0x000fc60000410000 */
[----:B------:R2:W-:Y:S01]  /*36c70*/  ST.E desc[UR6][R2.64+0x1b8], R49 ;  /* 0x0001b83102007985 */ /* 0x0005e2000c101906 */
[----:B0-----:R-:W-:-:S03]  /*36c80*/  FMUL.FTZ R53, R7, R9 ;  /* 0x0000000907357220 */ /* 0x001fc60000410000 */
[----:B------:R0:W-:Y:S01]  /*36c90*/  ST.E desc[UR16][R2.64+0x1bc], R55 ;  /* 0x0001bc3702007985 */ /* 0x0001e2000c101910 */
[----:B-1----:R-:W-:-:S03]  /*36ca0*/  FMUL.FTZ R51, R7, R46 ;  /* 0x0000002e07337220 */ /* 0x002fc60000410000 */
[----:B------:R-:W-:Y:S01]  /*36cb0*/  ST.E desc[UR4][R2.64+0x1c8], R47 ;  /* 0x0001c82f02007985 */ /* 0x000fe2000c101904 */
[----:B--2---:R-:W-:-:S03]  /*36cc0*/  FMUL.FTZ R49, R7, R44 ;  /* 0x0000002c07317220 */ /* 0x004fc60000410000 */
[----:B------:R-:W-:Y:S01]  /*36cd0*/  ST.E desc[UR8][R2.64+0x1cc], R45 ;  /* 0x0001cc2d02007985 */ /* 0x000fe2000c101908 */
[C---:B------:R-:W-:Y:S01]  /*36ce0*/  FMUL.FTZ R41, R7.reuse, R41 ;  /* 0x0000002907297220 */ /* 0x040fe20000410000 */
[----:B0-----:R-:W-:Y:S02]  /*36cf0*/  FMUL.FTZ R55, R7, R42 ;  /* 0x0000002a07377220 */ /* 0x001fe40000410000 */
[----:B------:R-:W-:Y:S04]  /*36d00*/  ST.E desc[UR10][R2.64+0x1d8], R51 ;  /* 0x0001d83302007985 */ /* 0x000fe8000c10190a */
[----:B------:R-:W-:Y:S04]  /*36d10*/  ST.E desc[UR6][R2.64+0x1dc], R49 ;  /* 0x0001dc3102007985 */ /* 0x000fe8000c101906 */
[----:B------:R-:W-:Y:S04]  /*36d20*/  ST.E desc[UR12][R2.64+0x1e8], R53 ;  /* 0x0001e83502007985 */ /* 0x000fe8000c10190c */
[----:B------:R-:W-:Y:S04]  /*36d30*/  ST.E desc[UR14][R2.64+0x1ec], R43 ;  /* 0x0001ec2b02007985 */ /* 0x000fe8000c10190e */
[----:B------:R-:W-:Y:S04]  /*36d40*/  ST.E desc[UR16][R2.64+0x1f8], R55 ;  /* 0x0001f83702007985 */ /* 0x000fe8000c101910 */
[----:B------:R0:W-:Y:S01]  /*36d50*/  ST.E desc[UR18][R2.64+0x1fc], R41 ;  /* 0x0001fc2902007985 */ /* 0x0001e2000c101912 */
[----:B------:R-:W-:-:S03]  /*36d60*/  LEA.HI R42, R6, 0x8, RZ, 0x19 ;  /* 0x00000008062a7811 */ /* 0x000fc600078fc8ff */
[----:B------:R-:W2:Y:S02]  /*36d70*/  LDL.64 R8, [R0] ;  /* 0x0000000000087983 */ /* 0x000ea40000100a00 */
[----:B------:R1:W-:Y:S06]  /*36d80*/  BAR.SYNC.DEFER_BLOCKING R42, 0x100 ;  /* 0x0004002a0000751d */ /* 0x0003ec0000010000 */
[----:B0-----:R-:W3:Y:S01]  /*36d90*/  LDL.64 R2, [R0+0x80] ;  /* 0x0000800000027983 */ /* 0x001ee20000100a00 */
[C---:B------:R-:W-:Y:S02]  /*36da0*/  R2UR UR28, R4.reuse ;  /* 0x00000000041c72ca */ /* 0x040fe400000e0000 */
[----:B------:R-:W-:Y:S01]  /*36db0*/  R2UR UR29, R5 ;  /* 0x00000000051d72ca */ /* 0x000fe200000e0000 */
[----:B------:R-:W4:Y:S04]  /*36dc0*/  LDL.64 R6, [R0+0x98] ;  /* 0x0000980000067983 */ /* 0x000f280000100a00 */
[----:B--2---:R-:W2:Y:S04]  /*36dd0*/  LD.E R41, desc[UR6][R8.64] ;  /* 0x0000000608297980 */ /* 0x004ea8000c101900 */
[----:B------:R-:W2:Y:S04]  /*36de0*/  LDL.64 R8, [R0+0x88] ;  /* 0x0000880000087983 */ /* 0x000ea80000100a00 */
[----:B---3--:R-:W3:Y:S04]  /*36df0*/  LD.E R45, desc[UR4][R2.64] ;  /* 0x00000004022d7980 */ /* 0x008ee8000c101900 */
        /* <DEDUP_REMOVED lines=64> */
[----:B----4-:R-:W4:Y:S04]  /*37200*/  LD.E.64 R6, desc[UR4][R6.64] ;  /* 0x0000000406067980 */ /* 0x010f28000c101b00 */
[----:B---3--:R-:W-:Y:S04]  /*37210*/  ST.E desc[UR8][R2.64], R45 ;  /* 0x0000002d02007985 */ /* 0x008fe8000c101908 */
        /* <DEDUP_REMOVED lines=64> */
[----:B0-----:R-:W3:Y:S04]  /*37620*/  LD.E R43, desc[UR28][R2.64+0x104] ;  /* 0x0001041c022b7980 */ /* 0x001ee8000c101900 */
[----:B---3--:R0:W-:Y:S04]  /*37630*/  ST.E desc[UR4][R2.64+0x104], R43 ;  /* 0x0001042b02007985 */ /* 0x0081e8000c101904 */
[----:B------:R-:W3:Y:S04]  /*37640*/  LD.E R45, desc[UR6][R2.64+0x108] ;  /* 0x00010806022d7980 */ /* 0x000ee8000c101900 */
[----:B-1----:R-:W4:Y:S04]  /*37650*/  LD.E R47, desc[UR8][R2.64+0x10c] ;  /* 0x00010c08022f7980 */ /* 0x002f28000c101900 */
        /* <DEDUP_REMOVED lines=8> */
[----:B0-----:R-:W2:Y:S04]  /*376e0*/  LD.E R43, desc[UR26][R2.64+0x130] ;  /* 0x0001301a022b7980 */ /* 0x001ea8000c101900 */
        /* <DEDUP_REMOVED lines=51> */
[----:B---3--:R-:W-:Y:S04]  /*37a20*/  ST.E desc[UR4][R2.64+0x108], R45 ;  /* 0x0001082d02007985 */ /* 0x008fe8000c101904 */
[----:B----4-:R-:W-:Y:S04]  /*37a30*/  ST.E desc[UR6][R2.64+0x10c], R47 ;  /* 0x00010c2f02007985 */ /* 0x010fe8000c101906 */
[----:B--2---:R-:W-:Y:S04]  /*37a40*/  ST.E desc[UR8][R2.64+0x110], R49 ;  /* 0x0001103102007985 */ /* 0x004fe8000c101908 */
        /* <DEDUP_REMOVED lines=59> */
[----:B0-----:R-:W4:Y:S01]  /*37e00*/  LD.E R43, desc[UR28][R8.64] ;  /* 0x0000001c082b7980 */ /* 0x001f22000c101900 */
        /* <DEDUP_REMOVED lines=20> */
[----:B------:R-:W-:Y:S02]  /*37f50*/  R2UR UR48, R4 ;  /* 0x00000000043072ca */ /* 0x000fe400000e0000 */
[----:B------:R-:W-:Y:S01]  /*37f60*/  R2UR UR49, R5 ;  /* 0x00000000053172ca */ /* 0x000fe200000e0000 */
[----:B------:R-:W-:Y:S01]  /*37f70*/  IMAD R6, R41, 0xc00, R6 ;  /* 0x00000c0029067824 */ /* 0x000fe200078e0206 */
[----:B------:R-:W-:Y:S01]  /*37f80*/  F2FP.BF16.F32.PACK_AB R172, R40, R172 ;  /* 0x000000ac28ac723e */ /* 0x000fe200000010ff */
[----:B------:R-:W4:Y:S01]  /*37f90*/  LD.E R41, desc[UR30][R2.64+0x44] ;  /* 0x0000441e02297980 */ /* 0x000f22000c101900 */
[----:B------:R-:W-:Y:S02]  /*37fa0*/  F2FP.BF16.F32.PACK_AB R174, R174, R39 ;  /* 0x00000027aeae723e */ /* 0x000fe400000010ff */
[----:B------:R-:W-:Y:S01]  /*37fb0*/  F2FP.BF16.F32.PACK_AB R152, R152, R38 ;  /* 0x000000269898723e */ /* 0x000fe200000010ff */
        /* <DEDUP_REMOVED lines=77> */
[----:B------:R-:W-:-:S03]  /*38490*/  ISETP.NE.U32.AND P0, PT, R43, RZ, PT ;  /* 0x000000ff2b00720c */ /* 0x000fc60003f05070 */
        /* <DEDUP_REMOVED lines=65> */
[----:B------:R-:W-:Y:S01]  /*388b0*/  R2UR UR7, R7 ;  /* 0x00000000070772ca */ /* 0x000fe200000e0000 */
[----:B------:R-:W-:Y:S01]  /*388c0*/  VOTEU.ANY UP0, P0 ;  /* 0x00000000003f7886 */ /* 0x000fe20000000100 */
        /* <DEDUP_REMOVED lines=52> */
[----:B------:R-:W-:Y:S02]  /*38c10*/  R2UR UR4, R4 ;  /* 0x00000000040472ca */ /* 0x000fe400000e0000 */
[----:B------:R-:W-:-:S13]  /*38c20*/  R2UR UR5, R5 ;  /* 0x00000000050572ca */ /* 0x000fda00000e0000 */
        /* <DEDUP_REMOVED lines=720> */
[----:B------:R-:W-:Y:S01]  /*3b930*/  F2FP.BF16.F32.PACK_AB R167, R167, R15 ;  /* 0x0000000fa7a7723e */ /* 0x000fe200000010ff */
[----:B------:R-:W-:Y:S01]  /*3b940*/  IMAD.MOV.U32 R15, RZ, RZ, R7 ;  /* 0x000000ffff0f7224 */ /* 0x000fe200078e0007 */
[----:B------:R-:W-:Y:S01]  /*3b950*/  F2FP.BF16.F32.PACK_AB R169, R169, R14 ;  /* 0x0000000ea9a9723e */ /* 0x000fe200000010ff */
[----:B------:R-:W-:-:S03]  /*3b960*/  VIADD R14, R6, 0x80 ;  /* 0x00000080060e7836 */ /* 0x000fc60000000000 */
[----:B------:R-:W-:Y:S02]  /*3b970*/  R2UR UR7, R15 ;  /* 0x000000000f0772ca */ /* 0x000fe400000e0000 */
[----:B------:R-:W-:Y:S02]  /*3b980*/  R2UR UR6, R14 ;  /* 0x000000000e0672ca */ /* 0x000fe400000e0000 */
        /* <DEDUP_REMOVED lines=3113> */
[----:B------:R-:W-:-:S04]  /*47c20*/  R2UR UR7, R7 ;  /* 0x00000000070772ca */ /* 0x000fc800000e0000 */
[----:B------:R-:W-:Y:S02]  /*47c30*/  R2UR UR6, R6 ;  /* 0x00000000060672ca */ /* 0x000fe400000e0000 */
[----:B------:R-:W-:Y:S02]  /*47c40*/  F2FP.BF16.F32.PACK_AB R171, R171, R13 ;  /* 0x0000000dabab723e */ /* 0x000fe400000010ff */
        /* <DEDUP_REMOVED lines=1158> */
[----:B0-----:R-:W1:Y:S01]  /*4c4b0*/  LDL.64 R8, [R0+0x40] ;  /* 0x0000400000087983 */ /* 0x001e620000100a00 */
[----:B------:R-:W-:-:S02]  /*4c4c0*/  R2UR UR4, R4 ;  /* 0x00000000040472ca */ /* 0x000fc400000e0000 */
[----:B------:R-:W-:Y:S01]  /*4c4d0*/  R2UR UR5, R5 ;  /* 0x00000000050572ca */ /* 0x000fe200000e0000 */
[----:B------:R-:W3:-:S12]  /*4c4e0*/  LDL.64 R6, [R0] ;  /* 0x0000000000067983 */ /* 0x000ed80000100a00 */
[----:B-1----:R-:W4:Y:S01]  /*4c4f0*/  LD.E R12, desc[UR4][R8.64] ;  /* 0x00000004080c7980 */ /* 0x002f22000c101900 */
[----:B------:R-:W-:Y:S02]  /*4c500*/  R2UR UR4, R4 ;  /* 0x00000000040472ca */ /* 0x000fe400000e0000 */
[----:B------:R-:W-:Y:S01]  /*4c510*/  R2UR UR5, R5 ;  /* 0x00000000050572ca */ /* 0x000fe200000e0000 */
[----:B------:R-:W-:-:S12]  /*4c520*/  BSSY B2, `(.L_x_3829) ;  /* 0x0000006000027945 */ /* 0x000fd80003800000 */
[----:B---3--:R2:W5:Y:S01]  /*4c530*/  LD.E R6, desc[UR4][R6.64] ;  /* 0x0000000406067980 */ /* 0x008562000c101900 */
[----:B----4-:R-:W-:-:S04]  /*4c540*/  LOP3.LUT R12, R12, 0x1, RZ, 0xfc, !PT ;  /* 0x000000010c0c7812 */ /* 0x010fc800078efcff */
[----:B------:R-:W-:-:S13]  /*4c550*/  ISETP.NE.AND P0, PT, R12, 0x3, PT ;  /* 0x000000030c00780c */ /* 0x000fda0003f05270 */
[----:B--2---:R-:W-:Y:S05]  /*4c560*/  @!P0 BRA `(.L_x_3830) ;  /* 0x0000000000048947 */ /* 0x004fea0003800000 */
[----:B------:R-:W-:Y:S01]  /*4c570*/  BPT.TRAP 0x1 ;  /* 0x000000040000795c */ /* 0x000fe20000300000 */
.L_x_3830:
[----:B------:R-:W-:Y:S05]  /*4c580*/  BSYNC B2 ;  /* 0x0000000000027941 */ /* 0x000fea0003800000 */
.L_x_3829:
        /* <DEDUP_REMOVED lines=11> */
[----:B0-----:R-:W-:Y:S05]  /*4c640*/  RET.REL.NODEC R218 `(_ZN7cutlass13device_kernelIN5flash11enable_sm90INS1_16FlashAttnFwdSm90INS1_25CollectiveMainloopFwdSm90ILi2EN4cute5tupleIJNS5_1CILi1EEES8_S8_EEENS6_IJNS7_ILi128EEENS7_ILi96EEENS7_ILi64EEEEEELi256ENS_10bfloat16_tEfNS_4arch4Sm90ELb0ELb1ELb1ELb1ELb1ELb0ELb1ELb1ELb0ELb1ELb1ELb0EEENS1_21CollectiveEpilogueFwdINS6_IJSA_NS7_ILi256EEESB_EEES9_SE_SG_Li256ELb1ELb1ELb1ELb0EEENS1_36VarlenDynamicPersistentTileSchedulerILi128ELi96ELi256ELi128ELb1ELb1ELb1ELb1ELb0ELb1EEEEEEEEEvNT_6ParamsE) ;  /* 0xfffffb38da6c7950 */ /* 0x001fea0003c3ffff */
.L_x_3805:
[----:B0-----:R0:W1:Y:S02]  /*4c650*/  SYNCS.PHASECHK.TRANS64.TRYWAIT P0, [R6+URZ], R7 ;  /* 0x00000007060075a7 */ /* 0x001064000800017f */
[----:B-1----:R-:W-:Y:S05]  /*4c660*/  @!P0 NANOSLEEP.SYNCS 0x989680 ;  /* 0x009896800000895d */ /* 0x002fea0003900000 */
[----:B------:R-:W1:Y:S02]  /*4c670*/  @!P0 SYNCS.PHASECHK.TRANS64 P0, [R6+URZ], R7 ;  /* 0x00000007060085a7 */ /* 0x000e64000800007f */
[----:B-1----:R-:W-:Y:S05]  /*4c680*/  @!P0 BRA `(.L_x_3805) ;  /* 0xfffffffc00f08947 */ /* 0x002fea000383ffff */
[----:B------:R-:W-:Y:S05]  /*4c690*/  BRA `(.L_x_3804) ;  /* 0xfffffe4400f87947 */ /* 0x000fea000383ffff */
.L_x_3812:
[----:B0-----:R0:W1:Y:S02]  /*4c6a0*/  SYNCS.PHASECHK.TRANS64.TRYWAIT P0, [R18+URZ], R19 ;  /* 0x00000013120075a7 */ /* 0x001064000800017f */
[----:B-1----:R-:W-:Y:S05]  /*4c6b0*/  @!P0 NANOSLEEP.SYNCS 0x989680 ;  /* 0x009896800000895d */ /* 0x002fea0003900000 */
[----:B------:R-:W1:Y:S02]  /*4c6c0*/  @!P0 SYNCS.PHASECHK.TRANS64 P0, [R18+URZ], R19 ;  /* 0x00000013120085a7 */ /* 0x000e64000800007f */
[----:B-1----:R-:W-:Y:S05]  /*4c6d0*/  @!P0 BRA `(.L_x_3812) ;  /* 0xfffffffc00f08947 */ /* 0x002fea000383ffff */
[----:B------:R-:W-:Y:S05]  /*4c6e0*/  BRA `(.L_x_3811) ;  /* 0xfffffe4c00cc7947 */ /* 0x000fea000383ffff */
.L_x_3831:
        /* <DEDUP_REMOVED lines=9> */
.L_x_6567:


//--------------------- .text._ZN7cutlass13device_kernelIN5flash11enable_sm90INS1_16FlashAttnFwdSm90INS1_25CollectiveMainloopFwdSm90ILi2EN4cute5tupleIJNS5_1CILi1EEES8_S8_EEENS6_IJNS7_ILi128EEENS7_ILi96EEENS7_ILi64EEEEEELi256ENS_10bfloat16_tEfNS_4arch4Sm90ELb0ELb1ELb1ELb1ELb1ELb1ELb1ELb1ELb0ELb1ELb1ELb0EEENS1_21CollectiveEpilogueFwdINS6_IJSA_NS7_ILi256EEESB_EEES9_SE_SG_Li256ELb1ELb1ELb1ELb0EEENS1_36VarlenDynamicPersistentTileSchedulerILi128ELi96ELi256ELi128ELb1ELb1ELb1ELb1ELb0ELb1EEEEEEEEEvNT_6ParamsE --------------------------
	.section	.text._ZN7cutlass13device_kernelIN5flash11enable_sm90INS1_16FlashAttnFwdSm90INS1_25CollectiveMainloopFwdSm90ILi2EN4cute5tupleIJNS5_1CILi1EEES8_S8_EEENS6_IJNS7_ILi128EEENS7_ILi96EEENS7_ILi64EEEEEELi256ENS_10bfloat16_tEfNS_4arch4Sm90ELb0ELb1ELb1ELb1ELb1ELb1ELb1ELb1ELb0ELb1ELb1ELb0EEENS1_21CollectiveEpilogueFwdINS6_IJSA_NS7_ILi256EEESB_EEES9_SE_SG_Li256ELb1ELb1ELb1ELb0EEENS1_36VarlenDynamicPersistentTileSchedulerILi128ELi96ELi256ELi128ELb1ELb1ELb1ELb1ELb0ELb1EEEEEEEEEvNT_6ParamsE,"ax",@progbits
	.align	128
.text._ZN7cutlass13device_kernelIN5flash11enable_sm90INS1_16FlashAttnFwdSm90INS1_25CollectiveMainloopFwdSm90ILi2EN4cute5tupleIJNS5_1CILi1EEES8_S8_EEENS6_IJNS7_ILi128EEENS7_ILi96EEENS7_ILi64EEEEEELi256ENS_10bfloat16_tEfNS_4arch4Sm90ELb0ELb1ELb1ELb1ELb1ELb1ELb1ELb1ELb0ELb1ELb1ELb0EEENS1_21CollectiveEpilogueFwdINS6_IJSA_NS7_ILi256EEESB_EEES9_SE_SG_Li256ELb1ELb1ELb1ELb0EEENS1_36VarlenDynamicPersistentTileSchedulerILi128ELi96ELi256ELi128ELb1ELb1ELb1ELb1ELb0ELb1EEEEEEEEEvNT_6ParamsE:
        .type           _ZN7cutlass13device_kernelIN5flash11enable_sm90INS1_16FlashAttnFwdSm90INS1_25CollectiveMainloopFwdSm90ILi2EN4cute5tupleIJNS5_1CILi1EEES8_S8_EEENS6_IJNS7_ILi128EEENS7_ILi96EEENS7_ILi64EEEEEELi256ENS_10bfloat16_tEfNS_4arch4Sm90ELb0ELb1ELb1ELb1ELb1ELb1ELb1ELb1ELb0ELb1ELb1ELb0EEENS1_21CollectiveEpilogueFwdINS6_IJSA_NS7_ILi256EEESB_EEES9_SE_SG_Li256ELb1ELb1ELb1ELb0EEENS1_36VarlenDynamicPersistentTileSchedulerILi128ELi96ELi256ELi128ELb1ELb1ELb1ELb1ELb0ELb1EEEEEEEEEvNT_6ParamsE,@function
        .size           _ZN7cutlass13device_kernelIN5flash11enable_sm90INS1_16FlashAttnFwdSm90INS1_25CollectiveMainloopFwdSm90ILi2EN4cute5tupleIJNS5_1CILi1EEES8_S8_EEENS6_IJNS7_ILi128EEENS7_ILi96EEENS7_ILi64EEEEEELi256ENS_10bfloat16_tEfNS_4arch4Sm90ELb0ELb1ELb1ELb1ELb1ELb1ELb1ELb1ELb0ELb1ELb1ELb0EEENS1_21CollectiveEpilogueFwdINS6_IJSA_NS7_ILi256EEESB_EEES9_SE_SG_Li256ELb1ELb1ELb1ELb0EEENS1_36VarlenDynamicPersistentTileSchedulerILi128ELi96ELi256ELi128ELb1ELb1ELb1ELb1ELb0ELb1EEEEEEEEEvNT_6ParamsE,(.L_x_6569 - _ZN7cutlass13device_kernelIN5flash11enable_sm90INS1_16FlashAttnFwdSm90INS1_25CollectiveMainloopFwdSm90ILi2EN4cute5tupleIJNS5_1CILi1EEES8_S8_EEENS6_IJNS7_ILi128EEENS7_ILi96EEENS7_ILi64EEEEEELi256ENS_10bfloat16_tEfNS_4arch4Sm90ELb0ELb1ELb1ELb1ELb1ELb1ELb1ELb1ELb0ELb1ELb1ELb0EEENS1_21CollectiveEpilogueFwdINS6_IJSA_NS7_ILi256EEESB_EEES9_SE_SG_Li256ELb1ELb1ELb1ELb0EEENS1_36VarlenDynamicPersistentTileSchedulerILi128ELi96ELi256ELi128ELb1ELb1ELb1ELb1ELb0ELb1EEEEEEEEEvNT_6ParamsE)
        .other          _ZN7cutlass13device_kernelIN5flash11enable_sm90INS1_16FlashAttnFwdSm90INS1_25CollectiveMainloopFwdSm90ILi2EN4cute5tupleIJNS5_1CILi1EEES8_S8_EEENS6_IJNS7_ILi128EEENS7_ILi96EEENS7_ILi64EEEEEELi256ENS_10bfloat16_tEfNS_4arch4Sm90ELb0ELb1ELb1ELb1ELb1ELb1ELb1ELb1ELb0ELb1ELb1ELb0EEENS1_21CollectiveEpilogueFwdINS6_IJSA_NS7_ILi256EEESB_EEES9_SE_SG_Li256ELb1ELb1ELb1ELb0EEENS1_36VarlenDynamicPersistentTileSchedulerILi128ELi96ELi256ELi128ELb1ELb1ELb1ELb1ELb0ELb1EEEEEEEEEvNT_6ParamsE,@"STO_CUDA_ENTRY STV_DEFAULT"
_ZN7cutlass13device_kernelIN5flash11enable_sm90INS1_16FlashAttnFwdSm90INS1_25CollectiveMainloopFwdSm90ILi2EN4cute5tupleIJNS5_1CILi1EEES8_S8_EEENS6_IJNS7_ILi128EEENS7_ILi96EEENS7_ILi64EEEEEELi256ENS_10bfloat16_tEfNS_4arch4Sm90ELb0ELb1ELb1ELb1ELb1ELb1ELb1ELb1ELb0ELb1ELb1ELb0EEENS1_21CollectiveEpilogueFwdINS6_IJSA_NS7_ILi256EEESB_EEES9_SE_SG_Li256ELb1ELb1ELb1ELb0EEENS1_36VarlenDynamicPersistentTileSchedulerILi128ELi96ELi256ELi128ELb1ELb1ELb1ELb1ELb0ELb1EEEEEEEEEvNT_6ParamsE:
[----:B------:R-:W0:Y:S02]  /*0000*/  LDC R1, c[0x0][0x28] ;  /* 0x00000a00ff017b82 */ /* 0x000e240000000800 */
[----:B0-----:R-:W-:-:S05]  /*0010*/  VIADD R1, R1, 0xfffffad0 ;  /* 0xfffffad001017836 */ /* 0x001fca0000000000 */
[----:B------:R-:W-:Y:S01]  /*0020*/  R2UR UR4, R1 ;  /* 0x00000000010472ca */ /* 0x000fe200000e0000 */
[----:B------:R-:W0:Y:S01]  /*0030*/  S2R R3, SR_TID.X ;  /* 0x0000000000037919 */ /* 0x000e220000002100 */
[----:B------:R-:W-:Y:S01]  /*0040*/  ELECT P0, URZ, PT ;  /* 0x00000000003f782f */ /* 0x000fe20003800000 */
[----:B------:R-:W-:Y:S01]  /*0050*/  BSSY B0, `(.L_x_3832) ;  /* 0x0000012000007945 */ /* 0x000fe20003800000 */
[----:B------:R-:W-:Y:S01]  /*0060*/  ULDC UR37, c[0x0][0x20] ;  /* 0x0000080000257ab9 */ /* 0x000fe20000000800 */
[----:B------:R-:W-:-:S08]  /*0070*/  ULDC UR36, c[0x0][0x24] ;  /* 0x0000090000247ab9 */ /* 0x000fd00000000800 */
[----:B------:R-:W-:-:S04]  /*0080*/  UIADD3 UR37, UP0, UR4, UR37, URZ ;  /* 0x0000002504257290 */ /* 0x000fc8000ff1e03f */
[----:B------:R-:W-:Y:S01]  /*0090*/  UIADD3.X UR36, URZ, UR36, URZ, UP0, !UPT ;  /* 0x000000243f247290 */ /* 0x000fe200087fe43f */
        /* <DEDUP_REMOVED lines=13> */
.L_x_3833:
[----:B------:R-:W-:Y:S05]  /*0170*/  BSYNC B0 ;  /* 0x0000000000007941 */ /* 0x000fea0003800000 */
.L_x_3832:
        /* <DEDUP_REMOVED lines=21> */
[----:B0-----:R0:W1:Y:S01]  /*02d0*/  @UP1 SYNCS.EXCH.64 URZ, [UR8+0x32400], UR4 ;  /* 0x03240004083f15b2 */ /* 0x0010620008000100 */
[----:B------:R0:W2:Y:S04]  /*02e0*/  @UP2 SYNCS.EXCH.64 URZ, [UR8+0x32410], UR4 ;  /* 0x03241004083f25b2 */ /* 0x0000a80008000100 */
[----:B------:R0:W3:Y:S01]  /*02f0*/  @UP3 SYNCS.EXCH.64 URZ, [UR8+0x32420], UR6 ;  /* 0x03242006083f35b2 */ /* 0x0000e20008000100 */
        /* <DEDUP_REMOVED lines=18> */
[----:B----4-:R-:W-:Y:S01]  /*0420*/  NOP ;  /* 0x0000000000007918 */ /* 0x010fe20000000000 */
.L_x_3834:
[----:B------:R-:W4:Y:S01]  /*0430*/  SHFL.IDX PT, R2, R0, RZ, 0x1f ;  /* 0x00001fff00027589 */ /* 0x000f2200000e0000 */
[----:B------:R-:W-:Y:S01]  /*0440*/  NOP ;  /* 0x0000000000007918 */ /* 0x000fe20000000000 */
[----:B----4-:R-:W-:-:S13]  /*0450*/  ISETP.NE.AND P0, PT, R2, RZ, PT ;  /* 0x000000ff0200720c */ /* 0x010fda0003f05270 */
        /* <DEDUP_REMOVED lines=19> */
.L_x_3835:
[----:B------:R-:W4:Y:S01]  /*0590*/  SHFL.IDX PT, R2, R0, RZ, 0x1f ;  /* 0x00001fff00027589 */ /* 0x000f2200000e0000 */
[----:B------:R-:W-:Y:S01]  /*05a0*/  NOP ;  /* 0x0000000000007918 */ /* 0x000fe20000000000 */
[----:B----4-:R-:W-:-:S13]  /*05b0*/  ISETP.NE.AND P0, PT, R2, RZ, PT ;  /* 0x000000ff0200720c */ /* 0x010fda0003f05270 */
        /* <DEDUP_REMOVED lines=14> */
[----:B----4-:R-:W-:Y:S01]  /*06a0*/  NOP ;  /* 0x0000000000007918 */ /* 0x010fe20000000000 */
.L_x_3836:
        /* <DEDUP_REMOVED lines=22> */
.L_x_3837:
        /* <DEDUP_REMOVED lines=22> */
.L_x_3838:
[----:B------:R-:W-:Y:S01]  /*0970*/  PLOP3.LUT P0, PT, PT, PT, UP0, 0x80, 0x0 ;  /* 0x000000000000781c */ /* 0x000fe20003f0f008 */
[----:B------:R-:W-:Y:S01]  /*0980*/  UMOV UR38, 0x1 ;  /* 0x0000000100267882 */ /* 0x000fe20000000000 */
[----:B------:R-:W-:Y:S01]  /*0990*/  NOP ;  /* 0x0000000000007918 */ /* 0x000fe20000000000 */
[----:B------:R-:W-:Y:S01]  /*09a0*/  USEL UR38, UR38, 0x2, !UP0 ;  /* 0x0000000226267887 */ /* 0x000fe2000c000000 */
[----:B------:R-:W-:Y:S01]  /*09b0*/  BSSY B9, `(.L_x_3839) ;  /* 0x0003a6b000097945 */ /* 0x000fe20003800000 */
[----:B------:R-:W-:Y:S01]  /*09c0*/  ULDC.64 UR44, c[0x0][0x208] ;  /* 0x00008200002c7ab9 */ /* 0x000fe20000000a00 */
[----:B------:R-:W-:Y:S02]  /*09d0*/  IMAD.U32 R16, RZ, RZ, UR37 ;  /* 0x00000025ff107e24 */ /* 0x000fe4000f8e00ff */
[----:B------:R-:W-:Y:S01]  /*09e0*/  IMAD.U32 R17, RZ, RZ, UR36 ;  /* 0x00000024ff117e24 */ /* 0x000fe2000f8e00ff */
[----:B0123--:R-:W-:Y:S06]  /*09f0*/  BAR.SYNC.DEFER_BLOCKING 0x0 ;  /* 0x0000000000007b1d */ /* 0x00ffec0000010000 */
[----:B------:R-:W-:Y:S05]  /*0a00*/  @!P0 BRA `(.L_x_3840) ;  /* 0x0000031800e08947 */ /* 0x000fea0003800000 */
.L_x_3841:
[----:B------:R-:W-:-:S08]  /*0a10*/  NOP ;  /* 0x0000000000007918 */ /* 0x000fd00000000000 */
[----:B------:R-:W0:Y:S02]  /*0a20*/  USETMAXREG.TRY_ALLOC.CTAPOOL UP0, 0xe8 ;  /* 0x000000e8000079c8 */ /* 0x000e240008000600 */
[----:B0-----:R-:W-:-:S13]  /*0a30*/  PLOP3.LUT P0, PT, PT, PT, UP0, 0x80, 0x0 ;  /* 0x000000000000781c */ /* 0x001fda0003f0f008 */
[----:B------:R-:W-:Y:S05]  /*0a40*/  @!P0 BRA `(.L_x_3841) ;  /* 0xfffffffc00f08947 */ /* 0x000fea000383ffff */
[----:B------:R-:W0:Y:S01]  /*0a50*/  S2R R0, SR_TID.X ;  /* 0x0000000000007919 */ /* 0x000e220000002100 */
[----:B------:R-:W1:Y:S01]  /*0a60*/  S2UR UR4, SR_CgaCtaId ;  /* 0x00000000000479c3 */ /* 0x000e620000008800 */
[----:B------:R-:W-:Y:S01]  /*0a70*/  MOV R2, 0x400 ;  /* 0x0000040000027802 */ /* 0x000fe20000000f00 */
[----:B------:R-:W-:-:S06]  /*0a80*/  UIADD3 URZ, UP0, UR37, 0x1f8, URZ ;  /* 0x000001f8253f7890 */ /* 0x000fcc000ff1e03f */
[----:B------:R-:W-:Y:S06]  /*0a90*/  BAR.ARV 0x8, 0x180 ;  /* 0x0206000000007b1d */ /* 0x000fec0000002000 */
[----:B------:R-:W-:Y:S01]  /*0aa0*/  UIADD3 URZ, UP1, UR37, 0x204, URZ ;  /* 0x00000204253f7890 */ /* 0x000fe2000ff3e03f */
[----:B------:R-:W-:Y:S01]  /*0ab0*/  STL.64 [R1+0x1f8], RZ ;  /* 0x0001f8ff01007387 */ /* 0x000fe20000100a00 */
[----:B------:R-:W-:Y:S02]  /*0ac0*/  UIADD3.X UR39, URZ, UR36, URZ, UP0, !UPT ;  /* 0x000000243f277290 */ /* 0x000fe400087fe43f */
[----:B------:R-:W-:Y:S01]  /*0ad0*/  UIADD3.X UR40, URZ, UR36, URZ, UP1, !UPT ;  /* 0x000000243f287290 */ /* 0x000fe20008ffe43f */
[----:B------:R-:W-:Y:S04]  /*0ae0*/  STL [R1+0x200], RZ ;  /* 0x000200ff01007387 */ /* 0x000fe80000100800 */
[----:B------:R-:W-:Y:S01]  /*0af0*/  STL [R1+0x204], RZ ;  /* 0x000204ff01007387 */ /* 0x000fe20000100800 */
[----:B-1----:R-:W-:Y:S01]  /*0b00*/  IMAD.U32 R27, RZ, RZ, UR4 ;  /* 0x00000004ff1b7e24 */ /* 0x002fe2000f8e00ff */
[----:B------:R-:W-:-:S04]  /*0b10*/  ULDC UR4, c[0x0][0xd3c] ;  /* 0x00034f0000047ab9 */ /* 0x000fc80000000800 */
[----:B------:R-:W-:Y:S02]  /*0b20*/  LEA R2, R27, R2, 0x18 ;  /* 0x000000021b027211 */ /* 0x000fe400078ec0ff */
[----:B0-----:R-:W-:-:S04]  /*0b30*/  SHF.R.U32.HI R0, RZ, 0x7, R0 ;  /* 0x00000007ff007819 */ /* 0x001fc80000011600 */
[----:B------:R-:W-:-:S13]  /*0b40*/  ISETP.NE.AND P0, PT, R0, 0x1, PT ;  /* 0x000000010000780c */ /* 0x000fda0003f05270 */
[----:B------:R-:W-:Y:S08]  /*0b50*/  @!P0 BAR.ARV 0x9, 0x100 ;  /* 0x0244000000008b1d */ /* 0x000ff00000002000 */
[----:B------:R-:W-:Y:S06]  /*0b60*/  BAR.SYNC.DEFER_BLOCKING 0x5, 0x180 ;  /* 0x0146000000007b1d */ /* 0x000fec0000010000 */
[----:B------:R-:W0:Y:S02]  /*0b70*/  LDS.128 R96, [R2+0x324d0] ;  /* 0x0324d00002607984 */ /* 0x000e240000000c00 */
[----:B------:R-:W-:Y:S06]  /*0b80*/  BAR.ARV 0x4, 0x180 ;  /* 0x0106000000007b1d */ /* 0x000fec0000002000 */
[----:B0-----:R-:W-:-:S13]  /*0b90*/  ISETP.GE.AND P0, PT, R99, UR4, PT ;  /* 0x0000000463007c0c */ /* 0x001fda000bf06270 */
[----:B------:R-:W-:Y:S05]  /*0ba0*/  @P0 BRA `(.L_x_3842) ;  /* 0x000003a4002c0947 */ /* 0x000fea0003800000 */
[----:B------:R-:W0:Y:S01]  /*0bb0*/  S2R R0, SR_TID.X ;  /* 0x0000000000007919 */ /* 0x000e220000002100 */
[----:B------:R-:W-:Y:S02]  /*0bc0*/  IMAD.MOV.U32 R153, RZ, RZ, RZ ;  /* 0x000000ffff997224 */ /* 0x000fe400078e00ff */
[----:B------:R-:W-:Y:S02]  /*0bd0*/  IMAD.MOV.U32 R159, RZ, RZ, RZ ;  /* 0x000000ffff9f7224 */ /* 0x000fe400078e00ff */
[----:B0-----:R-:W-:-:S05]  /*0be0*/  VIADD R11, R0, 0xffffff80 ;  /* 0xffffff80000b7836 */ /* 0x001fca0000000000 */
[----:B------:R-:W-:Y:S01]  /*0bf0*/  SHF.R.S32.HI R0, RZ, 0x1f, R11 ;  /* 0x0000001fff007819 */ /* 0x000fe2000001140b */
[----:B------:R-:W-:Y:S03]  /*0c00*/  STL [R1+0x4a0], R11 ;  /* 0x0004a00b01007387 */ /* 0x000fe60000100800 */
[CC--:B------:R-:W-:Y:S02]  /*0c10*/  LEA.HI R3, R0.reuse, R11.reuse, RZ, 0x7 ;  /* 0x0000000b00037211 */ /* 0x0c0fe400078f38ff */
[----:B------:R-:W-:Y:S02]  /*0c20*/  LEA.HI R8, R0, R11, RZ, 0x4 ;  /* 0x0000000b00087211 */ /* 0x000fe400078f20ff */
[----:B------:R-:W-:Y:S02]  /*0c30*/  LOP3.LUT R4, R3, 0xffffff80, RZ, 0xc0, !PT ;  /* 0xffffff8003047812 */ /* 0x000fe400078ec0ff */
[----:B------:R-:W-:-:S02]  /*0c40*/  SHF.R.S32.HI R12, RZ, 0x7, R3 ;  /* 0x00000007ff0c7819 */ /* 0x000fc40000011403 */
[----:B------:R-:W-:Y:S01]  /*0c50*/  SHF.R.S32.HI R9, RZ, 0x4, R8 ;  /* 0x00000004ff097819 */ /* 0x000fe20000011408 */
[----:B------:R-:W-:Y:S01]  /*0c60*/  IMAD.IADD R10, R11, 0x1, -R4 ;  /* 0x000000010b0a7824 */ /* 0x000fe200078e0a04 */
[----:B------:R-:W-:Y:S01]  /*0c70*/  LEA.HI R3, R3, R12, RZ, 0x1 ;  /* 0x0000000c03037211 */ /* 0x000fe200078f08ff */
[----:B------:R-:W-:Y:S01]  /*0c80*/  STL [R1+0x51c], R12 ;  /* 0x00051c0c01007387 */ /* 0x000fe20000100800 */
[----:B------:R-:W-:Y:S02]  /*0c90*/  LEA.HI R203, R0, R11, RZ, 0x5 ;  /* 0x0000000b00cb7211 */ /* 0x000fe400078f28ff */
[----:B------:R-:W-:Y:S01]  /*0ca0*/  SHF.R.S32.HI R4, RZ, 0x1f, R10 ;  /* 0x0000001fff047819 */ /* 0x000fe2000001140a */
[----:B------:R-:W-:Y:S01]  /*0cb0*/  STL [R1+0x518], R10 ;  /* 0x0005180a01007387 */ /* 0x000fe20000100800 */
[----:B------:R-:W-:Y:S02]  /*0cc0*/  LOP3.LUT R3, R3, 0x3fffffe, RZ, 0xc0, !PT ;  /* 0x03fffffe03037812 */ /* 0x000fe400078ec0ff */
[----:B------:R-:W-:-:S02]  /*0cd0*/  LEA.HI R5, R4, R10, RZ, 0x2 ;  /* 0x0000000a04057211 */ /* 0x000fc400078f10ff */
[----:B------:R-:W-:Y:S01]  /*0ce0*/  LEA.HI R4, R4, R10, RZ, 0x5 ;  /* 0x0000000a04047211 */ /* 0x000fe200078f28ff */
[----:B------:R-:W-:Y:S01]  /*0cf0*/  IMAD.IADD R3, R12, 0x1, -R3 ;  /* 0x000000010c037824 */ /* 0x000fe200078e0a03 */
[--C-:B------:R-:W-:Y:S02]  /*0d00*/  SHF.R.S32.HI R6, RZ, 0x2, R5.reuse ;  /* 0x00000002ff067819 */ /* 0x100fe40000011405 */
[----:B------:R-:W-:Y:S02]  /*0d10*/  SHF.R.S32.HI R7, RZ, 0x1f, R5 ;  /* 0x0000001fff077819 */ /* 0x000fe40000011405 */
[----:B------:R-:W-:Y:S02]  /*0d20*/  SHF.R.S32.HI R4, RZ, 0x5, R4 ;  /* 0x00000005ff047819 */ /* 0x000fe40000011404 */
[----:B------:R-:W-:Y:S02]  /*0d30*/  LEA.HI R7, R7, R6, RZ, 0x3 ;  /* 0x0000000607077211 */ /* 0x000fe400078f18ff */
[----:B------:R-:W-:-:S02]  /*0d40*/  SHF.R.S32.HI R203, RZ, 0x5, R203 ;  /* 0x00000005ffcb7819 */ /* 0x000fc400000114cb */
[----:B------:R-:W-:Y:S02]  /*0d50*/  LOP3.LUT R7, R7, 0xfffffff8, RZ, 0xc0, !PT ;  /* 0xfffffff807077812 */ /* 0x000fe400078ec0ff */
[----:B------:R-:W-:-:S03]  /*0d60*/  LOP3.LUT R5, R5, 0x7ffffffc, RZ, 0xc0, !PT ;  /* 0x7ffffffc05057812 */ /* 0x000fc600078ec0ff */
[----:B------:R-:W-:Y:S01]  /*0d70*/  IMAD.IADD R7, R6, 0x1, -R7 ;  /* 0x0000000106077824 */ /* 0x000fe200078e0a07 */
[----:B------:R-:W-:Y:S01]  /*0d80*/  LOP3.LUT R6, R8, 0x3fffff0, RZ, 0xc0, !PT ;  /* 0x03fffff008067812 */ /* 0x000fe200078ec0ff */
[----:B------:R-:W-:Y:S01]  /*0d90*/  IMAD.IADD R5, R10, 0x1, -R5 ;  /* 0x000000010a057824 */ /* 0x000fe200078e0a05 */
[----:B------:R-:W-:Y:S01]  /*0da0*/  LEA.HI R8, R8, R9, RZ, 0x1 ;  /* 0x0000000908087211 */ /* 0x000fe200078f08ff */
[----:B------:R-:W-:Y:S02]  /*0db0*/  IMAD R4, R4, 0x10, R7 ;  /* 0x0000001004047824 */ /* 0x000fe400078e0207 */
[----:B------:R-:W-:Y:S01]  /*0dc0*/  IMAD.IADD R6, R11, 0x1, -R6 ;  /* 0x000000010b067824 */ /* 0x000fe200078e0a06 */
[----:B------:R-:W-:Y:S01]  /*0dd0*/  LOP3.LUT R8, R8, 0x1ffffffe, RZ, 0xc0, !PT ;  /* 0x1ffffffe08087812 */ /* 0x000fe200078ec0ff */
[----:B------:R-:W-:Y:S01]  /*0de0*/  IMAD R204, R3, 0x40, R4 ;  /* 0x0000004003cc7824 */ /* 0x000fe200078e0204 */
[CC--:B------:R-:W-:Y:S01]  /*0df0*/  LEA.HI R3, R0.reuse, R11.reuse, RZ, 0x2 ;  /* 0x0000000b00037211 */ /* 0x0c0fe200078f10ff */
[----:B------:R-:W-:Y:S01]  /*0e00*/  IMAD.SHL.U32 R205, R5, 0x2, RZ ;  /* 0x0000000205cd7824 */ /* 0x000fe200078e00ff */
[----:B------:R-:W-:Y:S01]  /*0e10*/  LEA.HI R0, R0, R11, RZ, 0x3 ;  /* 0x0000000b00007211 */ /* 0x000fe200078f18ff */
[----:B------:R-:W-:Y:S01]  /*0e20*/  IMAD.IADD R8, R9, 0x1, -R8 ;  /* 0x0000000109087824 */ /* 0x000fe200078e0a08 */
[--C-:B------:R-:W-:Y:S01]  /*0e30*/  SHF.R.S32.HI R158, RZ, 0x2, R3.reuse ;  /* 0x00000002ff9e7819 */ /* 0x100fe20000011403 */
[----:B------:R-:W-:Y:S01]  /*0e40*/  IMAD R9, R203, 0x10, R6 ;  /* 0x00000010cb097824 */ /* 0x000fe200078e0206 */
[----:B------:R-:W-:Y:S01]  /*0e50*/  SHF.R.S32.HI R7, RZ, 0x1f, R3 ;  /* 0x0000001fff077819 */ /* 0x000fe20000011403 */
[----:B------:R-:W-:Y:S01]  /*0e60*/  VIADD R28, R205, 0x40 ;  /* 0x00000040cd1c7836 */ /* 0x000fe20000000000 */
[----:B------:R-:W-:Y:S01]  /*0e70*/  LOP3.LUT R3, R3, 0xfffffffc, RZ, 0xc0, !PT ;  /* 0xfffffffc03037812 */ /* 0x000fe200078ec0ff */
[----:B------:R-:W-:Y:S01]  /*0e80*/  VIADD R175, R158, 0x40 ;  /* 0x000000409eaf7836 */ /* 0x000fe20000000000 */
[----:B------:R-:W-:Y:S01]  /*0e90*/  SHF.R.S32.HI R4, RZ, 0x3, R0 ;  /* 0x00000003ff047819 */ /* 0x000fe20000011400 */
[----:B------:R-:W-:Y:S01]  /*0ea0*/  VIADD R25, R205, 0x50 ;  /* 0x00000050cd197836 */ /* 0x000fe20000000000 */
[----:B------:R-:W-:Y:S01]  /*0eb0*/  LOP3.LUT R0, R0, 0xfffffff8, RZ, 0xc0, !PT ;  /* 0xfffffff800007812 */ /* 0x000fe200078ec0ff */
[----:B------:R-:W-:Y:S01]  /*0ec0*/  IMAD.IADD R3, R11, 0x1, -R3 ;  /* 0x000000010b037824 */ /* 0x000fe200078e0a03 */
[----:B------:R-:W-:Y:S01]  /*0ed0*/  LEA.HI R7, R7, R158, RZ, 0x3 ;  /* 0x0000009e07077211 */ /* 0x000fe200078f18ff */
[----:B------:R0:W-:Y:S01]  /*0ee0*/  STL [R1+0x49c], R4 ;  /* 0x00049c0401007387 */ /* 0x0001e20000100800 */
[----:B------:R-:W-:-:S02]  /*0ef0*/  IMAD.SHL.U32 R206, R175, 0x40, RZ ;  /* 0x00000040afce7824 */ /* 0x000fc400078e00ff */
[----:B------:R-:W-:Y:S01]  /*0f00*/  IMAD.IADD R6, R11, 0x1, -R0 ;  /* 0x000000010b067824 */ /* 0x000fe200078e0a00 */
[C---:B------:R-:W-:Y:S01]  /*0f10*/  LEA.HI R0, R3.reuse, R3, RZ, 0x1 ;  /* 0x0000000303007211 */ /* 0x040fe200078f08ff */
[C---:B------:R-:W-:Y:S01]  /*0f20*/  IMAD.SHL.U32 R22, R3.reuse, 0x8, RZ ;  /* 0x0000000803167824 */ /* 0x040fe200078e00ff */
[----:B------:R-:W-:Y:S01]  /*0f30*/  LOP3.LUT R206, R206, 0x1c0, RZ, 0xc0, !PT ;  /* 0x000001c0cece7812 */ /* 0x000fe200078ec0ff */
[----:B------:R1:W-:Y:S01]  /*0f40*/  STL [R1+0x4a4], R3 ;  /* 0x0004a40301007387 */ /* 0x0003e20000100800 */
[----:B------:R-:W-:Y:S01]  /*0f50*/  LOP3.LUT R0, R0, 0x1ffffffe, RZ, 0xc0, !PT ;  /* 0x1ffffffe00007812 */ /* 0x000fe200078ec0ff */
[----:B------:R-:W-:Y:S01]  /*0f60*/  IMAD.SHL.U32 R154, R3, 0x4, RZ ;  /* 0x00000004039a7824 */ /* 0x000fe200078e00ff */
[----:B0-----:R-:W-:Y:S01]  /*0f70*/  SHF.R.S32.HI R4, RZ, 0x1f, R175 ;  /* 0x0000001fff047819 */ /* 0x001fe200000114af */
[----:B------:R0:W-:Y:S01]  /*0f80*/  STL [R1+0x4ac], R6 ;  /* 0x0004ac0601007387 */ /* 0x0001e20000100800 */
[----:B------:R-:W-:Y:S01]  /*0f90*/  LOP3.LUT R7, R7, 0xfffffff8, RZ, 0xc0, !PT ;  /* 0xfffffff807077812 */ /* 0x000fe200078ec0ff */
[----:B------:R-:W-:Y:S01]  /*0fa0*/  IMAD.SHL.U32 R198, R6, 0x8, RZ ;  /* 0x0000000806c67824 */ /* 0x000fe200078e00ff */
[----:B------:R-:W-:Y:S01]  /*0fb0*/  LEA.HI R4, R4, R175, RZ, 0x3 ;  /* 0x000000af04047211 */ /* 0x000fe200078f18ff */
[----:B------:R-:W-:Y:S01]  /*0fc0*/  VIADD R20, R205, 0x68 ;  /* 0x00000068cd147836 */ /* 0x000fe20000000000 */
[----:B------:R-:W-:Y:S01]  /*0fd0*/  SHF.R.U32.HI R207, RZ, 0x3, R206 ;  /* 0x00000003ffcf7819 */ /* 0x000fe200000116ce */
[----:B-1----:R-:W-:Y:S01]  /*0fe0*/  IMAD.IADD R3, R3, 0x1, -R0 ;  /* 0x0000000103037824 */ /* 0x002fe200078e0a00 */
[--C-:B------:R-:W-:Y:S01]  /*0ff0*/  LOP3.LUT R0, R206, 0x38, R22.reuse, 0xf8, !PT ;  /* 0x00000038ce007812 */ /* 0x100fe200078ef816 */
[----:B------:R-:W-:Y:S01]  /*1000*/  IMAD.SHL.U32 R4, R4, 0x40, RZ ;  /* 0x0000004004047824 */ /* 0x000fe200078e00ff */
[----:B------:R-:W-:Y:S01]  /*1010*/  STL [R1+0x488], R28 ;  /* 0x0004881c01007387 */ /* 0x000fe20000100800 */
[----:B0-----:R-:W-:Y:S01]  /*1020*/  IMAD.IADD R6, R158, 0x1, -R7 ;  /* 0x000000019e067824 */ /* 0x001fe200078e0a07 */
[----:B------:R-:W-:Y:S01]  /*1030*/  SHF.R.S32.HI R23, RZ, 0x1f, R22 ;  /* 0x0000001fff177819 */ /* 0x000fe20000011416 */
[C---:B------:R-:W-:Y:S01]  /*1040*/  VIADD R15, R205.reuse, 0x80 ;  /* 0x00000080cd0f7836 */ /* 0x040fe20000000000 */
[----:B------:R-:W-:Y:S01]  /*1050*/  LOP3.LUT R208, R4, 0xfffffe00, RZ, 0xc0, !PT ;  /* 0xfffffe0004d07812 */ /* 0x000fe200078ec0ff */
[----:B------:R-:W-:Y:S01]  /*1060*/  VIADD R12, R205, 0x98 ;  /* 0x00000098cd0c7836 */ /* 0x000fe20000000000 */
[----:B------:R0:W-:Y:S01]  /*1070*/  STL [R1+0x498], R6 ;  /* 0x0004980601007387 */ /* 0x0001e20000100800 */
[----:B------:R-:W-:Y:S01]  /*1080*/  VIADD R164, R154, 0x10 ;  /* 0x000000109aa47836 */ /* 0x000fe20000000000 */
[----:B------:R-:W-:Y:S01]  /*1090*/  LOP3.LUT R7, R208, R0, R207, 0xf6, !PT ;  /* 0x00000000d0077212 */ /* 0x000fe200078ef6cf */
[----:B------:R-:W-:Y:S01]  /*10a0*/  IMAD R8, R9, 0x8, R8 ;  /* 0x0000000809087824 */ /* 0x000fe200078e0208 */
[----:B------:R-:W-:Y:S01]  /*10b0*/  STL [R1+0x480], R25 ;  /* 0x0004801901007387 */ /* 0x000fe20000100800 */
[----:B------:R-:W-:Y:S01]  /*10c0*/  VIADD R9, R205, 0xb0 ;  /* 0x000000b0cd097836 */ /* 0x000fe20000000000 */
[----:B------:R-:W-:Y:S01]  /*10d0*/  SHF.R.S32.HI R216, RZ, 0x1f, R198 ;  /* 0x0000001fffd87819 */ /* 0x000fe200000114c6 */
[----:B------:R-:W-:Y:S01]  /*10e0*/  IMAD R0, R7, 0x2, R2 ;  /* 0x0000000207007824 */ /* 0x000fe200078e0202 */
[----:B------:R-:W-:Y:S01]  /*10f0*/  SHF.R.S32.HI R7, RZ, 0x1f, R28 ;  /* 0x0000001fff077819 */ /* 0x000fe2000001141c */
[----:B------:R-:W-:Y:S01]  /*1100*/  IMAD.SHL.U32 R4, R8, 0x8, RZ ;  /* 0x0000000808047824 */ /* 0x000fe200078e00ff */
[----:B0-----:R-:W-:Y:S01]  /*1110*/  SHF.R.S32.HI R6, RZ, 0x1f, R164 ;  /* 0x0000001fff067819 */ /* 0x001fe200000114a4 */
[C---:B------:R-:W-:Y:S01]  /*1120*/  VIADD R5, R205.reuse, 0xc8 ;  /* 0x000000c8cd057836 */ /* 0x040fe20000000000 */
[----:B------:R-:W-:Y:S01]  /*1130*/  STL [R1+0x450], R9 ;  /* 0x0004500901007387 */ /* 0x000fe20000100800 */
[----:B------:R-:W-:-:S02]  /*1140*/  VIADD R8, R205, 0xb8 ;  /* 0x000000b8cd087836 */ /* 0x000fc40000000000 */
[C---:B------:R-:W-:Y:S01]  /*1150*/  VIADD R228, R205.reuse, 0xd8 ;  /* 0x000000d8cde47836 */ /* 0x040fe20000000000 */
[----:B------:R0:W-:Y:S01]  /*1160*/  STL [R1+0x50c], R7 ;  /* 0x00050c0701007387 */ /* 0x0001e20000100800 */
[C---:B------:R-:W-:Y:S02]  /*1170*/  VIADD R229, R205.reuse, 0xd0 ;  /* 0x000000d0cde57836 */ /* 0x040fe40000000000 */
[C---:B------:R-:W-:Y:S01]  /*1180*/  VIADD R29, R205.reuse, 0x38 ;  /* 0x00000038cd1d7836 */ /* 0x040fe20000000000 */
[----:B------:R1:W-:Y:S01]  /*1190*/  STL [R1+0x4a8], R6 ;  /* 0x0004a80601007387 */ /* 0x0003e20000100800 */
[C---:B------:R-:W-:Y:S02]  /*11a0*/  VIADD R26, R205.reuse, 0x48 ;  /* 0x00000048cd1a7836 */ /* 0x040fe40000000000 */
[C---:B------:R-:W-:Y:S01]  /*11b0*/  VIADD R24, R205.reuse, 0x58 ;  /* 0x00000058cd187836 */ /* 0x040fe20000000000 */
[----:B------:R-:W-:Y:S01]  /*11c0*/  STL [R1+0x444], R5 ;  /* 0x0004440501007387 */ /* 0x000fe20000100800 */
[C---:B------:R-:W-:Y:S01]  /*11d0*/  VIADD R21, R205.reuse, 0x60 ;  /* 0x00000060cd157836 */ /* 0x040fe20000000000 */
[----:B0-----:R-:W-:Y:S01]  /*11e0*/  SHF.R.S32.HI R7, RZ, 0x1f, R25 ;  /* 0x0000001fff077819 */ /* 0x001fe20000011419 */
[C---:B------:R-:W-:Y:S01]  /*11f0*/  VIADD R19, R205.reuse, 0x70 ;  /* 0x00000070cd137836 */ /* 0x040fe20000000000 */
[----:B------:R0:W-:Y:S01]  /*1200*/  STL [R1+0x524], R4 ;  /* 0x0005240401007387 */ /* 0x0001e20000100800 */
[----:B------:R-:W-:-:S02]  /*1210*/  VIADD R18, R205, 0x78 ;  /* 0x00000078cd127836 */ /* 0x000fc40000000000 */
[C---:B-1----:R-:W-:Y:S01]  /*1220*/  VIADD R6, R205.reuse, 0xc0 ;  /* 0x000000c0cd067836 */ /* 0x042fe20000000000 */
[----:B------:R1:W-:Y:S01]  /*1230*/  STL [R1+0x504], R7 ;  /* 0x0005040701007387 */ /* 0x0003e20000100800 */
[C---:B------:R-:W-:Y:S02]  /*1240*/  VIADD R14, R205.reuse, 0x88 ;  /* 0x00000088cd0e7836 */ /* 0x040fe40000000000 */
[C---:B------:R-:W-:Y:S01]  /*1250*/  VIADD R13, R205.reuse, 0x90 ;  /* 0x00000090cd0d7836 */ /* 0x040fe20000000000 */
[----:B------:R-:W-:Y:S01]  /*1260*/  STL [R1+0x44c], R8 ;  /* 0x00044c0801007387 */ /* 0x000fe20000100800 */
[C---:B------:R-:W-:Y:S02]  /*1270*/  VIADD R11, R205.reuse, 0xa0 ;  /* 0x000000a0cd0b7836 */ /* 0x040fe40000000000 */
[C---:B0-----:R-:W-:Y:S01]  /*1280*/  VIADD R4, R205.reuse, 0xf0 ;  /* 0x000000f0cd047836 */ /* 0x041fe20000000000 */
[----:B------:R0:W-:Y:S01]  /*1290*/  STL [R1+0x514], R0 ;  /* 0x0005140001007387 */ /* 0x0001e20000100800 */
[C---:B------:R-:W-:Y:S01]  /*12a0*/  VIADD R10, R205.reuse, 0xa8 ;  /* 0x000000a8cd0a7836 */ /* 0x040fe20000000000 */
[----:B-1----:R-:W-:Y:S01]  /*12b0*/  SHF.R.S32.HI R7, RZ, 0x1f, R20 ;  /* 0x0000001fff077819 */ /* 0x002fe20000011414 */
[C---:B------:R-:W-:Y:S01]  /*12c0*/  VIADD R227, R205.reuse, 0xe0 ;  /* 0x000000e0cde37836 */ /* 0x040fe20000000000 */
[----:B------:R-:W-:Y:S01]  /*12d0*/  STL [R1+0x448], R6 ;  /* 0x0004480601007387 */ /* 0x000fe20000100800 */
[----:B------:R-:W-:-:S02]  /*12e0*/  VIADD R220, R205, 0xe8 ;  /* 0x000000e8cddc7836 */ /* 0x000fc40000000000 */
[C---:B------:R-:W-:Y:S01]  /*12f0*/  VIADD R152, R22.reuse, 0x20 ;  /* 0x0000002016987836 */ /* 0x040fe20000000000 */
[----:B------:R1:W-:Y:S01]  /*1300*/  STL [R1+0x4f8], R7 ;  /* 0x0004f80701007387 */ /* 0x0003e20000100800 */
[C---:B------:R-:W-:Y:S02]  /*1310*/  VIADD R172, R22.reuse, 0x40 ;  /* 0x0000004016ac7836 */ /* 0x040fe40000000000 */
[C---:B0-----:R-:W-:Y:S01]  /*1320*/  VIADD R0, R205.reuse, 0xf8 ;  /* 0x000000f8cd007836 */ /* 0x041fe20000000000 */
        /* <DEDUP_REMOVED lines=14> */
[----:B0-----:R-:W-:Y:S01]  /*1410*/  SHF.R.S32.HI R29, RZ, 0x1f, R29 ;  /* 0x0000001fff1d7819 */ /* 0x001fe2000001141d */
[----:B------:R-:W-:Y:S01]  /*1420*/  VIADD R201, R198, 0xc0 ;  /* 0x000000c0c6c97836 */ /* 0x000fe20000000000 */
[----:B------:R0:W-:Y:S01]  /*1430*/  STL [R1+0x47c], R24 ;  /* 0x00047c1801007387 */ /* 0x0001e20000100800 */
[----:B------:R-:W-:Y:S01]  /*1440*/  SHF.R.S32.HI R196, RZ, 0x1f, R167 ;  /* 0x0000001fffc47819 */ /* 0x000fe200000114a7 */
[----:B------:R-:W-:Y:S01]  /*1450*/  VIADD R218, R205, 0x30 ;  /* 0x00000030cdda7836 */ /* 0x000fe20000000000 */
[----:B-1----:R-:W-:Y:S01]  /*1460*/  SHF.R.S32.HI R26, RZ, 0x1f, R26 ;  /* 0x0000001fff1a7819 */ /* 0x002fe2000001141a */
[----:B------:R1:W-:Y:S01]  /*1470*/  STL [R1+0x478], R21 ;  /* 0x0004781501007387 */ /* 0x0003e20000100800 */
[----:B------:R-:W-:-:S02]  /*1480*/  SHF.R.S32.HI R195, RZ, 0x1f, R166 ;  /* 0x0000001fffc37819 */ /* 0x000fc400000114a6 */
[----:B--2---:R-:W-:Y:S01]  /*1490*/  SHF.R.S32.HI R7, RZ, 0x1f, R12 ;  /* 0x0000001fff077819 */ /* 0x004fe2000001140c */
[----:B------:R2:W-:Y:S01]  /*14a0*/  STL [R1+0x470], R19 ;  /* 0x0004701301007387 */ /* 0x0005e20000100800 */
[----:B------:R-:W-:Y:S02]  /*14b0*/  SHF.R.S32.HI R194, RZ, 0x1f, R165 ;  /* 0x0000001fffc27819 */ /* 0x000fe400000114a5 */
[----:B0-----:R-:W-:Y:S01]  /*14c0*/  SHF.R.S32.HI R24, RZ, 0x1f, R24 ;  /* 0x0000001fff187819 */ /* 0x001fe20000011418 */
[----:B------:R0:W-:Y:S01]  /*14d0*/  STL [R1+0x4e0], R7 ;  /* 0x0004e00701007387 */ /* 0x0001e20000100800 */
[----:B------:R-:W-:Y:S02]  /*14e0*/  SHF.R.S32.HI R193, RZ, 0x1f, R174 ;  /* 0x0000001fffc17819 */ /* 0x000fe400000114ae */
        /* <DEDUP_REMOVED lines=9> */
[----:B------:R-:W-:Y:S01]  /*1580*/  SHF.R.S32.HI R8, RZ, 0x1f, R6 ;  /* 0x0000001fff087819 */ /* 0x000fe20000011406 */
[----:B------:R3:W-:Y:S01]  /*1590*/  STL [R1+0x4d4], R7 ;  /* 0x0004d40701007387 */ /* 0x0007e20000100800 */
[----:B------:R-:W-:-:S02]  /*15a0*/  SHF.R.S32.HI R6, RZ, 0x1f, R229 ;  /* 0x0000001fff067819 */ /* 0x000fc400000114e5 */
[----:B-1----:R-:W-:Y:S01]  /*15b0*/  SHF.R.S32.HI R18, RZ, 0x1f, R18 ;  /* 0x0000001fff127819 */ /* 0x002fe20000011412 */
[----:B------:R1:W-:Y:S01]  /*15c0*/  STL [R1+0x458], R11 ;  /* 0x0004580b01007387 */ /* 0x0003e20000100800 */
[----:B--2---:R-:W-:Y:S02]  /*15d0*/  SHF.R.S32.HI R14, RZ, 0x1f, R14 ;  /* 0x0000001fff0e7819 */ /* 0x004fe4000001140e */
[----:B0-----:R-:W-:Y:S01]  /*15e0*/  SHF.R.S32.HI R13, RZ, 0x1f, R13 ;  /* 0x0000001fff0d7819 */ /* 0x001fe2000001140d */
[----:B------:R0:W-:Y:S01]  /*15f0*/  STL [R1+0x454], R10 ;  /* 0x0004540a01007387 */ /* 0x0001e20000100800 */
[----:B------:R-:W-:Y:S02]  /*1600*/  SHF.R.S32.HI R213, RZ, 0x1f, R199 ;  /* 0x0000001fffd57819 */ /* 0x000fe400000114c7 */
[----:B---3--:R-:W-:Y:S01]  /*1610*/  SHF.R.S32.HI R7, RZ, 0x1f, R5 ;  /* 0x0000001fff077819 */ /* 0x008fe20000011405 */
[----:B------:R-:W-:Y:S01]  /*1620*/  STL [R1+0x490], R0 ;  /* 0x0004900001007387 */ /* 0x000fe20000100800 */
[----:B------:R-:W-:-:S02]  /*1630*/  SHF.R.S32.HI R5, RZ, 0x1f, R228 ;  /* 0x0000001fff057819 */ /* 0x000fc400000114e4 */
[----:B-1----:R-:W-:Y:S01]  /*1640*/  SHF.R.S32.HI R11, RZ, 0x1f, R11 ;  /* 0x0000001fff0b7819 */ /* 0x002fe2000001140b */
[----:B------:R1:W-:Y:S01]  /*1650*/  STL [R1+0x4c8], R7 ;  /* 0x0004c80701007387 */ /* 0x0003e20000100800 */
[----:B------:R-:W-:Y:S02]  /*1660*/  SHF.R.S32.HI R212, RZ, 0x1f, R201 ;  /* 0x0000001fffd47819 */ /* 0x000fe400000114c9 */
[----:B0-----:R-:W-:Y:S01]  /*1670*/  SHF.R.S32.HI R10, RZ, 0x1f, R10 ;  /* 0x0000001fff0a7819 */ /* 0x001fe2000001140a */
[----:B------:R0:W-:Y:S04]  /*1680*/  STL [R1+0x4c0], R5 ;  /* 0x0004c00501007387 */ /* 0x0001e80000100800 */
[----:B------:R2:W-:Y:S01]  /*1690*/  STL [R1+0x4c4], R6 ;  /* 0x0004c40601007387 */ /* 0x0005e20000100800 */
[----:B-1----:R-:W-:-:S03]  /*16a0*/  SHF.R.S32.HI R7, RZ, 0x1f, R227 ;  /* 0x0000001fff077819 */ /* 0x002fc600000114e3 */
[----:B------:R1:W-:Y:S01]  /*16b0*/  STL [R1+0x474], R20 ;  /* 0x0004741401007387 */ /* 0x0003e20000100800 */
[----:B0-----:R-:W-:Y:S02]  /*16c0*/  SHF.R.S32.HI R5, RZ, 0x1f, R4 ;  /* 0x0000001fff057819 */ /* 0x001fe40000011404 */
[----:B------:R-:W-:Y:S01]  /*16d0*/  SHF.R.S32.HI R4, RZ, 0x1f, R0 ;  /* 0x0000001fff047819 */ /* 0x000fe20000011400 */
[----:B------:R-:W-:Y:S01]  /*16e0*/  IMAD R0, R3, 0x8, R204 ;  /* 0x0000000803007824 */ /* 0x000fe200078e02cc */
[----:B--2---:R-:W-:Y:S01]  /*16f0*/  SHF.R.S32.HI R6, RZ, 0x1f, R220 ;  /* 0x0000001fff067819 */ /* 0x004fe200000114dc */
        /* <DEDUP_REMOVED lines=18> */
[----:B------:R1:W-:Y:S02]  /*1820*/  STL [R1+0x4b0], R4 ;  /* 0x0004b00401007387 */ /* 0x0003e40000100800 */
.L_x_4085:
[----:B------:R-:W-:Y:S05]  /*1830*/  YIELD ;  /* 0x0000000000007946 */ /* 0x000fea0003800000 */
[----:B------:R-:W-:Y:S01]  /*1840*/  ULDC.64 UR4, c[0x0][0xb20] ;  /* 0x0002c80000047ab9 */ /* 0x000fe20000000a00 */
[----:B012---:R-:W0:Y:S01]  /*1850*/  LDC.64 R4, c[0x0][0xb00] ;  /* 0x0002c000ff047b82 */ /* 0x007e220000000a00 */
[----:B------:R-:W-:Y:S01]  /*1860*/  ISETP.NE.U32.AND P1, PT, RZ, UR4, PT ;  /* 0x00000004ff007c0c */ /* 0x000fe2000bf25070 */
[----:B----4-:R-:W-:Y:S02]  /*1870*/  IMAD.MOV.U32 R10, RZ, RZ, RZ ;  /* 0x000000ffff0a7224 */ /* 0x010fe400078e00ff */
[----:B------:R-:W-:Y:S01]  /*1880*/  IMAD.MOV.U32 R30, RZ, RZ, RZ ;  /* 0x000000ffff1e7224 */ /* 0x000fe200078e00ff */
[----:B------:R-:W-:Y:S01]  /*1890*/  ISETP.NE.AND.EX P1, PT, RZ, UR5, PT, P1 ;  /* 0x00000005ff007c0c */ /* 0x000fe2000bf25310 */
[----:B------:R-:W-:-:S02]  /*18a0*/  ULDC.64 UR4, c[0x0][0xb10] ;  /* 0x0002c40000047ab9 */ /* 0x000fc40000000a00 */
[----:B------:R-:W-:-:S04]  /*18b0*/  ISETP.NE.U32.AND P2, PT, RZ, UR4, PT ;  /* 0x00000004ff007c0c */ /* 0x000fc8000bf45070 */
[----:B------:R-:W-:Y:S01]  /*18c0*/  ISETP.NE.AND.EX P2, PT, RZ, UR5, PT, P2 ;  /* 0x00000005ff007c0c */ /* 0x000fe2000bf45320 */
[----:B------:R-:W-:Y:S02]  /*18d0*/  ULDC.64 UR4, c[0x0][0xb00] ;  /* 0x0002c00000047ab9 */ /* 0x000fe40000000a00 */
[----:B------:R-:W-:-:S03]  /*18e0*/  ISETP.NE.U32.AND P0, PT, RZ, UR4, PT ;  /* 0x00000004ff007c0c */ /* 0x000fc6000bf05070 */
[----:B---3--:R-:W1:Y:S01]  /*18f0*/  @P1 LDC.64 R6, c[0x0][0xb20] ;  /* 0x0002c800ff061b82 */ /* 0x008e620000000a00 */
        /* <DEDUP_REMOVED lines=30> */
.L_x_3843:
[----:B------:R-:W-:Y:S01]  /*1ae0*/  ULDC.64 UR4, c[0x0][0xb18] ;  /* 0x0002c60000047ab9 */ /* 0x000fe20000000a00 */
[C---:B------:R-:W-:Y:S01]  /*1af0*/  LOP3.LUT R3, R98.reuse, 0xff000000, RZ, 0xc0, !PT ;  /* 0xff00000062037812 */ /* 0x040fe200078ec0ff */
[----:B------:R-:W-:Y:S01]  /*1b00*/  IMAD.MOV.U32 R211, RZ, RZ, R99 ;  /* 0x000000ffffd37224 */ /* 0x000fe200078e0063 */
[----:B------:R-:W-:Y:S02]  /*1b10*/  ISETP.NE.U32.AND P1, PT, RZ, UR4, PT ;  /* 0x00000004ff007c0c */ /* 0x000fe4000bf25070 */
[C---:B------:R-:W-:Y:S02]  /*1b20*/  LOP3.LUT R0, R98.reuse, 0xff0000, RZ, 0xc0, !PT ;  /* 0x00ff000062007812 */ /* 0x040fe400078ec0ff */
[----:B------:R-:W-:Y:S02]  /*1b30*/  ISETP.NE.AND.EX P1, PT, RZ, UR5, PT, P1 ;  /* 0x00000005ff007c0c */ /* 0x000fe4000bf25310 */
[----:B------:R-:W-:Y:S02]  /*1b40*/  SHF.R.U32.HI R3, RZ, 0x8, R3 ;  /* 0x00000008ff037819 */ /* 0x000fe40000011603 */
[----:B------:R-:W-:-:S02]  /*1b50*/  LOP3.LUT R156, R98, 0xffff, RZ, 0xc0, !PT ;  /* 0x0000ffff629c7812 */ /* 0x000fc400078ec0ff */
[----:B------:R-:W-:-:S07]  /*1b60*/  LEA.HI R210, R0, R3, RZ, 0x10 ;  /* 0x0000000300d27211 */ /* 0x000fce00078f80ff */
[----:B------:R-:W-:Y:S05]  /*1b70*/  @!P1 BRA `(.L_x_3844) ;  /* 0x0000000000109947 */ /* 0x000fea0003800000 */
[----:B------:R-:W0:Y:S02]  /*1b80*/  LDC.64 R4, c[0x0][0xb18] ;  /* 0x0002c600ff047b82 */ /* 0x000e240000000a00 */
[----:B0-----:R-:W-:-:S05]  /*1b90*/  IMAD.WIDE R4, R99, 0x4, R4 ;  /* 0x0000000463047825 */ /* 0x001fca00078e0204 */
[----:B------:R0:W5:Y:S01]  /*1ba0*/  LDG.E R31, desc[UR44][R4.64] ;  /* 0x0000002c041f7981 */ /* 0x000162000c1e1900 */
[----:B------:R-:W-:Y:S05]  /*1bb0*/  BRA `(.L_x_3845) ;  /* 0x0000000000107947 */ /* 0x000fea0003800000 */
.L_x_3844:
[----:B------:R-:W-:Y:S05]  /*1bc0*/  @!P0 BRA `(.L_x_3845) ;  /* 0x00000000000c8947 */ /* 0x000fea0003800000 */
[----:B------:R-:W2:Y:S04]  /*1bd0*/  LDG.E R0, desc[UR44][R4.64] ;  /* 0x0000002c04007981 */ /* 0x000ea8000c1e1900 */
[----:B------:R-:W2:Y:S02]  /*1be0*/  LDG.E R31, desc[UR44][R4.64+0x4] ;  /* 0x0000042c041f7981 */ /* 0x000ea4000c1e1900 */
[----:B--2---:R-:W-:-:S07]  /*1bf0*/  IMAD.IADD R31, R31, 0x1, -R0 ;  /* 0x000000011f1f7824 */ /* 0x004fce00078e0a00 */
.L_x_3845:
[----:B------:R-:W-:Y:S02]  /*1c00*/  ULDC.64 UR4, c[0x0][0xb08] ;  /* 0x0002c20000047ab9 */ /* 0x000fe40000000a00 */
[----:B------:R-:W-:-:S04]  /*1c10*/  ISETP.NE.U32.AND P0, PT, RZ, UR4, PT ;  /* 0x00000004ff007c0c */ /* 0x000fc8000bf05070 */
[----:B------:R-:W-:Y:S01]  /*1c20*/  ISETP.NE.AND.EX P0, PT, RZ, UR5, PT, P0 ;  /* 0x00000005ff007c0c */ /* 0x000fe2000bf05300 */
[----:B------:R-:W-:Y:S02]  /*1c30*/  ULDC.64 UR4, c[0x0][0xb28] ;  /* 0x0002ca0000047ab9 */ /* 0x000fe40000000a00 */
[----:B------:R-:W-:-:S04]  /*1c40*/  ISETP.NE.U32.AND P1, PT, RZ, UR4, PT ;  /* 0x00000004ff007c0c */ /* 0x000fc8000bf25070 */
[----:B------:R-:W-:-:S06]  /*1c50*/  ISETP.NE.AND.EX P1, PT, RZ, UR5, PT, P1 ;  /* 0x00000005ff007c0c */ /* 0x000fcc000bf25310 */
[----:B------:R-:W1:Y:S08]  /*1c60*/  @P0 LDC.64 R8, c[0x0][0xb08] ;  /* 0x0002c200ff080b82 */ /* 0x000e700000000a00 */
[----:B0-----:R-:W0:Y:S01]  /*1c70*/  @P1 LDC.64 R4, c[0x0][0xb28] ;  /* 0x0002ca00ff041b82 */ /* 0x001e220000000a00 */
[----:B-1----:R-:W-:-:S05]  /*1c80*/  @P0 IMAD.WIDE R8, R99, 0x4, R8 ;  /* 0x0000000463080825 */ /* 0x002fca00078e0208 */
[----:B------:R-:W2:Y:S04]  /*1c90*/  @P0 LDG.E R0, desc[UR44][R8.64] ;  /* 0x0000002c08000981 */ /* 0x000ea8000c1e1900 */
[----:B------:R-:W2:Y:S01]  /*1ca0*/  @P0 LDG.E R3, desc[UR44][R8.64+0x4] ;  /* 0x0000042c08030981 */ /* 0x000ea2000c1e1900 */
[----:B0-----:R-:W-:Y:S02]  /*1cb0*/  @P1 IMAD.WIDE R6, R99, 0x4, R4 ;  /* 0x0000000463061825 */ /* 0x001fe400078e0204 */
[----:B------:R-:W0:Y:S02]  /*1cc0*/  LDC R4, c[0x0][0x448] ;  /* 0x00011200ff047b82 */ /* 0x000e240000000800 */
[----:B-----5:R-:W-:-:S06]  /*1cd0*/  IMAD.MOV.U32 R44, RZ, RZ, R31 ;  /* 0x000000ffff2c7224 */ /* 0x020fcc00078e001f */
[----:B------:R1:W5:Y:S01]  /*1ce0*/  @P1 LDG.E R44, desc[UR44][R6.64] ;  /* 0x0000002c062c1981 */ /* 0x000362000c1e1900 */
[----:B------:R-:W-:Y:S02]  /*1cf0*/  IMAD.SHL.U32 R209, R97, 0x80, RZ ;  /* 0x0000008061d17824 */ /* 0x000fe400078e00ff */
[----:B------:R-:W-:Y:S01]  /*1d00*/  IMAD.IADD R13, R31, 0x1, -R10 ;  /* 0x000000011f0d7824 */ /* 0x000fe200078e0a0a */
[----:B0-----:R-:W-:Y:S02]  /*1d10*/  ISETP.NE.AND P1, PT, R4, 0x1, PT ;  /* 0x000000010400780c */ /* 0x001fe40003f25270 */
[----:B------:R-:W0:Y:S11]  /*1d20*/  LDC.64 R4, c[0x0][0xad8] ;  /* 0x0002b600ff047b82 */ /* 0x000e360000000a00 */
[----:B------:R-:W1:Y:S08]  /*1d30*/  @P1 LDC R12, c[0x0][0x44c] ;  /* 0x00011300ff0c1b82 */ /* 0x000e700000000800 */
[----:B------:R-:W3:Y:S01]  /*1d40*/  @P1 LDC R11, c[0x0][0x450] ;  /* 0x00011400ff0b1b82 */ /* 0x000ee20000000800 */
[----:B0-----:R-:W-:Y:S01]  /*1d50*/  ISETP.GE.AND P2, PT, R5, 0x1, PT ;  /* 0x000000010500780c */ /* 0x001fe20003f46270 */
[----:B--2---:R-:W-:-:S02]  /*1d60*/  @P0 IMAD.IADD R26, R3, 0x1, -R0 ;  /* 0x00000001031a0824 */ /* 0x004fc400078e0a00 */
[----:B------:R-:W-:Y:S02]  /*1d70*/  VIADD R3, R209, 0x7f ;  /* 0x0000007fd1037836 */ /* 0x000fe40000000000 */
[----:B------:R-:W-:Y:S02]  /*1d80*/  IMAD.IADD R29, R13, 0x1, R26 ;  /* 0x000000010d1d7824 */ /* 0x000fe400078e021a */
[----:B-1----:R-:W-:-:S03]  /*1d90*/  @P1 IMAD.HI.U32 R6, R3, R12, RZ ;  /* 0x0000000c03061227 */ /* 0x002fc600078e00ff */
[C---:B------:R-:W-:Y:S01]  /*1da0*/  IADD3 R225, R29.reuse, 0x1, -R28 ;  /* 0x000000011de17810 */ /* 0x040fe20007ffe81c */
[----:B------:R-:W-:Y:S01]  /*1db0*/  VIADD R0, R29, 0x5f ;  /* 0x0000005f1d007836 */ /* 0x000fe20000000000 */
[----:B---3--:R-:W-:-:S03]  /*1dc0*/  @P1 SHF.R.U32.HI R3, RZ, R11, R6 ;  /* 0x0000000bff031219 */ /* 0x008fc60000011606 */
        /* <DEDUP_REMOVED lines=17> */
.L_x_3848:
[----:B------:R-:W-:-:S13]  /*1ee0*/  ISETP.NE.AND P0, PT, R5, 0x1, PT ;  /* 0x000000010500780c */ /* 0x000fda0003f05270 */
[----:B------:R-:W0:Y:S02]  /*1ef0*/  @P0 LDC.64 R6, c[0x0][0xae0] ;  /* 0x0002b800ff060b82 */ /* 0x000e240000000a00 */
[----:B0-----:R-:W-:-:S05]  /*1f00*/  @P0 IMAD.HI.U32 R6, R0, R6, RZ ;  /* 0x0000000600060227 */ /* 0x001fca00078e00ff */
[----:B------:R-:W-:-:S07]  /*1f10*/  @P0 SHF.R.U32.HI R0, RZ, R7, R6 ;  /* 0x00000007ff000219 */ /* 0x000fce0000011606 */
.L_x_3849:
[----:B------:R-:W-:Y:S05]  /*1f20*/  BSYNC B0 ;  /* 0x0000000000007941 */ /* 0x000fea0003800000 */
.L_x_3847:
[----:B------:R-:W-:-:S05]  /*1f30*/  IMAD R3, R0, R5, R5 ;  /* 0x0000000500037224 */ /* 0x000fca00078e0205 */
[----:B------:R-:W-:-:S07]  /*1f40*/  VIMNMX R4, R4, R3, PT ;  /* 0x0000000304047248 */ /* 0x000fce0003fe0100 */
.L_x_3846:
[----:B------:R-:W0:Y:S01]  /*1f50*/  @P1 LDC R6, c[0x0][0x44c] ;  /* 0x00011300ff061b82 */ /* 0x000e220000000800 */
[----:B------:R-:W-:Y:S01]  /*1f60*/  VIADD R4, R4, 0x5f ;  /* 0x0000005f04047836 */ /* 0x000fe20000000000 */
[----:B------:R-:W-:Y:S01]  /*1f70*/  ULDC UR4, c[0x0][0xad4] ;  /* 0x0002b50000047ab9 */ /* 0x000fe20000000800 */
[----:B------:R-:W-:Y:S02]  /*1f80*/  IMAD.MOV.U32 R0, RZ, RZ, R209 ;  /* 0x000000ffff007224 */ /* 0x000fe400078e00d1 */
[----:B------:R-:W-:-:S03]  /*1f90*/  IMAD.HI R4, R4, 0x2aaaaaab, RZ ;  /* 0x2aaaaaab04047827 */ /* 0x000fc600078e02ff */
[----:B------:R-:W1:Y:S01]  /*1fa0*/  @P1 LDC R7, c[0x0][0x450] ;  /* 0x00011400ff071b82 */ /* 0x000e620000000800 */
[----:B------:R-:W-:Y:S01]  /*1fb0*/  IMAD.IADD R217, R29, 0x1, -R28 ;  /* 0x000000011dd97824 */ /* 0x000fe200078e0a1c */
[----:B------:R-:W-:-:S04]  /*1fc0*/  SHF.R.U32.HI R3, RZ, 0x1f, R4 ;  /* 0x0000001fff037819 */ /* 0x000fc80000011604 */
[----:B------:R-:W-:-:S04]  /*1fd0*/  LEA.HI.SX32 R4, R4, R3, 0x1c ;  /* 0x0000000304047211 */ /* 0x000fc800078fe2ff */
[----:B------:R-:W-:Y:S01]  /*1fe0*/  VIMNMX R8, R45, R4, PT ;  /* 0x000000042d087248 */ /* 0x000fe20003fe0100 */
[----:B0-----:R-:W-:-:S05]  /*1ff0*/  @P1 IMAD.HI.U32 R6, R209, R6, RZ ;  /* 0x00000006d1061227 */ /* 0x001fca00078e00ff */
[----:B-1----:R-:W-:-:S05]  /*2000*/  @P1 SHF.R.U32.HI R0, RZ, R7, R6 ;  /* 0x00000007ff001219 */ /* 0x002fca0000011606 */
        /* <DEDUP_REMOVED lines=13> */
.L_x_3852:
[----:B------:R-:W-:-:S13]  /*20e0*/  ISETP.NE.AND P0, PT, R5, 0x1, PT ;  /* 0x000000010500780c */ /* 0x000fda0003f05270 */
[----:B------:R-:W0:Y:S02]  /*20f0*/  @P0 LDC.64 R6, c[0x0][0xae0] ;  /* 0x0002b800ff060b82 */ /* 0x000e240000000a00 */
[----:B0-----:R-:W-:-:S05]  /*2100*/  @P0 IMAD.HI.U32 R6, R0, R6, RZ ;  /* 0x0000000600060227 */ /* 0x001fca00078e00ff */
[----:B------:R-:W-:-:S07]  /*2110*/  @P0 SHF.R.U32.HI R0, RZ, R7, R6 ;  /* 0x00000007ff000219 */ /* 0x000fce0000011606 */
.L_x_3853:
[----:B------:R-:W-:Y:S05]  /*2120*/  BSYNC B0 ;  /* 0x0000000000007941 */ /* 0x000fea0003800000 */
.L_x_3851:
[----:B------:R-:W-:-:S05]  /*2130*/  IMAD R0, R0, R5, RZ ;  /* 0x0000000500007224 */ /* 0x000fca00078e02ff */
[----:B------:R-:W-:-:S07]  /*2140*/  VIMNMX R3, R3, R0, !PT ;  /* 0x0000000003037248 */ /* 0x000fce0007fe0100 */
.L_x_3850:
[----:B------:R-:W-:Y:S01]  /*2150*/  IMAD.HI R3, R3, 0x2aaaaaab, RZ ;  /* 0x2aaaaaab03037827 */ /* 0x000fe200078e02ff */
[----:B------:R-:W-:Y:S01]  /*2160*/  BSSY B0, `(.L_x_3854) ;  /* 0x0000028000007945 */ /* 0x000fe20003800000 */
[----:B------:R-:W-:Y:S02]  /*2170*/  LOP3.LUT R219, R210, 0xff, RZ, 0xc0, !PT ;  /* 0x000000ffd2db7812 */ /* 0x000fe400078ec0ff */
[----:B------:R-:W-:Y:S02]  /*2180*/  SHF.R.U32.HI R210, RZ, 0x10, R210 ;  /* 0x00000010ffd27819 */ /* 0x000fe400000116d2 */
[----:B------:R-:W-:-:S04]  /*2190*/  SHF.R.U32.HI R0, RZ, 0x1f, R3 ;  /* 0x0000001fff007819 */ /* 0x000fc80000011603 */
[----:B------:R-:W-:-:S04]  /*21a0*/  LEA.HI.SX32 R0, R3, R0, 0x1c ;  /* 0x0000000003007211 */ /* 0x000fc800078fe2ff */
[----:B------:R-:W-:Y:S01]  /*21b0*/  VIMNMX R9, RZ, R0, !PT ;  /* 0x00000000ff097248 */ /* 0x000fe20007fe0100 */
[----:B------:R-:W-:-:S03]  /*21c0*/  IMAD.MOV.U32 R0, RZ, RZ, RZ ;  /* 0x000000ffff007224 */ /* 0x000fc600078e00ff */
[----:B------:R-:W-:-:S13]  /*21d0*/  ISETP.GT.AND P0, PT, R8, R9, PT ;  /* 0x000000090800720c */ /* 0x000fda0003f04270 */
[----:B------:R-:W-:Y:S05]  /*21e0*/  @!P0 BRA `(.L_x_3855) ;  /* 0x00000000007c8947 */ /* 0x000fea0003800000 */
        /* <DEDUP_REMOVED lines=31> */
.L_x_3855:
[----:B------:R-:W-:Y:S05]  /*23e0*/  BSYNC B0 ;  /* 0x0000000000007941 */ /* 0x000fea0003800000 */
.L_x_3854:
        /* <DEDUP_REMOVED lines=37> */
.L_x_3858:
[----:B------:R-:W-:Y:S05]  /*2640*/  BSYNC B6 ;  /* 0x0000000000067941 */ /* 0x000fea0003800000 */
.L_x_3857:
        /* <DEDUP_REMOVED lines=20> */
.L_x_3860:
[----:B------:R-:W-:Y:S05]  /*2790*/  BSYNC B6 ;  /* 0x0000000000067941 */ /* 0x000fea0003800000 */
.L_x_3859:
[----:B------:R-:W-:Y:S01]  /*27a0*/  ULDC.64 UR4, c[0x0][0xaf0] ;  /* 0x0002bc0000047ab9 */ /* 0x000fe20000000a00 */
[----:B------:R-:W2:Y:S01]  /*27b0*/  LDL R34, [R1+0x498] ;  /* 0x0004980001227983 */ /* 0x000ea20000100800 */
[----:B------:R-:W-:Y:S01]  /*27c0*/  ISETP.NE.U32.AND P0, PT, RZ, UR4, PT ;  /* 0x00000004ff007c0c */ /* 0x000fe2000bf05070 */
[----:B------:R-:W-:Y:S02]  /*27d0*/  IMAD.MOV.U32 R0, RZ, RZ, R99 ;  /* 0x000000ffff007224 */ /* 0x000fe400078e0063 */
[----:B------:R-:W3:Y:S01]  /*27e0*/  LDL R32, [R1+0x4a4] ;  /* 0x0004a40001207983 */ /* 0x000ee20000100800 */
[----:B------:R-:W-:Y:S01]  /*27f0*/  ISETP.NE.AND.EX P0, PT, RZ, UR5, PT, P0 ;  /* 0x00000005ff007c0c */ /* 0x000fe2000bf05300 */
[----:B------:R-:W-:Y:S01]  /*2800*/  ULDC UR8, c[0x0][0x320] ;  /* 0x0000c80000087ab9 */ /* 0x000fe20000000800 */
[----:B------:R-:W-:Y:S01]  /*2810*/  SHF.R.S32.HI R3, RZ, 0x1f, R158 ;  /* 0x0000001fff037819 */ /* 0x000fe2000001149e */
[----:B------:R-:W0:Y:S01]  /*2820*/  S2R R33, SR_TID.X ;  /* 0x0000000000217919 */ /* 0x000e220000002100 */
[----:B------:R-:W1:Y:S01]  /*2830*/  LDC R11, c[0x0][0x3f4] ;  /* 0x0000fd00ff0b7b82 */ /* 0x000e620000000800 */
[----:B------:R-:W-:Y:S01]  /*2840*/  ULDC.64 UR4, c[0x0][0x3f8] ;  /* 0x0000fe0000047ab9 */ /* 0x000fe20000000a00 */
[----:B------:R-:W-:Y:S01]  /*2850*/  SHF.R.S32.HI R155, RZ, 0x1f, R154 ;  /* 0x0000001fff9b7819 */ /* 0x000fe2000001149a */
[----:B------:R-:W-:-:S06]  /*2860*/  ULDC.64 UR6, c[0x0][0x408] ;  /* 0x0001020000067ab9 */ /* 0x000fcc0000000a00 */
[----:B------:R-:W4:Y:S02]  /*2870*/  @P0 LDC.64 R4, c[0x0][0xaf0] ;  /* 0x0002bc00ff040b82 */ /* 0x000f240000000a00 */
[----:B----4-:R-:W-:-:S05]  /*2880*/  @P0 IMAD.WIDE R4, R99, 0x4, R4 ;  /* 0x0000000463040825 */ /* 0x010fca00078e0204 */
[----:B------:R4:W3:Y:S01]  /*2890*/  @P0 LDG.E R0, desc[UR44][R4.64] ;  /* 0x0000002c04000981 */ /* 0x0008e2000c1e1900 */
[----:B------:R-:W-:Y:S01]  /*28a0*/  ISETP.GE.AND P1, PT, R152, UR8, PT ;  /* 0x0000000898007c0c */ /* 0x000fe2000bf26270 */
[C---:B------:R-:W-:Y:S01]  /*28b0*/  IMAD R7, R3.reuse, UR4, RZ ;  /* 0x0000000403077c24 */ /* 0x040fe2000f8e02ff */
[----:B0-----:R-:W-:Y:S01]  /*28c0*/  SHF.R.U32.HI R33, RZ, 0x7, R33 ;  /* 0x00000007ff217819 */ /* 0x001fe20000011621 */
[----:B------:R-:W-:Y:S01]  /*28d0*/  IMAD R9, R3, UR6, RZ ;  /* 0x0000000603097c24 */ /* 0x000fe2000f8e02ff */
[----:B------:R-:W-:Y:S01]  /*28e0*/  SEL R3, RZ, 0xffffffff, P1 ;  /* 0xffffffffff037807 */ /* 0x000fe20000800000 */
[----:B------:R-:W-:Y:S01]  /*28f0*/  IMAD.WIDE.U32 R18, R158, UR4, R154 ;  /* 0x000000049e127c25 */ /* 0x000fe2000f8e009a */
[----:B------:R-:W-:Y:S02]  /*2900*/  ISETP.GE.AND P0, PT, R22, UR8, PT ;  /* 0x0000000816007c0c */ /* 0x000fe4000bf06270 */
[----:B------:R-:W-:Y:S01]  /*2910*/  ISETP.NE.AND P6, PT, R33, 0x1, PT ;  /* 0x000000012100780c */ /* 0x000fe20003fc5270 */
[C---:B------:R-:W-:Y:S01]  /*2920*/  IMAD R7, R158.reuse, UR5, R7 ;  /* 0x000000059e077c24 */ /* 0x040fe2000f8e0207 */
[----:B----4-:R-:W-:Y:S01]  /*2930*/  SEL R4, RZ, 0x1, P0 ;  /* 0x00000001ff047807 */ /* 0x010fe20000000000 */
[----:B------:R-:W-:Y:S01]  /*2940*/  IMAD.WIDE.U32 R20, R158, UR4, R22 ;  /* 0x000000049e147c25 */ /* 0x000fe2000f8e0016 */
[----:B------:R-:W-:-:S02]  /*2950*/  ISETP.GE.AND P0, PT, R172, UR8, PT ;  /* 0x00000008ac007c0c */ /* 0x000fc4000bf06270 */
[----:B------:R-:W-:Y:S01]  /*2960*/  ISETP.GE.AND P1, PT, R167, UR8, PT ;  /* 0x00000008a7007c0c */ /* 0x000fe2000bf26270 */
[----:B------:R-:W-:Y:S01]  /*2970*/  IMAD.SHL.U32 R5, R3, 0x2, RZ ;  /* 0x0000000203057824 */ /* 0x000fe200078e00ff */
[----:B------:R-:W-:Y:S01]  /*2980*/  ISETP.GE.AND P2, PT, R173, UR8, PT ;  /* 0x00000008ad007c0c */ /* 0x000fe2000bf46270 */
[----:B------:R-:W-:Y:S01]  /*2990*/  IMAD.IADD R3, R30, 0x1, R31 ;  /* 0x000000011e037824 */ /* 0x000fe200078e021f */
[----:B------:R-:W-:Y:S01]  /*29a0*/  SEL R6, RZ, 0x8, P1 ;  /* 0x00000008ff067807 */ /* 0x000fe20000800000 */
[----:B------:R-:W-:Y:S01]  /*29b0*/  IMAD.IADD R19, R19, 0x1, R7 ;  /* 0x0000000113137824 */ /* 0x000fe200078e0207 */
[----:B------:R-:W-:Y:S01]  /*29c0*/  LOP3.LUT R4, R5, 0x2, R4, 0xe2, !PT ;  /* 0x0000000205047812 */ /* 0x000fe200078ee204 */
[----:B------:R-:W-:Y:S01]  /*29d0*/  IMAD.IADD R21, R7, 0x1, R21 ;  /* 0x0000000107157824 */ /* 0x000fe200078e0215 */
[----:B-----5:R-:W-:Y:S01]  /*29e0*/  SHF.R.S32.HI R7, RZ, 0x1f, R44 ;  /* 0x0000001fff077819 */ /* 0x020fe2000001142c */
[----:B------:R-:W-:Y:S01]  /*29f0*/  IMAD.WIDE.U32 R24, R158, UR6, R154 ;  /* 0x000000069e187c25 */ /* 0x000fe2000f8e009a */
[----:B------:R-:W-:-:S02]  /*2a00*/  SEL R5, RZ, 0x4, P0 ;  /* 0x00000004ff057807 */ /* 0x000fc40000000000 */
[----:B------:R-:W-:Y:S01]  /*2a10*/  ISETP.GE.AND P0, PT, R166, UR8, PT ;  /* 0x00000008a6007c0c */ /* 0x000fe2000bf06270 */
[C---:B------:R-:W-:Y:S01]  /*2a20*/  IMAD R9, R158.reuse, UR7, R9 ;  /* 0x000000079e097c24 */ /* 0x040fe2000f8e0209 */
[----:B------:R-:W-:Y:S01]  /*2a30*/  ISETP.GE.AND P1, PT, R165, UR8, PT ;  /* 0x00000008a5007c0c */ /* 0x000fe2000bf26270 */
[----:B------:R-:W-:Y:S01]  /*2a40*/  IMAD.WIDE.U32 R30, R158, UR6, R22 ;  /* 0x000000069e1e7c25 */ /* 0x000fe2000f8e0016 */
[----:B------:R-:W-:Y:S02]  /*2a50*/  LOP3.LUT R4, R6, R4, R5, 0xfe, !PT ;  /* 0x0000000406047212 */ /* 0x000fe400078efe05 */
[----:B------:R-:W-:Y:S01]  /*2a60*/  SEL R5, RZ, 0x10, P0 ;  /* 0x00000010ff057807 */ /* 0x000fe20000000000 */
[----:B------:R-:W-:Y:S01]  /*2a70*/  IMAD.IADD R25, R25, 0x1, R9 ;  /* 0x0000000119197824 */ /* 0x000fe200078e0209 */
[----:B------:R-:W-:Y:S01]  /*2a80*/  ISETP.GE.AND P0, PT, R174, UR8, PT ;  /* 0x00000008ae007c0c */ /* 0x000fe2000bf06270 */
[----:B------:R-:W-:Y:S01]  /*2a90*/  IMAD.IADD R31, R9, 0x1, R31 ;  /* 0x00000001091f7824 */ /* 0x000fe200078e021f */
[----:B------:R-:W-:Y:S01]  /*2aa0*/  SEL R6, RZ, 0x20, P1 ;  /* 0x00000020ff067807 */ /* 0x000fe20000800000 */
[C---:B------:R-:W-:Y:S01]  /*2ab0*/  IMAD R9, R7.reuse, UR4, RZ ;  /* 0x0000000407097c24 */ /* 0x040fe2000f8e02ff */
[----:B-1----:R-:W-:Y:S01]  /*2ac0*/  ISETP.GE.AND P1, PT, R22, R11, PT ;  /* 0x0000000b1600720c */ /* 0x002fe20003f26270 */
[----:B------:R-:W-:Y:S01]  /*2ad0*/  IMAD R7, R7, UR6, RZ ;  /* 0x0000000607077c24 */ /* 0x000fe2000f8e02ff */
[----:B------:R-:W-:Y:S01]  /*2ae0*/  LOP3.LUT R4, R6, R4, R5, 0xfe, !PT ;  /* 0x0000000406047212 */ /* 0x000fe200078efe05 */
[C---:B------:R-:W-:Y:S01]  /*2af0*/  IMAD R9, R44.reuse, UR5, R9 ;  /* 0x000000052c097c24 */ /* 0x040fe2000f8e0209 */
[----:B------:R-:W-:Y:S01]  /*2b00*/  SEL R51, RZ, 0x40, P0 ;  /* 0x00000040ff337807 */ /* 0x000fe20000000000 */
[----:B------:R-:W-:Y:S01]  /*2b10*/  IMAD.WIDE.U32 R18, R44, UR4, R18 ;  /* 0x000000042c127c25 */ /* 0x000fe2000f8e0012 */
[----:B------:R-:W-:-:S03]  /*2b20*/  SEL R5, RZ, 0x7fff80, P2 ;  /* 0x007fff80ff057807 */ /* 0x000fc60001000000 */
[----:B------:R-:W-:Y:S01]  /*2b30*/  IMAD.WIDE.U32 R20, R44, UR4, R20 ;  /* 0x000000042c147c25 */ /* 0x000fe2000f8e0014 */
[----:B------:R-:W-:-:S03]  /*2b40*/  LOP3.LUT R51, R5, R4, R51, 0xfe, !PT ;  /* 0x0000000405337212 */ /* 0x000fc600078efe33 */
[C---:B------:R-:W-:Y:S01]  /*2b50*/  IMAD R63, R44.reuse, UR7, R7 ;  /* 0x000000072c3f7c24 */ /* 0x040fe2000f8e0207 */
[----:B------:R-:W-:Y:S01]  /*2b60*/  SEL R7, R11, RZ, P1 ;  /* 0x000000ff0b077207 */ /* 0x000fe20000800000 */
[----:B------:R-:W-:Y:S01]  /*2b70*/  IMAD.WIDE.U32 R24, R44, UR6, R24 ;  /* 0x000000062c187c25 */ /* 0x000fe2000f8e0018 */
[----:B------:R-:W-:-:S03]  /*2b80*/  PRMT R68, R51, 0x8880, RZ ;  /* 0x0000888033447816 */ /* 0x000fc600000000ff */
[----:B------:R-:W-:Y:S01]  /*2b90*/  IMAD.WIDE.U32 R30, R44, UR6, R30 ;  /* 0x000000062c1e7c25 */ /* 0x000fe2000f8e001e */
[----:B------:R-:W-:Y:S05]  /*2ba0*/  @!P6 WARPSYNC.ALL ;  /* 0x000000000000e948 */ /* 0x000fea0003800000 */
[----:B------:R-:W-:Y:S01]  /*2bb0*/  ULDC UR4, c[0x0][0x2f4] ;  /* 0x0000bd0000047ab9 */ /* 0x000fe20000000800 */
[----:B------:R-:W-:Y:S01]  /*2bc0*/  IMAD.IADD R7, R22, 0x1, R7 ;  /* 0x0000000116077824 */ /* 0x000fe200078e0207 */
[----:B------:R-:W-:Y:S01]  /*2bd0*/  ISETP.GE.AND P3, PT, R152, UR4, PT ;  /* 0x0000000498007c0c */ /* 0x000fe2000bf66270 */
[----:B------:R-:W-:Y:S01]  /*2be0*/  IMAD.MOV.U32 R55, RZ, RZ, 0x20 ;  /* 0x00000020ff377424 */ /* 0x000fe200078e00ff */
[----:B------:R-:W-:Y:S01]  /*2bf0*/  ISETP.GE.AND P0, PT, R22, UR4, PT ;  /* 0x0000000416007c0c */ /* 0x000fe2000bf06270 */
[----:B------:R-:W-:Y:S01]  /*2c00*/  IMAD.U32 R58, RZ, RZ, UR38 ;  /* 0x00000026ff3a7e24 */ /* 0x000fe2000f8e00ff */
[----:B------:R-:W-:Y:S01]  /*2c10*/  SEL R6, RZ, 0xffffffff, P3 ;  /* 0xffffffffff067807 */ /* 0x000fe20001800000 */
[----:B------:R-:W-:Y:S01]  /*2c20*/  IMAD.IADD R62, R25, 0x1, R63 ;  /* 0x00000001193e7824 */ /* 0x000fe200078e023f */
[----:B------:R-:W-:Y:S01]  /*2c30*/  SHF.R.S32.HI R4, RZ, 0x1f, R7 ;  /* 0x0000001fff047819 */ /* 0x000fe20000011407 */
[----:B------:R-:W-:Y:S01]  /*2c40*/  VIADD R54, R33, 0x8 ;  /* 0x0000000821367836 */ /* 0x000fe20000000000 */
[----:B------:R-:W-:Y:S01]  /*2c50*/  SEL R52, RZ, 0x1, P0 ;  /* 0x00000001ff347807 */ /* 0x000fe20000000000 */
[----:B------:R-:W-:Y:S01]  /*2c60*/  IMAD.SHL.U32 R11, R6, 0x2, RZ ;  /* 0x00000002060b7824 */ /* 0x000fe200078e00ff */
[----:B------:R-:W-:Y:S01]  /*2c70*/  LEA.HI R7, R4, R7, RZ, 0x3 ;  /* 0x0000000704077211 */ /* 0x000fe200078f18ff */
[----:B------:R-:W-:Y:S01]  /*2c80*/  IMAD.IADD R60, R19, 0x1, R9 ;  /* 0x00000001133c7824 */ /* 0x000fe200078e0209 */
[----:B------:R-:W-:Y:S01]  /*2c90*/  LOP3.LUT R58, R58, 0x1, RZ, 0xfc, !PT ;  /* 0x000000013a3a7812 */ /* 0x000fe200078efcff */
[----:B------:R-:W-:Y:S01]  /*2ca0*/  IMAD.IADD R61, R9, 0x1, R21 ;  /* 0x00000001093d7824 */ /* 0x000fe200078e0215 */
[----:B------:R-:W-:Y:S01]  /*2cb0*/  LOP3.LUT R52, R11, 0x2, R52, 0xe2, !PT ;  /* 0x000000020b347812 */ /* 0x000fe200078ee234 */
[----:B------:R-:W-:Y:S01]  /*2cc0*/  IMAD.IADD R63, R63, 0x1, R31 ;  /* 0x000000013f3f7824 */ /* 0x000fe200078e021f */
[----:B------:R-:W-:-:S02]  /*2cd0*/  SHF.R.S32.HI R65, RZ, 0x3, R7 ;  /* 0x00000003ff417819 */ /* 0x000fc40000011407 */
[----:B------:R-:W-:Y:S01]  /*2ce0*/  PRMT R68, R68, 0x7710, RZ ;  /* 0x0000771044447816 */ /* 0x000fe200000000ff */
[C---:B--2---:R-:W-:Y:S01]  /*2cf0*/  IMAD.SHL.U32 R50, R34.reuse, 0x40, RZ ;  /* 0x0000004022327824 */ /* 0x044fe200078e00ff */
[----:B------:R-:W-:Y:S01]  /*2d00*/  @!P6 BAR.SYNC.DEFER_BLOCKING 0x9, 0x100 ;  /* 0x024400000000eb1d */ /* 0x000fe20000010000 */
[----:B------:R-:W-:Y:S01]  /*2d10*/  LOP3.LUT P0, RZ, R34, 0x4, RZ, 0xc0, !PT ;  /* 0x0000000422ff7812 */ /* 0x000fe2000780c0ff */
[----:B---3--:R-:W-:Y:S02]  /*2d20*/  IMAD R57, R32, 0x40, R158 ;  /* 0x0000004020397824 */ /* 0x008fe400078e029e */
[----:B------:R-:W-:Y:S02]  /*2d30*/  LOP3.LUT R50, R50, 0x1c0, RZ, 0xc0, !PT ;  /* 0x000001c032327812 */ /* 0x000fe400078ec0ff */
[----:B------:R-:W-:Y:S02]  /*2d40*/  SEL R55, R55, 0xffffffe0, !P0 ;  /* 0xffffffe037377807 */ /* 0x000fe40004000000 */
[----:B------:R-:W-:-:S02]  /*2d50*/  SHF.R.U32.HI R53, RZ, 0x3, R50 ;  /* 0x00000003ff357819 */ /* 0x000fc40000011632 */
[C---:B------:R-:W-:Y:S02]  /*2d60*/  LOP3.LUT R6, R50.reuse, 0x18, R22, 0xf8, !PT ;  /* 0x0000001832067812 */ /* 0x040fe400078ef816 */
[----:B------:R-:W-:Y:S02]  /*2d70*/  LOP3.LUT R4, R50, 0x38, R7, 0xf8, !PT ;  /* 0x0000003832047812 */ /* 0x000fe400078ef807 */
[-C--:B------:R-:W-:Y:S02]  /*2d80*/  LOP3.LUT R6, R6, R53.reuse, RZ, 0x3c, !PT ;  /* 0x0000003506067212 */ /* 0x080fe400078e3cff */
[----:B------:R-:W-:-:S03]  /*2d90*/  LOP3.LUT R4, R4, R53, RZ, 0x3c, !PT ;  /* 0x0000003504047212 */ /* 0x000fc600078e3cff */
[C---:B------:R-:W-:Y:S01]  /*2da0*/  IMAD R56, R203.reuse, 0x200, R6 ;  /* 0x00000200cb387824 */ /* 0x040fe200078e0206 */
[----:B------:R-:W-:Y:S01]  /*2db0*/  LOP3.LUT R6, R206, 0x38, R7, 0xf8, !PT ;  /* 0x00000038ce067812 */ /* 0x000fe200078ef807 */
[----:B------:R-:W-:Y:S02]  /*2dc0*/  IMAD R66, R203, 0x200, R4 ;  /* 0x00000200cb427824 */ /* 0x000fe400078e0204 */
[----:B------:R-:W-:Y:S01]  /*2dd0*/  IMAD.IADD R59, R55, 0x1, R56 ;  /* 0x00000001373b7824 */ /* 0x000fe200078e0238 */
[----:B------:R-:W-:-:S05]  /*2de0*/  LOP3.LUT R67, R6, R207, RZ, 0x3c, !PT ;  /* 0x000000cf06437212 */ /* 0x000fca00078e3cff */
[----:B------:R-:W-:Y:S01]  /*2df0*/  IMAD.IADD R67, R208, 0x1, R67 ;  /* 0x00000001d0437824 */ /* 0x000fe200078e0243 */
[----:B------:R-:W-:-:S07]  /*2e00*/  SHF.R.S32.HI R64, RZ, 0x1f, R0 ;  /* 0x0000001fff407819 */ /* 0x000fce0000011400 */
.L_x_3916:
[----:B------:R-:W0:Y:S01]  /*2e10*/  LDC R75, c[0x0][0x430] ;  /* 0x00010c00ff4b7b82 */ /* 0x000e220000000800 */
[----:B------:R-:W-:Y:S02]  /*2e20*/  VIADD R48, R48, 0xffffffff ;  /* 0xffffffff30307836 */ /* 0x000fe40000000000 */
[----:B------:R-:W-:Y:S02]  /*2e30*/  IMAD.MOV.U32 R74, RZ, RZ, RZ ;  /* 0x000000ffff4a7224 */ /* 0x000fe400078e00ff */
[----:B------:R-:W-:-:S03]  /*2e40*/  IMAD R4, R48, 0x60, R57 ;  /* 0x0000006030047824 */ /* 0x000fc600078e0239 */
[----:B-1----:R-:W1:Y:S01]  /*2e50*/  LDC R81, c[0x0][0x3f4] ;  /* 0x0000fd00ff517b82 */ /* 0x002e620000000800 */
[----:B------:R-:W-:Y:S01]  /*2e60*/  IMAD.IADD R12, R3, 0x1, R4 ;  /* 0x00000001030c7824 */ /* 0x000fe200078e0204 */
[----:B------:R-:W-:-:S03]  /*2e70*/  ISETP.GE.AND P0, PT, R4, R26, PT ;  /* 0x0000001a0400720c */ /* 0x000fc60003f06270 */
[----:B------:R-:W-:Y:S01]  /*2e80*/  IMAD.MOV.U32 R8, RZ, RZ, R12 ;  /* 0x000000ffff087224 */ /* 0x000fe200078e000c */
[----:B------:R-:W-:Y:S02]  /*2e90*/  ISETP.GT.OR P0, PT, R57, 0x5f, P0 ;  /* 0x0000005f3900780c */ /* 0x000fe40000704670 */
[----:B0-----:R-:W-:-:S11]  /*2ea0*/  ISETP.NE.AND P2, PT, R75, 0x1, PT ;  /* 0x000000014b00780c */ /* 0x001fd60003f45270 */
[----:B------:R-:W0:Y:S08]  /*2eb0*/  @!P0 LDC.64 R6, c[0x0][0x428] ;  /* 0x00010a00ff068b82 */ /* 0x000e300000000a00 */
[----:B------:R-:W2:Y:S08]  /*2ec0*/  @!P0 LDC.64 R4, c[0x0][0x418] ;  /* 0x00010600ff048b82 */ /* 0x000eb00000000a00 */
[----:B------:R-:W3:Y:S08]  /*2ed0*/  @P2 LDC R9, c[0x0][0x434] ;  /* 0x00010d00ff092b82 */ /* 0x000ef00000000800 */
[----:B----4-:R-:W4:Y:S01]  /*2ee0*/  @P2 LDC R10, c[0x0][0x438] ;  /* 0x00010e00ff0a2b82 */ /* 0x010f220000000800 */
[----:B---3--:R-:W-:-:S05]  /*2ef0*/  @P2 IMAD.HI.U32 R9, R12, R9, RZ ;  /* 0x000000090c092227 */ /* 0x008fca00078e00ff */
[----:B----4-:R-:W-:Y:S01]  /*2f00*/  @P2 SHF.R.U32.HI R8, RZ, R10, R9 ;  /* 0x0000000aff082219 */ /* 0x010fe20000011609 */
[----:B0-----:R-:W-:-:S03]  /*2f10*/  @!P0 IMAD R10, R64, R6, RZ ;  /* 0x00000006400a8224 */ /* 0x001fc600078e02ff */
[----:B------:R-:W-:Y:S01]  /*2f20*/  @!P0 SHF.R.S32.HI R9, RZ, 0x1f, R8 ;  /* 0x0000001fff098819 */ /* 0x000fe20000011408 */
[C---:B------:R-:W-:Y:S02]  /*2f30*/  @!P0 IMAD R11, R0.reuse, R7, R10 ;  /* 0x00000007000b8224 */ /* 0x040fe400078e020a */
[----:B------:R-:W-:-:S04]  /*2f40*/  @!P0 IMAD.WIDE.U32 R6, R0, R6, R8 ;  /* 0x0000000600068225 */ /* 0x000fc800078e0008 */
[----:B------:R-:W-:Y:S01]  /*2f50*/  @!P0 IMAD.IADD R7, R7, 0x1, R11 ;  /* 0x0000000107078824 */ /* 0x000fe200078e020b */
[----:B--2---:R-:W-:-:S04]  /*2f60*/  @!P0 LEA R4, P2, R6, R4, 0x2 ;  /* 0x0000000406048211 */ /* 0x004fc800078410ff */
[----:B------:R-:W-:-:S05]  /*2f70*/  @!P0 LEA.HI.X R5, R6, R5, R7, 0x2, P2 ;  /* 0x0000000506058211 */ /* 0x000fca00010f1407 */
[----:B------:R0:W5:Y:S01]  /*2f80*/  @!P0 LDG.E R74, desc[UR44][R4.64] ;  /* 0x0000002c044a8981 */ /* 0x000162000c1e1900 */
[----:B-1----:R-:W-:Y:S01]  /*2f90*/  ISETP.GE.AND P0, PT, R81, 0x1, PT ;  /* 0x000000015100780c */ /* 0x002fe20003f06270 */
[----:B------:R-:W-:Y:S01]  /*2fa0*/  IMAD.MOV R6, RZ, RZ, -R8 ;  /* 0x000000ffff067224 */ /* 0x000fe200078e0a08 */
[----:B------:R-:W-:Y:S05]  /*2fb0*/  YIELD ;  /* 0x0000000000007946 */ /* 0x000fea0003800000 */
[----:B------:R-:W-:Y:S01]  /*2fc0*/  IMAD R75, R75, R6, R12 ;  /* 0x000000064b4b7224 */ /* 0x000fe200078e020c */
[----:B------:R-:W-:Y:S01]  /*2fd0*/  BSSY B0, `(.L_x_3861) ;  /* 0x000032e000007945 */ /* 0x000fe20003800000 */
[C---:B------:R-:W-:Y:S01]  /*2fe0*/  IMAD R84, R153.reuse, 0x1800, R56 ;  /* 0x0000180099547824 */ /* 0x040fe200078e0238 */
[----:B------:R-:W-:Y:S01]  /*2ff0*/  ISETP.GT.AND P2, PT, R48, R49, PT ;  /* 0x000000313000720c */ /* 0x000fe20003f44270 */
[----:B------:R-:W-:-:S02]  /*3000*/  IMAD R6, R153, 0x1800, R59 ;  /* 0x0000180099067824 */ /* 0x000fc400078e023b */
[--C-:B------:R-:W-:Y:S02]  /*3010*/  IMAD R84, R84, 0x2, R47.reuse ;  /* 0x0000000254547824 */ /* 0x100fe400078e022f */
[----:B------:R-:W-:Y:S01]  /*3020*/  IMAD R83, R6, 0x2, R47 ;  /* 0x0000000206537824 */ /* 0x000fe200078e022f */
[----:B0-----:R-:W-:Y:S07]  /*3030*/  @!P0 BRA `(.L_x_3862) ;  /* 0x0000002c00948947 */ /* 0x001fee0003800000 */
[----:B------:R-:W-:Y:S01]  /*3040*/  SHF.R.S32.HI R76, RZ, 0x1f, R75 ;  /* 0x0000001fff4c7819 */ /* 0x000fe2000001144b */
[----:B------:R-:W-:Y:S01]  /*3050*/  ULDC.64 UR4, c[0x0][0x300] ;  /* 0x0000c00000047ab9 */ /* 0x000fe20000000a00 */
[----:B------:R-:W0:Y:S01]  /*3060*/  LDC.64 R10, c[0x0][0x3f8] ;  /* 0x0000fe00ff0a7b82 */ /* 0x000e220000000a00 */
[C---:B------:R-:W-:Y:S01]  /*3070*/  IMAD.WIDE.U32 R4, R75.reuse, UR4, RZ ;  /* 0x000000044b047c25 */ /* 0x040fe2000f8e00ff */
[----:B-----5:R-:W-:Y:S01]  /*3080*/  SHF.R.S32.HI R77, RZ, 0x1f, R74 ;  /* 0x0000001fff4d7819 */ /* 0x020fe2000001144a */
[----:B------:R-:W-:Y:S02]  /*3090*/  ULDC.U8 UR6, c[0x0][0x410] ;  /* 0x0001040000067ab9 */ /* 0x000fe40000000000 */
[----:B------:R-:W-:Y:S01]  /*30a0*/  IMAD R6, R76, UR4, RZ ;  /* 0x000000044c067c24 */ /* 0x000fe2000f8e02ff */
[----:B------:R-:W-:Y:S02]  /*30b0*/  ISETP.NE.AND P0, PT, RZ, UR6, PT ;  /* 0x00000006ff007c0c */ /* 0x000fe4000bf05270 */
[----:B------:R-:W1:Y:S01]  /*30c0*/  LDC.64 R12, c[0x0][0x408] ;  /* 0x00010200ff0c7b82 */ /* 0x000e620000000a00 */
[----:B------:R-:W-:Y:S01]  /*30d0*/  IMAD R7, R75, UR5, R6 ;  /* 0x000000054b077c24 */ /* 0x000fe2000f8e0206 */
[----:B------:R-:W-:-:S03]  /*30e0*/  ULDC.64 UR4, c[0x0][0x310] ;  /* 0x0000c40000047ab9 */ /* 0x000fc60000000a00 */
[----:B------:R-:W-:Y:S02]  /*30f0*/  IMAD.IADD R5, R5, 0x1, R7 ;  /* 0x0000000105057824 */ /* 0x000fe400078e0207 */
[----:B------:R-:W-:Y:S02]  /*3100*/  IMAD R7, R77, UR4, RZ ;  /* 0x000000044d077c24 */ /* 0x000fe4000f8e02ff */
[----:B------:R-:W-:-:S04]  /*3110*/  IMAD.WIDE.U32 R4, R74, UR4, R4 ;  /* 0x000000044a047c25 */ /* 0x000fc8000f8e0004 */
[----:B------:R-:W-:Y:S01]  /*3120*/  IMAD R7, R74, UR5, R7 ;  /* 0x000000054a077c24 */ /* 0x000fe2000f8e0207 */
[----:B------:R-:W-:Y:S01]  /*3130*/  ULDC.64 UR4, c[0x0][0x308] ;  /* 0x0000c20000047ab9 */ /* 0x000fe20000000a00 */
[----:B0-----:R-:W-:-:S04]  /*3140*/  IMAD.WIDE.U32 R14, R48, R10, RZ ;  /* 0x0000000a300e7225 */ /* 0x001fc800078e00ff */
[----:B------:R-:W-:Y:S01]  /*3150*/  IMAD.IADD R5, R5, 0x1, R7 ;  /* 0x0000000105057824 */ /* 0x000fe200078e0207 */
[----:B------:R-:W-:Y:S01]  /*3160*/  SHF.R.S32.HI R7, RZ, 0x1f, R48 ;  /* 0x0000001fff077819 */ /* 0x000fe20000011430 */
[----:B------:R-:W-:-:S04]  /*3170*/  IMAD.WIDE.U32 R4, R156, UR4, R4 ;  /* 0x000000049c047c25 */ /* 0x000fc8000f8e0004 */
[----:B------:R-:W-:Y:S01]  /*3180*/  IMAD R5, R156, UR5, R5 ;  /* 0x000000059c057c24 */ /* 0x000fe2000f8e0205 */
[----:B------:R-:W-:Y:S01]  /*3190*/  ULDC.64 UR4, c[0x0][0x2e8] ;  /* 0x0000ba0000047ab9 */ /* 0x000fe20000000a00 */
[C---:B------:R-:W-:Y:S01]  /*31a0*/  IMAD R6, R7.reuse, R10, RZ ;  /* 0x0000000a07067224 */ /* 0x040fe200078e02ff */
[----:B------:R-:W-:Y:S01]  /*31b0*/  LEA R79, P3, R4, UR4, 0x1 ;  /* 0x00000004044f7c11 */ /* 0x000fe2000f8608ff */
[-C--:B-1----:R-:W-:Y:S02]  /*31c0*/  IMAD R7, R7, R12.reuse, RZ ;  /* 0x0000000c07077224 */ /* 0x082fe400078e02ff */
[----:B------:R-:W-:Y:S01]  /*31d0*/  IMAD.WIDE.U32 R70, R48, R12, RZ ;  /* 0x0000000c30467225 */ /* 0x000fe200078e00ff */
[----:B------:R-:W-:-:S03]  /*31e0*/  LEA.HI.X R80, R4, UR5, R5, 0x1, P3 ;  /* 0x0000000504507c11 */ /* 0x000fc600098f0c05 */
[C---:B------:R-:W-:Y:S02]  /*31f0*/  IMAD R69, R48.reuse, R11, R6 ;  /* 0x0000000b30457224 */ /* 0x040fe400078e0206 */
[----:B------:R-:W-:Y:S02]  /*3200*/  IMAD R7, R48, R13, R7 ;  /* 0x0000000d30077224 */ /* 0x000fe400078e0207 */
[----:B------:R-:W-:Y:S02]  /*3210*/  IMAD.IADD R69, R15, 0x1, R69 ;  /* 0x000000010f457824 */ /* 0x000fe400078e0245 */
[----:B------:R-:W-:Y:S01]  /*3220*/  IMAD.IADD R82, R71, 0x1, R7 ;  /* 0x0000000147527824 */ /* 0x000fe200078e0207 */
[----:B------:R-:W-:Y:S06]  /*3230*/  @!P0 BRA `(.L_x_3863) ;  /* 0x00000014008c8947 */ /* 0x000fec0003800000 */
[----:B------:R-:W-:Y:S01]  /*3240*/  IMAD R78, R48, -0x60, R26 ;  /* 0xffffffa0304e7824 */ /* 0x000fe200078e021a */
[----:B------:R-:W-:Y:S01]  /*3250*/  BSSY B1, `(.L_x_3864) ;  /* 0x0000023000017945 */ /* 0x000fe20003800000 */
[----:B------:R-:W-:Y:S02]  /*3260*/  CS2R R8, SRZ ;  /* 0x0000000000087805 */ /* 0x000fe4000001ff00 */
[----:B------:R-:W-:Y:S02]  /*3270*/  CS2R R38, SRZ ;  /* 0x0000000000267805 */ /* 0x000fe4000001ff00 */
[----:B------:R-:W-:Y:S02]  /*3280*/  CS2R R42, SRZ ;  /* 0x00000000002a7805 */ /* 0x000fe4000001ff00 */
[----:B------:R-:W-:Y:S02]  /*3290*/  VIMNMX R78, R78, 0x60, PT ;  /* 0x000000604e4e7848 */ /* 0x000fe40003fe0100 */
[----:B------:R-:W-:-:S02]  /*32a0*/  CS2R R40, SRZ ;  /* 0x0000000000287805 */ /* 0x000fc4000001ff00 */
[----:B------:R-:W-:Y:S02]  /*32b0*/  CS2R R72, SRZ ;  /* 0x0000000000487805 */ /* 0x000fe4000001ff00 */
[----:B------:R-:W-:-:S13]  /*32c0*/  ISETP.GE.AND P0, PT, R158, R78, PT ;  /* 0x0000004e9e00720c */ /* 0x000fda0003f06270 */
[----:B------:R-:W-:Y:S05]  /*32d0*/  @P0 BRA `(.L_x_3865) ;  /* 0x0000000000680947 */ /* 0x000fea0003800000 */
[----:B------:R-:W-:Y:S01]  /*32e0*/  IMAD.MOV.U32 R4, RZ, RZ, R18 ;  /* 0x000000ffff047224 */ /* 0x000fe200078e0012 */
[----:B------:R-:W-:Y:S01]  /*32f0*/  ULDC.64 UR4, c[0x0][0x3e8] ;  /* 0x0000fa0000047ab9 */ /* 0x000fe20000000a00 */
[----:B------:R-:W-:Y:S01]  /*3300*/  IMAD.MOV.U32 R5, RZ, RZ, R60 ;  /* 0x000000ffff057224 */ /* 0x000fe200078e003c */
[----:B------:R-:W-:Y:S01]  /*3310*/  ISETP.GE.AND P4, PT, R164, R81, PT ;  /* 0x00000051a400720c */ /* 0x000fe20003f86270 */
[----:B------:R-:W-:Y:S01]  /*3320*/  IMAD R33, R69, 0x60, RZ ;  /* 0x0000006045217824 */ /* 0x000fe200078e02ff */
[----:B------:R-:W-:Y:S01]  /*3330*/  CS2R R42, SRZ ;  /* 0x00000000002a7805 */ /* 0x000fe2000001ff00 */
[----:B------:R-:W-:Y:S01]  /*3340*/  IMAD.WIDE.U32 R6, R14, 0x60, R4 ;  /* 0x000000600e067825 */ /* 0x000fe200078e0004 */
[----:B------:R-:W-:Y:S02]  /*3350*/  CS2R R38, SRZ ;  /* 0x0000000000267805 */ /* 0x000fe4000001ff00 */
[----:B------:R-:W-:Y:S02]  /*3360*/  CS2R R72, SRZ ;  /* 0x0000000000487805 */ /* 0x000fe4000001ff00 */
[----:B------:R-:W-:Y:S01]  /*3370*/  CS2R R40, SRZ ;  /* 0x0000000000287805 */ /* 0x000fe2000001ff00 */
[----:B------:R-:W-:Y:S01]  /*3380*/  IMAD.IADD R5, R7, 0x1, R33 ;  /* 0x0000000107057824 */ /* 0x000fe200078e0221 */
[----:B------:R-:W-:Y:S01]  /*3390*/  LEA R4, P3, R6, UR4, 0x1 ;  /* 0x0000000406047c11 */ /* 0x000fe2000f8608ff */
[----:B------:R-:W-:-:S02]  /*33a0*/  IMAD.MOV.U32 R32, RZ, RZ, R24 ;  /* 0x000000ffff207224 */ /* 0x000fc400078e0018 */
[----:B------:R-:W-:Y:S01]  /*33b0*/  IMAD.MOV.U32 R33, RZ, RZ, R62 ;  /* 0x000000ffff217224 */ /* 0x000fe200078e003e */
[----:B------:R-:W-:Y:S01]  /*33c0*/  LEA.HI.X R5, R6, UR5, R5, 0x1, P3 ;  /* 0x0000000506057c11 */ /* 0x000fe200098f0c05 */
[----:B------:R-:W-:Y:S01]  /*33d0*/  IMAD R7, R82, 0x60, RZ ;  /* 0x0000006052077824 */ /* 0x000fe200078e02ff */
[----:B------:R-:W-:Y:S01]  /*33e0*/  ISETP.GE.AND P3, PT, R154, R81, PT ;  /* 0x000000519a00720c */ /* 0x000fe20003f66270 */
[----:B------:R-:W-:Y:S01]  /*33f0*/  IMAD.WIDE.U32 R32, R70, 0x60, R32 ;  /* 0x0000006046207825 */ /* 0x000fe200078e0020 */
[----:B------:R-:W-:Y:S01]  /*3400*/  ULDC.64 UR4, c[0x0][0x400] ;  /* 0x0001000000047ab9 */ /* 0x000fe20000000a00 */
[----:B------:R0:W5:Y:S02]  /*3410*/  @!P4 LDG.E.64 R38, desc[UR44][R4.64+0x20] ;  /* 0x0000202c0426c981 */ /* 0x000164000c1e1b00 */
[----:B------:R-:W-:Y:S01]  /*3420*/  IMAD.IADD R7, R33, 0x1, R7 ;  /* 0x0000000121077824 */ /* 0x000fe200078e0207 */
[----:B------:R-:W-:-:S04]  /*3430*/  LEA R6, P5, R32, UR4, 0x1 ;  /* 0x0000000420067c11 */ /* 0x000fc8000f8a08ff */
[----:B------:R-:W-:-:S03]  /*3440*/  LEA.HI.X R7, R32, UR5, R7, 0x1, P5 ;  /* 0x0000000520077c11 */ /* 0x000fc6000a8f0c07 */
[----:B------:R0:W5:Y:S04]  /*3450*/  @!P3 LDG.E.64 R42, desc[UR44][R4.64] ;  /* 0x0000002c042ab981 */ /* 0x000168000c1e1b00 */
[----:B------:R0:W5:Y:S04]  /*3460*/  @!P3 LDG.E.64 R72, desc[UR44][R6.64] ;  /* 0x0000002c0648b981 */ /* 0x000168000c1e1b00 */
[----:B------:R0:W5:Y:S02]  /*3470*/  @!P4 LDG.E.64 R40, desc[UR44][R6.64+0x20] ;  /* 0x0000202c0628c981 */ /* 0x000164000c1e1b00 */
.L_x_3865:
[----:B------:R-:W-:Y:S05]  /*3480*/  BSYNC B1 ;  /* 0x0000000000017941 */ /* 0x000fea0003800000 */
.L_x_3864:
[----:B------:R-:W-:Y:S01]  /*3490*/  ISETP.GE.AND P4, PT, R175, R78, PT ;  /* 0x0000004eaf00720c */ /* 0x000fe20003f86270 */
[----:B------:R-:W-:Y:S01]  /*34a0*/  BSSY B1, `(.L_x_3866) ;  /* 0x0000023000017945 */ /* 0x000fe20003800000 */
[----:B------:R-:W-:Y:S02]  /*34b0*/  CS2R R34, SRZ ;  /* 0x0000000000227805 */ /* 0x000fe4000001ff00 */
[----:B------:R-:W-:Y:S01]  /*34c0*/  CS2R R32, SRZ ;  /* 0x0000000000207805 */ /* 0x000fe2000001ff00 */
[----:B-----5:R-:W-:Y:S01]  /*34d0*/  IMAD.MOV.U32 R85, RZ, RZ, R38 ;  /* 0x000000ffff557224 */ /* 0x020fe200078e0026 */
[----:B------:R-:W-:Y:S01]  /*34e0*/  CS2R R36, SRZ ;  /* 0x0000000000247805 */ /* 0x000fe2000001ff00 */
[----:B------:R-:W-:-:S06]  /*34f0*/  IMAD.MOV.U32 R86, RZ, RZ, R39 ;  /* 0x000000ffff567224 */ /* 0x000fcc00078e0027 */
[----:B------:R-:W-:Y:S05]  /*3500*/  @P4 BRA `(.L_x_3867) ;  /* 0x0000000000704947 */ /* 0x000fea0003800000 */
[C---:B0-----:R-:W-:Y:S01]  /*3510*/  SHF.L.U64.HI R5, R10.reuse, 0x6, R11 ;  /* 0x000000060a057819 */ /* 0x041fe2000001020b */
[----:B------:R-:W-:Y:S01]  /*3520*/  IMAD.SHL.U32 R4, R10, 0x40, RZ ;  /* 0x000000400a047824 */ /* 0x000fe200078e00ff */
[C---:B------:R-:W-:Y:S01]  /*3530*/  SHF.L.U64.HI R7, R12.reuse, 0x6, R13 ;  /* 0x000000060c077819 */ /* 0x040fe2000001020d */
[----:B------:R-:W-:Y:S01]  /*3540*/  IMAD.SHL.U32 R6, R12, 0x40, RZ ;  /* 0x000000400c067824 */ /* 0x000fe200078e00ff */
[----:B------:R-:W-:Y:S01]  /*3550*/  ULDC.64 UR4, c[0x0][0x3e8] ;  /* 0x0000fa0000047ab9 */ /* 0x000fe20000000a00 */
[----:B------:R-:W-:Y:S01]  /*3560*/  IMAD.WIDE.U32 R4, R14, 0x60, R4 ;  /* 0x000000600e047825 */ /* 0x000fe200078e0004 */
[----:B------:R-:W-:Y:S01]  /*3570*/  ULDC.64 UR6, c[0x0][0x400] ;  /* 0x0001000000067ab9 */ /* 0x000fe20000000a00 */
[----:B------:R-:W-:Y:S02]  /*3580*/  CS2R R34, SRZ ;  /* 0x0000000000227805 */ /* 0x000fe4000001ff00 */
[----:B------:R-:W-:Y:S01]  /*3590*/  CS2R R36, SRZ ;  /* 0x0000000000247805 */ /* 0x000fe2000001ff00 */
[----:B------:R-:W-:Y:S01]  /*35a0*/  IMAD.WIDE.U32 R6, R70, 0x60, R6 ;  /* 0x0000006046067825 */ /* 0x000fe200078e0006 */
[----:B------:R-:W-:-:S02]  /*35b0*/  IADD3 R9, P3, R18, R4, RZ ;  /* 0x0000000412097210 */ /* 0x000fc40007f7e0ff */
[----:B------:R-:W-:Y:S01]  /*35c0*/  CS2R R32, SRZ ;  /* 0x0000000000207805 */ /* 0x000fe2000001ff00 */
[----:B------:R-:W-:Y:S01]  /*35d0*/  IMAD R69, R69, 0x60, RZ ;  /* 0x0000006045457824 */ /* 0x000fe200078e02ff */
[----:B------:R-:W-:Y:S01]  /*35e0*/  IADD3 R8, P5, R24, R6, RZ ;  /* 0x0000000618087210 */ /* 0x000fe20007fbe0ff */
[----:B------:R-:W-:-:S03]  /*35f0*/  IMAD R11, R82, 0x60, RZ ;  /* 0x00000060520b7824 */ /* 0x000fc600078e02ff */
[----:B------:R-:W-:Y:S02]  /*3600*/  IADD3.X R10, R60, R69, R5, P3, !PT ;  /* 0x000000453c0a7210 */ /* 0x000fe40001ffe405 */
[----:B------:R-:W-:Y:S02]  /*3610*/  IADD3.X R7, R62, R11, R7, P5, !PT ;  /* 0x0000000b3e077210 */ /* 0x000fe40002ffe407 */
[C---:B------:R-:W-:Y:S02]  /*3620*/  LEA R4, P3, R9.reuse, UR4, 0x1 ;  /* 0x0000000409047c11 */ /* 0x040fe4000f8608ff */
[C---:B------:R-:W-:Y:S02]  /*3630*/  LEA R6, P5, R8.reuse, UR6, 0x1 ;  /* 0x0000000608067c11 */ /* 0x040fe4000f8a08ff */
[----:B------:R-:W-:Y:S02]  /*3640*/  LEA.HI.X R5, R9, UR5, R10, 0x1, P3 ;  /* 0x0000000509057c11 */ /* 0x000fe400098f0c0a */
[----:B------:R-:W-:-:S02]  /*3650*/  LEA.HI.X R7, R8, UR7, R7, 0x1, P5 ;  /* 0x0000000708077c11 */ /* 0x000fc4000a8f0c07 */
[----:B------:R-:W-:Y:S02]  /*3660*/  CS2R R8, SRZ ;  /* 0x0000000000087805 */ /* 0x000fe4000001ff00 */
[-C--:B------:R-:W-:Y:S02]  /*3670*/  ISETP.GE.AND P3, PT, R154, R81.reuse, PT ;  /* 0x000000519a00720c */ /* 0x080fe40003f66270 */
[----:B------:R-:W-:-:S11]  /*3680*/  ISETP.GE.AND P5, PT, R164, R81, PT ;  /* 0x00000051a400720c */ /* 0x000fd60003fa6270 */
[----:B------:R1:W5:Y:S04]  /*3690*/  @!P3 LDG.E.64 R34, desc[UR44][R4.64] ;  /* 0x0000002c0422b981 */ /* 0x000368000c1e1b00 */
[----:B------:R1:W5:Y:S04]  /*36a0*/  @!P5 LDG.E.64 R8, desc[UR44][R4.64+0x20] ;  /* 0x0000202c0408d981 */ /* 0x000368000c1e1b00 */
[----:B------:R1:W5:Y:S04]  /*36b0*/  @!P3 LDG.E.64 R36, desc[UR44][R6.64] ;  /* 0x0000002c0624b981 */ /* 0x000368000c1e1b00 */
[----:B------:R1:W5:Y:S02]  /*36c0*/  @!P5 LDG.E.64 R32, desc[UR44][R6.64+0x20] ;  /* 0x0000202c0620d981 */ /* 0x000364000c1e1b00 */
.L_x_3867:
[----:B------:R-:W-:Y:S05]  /*36d0*/  BSYNC B1 ;  /* 0x0000000000017941 */ /* 0x000fea0003800000 */
.L_x_3866:
[----:B01----:R-:W-:Y:S01]  /*36e0*/  IMAD.MOV.U32 R4, RZ, RZ, R42 ;  /* 0x000000ffff047224 */ /* 0x003fe200078e002a */
[----:B------:R-:W-:Y:S01]  /*36f0*/  PRMT R70, R70, 0x5410, R85 ;  /* 0x0000541046467816 */ /* 0x000fe20000000055 */
[----:B------:R-:W-:Y:S01]  /*3700*/  IMAD.MOV.U32 R5, RZ, RZ, R43 ;  /* 0x000000ffff057224 */ /* 0x000fe200078e002b */
[----:B------:R-:W-:Y:S01]  /*3710*/  ISETP.NE.AND P3, PT, R58, 0x3, PT ;  /* 0x000000033a00780c */ /* 0x000fe20003f65270 */
[----:B------:R-:W-:Y:S01]  /*3720*/  IMAD.MOV.U32 R6, RZ, RZ, R72 ;  /* 0x000000ffff067224 */ /* 0x000fe200078e0048 */
[----:B------:R-:W-:Y:S01]  /*3730*/  PRMT R85, R85, 0x5410, R4 ;  /* 0x0000541055557816 */ /* 0x000fe20000000004 */
[----:B------:R-:W-:Y:S01]  /*3740*/  IMAD.MOV.U32 R4, RZ, RZ, R40 ;  /* 0x000000ffff047224 */ /* 0x000fe200078e0028 */
[----:B------:R-:W-:Y:S01]  /*3750*/  PRMT R94, R5, 0x7610, R94 ;  /* 0x00007610055e7816 */ /* 0x000fe2000000005e */
[----:B------:R-:W-:Y:S01]  /*3760*/  IMAD.MOV.U32 R5, RZ, RZ, R41 ;  /* 0x000000ffff057224 */ /* 0x000fe200078e0029 */
[C---:B------:R-:W-:Y:S01]  /*3770*/  PRMT R99, R86.reuse, 0x7610, R99 ;  /* 0x0000761056637816 */ /* 0x040fe20000000063 */
        /* <DEDUP_REMOVED lines=23> */
.L_x_3868:
[----:B------:R-:W-:Y:S01]  /*38f0*/  IMAD R69, R153, 0x8, R2 ;  /* 0x0000000899457824 */ /* 0x000fe200078e0202 */
[----:B------:R-:W-:Y:S01]  /*3900*/  SHF.L.U32 R82, R159, 0x1f, RZ ;  /* 0x0000001f9f527819 */ /* 0x000fe200000006ff */
[----:B------:R-:W-:Y:S03]  /*3910*/  BSSY B1, `(.L_x_3869) ;  /* 0x0000003000017945 */ /* 0x000fe60003800000 */
[----:B------:R-:W0:Y:S02]  /*3920*/  SYNCS.PHASECHK.TRANS64.TRYWAIT P5, [R69+URZ+0x32490], R82 ;  /* 0x03249052450075a7 */ /* 0x000e2400080a017f */
[----:B0-----:R-:W-:Y:S05]  /*3930*/  @!P5 BRA `(.L_x_3870) ;  /* 0x0000037400d0d947 */ /* 0x001fea0003800000 */
.L_x_4232:
[----:B------:R-:W-:Y:S05]  /*3940*/  BSYNC B1 ;  /* 0x0000000000017941 */ /* 0x000fea0003800000 */
.L_x_3869:
[----:B------:R-:W-:-:S03]  /*3950*/  UMOV UR4, 0xffffffff ;  /* 0xffffffff00047882 */ /* 0x000fc60000000000 */
[----:B------:R-:W-:Y:S05]  /*3960*/  BRA.DIV UR4, `(.L_x_3871) ;  /* 0x0000037604d87947 */ /* 0x000fea000b800000 */
[----:B------:R1:W2:Y:S04]  /*3970*/  SHFL.IDX PT, R71, R80, RZ, 0x1c1f ;  /* 0x001c1fff50477589 */ /* 0x0002a800000e0000 */
[----:B------:R1:W3:Y:S02]  /*3980*/  SHFL.IDX PT, R14, R79, RZ, 0x1c1f ;  /* 0x001c1fff4f0e7589 */ /* 0x0002e400000e0000 */
.L_x_4236:
[----:B------:R-:W-:Y:S04]  /*3990*/  BSSY B1, `(.L_x_3872) ;  /* 0x0000074000017945 */ /* 0x000fe80003800000 */
[----:B------:R-:W-:Y:S05]  /*39a0*/  @P0 BRA `(.L_x_3873) ;  /* 0x0000000400c80947 */ /* 0x000fea0003800000 */
[----:B------:R-:W-:Y:S01]  /*39b0*/  LOP3.LUT R4, R52, 0x1, RZ, 0xc0, !PT ;  /* 0x0000000134047812 */ /* 0x000fe200078ec0ff */
[----:B------:R-:W-:Y:S03]  /*39c0*/  BSSY B2, `(.L_x_3874) ;  /* 0x0000038000027945 */ /* 0x000fe60003800000 */
[----:B------:R-:W-:-:S13]  /*39d0*/  ISETP.NE.U32.AND P0, PT, R4, 0x1, PT ;  /* 0x000000010400780c */ /* 0x000fda0003f05070 */
[----:B------:R-:W-:Y:S05]  /*39e0*/  @P0 BRA `(.L_x_3875) ;  /* 0x0000000000d40947 */ /* 0x000fea0003800000 */
[----:B------:R4:W0:Y:S01]  /*39f0*/  LDS.128 R4, [R84] ;  /* 0x0000000054047984 */ /* 0x0008220000000c00 */
[----:B------:R-:W-:Y:S01]  /*3a00*/  ISETP.GE.AND P5, PT, R154, R81, PT ;  /* 0x000000519a00720c */ /* 0x000fe20003fa6270 */
[----:B------:R-:W-:Y:S01]  /*3a10*/  BSSY B3, `(.L_x_3876) ;  /* 0x0000031000037945 */ /* 0x000fe20003800000 */
[----:B---3--:R-:W-:-:S04]  /*3a20*/  LEA R10, P0, R22, R14, 0x1 ;  /* 0x0000000e160a7211 */ /* 0x008fc800078008ff */
[----:B--2---:R-:W-:-:S07]  /*3a30*/  LEA.HI.X R11, R22, R71, R23, 0x1, P0 ;  /* 0x00000047160b7211 */ /* 0x004fce00000f0c17 */
[----:B----4-:R-:W-:Y:S05]  /*3a40*/  @P5 BRA `(.L_x_3877) ;  /* 0x0000000000b45947 */ /* 0x010fea0003800000 */
[--C-:B------:R-:W-:Y:S01]  /*3a50*/  SHF.R.U64 R93, R72, 0x10, R73.reuse ;  /* 0x00000010485d7819 */ /* 0x100fe20000001249 */
[----:B0-----:R-:W-:Y:S01]  /*3a60*/  IMAD.U32 R13, R6, 0x10000, RZ ;  /* 0x00010000060d7824 */ /* 0x001fe200078e00ff */
[----:B------:R-:W-:Y:S02]  /*3a70*/  SHF.R.U32.HI R95, RZ, 0x10, R73 ;  /* 0x00000010ff5f7819 */ /* 0x000fe40000011649 */
[--C-:B------:R-:W-:Y:S02]  /*3a80*/  SHF.R.U64 R92, R42, 0x10, R43.reuse ;  /* 0x000000102a5c7819 */ /* 0x100fe4000000122b */
[----:B------:R-:W-:Y:S02]  /*3a90*/  SHF.R.U32.HI R15, RZ, 0x10, R43 ;  /* 0x00000010ff0f7819 */ /* 0x000fe4000001162b */
[----:B------:R-:W-:Y:S02]  /*3aa0*/  PRMT R93, R96, 0x5410, R93 ;  /* 0x00005410605d7816 */ /* 0x000fe4000000005d */
[----:B------:R-:W-:-:S02]  /*3ab0*/  PRMT R95, R98, 0x5410, R95 ;  /* 0x00005410625f7816 */ /* 0x000fc4000000005f */
[----:B------:R-:W-:Y:S02]  /*3ac0*/  PRMT R43, R85, 0x5432, R92 ;  /* 0x00005432552b7816 */ /* 0x000fe4000000005c */
[----:B------:R-:W-:Y:S01]  /*3ad0*/  PRMT R73, R94, 0x5410, R15 ;  /* 0x000054105e497816 */ /* 0x000fe2000000000f */
[----:B------:R-:W-:Y:S01]  /*3ae0*/  IMAD.U32 R96, R95, 0x10000, RZ ;  /* 0x000100005f607824 */ /* 0x000fe200078e00ff */
[----:B------:R-:W-:Y:S01]  /*3af0*/  LOP3.LUT R42, R6, 0xffff0000, RZ, 0xc0, !PT ;  /* 0xffff0000062a7812 */ /* 0x000fe200078ec0ff */
[----:B------:R-:W-:Y:S01]  /*3b00*/  IMAD.U32 R6, R7, 0x10000, RZ ;  /* 0x0001000007067824 */ /* 0x000fe200078e00ff */
[----:B------:R-:W-:Y:S01]  /*3b10*/  LOP3.LUT R15, R5, 0xffff0000, RZ, 0xc0, !PT ;  /* 0xffff0000050f7812 */ /* 0x000fe200078ec0ff */
[----:B------:R-:W-:Y:S01]  /*3b20*/  IMAD.U32 R92, R73, 0x10000, RZ ;  /* 0x00010000495c7824 */ /* 0x000fe200078e00ff */
[----:B------:R-:W-:Y:S01]  /*3b30*/  LOP3.LUT R94, R93, 0xffff0000, RZ, 0xc0, !PT ;  /* 0xffff00005d5e7812 */ /* 0x000fe200078ec0ff */
[C---:B------:R-:W-:Y:S01]  /*3b40*/  FMUL.FTZ R100, R42.reuse, R96 ;  /* 0x000000602a647220 */ /* 0x040fe20000410000 */
[----:B------:R-:W-:Y:S01]  /*3b50*/  LOP3.LUT R72, R43, 0xffff0000, RZ, 0xc0, !PT ;  /* 0xffff00002b487812 */ /* 0x000fe200078ec0ff */
[----:B------:R-:W-:Y:S01]  /*3b60*/  FMUL.FTZ R42, R42, R92 ;  /* 0x0000005c2a2a7220 */ /* 0x000fe20000410000 */
[----:B------:R-:W-:Y:S01]  /*3b70*/  LOP3.LUT R12, R7, 0xffff0000, RZ, 0xc0, !PT ;  /* 0xffff0000070c7812 */ /* 0x000fe200078ec0ff */
[----:B------:R-:W-:-:S02]  /*3b80*/  IMAD.U32 R7, R5, 0x10000, RZ ;  /* 0x0001000005077824 */ /* 0x000fc400078e00ff */
[C---:B------:R-:W-:Y:S01]  /*3b90*/  FMUL.FTZ R98, R15.reuse, R94 ;  /* 0x0000005e0f627220 */ /* 0x040fe20000410000 */
[C---:B------:R-:W-:Y:S02]  /*3ba0*/  IMAD.U32 R5, R4.reuse, 0x10000, RZ ;  /* 0x0001000004057824 */ /* 0x040fe400078e00ff */
[----:B------:R-:W-:Y:S01]  /*3bb0*/  FMUL.FTZ R15, R15, R72 ;  /* 0x000000480f0f7220 */ /* 0x000fe20000410000 */
[----:B------:R-:W-:Y:S01]  /*3bc0*/  LOP3.LUT R95, R95, 0xffff0000, RZ, 0xc0, !PT ;  /* 0xffff00005f5f7812 */ /* 0x000fe200078ec0ff */
[----:B------:R-:W-:Y:S01]  /*3bd0*/  IMAD.U32 R93, R93, 0x10000, RZ ;  /* 0x000100005d5d7824 */ /* 0x000fe200078e00ff */
[----:B------:R-:W-:Y:S01]  /*3be0*/  LOP3.LUT R73, R73, 0xffff0000, RZ, 0xc0, !PT ;  /* 0xffff000049497812 */ /* 0x000fe200078ec0ff */
[----:B------:R-:W-:Y:S01]  /*3bf0*/  FFMA.FTZ R100, R13, R92, -R100 ;  /* 0x0000005c0d647223 */ /* 0x000fe20000010864 */
[----:B------:R-:W-:Y:S01]  /*3c00*/  LOP3.LUT R4, R4, 0xffff0000, RZ, 0xc0, !PT ;  /* 0xffff000004047812 */ /* 0x000fe200078ec0ff */
[----:B------:R-:W-:Y:S02]  /*3c10*/  IMAD.U32 R43, R43, 0x10000, RZ ;  /* 0x000100002b2b7824 */ /* 0x000fe400078e00ff */
[C---:B------:R-:W-:Y:S01]  /*3c20*/  FFMA.FTZ R98, R7.reuse, R72, -R98 ;  /* 0x0000004807627223 */ /* 0x040fe20000010862 */
[----:B------:R-:W-:Y:S01]  /*3c30*/  FFMA.FTZ R15, R7, R94, R15 ;  /* 0x0000005e070f7223 */ /* 0x000fe2000001000f */
        /* <DEDUP_REMOVED lines=13> */
[----:B------:R-:W-:-:S07]  /*3d10*/  F2FP.BF16.F32.PACK_AB R6, R13, R100 ;  /* 0x000000640d06723e */ /* 0x000fce00000010ff */
.L_x_3877:
[----:B------:R-:W-:Y:S05]  /*3d20*/  BSYNC B3 ;  /* 0x0000000000037941 */ /* 0x000fea0003800000 */
.L_x_3876:
[----:B0-----:R4:W-:Y:S02]  /*3d30*/  ST.E.128 desc[UR44][R10.64], R4 ;  /* 0x000000040a007985 */ /* 0x0019e4000c101d2c */
.L_x_3875:
[----:B------:R-:W-:Y:S05]  /*3d40*/  BSYNC B2 ;  /* 0x0000000000027941 */ /* 0x000fea0003800000 */
.L_x_3874:
[----:B------:R-:W-:-:S13]  /*3d50*/  LOP3.LUT P0, RZ, R52, 0x2, RZ, 0xc0, !PT ;  /* 0x0000000234ff7812 */ /* 0x000fda000780c0ff */
[----:B------:R-:W-:Y:S05]  /*3d60*/  @!P0 BRA `(.L_x_3873) ;  /* 0x0000000000d88947 */ /* 0x000fea0003800000 */
[----:B----4-:R4:W0:Y:S01]  /*3d70*/  LDS.128 R4, [R83] ;  /* 0x0000000053047984 */ /* 0x0108220000000c00 */
[----:B------:R-:W-:Y:S01]  /*3d80*/  ISETP.GE.AND P5, PT, R164, R81, PT ;  /* 0x00000051a400720c */ /* 0x000fe20003fa6270 */
[----:B------:R-:W-:Y:S01]  /*3d90*/  BSSY B2, `(.L_x_3878) ;  /* 0x0000032000027945 */ /* 0x000fe20003800000 */
[----:B---3--:R-:W-:-:S04]  /*3da0*/  LEA R10, P0, R152, R14, 0x1 ;  /* 0x0000000e980a7211 */ /* 0x008fc800078008ff */
[----:B--2---:R-:W-:-:S07]  /*3db0*/  LEA.HI.X R11, R152, R71, R157, 0x1, P0 ;  /* 0x00000047980b7211 */ /* 0x004fce00000f0c9d */
[----:B----4-:R-:W-:Y:S05]  /*3dc0*/  @P5 BRA `(.L_x_3879) ;  /* 0x0000000000b85947 */ /* 0x010fea0003800000 */
[----:B------:R-:W-:Y:S01]  /*3dd0*/  SHF.R.U64 R38, R38, 0x10, R39 ;  /* 0x0000001026267819 */ /* 0x000fe20000001227 */
[----:B0-----:R-:W-:Y:S01]  /*3de0*/  IMAD.U32 R14, R7, 0x10000, RZ ;  /* 0x00010000070e7824 */ /* 0x001fe200078e00ff */
[--C-:B------:R-:W-:Y:S01]  /*3df0*/  SHF.R.U64 R42, R40, 0x10, R41.reuse ;  /* 0x00000010282a7819 */ /* 0x100fe20000001229 */
[----:B------:R-:W-:Y:S01]  /*3e00*/  IMAD.U32 R12, R6, 0x10000, RZ ;  /* 0x00010000060c7824 */ /* 0x000fe200078e00ff */
[----:B------:R-:W-:Y:S02]  /*3e10*/  SHF.R.U32.HI R71, RZ, 0x10, R41 ;  /* 0x00000010ff477819 */ /* 0x000fe40000011629 */
[----:B------:R-:W-:Y:S02]  /*3e20*/  SHF.R.U32.HI R39, RZ, 0x10, R39 ;  /* 0x00000010ff277819 */ /* 0x000fe40000011627 */
[----:B------:R-:W-:Y:S02]  /*3e30*/  PRMT R38, R70, 0x5432, R38 ;  /* 0x0000543246267816 */ /* 0x000fe40000000026 */
[----:B------:R-:W-:-:S02]  /*3e40*/  PRMT R42, R86, 0x5432, R42 ;  /* 0x00005432562a7816 */ /* 0x000fc4000000002a */
[----:B------:R-:W-:Y:S02]  /*3e50*/  PRMT R71, R101, 0x5410, R71 ;  /* 0x0000541065477816 */ /* 0x000fe40000000047 */
[----:B------:R-:W-:Y:S02]  /*3e60*/  PRMT R40, R99, 0x5410, R39 ;  /* 0x0000541063287816 */ /* 0x000fe40000000027 */
[----:B------:R-:W-:Y:S01]  /*3e70*/  LOP3.LUT R15, R7, 0xffff0000, RZ, 0xc0, !PT ;  /* 0xffff0000070f7812 */ /* 0x000fe200078ec0ff */
[----:B------:R-:W-:Y:S01]  /*3e80*/  IMAD.U32 R72, R71, 0x10000, RZ ;  /* 0x0001000047487824 */ /* 0x000fe200078e00ff */
[----:B------:R-:W-:Y:S01]  /*3e90*/  LOP3.LUT R7, R5, 0xffff0000, RZ, 0xc0, !PT ;  /* 0xffff000005077812 */ /* 0x000fe200078ec0ff */
[----:B------:R-:W-:Y:S01]  /*3ea0*/  IMAD.U32 R41, R40, 0x10000, RZ ;  /* 0x0001000028297824 */ /* 0x000fe200078e00ff */
[C---:B------:R-:W-:Y:S01]  /*3eb0*/  LOP3.LUT R43, R42.reuse, 0xffff0000, RZ, 0xc0, !PT ;  /* 0xffff00002a2b7812 */ /* 0x040fe200078ec0ff */
[----:B------:R-:W-:Y:S01]  /*3ec0*/  IMAD.U32 R42, R42, 0x10000, RZ ;  /* 0x000100002a2a7824 */ /* 0x000fe200078e00ff */
[C---:B------:R-:W-:Y:S01]  /*3ed0*/  LOP3.LUT R39, R38.reuse, 0xffff0000, RZ, 0xc0, !PT ;  /* 0xffff000026277812 */ /* 0x040fe200078ec0ff */
[----:B------:R-:W-:Y:S01]  /*3ee0*/  IMAD.U32 R38, R38, 0x10000, RZ ;  /* 0x0001000026267824 */ /* 0x000fe200078e00ff */
[----:B------:R-:W-:Y:S01]  /*3ef0*/  LOP3.LUT R13, R6, 0xffff0000, RZ, 0xc0, !PT ;  /* 0xffff0000060d7812 */ /* 0x000fe200078ec0ff */
[----:B------:R-:W-:Y:S01]  /*3f00*/  FMUL.FTZ R73, R7, R43 ;  /* 0x0000002b07497220 */ /* 0x000fe20000410000 */
[----:B------:R-:W-:Y:S01]  /*3f10*/  LOP3.LUT R71, R71, 0xffff0000, RZ, 0xc0, !PT ;  /* 0xffff000047477812 */ /* 0x000fe200078ec0ff */
[----:B------:R-:W-:Y:S01]  /*3f20*/  FMUL.FTZ R92, R7, R39 ;  /* 0x00000027075c7220 */ /* 0x000fe20000410000 */
[----:B------:R-:W-:Y:S01]  /*3f30*/  LOP3.LUT R40, R40, 0xffff0000, RZ, 0xc0, !PT ;  /* 0xffff000028287812 */ /* 0x000fe200078ec0ff */
[C---:B------:R-:W-:Y:S01]  /*3f40*/  FMUL.FTZ R7, R13.reuse, R72 ;  /* 0x000000480d077220 */ /* 0x040fe20000410000 */
[----:B------:R-:W-:Y:S01]  /*3f50*/  FMUL.FTZ R13, R13, R41 ;  /* 0x000000290d0d7220 */ /* 0x000fe20000410000 */
[----:B------:R-:W-:-:S02]  /*3f60*/  IMAD.U32 R6, R5, 0x10000, RZ ;  /* 0x0001000005067824 */ /* 0x000fc400078e00ff */
[----:B------:R-:W-:Y:S02]  /*3f70*/  IMAD.U32 R5, R4, 0x10000, RZ ;  /* 0x0001000004057824 */ /* 0x000fe400078e00ff */
[----:B------:R-:W-:Y:S01]  /*3f80*/  FFMA.FTZ R41, R12, R41, -R7 ;  /* 0x000000290c297223 */ /* 0x000fe20000010807 */
[----:B------:R-:W-:Y:S01]  /*3f90*/  LOP3.LUT R4, R4, 0xffff0000, RZ, 0xc0, !PT ;  /* 0xffff000004047812 */ /* 0x000fe200078ec0ff */
[----:B------:R-:W-:Y:S01]  /*3fa0*/  FFMA.FTZ R12, R12, R72, R13 ;  /* 0x000000480c0c7223 */ /* 0x000fe2000001000d */
[C---:B------:R-:W-:Y:S01]  /*3fb0*/  FMUL.FTZ R13, R15.reuse, R71 ;  /* 0x000000470f0d7220 */ /* 0x040fe20000410000 */
[----:B------:R-:W-:Y:S01]  /*3fc0*/  FMUL.FTZ R72, R15, R40 ;  /* 0x000000280f487220 */ /* 0x000fe20000410000 */
[C---:B------:R-:W-:Y:S01]  /*3fd0*/  FFMA.FTZ R73, R6.reuse, R39, -R73 ;  /* 0x0000002706497223 */ /* 0x040fe20000010849 */
[----:B------:R-:W-:Y:S01]  /*3fe0*/  FFMA.FTZ R92, R6, R43, R92 ;  /* 0x0000002b065c7223 */ /* 0x000fe2000001005c */
        /* <DEDUP_REMOVED lines=12> */
.L_x_3879:
[----:B------:R-:W-:Y:S05]  /*40b0*/  BSYNC B2 ;  /* 0x0000000000027941 */ /* 0x000fea0003800000 */
.L_x_3878:
[----:B0-----:R0:W-:Y:S02]  /*40c0*/  ST.E.128 desc[UR44][R10.64], R4 ;  /* 0x000000040a007985 */ /* 0x0011e4000c101d2c */
.L_x_3873:
[----:B------:R-:W-:Y:S05]  /*40d0*/  BSYNC B1 ;  /* 0x0000000000017941 */ /* 0x000fea0003800000 */
.L_x_3872:
[----:B------:R-:W-:-:S03]  /*40e0*/  UMOV UR4, 0xffffffff ;  /* 0xffffffff00047882 */ /* 0x000fc60000000000 */
[----:B------:R-:W-:Y:S05]  /*40f0*/  BRA.DIV UR4, `(.L_x_3880) ;  /* 0x00000372043c7947 */ /* 0x000fea000b800000 */
[----:B------:R0:W0:Y:S04]  /*4100*/  SHFL.IDX PT, R39, R80, 0x1, 0x1c1f ;  /* 0x003c1f0050277f89 */ /* 0x00002800000e0000 */
[----:B---3--:R3:W0:Y:S02]  /*4110*/  SHFL.IDX PT, R14, R79, 0x1, 0x1c1f ;  /* 0x003c1f004f0e7f89 */ /* 0x00862400000e0000 */
.L_x_4240:
[----:B------:R-:W-:Y:S05]  /*4120*/  @P4 BRA `(.L_x_3881) ;  /* 0x0000002000604947 */ /* 0x000fea0003800000 */
[----:B0---4-:R-:W-:Y:S01]  /*4130*/  LOP3.LUT R4, R52, 0x1, RZ, 0xc0, !PT ;  /* 0x0000000134047812 */ /* 0x011fe200078ec0ff */
[----:B------:R-:W-:Y:S03]  /*4140*/  BSSY B1, `(.L_x_3882) ;  /* 0x0000039000017945 */ /* 0x000fe60003800000 */
[----:B------:R-:W-:-:S13]  /*4150*/  ISETP.NE.U32.AND P0, PT, R4, 0x1, PT ;  /* 0x000000010400780c */ /* 0x000fda0003f05070 */
[----:B------:R-:W-:Y:S05]  /*4160*/  @P0 BRA `(.L_x_3883) ;  /* 0x0000000000d80947 */ /* 0x000fea0003800000 */
[----:B------:R0:W4:Y:S01]  /*4170*/  LDS.128 R4, [R84+0x2000] ;  /* 0x0020000054047984 */ /* 0x0001220000000c00 */
[----:B------:R-:W-:Y:S01]  /*4180*/  ISETP.GE.AND P4, PT, R154, R81, PT ;  /* 0x000000519a00720c */ /* 0x000fe20003f86270 */
[----:B------:R-:W-:Y:S01]  /*4190*/  BSSY B2, `(.L_x_3884) ;  /* 0x0000032000027945 */ /* 0x000fe20003800000 */
[----:B------:R-:W-:-:S04]  /*41a0*/  LEA R10, P0, R22, R14, 0x1 ;  /* 0x0000000e160a7211 */ /* 0x000fc800078008ff */
[----:B------:R-:W-:-:S07]  /*41b0*/  LEA.HI.X R11, R22, R39, R23, 0x1, P0 ;  /* 0x00000027160b7211 */ /* 0x000fce00000f0c17 */
        /* <DEDUP_REMOVED lines=28> */
[C---:B------:R-:W-:Y:S01]  /*4380*/  FFMA.FTZ R36, R12.reuse, R36, -R7 ;  /* 0x000000240c247223 */ /* 0x040fe20000010807 */
[----:B------:R-:W-:Y:S01]  /*4390*/  FFMA.FTZ R13, R12, R38, R13 ;  /* 0x000000260c0d7223 */ /* 0x000fe2000001000d */
[----:B------:R-:W-:Y:S01]  /*43a0*/  LOP3.LUT R4, R4, 0xffff0000, RZ, 0xc0, !PT ;  /* 0xffff000004047812 */ /* 0x000fe200078ec0ff */
[C---:B------:R-:W-:Y:S01]  /*43b0*/  FMUL.FTZ R12, R34.reuse, R91 ;  /* 0x0000005b220c7220 */ /* 0x040fe20000410000 */
[----:B------:R-:W-:Y:S01]  /*43c0*/  FMUL.FTZ R34, R34, R89 ;  /* 0x0000005922227220 */ /* 0x000fe20000410000 */
        /* <DEDUP_REMOVED lines=14> */
.L_x_3885:
[----:B------:R-:W-:Y:S05]  /*44b0*/  BSYNC B2 ;  /* 0x0000000000027941 */ /* 0x000fea0003800000 */
.L_x_3884:
[----:B----4-:R0:W-:Y:S02]  /*44c0*/  ST.E.128 desc[UR44][R10.64], R4 ;  /* 0x000000040a007985 */ /* 0x0101e4000c101d2c */
.L_x_3883:
[----:B------:R-:W-:Y:S05]  /*44d0*/  BSYNC B1 ;  /* 0x0000000000017941 */ /* 0x000fea0003800000 */
.L_x_3882:
[----:B------:R-:W-:-:S13]  /*44e0*/  LOP3.LUT P0, RZ, R52, 0x2, RZ, 0xc0, !PT ;  /* 0x0000000234ff7812 */ /* 0x000fda000780c0ff */
[----:B------:R-:W-:Y:S05]  /*44f0*/  @!P0 BRA `(.L_x_3881) ;  /* 0x0000001c006c8947 */ /* 0x000fea0003800000 */
[----:B0-----:R0:W4:Y:S01]  /*4500*/  LDS.128 R4, [R83+0x2000] ;  /* 0x0020000053047984 */ /* 0x0011220000000c00 */
[----:B------:R-:W-:Y:S01]  /*4510*/  ISETP.GE.AND P4, PT, R164, R81, PT ;  /* 0x00000051a400720c */ /* 0x000fe20003f86270 */
[----:B------:R-:W-:Y:S01]  /*4520*/  BSSY B1, `(.L_x_3886) ;  /* 0x0000032000017945 */ /* 0x000fe20003800000 */
[----:B------:R-:W-:-:S04]  /*4530*/  LEA R10, P0, R152, R14, 0x1 ;  /* 0x0000000e980a7211 */ /* 0x000fc800078008ff */
[----:B------:R-:W-:-:S07]  /*4540*/  LEA.HI.X R11, R152, R39, R157, 0x1, P0 ;  /* 0x00000027980b7211 */ /* 0x000fce00000f0c9d */
[----:B0-----:R-:W-:Y:S05]  /*4550*/  @P4 BRA `(.L_x_3887) ;  /* 0x0000000000b84947 */ /* 0x001fea0003800000 */
[--C-:B------:R-:W-:Y:S01]  /*4560*/  SHF.R.U64 R15, R32, 0x10, R33.reuse ;  /* 0x00000010200f7819 */ /* 0x100fe20000001221 */
[----:B----4-:R-:W-:Y:S01]  /*4570*/  IMAD.U32 R12, R7, 0x10000, RZ ;  /* 0x00010000070c7824 */ /* 0x010fe200078e00ff */
[----:B------:R-:W-:Y:S02]  /*4580*/  SHF.R.U32.HI R32, RZ, 0x10, R33 ;  /* 0x00000010ff207819 */ /* 0x000fe40000011621 */
[--C-:B------:R-:W-:Y:S02]  /*4590*/  SHF.R.U32.HI R14, RZ, 0x10, R9.reuse ;  /* 0x00000010ff0e7819 */ /* 0x100fe40000011609 */
[----:B------:R-:W-:Y:S02]  /*45a0*/  PRMT R87, R87, 0x5410, R32 ;  /* 0x0000541057577816 */ /* 0x000fe40000000020 */
[----:B------:R-:W-:Y:S01]  /*45b0*/  SHF.R.U64 R35, R8, 0x10, R9 ;  /* 0x0000001008237819 */ /* 0x000fe20000001209 */
[----:B------:R-:W-:Y:S01]  /*45c0*/  IMAD.U32 R8, R6, 0x10000, RZ ;  /* 0x0001000006087824 */ /* 0x000fe200078e00ff */
[----:B------:R-:W-:Y:S01]  /*45d0*/  PRMT R85, R85, 0x5410, R14 ;  /* 0x0000541055557816 */ /* 0x000fe2000000000e */
[----:B------:R-:W-:Y:S01]  /*45e0*/  IMAD.U32 R33, R87, 0x10000, RZ ;  /* 0x0001000057217824 */ /* 0x000fe200078e00ff */
[----:B------:R-:W-:-:S02]  /*45f0*/  PRMT R86, R86, 0x5410, R15 ;  /* 0x0000541056567816 */ /* 0x000fc4000000000f */
[----:B------:R-:W-:Y:S01]  /*4600*/  LOP3.LUT R9, R6, 0xffff0000, RZ, 0xc0, !PT ;  /* 0xffff000006097812 */ /* 0x000fe200078ec0ff */
[----:B------:R-:W-:Y:S01]  /*4610*/  IMAD.U32 R15, R85, 0x10000, RZ ;  /* 0x00010000550f7824 */ /* 0x000fe200078e00ff */
[----:B------:R-:W-:Y:S01]  /*4620*/  LOP3.LUT R13, R7, 0xffff0000, RZ, 0xc0, !PT ;  /* 0xffff0000070d7812 */ /* 0x000fe200078ec0ff */
[----:B------:R-:W-:Y:S01]  /*4630*/  IMAD.U32 R6, R5, 0x10000, RZ ;  /* 0x0001000005067824 */ /* 0x000fe200078e00ff */
[----:B------:R-:W-:Y:S01]  /*4640*/  PRMT R70, R70, 0x5410, R35 ;  /* 0x0000541046467816 */ /* 0x000fe20000000023 */
[----:B------:R-:W-:Y:S01]  /*4650*/  FMUL.FTZ R37, R9, R33 ;  /* 0x0000002109257220 */ /* 0x000fe20000410000 */
[----:B------:R-:W-:Y:S01]  /*4660*/  LOP3.LUT R7, R5, 0xffff0000, RZ, 0xc0, !PT ;  /* 0xffff000005077812 */ /* 0x000fe200078ec0ff */
[-C--:B------:R-:W-:Y:S01]  /*4670*/  FMUL.FTZ R9, R9, R15.reuse ;  /* 0x0000000f09097220 */ /* 0x080fe20000410000 */
[----:B------:R-:W-:Y:S01]  /*4680*/  LOP3.LUT R32, R86, 0xffff0000, RZ, 0xc0, !PT ;  /* 0xffff000056207812 */ /* 0x000fe200078ec0ff */
[----:B------:R-:W-:Y:S01]  /*4690*/  IMAD.U32 R5, R4, 0x10000, RZ ;  /* 0x0001000004057824 */ /* 0x000fe200078e00ff */
[----:B------:R-:W-:Y:S01]  /*46a0*/  LOP3.LUT R14, R70, 0xffff0000, RZ, 0xc0, !PT ;  /* 0xffff0000460e7812 */ /* 0x000fe200078ec0ff */
[----:B------:R-:W-:Y:S01]  /*46b0*/  FFMA.FTZ R37, R8, R15, -R37 ;  /* 0x0000000f08257223 */ /* 0x000fe20000010825 */
[----:B------:R-:W-:Y:S01]  /*46c0*/  LOP3.LUT R87, R87, 0xffff0000, RZ, 0xc0, !PT ;  /* 0xffff000057577812 */ /* 0x000fe200078ec0ff */
[----:B------:R-:W-:Y:S01]  /*46d0*/  FMUL.FTZ R35, R7, R32 ;  /* 0x0000002007237220 */ /* 0x000fe20000410000 */
[----:B------:R-:W-:Y:S01]  /*46e0*/  LOP3.LUT R85, R85, 0xffff0000, RZ, 0xc0, !PT ;  /* 0xffff000055557812 */ /* 0x000fe200078ec0ff */
[-C--:B------:R-:W-:Y:S01]  /*46f0*/  FMUL.FTZ R7, R7, R14.reuse ;  /* 0x0000000e07077220 */ /* 0x080fe20000410000 */
[----:B------:R-:W-:Y:S01]  /*4700*/  LOP3.LUT R4, R4, 0xffff0000, RZ, 0xc0, !PT ;  /* 0xffff000004047812 */ /* 0x000fe200078ec0ff */
[----:B------:R-:W-:Y:S01]  /*4710*/  FFMA.FTZ R35, R6, R14, -R35 ;  /* 0x0000000e06237223 */ /* 0x000fe20000010823 */
[----:B------:R-:W-:Y:S01]  /*4720*/  FFMA.FTZ R8, R8, R33, R9 ;  /* 0x0000002108087223 */ /* 0x000fe20000010009 */
[----:B------:R-:W-:-:S02]  /*4730*/  IMAD.U32 R86, R86, 0x10000, RZ ;  /* 0x0001000056567824 */ /* 0x000fc400078e00ff */
[C---:B------:R-:W-:Y:S01]  /*4740*/  FMUL.FTZ R9, R13.reuse, R87 ;  /* 0x000000570d097220 */ /* 0x040fe20000410000 */
[----:B------:R-:W-:Y:S02]  /*4750*/  IMAD.U32 R70, R70, 0x10000, RZ ;  /* 0x0001000046467824 */ /* 0x000fe400078e00ff */
[-C--:B------:R-:W-:Y:S01]  /*4760*/  FMUL.FTZ R14, R13, R85.reuse ;  /* 0x000000550d0e7220 */ /* 0x080fe20000410000 */
[----:B------:R-:W-:Y:S01]  /*4770*/  FFMA.FTZ R32, R6, R32, R7 ;  /* 0x0000002006207223 */ /* 0x000fe20000010007 */
        /* <DEDUP_REMOVED lines=12> */
.L_x_3887:
[----:B------:R-:W-:Y:S05]  /*4840*/  BSYNC B1 ;  /* 0x0000000000017941 */ /* 0x000fea0003800000 */
.L_x_3886:
[----:B----4-:R0:W-:Y:S01]  /*4850*/  ST.E.128 desc[UR44][R10.64], R4 ;  /* 0x000000040a007985 */ /* 0x0101e2000c101d2c */
[----:B------:R-:W-:Y:S05]  /*4860*/  BRA `(.L_x_3881) ;  /* 0x0000001800907947 */ /* 0x000fea0003800000 */
.L_x_3863:
[----:B------:R-:W-:-:S05]  /*4870*/  IMAD R78, R48, -0x60, R26 ;  /* 0xffffffa0304e7824 */ /* 0x000fca00078e021a */
[----:B------:R-:W-:-:S04]  /*4880*/  VIMNMX R78, R78, 0x60, PT ;  /* 0x000000604e4e7848 */ /* 0x000fc80003fe0100 */
[----:B------:R-:W-:-:S04]  /*4890*/  ISETP.GE.AND P0, PT, R158, R78, PT ;  /* 0x0000004e9e00720c */ /* 0x000fc80003f06270 */
[----:B------:R-:W-:-:S13]  /*48a0*/  ISETP.GE.OR P0, PT, R22, R81, P0 ;  /* 0x000000511600720c */ /* 0x000fda0000706670 */
[----:B------:R-:W0:Y:S01]  /*48b0*/  @!P0 LDC.64 R36, c[0x0][0x3e8] ;  /* 0x0000fa00ff248b82 */ /* 0x000e220000000a00 */
[----:B------:R-:W-:Y:S02]  /*48c0*/  @!P0 IMAD.MOV.U32 R4, RZ, RZ, R20 ;  /* 0x000000ffff048224 */ /* 0x000fe400078e0014 */
[----:B------:R-:W-:Y:S02]  /*48d0*/  @!P0 IMAD.MOV.U32 R5, RZ, RZ, R61 ;  /* 0x000000ffff058224 */ /* 0x000fe400078e003d */
[----:B------:R-:W-:Y:S02]  /*48e0*/  @!P0 IMAD R33, R69, 0x60, RZ ;  /* 0x0000006045218824 */ /* 0x000fe400078e02ff */
[----:B------:R-:W-:Y:S01]  /*48f0*/  @!P0 IMAD.WIDE.U32 R6, R14, 0x60, R4 ;  /* 0x000000600e068825 */ /* 0x000fe200078e0004 */
[----:B------:R-:W1:Y:S03]  /*4900*/  @!P0 LDC.64 R8, c[0x0][0x400] ;  /* 0x00010000ff088b82 */ /* 0x000e660000000a00 */
[----:B------:R-:W-:-:S02]  /*4910*/  @!P0 IMAD.MOV.U32 R4, RZ, RZ, R30 ;  /* 0x000000ffff048224 */ /* 0x000fc400078e001e */
[----:B------:R-:W-:Y:S02]  /*4920*/  @!P0 IMAD.MOV.U32 R5, RZ, RZ, R63 ;  /* 0x000000ffff058224 */ /* 0x000fe400078e003f */
[----:B------:R-:W-:Y:S02]  /*4930*/  @!P0 IMAD R35, R82, 0x60, RZ ;  /* 0x0000006052238824 */ /* 0x000fe400078e02ff */
[----:B------:R-:W-:-:S04]  /*4940*/  @!P0 IMAD.WIDE.U32 R4, R70, 0x60, R4 ;  /* 0x0000006046048825 */ /* 0x000fc800078e0004 */
[----:B------:R-:W-:Y:S01]  /*4950*/  @!P0 IMAD.IADD R7, R33, 0x1, R7 ;  /* 0x0000000121078824 */ /* 0x000fe200078e0207 */
[----:B------:R-:W-:Y:S01]  /*4960*/  CS2R R32, SRZ ;  /* 0x0000000000207805 */ /* 0x000fe2000001ff00 */
[----:B------:R-:W-:Y:S01]  /*4970*/  @!P0 IMAD.IADD R5, R35, 0x1, R5 ;  /* 0x0000000123058824 */ /* 0x000fe200078e0205 */
[C---:B0-----:R-:W-:Y:S02]  /*4980*/  @!P0 LEA R36, P3, R6.reuse, R36, 0x1 ;  /* 0x0000002406248211 */ /* 0x041fe400078608ff */
[----:B------:R-:W-:Y:S02]  /*4990*/  CS2R R34, SRZ ;  /* 0x0000000000227805 */ /* 0x000fe4000001ff00 */
[----:B------:R-:W-:Y:S02]  /*49a0*/  @!P0 LEA.HI.X R37, R6, R37, R7, 0x1, P3 ;  /* 0x0000002506258211 */ /* 0x000fe400018f0c07 */
[----:B------:R-:W-:Y:S02]  /*49b0*/  CS2R R6, SRZ ;  /* 0x0000000000067805 */ /* 0x000fe4000001ff00 */
[----:B-1----:R-:W-:-:S04]  /*49c0*/  @!P0 LEA R8, P4, R4, R8, 0x1 ;  /* 0x0000000804088211 */ /* 0x002fc800078808ff */
[----:B------:R-:W-:Y:S02]  /*49d0*/  @!P0 LEA.HI.X R9, R4, R9, R5, 0x1, P4 ;  /* 0x0000000904098211 */ /* 0x000fe400020f0c05 */
[----:B------:R-:W-:-:S03]  /*49e0*/  CS2R R4, SRZ ;  /* 0x0000000000047805 */ /* 0x000fc6000001ff00 */
[----:B------:R-:W5:Y:S04]  /*49f0*/  @!P0 LDG.E.128 R32, desc[UR44][R8.64] ;  /* 0x0000002c08208981 */ /* 0x000f68000c1e1d00 */
[----:B------:R0:W5:Y:S01]  /*4a00*/  @!P0 LDG.E.128 R4, desc[UR44][R36.64] ;  /* 0x0000002c24048981 */ /* 0x000162000c1e1d00 */
[----:B------:R-:W-:-:S04]  /*4a10*/  ISETP.GE.AND P0, PT, R175, R78, PT ;  /* 0x0000004eaf00720c */ /* 0x000fc80003f06270 */
[----:B------:R-:W-:Y:S01]  /*4a20*/  ISETP.GE.OR P0, PT, R22, R81, P0 ;  /* 0x000000511600720c */ /* 0x000fe20000706670 */
[----:B------:R-:W-:Y:S01]  /*4a30*/  BSSY B1, `(.L_x_3888) ;  /* 0x000001a000017945 */ /* 0x000fe20003800000 */
[----:B------:R-:W-:Y:S02]  /*4a40*/  CS2R R38, SRZ ;  /* 0x0000000000267805 */ /* 0x000fe4000001ff00 */
[----:B------:R-:W-:Y:S02]  /*4a50*/  CS2R R42, SRZ ;  /* 0x00000000002a7805 */ /* 0x000fe4000001ff00 */
[----:B------:R-:W-:Y:S02]  /*4a60*/  CS2R R40, SRZ ;  /* 0x0000000000287805 */ /* 0x000fe4000001ff00 */
[----:B0-----:R-:W-:-:S05]  /*4a70*/  CS2R R36, SRZ ;  /* 0x0000000000247805 */ /* 0x001fca000001ff00 */
[----:B------:R-:W-:Y:S05]  /*4a80*/  @P0 BRA `(.L_x_3889) ;  /* 0x0000000000500947 */ /* 0x000fea0003800000 */
[C---:B------:R-:W-:Y:S01]  /*4a90*/  SHF.L.U64.HI R9, R10.reuse, 0x6, R11 ;  /* 0x000000060a097819 */ /* 0x040fe2000001020b */
[----:B------:R-:W-:Y:S01]  /*4aa0*/  IMAD.SHL.U32 R8, R10, 0x40, RZ ;  /* 0x000000400a087824 */ /* 0x000fe200078e00ff */
[C---:B------:R-:W-:Y:S01]  /*4ab0*/  SHF.L.U64.HI R11, R12.reuse, 0x6, R13 ;  /* 0x000000060c0b7819 */ /* 0x040fe2000001020d */
[----:B------:R-:W-:Y:S01]  /*4ac0*/  IMAD.SHL.U32 R10, R12, 0x40, RZ ;  /* 0x000000400c0a7824 */ /* 0x000fe200078e00ff */
[----:B------:R-:W-:Y:S01]  /*4ad0*/  ULDC.64 UR4, c[0x0][0x3e8] ;  /* 0x0000fa0000047ab9 */ /* 0x000fe20000000a00 */
[----:B------:R-:W-:Y:S01]  /*4ae0*/  IMAD.WIDE.U32 R8, R14, 0x60, R8 ;  /* 0x000000600e087825 */ /* 0x000fe200078e0008 */
[----:B------:R-:W-:-:S03]  /*4af0*/  ULDC.64 UR6, c[0x0][0x400] ;  /* 0x0001000000067ab9 */ /* 0x000fc60000000a00 */
[----:B------:R-:W-:Y:S01]  /*4b00*/  IMAD.WIDE.U32 R10, R70, 0x60, R10 ;  /* 0x00000060460a7825 */ /* 0x000fe200078e000a */
[----:B------:R-:W-:-:S03]  /*4b10*/  IADD3 R12, P0, R20, R8, RZ ;  /* 0x00000008140c7210 */ /* 0x000fc60007f1e0ff */
[----:B------:R-:W-:Y:S01]  /*4b20*/  IMAD R69, R69, 0x60, RZ ;  /* 0x0000006045457824 */ /* 0x000fe200078e02ff */
[----:B------:R-:W-:Y:S01]  /*4b30*/  IADD3 R8, P3, R30, R10, RZ ;  /* 0x0000000a1e087210 */ /* 0x000fe20007f7e0ff */
[----:B------:R-:W-:-:S03]  /*4b40*/  IMAD R82, R82, 0x60, RZ ;  /* 0x0000006052527824 */ /* 0x000fc600078e02ff */
[----:B------:R-:W-:Y:S02]  /*4b50*/  IADD3.X R9, R61, R69, R9, P0, !PT ;  /* 0x000000453d097210 */ /* 0x000fe400007fe409 */
[----:B------:R-:W-:Y:S02]  /*4b60*/  IADD3.X R11, R63, R82, R11, P3, !PT ;  /* 0x000000523f0b7210 */ /* 0x000fe40001ffe40b */
[----:B------:R-:W-:Y:S02]  /*4b70*/  LEA R36, P0, R12, UR4, 0x1 ;  /* 0x000000040c247c11 */ /* 0x000fe4000f8008ff */
[----:B------:R-:W-:Y:S02]  /*4b80*/  LEA R40, P3, R8, UR6, 0x1 ;  /* 0x0000000608287c11 */ /* 0x000fe4000f8608ff */
[----:B------:R-:W-:Y:S02]  /*4b90*/  LEA.HI.X R37, R12, UR5, R9, 0x1, P0 ;  /* 0x000000050c257c11 */ /* 0x000fe400080f0c09 */
[----:B------:R-:W-:-:S04]  /*4ba0*/  LEA.HI.X R41, R8, UR7, R11, 0x1, P3 ;  /* 0x0000000708297c11 */ /* 0x000fc800098f0c0b */
[----:B------:R-:W5:Y:S04]  /*4bb0*/  LDG.E.128 R36, desc[UR44][R36.64] ;  /* 0x0000002c24247981 */ /* 0x000f68000c1e1d00 */
[----:B------:R-:W5:Y:S02]  /*4bc0*/  LDG.E.128 R40, desc[UR44][R40.64] ;  /* 0x0000002c28287981 */ /* 0x000f64000c1e1d00 */
.L_x_3889:
[----:B------:R-:W-:Y:S05]  /*4bd0*/  BSYNC B1 ;  /* 0x0000000000017941 */ /* 0x000fea0003800000 */
.L_x_3888:
[----:B-----5:R-:W-:Y:S01]  /*4be0*/  IMAD.MOV.U32 R8, RZ, RZ, R38 ;  /* 0x000000ffff087224 */ /* 0x020fe200078e0026 */
[----:B------:R-:W-:Y:S01]  /*4bf0*/  ISETP.NE.AND P3, PT, R58, 0x3, PT ;  /* 0x000000033a00780c */ /* 0x000fe20003f65270 */
[----:B------:R-:W-:Y:S01]  /*4c00*/  IMAD.MOV.U32 R9, RZ, RZ, R39 ;  /* 0x000000ffff097224 */ /* 0x000fe200078e0027 */
[----:B------:R-:W-:Y:S01]  /*4c10*/  ISETP.GE.AND P4, PT, R22, R81, PT ;  /* 0x000000511600720c */ /* 0x000fe20003f86270 */
        /* <DEDUP_REMOVED lines=32> */
.L_x_3890:
[----:B------:R-:W-:Y:S01]  /*4e20*/  IMAD R69, R153, 0x8, R2 ;  /* 0x0000000899457824 */ /* 0x000fe200078e0202 */
[----:B------:R-:W-:Y:S01]  /*4e30*/  SHF.L.U32 R82, R159, 0x1f, RZ ;  /* 0x0000001f9f527819 */ /* 0x000fe200000006ff */
[----:B------:R-:W-:Y:S01]  /*4e40*/  BSSY B1, `(.L_x_3891) ;  /* 0x0000005000017945 */ /* 0x000fe20003800000 */
[----:B------:R-:W-:Y:S02]  /*4e50*/  LOP3.LUT R8, R52, 0x1, RZ, 0xc0, !PT ;  /* 0x0000000134087812 */ /* 0x000fe400078ec0ff */
[----:B------:R-:W0:Y:S02]  /*4e60*/  SYNCS.PHASECHK.TRANS64.TRYWAIT P5, [R69+URZ+0x32490], R82 ;  /* 0x03249052450075a7 */ /* 0x000e2400080a017f */
[----:B------:R-:W-:Y:S01]  /*4e70*/  ISETP.NE.U32.AND P0, PT, R8, 0x1, PT ;  /* 0x000000010800780c */ /* 0x000fe20003f05070 */
[----:B0-----:R-:W-:-:S12]  /*4e80*/  @!P5 BRA `(.L_x_3892) ;  /* 0x000003640020d947 */ /* 0x001fd80003800000 */
.L_x_4241:
[----:B------:R-:W-:Y:S05]  /*4e90*/  BSYNC B1 ;  /* 0x0000000000017941 */ /* 0x000fea0003800000 */
.L_x_3891:
[----:B------:R-:W-:-:S03]  /*4ea0*/  UMOV UR4, 0xffffffff ;  /* 0xffffffff00047882 */ /* 0x000fc60000000000 */
[----:B------:R-:W-:Y:S05]  /*4eb0*/  BRA.DIV UR4, `(.L_x_3893) ;  /* 0x0000036604287947 */ /* 0x000fea000b800000 */
[----:B------:R1:W2:Y:S04]  /*4ec0*/  SHFL.IDX PT, R73, R80, RZ, 0x1c1f ;  /* 0x001c1fff50497589 */ /* 0x0002a800000e0000 */
[----:B------:R1:W3:Y:S02]  /*4ed0*/  SHFL.IDX PT, R72, R79, RZ, 0x1c1f ;  /* 0x001c1fff4f487589 */ /* 0x0002e400000e0000 */
.L_x_4245:
[----:B------:R-:W-:Y:S01]  /*4ee0*/  ISETP.GE.OR P5, PT, R158, R78, P0 ;  /* 0x0000004e9e00720c */ /* 0x000fe200007a6670 */
[----:B------:R-:W-:Y:S01]  /*4ef0*/  BSSY B1, `(.L_x_3894) ;  /* 0x0000079000017945 */ /* 0x000fe20003800000 */
[----:B------:R-:W-:-:S11]  /*4f00*/  IMAD.SHL.U32 R81, R81, 0x2, RZ ;  /* 0x0000000251517824 */ /* 0x000fd600078e00ff */
[----:B------:R-:W-:Y:S05]  /*4f10*/  @P5 BRA `(.L_x_3895) ;  /* 0x0000000400d85947 */ /* 0x000fea0003800000 */
[----:B------:R-:W4:Y:S01]  /*4f20*/  LDC R10, c[0x0][0x2f4] ;  /* 0x0000bd00ff0a7b82 */ /* 0x000f220000000800 */
[----:B------:R-:W-:Y:S01]  /*4f30*/  IMAD.SHL.U32 R71, R65, 0x8, RZ ;  /* 0x0000000841477824 */ /* 0x000fe200078e00ff */
[----:B------:R-:W-:Y:S03]  /*4f40*/  BSSY B2, `(.L_x_3896) ;  /* 0x0000071000027945 */ /* 0x000fe60003800000 */
[----:B--23--:R-:W-:-:S04]  /*4f50*/  IMAD.WIDE R70, R71, 0x2, R72 ;  /* 0x0000000247467825 */ /* 0x00cfc800078e0248 */
[----:B----4-:R-:W-:-:S05]  /*4f60*/  IMAD.IADD R8, R10, 0x1, -R81 ;  /* 0x000000010a087824 */ /* 0x010fca00078e0a51 */
[----:B------:R-:W-:-:S04]  /*4f70*/  SEL R8, R81, R8, !P1 ;  /* 0x0000000851087207 */ /* 0x000fc80004800000 */
[----:B------:R-:W-:-:S04]  /*4f80*/  SHF.R.S32.HI R9, RZ, 0x1f, R8 ;  /* 0x0000001fff097819 */ /* 0x000fc80000011408 */
[----:B------:R-:W-:Y:S01]  /*4f90*/  LEA.HI R8, R9, R8, RZ, 0x4 ;  /* 0x0000000809087211 */ /* 0x000fe200078f20ff */
[----:B------:R-:W-:-:S03]  /*4fa0*/  IMAD R9, R153, 0x1800, R66 ;  /* 0x0000180099097824 */ /* 0x000fc600078e0242 */
[----:B------:R-:W-:Y:S01]  /*4fb0*/  LEA.HI.SX32 R8, R8, R65, 0x1c ;  /* 0x0000004108087211 */ /* 0x000fe200078fe2ff */
[----:B------:R-:W-:-:S04]  /*4fc0*/  IMAD R9, R9, 0x2, R2 ;  /* 0x0000000209097824 */ /* 0x000fc800078e0202 */
[----:B------:R-:W-:-:S05]  /*4fd0*/  IMAD.SHL.U32 R91, R8, 0x8, RZ ;  /* 0x00000008085b7824 */ /* 0x000fca00078e00ff */
[----:B------:R-:W-:Y:S02]  /*4fe0*/  LOP3.LUT R8, R50, 0x38, R91, 0xf8, !PT ;  /* 0x0000003832087812 */ /* 0x000fe400078ef85b */
[----:B------:R-:W-:Y:S02]  /*4ff0*/  ISETP.GE.AND P5, PT, R91, R10, PT ;  /* 0x0000000a5b00720c */ /* 0x000fe40003fa6270 */
[----:B------:R-:W-:-:S05]  /*5000*/  LOP3.LUT R8, R8, R53, RZ, 0x3c, !PT ;  /* 0x0000003508087212 */ /* 0x000fca00078e3cff */
[----:B------:R-:W-:-:S04]  /*5010*/  IMAD R8, R203, 0x200, R8 ;  /* 0x00000200cb087824 */ /* 0x000fc800078e0208 */
[----:B------:R-:W-:Y:S02]  /*5020*/  IMAD R11, R153, 0x1800, R8 ;  /* 0x00001800990b7824 */ /* 0x000fe400078e0208 */
[----:B------:R-:W-:-:S04]  /*5030*/  @!P5 IMAD.WIDE R72, R91, 0x2, R72 ;  /* 0x000000025b48d825 */ /* 0x000fc800078e0248 */
[----:B------:R-:W-:Y:S02]  /*5040*/  IMAD R12, R11, 0x2, R2 ;  /* 0x000000020b0c7824 */ /* 0x000fe400078e0202 */
[----:B------:R-:W2:Y:S04]  /*5050*/  LDS.128 R8, [R9+0x1c400] ;  /* 0x01c4000009087984 */ /* 0x000ea80000000c00 */
[----:B------:R-:W3:Y:S01]  /*5060*/  LDS.128 R12, [R12+0x1c400] ;  /* 0x01c400000c0c7984 */ /* 0x000ee20000000c00 */
[----:B------:R-:W-:Y:S05]  /*5070*/  @P4 BRA `(.L_x_3897) ;  /* 0x0000000400744947 */ /* 0x000fea0003800000 */
[----:B------:R-:W-:Y:S01]  /*5080*/  SHF.R.U32.HI R101, RZ, 0x10, R33 ;  /* 0x00000010ff657819 */ /* 0x000fe20000011621 */
[----:B---3--:R-:W-:Y:S01]  /*5090*/  IMAD.U32 R98, R13, 0x10000, RZ ;  /* 0x000100000d627824 */ /* 0x008fe200078e00ff */
[--C-:B------:R-:W-:Y:S01]  /*50a0*/  SHF.R.U32.HI R100, RZ, 0x10, R5.reuse ;  /* 0x00000010ff647819 */ /* 0x100fe20000011605 */
[----:B------:R-:W-:Y:S01]  /*50b0*/  IMAD.U32 R93, R15, 0x10000, RZ ;  /* 0x000100000f5d7824 */ /* 0x000fe200078e00ff */
[----:B------:R-:W-:Y:S01]  /*50c0*/  SHF.R.U64 R103, R4, 0x10, R5 ;  /* 0x0000001004677819 */ /* 0x000fe20000001205 */
[----:B--2---:R-:W-:Y:S01]  /*50d0*/  IMAD.U32 R91, R11, 0x10000, RZ ;  /* 0x000100000b5b7824 */ /* 0x004fe200078e00ff */
[----:B------:R-:W-:Y:S01]  /*50e0*/  PRMT R101, R107, 0x5410, R101 ;  /* 0x000054106b657816 */ /* 0x000fe20000000065 */
[----:B------:R-:W-:Y:S01]  /*50f0*/  IMAD.U32 R5, R12, 0x10000, RZ ;  /* 0x000100000c057824 */ /* 0x000fe200078e00ff */
[--C-:B------:R-:W-:Y:S01]  /*5100*/  SHF.R.U64 R95, R34, 0x10, R35.reuse ;  /* 0x00000010225f7819 */ /* 0x100fe20000001223 */
[----:B------:R-:W-:Y:S01]  /*5110*/  IMAD.U32 R34, R9, 0x10000, RZ ;  /* 0x0001000009227824 */ /* 0x000fe200078e00ff */
[----:B------:R-:W-:Y:S01]  /*5120*/  PRMT R100, R84, 0x5432, R100 ;  /* 0x0000543254647816 */ /* 0x000fe20000000064 */
[----:B------:R-:W-:Y:S01]  /*5130*/  IMAD.U32 R4, R8, 0x10000, RZ ;  /* 0x0001000008047824 */ /* 0x000fe200078e00ff */
[----:B------:R-:W-:-:S02]  /*5140*/  SHF.R.U32.HI R96, RZ, 0x10, R35 ;  /* 0x00000010ff607819 */ /* 0x000fc40000011623 */
[----:B------:R-:W-:Y:S02]  /*5150*/  SHF.R.U32.HI R99, RZ, 0x10, R7 ;  /* 0x00000010ff637819 */ /* 0x000fe40000011607 */
[----:B------:R-:W-:Y:S01]  /*5160*/  PRMT R35, R105, 0x5410, R103 ;  /* 0x0000541069237816 */ /* 0x000fe20000000067 */
[----:B------:R-:W-:Y:S01]  /*5170*/  IMAD.U32 R103, R101, 0x10000, RZ ;  /* 0x0001000065677824 */ /* 0x000fe200078e00ff */
[----:B------:R-:W-:Y:S02]  /*5180*/  SHF.R.U64 R94, R32, 0x10, R33 ;  /* 0x00000010205e7819 */ /* 0x000fe40000001221 */
[----:B------:R-:W-:Y:S01]  /*5190*/  LOP3.LUT R92, R13, 0xffff0000, RZ, 0xc0, !PT ;  /* 0xffff00000d5c7812 */ /* 0x000fe200078ec0ff */
[----:B------:R-:W-:Y:S01]  /*51a0*/  FMUL.FTZ R105, R98, R103 ;  /* 0x0000006762697220 */ /* 0x000fe20000410000 */
[----:B------:R-:W-:Y:S01]  /*51b0*/  SHF.R.U64 R102, R6, 0x10, R7 ;  /* 0x0000001006667819 */ /* 0x000fe20000001207 */
[----:B------:R-:W-:Y:S01]  /*51c0*/  IMAD.U32 R7, R14, 0x10000, RZ ;  /* 0x000100000e077824 */ /* 0x000fe200078e00ff */
[----:B------:R-:W-:Y:S01]  /*51d0*/  LOP3.LUT R32, R15, 0xffff0000, RZ, 0xc0, !PT ;  /* 0xffff00000f207812 */ /* 0x000fe200078ec0ff */
[----:B------:R-:W-:Y:S01]  /*51e0*/  IMAD.U32 R15, R100, 0x10000, RZ ;  /* 0x00010000640f7824 */ /* 0x000fe200078e00ff */
[----:B------:R-:W-:Y:S01]  /*51f0*/  PRMT R13, R106, 0x5410, R95 ;  /* 0x000054106a0d7816 */ /* 0x000fe2000000005f */
[----:B------:R-:W-:Y:S01]  /*5200*/  IMAD.U32 R6, R10, 0x10000, RZ ;  /* 0x000100000a067824 */ /* 0x000fe200078e00ff */
[----:B------:R-:W-:Y:S01]  /*5210*/  LOP3.LUT R101, R101, 0xffff0000, RZ, 0xc0, !PT ;  /* 0xffff000065657812 */ /* 0x000fe200078ec0ff */
[-C--:B------:R-:W-:Y:S01]  /*5220*/  FMUL.FTZ R107, R98, R15.reuse ;  /* 0x0000000f626b7220 */ /* 0x080fe20000410000 */
[----:B------:R-:W-:Y:S01]  /*5230*/  PRMT R95, R85, 0x5432, R96 ;  /* 0x00005432555f7816 */ /* 0x000fe20000000060 */
[C---:B------:R-:W-:Y:S01]  /*5240*/  FFMA.FTZ R15, R34.reuse, R15, -R105 ;  /* 0x0000000f220f7223 */ /* 0x040fe20000010869 */
[----:B------:R-:W-:Y:S01]  /*5250*/  LOP3.LUT R33, R9, 0xffff0000, RZ, 0xc0, !PT ;  /* 0xffff000009217812 */ /* 0x000fe200078ec0ff */
[----:B------:R-:W-:Y:S01]  /*5260*/  FFMA.FTZ R34, R34, R103, R107 ;  /* 0x0000006722227223 */ /* 0x000fe2000001006b */
[----:B------:R-:W-:Y:S01]  /*5270*/  PRMT R99, R104, 0x5410, R99 ;  /* 0x0000541068637816 */ /* 0x000fe20000000063 */
[----:B------:R-:W-:Y:S01]  /*5280*/  IMAD.U32 R98, R95, 0x10000, RZ ;  /* 0x000100005f627824 */ /* 0x000fe200078e00ff */
[----:B------:R-:W-:-:S02]  /*5290*/  LOP3.LUT R9, R11, 0xffff0000, RZ, 0xc0, !PT ;  /* 0xffff00000b097812 */ /* 0x000fc400078ec0ff */
[----:B------:R-:W-:Y:S01]  /*52a0*/  LOP3.LUT R100, R100, 0xffff0000, RZ, 0xc0, !PT ;  /* 0xffff000064647812 */ /* 0x000fe200078ec0ff */
[----:B------:R-:W-:Y:S01]  /*52b0*/  IMAD.U32 R96, R99, 0x10000, RZ ;  /* 0x0001000063607824 */ /* 0x000fe200078e00ff */
[----:B------:R-:W-:Y:S01]  /*52c0*/  PRMT R11, R83, 0x5432, R102 ;  /* 0x00005432530b7816 */ /* 0x000fe20000000066 */
[-C--:B------:R-:W-:Y:S01]  /*52d0*/  FMUL.FTZ R102, R92, R101.reuse ;  /* 0x000000655c667220 */ /* 0x080fe20000410000 */
[----:B------:R-:W-:Y:S01]  /*52e0*/  PRMT R94, R86, 0x5432, R94 ;  /* 0x00005432565e7816 */ /* 0x000fe2000000005e */
[-C--:B------:R-:W-:Y:S01]  /*52f0*/  FMUL.FTZ R104, R92, R100.reuse ;  /* 0x000000645c687220 */ /* 0x080fe20000410000 */
[----:B------:R-:W-:Y:S01]  /*5300*/  LOP3.LUT R99, R99, 0xffff0000, RZ, 0xc0, !PT ;  /* 0xffff000063637812 */ /* 0x000fe200078ec0ff */
[----:B------:R-:W-:Y:S01]  /*5310*/  FFMA.FTZ R92, R33, R100, -R102 ;  /* 0x00000064215c7223 */ /* 0x000fe20000010866 */
[----:B------:R-:W-:Y:S01]  /*5320*/  FMUL.FTZ R102, R93, R98 ;  /* 0x000000625d667220 */ /* 0x000fe20000410000 */
[----:B------:R-:W-:Y:S01]  /*5330*/  LOP3.LUT R100, R95, 0xffff0000, RZ, 0xc0, !PT ;  /* 0xffff00005f647812 */ /* 0x000fe200078ec0ff */
[-C--:B------:R-:W-:Y:S01]  /*5340*/  FMUL.FTZ R95, R93, R96.reuse ;  /* 0x000000605d5f7220 */ /* 0x080fe20000410000 */
[----:B------:R-:W-:Y:S01]  /*5350*/  FFMA.FTZ R33, R33, R101, R104 ;  /* 0x0000006521217223 */ /* 0x000fe20000010068 */
[----:B------:R-:W-:Y:S01]  /*5360*/  FFMA.FTZ R93, R91, R96, -R102 ;  /* 0x000000605b5d7223 */ /* 0x000fe20000010866 */
[----:B------:R-:W-:-:S02]  /*5370*/  IMAD.U32 R96, R94, 0x10000, RZ ;  /* 0x000100005e607824 */ /* 0x000fc400078e00ff */
[----:B------:R-:W-:Y:S01]  /*5380*/  FFMA.FTZ R91, R91, R98, R95 ;  /* 0x000000625b5b7223 */ /* 0x000fe2000001005f */
[C---:B------:R-:W-:Y:S01]  /*5390*/  FMUL.FTZ R98, R32.reuse, R100 ;  /* 0x0000006420627220 */ /* 0x040fe20000410000 */
[----:B------:R-:W-:Y:S02]  /*53a0*/  IMAD.U32 R95, R35, 0x10000, RZ ;  /* 0x00010000235f7824 */ /* 0x000fe400078e00ff */
[-C--:B------:R-:W-:Y:S01]  /*53b0*/  FMUL.FTZ R32, R32, R99.reuse ;  /* 0x0000006320207220 */ /* 0x080fe20000410000 */
[----:B------:R-:W-:Y:S01]  /*53c0*/  FMUL.FTZ R101, R5, R96 ;  /* 0x0000006005657220 */ /* 0x000fe20000410000 */
[----:B------:R-:W-:Y:S01]  /*53d0*/  FFMA.FTZ R98, R9, R99, -R98 ;  /* 0x0000006309627223 */ /* 0x000fe20000010862 */
[----:B------:R-:W-:Y:S01]  /*53e0*/  LOP3.LUT R12, R12, 0xffff0000, RZ, 0xc0, !PT ;  /* 0xffff00000c0c7812 */ /* 0x000fe200078ec0ff */
[-C--:B------:R-:W-:Y:S01]  /*53f0*/  FMUL.FTZ R5, R5, R95.reuse ;  /* 0x0000005f05057220 */ /* 0x080fe20000410000 */
[----:B------:R-:W-:Y:S01]  /*5400*/  LOP3.LUT R99, R94, 0xffff0000, RZ, 0xc0, !PT ;  /* 0xffff00005e637812 */ /* 0x000fe200078ec0ff */
[----:B------:R-:W-:Y:S01]  /*5410*/  FFMA.FTZ R32, R9, R100, R32 ;  /* 0x0000006409207223 */ /* 0x000fe20000010020 */
[----:B------:R-:W-:Y:S01]  /*5420*/  LOP3.LUT R35, R35, 0xffff0000, RZ, 0xc0, !PT ;  /* 0xffff000023237812 */ /* 0x000fe200078ec0ff */
[----:B------:R-:W-:Y:S01]  /*5430*/  FFMA.FTZ R101, R4, R95, -R101 ;  /* 0x0000005f04657223 */ /* 0x000fe20000010865 */
[----:B------:R-:W-:Y:S01]  /*5440*/  LOP3.LUT R8, R8, 0xffff0000, RZ, 0xc0, !PT ;  /* 0xffff000008087812 */ /* 0x000fe200078ec0ff */
[----:B------:R-:W-:Y:S01]  /*5450*/  FFMA.FTZ R96, R4, R96, R5 ;  /* 0x0000006004607223 */ /* 0x000fe20000010005 */
[C---:B------:R-:W-:Y:S01]  /*5460*/  FMUL.FTZ R9, R12.reuse, R99 ;  /* 0x000000630c097220 */ /* 0x040fe20000410000 */
[-C--:B------:R-:W-:Y:S01]  /*5470*/  FMUL.FTZ R95, R12, R35.reuse ;  /* 0x000000230c5f7220 */ /* 0x080fe20000410000 */
[----:B------:R-:W-:Y:S01]  /*5480*/  IMAD.U32 R5, R13, 0x10000, RZ ;  /* 0x000100000d057824 */ /* 0x000fe200078e00ff */
[----:B------:R-:W-:Y:S01]  /*5490*/  LOP3.LUT R14, R14, 0xffff0000, RZ, 0xc0, !PT ;  /* 0xffff00000e0e7812 */ /* 0x000fe200078ec0ff */
[----:B------:R-:W-:Y:S01]  /*54a0*/  IMAD.U32 R4, R11, 0x10000, RZ ;  /* 0x000100000b047824 */ /* 0x000fe200078e00ff */
[----:B------:R-:W-:Y:S01]  /*54b0*/  LOP3.LUT R13, R13, 0xffff0000, RZ, 0xc0, !PT ;  /* 0xffff00000d0d7812 */ /* 0x000fe200078ec0ff */
[C---:B------:R-:W-:Y:S01]  /*54c0*/  FFMA.FTZ R12, R8.reuse, R35, -R9 ;  /* 0x00000023080c7223 */ /* 0x040fe20000010809 */
[----:B------:R-:W-:Y:S01]  /*54d0*/  LOP3.LUT R11, R11, 0xffff0000, RZ, 0xc0, !PT ;  /* 0xffff00000b0b7812 */ /* 0x000fe200078ec0ff */
[----:B------:R-:W-:Y:S01]  /*54e0*/  FFMA.FTZ R95, R8, R99, R95 ;  /* 0x00000063085f7223 */ /* 0x000fe2000001005f */
[C---:B------:R-:W-:Y:S01]  /*54f0*/  FMUL.FTZ R9, R7.reuse, R5 ;  /* 0x0000000507097220 */ /* 0x040fe20000410000 */
[-C--:B------:R-:W-:Y:S01]  /*5500*/  FMUL.FTZ R8, R7, R4.reuse ;  /* 0x0000000407087220 */ /* 0x080fe20000410000 */
[----:B------:R-:W-:Y:S01]  /*5510*/  LOP3.LUT R10, R10, 0xffff0000, RZ, 0xc0, !PT ;  /* 0xffff00000a0a7812 */ /* 0x000fe200078ec0ff */
[C---:B------:R-:W-:Y:S01]  /*5520*/  FMUL.FTZ R7, R14.reuse, R13 ;  /* 0x0000000d0e077220 */ /* 0x040fe20000410000 */
[----:B------:R-:W-:Y:S01]  /*5530*/  FMUL.FTZ R14, R14, R11 ;  /* 0x0000000b0e0e7220 */ /* 0x000fe20000410000 */
[C---:B------:R-:W-:Y:S01]  /*5540*/  FFMA.FTZ R8, R6.reuse, R5, R8 ;  /* 0x0000000506087223 */ /* 0x040fe20000010008 */
[----:B------:R-:W-:Y:S01]  /*5550*/  FFMA.FTZ R9, R6, R4, -R9 ;  /* 0x0000000406097223 */ /* 0x000fe20000010809 */
[C---:B------:R-:W-:Y:S01]  /*5560*/  FFMA.FTZ R4, R10.reuse, R11, -R7 ;  /* 0x0000000b0a047223 */ /* 0x040fe20000010807 */
        /* <DEDUP_REMOVED lines=11> */
[----:B------:R-:W-:Y:S01]  /*5620*/  F2FP.BF16.F32.PACK_AB R12, R95, R96 ;  /* 0x000000605f0c723e */ /* 0x000fe200000010ff */
[----:B------:R-:W-:-:S02]  /*5630*/  IMAD.MOV.U32 R14, RZ, RZ, R5 ;  /* 0x000000ffff0e7224 */ /* 0x000fc400078e0005 */
[----:B------:R-:W-:-:S07]  /*5640*/  IMAD.MOV.U32 R15, RZ, RZ, R32 ;  /* 0x000000ffff0f7224 */ /* 0x000fce00078e0020 */
.L_x_3897:
[----:B------:R-:W-:Y:S05]  /*5650*/  BSYNC B2 ;  /* 0x0000000000027941 */ /* 0x000fea0003800000 */
.L_x_3896:
[----:B--2---:R4:W-:Y:S04]  /*5660*/  ST.E.128 desc[UR44][R70.64], R8 ;  /* 0x0000000846007985 */ /* 0x0049e8000c101d2c */
[----:B---3--:R4:W-:Y:S02]  /*5670*/  @!P5 ST.E.128 desc[UR44][R72.64], R12 ;  /* 0x0000000c4800d985 */ /* 0x0089e4000c101d2c */
.L_x_3895:
[----:B------:R-:W-:Y:S05]  /*5680*/  BSYNC B1 ;  /* 0x0000000000017941 */ /* 0x000fea0003800000 */
.L_x_3894:
[----:B------:R-:W-:-:S03]  /*5690*/  UMOV UR4, 0xffffffff ;  /* 0xffffffff00047882 */ /* 0x000fc60000000000 */
[----:B------:R-:W-:Y:S05]  /*56a0*/  BRA.DIV UR4, `(.L_x_3898) ;  /* 0x0000035e04787947 */ /* 0x000fea000b800000 */
[----:B-1----:R-:W1:Y:S04]  /*56b0*/  SHFL.IDX PT, R80, R80, 0x1, 0x1c1f ;  /* 0x003c1f0050507f89 */ /* 0x002e6800000e0000 */
[----:B----4-:R4:W0:Y:S02]  /*56c0*/  SHFL.IDX PT, R14, R79, 0x1, 0x1c1f ;  /* 0x003c1f004f0e7f89 */ /* 0x01082400000e0000 */
.L_x_4249:
[----:B------:R-:W-:Y:S01]  /*56d0*/  ISETP.GE.OR P0, PT, R175, R78, P0 ;  /* 0x0000004eaf00720c */ /* 0x000fe20000706670 */
[----:B0-----:R-:W-:Y:S02]  /*56e0*/  IMAD.MOV.U32 R12, RZ, RZ, R14 ;  /* 0x000000ffff0c7224 */ /* 0x001fe400078e000e */
[----:B-1----:R-:W-:-:S10]  /*56f0*/  IMAD.MOV.U32 R13, RZ, RZ, R80 ;  /* 0x000000ffff0d7224 */ /* 0x002fd400078e0050 */
[----:B------:R-:W-:Y:S05]  /*5700*/  @P0 BRA `(.L_x_3881) ;  /* 0x0000000800e80947 */ /* 0x000fea0003800000 */
[----:B------:R-:W0:Y:S01]  /*5710*/  LDC R32, c[0x0][0x2f4] ;  /* 0x0000bd00ff207b82 */ /* 0x000e220000000800 */
[----:B------:R-:W-:Y:S01]  /*5720*/  IMAD.SHL.U32 R15, R65, 0x8, RZ ;  /* 0x00000008410f7824 */ /* 0x000fe200078e00ff */
[----:B------:R-:W-:Y:S03]  /*5730*/  BSSY B1, `(.L_x_3899) ;  /* 0x000006f000017945 */ /* 0x000fe60003800000 */
[----:B------:R-:W-:-:S04]  /*5740*/  IMAD.WIDE R14, R15, 0x2, R12 ;  /* 0x000000020f0e7825 */ /* 0x000fc800078e020c */
[----:B0-----:R-:W-:-:S05]  /*5750*/  @P1 IMAD.IADD R81, R32, 0x1, -R81 ;  /* 0x0000000120511824 */ /* 0x001fca00078e0a51 */
[----:B------:R-:W-:-:S04]  /*5760*/  SHF.R.S32.HI R4, RZ, 0x1f, R81 ;  /* 0x0000001fff047819 */ /* 0x000fc80000011451 */
[----:B------:R-:W-:-:S04]  /*5770*/  LEA.HI R4, R4, R81, RZ, 0x4 ;  /* 0x0000005104047211 */ /* 0x000fc800078f20ff */
[----:B------:R-:W-:-:S05]  /*5780*/  LEA.HI.SX32 R4, R4, R65, 0x1c ;  /* 0x0000004104047211 */ /* 0x000fca00078fe2ff */
[----:B------:R-:W-:-:S05]  /*5790*/  IMAD.SHL.U32 R33, R4, 0x8, RZ ;  /* 0x0000000804217824 */ /* 0x000fca00078e00ff */
[----:B------:R-:W-:-:S04]  /*57a0*/  LOP3.LUT R4, R206, 0x38, R33, 0xf8, !PT ;  /* 0x00000038ce047812 */ /* 0x000fc800078ef821 */
[----:B------:R-:W-:-:S05]  /*57b0*/  LOP3.LUT R5, R4, R207, RZ, 0x3c, !PT ;  /* 0x000000cf04057212 */ /* 0x000fca00078e3cff */
[----:B------:R-:W-:Y:S02]  /*57c0*/  IMAD.IADD R4, R208, 0x1, R5 ;  /* 0x00000001d0047824 */ /* 0x000fe400078e0205 */
[C---:B------:R-:W-:Y:S02]  /*57d0*/  IMAD R5, R153.reuse, 0x1800, R67 ;  /* 0x0000180099057824 */ /* 0x040fe400078e0243 */
[----:B------:R-:W-:Y:S02]  /*57e0*/  IMAD R7, R153, 0x1800, R4 ;  /* 0x0000180099077824 */ /* 0x000fe400078e0204 */
[--C-:B------:R-:W-:Y:S02]  /*57f0*/  IMAD R5, R5, 0x2, R2.reuse ;  /* 0x0000000205057824 */ /* 0x100fe400078e0202 */
[----:B------:R-:W-:-:S04]  /*5800*/  IMAD R8, R7, 0x2, R2 ;  /* 0x0000000207087824 */ /* 0x000fc800078e0202 */
[----:B------:R-:W0:Y:S04]  /*5810*/  LDS.128 R4, [R5+0x1c400] ;  /* 0x01c4000005047984 */ /* 0x000e280000000c00 */
[----:B------:R-:W1:Y:S01]  /*5820*/  LDS.128 R8, [R8+0x1c400] ;  /* 0x01c4000008087984 */ /* 0x000e620000000c00 */
[----:B------:R-:W-:Y:S05]  /*5830*/  @P4 BRA `(.L_x_3900) ;  /* 0x0000000400784947 */ /* 0x000fea0003800000 */
[----:B------:R-:W-:Y:S01]  /*5840*/  SHF.R.U32.HI R81, RZ, 0x10, R37 ;  /* 0x00000010ff517819 */ /* 0x000fe20000011625 */
[----:B-1----:R-:W-:Y:S01]  /*5850*/  IMAD.U32 R35, R8, 0x10000, RZ ;  /* 0x0001000008237824 */ /* 0x002fe200078e00ff */
[----:B------:R-:W-:Y:S01]  /*5860*/  SHF.R.U32.HI R70, RZ, 0x10, R41 ;  /* 0x00000010ff467819 */ /* 0x000fe20000011629 */
[----:B0-----:R-:W-:Y:S01]  /*5870*/  IMAD.U32 R34, R4, 0x10000, RZ ;  /* 0x0001000004227824 */ /* 0x001fe200078e00ff */
[----:B------:R-:W-:Y:S02]  /*5880*/  PRMT R90, R90, 0x5410, R81 ;  /* 0x000054105a5a7816 */ /* 0x000fe40000000051 */
[----:B------:R-:W-:Y:S02]  /*5890*/  PRMT R87, R87, 0x5410, R70 ;  /* 0x0000541057577816 */ /* 0x000fe40000000046 */
[----:B--2---:R-:W-:Y:S01]  /*58a0*/  SHF.R.U64 R73, R40, 0x10, R41 ;  /* 0x0000001028497819 */ /* 0x004fe20000001229 */
[----:B------:R-:W-:Y:S01]  /*58b0*/  IMAD.U32 R40, R9, 0x10000, RZ ;  /* 0x0001000009287824 */ /* 0x000fe200078e00ff */
[--C-:B------:R-:W-:Y:S01]  /*58c0*/  SHF.R.U64 R71, R42, 0x10, R43.reuse ;  /* 0x000000102a477819 */ /* 0x100fe2000000122b */
[----:B------:R-:W-:Y:S01]  /*58d0*/  IMAD.U32 R42, R11, 0x10000, RZ ;  /* 0x000100000b2a7824 */ /* 0x000fe200078e00ff */
[----:B---3--:R-:W-:-:S02]  /*58e0*/  SHF.R.U32.HI R72, RZ, 0x10, R43 ;  /* 0x00000010ff487819 */ /* 0x008fc4000001162b */
[----:B------:R-:W-:Y:S01]  /*58f0*/  LOP3.LUT R41, R9, 0xffff0000, RZ, 0xc0, !PT ;  /* 0xffff000009297812 */ /* 0x000fe200078ec0ff */
[----:B------:R-:W-:Y:S01]  /*5900*/  IMAD.U32 R9, R90, 0x10000, RZ ;  /* 0x000100005a097824 */ /* 0x000fe200078e00ff */
[----:B------:R-:W-:Y:S01]  /*5910*/  LOP3.LUT R43, R11, 0xffff0000, RZ, 0xc0, !PT ;  /* 0xffff00000b2b7812 */ /* 0x000fe200078ec0ff */
[----:B------:R-:W-:Y:S01]  /*5920*/  IMAD.U32 R11, R87, 0x10000, RZ ;  /* 0x00010000570b7824 */ /* 0x000fe200078e00ff */
[----:B------:R-:W-:Y:S02]  /*5930*/  SHF.R.U32.HI R80, RZ, 0x10, R39 ;  /* 0x00000010ff507819 */ /* 0x000fe40000011627 */
[----:B------:R-:W-:Y:S01]  /*5940*/  SHF.R.U64 R92, R36, 0x10, R37 ;  /* 0x00000010245c7819 */ /* 0x000fe20000001225 */
[----:B------:R-:W-:Y:S01]  /*5950*/  IMAD.U32 R37, R5, 0x10000, RZ ;  /* 0x0001000005257824 */ /* 0x000fe200078e00ff */
[----:B------:R-:W-:Y:S01]  /*5960*/  PRMT R85, R85, 0x5410, R72 ;  /* 0x0000541055557816 */ /* 0x000fe20000000048 */
[C---:B------:R-:W-:Y:S01]  /*5970*/  FMUL.FTZ R70, R40.reuse, R11 ;  /* 0x0000000b28467220 */ /* 0x040fe20000410000 */
[----:B------:R-:W-:Y:S01]  /*5980*/  LOP3.LUT R87, R87, 0xffff0000, RZ, 0xc0, !PT ;  /* 0xffff000057577812 */ /* 0x000fe200078ec0ff */
[-C--:B------:R-:W-:Y:S01]  /*5990*/  FMUL.FTZ R72, R40, R9.reuse ;  /* 0x0000000928487220 */ /* 0x080fe20000410000 */
[----:B------:R-:W-:Y:S01]  /*59a0*/  PRMT R83, R83, 0x5410, R80 ;  /* 0x0000541053537816 */ /* 0x000fe20000000050 */
[C---:B------:R-:W-:Y:S01]  /*59b0*/  FFMA.FTZ R9, R37.reuse, R9, -R70 ;  /* 0x0000000925097223 */ /* 0x040fe20000010846 */
[----:B----4-:R-:W-:Y:S01]  /*59c0*/  SHF.R.U64 R79, R38, 0x10, R39 ;  /* 0x00000010264f7819 */ /* 0x010fe20000001227 */
[----:B------:R-:W-:Y:S01]  /*59d0*/  FFMA.FTZ R11, R37, R11, R72 ;  /* 0x0000000b250b7223 */ /* 0x000fe20000010048 */
[----:B------:R-:W-:Y:S01]  /*59e0*/  LOP3.LUT R90, R90, 0xffff0000, RZ, 0xc0, !PT ;  /* 0xffff00005a5a7812 */ /* 0x000fe200078ec0ff */
[----:B------:R-:W-:Y:S01]  /*59f0*/  IMAD.U32 R40, R85, 0x10000, RZ ;  /* 0x0001000055287824 */ /* 0x000fe200078e00ff */
[----:B------:R-:W-:Y:S01]  /*5a00*/  LOP3.LUT R38, R5, 0xffff0000, RZ, 0xc0, !PT ;  /* 0xffff000005267812 */ /* 0x000fe200078ec0ff */
[----:B------:R-:W-:Y:S01]  /*5a10*/  IMAD.U32 R37, R83, 0x10000, RZ ;  /* 0x0001000053257824 */ /* 0x000fe200078e00ff */
[----:B------:R-:W-:Y:S01]  /*5a20*/  PRMT R84, R84, 0x5410, R71 ;  /* 0x0000541054547816 */ /* 0x000fe20000000047 */
[C---:B------:R-:W-:Y:S01]  /*5a30*/  FMUL.FTZ R71, R41.reuse, R87 ;  /* 0x0000005729477220 */ /* 0x040fe20000410000 */
[----:B------:R-:W-:Y:S01]  /*5a40*/  FMUL.FTZ R41, R41, R90 ;  /* 0x0000005a29297220 */ /* 0x000fe20000410000 */
[----:B------:R-:W-:-:S02]  /*5a50*/  IMAD.U32 R39, R7, 0x10000, RZ ;  /* 0x0001000007277824 */ /* 0x000fc400078e00ff */
[----:B------:R-:W-:Y:S01]  /*5a60*/  FMUL.FTZ R70, R42, R40 ;  /* 0x000000282a467220 */ /* 0x000fe20000410000 */
[----:B------:R-:W-:Y:S01]  /*5a70*/  FFMA.FTZ R90, R38, R90, -R71 ;  /* 0x0000005a265a7223 */ /* 0x000fe20000010847 */
[----:B------:R-:W-:Y:S01]  /*5a80*/  LOP3.LUT R85, R85, 0xffff0000, RZ, 0xc0, !PT ;  /* 0xffff000055557812 */ /* 0x000fe200078ec0ff */
[-C--:B------:R-:W-:Y:S01]  /*5a90*/  FMUL.FTZ R71, R42, R37.reuse ;  /* 0x000000252a477220 */ /* 0x080fe20000410000 */
[----:B------:R-:W-:Y:S01]  /*5aa0*/  PRMT R86, R86, 0x5410, R73 ;  /* 0x0000541056567816 */ /* 0x000fe20000000049 */
[----:B------:R-:W-:Y:S01]  /*5ab0*/  FFMA.FTZ R70, R39, R37, -R70 ;  /* 0x0000002527467223 */ /* 0x000fe20000010846 */
[----:B------:R-:W-:Y:S01]  /*5ac0*/  LOP3.LUT R83, R83, 0xffff0000, RZ, 0xc0, !PT ;  /* 0xffff000053537812 */ /* 0x000fe200078ec0ff */
[----:B------:R-:W-:Y:S01]  /*5ad0*/  FFMA.FTZ R71, R39, R40, R71 ;  /* 0x0000002827477223 */ /* 0x000fe20000010047 */
[----:B------:R-:W-:Y:S01]  /*5ae0*/  LOP3.LUT R36, R7, 0xffff0000, RZ, 0xc0, !PT ;  /* 0xffff000007247812 */ /* 0x000fe200078ec0ff */
[----:B------:R-:W-:Y:S01]  /*5af0*/  FFMA.FTZ R42, R38, R87, R41 ;  /* 0x00000057262a7223 */ /* 0x000fe20000010029 */
[----:B------:R-:W-:Y:S01]  /*5b00*/  PRMT R89, R89, 0x5410, R92 ;  /* 0x0000541059597816 */ /* 0x000fe2000000005c */
[----:B------:R-:W-:Y:S01]  /*5b10*/  FMUL.FTZ R39, R43, R85 ;  /* 0x000000552b277220 */ /* 0x000fe20000410000 */
[----:B------:R-:W-:-:S02]  /*5b20*/  IMAD.U32 R38, R86, 0x10000, RZ ;  /* 0x0001000056267824 */ /* 0x000fc400078e00ff */
[-C--:B------:R-:W-:Y:S01]  /*5b30*/  FMUL.FTZ R43, R43, R83.reuse ;  /* 0x000000532b2b7220 */ /* 0x080fe20000410000 */
[----:B------:R-:W-:Y:S01]  /*5b40*/  LOP3.LUT R8, R8, 0xffff0000, RZ, 0xc0, !PT ;  /* 0xffff000008087812 */ /* 0x000fe200078ec0ff */
[----:B------:R-:W-:Y:S02]  /*5b50*/  IMAD.U32 R37, R89, 0x10000, RZ ;  /* 0x0001000059257824 */ /* 0x000fe400078e00ff */
[----:B------:R-:W-:Y:S01]  /*5b60*/  FFMA.FTZ R83, R36, R83, -R39 ;  /* 0x0000005324537223 */ /* 0x000fe20000010827 */
[----:B------:R-:W-:Y:S01]  /*5b70*/  LOP3.LUT R39, R86, 0xffff0000, RZ, 0xc0, !PT ;  /* 0xffff000056277812 */ /* 0x000fe200078ec0ff */
[----:B------:R-:W-:Y:S01]  /*5b80*/  FMUL.FTZ R41, R35, R38 ;  /* 0x0000002623297220 */ /* 0x000fe20000410000 */
[----:B------:R-:W-:Y:S01]  /*5b90*/  LOP3.LUT R89, R89, 0xffff0000, RZ, 0xc0, !PT ;  /* 0xffff000059597812 */ /* 0x000fe200078ec0ff */
[----:B------:R-:W-:Y:S01]  /*5ba0*/  FMUL.FTZ R35, R35, R37 ;  /* 0x0000002523237220 */ /* 0x000fe20000410000 */
[----:B------:R-:W-:Y:S01]  /*5bb0*/  PRMT R88, R88, 0x5410, R79 ;  /* 0x0000541058587816 */ /* 0x000fe2000000004f */
[----:B------:R-:W-:Y:S01]  /*5bc0*/  FFMA.FTZ R40, R36, R85, R43 ;  /* 0x0000005524287223 */ /* 0x000fe2000001002b */
[----:B------:R-:W-:Y:S01]  /*5bd0*/  FFMA.FTZ R41, R34, R37, -R41 ;  /* 0x0000002522297223 */ /* 0x000fe20000010829 */
[----:B------:R-:W-:Y:S01]  /*5be0*/  LOP3.LUT R4, R4, 0xffff0000, RZ, 0xc0, !PT ;  /* 0xffff000004047812 */ /* 0x000fe200078ec0ff */
[C---:B------:R-:W-:Y:S01]  /*5bf0*/  IMAD.U32 R5, R6.reuse, 0x10000, RZ ;  /* 0x0001000006057824 */ /* 0x040fe200078e00ff */
[----:B------:R-:W-:Y:S01]  /*5c00*/  LOP3.LUT R7, R6, 0xffff0000, RZ, 0xc0, !PT ;  /* 0xffff000006077812 */ /* 0x000fe200078ec0ff */
[C---:B------:R-:W-:Y:S01]  /*5c10*/  FMUL.FTZ R43, R8.reuse, R39 ;  /* 0x00000027082b7220 */ /* 0x040fe20000410000 */
[----:B------:R-:W-:Y:S01]  /*5c20*/  FMUL.FTZ R37, R8, R89 ;  /* 0x0000005908257220 */ /* 0x000fe20000410000 */
[C---:B------:R-:W-:Y:S01]  /*5c30*/  IMAD.U32 R6, R10.reuse, 0x10000, RZ ;  /* 0x000100000a067824 */ /* 0x040fe200078e00ff */
[----:B------:R-:W-:Y:S01]  /*5c40*/  LOP3.LUT R10, R10, 0xffff0000, RZ, 0xc0, !PT ;  /* 0xffff00000a0a7812 */ /* 0x000fe200078ec0ff */
[----:B------:R-:W-:-:S02]  /*5c50*/  IMAD.U32 R8, R88, 0x10000, RZ ;  /* 0x0001000058087824 */ /* 0x000fc400078e00ff */
[----:B------:R-:W-:Y:S01]  /*5c60*/  FFMA.FTZ R35, R34, R38, R35 ;  /* 0x0000002622237223 */ /* 0x000fe20000010023 */
[----:B------:R-:W-:Y:S01]  /*5c70*/  LOP3.LUT R88, R88, 0xffff0000, RZ, 0xc0, !PT ;  /* 0xffff000058587812 */ /* 0x000fe200078ec0ff */
[C---:B------:R-:W-:Y:S01]  /*5c80*/  IMAD.U32 R34, R84.reuse, 0x10000, RZ ;  /* 0x0001000054227824 */ /* 0x040fe200078e00ff */
[----:B------:R-:W-:Y:S01]  /*5c90*/  LOP3.LUT R84, R84, 0xffff0000, RZ, 0xc0, !PT ;  /* 0xffff000054547812 */ /* 0x000fe200078ec0ff */
[C---:B------:R-:W-:Y:S01]  /*5ca0*/  FFMA.FTZ R36, R4.reuse, R89, -R43 ;  /* 0x0000005904247223 */ /* 0x040fe2000001082b */
[----:B------:R-:W-:Y:S01]  /*5cb0*/  FFMA.FTZ R4, R4, R39, R37 ;  /* 0x0000002704047223 */ /* 0x000fe20000010025 */
[----:B------:R-:W-:Y:S01]  /*5cc0*/  FMUL.FTZ R37, R6, R8 ;  /* 0x0000000806257220 */ /* 0x000fe20000410000 */
[----:B------:R-:W-:Y:S01]  /*5cd0*/  FMUL.FTZ R39, R10, R88 ;  /* 0x000000580a277220 */ /* 0x000fe20000410000 */
[----:B------:R-:W-:Y:S01]  /*5ce0*/  FMUL.FTZ R38, R6, R34 ;  /* 0x0000002206267220 */ /* 0x000fe20000410000 */
[----:B------:R-:W-:Y:S01]  /*5cf0*/  FMUL.FTZ R6, R10, R84 ;  /* 0x000000540a067220 */ /* 0x000fe20000410000 */
[----:B------:R-:W-:Y:S01]  /*5d00*/  FFMA.FTZ R37, R5, R34, R37 ;  /* 0x0000002205257223 */ /* 0x000fe20000010025 */
[----:B------:R-:W-:Y:S01]  /*5d10*/  FFMA.FTZ R84, R7, R84, R39 ;  /* 0x0000005407547223 */ /* 0x000fe20000010027 */
[----:B------:R-:W-:Y:S01]  /*5d20*/  FFMA.FTZ R38, R5, R8, -R38 ;  /* 0x0000000805267223 */ /* 0x000fe20000010826 */
[----:B------:R-:W-:Y:S01]  /*5d30*/  FFMA.FTZ R5, R7, R88, -R6 ;  /* 0x0000005807057223 */ /* 0x000fe20000010806 */
[----:B------:R-:W-:-:S02]  /*5d40*/  F2FP.BF16.F32.PACK_AB R9, R90, R9 ;  /* 0x000000095a09723e */ /* 0x000fc400000010ff */
[----:B------:R-:W-:Y:S02]  /*5d50*/  F2FP.BF16.F32.PACK_AB R8, R36, R41 ;  /* 0x000000292408723e */ /* 0x000fe400000010ff */
[----:B------:R-:W-:Y:S02]  /*5d60*/  F2FP.BF16.F32.PACK_AB R11, R42, R11 ;  /* 0x0000000b2a0b723e */ /* 0x000fe400000010ff */
[----:B------:R-:W-:Y:S01]  /*5d70*/  F2FP.BF16.F32.PACK_AB R10, R4, R35 ;  /* 0x00000023040a723e */ /* 0x000fe200000010ff */
[----:B------:R-:W-:Y:S01]  /*5d80*/  IMAD.MOV.U32 R4, RZ, RZ, R8 ;  /* 0x000000ffff047224 */ /* 0x000fe200078e0008 */
        /* <DEDUP_REMOVED lines=9> */
.L_x_3900:
[----:B------:R-:W-:Y:S05]  /*5e20*/  BSYNC B1 ;  /* 0x0000000000017941 */ /* 0x000fea0003800000 */
.L_x_3899:
[----:B0-----:R0:W-:Y:S01]  /*5e30*/  ST.E.128 desc[UR44][R14.64], R4 ;  /* 0x000000040e007985 */ /* 0x0011e2000c101d2c */
[----:B------:R-:W-:-:S13]  /*5e40*/  ISETP.GE.AND P0, PT, R33, R32, PT ;  /* 0x000000202100720c */ /* 0x000fda0003f06270 */
[----:B------:R-:W-:Y:S05]  /*5e50*/  @P0 BRA `(.L_x_3881) ;  /* 0x0000000400140947 */ /* 0x000fea0003800000 */
[----:B------:R-:W-:-:S05]  /*5e60*/  IMAD.WIDE R12, R33, 0x2, R12 ;  /* 0x00000002210c7825 */ /* 0x000fca00078e020c */
[----:B-1----:R1:W-:Y:S01]  /*5e70*/  ST.E.128 desc[UR44][R12.64], R8 ;  /* 0x000000080c007985 */ /* 0x0023e2000c101d2c */
[----:B------:R-:W-:Y:S05]  /*5e80*/  BRA `(.L_x_3881) ;  /* 0x0000000400087947 */ /* 0x000fea0003800000 */
.L_x_3862:
[----:B------:R-:W-:-:S13]  /*5e90*/  ISETP.NE.AND P3, PT, R58, 0x3, PT ;  /* 0x000000033a00780c */ /* 0x000fda0003f65270 */
[----:B------:R-:W-:Y:S05]  /*5ea0*/  @!P3 BRA `(.L_x_3901) ;  /* 0x000000000004b947 */ /* 0x000fea0003800000 */
[----:B------:R-:W-:Y:S01]  /*5eb0*/  BPT.TRAP 0x1 ;  /* 0x000000040000795c */ /* 0x000fe20000300000 */
.L_x_3901:
[----:B------:R-:W-:Y:S01]  /*5ec0*/  IMAD R69, R153, 0x8, R2 ;  /* 0x0000000899457824 */ /* 0x000fe200078e0202 */
[----:B------:R-:W-:Y:S01]  /*5ed0*/  SHF.L.U32 R82, R159, 0x1f, RZ ;  /* 0x0000001f9f527819 */ /* 0x000fe200000006ff */
[----:B------:R-:W-:Y:S01]  /*5ee0*/  BSSY B1, `(.L_x_3902) ;  /* 0x0000004000017945 */ /* 0x000fe20003800000 */
[----:B------:R-:W-:Y:S02]  /*5ef0*/  SHF.R.S32.HI R76, RZ, 0x1f, R75 ;  /* 0x0000001fff4c7819 */ /* 0x000fe4000001144b */
[----:B------:R-:W0:Y:S02]  /*5f00*/  SYNCS.PHASECHK.TRANS64.TRYWAIT P0, [R69+URZ+0x32490], R82 ;  /* 0x03249052450075a7 */ /* 0x000e24000800017f */
[----:B0-----:R-:W-:Y:S05]  /*5f10*/  @!P0 BRA `(.L_x_3903) ;  /* 0x0000035400a48947 */ /* 0x001fea0003800000 */
.L_x_4250:
[----:B------:R-:W-:Y:S05]  /*5f20*/  BSYNC B1 ;  /* 0x0000000000017941 */ /* 0x000fea0003800000 */
.L_x_3902:
        /* <DEDUP_REMOVED lines=17> */
[----:B------:R-:W-:Y:S02]  /*6040*/  UMOV UR4, 0xffffffff ;  /* 0xffffffff00047882 */ /* 0x000fe40000000000 */
[----:B------:R-:W-:Y:S01]  /*6050*/  ISETP.GE.AND P0, PT, R34, 0x1, PT ;  /* 0x000000012200780c */ /* 0x000fe20003f06270 */
[----:B------:R-:W-:Y:S01]  /*6060*/  IMAD R5, R156, UR5, R5 ;  /* 0x000000059c057c24 */ /* 0x000fe2000f8e0205 */
[----:B------:R-:W-:-:S04]  /*6070*/  LEA R10, P4, R4, UR6, 0x1 ;  /* 0x00000006040a7c11 */ /* 0x000fc8000f8808ff */
[----:B------:R-:W-:Y:S01]  /*6080*/  LEA.HI.X R32, R4, UR7, R5, 0x1, P4 ;  /* 0x0000000704207c11 */ /* 0x000fe2000a0f0c05 */
[----:B------:R-:W-:Y:S08]  /*6090*/  BRA.DIV UR4, `(.L_x_3904) ;  /* 0x0000035604587947 */ /* 0x000ff0000b800000 */
[----:B------:R1:W2:Y:S04]  /*60a0*/  SHFL.IDX PT, R33, R32, RZ, 0x1c1f ;  /* 0x001c1fff20217589 */ /* 0x0002a800000e0000 */
[----:B------:R1:W3:Y:S02]  /*60b0*/  SHFL.IDX PT, R14, R10, RZ, 0x1c1f ;  /* 0x001c1fff0a0e7589 */ /* 0x0002e400000e0000 */
.L_x_4254:
[----:B------:R-:W-:Y:S04]  /*60c0*/  BSSY B1, `(.L_x_3905) ;  /* 0x000000d000017945 */ /* 0x000fe80003800000 */
[----:B------:R-:W-:Y:S05]  /*60d0*/  @!P0 BRA `(.L_x_3906) ;  /* 0x00000000002c8947 */ /* 0x000fea0003800000 */
[----:B------:R-:W-:Y:S02]  /*60e0*/  ULDC UR4, c[0x0][0x2f4] ;  /* 0x0000bd0000047ab9 */ /* 0x000fe40000000800 */
[----:B------:R-:W-:Y:S02]  /*60f0*/  ISETP.GE.AND P4, PT, R22, UR4, PT ;  /* 0x0000000416007c0c */ /* 0x000fe4000bf86270 */
[----:B------:R-:W-:-:S11]  /*6100*/  ISETP.GE.AND P0, PT, R152, UR4, PT ;  /* 0x0000000498007c0c */ /* 0x000fd6000bf06270 */
[----:B------:R-:W4:Y:S01]  /*6110*/  @!P4 LDS.128 R4, [R84] ;  /* 0x000000005404c984 */ /* 0x000f220000000c00 */
[----:B---3--:R-:W-:-:S04]  /*6120*/  @!P4 LEA R8, P5, R22, R14, 0x1 ;  /* 0x0000000e1608c211 */ /* 0x008fc800078a08ff */
[----:B--2---:R-:W-:-:S05]  /*6130*/  @!P4 LEA.HI.X R9, R22, R33, R23, 0x1, P5 ;  /* 0x000000211609c211 */ /* 0x004fca00028f0c17 */
[----:B----4-:R2:W-:Y:S04]  /*6140*/  @!P4 ST.E.128 desc[UR44][R8.64], R4 ;  /* 0x000000040800c985 */ /* 0x0105e8000c101d2c */
[----:B------:R-:W3:Y:S01]  /*6150*/  @!P0 LDS.128 R4, [R83] ;  /* 0x0000000053048984 */ /* 0x000ee20000000c00 */
[----:B--2---:R-:W-:-:S04]  /*6160*/  @!P0 LEA R8, P4, R152, R14, 0x1 ;  /* 0x0000000e98088211 */ /* 0x004fc800078808ff */
[----:B------:R-:W-:-:S05]  /*6170*/  @!P0 LEA.HI.X R9, R152, R33, R157, 0x1, P4 ;  /* 0x0000002198098211 */ /* 0x000fca00020f0c9d */
[----:B---3--:R4:W-:Y:S04]  /*6180*/  @!P0 ST.E.128 desc[UR44][R8.64], R4 ;  /* 0x0000000408008985 */ /* 0x0089e8000c101d2c */
.L_x_3906:
[----:B------:R-:W-:Y:S05]  /*6190*/  BSYNC B1 ;  /* 0x0000000000017941 */ /* 0x000fea0003800000 */
.L_x_3905:
[----:B------:R-:W-:-:S03]  /*61a0*/  UMOV UR4, 0xffffffff ;  /* 0xffffffff00047882 */ /* 0x000fc60000000000 */
[----:B------:R-:W-:Y:S05]  /*61b0*/  BRA.DIV UR4, `(.L_x_3907) ;  /* 0x0000035604587947 */ /* 0x000fea000b800000 */
[----:B--2---:R2:W0:Y:S04]  /*61c0*/  SHFL.IDX PT, R33, R32, 0x1, 0x1c1f ;  /* 0x003c1f0020217f89 */ /* 0x00442800000e0000 */
[----:B---3--:R2:W3:Y:S02]  /*61d0*/  SHFL.IDX PT, R14, R10, 0x1, 0x1c1f ;  /* 0x003c1f000a0e7f89 */ /* 0x0084e400000e0000 */
.L_x_4258:
[----:B------:R-:W-:-:S13]  /*61e0*/  ISETP.GE.AND P0, PT, R34, 0x41, PT ;  /* 0x000000412200780c */ /* 0x000fda0003f06270 */
[----:B------:R-:W-:Y:S05]  /*61f0*/  @!P0 BRA `(.L_x_3881) ;  /* 0x00000000002c8947 */ /* 0x000fea0003800000 */
[----:B------:R-:W-:Y:S02]  /*6200*/  ULDC UR4, c[0x0][0x2f4] ;  /* 0x0000bd0000047ab9 */ /* 0x000fe40000000800 */
[----:B------:R-:W-:Y:S02]  /*6210*/  ISETP.GE.AND P5, PT, R22, UR4, PT ;  /* 0x0000000416007c0c */ /* 0x000fe4000bfa6270 */
[----:B------:R-:W-:-:S11]  /*6220*/  ISETP.GE.AND P0, PT, R152, UR4, PT ;  /* 0x0000000498007c0c */ /* 0x000fd6000bf06270 */
[----:B----4-:R-:W4:Y:S01]  /*6230*/  @!P5 LDS.128 R4, [R84+0x2000] ;  /* 0x002000005404d984 */ /* 0x010f220000000c00 */
[----:B---3--:R-:W-:-:S04]  /*6240*/  @!P5 LEA R8, P4, R22, R14, 0x1 ;  /* 0x0000000e1608d211 */ /* 0x008fc800078808ff */
[----:B0-----:R-:W-:-:S05]  /*6250*/  @!P5 LEA.HI.X R9, R22, R33, R23, 0x1, P4 ;  /* 0x000000211609d211 */ /* 0x001fca00020f0c17 */
[----:B----4-:R0:W-:Y:S04]  /*6260*/  @!P5 ST.E.128 desc[UR44][R8.64], R4 ;  /* 0x000000040800d985 */ /* 0x0101e8000c101d2c */
[----:B------:R-:W3:Y:S01]  /*6270*/  @!P0 LDS.128 R4, [R83+0x2000] ;  /* 0x0020000053048984 */ /* 0x000ee20000000c00 */
[----:B0-----:R-:W-:-:S04]  /*6280*/  @!P0 LEA R8, P4, R152, R14, 0x1 ;  /* 0x0000000e98088211 */ /* 0x001fc800078808ff */
[----:B------:R-:W-:-:S05]  /*6290*/  @!P0 LEA.HI.X R9, R152, R33, R157, 0x1, P4 ;  /* 0x0000002198098211 */ /* 0x000fca00020f0c9d */
[----:B---3--:R0:W-:Y:S04]  /*62a0*/  @!P0 ST.E.128 desc[UR44][R8.64], R4 ;  /* 0x0000000408008985 */ /* 0x0081e8000c101d2c */
.L_x_3881:
[----:B------:R-:W-:Y:S05]  /*62b0*/  BSYNC B0 ;  /* 0x0000000000007941 */ /* 0x000fea0003800000 */
.L_x_3861:
[----:B0---4-:R-:W0:Y:S01]  /*62c0*/  S2R R4, SR_TID.X ;  /* 0x0000000000047919 */ /* 0x011e220000002100 */
[----:B------:R-:W-:Y:S01]  /*62d0*/  @!PT LDS RZ, [RZ] ;  /* 0x00000000fffff984 */ /* 0x000fe20000000800 */
[----:B------:R-:W-:Y:S01]  /*62e0*/  @!PT LDS RZ, [RZ] ;  /* 0x00000000fffff984 */ /* 0x000fe20000000800 */
[----:B------:R-:W-:Y:S01]  /*62f0*/  @!PT LDS RZ, [RZ] ;  /* 0x00000000fffff984 */ /* 0x000fe20000000800 */
[----:B------:R-:W-:Y:S01]  /*6300*/  @!PT LDS RZ, [RZ] ;  /* 0x00000000fffff984 */ /* 0x000fe20000000800 */
[----:B------:R4:W-:Y:S06]  /*6310*/  MEMBAR.ALL.CTA ;  /* 0x0000000000007992 */ /* 0x0009ec0000008000 */
[----:B----4-:R-:W4:Y:S01]  /*6320*/  FENCE.VIEW.ASYNC.S ;  /* 0x00000000000073c6 */ /* 0x010f220000000000 */
[----:B------:R-:W-:Y:S05]  /*6330*/  WARPSYNC.ALL ;  /* 0x0000000000007948 */ /* 0x000fea0003800000 */
[----:B------:R-:W-:Y:S01]  /*6340*/  BSSY B0, `(.L_x_3908) ;  /* 0x0000008000007945 */ /* 0x000fe20003800000 */
[----:B----4-:R4:W-:Y:S01]  /*6350*/  BAR.SYNC.DEFER_BLOCKING R54, 0x80 ;  /* 0x000200360000751d */ /* 0x0109e20000010000 */
[----:B0-----:R-:W-:-:S13]  /*6360*/  LOP3.LUT P0, RZ, R4, 0x7f, RZ, 0xc0, !PT ;  /* 0x0000007f04ff7812 */ /* 0x001fda000780c0ff */
[----:B------:R-:W-:-:S05]  /*6370*/  @!P0 VIADD R4, R69, 0x324a0 ;  /* 0x000324a045048836 */ /* 0x000fca0000000000 */
[----:B------:R-:W-:-:S04]  /*6380*/  @!P0 PRMT R4, RZ, 0x654, R4 ;  /* 0x00000654ff048816 */ /* 0x000fc80000000004 */
[----:B------:R4:W-:Y:S01]  /*6390*/  @!P0 SYNCS.ARRIVE.TRANS64.RED.A1T0 RZ, [R4+URZ], RZ ;  /* 0x000000ff04ff89a7 */ /* 0x0009e2000810043f */
[----:B------:R-:W-:Y:S05]  /*63a0*/  @!P3 BRA `(.L_x_3909) ;  /* 0x000000000004b947 */ /* 0x000fea0003800000 */
[----:B------:R-:W-:Y:S01]  /*63b0*/  BPT.TRAP 0x1 ;  /* 0x000000040000795c */ /* 0x000fe20000300000 */
.L_x_3909:
[----:B------:R-:W-:Y:S05]  /*63c0*/  BSYNC B0 ;  /* 0x0000000000007941 */ /* 0x000fea0003800000 */
.L_x_3908:
[----:B------:R-:W0:Y:S01]  /*63d0*/  SYNCS.PHASECHK.TRANS64.TRYWAIT P3, [R69+URZ+0x324b0], R82 ;  /* 0x0324b052450075a7 */ /* 0x000e22000806017f */
[----:B------:R-:W-:Y:S04]  /*63e0*/  BSSY B0, `(.L_x_3910) ;  /* 0x0000002000007945 */ /* 0x000fe80003800000 */
[----:B0-----:R-:W-:Y:S05]  /*63f0*/  @!P3 BRA `(.L_x_3911) ;  /* 0x000003540010b947 */ /* 0x001fea0003800000 */
.L_x_4259:
[----:B------:R-:W-:Y:S05]  /*6400*/  BSYNC B0 ;  /* 0x0000000000007941 */ /* 0x000fea0003800000 */
.L_x_3910:
[----:B------:R-:W-:Y:S01]  /*6410*/  ULDC.64 UR4, c[0x0][0x328] ;  /* 0x0000ca0000047ab9 */ /* 0x000fe20000000a00 */
[----:B------:R-:W-:Y:S01]  /*6420*/  IMAD.IADD R78, R78, 0x1, -R158 ;  /* 0x000000014e4e7824 */ /* 0x000fe200078e0a9e */
[----:B------:R-:W-:Y:S01]  /*6430*/  ULDC.64 UR6, c[0x0][0x318] ;  /* 0x0000c60000067ab9 */ /* 0x000fe20000000a00 */
[----:B------:R-:W-:Y:S01]  /*6440*/  IMAD R76, R76, UR4, RZ ;  /* 0x000000044c4c7c24 */ /* 0x000fe2000f8e02ff */
[----:B------:R-:W-:Y:S01]  /*6450*/  BSSY B0, `(.L_x_3912) ;  /* 0x0000040000007945 */ /* 0x000fe20003800000 */
[----:B----4-:R-:W-:Y:S01]  /*6460*/  IMAD.WIDE.U32 R4, R75, UR4, RZ ;  /* 0x000000044b047c25 */ /* 0x010fe2000f8e00ff */
[----:B------:R-:W-:-:S03]  /*6470*/  ISETP.GE.AND P3, PT, R78, 0x1, PT ;  /* 0x000000014e00780c */ /* 0x000fc60003f66270 */
[----:B------:R-:W-:Y:S01]  /*6480*/  IMAD R75, R75, UR5, R76 ;  /* 0x000000054b4b7c24 */ /* 0x000fe2000f8e024c */
[----:B------:R-:W-:Y:S01]  /*6490*/  ULDC.64 UR4, c[0x0][0x338] ;  /* 0x0000ce0000047ab9 */ /* 0x000fe20000000a00 */
[----:B-1----:R-:W-:Y:S02]  /*64a0*/  IMAD R11, R153, 0x6000, R56 ;  /* 0x00006000990b7824 */ /* 0x002fe400078e0238 */
[----:B------:R-:W-:Y:S02]  /*64b0*/  IMAD R77, R77, UR4, RZ ;  /* 0x000000044d4d7c24 */ /* 0x000fe4000f8e02ff */
[----:B------:R-:W-:Y:S02]  /*64c0*/  IMAD.IADD R5, R5, 0x1, R75 ;  /* 0x0000000105057824 */ /* 0x000fe400078e024b */
[C---:B------:R-:W-:Y:S02]  /*64d0*/  IMAD R77, R74.reuse, UR5, R77 ;  /* 0x000000054a4d7c24 */ /* 0x040fe4000f8e024d */
[----:B------:R-:W-:Y:S01]  /*64e0*/  IMAD.WIDE.U32 R4, R74, UR4, R4 ;  /* 0x000000044a047c25 */ /* 0x000fe2000f8e0004 */
[----:B------:R-:W-:-:S03]  /*64f0*/  ULDC.64 UR4, c[0x0][0x330] ;  /* 0x0000cc0000047ab9 */ /* 0x000fc60000000a00 */
[----:B------:R-:W-:Y:S02]  /*6500*/  IMAD.IADD R5, R5, 0x1, R77 ;  /* 0x0000000105057824 */ /* 0x000fe400078e024d */
[----:B------:R-:W-:-:S04]  /*6510*/  IMAD.WIDE.U32 R4, R156, UR4, R4 ;  /* 0x000000049c047c25 */ /* 0x000fc8000f8e0004 */
[----:B------:R-:W-:Y:S01]  /*6520*/  IMAD R7, R156, UR5, R5 ;  /* 0x000000059c077c24 */ /* 0x000fe2000f8e0205 */
[C---:B------:R-:W-:Y:S01]  /*6530*/  LEA R13, P4, R4.reuse, UR6, 0x1 ;  /* 0x00000006040d7c11 */ /* 0x040fe2000f8808ff */
[----:B------:R-:W-:Y:S02]  /*6540*/  IMAD.IADD R5, R55, 0x1, R11 ;  /* 0x0000000137057824 */ /* 0x000fe400078e020b */
[--C-:B------:R-:W-:Y:S01]  /*6550*/  IMAD R11, R11, 0x2, R46.reuse ;  /* 0x000000020b0b7824 */ /* 0x100fe200078e022e */
[----:B---3--:R-:W-:Y:S01]  /*6560*/  LEA.HI.X R14, R4, UR7, R7, 0x1, P4 ;  /* 0x00000007040e7c11 */ /* 0x008fe2000a0f0c07 */
[----:B------:R0:W1:Y:S01]  /*6570*/  SHFL.IDX PT, R33, R13, RZ, 0x1c1f ;  /* 0x001c1fff0d217589 */ /* 0x00006200000e0000 */
[----:B--2---:R-:W-:-:S03]  /*6580*/  IMAD R10, R5, 0x2, R46 ;  /* 0x00000002050a7824 */ /* 0x004fc600078e022e */
[----:B------:R0:W2:Y:S01]  /*6590*/  SHFL.IDX PT, R15, R14, RZ, 0x1c1f ;  /* 0x001c1fff0e0f7589 */ /* 0x0000a200000e0000 */
[----:B------:R-:W-:Y:S05]  /*65a0*/  @!P3 BRA `(.L_x_3913) ;  /* 0x0000000000a8b947 */ /* 0x000fea0003800000 */
[C---:B------:R-:W-:Y:S02]  /*65b0*/  LOP3.LUT R4, R68.reuse, 0x1, RZ, 0xc0, !PT ;  /* 0x0000000144047812 */ /* 0x040fe400078ec0ff */
[----:B------:R-:W-:Y:S02]  /*65c0*/  LOP3.LUT P3, RZ, R68, 0x2, RZ, 0xc0, !PT ;  /* 0x0000000244ff7812 */ /* 0x000fe4000786c0ff */
[----:B------:R-:W-:Y:S02]  /*65d0*/  ISETP.NE.U32.AND P4, PT, R4, 0x1, PT ;  /* 0x000000010400780c */ /* 0x000fe40003f85070 */
[----:B------:R-:W-:-:S11]  /*65e0*/  PRMT R12, R51, 0x8880, RZ ;  /* 0x00008880330c7816 */ /* 0x000fd600000000ff */
[----:B------:R-:W3:Y:S01]  /*65f0*/  @!P4 LDS.128 R4, [R11] ;  /* 0x000000000b04c984 */ /* 0x000ee20000000c00 */
[----:B-1----:R-:W-:-:S04]  /*6600*/  @!P4 LEA R8, P5, R22, R33, 0x1 ;  /* 0x000000211608c211 */ /* 0x002fc800078a08ff */
[----:B--2---:R-:W-:-:S05]  /*6610*/  @!P4 LEA.HI.X R9, R22, R15, R23, 0x1, P5 ;  /* 0x0000000f1609c211 */ /* 0x004fca00028f0c17 */
[----:B---3--:R1:W-:Y:S01]  /*6620*/  @!P4 ST.E.128 desc[UR44][R8.64], R4 ;  /* 0x000000040800c985 */ /* 0x0083e2000c101d2c */
[----:B------:R-:W-:-:S03]  /*6630*/  LOP3.LUT P4, RZ, R68, 0x4, RZ, 0xc0, !PT ;  /* 0x0000000444ff7812 */ /* 0x000fc6000788c0ff */
[----:B------:R-:W2:Y:S01]  /*6640*/  @P3 LDS.128 R4, [R10] ;  /* 0x000000000a043984 */ /* 0x000ea20000000c00 */
[----:B-1----:R-:W-:-:S04]  /*6650*/  @P3 LEA R8, P5, R152, R33, 0x1 ;  /* 0x0000002198083211 */ /* 0x002fc800078a08ff */
[----:B------:R-:W-:-:S05]  /*6660*/  @P3 LEA.HI.X R9, R152, R15, R157, 0x1, P5 ;  /* 0x0000000f98093211 */ /* 0x000fca00028f0c9d */
[----:B--2---:R1:W-:Y:S01]  /*6670*/  @P3 ST.E.128 desc[UR44][R8.64], R4 ;  /* 0x0000000408003985 */ /* 0x0043e2000c101d2c */
[----:B------:R-:W-:-:S03]  /*6680*/  LOP3.LUT P3, RZ, R68, 0x8, RZ, 0xc0, !PT ;  /* 0x0000000844ff7812 */ /* 0x000fc6000786c0ff */
[----:B------:R-:W2:Y:S01]  /*6690*/  @P4 LDS.128 R4, [R11+0x3000] ;  /* 0x003000000b044984 */ /* 0x000ea20000000c00 */
        /* <DEDUP_REMOVED lines=18> */
[----:B------:R-:W-:-:S03]  /*67c0*/  ISETP.GT.AND P3, PT, R12, -0x1, PT ;  /* 0xffffffff0c00780c */ /* 0x000fc60003f64270 */
[----:B------:R-:W2:Y:S01]  /*67d0*/  @P4 LDS.128 R4, [R11+0x9000] ;  /* 0x009000000b044984 */ /* 0x000ea20000000c00 */
[----:B-1----:R-:W-:-:S04]  /*67e0*/  @P4 LEA R8, P5, R174, R33, 0x1 ;  /* 0x00000021ae084211 */ /* 0x002fc800078a08ff */
[----:B------:R-:W-:-:S05]  /*67f0*/  @P4 LEA.HI.X R9, R174, R15, R193, 0x1, P5 ;  /* 0x0000000fae094211 */ /* 0x000fca00028f0cc1 */
[----:B--2---:R1:W-:Y:S04]  /*6800*/  @P4 ST.E.128 desc[UR44][R8.64], R4 ;  /* 0x0000000408004985 */ /* 0x0043e8000c101d2c */
[----:B------:R-:W2:Y:S01]  /*6810*/  @!P3 LDS.128 R4, [R10+0x9000] ;  /* 0x009000000a04b984 */ /* 0x000ea20000000c00 */
[----:B-1----:R-:W-:-:S04]  /*6820*/  @!P3 LEA R8, P4, R173, R33, 0x1 ;  /* 0x00000021ad08b211 */ /* 0x002fc800078808ff */
[----:B------:R-:W-:-:S05]  /*6830*/  @!P3 LEA.HI.X R9, R173, R15, R192, 0x1, P4 ;  /* 0x0000000fad09b211 */ /* 0x000fca00020f0cc0 */
[----:B--2---:R3:W-:Y:S04]  /*6840*/  @!P3 ST.E.128 desc[UR44][R8.64], R4 ;  /* 0x000000040800b985 */ /* 0x0047e8000c101d2c */
.L_x_3913:
[----:B------:R-:W-:Y:S05]  /*6850*/  BSYNC B0 ;  /* 0x0000000000007941 */ /* 0x000fea0003800000 */
.L_x_3912:
[----:B------:R-:W-:Y:S01]  /*6860*/  ISETP.GE.AND P3, PT, R78, 0x41, PT ;  /* 0x000000414e00780c */ /* 0x000fe20003f66270 */
[----:B--2---:R2:W4:Y:S01]  /*6870*/  SHFL.IDX PT, R15, R14, 0x1, 0x1c1f ;  /* 0x003c1f000e0f7f89 */ /* 0x00452200000e0000 */
[----:B------:R-:W-:Y:S03]  /*6880*/  BSSY B0, `(.L_x_3914) ;  /* 0x000002d000007945 */ /* 0x000fe60003800000 */
[----:B0-----:R-:W0:Y:S08]  /*6890*/  SHFL.IDX PT, R13, R13, 0x1, 0x1c1f ;  /* 0x003c1f000d0d7f89 */ /* 0x001e3000000e0000 */
[----:B--2---:R-:W-:Y:S05]  /*68a0*/  @!P3 BRA `(.L_x_3915) ;  /* 0x0000000000a8b947 */ /* 0x004fea0003800000 */
[C---:B---3--:R-:W-:Y:S02]  /*68b0*/  LOP3.LUT R4, R68.reuse, 0x1, RZ, 0xc0, !PT ;  /* 0x0000000144047812 */ /* 0x048fe400078ec0ff */
[----:B------:R-:W-:Y:S02]  /*68c0*/  LOP3.LUT P4, RZ, R68, 0x2, RZ, 0xc0, !PT ;  /* 0x0000000244ff7812 */ /* 0x000fe4000788c0ff */
[----:B------:R-:W-:Y:S02]  /*68d0*/  ISETP.NE.U32.AND P5, PT, R4, 0x1, PT ;  /* 0x000000010400780c */ /* 0x000fe40003fa5070 */
[----:B------:R-:W-:-:S11]  /*68e0*/  PRMT R12, R51, 0x8880, RZ ;  /* 0x00008880330c7816 */ /* 0x000fd600000000ff */
[----:B------:R-:W2:Y:S01]  /*68f0*/  @!P5 LDS.128 R4, [R11+0x2000] ;  /* 0x002000000b04d984 */ /* 0x000ea20000000c00 */
[----:B0-----:R-:W-:-:S04]  /*6900*/  @!P5 LEA R8, P3, R22, R13, 0x1 ;  /* 0x0000000d1608d211 */ /* 0x001fc800078608ff */
[----:B----4-:R-:W-:Y:S02]  /*6910*/  @!P5 LEA.HI.X R9, R22, R15, R23, 0x1, P3 ;  /* 0x0000000f1609d211 */ /* 0x010fe400018f0c17 */
[----:B------:R-:W-:-:S03]  /*6920*/  LOP3.LUT P3, RZ, R68, 0x4, RZ, 0xc0, !PT ;  /* 0x0000000444ff7812 */ /* 0x000fc6000786c0ff */
[----:B--2---:R0:W-:Y:S04]  /*6930*/  @!P5 ST.E.128 desc[UR44][R8.64], R4 ;  /* 0x000000040800d985 */ /* 0x0041e8000c101d2c */
[----:B------:R-:W2:Y:S01]  /*6940*/  @P4 LDS.128 R4, [R10+0x2000] ;  /* 0x002000000a044984 */ /* 0x000ea20000000c00 */
[----:B0-----:R-:W-:-:S04]  /*6950*/  @P4 LEA R8, P5, R152, R13, 0x1 ;  /* 0x0000000d98084211 */ /* 0x001fc800078a08ff */
[----:B------:R-:W-:-:S05]  /*6960*/  @P4 LEA.HI.X R9, R152, R15, R157, 0x1, P5 ;  /* 0x0000000f98094211 */ /* 0x000fca00028f0c9d */
[----:B--2---:R0:W-:Y:S01]  /*6970*/  @P4 ST.E.128 desc[UR44][R8.64], R4 ;  /* 0x0000000408004985 */ /* 0x0041e2000c101d2c */
[----:B------:R-:W-:-:S03]  /*6980*/  LOP3.LUT P4, RZ, R68, 0x8, RZ, 0xc0, !PT ;  /* 0x0000000844ff7812 */ /* 0x000fc6000788c0ff */
        /* <DEDUP_REMOVED lines=19> */
[----:B------:R-:W-:-:S03]  /*6ac0*/  ISETP.GT.AND P4, PT, R12, -0x1, PT ;  /* 0xffffffff0c00780c */ /* 0x000fc60003f84270 */
[----:B------:R-:W2:Y:S01]  /*6ad0*/  @P3 LDS.128 R4, [R11+0xb000] ;  /* 0x00b000000b043984 */ /* 0x000ea20000000c00 */
[----:B0-----:R-:W-:-:S04]  /*6ae0*/  @P3 LEA R8, P5, R174, R13, 0x1 ;  /* 0x0000000dae083211 */ /* 0x001fc800078a08ff */
[----:B------:R-:W-:-:S05]  /*6af0*/  @P3 LEA.HI.X R9, R174, R15, R193, 0x1, P5 ;  /* 0x0000000fae093211 */ /* 0x000fca00028f0cc1 */
[----:B--2---:R0:W-:Y:S04]  /*6b00*/  @P3 ST.E.128 desc[UR44][R8.64], R4 ;  /* 0x0000000408003985 */ /* 0x0041e8000c101d2c */
[----:B------:R-:W2:Y:S01]  /*6b10*/  @!P4 LDS.128 R4, [R10+0xb000] ;  /* 0x00b000000a04c984 */ /* 0x000ea20000000c00 */
[----:B0-----:R-:W-:-:S04]  /*6b20*/  @!P4 LEA R8, P3, R173, R13, 0x1 ;  /* 0x0000000dad08c211 */ /* 0x001fc800078608ff */
[----:B------:R-:W-:-:S05]  /*6b30*/  @!P4 LEA.HI.X R9, R173, R15, R192, 0x1, P3 ;  /* 0x0000000fad09c211 */ /* 0x000fca00018f0cc0 */
[----:B--2---:R2:W-:Y:S04]  /*6b40*/  @!P4 ST.E.128 desc[UR44][R8.64], R4 ;  /* 0x000000040800c985 */ /* 0x0045e8000c101d2c */
.L_x_3915:
[----:B------:R-:W-:Y:S05]  /*6b50*/  BSYNC B0 ;  /* 0x0000000000007941 */ /* 0x000fea0003800000 */
.L_x_3914:
[----:B------:R-:W-:Y:S01]  /*6b60*/  @!PT LDS RZ, [RZ] ;  /* 0x00000000fffff984 */ /* 0x000fe20000000800 */
[----:B------:R-:W-:Y:S01]  /*6b70*/  @!PT LDS RZ, [RZ] ;  /* 0x00000000fffff984 */ /* 0x000fe20000000800 */
[----:B------:R-:W-:Y:S01]  /*6b80*/  @!PT LDS RZ, [RZ] ;  /* 0x00000000fffff984 */ /* 0x000fe20000000800 */
[----:B------:R-:W-:Y:S01]  /*6b90*/  @!PT LDS RZ, [RZ] ;  /* 0x00000000fffff984 */ /* 0x000fe20000000800 */
[----:B------:R5:W-:Y:S06]  /*6ba0*/  MEMBAR.ALL.CTA ;  /* 0x0000000000007992 */ /* 0x000bec0000008000 */
[----:B-----5:R-:W5:Y:S01]  /*6bb0*/  FENCE.VIEW.ASYNC.S ;  /* 0x00000000000073c6 */ /* 0x020f620000000000 */
[----:B------:R-:W-:Y:S02]  /*6bc0*/  @!P0 VIADD R69, R69, 0x324c0 ;  /* 0x000324c045458836 */ /* 0x000fe40000000000 */
[----:B------:R-:W-:-:S03]  /*6bd0*/  VIADD R153, R153, 0x1 ;  /* 0x0000000199997836 */ /* 0x000fc60000000000 */
[----:B------:R-:W-:Y:S01]  /*6be0*/  @!P0 PRMT R69, RZ, 0x654, R69 ;  /* 0x00000654ff458816 */ /* 0x000fe20000000045 */
[----:B-----5:R0:W-:Y:S06]  /*6bf0*/  BAR.SYNC.DEFER_BLOCKING R54, 0x80 ;  /* 0x000200360000751d */ /* 0x0201ec0000010000 */
[----:B------:R0:W-:Y:S01]  /*6c00*/  @!P0 SYNCS.ARRIVE.TRANS64.RED.A1T0 RZ, [R69+URZ], RZ ;  /* 0x000000ff45ff89a7 */ /* 0x0001e2000810043f */
[----:B------:R-:W-:-:S04]  /*6c10*/  ISETP.NE.AND P0, PT, R153, 0x2, PT ;  /* 0x000000029900780c */ /* 0x000fc80003f05270 */
[----:B--23--:R-:W-:Y:S02]  /*6c20*/  SEL R4, RZ, 0x1, P0 ;  /* 0x00000001ff047807 */ /* 0x00cfe40000000000 */
[----:B------:R-:W-:Y:S02]  /*6c30*/  SEL R153, R153, RZ, P0 ;  /* 0x000000ff99997207 */ /* 0x000fe40000000000 */
[----:B------:R-:W-:Y:S01]  /*6c40*/  LOP3.LUT R159, R159, R4, RZ, 0x3c, !PT ;  /* 0x000000049f9f7212 */ /* 0x000fe200078e3cff */
[----:B0-----:R-:W-:Y:S06]  /*6c50*/  @P2 BRA `(.L_x_3916) ;  /* 0xffffffc0006c2947 */ /* 0x001fec000383ffff */
[----:B------:R-:W0:Y:S01]  /*6c60*/  S2R R5, SR_TID.X ;  /* 0x0000000000057919 */ /* 0x000e220000002100 */
[----:B------:R-:W-:Y:S02]  /*6c70*/  PLOP3.LUT P0, PT, PT, PT, PT, 0x8, 0x0 ;  /* 0x000000000000781c */ /* 0x000fe40003f0e170 */
[----:B0-----:R-:W-:-:S04]  /*6c80*/  SHF.R.U32.HI R5, RZ, 0x7, R5 ;  /* 0x00000007ff057819 */ /* 0x001fc80000011605 */
[----:B------:R-:W-:-:S13]  /*6c90*/  ISETP.NE.AND P3, PT, R5, 0x1, PT ;  /* 0x000000010500780c */ /* 0x000fda0003f65270 */
[----:B------:R-:W-:Y:S05]  /*6ca0*/  @!P3 WARPSYNC.ALL ;  /* 0x000000000000b948 */ /* 0x000fea0003800000 */
[----:B------:R-:W-:Y:S06]  /*6cb0*/  @!P3 BAR.ARV 0x9, 0x100 ;  /* 0x024400000000bb1d */ /* 0x000fec0000002000 */
.L_x_3856:
[----:B------:R-:W0:Y:S01]  /*6cc0*/  S2R R3, SR_SWINHI ;  /* 0x0000000000037919 */ /* 0x000e220000002f00 */
[----:B------:R-:W2:Y:S01]  /*6cd0*/  LDC R13, c[0x0][0x448] ;  /* 0x00011200ff0d7b82 */ /* 0x000ea20000000800 */
[----:B------:R-:W-:Y:S02]  /*6ce0*/  IMAD.U32 R6, RZ, RZ, UR38 ;  /* 0x00000026ff067e24 */ /* 0x000fe4000f8e00ff */
[----:B------:R-:W-:Y:S01]  /*6cf0*/  IMAD.MOV.U32 R7, RZ, RZ, 0x80 ;  /* 0x00000080ff077424 */ /* 0x000fe200078e00ff */
[----:B------:R-:W-:Y:S01]  /*6d00*/  STL [R1+0x50], R97 ;  /* 0x0000506101007387 */ /* 0x000fe20000100800 */
[----:B------:R-:W-:Y:S02]  /*6d10*/  IMAD.MOV.U32 R26, RZ, RZ, 0x100 ;  /* 0x00000100ff1a7424 */ /* 0x000fe400078e00ff */
[----:B------:R-:W-:Y:S01]  /*6d20*/  IMAD.U32 R24, RZ, RZ, UR38 ;  /* 0x00000026ff187e24 */ /* 0x000fe2000f8e00ff */
[----:B------:R-:W3:Y:S01]  /*6d30*/  LDC R14, c[0x0][0xa80] ;  /* 0x0002a000ff0e7b82 */ /* 0x000ee20000000800 */
[----:B------:R1:W-:Y:S01]  /*6d40*/  STL.64 [R1+0x28], R6 ;  /* 0x0000280601007387 */ /* 0x0003e20000100a00 */
[----:B------:R-:W-:-:S02]  /*6d50*/  IMAD.MOV.U32 R25, RZ, RZ, 0x80 ;  /* 0x00000080ff197424 */ /* 0x000fc400078e00ff */
[----:B------:R-:W-:Y:S01]  /*6d60*/  IMAD.U32 R72, RZ, RZ, UR37 ;  /* 0x00000025ff487e24 */ /* 0x000fe2000f8e00ff */
[----:B------:R-:W-:Y:S04]  /*6d70*/  STL.64 [R1+0x30], R26 ;  /* 0x0000301a01007387 */ /* 0x000fe80000100a00 */
[----:B------:R-:W-:Y:S04]  /*6d80*/  STL.128 [R1], R24 ;  /* 0x0000001801007387 */ /* 0x000fe80000100c00 */
[----:B------:R-:W-:Y:S04]  /*6d90*/  STL.128 [R1+0x210], RZ ;  /* 0x000210ff01007387 */ /* 0x000fe80000100c00 */
[----:B------:R-:W-:Y:S04]  /*6da0*/  STL.128 [R1+0x220], RZ ;  /* 0x000220ff01007387 */ /* 0x000fe80000100c00 */
[----:B------:R-:W-:Y:S01]  /*6db0*/  STL.128 [R1+0x240], RZ ;  /* 0x000240ff01007387 */ /* 0x000fe20000100c00 */
[----:B------:R-:W-:-:S02]  /*6dc0*/  MOV R4, R2 ;  /* 0x0000000200047202 */ /* 0x000fc40000000f00 */
[----:B0-----:R-:W-:Y:S01]  /*6dd0*/  MOV R5, R3 ;  /* 0x0000000300057202 */ /* 0x001fe20000000f00 */
[----:B---3--:R-:W-:Y:S01]  /*6de0*/  STL [R1+0x230], R14 ;  /* 0x0002300e01007387 */ /* 0x008fe20000100800 */
[C---:B------:R-:W-:Y:S02]  /*6df0*/  IADD3 R8, P1, R4.reuse, 0x32430, RZ ;  /* 0x0003243004087810 */ /* 0x040fe40007f3e0ff */
[C---:B------:R-:W-:Y:S01]  /*6e00*/  IADD3 R3, P3, R4.reuse, 0x32450, RZ ;  /* 0x0003245004037810 */ /* 0x040fe20007f7e0ff */
[----:B------:R-:W-:Y:S01]  /*6e10*/  STL.128 [R1+0x250], RZ ;  /* 0x000250ff01007387 */ /* 0x000fe20000100c00 */
[C---:B------:R-:W-:Y:S01]  /*6e20*/  IADD3 R0, P4, R4.reuse, 0x32460, RZ ;  /* 0x0003246004007810 */ /* 0x040fe20007f9e0ff */
[--C-:B------:R-:W-:Y:S01]  /*6e30*/  IMAD.X R9, RZ, RZ, R5.reuse, P1 ;  /* 0x000000ffff097224 */ /* 0x100fe200008e0605 */
[----:B--2---:R-:W-:Y:S01]  /*6e40*/  ISETP.NE.AND P1, PT, R13, 0x1, PT ;  /* 0x000000010d00780c */ /* 0x004fe20003f25270 */
[--C-:B------:R-:W-:Y:S01]  /*6e50*/  IMAD.X R12, RZ, RZ, R5.reuse, P3 ;  /* 0x000000ffff0c7224 */ /* 0x100fe200018e0605 */
[----:B------:R-:W-:Y:S01]  /*6e60*/  IADD3 R10, P2, R4, 0x32440, RZ ;  /* 0x00032440040a7810 */ /* 0x000fe20007f5e0ff */
[----:B-1----:R-:W-:Y:S01]  /*6e70*/  IMAD.X R7, RZ, RZ, R5, P4 ;  /* 0x000000ffff077224 */ /* 0x002fe200020e0605 */
[----:B------:R-:W-:Y:S01]  /*6e80*/  STL.64 [R1+0x18], R8 ;  /* 0x0000180801007387 */ /* 0x000fe20000100a00 */
[----:B------:R-:W-:Y:S01]  /*6e90*/  IMAD.MOV.U32 R4, RZ, RZ, R3 ;  /* 0x000000ffff047224 */ /* 0x000fe200078e0003 */
[----:B------:R-:W-:Y:S01]  /*6ea0*/  IADD3 R72, P3, R72, 0x50, RZ ;  /* 0x0000005048487810 */ /* 0x000fe20007f7e0ff */
[----:B------:R-:W-:Y:S01]  /*6eb0*/  IMAD.X R11, RZ, RZ, R5, P2 ;  /* 0x000000ffff0b7224 */ /* 0x000fe200010e0605 */
[----:B------:R-:W-:Y:S01]  /*6ec0*/  STL.128 [R1+0x260], RZ ;  /* 0x000260ff01007387 */ /* 0x000fe20000100c00 */
[----:B------:R-:W-:-:S02]  /*6ed0*/  IMAD.MOV.U32 R5, RZ, RZ, R12 ;  /* 0x000000ffff057224 */ /* 0x000fc400078e000c */
[----:B------:R-:W-:Y:S01]  /*6ee0*/  IMAD.MOV.U32 R6, RZ, RZ, R0 ;  /* 0x000000ffff067224 */ /* 0x000fe200078e0000 */
[----:B------:R-:W-:Y:S01]  /*6ef0*/  STL.64 [R1+0x20], R10 ;  /* 0x0000200a01007387 */ /* 0x000fe20000100a00 */
[----:B------:R-:W0:Y:S01]  /*6f00*/  @P1 LDC R3, c[0x0][0x44c] ;  /* 0x00011300ff031b82 */ /* 0x000e220000000800 */
[----:B------:R-:W-:Y:S02]  /*6f10*/  VIADD R0, R209, 0x7f ;  /* 0x0000007fd1007836 */ /* 0x000fe40000000000 */
[----:B------:R1:W-:Y:S04]  /*6f20*/  STL.128 [R1+0x40], R4 ;  /* 0x0000400401007387 */ /* 0x0003e80000100c00 */
[----:B------:R2:W-:Y:S04]  /*6f30*/  STL.128 [R1+0x270], RZ ;  /* 0x000270ff01007387 */ /* 0x0005e80000100c00 */
[----:B------:R2:W-:Y:S04]  /*6f40*/  STL.128 [R1+0x280], RZ ;  /* 0x000280ff01007387 */ /* 0x0005e80000100c00 */
[----:B------:R2:W-:Y:S01]  /*6f50*/  STL.128 [R1+0x290], RZ ;  /* 0x000290ff01007387 */ /* 0x0005e20000100c00 */
[----:B-1----:R-:W1:Y:S03]  /*6f60*/  @P1 LDC R6, c[0x0][0x450] ;  /* 0x00011400ff061b82 */ /* 0x002e660000000800 */
[----:B------:R2:W-:Y:S04]  /*6f70*/  STL.128 [R1+0x2a0], RZ ;  /* 0x0002a0ff01007387 */ /* 0x0005e80000100c00 */
[----:B------:R2:W-:Y:S01]  /*6f80*/  STL.128 [R1+0x2b0], RZ ;  /* 0x0002b0ff01007387 */ /* 0x0005e20000100c00 */
[----:B0-----:R-:W-:Y:S01]  /*6f90*/  @P1 IMAD.HI.U32 R3, R0, R3, RZ ;  /* 0x0000000300031227 */ /* 0x001fe200078e00ff */
[----:B------:R-:W0:Y:S02]  /*6fa0*/  LDC.64 R4, c[0x0][0xad8] ;  /* 0x0002b600ff047b82 */ /* 0x000e240000000a00 */
[----:B------:R2:W-:Y:S04]  /*6fb0*/  STL.128 [R1+0x2c0], RZ ;  /* 0x0002c0ff01007387 */ /* 0x0005e80000100c00 */
[----:B------:R2:W-:Y:S04]  /*6fc0*/  STL.128 [R1+0x2d0], RZ ;  /* 0x0002d0ff01007387 */ /* 0x0005e80000100c00 */
[----:B------:R2:W-:Y:S04]  /*6fd0*/  STL.128 [R1+0x2e0], RZ ;  /* 0x0002e0ff01007387 */ /* 0x0005e80000100c00 */
[----:B------:R2:W-:Y:S01]  /*6fe0*/  STL.128 [R1+0x2f0], RZ ;  /* 0x0002f0ff01007387 */ /* 0x0005e20000100c00 */
[----:B-1----:R-:W-:-:S03]  /*6ff0*/  @P1 SHF.R.U32.HI R0, RZ, R6, R3 ;  /* 0x00000006ff001219 */ /* 0x002fc60000011603 */
[----:B------:R2:W-:Y:S04]  /*7000*/  STL.128 [R1+0x300], RZ ;  /* 0x000300ff01007387 */ /* 0x0005e80000100c00 */
[----:B------:R2:W-:Y:S01]  /*7010*/  STL.128 [R1+0x310], RZ ;  /* 0x000310ff01007387 */ /* 0x0005e20000100c00 */
[----:B------:R-:W-:Y:S01]  /*7020*/  IMAD.IADD R3, R225, 0x1, R0 ;  /* 0x00000001e1037824 */ /* 0x000fe200078e0200 */
[----:B0-----:R-:W-:Y:S02]  /*7030*/  ISETP.GE.AND P2, PT, R5, 0x1, PT ;  /* 0x000000010500780c */ /* 0x001fe40003f46270 */
        /* <DEDUP_REMOVED lines=21> */
[----:B------:R-:W0:Y:S01]  /*7190*/  FENCE.VIEW.ASYNC.G ;  /* 0x00000000000073c6 */ /* 0x000e220000000100 */
[----:B------:R-:W-:Y:S05]  /*71a0*/  WARPSYNC.ALL ;  /* 0x0000000000007948 */ /* 0x000fea0003800000 */
[----:B0-----:R-:W-:Y:S06]  /*71b0*/  BAR.ARV 0xc, 0x180 ;  /* 0x0306000000007b1d */ /* 0x001fec0000002000 */
.L_x_3917:
[----:B------:R-:W-:Y:S02]  /*71c0*/  IMAD.X R73, RZ, RZ, UR36, P3 ;  /* 0x00000024ff497e24 */ /* 0x000fe400098e06ff */
        /* <DEDUP_REMOVED lines=13> */
.L_x_3920:
[----:B------:R-:W-:-:S13]  /*72a0*/  ISETP.NE.AND P0, PT, R5, 0x1, PT ;  /* 0x000000010500780c */ /* 0x000fda0003f05270 */
[----:B------:R-:W0:Y:S02]  /*72b0*/  @P0 LDC.64 R6, c[0x0][0xae0] ;  /* 0x0002b800ff060b82 */ /* 0x000e240000000a00 */
[----:B0-----:R-:W-:-:S05]  /*72c0*/  @P0 IMAD.HI.U32 R6, R0, R6, RZ ;  /* 0x0000000600060227 */ /* 0x001fca00078e00ff */
[----:B------:R-:W-:-:S07]  /*72d0*/  @P0 SHF.R.U32.HI R0, RZ, R7, R6 ;  /* 0x00000007ff000219 */ /* 0x000fce0000011606 */
.L_x_3921:
[----:B------:R-:W-:Y:S05]  /*72e0*/  BSYNC B0 ;  /* 0x0000000000007941 */ /* 0x000fea0003800000 */
.L_x_3919:
[----:B------:R-:W-:-:S05]  /*72f0*/  IMAD R3, R0, R5, R5 ;  /* 0x0000000500037224 */ /* 0x000fca00078e0205 */
[----:B------:R-:W-:-:S07]  /*7300*/  VIMNMX R4, R4, R3, PT ;  /* 0x0000000304047248 */ /* 0x000fce0003fe0100 */
.L_x_3918:
[----:B------:R-:W0:Y:S01]  /*7310*/  @P1 LDC R0, c[0x0][0x44c] ;  /* 0x00011300ff001b82 */ /* 0x000e220000000800 */
[----:B------:R-:W-:Y:S01]  /*7320*/  VIADD R4, R4, 0x5f ;  /* 0x0000005f04047836 */ /* 0x000fe20000000000 */
[----:B------:R-:W-:-:S03]  /*7330*/  ULDC UR4, c[0x0][0xad4] ;  /* 0x0002b50000047ab9 */ /* 0x000fc60000000800 */
[----:B------:R-:W-:-:S03]  /*7340*/  IMAD.HI R4, R4, 0x2aaaaaab, RZ ;  /* 0x2aaaaaab04047827 */ /* 0x000fc600078e02ff */
[----:B------:R-:W1:Y:S02]  /*7350*/  @P1 LDC R7, c[0x0][0x450] ;  /* 0x00011400ff071b82 */ /* 0x000e640000000800 */
[----:B------:R-:W-:-:S04]  /*7360*/  SHF.R.U32.HI R3, RZ, 0x1f, R4 ;  /* 0x0000001fff037819 */ /* 0x000fc80000011604 */
[----:B------:R-:W-:-:S04]  /*7370*/  LEA.HI.SX32 R4, R4, R3, 0x1c ;  /* 0x0000000304047211 */ /* 0x000fc800078fe2ff */
[----:B------:R-:W-:Y:S01]  /*7380*/  VIMNMX R45, R45, R4, PT ;  /* 0x000000042d2d7248 */ /* 0x000fe20003fe0100 */
[----:B0-----:R-:W-:-:S04]  /*7390*/  @P1 IMAD.HI.U32 R6, R209, R0, RZ ;  /* 0x00000000d1061227 */ /* 0x001fc800078e00ff */
[----:B------:R-:W-:Y:S01]  /*73a0*/  IMAD.MOV.U32 R0, RZ, RZ, R209 ;  /* 0x000000ffff007224 */ /* 0x000fe200078e00d1 */
        /* <DEDUP_REMOVED lines=14> */
.L_x_3924:
[----:B------:R-:W-:-:S13]  /*7490*/  ISETP.NE.AND P0, PT, R5, 0x1, PT ;  /* 0x000000010500780c */ /* 0x000fda0003f05270 */
[----:B------:R-:W0:Y:S02]  /*74a0*/  @P0 LDC.64 R6, c[0x0][0xae0] ;  /* 0x0002b800ff060b82 */ /* 0x000e240000000a00 */
[----:B0-----:R-:W-:-:S05]  /*74b0*/  @P0 IMAD.HI.U32 R6, R0, R6, RZ ;  /* 0x0000000600060227 */ /* 0x001fca00078e00ff */
[----:B------:R-:W-:-:S07]  /*74c0*/  @P0 SHF.R.U32.HI R0, RZ, R7, R6 ;  /* 0x00000007ff000219 */ /* 0x000fce0000011606 */
.L_x_3925:
[----:B------:R-:W-:Y:S05]  /*74d0*/  BSYNC B0 ;  /* 0x0000000000007941 */ /* 0x000fea0003800000 */
.L_x_3923:
[----:B------:R-:W-:-:S05]  /*74e0*/  IMAD R0, R0, R5, RZ ;  /* 0x0000000500007224 */ /* 0x000fca00078e02ff */
[----:B------:R-:W-:-:S07]  /*74f0*/  VIMNMX R3, R3, R0, !PT ;  /* 0x0000000003037248 */ /* 0x000fce0007fe0100 */
.L_x_3922:
        /* <DEDUP_REMOVED lines=39> */
.L_x_3927:
[----:B------:R-:W-:Y:S05]  /*7770*/  BSYNC B0 ;  /* 0x0000000000007941 */ /* 0x000fea0003800000 */
.L_x_3926:
[----:B------:R-:W-:Y:S01]  /*7780*/  IMAD R202, R219, R215, R202 ;  /* 0x000000d7dbca7224 */ /* 0x000fe200078e02ca */
[----:B------:R-:W-:-:S04]  /*7790*/  PLOP3.LUT P0, PT, PT, PT, PT, 0x80, 0x0 ;  /* 0x000000000000781c */ /* 0x000fc80003f0f070 */
[----:B------:R-:W-:-:S04]  /*77a0*/  VIADDMNMX R215, R202, R215, R45, PT ;  /* 0x000000d7cad77246 */ /* 0x000fc8000380012d */
[----:B------:R-:W-:-:S13]  /*77b0*/  ISETP.GT.AND P1, PT, R215, R202, PT ;  /* 0x000000cad700720c */ /* 0x000fda0003f24270 */
[----:B------:R-:W-:Y:S05]  /*77c0*/  @!P1 BRA `(.L_x_3928) ;  /* 0x0000025800ec9947 */ /* 0x000fea0003800000 */
[----:B------:R0:W-:Y:S01]  /*77d0*/  STL.64 [R1+0x58], RZ ;  /* 0x000058ff01007387 */ /* 0x0001e20000100a00 */
[----:B------:R-:W-:Y:S01]  /*77e0*/  IMAD.U32 R32, RZ, RZ, UR37 ;  /* 0x00000025ff207e24 */ /* 0x000fe2000f8e00ff */
[----:B------:R-:W-:Y:S01]  /*77f0*/  UMOV UR4, 0xffffffff ;  /* 0xffffffff00047882 */ /* 0x000fe20000000000 */
[----:B------:R-:W-:Y:S02]  /*7800*/  IMAD.U32 R19, RZ, RZ, UR37 ;  /* 0x00000025ff137e24 */ /* 0x000fe4000f8e00ff */
[----:B------:R-:W-:Y:S01]  /*7810*/  IMAD.U32 R24, RZ, RZ, UR37 ;  /* 0x00000025ff187e24 */ /* 0x000fe2000f8e00ff */
[----:B------:R-:W-:Y:S01]  /*7820*/  IADD3 R32, P0, R32, 0x88, RZ ;  /* 0x0000008820207810 */ /* 0x000fe20007f1e0ff */
[----:B------:R-:W-:Y:S01]  /*7830*/  IMAD.U32 R37, RZ, RZ, UR37 ;  /* 0x00000025ff257e24 */ /* 0x000fe2000f8e00ff */
[----:B------:R-:W-:Y:S02]  /*7840*/  IADD3 R19, P1, R19, 0x78, RZ ;  /* 0x0000007813137810 */ /* 0x000fe40007f3e0ff */
[----:B------:R-:W-:Y:S01]  /*7850*/  IADD3 R24, P2, R24, 0x58, RZ ;  /* 0x0000005818187810 */ /* 0x000fe20007f5e0ff */
[----:B------:R-:W-:Y:S01]  /*7860*/  IMAD.X R33, RZ, RZ, UR36, P0 ;  /* 0x00000024ff217e24 */ /* 0x000fe200080e06ff */
[----:B------:R-:W-:Y:S01]  /*7870*/  IADD3 R37, P3, R37, 0x60, RZ ;  /* 0x0000006025257810 */ /* 0x000fe20007f7e0ff */
[----:B------:R-:W-:-:S02]  /*7880*/  IMAD.X R18, RZ, RZ, UR36, P1 ;  /* 0x00000024ff127e24 */ /* 0x000fc400088e06ff */
[----:B------:R-:W-:Y:S02]  /*7890*/  IMAD.X R25, RZ, RZ, UR36, P2 ;  /* 0x00000024ff197e24 */ /* 0x000fe400090e06ff */
[----:B------:R-:W-:Y:S01]  /*78a0*/  IMAD.X R46, RZ, RZ, UR36, P3 ;  /* 0x00000024ff2e7e24 */ /* 0x000fe200098e06ff */
[----:B0-----:R-:W-:Y:S07]  /*78b0*/  BRA.DIV UR4, `(.L_x_3929) ;  /* 0x0000033e04f47947 */ /* 0x001fee000b800000 */
[----:B------:R-:W3:Y:S04]  /*78c0*/  LDL R0, [R1+0x51c] ;  /* 0x00051c0001007983 */ /* 0x000ee80000100800 */
[----:B---3--:R0:W1:Y:S02]  /*78d0*/  SHFL.IDX PT, R14, R0, RZ, 0x1f ;  /* 0x00001fff000e7589 */ /* 0x00806400000e0000 */
.L_x_4262:
[----:B01----:R-:W-:Y:S01]  /*78e0*/  LEA.HI R0, R14, R14, RZ, 0x1 ;  /* 0x0000000e0e007211 */ /* 0x003fe200078f08ff */
[C---:B------:R-:W-:Y:S01]  /*78f0*/  VIADD R26, R2.reuse, 0x18400 ;  /* 0x00018400021a7836 */ /* 0x040fe20000000000 */
[----:B------:R-:W-:Y:S01]  /*7900*/  STL.128 [R1+0x90], RZ ;  /* 0x000090ff01007387 */ /* 0x000fe20000100c00 */
[----:B------:R-:W-:Y:S01]  /*7910*/  VIADD R10, R2, 0x400 ;  /* 0x00000400020a7836 */ /* 0x000fe20000000000 */
[----:B------:R-:W-:Y:S01]  /*7920*/  LOP3.LUT R3, R0, 0x7fffe, RZ, 0xc0, !PT ;  /* 0x0007fffe00037812 */ /* 0x000fe200078ec0ff */
[----:B------:R-:W-:Y:S01]  /*7930*/  IMAD.MOV.U32 R4, RZ, RZ, 0x1 ;  /* 0x00000001ff047424 */ /* 0x000fe200078e00ff */
[----:B------:R-:W-:Y:S01]  /*7940*/  STL.128 [R1+0xa0], RZ ;  /* 0x0000a0ff01007387 */ /* 0x000fe20000100c00 */
[----:B------:R-:W-:Y:S01]  /*7950*/  IMAD.MOV.U32 R5, RZ, RZ, RZ ;  /* 0x000000ffff057224 */ /* 0x000fe200078e00ff */
[----:B------:R-:W-:Y:S01]  /*7960*/  SHF.R.U32.HI R10, RZ, 0x4, R10 ;  /* 0x00000004ff0a7819 */ /* 0x000fe2000001160a */
[----:B------:R-:W-:Y:S01]  /*7970*/  IMAD.IADD R11, R14, 0x1, -R3 ;  /* 0x000000010e0b7824 */ /* 0x000fe200078e0a03 */
[----:B------:R-:W-:Y:S01]  /*7980*/  STL.128 [R1+0xb0], RZ ;  /* 0x0000b0ff01007387 */ /* 0x000fe20000100c00 */
[----:B------:R-:W-:Y:S01]  /*7990*/  VIADD R3, R2, 0x1c400 ;  /* 0x0001c40002037836 */ /* 0x000fe20000000000 */
[----:B------:R-:W-:Y:S01]  /*79a0*/  LOP3.LUT R10, R10, 0x3fff, RZ, 0xc0, !PT ;  /* 0x00003fff0a0a7812 */ /* 0x000fe200078ec0ff */
[----:B------:R-:W-:Y:S01]  /*79b0*/  IMAD R0, R11, 0x2000, R26 ;  /* 0x000020000b007824 */ /* 0x000fe200078e021a */
[----:B------:R-:W-:Y:S01]  /*79c0*/  STL.128 [R1+0xc0], RZ ;  /* 0x0000c0ff01007387 */ /* 0x000fe20000100c00 */
[----:B------:R-:W-:Y:S01]  /*79d0*/  IMAD.MOV.U32 R6, RZ, RZ, 0x1 ;  /* 0x00000001ff067424 */ /* 0x000fe200078e00ff */
[----:B------:R-:W-:Y:S01]  /*79e0*/  SHF.R.U32.HI R3, RZ, 0x4, R3 ;  /* 0x00000004ff037819 */ /* 0x000fe20000011603 */
[----:B------:R-:W-:Y:S01]  /*79f0*/  VIADD R11, R0, 0xa000 ;  /* 0x0000a000000b7836 */ /* 0x000fe20000000000 */
[----:B------:R-:W-:Y:S01]  /*7a00*/  SHF.R.U32.HI R0, RZ, 0x4, R0 ;  /* 0x00000004ff007819 */ /* 0x000fe20000011600 */
[----:B------:R-:W-:Y:S01]  /*7a10*/  IMAD.MOV.U32 R7, RZ, RZ, RZ ;  /* 0x000000ffff077224 */ /* 0x000fe200078e00ff */
[----:B------:R-:W-:Y:S01]  /*7a20*/  LOP3.LUT R3, R3, 0x3fff, RZ, 0xc0, !PT ;  /* 0x00003fff03037812 */ /* 0x000fe200078ec0ff */
[----:B------:R-:W-:Y:S01]  /*7a30*/  IMAD.MOV.U32 R8, RZ, RZ, 0x1 ;  /* 0x00000001ff087424 */ /* 0x000fe200078e00ff */
[----:B------:R-:W-:Y:S01]  /*7a40*/  SHF.R.U32.HI R11, RZ, 0x4, R11 ;  /* 0x00000004ff0b7819 */ /* 0x000fe2000001160b */
[----:B------:R-:W-:Y:S01]  /*7a50*/  IMAD.MOV.U32 R9, RZ, RZ, RZ ;  /* 0x000000ffff097224 */ /* 0x000fe200078e00ff */
[----:B------:R-:W-:Y:S01]  /*7a60*/  LOP3.LUT R3, R3, 0x10000, RZ, 0xfc, !PT ;  /* 0x0001000003037812 */ /* 0x000fe200078efcff */
[----:B------:R0:W-:Y:S01]  /*7a70*/  STL.128 [R1+0x60], R4 ;  /* 0x0000600401007387 */ /* 0x0001e20000100c00 */
[----:B------:R-:W-:Y:S01]  /*7a80*/  LOP3.LUT R11, R11, 0x3fff, RZ, 0xc0, !PT ;  /* 0x00003fff0b0b7812 */ /* 0x000fe200078ec0ff */
[----:B------:R-:W-:Y:S01]  /*7a90*/  IMAD.U32 R34, RZ, RZ, UR37 ;  /* 0x00000025ff227e24 */ /* 0x000fe2000f8e00ff */
[----:B------:R-:W-:Y:S01]  /*7aa0*/  LOP3.LUT R0, R0, 0x3fff, RZ, 0xc0, !PT ;  /* 0x00003fff00007812 */ /* 0x000fe200078ec0ff */
[----:B------:R1:W-:Y:S01]  /*7ab0*/  STL.64 [R1+0x70], R8 ;  /* 0x0000700801007387 */ /* 0x0003e20000100a00 */
[----:B------:R-:W-:Y:S01]  /*7ac0*/  LOP3.LUT R11, R11, 0x10000, RZ, 0xfc, !PT ;  /* 0x000100000b0b7812 */ /* 0x000fe200078efcff */
[----:B------:R-:W-:Y:S01]  /*7ad0*/  IMAD.U32 R38, RZ, RZ, UR37 ;  /* 0x00000025ff267e24 */ /* 0x000fe2000f8e00ff */
[----:B------:R-:W-:Y:S01]  /*7ae0*/  LOP3.LUT P0, RZ, R26, 0x1bf, RZ, 0xc0, !PT ;  /* 0x000001bf1aff7812 */ /* 0x000fe2000780c0ff */
[----:B------:R-:W-:Y:S01]  /*7af0*/  STL.128 [R1+0xd0], RZ ;  /* 0x0000d0ff01007387 */ /* 0x000fe20000100c00 */
[----:B------:R-:W-:Y:S01]  /*7b00*/  IADD3 R34, P5, R34, 0x68, RZ ;  /* 0x0000006822227810 */ /* 0x000fe20007fbe0ff */
[----:B------:R-:W-:Y:S01]  /*7b10*/  IMAD.U32 R39, RZ, RZ, UR37 ;  /* 0x00000025ff277e24 */ /* 0x000fe2000f8e00ff */
[----:B------:R-:W-:Y:S01]  /*7b20*/  IADD3 R38, P4, R38, 0x70, RZ ;  /* 0x0000007026267810 */ /* 0x000fe20007f9e0ff */
[----:B------:R-:W-:Y:S01]  /*7b30*/  STL.128 [R1+0xe0], RZ ;  /* 0x0000e0ff01007387 */ /* 0x000fe20000100c00 */
[----:B------:R-:W-:Y:S01]  /*7b40*/  IMAD.U32 R41, RZ, RZ, UR37 ;  /* 0x00000025ff297e24 */ /* 0x000fe2000f8e00ff */
[----:B------:R-:W-:Y:S01]  /*7b50*/  BSSY B6, `(.L_x_3930) ;  /* 0x000002a000067945 */ /* 0x000fe20003800000 */
[----:B------:R-:W-:Y:S01]  /*7b60*/  IMAD.U32 R45, RZ, RZ, UR37 ;  /* 0x00000025ff2d7e24 */ /* 0x000fe2000f8e00ff */
[C---:B0-----:R-:W-:Y:S01]  /*7b70*/  LOP3.LUT R6, R10.reuse, 0x3000000, RZ, 0xfc, !PT ;  /* 0x030000000a067812 */ /* 0x041fe200078efcff */
[----:B------:R-:W-:Y:S01]  /*7b80*/  IMAD.MOV.U32 R4, RZ, RZ, R3 ;  /* 0x000000ffff047224 */ /* 0x000fe200078e0003 */
[----:B------:R-:W-:Y:S01]  /*7b90*/  LOP3.LUT R10, R10, 0x10000, RZ, 0xfc, !PT ;  /* 0x000100000a0a7812 */ /* 0x000fe200078efcff */
[----:B------:R-:W-:Y:S01]  /*7ba0*/  IMAD.MOV.U32 R5, RZ, RZ, 0x40000040 ;  /* 0x40000040ff057424 */ /* 0x000fe200078e00ff */
[----:B-1----:R-:W-:Y:S01]  /*7bb0*/  LOP3.LUT R8, R0, 0x10000, RZ, 0xfc, !PT ;  /* 0x0001000000087812 */ /* 0x002fe200078efcff */
[----:B------:R-:W-:Y:S01]  /*7bc0*/  IMAD.MOV.U32 R7, RZ, RZ, 0x40000040 ;  /* 0x40000040ff077424 */ /* 0x000fe200078e00ff */
[----:B------:R-:W-:Y:S01]  /*7bd0*/  IADD3 R39, P3, R39, 0x80, RZ ;  /* 0x0000008027277810 */ /* 0x000fe20007f7e0ff */
[----:B------:R-:W-:Y:S01]  /*7be0*/  IMAD.MOV.U32 R9, RZ, RZ, 0x40000040 ;  /* 0x40000040ff097424 */ /* 0x000fe200078e00ff */
[----:B------:R-:W-:Y:S01]  /*7bf0*/  IADD3 R41, P2, R41, 0x90, RZ ;  /* 0x0000009029297810 */ /* 0x000fe20007f5e0ff */
[----:B------:R-:W-:Y:S01]  /*7c00*/  IMAD.U32 R35, RZ, RZ, UR37 ;  /* 0x00000025ff237e24 */ /* 0x000fe2000f8e00ff */
[----:B------:R0:W-:Y:S01]  /*7c10*/  STL.128 [R1+0x80], R4 ;  /* 0x0000800401007387 */ /* 0x0001e20000100c00 */
[----:B------:R-:W-:Y:S01]  /*7c20*/  IMAD.X R42, RZ, RZ, UR36, P5 ;  /* 0x00000024ff2a7e24 */ /* 0x000fe2000a8e06ff */
[----:B------:R-:W-:Y:S01]  /*7c30*/  IADD3 R45, P1, R45, 0xf0, RZ ;  /* 0x000000f02d2d7810 */ /* 0x000fe20007f3e0ff */
[----:B------:R-:W-:Y:S01]  /*7c40*/  IMAD.X R48, RZ, RZ, UR36, P4 ;  /* 0x00000024ff307e24 */ /* 0x000fe2000a0e06ff */
[----:B------:R1:W-:Y:S01]  /*7c50*/  STL.64 [R1+0x78], R8 ;  /* 0x0000780801007387 */ /* 0x0003e20000100a00 */
[----:B------:R-:W-:Y:S01]  /*7c60*/  IADD3 R35, P5, R35, 0xf8, RZ ;  /* 0x000000f823237810 */ /* 0x000fe20007fbe0ff */
[----:B------:R-:W-:-:S02]  /*7c70*/  IMAD.X R49, RZ, RZ, UR36, P3 ;  /* 0x00000024ff317e24 */ /* 0x000fc400098e06ff */
[----:B------:R-:W-:Y:S02]  /*7c80*/  IMAD.X R40, RZ, RZ, UR36, P2 ;  /* 0x00000024ff287e24 */ /* 0x000fe400090e06ff */
[----:B------:R-:W-:Y:S02]  /*7c90*/  IMAD.X R47, RZ, RZ, UR36, P1 ;  /* 0x00000024ff2f7e24 */ /* 0x000fe400088e06ff */
[----:B------:R-:W-:Y:S02]  /*7ca0*/  IMAD.X R36, RZ, RZ, UR36, P5 ;  /* 0x00000024ff247e24 */ /* 0x000fe4000a8e06ff */
[----:B0-----:R-:W-:Y:S02]  /*7cb0*/  IMAD.MOV.U32 R6, RZ, RZ, R10 ;  /* 0x000000ffff067224 */ /* 0x001fe400078e000a */
[----:B------:R-:W-:-:S05]  /*7cc0*/  IMAD.MOV.U32 R4, RZ, RZ, R11 ;  /* 0x000000ffff047224 */ /* 0x000fca00078e000b */
[----:B------:R1:W-:Y:S01]  /*7cd0*/  STL.128 [R1+0xf0], R4 ;  /* 0x0000f00401007387 */ /* 0x0003e20000100c00 */
[----:B------:R-:W-:Y:S05]  /*7ce0*/  @!P0 BRA `(.L_x_3931) ;  /* 0x0000000000408947 */ /* 0x000fea0003800000 */
[----:B------:R-:W-:Y:S01]  /*7cf0*/  MOV R14, 0x0 ;  /* 0x00000000000e7802 */ /* 0x000fe20000000f00 */
[----:B------:R-:W-:Y:S01]  /*7d00*/  ULDC.64 UR4, c[0x4][0x98] ;  /* 0x0100260000047ab9 */ /* 0x000fe20000000a00 */
[----:B------:R-:W-:Y:S01]  /*7d10*/  ULDC.64 UR6, c[0x4][0xa0] ;  /* 0x0100280000067ab9 */ /* 0x000fe20000000a00 */
[----:B-1----:R-:W-:Y:S02]  /*7d20*/  IMAD.U32 R4, RZ, RZ, UR4 ;  /* 0x00000004ff047e24 */ /* 0x002fe4000f8e00ff */
[----:B------:R-:W-:Y:S01]  /*7d30*/  IMAD.U32 R5, RZ, RZ, UR5 ;  /* 0x00000005ff057e24 */ /* 0x000fe2000f8e00ff */
[----:B----4-:R-:W0:Y:S01]  /*7d40*/  LDC.64 R14, c[0x4][R14] ;  /* 0x010000000e0e7b82 */ /* 0x010e220000000a00 */
        /* <DEDUP_REMOVED lines=9> */
[----:B0-2--5:R-:W-:Y:S05]  /*7de0*/  CALL.ABS.NOINC R14 ;  /* 0x000000000e007343 */ /* 0x025fea0003c00000 */
.L_x_3931:
[----:B------:R-:W-:Y:S05]  /*7df0*/  BSYNC B6 ;  /* 0x0000000000067941 */ /* 0x000fea0003800000 */
.L_x_3930:
[----:B------:R-:W0:Y:S01]  /*7e00*/  LDC.64 R10, c[0x0][0xad0] ;  /* 0x0002b400ff0a7b82 */ /* 0x000e220000000a00 */
[----:B------:R-:W3:Y:S01]  /*7e10*/  S2R R27, SR_TID.X ;  /* 0x00000000001b7919 */ /* 0x000ee20000002100 */
[----:B------:R-:W-:Y:S02]  /*7e20*/  UIADD3 UR5, UP0, UR37, 0x100, URZ ;  /* 0x0000010025057890 */ /* 0x000fe4000ff1e03f */
[----:B------:R-:W-:Y:S01]  /*7e30*/  IMAD.U32 R54, RZ, RZ, UR37 ;  /* 0x00000025ff367e24 */ /* 0x000fe2000f8e00ff */
[----:B------:R-:W-:Y:S01]  /*7e40*/  STL.64 [R1+0x110], R24 ;  /* 0x0001101801007387 */ /* 0x000fe20000100a00 */
[----:B------:R-:W-:Y:S01]  /*7e50*/  UIADD3.X UR6, URZ, UR36, URZ, UP0, !UPT ;  /* 0x000000243f067290 */ /* 0x000fe200087fe43f */
[----:B------:R-:W-:Y:S01]  /*7e60*/  IMAD.U32 R3, RZ, RZ, UR37 ;  /* 0x00000025ff037e24 */ /* 0x000fe2000f8e00ff */
[----:B----4-:R-:W4:Y:S01]  /*7e70*/  LDC.64 R14, c[0x0][0xad8] ;  /* 0x0002b600ff0e7b82 */ /* 0x010f220000000a00 */
[----:B------:R-:W-:Y:S01]  /*7e80*/  UIADD3 UR4, UP0, UR37, 0x14c, URZ ;  /* 0x0000014c25047890 */ /* 0x000fe2000ff1e03f */
[----:B-1----:R-:W-:Y:S01]  /*7e90*/  IMAD.U32 R8, RZ, RZ, UR5 ;  /* 0x00000005ff087e24 */ /* 0x002fe2000f8e00ff */
[----:B------:R-:W-:Y:S01]  /*7ea0*/  STL.64 [R1+0x100], R204 ;  /* 0x000100cc01007387 */ /* 0x000fe20000100a00 */
[----:B------:R-:W-:Y:S01]  /*7eb0*/  IMAD.U32 R9, RZ, RZ, UR6 ;  /* 0x00000006ff097e24 */ /* 0x000fe2000f8e00ff */
[----:B------:R-:W-:Y:S01]  /*7ec0*/  UIADD3.X UR5, URZ, UR36, URZ, UP0, !UPT ;  /* 0x000000243f057290 */ /* 0x000fe200087fe43f */
[----:B------:R-:W-:Y:S01]  /*7ed0*/  IMAD.U32 R43, RZ, RZ, UR37 ;  /* 0x00000025ff2b7e24 */ /* 0x000fe2000f8e00ff */
[----:B------:R-:W-:Y:S01]  /*7ee0*/  STL.U8 [R1+0x118], RZ ;  /* 0x000118ff01007387 */ /* 0x000fe20000100000 */
[----:B------:R-:W1:Y:S01]  /*7ef0*/  LDC.64 R20, c[0x0][0xae0] ;  /* 0x0002b800ff147b82 */ /* 0x000e620000000a00 */
[----:B------:R-:W-:Y:S01]  /*7f00*/  IMAD.U32 R12, RZ, RZ, UR4 ;  /* 0x00000004ff0c7e24 */ /* 0x000fe2000f8e00ff */
[----:B------:R-:W-:Y:S01]  /*7f10*/  ULDC UR4, c[0x0][0x3f4] ;  /* 0x0000fd0000047ab9 */ /* 0x000fe20000000800 */
[----:B------:R2:W-:Y:S01]  /*7f20*/  STL.64 [R1+0x108], R8 ;  /* 0x0001080801007387 */ /* 0x0005e20000100a00 */
[----:B------:R-:W-:Y:S01]  /*7f30*/  IMAD.U32 R13, RZ, RZ, UR5 ;  /* 0x00000005ff0d7e24 */ /* 0x000fe2000f8e00ff */
[----:B------:R-:W-:-:S02]  /*7f40*/  ISETP.LT.AND P0, PT, RZ, UR4, PT ;  /* 0x00000004ff007c0c */ /* 0x000fc4000bf01270 */
[----:B------:R-:W-:Y:S01]  /*7f50*/  IADD3 R54, P2, R54, 0x118, RZ ;  /* 0x0000011836367810 */ /* 0x000fe20007f5e0ff */
[----:B------:R-:W1:Y:S01]  /*7f60*/  LDC R6, c[0x0][0x450] ;  /* 0x00011400ff067b82 */ /* 0x000e620000000800 */
[----:B0-----:R-:W-:Y:S01]  /*7f70*/  IMAD.MOV.U32 R30, RZ, RZ, R11 ;  /* 0x000000ffff1e7224 */ /* 0x001fe200078e000b */
[----:B------:R-:W-:Y:S01]  /*7f80*/  STL.64 [R1+0x150], R12 ;  /* 0x0001500c01007387 */ /* 0x000fe20000100a00 */
[----:B------:R-:W-:Y:S01]  /*7f90*/  IMAD.MOV.U32 R7, RZ, RZ, R10 ;  /* 0x000000ffff077224 */ /* 0x000fe200078e000a */
[----:B------:R-:W-:Y:S01]  /*7fa0*/  IADD3 R43, P4, R43, 0x150, RZ ;  /* 0x000001502b2b7810 */ /* 0x000fe20007f9e0ff */
[----:B------:R-:W-:Y:S02]  /*7fb0*/  IMAD.X R55, RZ, RZ, UR36, P2 ;  /* 0x00000024ff377e24 */ /* 0x000fe400090e06ff */
[----:B--2---:R-:W-:Y:S01]  /*7fc0*/  IMAD.MOV.U32 R8, RZ, RZ, RZ ;  /* 0x000000ffff087224 */ /* 0x004fe200078e00ff */
[----:B------:R-:W0:Y:S01]  /*7fd0*/  LDC.64 R4, c[0x0][0x448] ;  /* 0x00011200ff047b82 */ /* 0x000e220000000a00 */
[----:B----4-:R-:W-:-:S02]  /*7fe0*/  IMAD.MOV.U32 R9, RZ, RZ, R15 ;  /* 0x000000ffff097224 */ /* 0x010fc400078e000f */
[----:B---3--:R-:W-:Y:S02]  /*7ff0*/  VIADD R0, R27, 0xffffff80 ;  /* 0xffffff801b007836 */ /* 0x008fe40000000000 */
[----:B------:R-:W-:Y:S02]  /*8000*/  IMAD.MOV.U32 R31, RZ, RZ, R14 ;  /* 0x000000ffff1f7224 */ /* 0x000fe400078e000e */
[----:B------:R-:W-:Y:S01]  /*8010*/  IMAD.X R51, RZ, RZ, UR36, P4 ;  /* 0x00000024ff337e24 */ /* 0x000fe2000a0e06ff */
[----:B------:R-:W-:Y:S01]  /*8020*/  STL [R1+0x4a0], R0 ;  /* 0x0004a00001007387 */ /* 0x000fe20000100800 */
[----:B-1----:R-:W-:Y:S02]  /*8030*/  IMAD.MOV.U32 R10, RZ, RZ, R20 ;  /* 0x000000ffff0a7224 */ /* 0x002fe400078e0014 */
[----:B------:R-:W-:Y:S01]  /*8040*/  IMAD.MOV.U32 R11, RZ, RZ, R21 ;  /* 0x000000ffff0b7224 */ /* 0x000fe200078e0015 */
[----:B------:R1:W-:Y:S04]  /*8050*/  STL [R1+0x11c], R0 ;  /* 0x00011c0001007387 */ /* 0x0003e80000100800 */
[----:B------:R-:W-:Y:S04]  /*8060*/  STL.128 [R1+0x130], R8 ;  /* 0x0001300801007387 */ /* 0x000fe80000100c00 */
[----:B------:R2:W-:Y:S01]  /*8070*/  STL.128 [R1+0x120], R28 ;  /* 0x0001201c01007387 */ /* 0x0005e20000100c00 */
[----:B-1----:R-:W-:-:S03]  /*8080*/  IMAD.U32 R0, RZ, RZ, UR37 ;  /* 0x00000025ff007e24 */ /* 0x002fc6000f8e00ff */
[----:B0-----:R0:W-:Y:S02]  /*8090*/  STL.128 [R1+0x140], R4 ;  /* 0x0001400401007387 */ /* 0x0011e40000100c00 */
[----:B--2---:R-:W-:Y:S02]  /*80a0*/  IADD3 R29, P1, R0, 0x11c, RZ ;  /* 0x0000011c001d7810 */ /* 0x004fe40007f3e0ff */
[----:B------:R-:W-:-:S03]  /*80b0*/  IADD3 R30, P3, R3, 0x108, RZ ;  /* 0x00000108031e7810 */ /* 0x000fc60007f7e0ff */
[----:B------:R-:W-:Y:S02]  /*80c0*/  IMAD.X R31, RZ, RZ, UR36, P1 ;  /* 0x00000024ff1f7e24 */ /* 0x000fe400088e06ff */
[----:B------:R-:W-:Y:S01]  /*80d0*/  IMAD.X R50, RZ, RZ, UR36, P3 ;  /* 0x00000024ff327e24 */ /* 0x000fe200098e06ff */
[----:B------:R-:W-:Y:S07]  /*80e0*/  @P0 BRA `(.L_x_3932) ;  /* 0x0000000000400947 */ /* 0x000fee0003800000 */
        /* <DEDUP_REMOVED lines=10> */
.L_x_3935:
[----:B--2---:R2:W3:Y:S02]  /*8190*/  SYNCS.PHASECHK.TRANS64.TRYWAIT P0, [R2+URZ+0x32400], R3 ;  /* 0x03240003020075a7 */ /* 0x0044e4000800017f */
[----:B---3--:R-:W-:Y:S05]  /*81a0*/  @!P0 NANOSLEEP.SYNCS 0x989680 ;  /* 0x009896800000895d */ /* 0x008fea0003900000 */
[----:B------:R-:W3:Y:S02]  /*81b0*/  @!P0 SYNCS.PHASECHK.TRANS64 P0, [R2+URZ+0x32400], R3 ;  /* 0x03240003020085a7 */ /* 0x000ee4000800007f */
[----:B---3--:R-:W-:Y:S05]  /*81c0*/  @!P0 BRA `(.L_x_3935) ;  /* 0xfffffffc00f08947 */ /* 0x008fea000383ffff */
.L_x_3934:
[----:B------:R-:W-:Y:S05]  /*81d0*/  BSYNC B0 ;  /* 0x0000000000007941 */ /* 0x000fea0003800000 */
.L_x_3933:
[----:B------:R-:W-:Y:S05]  /*81e0*/  BRA `(.L_x_3936) ;  /* 0x0000002c00a07947 */ /* 0x000fea0003800000 */
.L_x_3932:
[----:B------:R-:W-:Y:S01]  /*81f0*/  LOP3.LUT P0, RZ, R26, 0x3ff, RZ, 0xc0, !PT ;  /* 0x000003ff1aff7812 */ /* 0x000fe2000780c0ff */
[----:B------:R-:W-:Y:S01]  /*8200*/  ULDC.64 UR4, c[0x0][0x3f8] ;  /* 0x0000fe0000047ab9 */ /* 0x000fe20000000a00 */
[----:B-----5:R-:W-:Y:S01]  /*8210*/  SHF.R.S32.HI R0, RZ, 0x1f, R44 ;  /* 0x0000001fff007819 */ /* 0x020fe2000001142c */
[----:B------:R-:W-:Y:S01]  /*8220*/  ULDC.64 UR6, c[0x0][0x408] ;  /* 0x0001020000067ab9 */ /* 0x000fe20000000a00 */
[----:B------:R-:W-:Y:S01]  /*8230*/  IMAD.WIDE.U32 R24, R44, UR4, RZ ;  /* 0x000000042c187c25 */ /* 0x000fe2000f8e00ff */
[----:B------:R-:W-:Y:S03]  /*8240*/  BSSY B6, `(.L_x_3937) ;  /* 0x0000019000067945 */ /* 0x000fe60003800000 */
[C---:B------:R-:W-:Y:S02]  /*8250*/  IMAD R3, R0.reuse, UR4, RZ ;  /* 0x0000000400037c24 */ /* 0x040fe4000f8e02ff */
[----:B0-----:R-:W-:-:S02]  /*8260*/  IMAD R5, R0, UR6, RZ ;  /* 0x0000000600057c24 */ /* 0x001fc4000f8e02ff */
        /* <DEDUP_REMOVED lines=22> */
.L_x_3938:
[----:B------:R-:W-:Y:S05]  /*83d0*/  BSYNC B6 ;  /* 0x0000000000067941 */ /* 0x000fea0003800000 */
.L_x_3937:
[----:B------:R-:W2:Y:S01]  /*83e0*/  LDL R3, [R1+0x50] ;  /* 0x0000500001037983 */ /* 0x000ea20000100800 */
[----:B------:R-:W-:Y:S01]  /*83f0*/  ULDC.U8 UR4, c[0x0][0x410] ;  /* 0x0001040000047ab9 */ /* 0x000fe20000000000 */
[----:B------:R-:W-:Y:S01]  /*8400*/  BSSY B0, `(.L_x_3939) ;  /* 0x00002be000007945 */ /* 0x000fe20003800000 */
[----:B------:R-:W-:Y:S01]  /*8410*/  ISETP.NE.AND P0, PT, RZ, UR4, PT ;  /* 0x00000004ff007c0c */ /* 0x000fe2000bf05270 */
[----:B--2---:R-:W-:-:S12]  /*8420*/  IMAD R0, R3, 0x80, R158 ;  /* 0x0000008003007824 */ /* 0x004fd800078e029e */
[----:B------:R-:W-:Y:S05]  /*8430*/  @!P0 BRA `(.L_x_3940) ;  /* 0x0000001400b08947 */ /* 0x000fea0003800000 */
[----:B------:R-:W2:Y:S01]  /*8440*/  LDL R20, [R1+0x4a4] ;  /* 0x0004a40001147983 */ /* 0x000ea20000100800 */
[----:B------:R-:W0:Y:S01]  /*8450*/  LDC R61, c[0x0][0x448] ;  /* 0x00011200ff3d7b82 */ /* 0x000e220000000800 */
[----:B------:R-:W-:Y:S01]  /*8460*/  ULDC.64 UR4, c[0x0][0x3f8] ;  /* 0x0000fe0000047ab9 */ /* 0x000fe20000000a00 */
[----:B------:R-:W-:Y:S01]  /*8470*/  ULDC.64 UR6, c[0x0][0x408] ;  /* 0x0001020000067ab9 */ /* 0x000fe20000000a00 */
[----:B------:R-:W-:Y:S02]  /*8480*/  IMAD.MOV.U32 R25, RZ, RZ, R53 ;  /* 0x000000ffff197224 */ /* 0x000fe400078e0035 */
[----:B------:R-:W-:Y:S01]  /*8490*/  IMAD.MOV.U32 R27, RZ, RZ, R57 ;  /* 0x000000ffff1b7224 */ /* 0x000fe200078e0039 */
[----:B0-----:R-:W-:-:S13]  /*84a0*/  ISETP.NE.AND P0, PT, R61, 0x1, PT ;  /* 0x000000013d00780c */ /* 0x001fda0003f05270 */
[----:B------:R-:W0:Y:S08]  /*84b0*/  @P0 LDC R4, c[0x0][0x44c] ;  /* 0x00011300ff040b82 */ /* 0x000e300000000800 */
[----:B------:R-:W1:Y:S01]  /*84c0*/  @P0 LDC R5, c[0x0][0x450] ;  /* 0x00011400ff050b82 */ /* 0x000e620000000800 */
[----:B--2---:R-:W-:-:S04]  /*84d0*/  IMAD R3, R20, 0x40, R0 ;  /* 0x0000004014037824 */ /* 0x004fc800078e0200 */
[----:B0-----:R-:W-:-:S05]  /*84e0*/  @P0 IMAD.HI.U32 R4, R3, R4, RZ ;  /* 0x0000000403040227 */ /* 0x001fca00078e00ff */
[----:B-1----:R-:W-:-:S04]  /*84f0*/  @P0 SHF.R.U32.HI R3, RZ, R5, R4 ;  /* 0x00000005ff030219 */ /* 0x002fc80000011604 */
        /* <DEDUP_REMOVED lines=17> */
[----:B------:R0:W1:Y:S04]  /*8610*/  SHFL.IDX PT, R3, R44, RZ, 0x1c1f ;  /* 0x001c1fff2c037589 */ /* 0x00006800000e0000 */
[----:B------:R0:W2:Y:S04]  /*8620*/  SHFL.IDX PT, R6, R10, RZ, 0x1c1f ;  /* 0x001c1fff0a067589 */ /* 0x0000a800000e0000 */
[----:B------:R0:W3:Y:S04]  /*8630*/  SHFL.IDX PT, R7, R59, RZ, 0x1c1f ;  /* 0x001c1fff3b077589 */ /* 0x0000e800000e0000 */
[----:B------:R0:W4:Y:S02]  /*8640*/  SHFL.IDX PT, R8, R58, RZ, 0x1c1f ;  /* 0x001c1fff3a087589 */ /* 0x00012400000e0000 */
.L_x_4268:
        /* <DEDUP_REMOVED lines=8> */
[----:B------:R-:W3:Y:S01]  /*86d0*/  LDL R11, [R1+0x4a8] ;  /* 0x0004a800010b7983 */ /* 0x000ee20000100800 */
[----:B------:R-:W-:Y:S01]  /*86e0*/  ULDC UR4, c[0x0][0x3f4] ;  /* 0x0000fd0000047ab9 */ /* 0x000fe20000000800 */
[----:B--2---:R-:W-:Y:S01]  /*86f0*/  IMAD.MOV.U32 R4, RZ, RZ, R6 ;  /* 0x000000ffff047224 */ /* 0x004fe200078e0006 */
[----:B------:R-:W-:Y:S01]  /*8700*/  ISETP.GE.AND P2, PT, R154, UR4, PT ;  /* 0x000000049a007c0c */ /* 0x000fe2000bf46270 */
[----:B-1----:R-:W-:Y:S01]  /*8710*/  IMAD.MOV.U32 R5, RZ, RZ, R3 ;  /* 0x000000ffff057224 */ /* 0x002fe200078e0003 */
[----:B------:R-:W-:Y:S02]  /*8720*/  ISETP.GE.AND P3, PT, R164, UR4, PT ;  /* 0x00000004a4007c0c */ /* 0x000fe4000bf66270 */
[----:B------:R-:W-:-:S09]  /*8730*/  CS2R R52, SRZ ;  /* 0x0000000000347805 */ /* 0x000fd2000001ff00 */
[----:B------:R-:W-:-:S04]  /*8740*/  @!P2 IMAD.WIDE R4, R154, 0x2, R4 ;  /* 0x000000029a04a825 */ /* 0x000fc800078e0204 */
[----:B------:R-:W-:Y:S01]  /*8750*/  @!P3 IMAD.SHL.U32 R9, R164, 0x2, RZ ;  /* 0x00000002a409b824 */ /* 0x000fe200078e00ff */
[----:B------:R1:W5:Y:S01]  /*8760*/  @!P2 LD.E.64 R52, desc[UR44][R4.64] ;  /* 0x0000002c0434a980 */ /* 0x000362000c101b00 */
[----:B------:R-:W-:Y:S02]  /*8770*/  CS2R R56, SRZ ;  /* 0x0000000000387805 */ /* 0x000fe4000001ff00 */
[----:B------:R-:W-:Y:S02]  /*8780*/  CS2R R24, SRZ ;  /* 0x0000000000187805 */ /* 0x000fe4000001ff00 */
[----:B------:R-:W-:Y:S02]  /*8790*/  CS2R R26, SRZ ;  /* 0x00000000001a7805 */ /* 0x000fe4000001ff00 */
[-C--:B-1----:R-:W-:Y:S02]  /*87a0*/  @!P3 IADD3 R4, P0, R6, R9.reuse, RZ ;  /* 0x000000090604b210 */ /* 0x082fe40007f1e0ff */
[----:B----4-:R-:W-:Y:S01]  /*87b0*/  @!P3 IADD3 R6, P1, R8, R9, RZ ;  /* 0x000000090806b210 */ /* 0x010fe20007f3e0ff */
[----:B---3--:R-:W-:-:S02]  /*87c0*/  IMAD.MOV.U32 R9, RZ, RZ, R7 ;  /* 0x000000ffff097224 */ /* 0x008fc400078e0007 */
[----:B------:R-:W-:-:S05]  /*87d0*/  @!P2 IMAD.WIDE R8, R154, 0x2, R8 ;  /* 0x000000029a08a825 */ /* 0x000fca00078e0208 */
[----:B------:R1:W5:Y:S01]  /*87e0*/  @!P2 LD.E.64 R56, desc[UR44][R8.64] ;  /* 0x0000002c0838a980 */ /* 0x000362000c101b00 */
[----:B------:R-:W-:-:S05]  /*87f0*/  @!P3 SHF.L.U64.HI R12, R164, 0x1, R11 ;  /* 0x00000001a40cb819 */ /* 0x000fca000001020b */
[--C-:B------:R-:W-:Y:S02]  /*8800*/  @!P3 IMAD.X R5, R3, 0x1, R12.reuse, P0 ;  /* 0x000000010305b824 */ /* 0x100fe400000e060c */
[----:B------:R-:W-:-:S03]  /*8810*/  @!P3 IMAD.X R7, R7, 0x1, R12, P1 ;  /* 0x000000010707b824 */ /* 0x000fc600008e060c */
[----:B------:R1:W5:Y:S04]  /*8820*/  @!P3 LD.E.64 R24, desc[UR44][R4.64] ;  /* 0x0000002c0418b980 */ /* 0x000368000c101b00 */
[----:B------:R1:W5:Y:S02]  /*8830*/  @!P3 LD.E.64 R26, desc[UR44][R6.64] ;  /* 0x0000002c061ab980 */ /* 0x000364000c101b00 */
.L_x_3943:
[----:B------:R-:W-:Y:S05]  /*8840*/  BSYNC B1 ;  /* 0x0000000000017941 */ /* 0x000fea0003800000 */
.L_x_3942:
[----:B-1---5:R-:W-:Y:S01]  /*8850*/  IMAD.MOV.U32 R3, RZ, RZ, R24 ;  /* 0x000000ffff037224 */ /* 0x022fe200078e0018 */
[----:B------:R-:W-:Y:S01]  /*8860*/  UMOV UR4, 0xffffffff ;  /* 0xffffffff00047882 */ /* 0x000fe20000000000 */
[----:B------:R-:W-:Y:S01]  /*8870*/  IMAD.MOV.U32 R4, RZ, RZ, R25 ;  /* 0x000000ffff047224 */ /* 0x000fe200078e0019 */
[----:B------:R-:W-:Y:S01]  /*8880*/  CS2R R20, SRZ ;  /* 0x0000000000147805 */ /* 0x000fe2000001ff00 */
[----:B------:R-:W-:Y:S02]  /*8890*/  IMAD.MOV.U32 R5, RZ, RZ, R52 ;  /* 0x000000ffff057224 */ /* 0x000fe400078e0034 */
[----:B--2---:R-:W-:Y:S01]  /*88a0*/  IMAD.MOV.U32 R6, RZ, RZ, R53 ;  /* 0x000000ffff067224 */ /* 0x004fe200078e0035 */
        /* <DEDUP_REMOVED lines=11> */
[----:B------:R-:W-:Y:S06]  /*8960*/  BRA.DIV UR4, `(.L_x_3944) ;  /* 0x0000033204647947 */ /* 0x000fec000b800000 */
[----:B------:R1:W2:Y:S04]  /*8970*/  SHFL.IDX PT, R3, R44, 0x1, 0x1c1f ;  /* 0x003c1f002c037f89 */ /* 0x0002a800000e0000 */
[----:B------:R1:W0:Y:S04]  /*8980*/  SHFL.IDX PT, R6, R10, 0x1, 0x1c1f ;  /* 0x003c1f000a067f89 */ /* 0x00022800000e0000 */
[----:B---3--:R1:W3:Y:S04]  /*8990*/  SHFL.IDX PT, R7, R59, 0x1, 0x1c1f ;  /* 0x003c1f003b077f89 */ /* 0x0082e800000e0000 */
[----:B------:R1:W0:Y:S02]  /*89a0*/  SHFL.IDX PT, R14, R58, 0x1, 0x1c1f ;  /* 0x003c1f003a0e7f89 */ /* 0x00022400000e0000 */
.L_x_4274:
[----:B------:R-:W5:Y:S01]  /*89b0*/  LDL R5, [R1+0x204] ;  /* 0x0002040001057983 */ /* 0x000f620000100800 */
[----:B------:R-:W-:Y:S01]  /*89c0*/  VIADD R0, R0, 0x40 ;  /* 0x0000004000007836 */ /* 0x000fe20000000000 */
[----:B------:R-:W-:Y:S01]  /*89d0*/  BSSY B1, `(.L_x_3945) ;  /* 0x0000022000017945 */ /* 0x000fe20003800000 */
[----:B01----:R-:W-:Y:S02]  /*89e0*/  CS2R R10, SRZ ;  /* 0x00000000000a7805 */ /* 0x003fe4000001ff00 */
[----:B----4-:R-:W-:Y:S02]  /*89f0*/  CS2R R8, SRZ ;  /* 0x0000000000087805 */ /* 0x010fe4000001ff00 */
[----:B------:R-:W-:Y:S02]  /*8a00*/  CS2R R12, SRZ ;  /* 0x00000000000c7805 */ /* 0x000fe4000001ff00 */
[----:B------:R-:W-:Y:S02]  /*8a10*/  ISETP.GE.AND P0, PT, R0, R61, PT ;  /* 0x0000003d0000720c */ /* 0x000fe40003f06270 */
[----:B-----5:R-:W-:-:S04]  /*8a20*/  LEA.HI R4, R5, R5, RZ, 0x1 ;  /* 0x0000000505047211 */ /* 0x020fc800078f08ff */
[----:B------:R-:W-:-:S05]  /*8a30*/  LOP3.LUT R4, R4, 0xfffffffe, RZ, 0xc0, !PT ;  /* 0xfffffffe04047812 */ /* 0x000fca00078ec0ff */
[----:B------:R-:W-:-:S05]  /*8a40*/  IMAD.IADD R4, R5, 0x1, -R4 ;  /* 0x0000000105047824 */ /* 0x000fca00078e0a04 */
[----:B------:R-:W-:Y:S01]  /*8a50*/  SHF.L.U32 R59, R4, 0x1f, RZ ;  /* 0x0000001f043b7819 */ /* 0x000fe200000006ff */
[----:B------:R-:W-:Y:S06]  /*8a60*/  @P0 BRA `(.L_x_3946) ;  /* 0x0000000000600947 */ /* 0x000fec0003800000 */
[----:B------:R-:W4:Y:S01]  /*8a70*/  LDL R15, [R1+0x4a8] ;  /* 0x0004a800010f7983 */ /* 0x000f220000100800 */
[----:B------:R-:W-:Y:S01]  /*8a80*/  ULDC UR4, c[0x0][0x3f4] ;  /* 0x0000fd0000047ab9 */ /* 0x000fe20000000800 */
[----:B------:R-:W-:Y:S01]  /*8a90*/  IMAD.MOV.U32 R4, RZ, RZ, R6 ;  /* 0x000000ffff047224 */ /* 0x000fe200078e0006 */
[----:B------:R-:W-:Y:S01]  /*8aa0*/  ISETP.GE.AND P2, PT, R154, UR4, PT ;  /* 0x000000049a007c0c */ /* 0x000fe2000bf46270 */
[----:B--2---:R-:W-:Y:S01]  /*8ab0*/  IMAD.MOV.U32 R5, RZ, RZ, R3 ;  /* 0x000000ffff057224 */ /* 0x004fe200078e0003 */
[----:B------:R-:W-:Y:S02]  /*8ac0*/  ISETP.GE.AND P3, PT, R164, UR4, PT ;  /* 0x00000004a4007c0c */ /* 0x000fe4000bf66270 */
[----:B------:R-:W-:Y:S01]  /*8ad0*/  CS2R R10, SRZ ;  /* 0x00000000000a7805 */ /* 0x000fe2000001ff00 */
[----:B------:R-:W-:-:S08]  /*8ae0*/  IMAD.MOV.U32 R8, RZ, RZ, R14 ;  /* 0x000000ffff087224 */ /* 0x000fd000078e000e */
[----:B------:R-:W-:-:S04]  /*8af0*/  @!P2 IMAD.WIDE R4, R154, 0x2, R4 ;  /* 0x000000029a04a825 */ /* 0x000fc800078e0204 */
[----:B------:R-:W-:Y:S01]  /*8b00*/  @!P3 IMAD.SHL.U32 R9, R164, 0x2, RZ ;  /* 0x00000002a409b824 */ /* 0x000fe200078e00ff */
[----:B------:R0:W5:Y:S01]  /*8b10*/  @!P2 LD.E.64 R10, desc[UR44][R4.64] ;  /* 0x0000002c040aa980 */ /* 0x000162000c101b00 */
[----:B------:R-:W-:Y:S02]  /*8b20*/  CS2R R12, SRZ ;  /* 0x00000000000c7805 */ /* 0x000fe4000001ff00 */
[----:B------:R-:W-:Y:S02]  /*8b30*/  CS2R R20, SRZ ;  /* 0x0000000000147805 */ /* 0x000fe4000001ff00 */
[-C--:B0-----:R-:W-:Y:S02]  /*8b40*/  @!P3 IADD3 R4, P0, R6, R9.reuse, RZ ;  /* 0x000000090604b210 */ /* 0x081fe40007f1e0ff */
[----:B------:R-:W-:Y:S01]  /*8b50*/  @!P3 IADD3 R6, P1, R14, R9, RZ ;  /* 0x000000090e06b210 */ /* 0x000fe20007f3e0ff */
[----:B---3--:R-:W-:Y:S01]  /*8b60*/  IMAD.MOV.U32 R9, RZ, RZ, R7 ;  /* 0x000000ffff097224 */ /* 0x008fe200078e0007 */
[----:B----4-:R-:W-:Y:S01]  /*8b70*/  @!P3 SHF.L.U64.HI R0, R164, 0x1, R15 ;  /* 0x00000001a400b819 */ /* 0x010fe2000001020f */
[----:B------:R-:W-:Y:S01]  /*8b80*/  @!P2 IMAD.WIDE R14, R154, 0x2, R8 ;  /* 0x000000029a0ea825 */ /* 0x000fe200078e0208 */
[----:B------:R-:W-:-:S03]  /*8b90*/  CS2R R8, SRZ ;  /* 0x0000000000087805 */ /* 0x000fc6000001ff00 */
[--C-:B------:R-:W-:Y:S01]  /*8ba0*/  @!P3 IMAD.X R5, R3, 0x1, R0.reuse, P0 ;  /* 0x000000010305b824 */ /* 0x100fe200000e0600 */
[----:B------:R0:W5:Y:S01]  /*8bb0*/  @!P2 LD.E.64 R12, desc[UR44][R14.64] ;  /* 0x0000002c0e0ca980 */ /* 0x000162000c101b00 */
[----:B------:R-:W-:-:S03]  /*8bc0*/  @!P3 IMAD.X R7, R7, 0x1, R0, P1 ;  /* 0x000000010707b824 */ /* 0x000fc600008e0600 */
[----:B------:R0:W5:Y:S04]  /*8bd0*/  @!P3 LD.E.64 R20, desc[UR44][R4.64] ;  /* 0x0000002c0414b980 */ /* 0x000168000c101b00 */
[----:B------:R0:W5:Y:S02]  /*8be0*/  @!P3 LD.E.64 R8, desc[UR44][R6.64] ;  /* 0x0000002c0608b980 */ /* 0x000164000c101b00 */
.L_x_3946:
[----:B------:R-:W-:Y:S05]  /*8bf0*/  BSYNC B1 ;  /* 0x0000000000017941 */ /* 0x000fea0003800000 */
.L_x_3945:
[----:B------:R-:W1:Y:S01]  /*8c00*/  SYNCS.PHASECHK.TRANS64.TRYWAIT P0, [R2+URZ+0x32400], R59 ;  /* 0x0324003b020075a7 */ /* 0x000e62000800017f */
[----:B------:R-:W-:Y:S04]  /*8c10*/  BSSY B1, `(.L_x_3947) ;  /* 0x0000002000017945 */ /* 0x000fe80003800000 */
[----:B-1----:R-:W-:Y:S05]  /*8c20*/  @!P0 BRA `(.L_x_3948) ;  /* 0x0000033000248947 */ /* 0x002fea0003800000 */
.L_x_4275:
[----:B------:R-:W-:Y:S05]  /*8c30*/  BSYNC B1 ;  /* 0x0000000000017941 */ /* 0x000fea0003800000 */
.L_x_3947:
[----:B0--3--:R-:W3:Y:S04]  /*8c40*/  LDL R7, [R1+0x498] ;  /* 0x0004980001077983 */ /* 0x009ee80000100800 */
[----:B------:R-:W4:Y:S01]  /*8c50*/  LDL R28, [R1+0x50] ;  /* 0x00005000011c7983 */ /* 0x000f220000100800 */
[----:B-----5:R-:W-:Y:S01]  /*8c60*/  IMAD.MOV.U32 R4, RZ, RZ, R20 ;  /* 0x000000ffff047224 */ /* 0x020fe200078e0014 */
[----:B------:R-:W-:Y:S01]  /*8c70*/  BSSY B1, `(.L_x_3949) ;  /* 0x0000082000017945 */ /* 0x000fe20003800000 */
[----:B------:R-:W-:Y:S02]  /*8c80*/  IMAD.MOV.U32 R5, RZ, RZ, R21 ;  /* 0x000000ffff057224 */ /* 0x000fe400078e0015 */
[----:B------:R-:W-:-:S03]  /*8c90*/  IMAD.MOV.U32 R6, RZ, RZ, R10 ;  /* 0x000000ffff067224 */ /* 0x000fc600078e000a */
[----:B------:R-:W-:Y:S01]  /*8ca0*/  PRMT R14, R5, 0x7610, R14 ;  /* 0x00007610050e7816 */ /* 0x000fe2000000000e */
[----:B------:R-:W-:Y:S01]  /*8cb0*/  IMAD.MOV.U32 R5, RZ, RZ, R8 ;  /* 0x000000ffff057224 */ /* 0x000fe200078e0008 */
[----:B-1----:R-:W-:Y:S01]  /*8cc0*/  PRMT R59, R6, 0x7610, R59 ;  /* 0x00007610063b7816 */ /* 0x002fe2000000003b */
[----:B------:R-:W-:-:S03]  /*8cd0*/  IMAD.MOV.U32 R6, RZ, RZ, R13 ;  /* 0x000000ffff067224 */ /* 0x000fc600078e000d */
[----:B------:R-:W-:Y:S01]  /*8ce0*/  PRMT R44, R5, 0x7610, R44 ;  /* 0x00007610052c7816 */ /* 0x000fe2000000002c */
[----:B------:R-:W-:-:S05]  /*8cf0*/  IMAD.MOV.U32 R5, RZ, RZ, R12 ;  /* 0x000000ffff057224 */ /* 0x000fca00078e000c */
[----:B------:R-:W-:Y:S01]  /*8d00*/  PRMT R76, R5, 0x7610, R76 ;  /* 0x00007610054c7816 */ /* 0x000fe2000000004c */
[C---:B---3--:R-:W-:Y:S01]  /*8d10*/  IMAD.SHL.U32 R0, R7.reuse, 0x40, RZ ;  /* 0x0000004007007824 */ /* 0x048fe200078e00ff */
[----:B------:R-:W-:Y:S01]  /*8d20*/  LOP3.LUT P1, RZ, R7, 0x4, RZ, 0xc0, !PT ;  /* 0x0000000407ff7812 */ /* 0x000fe2000782c0ff */
[----:B----4-:R-:W-:-:S03]  /*8d30*/  IMAD R28, R28, -0x80, R61 ;  /* 0xffffff801c1c7824 */ /* 0x010fc600078e023d */
[----:B--2---:R-:W-:-:S04]  /*8d40*/  LOP3.LUT R3, R0, 0x1c0, RZ, 0xc0, !PT ;  /* 0x000001c000037812 */ /* 0x004fc800078ec0ff */
[----:B------:R-:W-:Y:S02]  /*8d50*/  LOP3.LUT R0, R3, 0x18, R22, 0xf8, !PT ;  /* 0x0000001803007812 */ /* 0x000fe400078ef816 */
[----:B------:R-:W-:Y:S02]  /*8d60*/  SHF.R.U32.HI R3, RZ, 0x3, R3 ;  /* 0x00000003ff037819 */ /* 0x000fe40000011603 */
[----:B------:R-:W-:Y:S02]  /*8d70*/  VIMNMX R28, R28, 0x80, PT ;  /* 0x000000801c1c7848 */ /* 0x000fe40003fe0100 */
[----:B------:R-:W-:Y:S02]  /*8d80*/  LOP3.LUT R0, R0, R3, RZ, 0x3c, !PT ;  /* 0x0000000300007212 */ /* 0x000fe400078e3cff */
[----:B------:R-:W-:Y:S02]  /*8d90*/  ISETP.GE.AND P0, PT, R158, R28, PT ;  /* 0x0000001c9e00720c */ /* 0x000fe40003f06270 */
[----:B------:R-:W-:Y:S01]  /*8da0*/  PRMT R3, R4, 0x7610, R3 ;  /* 0x0000761004037816 */ /* 0x000fe20000000003 */
[----:B------:R-:W-:-:S02]  /*8db0*/  IMAD R15, R203, 0x200, R0 ;  /* 0x00000200cb0f7824 */ /* 0x000fc400078e0200 */
[----:B------:R-:W-:Y:S01]  /*8dc0*/  IMAD.MOV.U32 R4, RZ, RZ, R11 ;  /* 0x000000ffff047224 */ /* 0x000fe200078e000b */
[----:B------:R-:W-:Y:S01]  /*8dd0*/  PRMT R3, R3, 0x5410, R6 ;  /* 0x0000541003037816 */ /* 0x000fe20000000006 */
[----:B------:R-:W-:-:S03]  /*8de0*/  IMAD R15, R15, 0x2, R2 ;  /* 0x000000020f0f7824 */ /* 0x000fc600078e0202 */
[----:B------:R-:W-:Y:S01]  /*8df0*/  PRMT R61, R4, 0x7610, R61 ;  /* 0x00007610043d7816 */ /* 0x000fe2000000003d */
[----:B------:R-:W-:Y:S02]  /*8e00*/  IMAD.MOV.U32 R4, RZ, RZ, R9 ;  /* 0x000000ffff047224 */ /* 0x000fe400078e0009 */
[C---:B------:R-:W-:Y:S02]  /*8e10*/  VIADD R7, R15.reuse, 0x18400 ;  /* 0x000184000f077836 */ /* 0x040fe40000000000 */
[----:B------:R-:W-:Y:S01]  /*8e20*/  VIADD R0, R15, 0x18440 ;  /* 0x000184400f007836 */ /* 0x000fe20000000000 */
[----:B------:R-:W-:Y:S01]  /*8e30*/  PRMT R58, R4, 0x7610, R58 ;  /* 0x00007610043a7816 */ /* 0x000fe2000000003a */
[----:B------:R-:W-:Y:S01]  /*8e40*/  @P1 VIADD R0, R7, 0xffffffc0 ;  /* 0xffffffc007001836 */ /* 0x000fe20000000000 */
[----:B------:R-:W-:Y:S06]  /*8e50*/  @P0 BRA `(.L_x_3950) ;  /* 0x00000004008c0947 */ /* 0x000fec0003800000 */
[----:B------:R-:W0:Y:S01]  /*8e60*/  LDC R5, c[0x0][0x3f4] ;  /* 0x0000fd00ff057b82 */ /* 0x000e220000000800 */
[----:B------:R-:W-:Y:S01]  /*8e70*/  BSSY B2, `(.L_x_3951) ;  /* 0x0000032000027945 */ /* 0x000fe20003800000 */
[-C--:B0-----:R-:W-:Y:S02]  /*8e80*/  ISETP.GE.AND P0, PT, R154, R5.reuse, PT ;  /* 0x000000059a00720c */ /* 0x081fe40003f06270 */
[----:B------:R-:W-:-:S11]  /*8e90*/  ISETP.GE.AND P1, PT, R164, R5, PT ;  /* 0x00000005a400720c */ /* 0x000fd60003f26270 */
[----:B------:R-:W-:Y:S05]  /*8ea0*/  @P0 BRA `(.L_x_3952) ;  /* 0x0000000000b80947 */ /* 0x000fea0003800000 */
[----:B------:R-:W0:Y:S01]  /*8eb0*/  LDS.128 R4, [R15+0x18400] ;  /* 0x018400000f047984 */ /* 0x000e220000000c00 */
[----:B------:R-:W-:Y:S02]  /*8ec0*/  SHF.R.U32.HI R69, RZ, 0x10, R57 ;  /* 0x00000010ff457819 */ /* 0x000fe40000011639 */
[----:B------:R-:W-:Y:S02]  /*8ed0*/  SHF.R.U32.HI R66, RZ, 0x10, R53 ;  /* 0x00000010ff427819 */ /* 0x000fe40000011635 */
[----:B------:R-:W-:Y:S02]  /*8ee0*/  PRMT R69, R70, 0x5410, R69 ;  /* 0x0000541046457816 */ /* 0x000fe40000000045 */
[----:B------:R-:W-:Y:S02]  /*8ef0*/  SHF.R.U64 R65, R52, 0x10, R53 ;  /* 0x0000001034417819 */ /* 0x000fe40000001235 */
[----:B------:R-:W-:Y:S01]  /*8f00*/  PRMT R66, R60, 0x5432, R66 ;  /* 0x000054323c427816 */ /* 0x000fe20000000042 */
[----:B------:R-:W-:Y:S01]  /*8f10*/  IMAD.U32 R70, R69, 0x10000, RZ ;  /* 0x0001000045467824 */ /* 0x000fe200078e00ff */
[----:B------:R-:W-:-:S02]  /*8f20*/  SHF.R.U64 R68, R56, 0x10, R57 ;  /* 0x0000001038447819 */ /* 0x000fc40000001239 */
[----:B------:R-:W-:Y:S01]  /*8f30*/  PRMT R65, R67, 0x5410, R65 ;  /* 0x0000541043417816 */ /* 0x000fe20000000041 */
[C---:B------:R-:W-:Y:S01]  /*8f40*/  IMAD.U32 R67, R66.reuse, 0x10000, RZ ;  /* 0x0001000042437824 */ /* 0x040fe200078e00ff */
[----:B------:R-:W-:Y:S02]  /*8f50*/  LOP3.LUT R69, R69, 0xffff0000, RZ, 0xc0, !PT ;  /* 0xffff000045457812 */ /* 0x000fe400078ec0ff */
[----:B------:R-:W-:Y:S02]  /*8f60*/  LOP3.LUT R66, R66, 0xffff0000, RZ, 0xc0, !PT ;  /* 0xffff000042427812 */ /* 0x000fe400078ec0ff */
[----:B------:R-:W-:Y:S02]  /*8f70*/  PRMT R68, R62, 0x5432, R68 ;  /* 0x000054323e447816 */ /* 0x000fe40000000044 */
[C---:B0-----:R-:W-:Y:S01]  /*8f80*/  LOP3.LUT R53, R6.reuse, 0xffff0000, RZ, 0xc0, !PT ;  /* 0xffff000006357812 */ /* 0x041fe200078ec0ff */
[----:B------:R-:W-:Y:S01]  /*8f90*/  IMAD.U32 R52, R6, 0x10000, RZ ;  /* 0x0001000006347824 */ /* 0x000fe200078e00ff */
[C---:B------:R-:W-:Y:S01]  /*8fa0*/  LOP3.LUT R57, R7.reuse, 0xffff0000, RZ, 0xc0, !PT ;  /* 0xffff000007397812 */ /* 0x040fe200078ec0ff */
[----:B------:R-:W-:-:S02]  /*8fb0*/  IMAD.U32 R56, R7, 0x10000, RZ ;  /* 0x0001000007387824 */ /* 0x000fc400078e00ff */
[C---:B------:R-:W-:Y:S01]  /*8fc0*/  FMUL.FTZ R71, R53.reuse, R70 ;  /* 0x0000004635477220 */ /* 0x040fe20000410000 */
[----:B------:R-:W-:Y:S01]  /*8fd0*/  FMUL.FTZ R53, R53, R67 ;  /* 0x0000004335357220 */ /* 0x000fe20000410000 */
[C---:B------:R-:W-:Y:S01]  /*8fe0*/  FMUL.FTZ R75, R57.reuse, R69 ;  /* 0x00000045394b7220 */ /* 0x040fe20000410000 */
[----:B------:R-:W-:Y:S02]  /*8ff0*/  IMAD.U32 R6, R4, 0x10000, RZ ;  /* 0x0001000004067824 */ /* 0x000fe400078e00ff */
[C---:B------:R-:W-:Y:S01]  /*9000*/  FFMA.FTZ R71, R52.reuse, R67, -R71 ;  /* 0x0000004334477223 */ /* 0x040fe20000010847 */
[----:B------:R-:W-:Y:S01]  /*9010*/  FMUL.FTZ R67, R57, R66 ;  /* 0x0000004239437220 */ /* 0x000fe20000410000 */
[----:B------:R-:W-:Y:S02]  /*9020*/  IMAD.U32 R7, R5, 0x10000, RZ ;  /* 0x0001000005077824 */ /* 0x000fe400078e00ff */
[----:B------:R-:W-:Y:S01]  /*9030*/  FFMA.FTZ R70, R52, R70, R53 ;  /* 0x0000004634467223 */ /* 0x000fe20000010035 */
[----:B------:R-:W-:Y:S01]  /*9040*/  IMAD.U32 R57, R68, 0x10000, RZ ;  /* 0x0001000044397824 */ /* 0x000fe200078e00ff */
[----:B------:R-:W-:Y:S01]  /*9050*/  LOP3.LUT R4, R4, 0xffff0000, RZ, 0xc0, !PT ;  /* 0xffff000004047812 */ /* 0x000fe200078ec0ff */
[----:B------:R-:W-:Y:S01]  /*9060*/  IMAD.U32 R53, R65, 0x10000, RZ ;  /* 0x0001000041357824 */ /* 0x000fe200078e00ff */
[----:B------:R-:W-:Y:S01]  /*9070*/  LOP3.LUT R5, R5, 0xffff0000, RZ, 0xc0, !PT ;  /* 0xffff000005057812 */ /* 0x000fe200078ec0ff */
[----:B------:R-:W-:Y:S01]  /*9080*/  FFMA.FTZ R75, R56, R66, -R75 ;  /* 0x00000042384b7223 */ /* 0x000fe2000001084b */
[----:B------:R-:W-:Y:S01]  /*9090*/  LOP3.LUT R68, R68, 0xffff0000, RZ, 0xc0, !PT ;  /* 0xffff000044447812 */ /* 0x000fe200078ec0ff */
[----:B------:R-:W-:Y:S01]  /*90a0*/  FFMA.FTZ R74, R56, R69, R67 ;  /* 0x00000045384a7223 */ /* 0x000fe20000010043 */
[----:B------:R-:W-:Y:S01]  /*90b0*/  LOP3.LUT R52, R65, 0xffff0000, RZ, 0xc0, !PT ;  /* 0xffff000041347812 */ /* 0x000fe200078ec0ff */
[C---:B------:R-:W-:Y:S01]  /*90c0*/  FMUL.FTZ R65, R4.reuse, R57 ;  /* 0x0000003904417220 */ /* 0x040fe20000410000 */
[----:B------:R-:W-:Y:S01]  /*90d0*/  FMUL.FTZ R56, R4, R53 ;  /* 0x0000003504387220 */ /* 0x000fe20000410000 */
[----:B------:R-:W-:-:S02]  /*90e0*/  FMUL.FTZ R66, R5, R68 ;  /* 0x0000004405427220 */ /* 0x000fc40000410000 */
[-C--:B------:R-:W-:Y:S01]  /*90f0*/  FMUL.FTZ R67, R5, R52.reuse ;  /* 0x0000003405437220 */ /* 0x080fe20000410000 */
[C---:B------:R-:W-:Y:S01]  /*9100*/  FFMA.FTZ R4, R6.reuse, R53, -R65 ;  /* 0x0000003506047223 */ /* 0x040fe20000010841 */
[----:B------:R-:W-:Y:S01]  /*9110*/  FFMA.FTZ R57, R6, R57, R56 ;  /* 0x0000003906397223 */ /* 0x000fe20000010038 */
[C---:B------:R-:W-:Y:S01]  /*9120*/  FFMA.FTZ R5, R7.reuse, R52, -R66 ;  /* 0x0000003407057223 */ /* 0x040fe20000010842 */
[----:B------:R-:W-:Y:S01]  /*9130*/  FFMA.FTZ R68, R7, R68, R67 ;  /* 0x0000004407447223 */ /* 0x000fe20000010043 */
[----:B------:R-:W-:Y:S02]  /*9140*/  F2FP.BF16.F32.PACK_AB R6, R70, R71 ;  /* 0x000000474606723e */ /* 0x000fe400000010ff */
[----:B------:R-:W-:Y:S02]  /*9150*/  F2FP.BF16.F32.PACK_AB R7, R74, R75 ;  /* 0x0000004b4a07723e */ /* 0x000fe400000010ff */
[----:B------:R-:W-:Y:S02]  /*9160*/  F2FP.BF16.F32.PACK_AB R4, R57, R4 ;  /* 0x000000043904723e */ /* 0x000fe400000010ff */
[----:B------:R-:W-:-:S05]  /*9170*/  F2FP.BF16.F32.PACK_AB R5, R68, R5 ;  /* 0x000000054405723e */ /* 0x000fca00000010ff */
[----:B------:R0:W-:Y:S02]  /*9180*/  STS.128 [R15+0x18400], R4 ;  /* 0x018400040f007388 */ /* 0x0001e40000000c00 */
.L_x_3952:
[----:B------:R-:W-:Y:S05]  /*9190*/  BSYNC B2 ;  /* 0x0000000000027941 */ /* 0x000fea0003800000 */
.L_x_3951:
[----:B------:R-:W-:Y:S05]  /*91a0*/  @P1 BRA `(.L_x_3950) ;  /* 0x0000000000b81947 */ /* 0x000fea0003800000 */
[----:B0-----:R-:W0:Y:S01]  /*91b0*/  LDS.128 R4, [R0] ;  /* 0x0000000000047984 */ /* 0x001e220000000c00 */
[----:B------:R-:W-:Y:S02]  /*91c0*/  SHF.R.U64 R53, R24, 0x10, R25 ;  /* 0x0000001018357819 */ /* 0x000fe40000001219 */
[----:B------:R-:W-:Y:S02]  /*91d0*/  SHF.R.U64 R24, R26, 0x10, R27 ;  /* 0x000000101a187819 */ /* 0x000fe4000000121b */
[----:B------:R-:W-:Y:S02]  /*91e0*/  SHF.R.U32.HI R25, RZ, 0x10, R25 ;  /* 0x00000010ff197819 */ /* 0x000fe40000011619 */
[----:B------:R-:W-:Y:S02]  /*91f0*/  SHF.R.U32.HI R27, RZ, 0x10, R27 ;  /* 0x00000010ff1b7819 */ /* 0x000fe4000001161b */
[----:B------:R-:W-:Y:S02]  /*9200*/  PRMT R62, R62, 0x5410, R25 ;  /* 0x000054103e3e7816 */ /* 0x000fe40000000019 */
[----:B------:R-:W-:-:S02]  /*9210*/  PRMT R64, R64, 0x5410, R27 ;  /* 0x0000541040407816 */ /* 0x000fc4000000001b */
[----:B------:R-:W-:Y:S01]  /*9220*/  PRMT R60, R60, 0x5410, R53 ;  /* 0x000054103c3c7816 */ /* 0x000fe20000000035 */
[----:B------:R-:W-:Y:S01]  /*9230*/  IMAD.U32 R52, R62, 0x10000, RZ ;  /* 0x000100003e347824 */ /* 0x000fe200078e00ff */
[----:B------:R-:W-:Y:S01]  /*9240*/  PRMT R63, R63, 0x5410, R24 ;  /* 0x000054103f3f7816 */ /* 0x000fe20000000018 */
[C---:B------:R-:W-:Y:S01]  /*9250*/  IMAD.U32 R53, R64.reuse, 0x10000, RZ ;  /* 0x0001000040357824 */ /* 0x040fe200078e00ff */
[----:B------:R-:W-:Y:S02]  /*9260*/  LOP3.LUT R64, R64, 0xffff0000, RZ, 0xc0, !PT ;  /* 0xffff000040407812 */ /* 0x000fe400078ec0ff */
[----:B------:R-:W-:Y:S02]  /*9270*/  LOP3.LUT R62, R62, 0xffff0000, RZ, 0xc0, !PT ;  /* 0xffff00003e3e7812 */ /* 0x000fe400078ec0ff */
[C---:B0-----:R-:W-:Y:S01]  /*9280*/  LOP3.LUT R25, R6.reuse, 0xffff0000, RZ, 0xc0, !PT ;  /* 0xffff000006197812 */ /* 0x041fe200078ec0ff */
[----:B------:R-:W-:Y:S01]  /*9290*/  IMAD.U32 R24, R6, 0x10000, RZ ;  /* 0x0001000006187824 */ /* 0x000fe200078e00ff */
[C---:B------:R-:W-:Y:S01]  /*92a0*/  LOP3.LUT R27, R7.reuse, 0xffff0000, RZ, 0xc0, !PT ;  /* 0xffff0000071b7812 */ /* 0x040fe200078ec0ff */
[----:B------:R-:W-:-:S02]  /*92b0*/  IMAD.U32 R26, R7, 0x10000, RZ ;  /* 0x00010000071a7824 */ /* 0x000fc400078e00ff */
[C---:B------:R-:W-:Y:S01]  /*92c0*/  FMUL.FTZ R66, R25.reuse, R52 ;  /* 0x0000003419427220 */ /* 0x040fe20000410000 */
[-C--:B------:R-:W-:Y:S01]  /*92d0*/  FMUL.FTZ R57, R25, R53.reuse ;  /* 0x0000003519397220 */ /* 0x080fe20000410000 */
[C---:B------:R-:W-:Y:S01]  /*92e0*/  FMUL.FTZ R25, R27.reuse, R64 ;  /* 0x000000401b197220 */ /* 0x040fe20000410000 */
[----:B------:R-:W-:Y:S02]  /*92f0*/  IMAD.U32 R6, R4, 0x10000, RZ ;  /* 0x0001000004067824 */ /* 0x000fe400078e00ff */
[----:B------:R-:W-:Y:S01]  /*9300*/  FFMA.FTZ R65, R24, R53, R66 ;  /* 0x0000003518417223 */ /* 0x000fe20000010042 */
[-C--:B------:R-:W-:Y:S01]  /*9310*/  FMUL.FTZ R53, R27, R62.reuse ;  /* 0x0000003e1b357220 */ /* 0x080fe20000410000 */
[----:B------:R-:W-:Y:S01]  /*9320*/  FFMA.FTZ R62, R26, R62, -R25 ;  /* 0x0000003e1a3e7223 */ /* 0x000fe20000010819 */
[----:B------:R-:W-:Y:S02]  /*9330*/  IMAD.U32 R7, R5, 0x10000, RZ ;  /* 0x0001000005077824 */ /* 0x000fe400078e00ff */
[----:B------:R-:W-:Y:S01]  /*9340*/  FFMA.FTZ R56, R24, R52, -R57 ;  /* 0x0000003418387223 */ /* 0x000fe20000010839 */
[----:B------:R-:W-:Y:S01]  /*9350*/  IMAD.U32 R25, R60, 0x10000, RZ ;  /* 0x000100003c197824 */ /* 0x000fe200078e00ff */
[----:B------:R-:W-:Y:S01]  /*9360*/  LOP3.LUT R4, R4, 0xffff0000, RZ, 0xc0, !PT ;  /* 0xffff000004047812 */ /* 0x000fe200078ec0ff */
[----:B------:R-:W-:Y:S01]  /*9370*/  IMAD.U32 R27, R63, 0x10000, RZ ;  /* 0x000100003f1b7824 */ /* 0x000fe200078e00ff */
[----:B------:R-:W-:-:S02]  /*9380*/  LOP3.LUT R5, R5, 0xffff0000, RZ, 0xc0, !PT ;  /* 0xffff000005057812 */ /* 0x000fc400078ec0ff */
[----:B------:R-:W-:Y:S01]  /*9390*/  LOP3.LUT R24, R63, 0xffff0000, RZ, 0xc0, !PT ;  /* 0xffff00003f187812 */ /* 0x000fe200078ec0ff */
[----:B------:R-:W-:Y:S01]  /*93a0*/  FFMA.FTZ R63, R26, R64, R53 ;  /* 0x000000401a3f7223 */ /* 0x000fe20000010035 */
[----:B------:R-:W-:Y:S01]  /*93b0*/  LOP3.LUT R60, R60, 0xffff0000, RZ, 0xc0, !PT ;  /* 0xffff00003c3c7812 */ /* 0x000fe200078ec0ff */
[C---:B------:R-:W-:Y:S01]  /*93c0*/  FMUL.FTZ R53, R4.reuse, R27 ;  /* 0x0000001b04357220 */ /* 0x040fe20000410000 */
[-C--:B------:R-:W-:Y:S01]  /*93d0*/  FMUL.FTZ R26, R4, R25.reuse ;  /* 0x00000019041a7220 */ /* 0x080fe20000410000 */
[C---:B------:R-:W-:Y:S02]  /*93e0*/  FMUL.FTZ R52, R5.reuse, R24 ;  /* 0x0000001805347220 */ /* 0x040fe40000410000 */
        /* <DEDUP_REMOVED lines=10> */
.L_x_3950:
[----:B------:R-:W-:Y:S05]  /*9490*/  BSYNC B1 ;  /* 0x0000000000017941 */ /* 0x000fea0003800000 */
.L_x_3949:
[----:B------:R-:W-:-:S13]  /*94a0*/  ISETP.GE.AND P0, PT, R175, R28, PT ;  /* 0x0000001caf00720c */ /* 0x000fda0003f06270 */
[----:B------:R-:W-:Y:S05]  /*94b0*/  @P0 BRA `(.L_x_3953) ;  /* 0x0000001800c80947 */ /* 0x000fea0003800000 */
[----:B01----:R-:W0:Y:S01]  /*94c0*/  LDC R5, c[0x0][0x3f4] ;  /* 0x0000fd00ff057b82 */ /* 0x003e220000000800 */
[----:B------:R-:W-:Y:S01]  /*94d0*/  BSSY B1, `(.L_x_3954) ;  /* 0x0000032000017945 */ /* 0x000fe20003800000 */
[-C--:B0-----:R-:W-:Y:S02]  /*94e0*/  ISETP.GE.AND P0, PT, R154, R5.reuse, PT ;  /* 0x000000059a00720c */ /* 0x081fe40003f06270 */
[----:B------:R-:W-:-:S11]  /*94f0*/  ISETP.GE.AND P1, PT, R164, R5, PT ;  /* 0x00000005a400720c */ /* 0x000fd60003f26270 */
[----:B------:R-:W-:Y:S05]  /*9500*/  @P0 BRA `(.L_x_3955) ;  /* 0x0000000000b80947 */ /* 0x000fea0003800000 */
[----:B------:R-:W0:Y:S01]  /*9510*/  LDS.128 R4, [R15+0x1a400] ;  /* 0x01a400000f047984 */ /* 0x000e220000000c00 */
[--C-:B------:R-:W-:Y:S02]  /*9520*/  SHF.R.U64 R24, R10, 0x10, R11.reuse ;  /* 0x000000100a187819 */ /* 0x100fe4000000120b */
[----:B------:R-:W-:Y:S02]  /*9530*/  SHF.R.U32.HI R10, RZ, 0x10, R11 ;  /* 0x00000010ff0a7819 */ /* 0x000fe4000001160b */
[--C-:B------:R-:W-:Y:S02]  /*9540*/  SHF.R.U32.HI R26, RZ, 0x10, R13.reuse ;  /* 0x00000010ff1a7819 */ /* 0x100fe4000001160d */
[----:B------:R-:W-:Y:S02]  /*9550*/  PRMT R61, R61, 0x5410, R10 ;  /* 0x000054103d3d7816 */ /* 0x000fe4000000000a */
[----:B------:R-:W-:Y:S02]  /*9560*/  PRMT R26, R3, 0x5432, R26 ;  /* 0x00005432031a7816 */ /* 0x000fe4000000001a */
[----:B------:R-:W-:Y:S01]  /*9570*/  PRMT R59, R59, 0x5410, R24 ;  /* 0x000054103b3b7816 */ /* 0x000fe20000000018 */
[----:B------:R-:W-:Y:S01]  /*9580*/  IMAD.U32 R24, R61, 0x10000, RZ ;  /* 0x000100003d187824 */ /* 0x000fe200078e00ff */
[----:B------:R-:W-:Y:S01]  /*9590*/  SHF.R.U64 R25, R12, 0x10, R13 ;  /* 0x000000100c197819 */ /* 0x000fe2000000120d */
[C---:B------:R-:W-:Y:S01]  /*95a0*/  IMAD.U32 R27, R26.reuse, 0x10000, RZ ;  /* 0x000100001a1b7824 */ /* 0x040fe200078e00ff */
[----:B------:R-:W-:-:S02]  /*95b0*/  LOP3.LUT R26, R26, 0xffff0000, RZ, 0xc0, !PT ;  /* 0xffff00001a1a7812 */ /* 0x000fc400078ec0ff */
[----:B------:R-:W-:Y:S02]  /*95c0*/  LOP3.LUT R61, R61, 0xffff0000, RZ, 0xc0, !PT ;  /* 0xffff00003d3d7812 */ /* 0x000fe400078ec0ff */
[----:B------:R-:W-:Y:S02]  /*95d0*/  PRMT R25, R76, 0x5410, R25 ;  /* 0x000054104c197816 */ /* 0x000fe40000000019 */
[C---:B0-----:R-:W-:Y:S01]  /*95e0*/  LOP3.LUT R11, R6.reuse, 0xffff0000, RZ, 0xc0, !PT ;  /* 0xffff0000060b7812 */ /* 0x041fe200078ec0ff */
[----:B------:R-:W-:Y:S01]  /*95f0*/  IMAD.U32 R10, R6, 0x10000, RZ ;  /* 0x00010000060a7824 */ /* 0x000fe200078e00ff */
[C---:B------:R-:W-:Y:S01]  /*9600*/  LOP3.LUT R13, R7.reuse, 0xffff0000, RZ, 0xc0, !PT ;  /* 0xffff0000070d7812 */ /* 0x040fe200078ec0ff */
[----:B------:R-:W-:Y:S02]  /*9610*/  IMAD.U32 R12, R7, 0x10000, RZ ;  /* 0x00010000070c7824 */ /* 0x000fe400078e00ff */
[C---:B------:R-:W-:Y:S01]  /*9620*/  FMUL.FTZ R28, R11.reuse, R24 ;  /* 0x000000180b1c7220 */ /* 0x040fe20000410000 */
[----:B------:R-:W-:Y:S01]  /*9630*/  FMUL.FTZ R53, R11, R27 ;  /* 0x0000001b0b357220 */ /* 0x000fe20000410000 */
[----:B------:R-:W-:Y:S01]  /*9640*/  FMUL.FTZ R11, R13, R26 ;  /* 0x0000001a0d0b7220 */ /* 0x000fe20000410000 */
[----:B------:R-:W-:-:S02]  /*9650*/  IMAD.U32 R6, R4, 0x10000, RZ ;  /* 0x0001000004067824 */ /* 0x000fc400078e00ff */
[C---:B------:R-:W-:Y:S01]  /*9660*/  FFMA.FTZ R28, R10.reuse, R27, R28 ;  /* 0x0000001b0a1c7223 */ /* 0x040fe2000001001c */
[----:B------:R-:W-:Y:S02]  /*9670*/  IMAD.U32 R7, R5, 0x10000, RZ ;  /* 0x0001000005077824 */ /* 0x000fe400078e00ff */
[----:B------:R-:W-:Y:S01]  /*9680*/  FFMA.FTZ R53, R10, R24, -R53 ;  /* 0x000000180a357223 */ /* 0x000fe20000010835 */
[-C--:B------:R-:W-:Y:S01]  /*9690*/  FMUL.FTZ R27, R13, R61.reuse ;  /* 0x0000003d0d1b7220 */ /* 0x080fe20000410000 */
[----:B------:R-:W-:Y:S01]  /*96a0*/  LOP3.LUT R4, R4, 0xffff0000, RZ, 0xc0, !PT ;  /* 0xffff000004047812 */ /* 0x000fe200078ec0ff */
[C---:B------:R-:W-:Y:S01]  /*96b0*/  FFMA.FTZ R61, R12.reuse, R61, -R11 ;  /* 0x0000003d0c3d7223 */ /* 0x040fe2000001080b */
[----:B------:R-:W-:Y:S01]  /*96c0*/  LOP3.LUT R5, R5, 0xffff0000, RZ, 0xc0, !PT ;  /* 0xffff000005057812 */ /* 0x000fe200078ec0ff */
[C---:B------:R-:W-:Y:S01]  /*96d0*/  IMAD.U32 R13, R25.reuse, 0x10000, RZ ;  /* 0x00010000190d7824 */ /* 0x040fe200078e00ff */
[----:B------:R-:W-:Y:S01]  /*96e0*/  LOP3.LUT R24, R25, 0xffff0000, RZ, 0xc0, !PT ;  /* 0xffff000019187812 */ /* 0x000fe200078ec0ff */
[C---:B------:R-:W-:Y:S01]  /*96f0*/  IMAD.U32 R11, R59.reuse, 0x10000, RZ ;  /* 0x000100003b0b7824 */ /* 0x040fe200078e00ff */
[----:B------:R-:W-:Y:S01]  /*9700*/  LOP3.LUT R10, R59, 0xffff0000, RZ, 0xc0, !PT ;  /* 0xffff00003b0a7812 */ /* 0x000fe200078ec0ff */
        /* <DEDUP_REMOVED lines=14> */
.L_x_3955:
[----:B------:R-:W-:Y:S05]  /*97f0*/  BSYNC B1 ;  /* 0x0000000000017941 */ /* 0x000fea0003800000 */
.L_x_3954:
[----:B------:R-:W-:Y:S05]  /*9800*/  @P1 BRA `(.L_x_3953) ;  /* 0x0000001400f41947 */ /* 0x000fea0003800000 */
[----:B0-----:R-:W0:Y:S01]  /*9810*/  LDS.128 R4, [R0+0x2000] ;  /* 0x0020000000047984 */ /* 0x001e220000000c00 */
[--C-:B------:R-:W-:Y:S02]  /*9820*/  SHF.R.U64 R10, R20, 0x10, R21.reuse ;  /* 0x00000010140a7819 */ /* 0x100fe40000001215 */
[----:B------:R-:W-:Y:S02]  /*9830*/  SHF.R.U32.HI R21, RZ, 0x10, R21 ;  /* 0x00000010ff157819 */ /* 0x000fe40000011615 */
[--C-:B------:R-:W-:Y:S02]  /*9840*/  SHF.R.U64 R13, R8, 0x10, R9.reuse ;  /* 0x00000010080d7819 */ /* 0x100fe40000001209 */
        /* <DEDUP_REMOVED lines=10> */
[C---:B------:R-:W-:Y:S01]  /*98f0*/  IMAD.U32 R10, R7.reuse, 0x10000, RZ ;  /* 0x00010000070a7824 */ /* 0x040fe200078e00ff */
[----:B------:R-:W-:Y:S01]  /*9900*/  LOP3.LUT R7, R7, 0xffff0000, RZ, 0xc0, !PT ;  /* 0xffff000007077812 */ /* 0x000fe200078ec0ff */
[----:B------:R-:W-:-:S02]  /*9910*/  IMAD.U32 R8, R6, 0x10000, RZ ;  /* 0x0001000006087824 */ /* 0x000fc400078e00ff */
[C---:B------:R-:W-:Y:S01]  /*9920*/  FMUL.FTZ R20, R9.reuse, R12 ;  /* 0x0000000c09147220 */ /* 0x040fe20000410000 */
[-C--:B------:R-:W-:Y:S01]  /*9930*/  FMUL.FTZ R15, R9, R13.reuse ;  /* 0x0000000d090f7220 */ /* 0x080fe20000410000 */
[C---:B------:R-:W-:Y:S01]  /*9940*/  FMUL.FTZ R9, R7.reuse, R58 ;  /* 0x0000003a07097220 */ /* 0x040fe20000410000 */
[----:B------:R-:W-:Y:S02]  /*9950*/  IMAD.U32 R3, R4, 0x10000, RZ ;  /* 0x0001000004037824 */ /* 0x000fe400078e00ff */
[C---:B------:R-:W-:Y:S01]  /*9960*/  FFMA.FTZ R21, R8.reuse, R13, R20 ;  /* 0x0000000d08157223 */ /* 0x040fe20000010014 */
[----:B------:R-:W-:Y:S01]  /*9970*/  FFMA.FTZ R12, R8, R12, -R15 ;  /* 0x0000000c080c7223 */ /* 0x000fe2000001080f */
        /* <DEDUP_REMOVED lines=24> */
.L_x_3940:
        /* <DEDUP_REMOVED lines=29> */
[----:B------:R-:W0:Y:S01]  /*9cd0*/  LDC R61, c[0x0][0x3f4] ;  /* 0x0000fd00ff3d7b82 */ /* 0x000e220000000800 */
[----:B------:R-:W1:Y:S01]  /*9ce0*/  SHFL.IDX PT, R5, R44, RZ, 0x1c1f ;  /* 0x001c1fff2c057589 */ /* 0x000e6200000e0000 */
[----:B------:R-:W-:-:S03]  /*9cf0*/  IMAD R3, R28, R7, RZ ;  /* 0x000000071c037224 */ /* 0x000fc600078e02ff */
[----:B------:R-:W2:Y:S04]  /*9d00*/  SHFL.IDX PT, R4, R24, RZ, 0x1c1f ;  /* 0x001c1fff18047589 */ /* 0x000ea800000e0000 */
[----:B------:R-:W3:Y:S04]  /*9d10*/  SHFL.IDX PT, R14, R60, RZ, 0x1c1f ;  /* 0x001c1fff3c0e7589 */ /* 0x000ee800000e0000 */
[----:B------:R-:W4:Y:S01]  /*9d20*/  SHFL.IDX PT, R6, R26, RZ, 0x1c1f ;  /* 0x001c1fff1a067589 */ /* 0x000f2200000e0000 */
[----:B0-----:R-:W-:-:S04]  /*9d30*/  ISETP.GE.AND P0, PT, R22, R61, PT ;  /* 0x0000003d1600720c */ /* 0x001fc80003f06270 */
[----:B------:R-:W-:-:S13]  /*9d40*/  ISETP.GE.OR P1, PT, R0, R3, P0 ;  /* 0x000000030000720c */ /* 0x000fda0000726670 */
[C---:B------:R-:W-:Y:S01]  /*9d50*/  @!P1 IMAD.SHL.U32 R7, R22.reuse, 0x2, RZ ;  /* 0x0000000216079824 */ /* 0x040fe200078e00ff */
[----:B------:R-:W-:-:S04]  /*9d60*/  @!P1 SHF.L.U64.HI R21, R22, 0x1, R23 ;  /* 0x0000000116159819 */ /* 0x000fc80000010217 */
[----:B-1----:R-:W-:-:S05]  /*9d70*/  @!P1 IADD3 R8, P2, R5, R7, RZ ;  /* 0x0000000705089210 */ /* 0x002fca0007f5e0ff */
[----:B--2---:R-:W-:Y:S01]  /*9d80*/  @!P1 IMAD.X R9, R4, 0x1, R21, P2 ;  /* 0x0000000104099824 */ /* 0x004fe200010e0615 */
[----:B---3--:R-:W-:-:S05]  /*9d90*/  @!P1 IADD3 R4, P2, R14, R7, RZ ;  /* 0x000000070e049210 */ /* 0x008fca0007f5e0ff */
[----:B----4-:R-:W-:Y:S01]  /*9da0*/  @!P1 IMAD.X R5, R6, 0x1, R21, P2 ;  /* 0x0000000106059824 */ /* 0x010fe200010e0615 */
[----:B------:R-:W2:Y:S05]  /*9db0*/  @!P1 LD.E.128 R8, desc[UR44][R8.64] ;  /* 0x0000002c08089980 */ /* 0x000eaa000c101d00 */
[----:B------:R-:W3:Y:S01]  /*9dc0*/  @!P1 LD.E.128 R4, desc[UR44][R4.64] ;  /* 0x0000002c04049980 */ /* 0x000ee2000c101d00 */
[----:B------:R-:W-:Y:S02]  /*9dd0*/  CS2R R58, SRZ ;  /* 0x00000000003a7805 */ /* 0x000fe4000001ff00 */
[----:B------:R-:W-:Y:S02]  /*9de0*/  CS2R R20, SRZ ;  /* 0x0000000000147805 */ /* 0x000fe4000001ff00 */
[----:B------:R-:W-:Y:S01]  /*9df0*/  CS2R R52, SRZ ;  /* 0x0000000000347805 */ /* 0x000fe2000001ff00 */
[----:B------:R-:W0:Y:S01]  /*9e00*/  SHFL.IDX PT, R24, R24, 0x1, 0x1c1f ;  /* 0x003c1f0018187f89 */ /* 0x000e2200000e0000 */
[----:B------:R-:W-:-:S03]  /*9e10*/  CS2R R56, SRZ ;  /* 0x0000000000387805 */ /* 0x000fc6000001ff00 */
[----:B------:R-:W1:Y:S04]  /*9e20*/  SHFL.IDX PT, R26, R26, 0x1, 0x1c1f ;  /* 0x003c1f001a1a7f89 */ /* 0x000e6800000e0000 */
[----:B------:R4:W0:Y:S04]  /*9e30*/  SHFL.IDX PT, R25, R44, 0x1, 0x1c1f ;  /* 0x003c1f002c197f89 */ /* 0x00082800000e0000 */
[----:B------:R5:W0:Y:S01]  /*9e40*/  SHFL.IDX PT, R14, R60, 0x1, 0x1c1f ;  /* 0x003c1f003c0e7f89 */ /* 0x000a2200000e0000 */
[----:B--2---:R-:W-:Y:S02]  /*9e50*/  @!P1 IMAD.MOV.U32 R20, RZ, RZ, R8 ;  /* 0x000000ffff149224 */ /* 0x004fe400078e0008 */
[----:B------:R-:W-:-:S02]  /*9e60*/  @!P1 IMAD.MOV.U32 R21, RZ, RZ, R9 ;  /* 0x000000ffff159224 */ /* 0x000fc400078e0009 */
[----:B------:R-:W-:Y:S02]  /*9e70*/  @!P1 IMAD.MOV.U32 R52, RZ, RZ, R10 ;  /* 0x000000ffff349224 */ /* 0x000fe400078e000a */
[----:B---3--:R-:W-:Y:S02]  /*9e80*/  @!P1 IMAD.MOV.U32 R58, RZ, RZ, R4 ;  /* 0x000000ffff3a9224 */ /* 0x008fe400078e0004 */
[----:B------:R-:W-:Y:S02]  /*9e90*/  @!P1 IMAD.MOV.U32 R59, RZ, RZ, R5 ;  /* 0x000000ffff3b9224 */ /* 0x000fe400078e0005 */
[----:B------:R-:W-:Y:S02]  /*9ea0*/  @!P1 IMAD.MOV.U32 R53, RZ, RZ, R11 ;  /* 0x000000ffff359224 */ /* 0x000fe400078e000b */
[----:B------:R-:W-:Y:S02]  /*9eb0*/  @!P1 IMAD.MOV.U32 R56, RZ, RZ, R6 ;  /* 0x000000ffff389224 */ /* 0x000fe400078e0006 */
[----:B------:R-:W-:-:S02]  /*9ec0*/  @!P1 IMAD.MOV.U32 R57, RZ, RZ, R7 ;  /* 0x000000ffff399224 */ /* 0x000fc400078e0007 */
[----:B------:R-:W-:Y:S02]  /*9ed0*/  IMAD.MOV.U32 R6, RZ, RZ, R58 ;  /* 0x000000ffff067224 */ /* 0x000fe400078e003a */
[----:B------:R-:W-:Y:S02]  /*9ee0*/  IMAD.MOV.U32 R7, RZ, RZ, R59 ;  /* 0x000000ffff077224 */ /* 0x000fe400078e003b */
        /* <DEDUP_REMOVED lines=11> */
[----:B----4-:R-:W-:-:S02]  /*9fa0*/  PRMT R44, R9, 0x7610, R44 ;  /* 0x00007610092c7816 */ /* 0x010fc4000000002c */
[----:B------:R-:W-:Y:S02]  /*9fb0*/  CS2R R6, SRZ ;  /* 0x0000000000067805 */ /* 0x000fe4000001ff00 */
[----:B------:R-:W-:Y:S02]  /*9fc0*/  PRMT R70, R4, 0x7610, R70 ;  /* 0x0000761004467816 */ /* 0x000fe40000000046 */
[----:B01---5:R-:W-:-:S07]  /*9fd0*/  PRMT R60, R60, 0x5410, R5 ;  /* 0x000054103c3c7816 */ /* 0x023fce0000000005 */
.L_x_4285:
        /* <DEDUP_REMOVED lines=18> */
[-C--:B------:R-:W-:Y:S02]  /*a100*/  IADD3 R8, P1, R25, R4.reuse, RZ ;  /* 0x0000000419087210 */ /* 0x080fe40007f3e0ff */
[----:B------:R-:W-:-:S03]  /*a110*/  IADD3 R4, P2, R14, R4, RZ ;  /* 0x000000040e047210 */ /* 0x000fc60007f5e0ff */
[--C-:B------:R-:W-:Y:S02]  /*a120*/  IMAD.X R9, R24, 0x1, R5.reuse, P1 ;  /* 0x0000000118097824 */ /* 0x100fe400008e0605 */
[----:B------:R-:W-:-:S04]  /*a130*/  IMAD.X R5, R26, 0x1, R5, P2 ;  /* 0x000000011a057824 */ /* 0x000fc800010e0605 */
[----:B------:R-:W5:Y:S04]  /*a140*/  LD.E.128 R8, desc[UR44][R8.64] ;  /* 0x0000002c08087980 */ /* 0x000f68000c101d00 */
[----:B------:R-:W5:Y:S02]  /*a150*/  LD.E.128 R4, desc[UR44][R4.64] ;  /* 0x0000002c04047980 */ /* 0x000f64000c101d00 */
.L_x_3958:
[----:B------:R-:W-:Y:S05]  /*a160*/  BSYNC B1 ;  /* 0x0000000000017941 */ /* 0x000fea0003800000 */
.L_x_3957:
[----:B------:R-:W0:Y:S01]  /*a170*/  SYNCS.PHASECHK.TRANS64.TRYWAIT P1, [R2+URZ+0x32400], R13 ;  /* 0x0324000d020075a7 */ /* 0x000e22000802017f */
[----:B------:R-:W-:Y:S04]  /*a180*/  BSSY B1, `(.L_x_3959) ;  /* 0x0000002000017945 */ /* 0x000fe80003800000 */
[----:B0-----:R-:W-:Y:S05]  /*a190*/  @!P1 BRA `(.L_x_3960) ;  /* 0x0000032000449947 */ /* 0x001fea0003800000 */
.L_x_4286:
[----:B------:R-:W-:Y:S05]  /*a1a0*/  BSYNC B1 ;  /* 0x0000000000017941 */ /* 0x000fea0003800000 */
.L_x_3959:
[----:B------:R-:W2:Y:S01]  /*a1b0*/  LDL R0, [R1+0x50] ;  /* 0x0000500001007983 */ /* 0x000ea20000100800 */
[----:B-----5:R-:W-:Y:S01]  /*a1c0*/  IMAD.MOV.U32 R12, RZ, RZ, R7 ;  /* 0x000000ffff0c7224 */ /* 0x020fe200078e0007 */
[----:B------:R-:W-:Y:S01]  /*a1d0*/  BSSY B1, `(.L_x_3961) ;  /* 0x000007b000017945 */ /* 0x000fe20003800000 */
[----:B0-----:R-:W-:Y:S02]  /*a1e0*/  IMAD.MOV.U32 R13, RZ, RZ, R8 ;  /* 0x000000ffff0d7224 */ /* 0x001fe400078e0008 */
[----:B------:R-:W-:Y:S01]  /*a1f0*/  IMAD.MOV.U32 R14, RZ, RZ, R9 ;  /* 0x000000ffff0e7224 */ /* 0x000fe200078e0009 */
[----:B------:R-:W-:Y:S01]  /*a200*/  PRMT R60, R12, 0x7610, R60 ;  /* 0x000076100c3c7816 */ /* 0x000fe2000000003c */
[----:B------:R-:W-:Y:S01]  /*a210*/  IMAD.MOV.U32 R12, RZ, RZ, R5 ;  /* 0x000000ffff0c7224 */ /* 0x000fe200078e0005 */
[----:B------:R-:W-:Y:S01]  /*a220*/  PRMT R68, R13, 0x7610, R68 ;  /* 0x000076100d447816 */ /* 0x000fe20000000044 */
[----:B------:R-:W-:Y:S01]  /*a230*/  IMAD.MOV.U32 R62, RZ, RZ, R11 ;  /* 0x000000ffff3e7224 */ /* 0x000fe200078e000b */
[----:B------:R-:W-:-:S02]  /*a240*/  PRMT R67, R14, 0x7610, R67 ;  /* 0x000076100e437816 */ /* 0x000fc40000000043 */
[----:B------:R-:W-:Y:S01]  /*a250*/  PRMT R65, R12, 0x7610, R65 ;  /* 0x000076100c417816 */ /* 0x000fe20000000041 */
[----:B--2---:R-:W-:Y:S02]  /*a260*/  IMAD R3, R0, -0x80, R3 ;  /* 0xffffff8000037824 */ /* 0x004fe400078e0203 */
[----:B------:R-:W-:-:S03]  /*a270*/  IMAD.MOV.U32 R0, RZ, RZ, R6 ;  /* 0x000000ffff007224 */ /* 0x000fc600078e0006 */
[----:B------:R-:W-:-:S04]  /*a280*/  VIMNMX R3, R3, 0x80, PT ;  /* 0x0000008003037848 */ /* 0x000fc80003fe0100 */
[-C--:B------:R-:W-:Y:S02]  /*a290*/  ISETP.GE.OR P1, PT, R158, R3.reuse, P0 ;  /* 0x000000039e00720c */ /* 0x080fe40000726670 */
[----:B------:R-:W-:Y:S01]  /*a2a0*/  ISETP.GE.OR P0, PT, R175, R3, P0 ;  /* 0x00000003af00720c */ /* 0x000fe20000706670 */
[----:B------:R-:W-:-:S05]  /*a2b0*/  IMAD.MOV.U32 R3, RZ, RZ, R4 ;  /* 0x000000ffff037224 */ /* 0x000fca00078e0004 */
[----:B------:R-:W-:Y:S01]  /*a2c0*/  PRMT R66, R3, 0x7610, R66 ;  /* 0x0000761003427816 */ /* 0x000fe20000000042 */
[----:B------:R-:W-:-:S04]  /*a2d0*/  IMAD.MOV.U32 R3, RZ, RZ, R10 ;  /* 0x000000ffff037224 */ /* 0x000fc800078e000a */
[----:B------:R-:W-:Y:S05]  /*a2e0*/  @P1 BRA `(.L_x_3962) ;  /* 0x0000000400a41947 */ /* 0x000fea0003800000 */
[----:B------:R-:W2:Y:S01]  /*a2f0*/  LDL R15, [R1+0x498] ;  /* 0x00049800010f7983 */ /* 0x000ea20000100800 */
[----:B------:R-:W-:Y:S01]  /*a300*/  IMAD.IADD R13, R22, 0x1, R61 ;  /* 0x00000001160d7824 */ /* 0x000fe200078e023d */
[--C-:B------:R-:W-:Y:S02]  /*a310*/  SHF.R.U64 R69, R20, 0x10, R21.reuse ;  /* 0x0000001014457819 */ /* 0x100fe40000001215 */
[----:B------:R-:W-:Y:S02]  /*a320*/  SHF.R.U32.HI R71, RZ, 0x10, R21 ;  /* 0x00000010ff477819 */ /* 0x000fe40000011615 */
[----:B------:R-:W-:Y:S02]  /*a330*/  SHF.R.U64 R74, R58, 0x10, R59 ;  /* 0x000000103a4a7819 */ /* 0x000fe4000000123b */
[--C-:B------:R-:W-:Y:S02]  /*a340*/  SHF.R.U64 R21, R52, 0x10, R53.reuse ;  /* 0x0000001034157819 */ /* 0x100fe40000001235 */
[----:B------:R-:W-:-:S02]  /*a350*/  SHF.R.U32.HI R53, RZ, 0x10, R53 ;  /* 0x00000010ff357819 */ /* 0x000fc40000011635 */
[----:B------:R-:W-:Y:S02]  /*a360*/  PRMT R74, R65, 0x5432, R74 ;  /* 0x00005432414a7816 */ /* 0x000fe4000000004a */
[----:B------:R-:W-:Y:S02]  /*a370*/  SHF.R.U64 R77, R56, 0x10, R57 ;  /* 0x00000010384d7819 */ /* 0x000fe40000001239 */
[----:B------:R-:W-:Y:S01]  /*a380*/  PRMT R69, R75, 0x5410, R69 ;  /* 0x000054104b457816 */ /* 0x000fe20000000045 */
[----:B------:R-:W-:Y:S01]  /*a390*/  IMAD.U32 R75, R74, 0x10000, RZ ;  /* 0x000100004a4b7824 */ /* 0x000fe200078e00ff */
[----:B------:R-:W-:Y:S02]  /*a3a0*/  PRMT R28, R28, 0x5410, R21 ;  /* 0x000054101c1c7816 */ /* 0x000fe40000000015 */
[----:B------:R-:W-:Y:S02]  /*a3b0*/  PRMT R44, R44, 0x5410, R53 ;  /* 0x000054102c2c7816 */ /* 0x000fe40000000035 */
[----:B------:R-:W-:-:S02]  /*a3c0*/  SHF.R.U32.HI R76, RZ, 0x10, R59 ;  /* 0x00000010ff4c7819 */ /* 0x000fc4000001163b */
[----:B------:R-:W-:Y:S01]  /*a3d0*/  PRMT R77, R70, 0x5410, R77 ;  /* 0x00005410464d7816 */ /* 0x000fe2000000004d */
[----:B------:R-:W-:Y:S01]  /*a3e0*/  IMAD.U32 R70, R69, 0x10000, RZ ;  /* 0x0001000045467824 */ /* 0x000fe200078e00ff */
[----:B------:R-:W-:Y:S02]  /*a3f0*/  PRMT R71, R79, 0x5410, R71 ;  /* 0x000054104f477816 */ /* 0x000fe40000000047 */
[----:B------:R-:W-:Y:S02]  /*a400*/  LOP3.LUT R74, R74, 0xffff0000, RZ, 0xc0, !PT ;  /* 0xffff00004a4a7812 */ /* 0x000fe400078ec0ff */
[----:B------:R-:W-:Y:S02]  /*a410*/  PRMT R76, R66, 0x5432, R76 ;  /* 0x00005432424c7816 */ /* 0x000fe4000000004c */
[----:B------:R-:W-:Y:S02]  /*a420*/  LOP3.LUT R69, R69, 0xffff0000, RZ, 0xc0, !PT ;  /* 0xffff000045457812 */ /* 0x000fe400078ec0ff */
[----:B------:R-:W-:-:S04]  /*a430*/  SHF.R.U32.HI R78, RZ, 0x10, R57 ;  /* 0x00000010ff4e7819 */ /* 0x000fc80000011639 */
[----:B------:R-:W-:Y:S01]  /*a440*/  PRMT R78, R60, 0x5432, R78 ;  /* 0x000054323c4e7816 */ /* 0x000fe2000000004e */
[----:B--2---:R-:W-:-:S05]  /*a450*/  IMAD.SHL.U32 R12, R15, 0x40, RZ ;  /* 0x000000400f0c7824 */ /* 0x004fca00078e00ff */
[----:B------:R-:W-:-:S04]  /*a460*/  LOP3.LUT R14, R12, 0x1c0, RZ, 0xc0, !PT ;  /* 0x000001c00c0e7812 */ /* 0x000fc800078ec0ff */
[C---:B------:R-:W-:Y:S02]  /*a470*/  LOP3.LUT R12, R14.reuse, 0x38, R22, 0xf8, !PT ;  /* 0x000000380e0c7812 */ /* 0x040fe400078ef816 */
[----:B------:R-:W-:Y:S02]  /*a480*/  SHF.R.U32.HI R15, RZ, 0x3, R14 ;  /* 0x00000003ff0f7819 */ /* 0x000fe4000001160e */
[----:B------:R-:W-:Y:S02]  /*a490*/  LOP3.LUT R13, R14, 0x38, R13, 0xf8, !PT ;  /* 0x000000380e0d7812 */ /* 0x000fe400078ef80d */
[----:B------:R-:W-:-:S05]  /*a4a0*/  LOP3.LUT R12, R12, R15, RZ, 0x3c, !PT ;  /* 0x0000000f0c0c7212 */ /* 0x000fca00078e3cff */
[----:B------:R-:W-:Y:S01]  /*a4b0*/  IMAD R63, R203, 0x200, R12 ;  /* 0x00000200cb3f7824 */ /* 0x000fe200078e020c */
[----:B------:R-:W-:-:S03]  /*a4c0*/  LOP3.LUT R12, R13, R15, RZ, 0x3c, !PT ;  /* 0x0000000f0d0c7212 */ /* 0x000fc600078e3cff */
[----:B------:R-:W-:Y:S02]  /*a4d0*/  IMAD R63, R63, 0x2, R2 ;  /* 0x000000023f3f7824 */ /* 0x000fe400078e0202 */
[----:B------:R-:W-:-:S03]  /*a4e0*/  IMAD R25, R203, 0x200, R12 ;  /* 0x00000200cb197824 */ /* 0x000fc600078e020c */
[----:B------:R-:W0:Y:S01]  /*a4f0*/  LDS.128 R12, [R63+0x18400] ;  /* 0x018400003f0c7984 */ /* 0x000e220000000c00 */
[----:B------:R-:W-:-:S05]  /*a500*/  IMAD R64, R25, 0x2, R2 ;  /* 0x0000000219407824 */ /* 0x000fca00078e0202 */
[----:B------:R-:W1:Y:S01]  /*a510*/  LDS.128 R24, [R64+0x18400] ;  /* 0x0184000040187984 */ /* 0x000e620000000c00 */
[C---:B0-----:R-:W-:Y:S01]  /*a520*/  IMAD.U32 R20, R12.reuse, 0x10000, RZ ;  /* 0x000100000c147824 */ /* 0x041fe200078e00ff */
[----:B------:R-:W-:Y:S01]  /*a530*/  LOP3.LUT R21, R12, 0xffff0000, RZ, 0xc0, !PT ;  /* 0xffff00000c157812 */ /* 0x000fe200078ec0ff */
        /* <DEDUP_REMOVED lines=8> */
[C---:B------:R-:W-:Y:S01]  /*a5c0*/  FMUL.FTZ R79, R15.reuse, R75 ;  /* 0x0000004b0f4f7220 */ /* 0x040fe20000410000 */
[----:B------:R-:W-:Y:S01]  /*a5d0*/  FMUL.FTZ R15, R15, R70 ;  /* 0x000000460f0f7220 */ /* 0x000fe20000410000 */
[C---:B------:R-:W-:Y:S01]  /*a5e0*/  FMUL.FTZ R80, R24.reuse, R74 ;  /* 0x0000004a18507220 */ /* 0x040fe20000410000 */
[----:B------:R-:W-:Y:S01]  /*a5f0*/  FMUL.FTZ R24, R24, R69 ;  /* 0x0000004518187220 */ /* 0x000fe20000410000 */
[----:B------:R-:W-:Y:S01]  /*a600*/  FFMA.FTZ R79, R20, R70, -R79 ;  /* 0x00000046144f7223 */ /* 0x000fe2000001084f */
[----:B------:R-:W-:-:S02]  /*a610*/  IMAD.U32 R70, R76, 0x10000, RZ ;  /* 0x000100004c467824 */ /* 0x000fc400078e00ff */
[----:B------:R-:W-:Y:S01]  /*a620*/  FFMA.FTZ R75, R20, R75, R15 ;  /* 0x0000004b144b7223 */ /* 0x000fe2000001000f */
[----:B------:R-:W-:Y:S01]  /*a630*/  IMAD.U32 R15, R71, 0x10000, RZ ;  /* 0x00010000470f7824 */ /* 0x000fe200078e00ff */
[----:B------:R-:W-:Y:S01]  /*a640*/  LOP3.LUT R76, R76, 0xffff0000, RZ, 0xc0, !PT ;  /* 0xffff00004c4c7812 */ /* 0x000fe200078ec0ff */
[----:B------:R-:W-:Y:S01]  /*a650*/  FFMA.FTZ R80, R21, R69, -R80 ;  /* 0x0000004515507223 */ /* 0x000fe20000010850 */
[----:B------:R-:W-:Y:S02]  /*a660*/  IMAD.U32 R52, R13, 0x10000, RZ ;  /* 0x000100000d347824 */ /* 0x000fe400078e00ff */
[----:B------:R-:W-:Y:S01]  /*a670*/  FMUL.FTZ R69, R57, R70 ;  /* 0x0000004639457220 */ /* 0x000fe20000410000 */
[----:B------:R-:W-:Y:S01]  /*a680*/  LOP3.LUT R13, R13, 0xffff0000, RZ, 0xc0, !PT ;  /* 0xffff00000d0d7812 */ /* 0x000fe200078ec0ff */
[-C--:B------:R-:W-:Y:S01]  /*a690*/  FMUL.FTZ R57, R57, R15.reuse ;  /* 0x0000000f39397220 */ /* 0x080fe20000410000 */
[----:B------:R-:W-:Y:S01]  /*a6a0*/  FFMA.FTZ R74, R21, R74, R24 ;  /* 0x0000004a154a7223 */ /* 0x000fe20000010018 */
[----:B------:R-:W-:Y:S01]  /*a6b0*/  LOP3.LUT R20, R71, 0xffff0000, RZ, 0xc0, !PT ;  /* 0xffff000047147812 */ /* 0x000fe200078ec0ff */
[----:B------:R-:W-:Y:S01]  /*a6c0*/  FMUL.FTZ R24, R25, R76 ;  /* 0x0000004c19187220 */ /* 0x000fe20000410000 */
[C---:B------:R-:W-:Y:S01]  /*a6d0*/  FFMA.FTZ R69, R52.reuse, R15, -R69 ;  /* 0x0000000f34457223 */ /* 0x040fe20000010845 */
[----:B------:R-:W-:Y:S01]  /*a6e0*/  FFMA.FTZ R57, R52, R70, R57 ;  /* 0x0000004634397223 */ /* 0x000fe20000010039 */
[----:B------:R-:W-:-:S02]  /*a6f0*/  IMAD.U32 R59, R27, 0x10000, RZ ;  /* 0x000100001b3b7824 */ /* 0x000fc400078e00ff */
[-C--:B------:R-:W-:Y:S01]  /*a700*/  FMUL.FTZ R70, R25, R20.reuse ;  /* 0x0000001419467220 */ /* 0x080fe20000410000 */
[----:B------:R-:W-:Y:S01]  /*a710*/  FFMA.FTZ R52, R13, R20, -R24 ;  /* 0x000000140d347223 */ /* 0x000fe20000010818 */
[----:B------:R-:W-:Y:S01]  /*a720*/  IMAD.U32 R24, R78, 0x10000, RZ ;  /* 0x000100004e187824 */ /* 0x000fe200078e00ff */
[----:B------:R-:W-:Y:S01]  /*a730*/  LOP3.LUT R27, R27, 0xffff0000, RZ, 0xc0, !PT ;  /* 0xffff00001b1b7812 */ /* 0x000fe200078ec0ff */
[----:B------:R-:W-:Y:S02]  /*a740*/  IMAD.U32 R58, R26, 0x10000, RZ ;  /* 0x000100001a3a7824 */ /* 0x000fe400078e00ff */
[----:B------:R-:W-:Y:S01]  /*a750*/  FFMA.FTZ R70, R13, R76, R70 ;  /* 0x0000004c0d467223 */ /* 0x000fe20000010046 */
[----:B------:R-:W-:Y:S02]  /*a760*/  IMAD.U32 R21, R77, 0x10000, RZ ;  /* 0x000100004d157824 */ /* 0x000fe400078e00ff */
[----:B------:R-:W-:Y:S01]  /*a770*/  FMUL.FTZ R13, R59, R24 ;  /* 0x000000183b0d7220 */ /* 0x000fe20000410000 */
[----:B------:R-:W-:Y:S01]  /*a780*/  IMAD.U32 R20, R44, 0x10000, RZ ;  /* 0x000100002c147824 */ /* 0x000fe200078e00ff */
[----:B------:R-:W-:Y:S01]  /*a790*/  LOP3.LUT R26, R26, 0xffff0000, RZ, 0xc0, !PT ;  /* 0xffff00001a1a7812 */ /* 0x000fe200078ec0ff */
[----:B------:R-:W-:-:S02]  /*a7a0*/  IMAD.U32 R15, R28, 0x10000, RZ ;  /* 0x000100001c0f7824 */ /* 0x000fc400078e00ff */
[C---:B------:R-:W-:Y:S01]  /*a7b0*/  FMUL.FTZ R82, R58.reuse, R21 ;  /* 0x000000153a527220 */ /* 0x040fe20000410000 */
[-C--:B------:R-:W-:Y:S01]  /*a7c0*/  FMUL.FTZ R59, R59, R20.reuse ;  /* 0x000000143b3b7220 */ /* 0x080fe20000410000 */
[----:B------:R-:W-:Y:S01]  /*a7d0*/  LOP3.LUT R77, R77, 0xffff0000, RZ, 0xc0, !PT ;  /* 0xffff00004d4d7812 */ /* 0x000fe200078ec0ff */
[-C--:B------:R-:W-:Y:S01]  /*a7e0*/  FMUL.FTZ R58, R58, R15.reuse ;  /* 0x0000000f3a3a7220 */ /* 0x080fe20000410000 */
[----:B------:R-:W-:Y:S01]  /*a7f0*/  FFMA.FTZ R20, R56, R20, -R13 ;  /* 0x0000001438147223 */ /* 0x000fe2000001080d */
[----:B------:R-:W-:Y:S01]  /*a800*/  LOP3.LUT R78, R78, 0xffff0000, RZ, 0xc0, !PT ;  /* 0xffff00004e4e7812 */ /* 0x000fe200078ec0ff */
[C---:B------:R-:W-:Y:S01]  /*a810*/  FFMA.FTZ R82, R53.reuse, R15, -R82 ;  /* 0x0000000f35527223 */ /* 0x040fe20000010852 */
[----:B------:R-:W-:Y:S01]  /*a820*/  LOP3.LUT R13, R28, 0xffff0000, RZ, 0xc0, !PT ;  /* 0xffff00001c0d7812 */ /* 0x000fe200078ec0ff */
[----:B------:R-:W-:Y:S01]  /*a830*/  FFMA.FTZ R58, R53, R21, R58 ;  /* 0x00000015353a7223 */ /* 0x000fe2000001003a */
[----:B------:R-:W-:Y:S01]  /*a840*/  LOP3.LUT R44, R44, 0xffff0000, RZ, 0xc0, !PT ;  /* 0xffff00002c2c7812 */ /* 0x000fe200078ec0ff */
[C---:B------:R-:W-:Y:S01]  /*a850*/  FMUL.FTZ R15, R26.reuse, R77 ;  /* 0x0000004d1a0f7220 */ /* 0x040fe20000410000 */
[C---:B------:R-:W-:Y:S01]  /*a860*/  FMUL.FTZ R21, R27.reuse, R78 ;  /* 0x0000004e1b157220 */ /* 0x040fe20000410000 */
[-C--:B------:R-:W-:Y:S01]  /*a870*/  FMUL.FTZ R26, R26, R13.reuse ;  /* 0x0000000d1a1a7220 */ /* 0x080fe20000410000 */
[----:B------:R-:W-:Y:S01]  /*a880*/  FFMA.FTZ R59, R56, R24, R59 ;  /* 0x00000018383b7223 */ /* 0x000fe2000001003b */
[-C--:B------:R-:W-:Y:S01]  /*a890*/  FMUL.FTZ R27, R27, R44.reuse ;  /* 0x0000002c1b1b7220 */ /* 0x080fe20000410000 */
        /* <DEDUP_REMOVED lines=14> */
.L_x_3962:
[----:B------:R-:W-:Y:S05]  /*a980*/  BSYNC B1 ;  /* 0x0000000000017941 */ /* 0x000fea0003800000 */
.L_x_3961:
[----:B------:R-:W-:Y:S02]  /*a990*/  PRMT R0, R0, 0x5410, R3 ;  /* 0x0000541000007816 */ /* 0x000fe40000000003 */
[----:B------:R-:W-:Y:S01]  /*a9a0*/  PRMT R20, R20, 0x5410, R62 ;  /* 0x0000541014147816 */ /* 0x000fe2000000003e */
[----:B------:R-:W-:Y:S06]  /*a9b0*/  @P0 BRA `(.L_x_3953) ;  /* 0x0000000400880947 */ /* 0x000fec0003800000 */
[----:B------:R-:W2:Y:S01]  /*a9c0*/  LDL R59, [R1+0x514] ;  /* 0x00051400013b7983 */ /* 0x000ea20000100800 */
[----:B------:R-:W-:Y:S01]  /*a9d0*/  IMAD.IADD R61, R22, 0x1, R61 ;  /* 0x00000001163d7824 */ /* 0x000fe200078e023d */
[--C-:B------:R-:W-:Y:S02]  /*a9e0*/  SHF.R.U64 R21, R8, 0x10, R9.reuse ;  /* 0x0000001008157819 */ /* 0x100fe40000001209 */
[----:B------:R-:W-:Y:S02]  /*a9f0*/  SHF.R.U32.HI R8, RZ, 0x10, R9 ;  /* 0x00000010ff087819 */ /* 0x000fe40000011609 */
[----:B0-----:R-:W-:Y:S02]  /*aa00*/  LOP3.LUT R12, R206, 0x38, R61, 0xf8, !PT ;  /* 0x00000038ce0c7812 */ /* 0x001fe400078ef83d */
[----:B------:R-:W-:Y:S02]  /*aa10*/  SHF.R.U64 R9, R4, 0x10, R5 ;  /* 0x0000001004097819 */ /* 0x000fe40000001205 */
[----:B------:R-:W-:-:S02]  /*aa20*/  LOP3.LUT R3, R12, R207, RZ, 0x3c, !PT ;  /* 0x000000cf0c037212 */ /* 0x000fc400078e3cff */
[----:B------:R-:W-:Y:S02]  /*aa30*/  PRMT R66, R66, 0x5410, R9 ;  /* 0x0000541042427816 */ /* 0x000fe40000000009 */
[----:B------:R-:W-:Y:S01]  /*aa40*/  PRMT R68, R68, 0x5410, R21 ;  /* 0x0000541044447816 */ /* 0x000fe20000000015 */
[----:B------:R-:W-:Y:S01]  /*aa50*/  IMAD.IADD R3, R208, 0x1, R3 ;  /* 0x00000001d0037824 */ /* 0x000fe200078e0203 */
[--C-:B------:R-:W-:Y:S02]  /*aa60*/  SHF.R.U64 R44, R10, 0x10, R11.reuse ;  /* 0x000000100a2c7819 */ /* 0x100fe4000000120b */
[----:B------:R-:W-:Y:S01]  /*aa70*/  SHF.R.U32.HI R52, RZ, 0x10, R11 ;  /* 0x00000010ff347819 */ /* 0x000fe2000001160b */
[----:B------:R-:W-:Y:S01]  /*aa80*/  IMAD R3, R3, 0x2, R2 ;  /* 0x0000000203037824 */ /* 0x000fe200078e0202 */
[----:B------:R-:W-:Y:S01]  /*aa90*/  SHF.R.U32.HI R4, RZ, 0x10, R5 ;  /* 0x00000010ff047819 */ /* 0x000fe20000011605 */
[----:B------:R-:W-:Y:S01]  /*aaa0*/  IMAD.U32 R21, R68, 0x10000, RZ ;  /* 0x0001000044157824 */ /* 0x000fe200078e00ff */
[----:B------:R-:W-:-:S02]  /*aab0*/  SHF.R.U64 R53, R6, 0x10, R7 ;  /* 0x0000001006357819 */ /* 0x000fc40000001207 */
[----:B------:R-:W0:Y:S01]  /*aac0*/  LDS.128 R24, [R3+0x18400] ;  /* 0x0184000003187984 */ /* 0x000e220000000c00 */
[----:B------:R-:W-:Y:S02]  /*aad0*/  SHF.R.U32.HI R7, RZ, 0x10, R7 ;  /* 0x00000010ff077819 */ /* 0x000fe40000011607 */
[----:B------:R-:W-:Y:S02]  /*aae0*/  PRMT R67, R67, 0x5410, R8 ;  /* 0x0000541043437816 */ /* 0x000fe40000000008 */
[----:B------:R-:W-:Y:S02]  /*aaf0*/  PRMT R65, R65, 0x5410, R4 ;  /* 0x0000541041417816 */ /* 0x000fe40000000004 */
[C---:B------:R-:W-:Y:S01]  /*ab00*/  PRMT R44, R0.reuse, 0x5432, R44 ;  /* 0x00005432002c7816 */ /* 0x040fe2000000002c */
[----:B------:R-:W-:Y:S01]  /*ab10*/  IMAD.U32 R28, R67, 0x10000, RZ ;  /* 0x00010000431c7824 */ /* 0x000fe200078e00ff */
[----:B------:R-:W-:Y:S01]  /*ab20*/  PRMT R53, R0, 0x5410, R53 ;  /* 0x0000541000357816 */ /* 0x000fe20000000035 */
[----:B------:R-:W-:Y:S01]  /*ab30*/  IMAD.U32 R56, R65, 0x10000, RZ ;  /* 0x0001000041387824 */ /* 0x000fe200078e00ff */
[----:B------:R-:W-:-:S02]  /*ab40*/  PRMT R60, R60, 0x5410, R7 ;  /* 0x000054103c3c7816 */ /* 0x000fc40000000007 */
[----:B------:R-:W-:Y:S02]  /*ab50*/  PRMT R52, R20, 0x5432, R52 ;  /* 0x0000543214347816 */ /* 0x000fe40000000034 */
[----:B------:R-:W-:Y:S02]  /*ab60*/  LOP3.LUT R65, R65, 0xffff0000, RZ, 0xc0, !PT ;  /* 0xffff000041417812 */ /* 0x000fe400078ec0ff */
[----:B------:R-:W-:Y:S01]  /*ab70*/  LOP3.LUT R67, R67, 0xffff0000, RZ, 0xc0, !PT ;  /* 0xffff000043437812 */ /* 0x000fe200078ec0ff */
[C---:B0-----:R-:W-:Y:S01]  /*ab80*/  IMAD.U32 R9, R24.reuse, 0x10000, RZ ;  /* 0x0001000018097824 */ /* 0x041fe200078e00ff */
[----:B------:R-:W-:Y:S01]  /*ab90*/  LOP3.LUT R10, R24, 0xffff0000, RZ, 0xc0, !PT ;  /* 0xffff0000180a7812 */ /* 0x000fe200078ec0ff */
[C---:B------:R-:W-:Y:S01]  /*aba0*/  IMAD.U32 R11, R25.reuse, 0x10000, RZ ;  /* 0x00010000190b7824 */ /* 0x040fe200078e00ff */
[----:B------:R-:W-:Y:S01]  /*abb0*/  LOP3.LUT R24, R25, 0xffff0000, RZ, 0xc0, !PT ;  /* 0xffff000019187812 */ /* 0x000fe200078ec0ff */
[----:B------:R-:W-:Y:S02]  /*abc0*/  IMAD.U32 R25, R66, 0x10000, RZ ;  /* 0x0001000042197824 */ /* 0x000fe400078e00ff */
[----:B------:R-:W-:-:S02]  /*abd0*/  IMAD.U32 R20, R27, 0x10000, RZ ;  /* 0x000100001b147824 */ /* 0x000fc400078e00ff */
[----:B------:R-:W-:Y:S01]  /*abe0*/  FMUL.FTZ R58, R11, R56 ;  /* 0x000000380b3a7220 */ /* 0x000fe20000410000 */
[C---:B------:R-:W-:Y:S01]  /*abf0*/  FMUL.FTZ R57, R9.reuse, R25 ;  /* 0x0000001909397220 */ /* 0x040fe20000410000 */
[-C--:B------:R-:W-:Y:S01]  /*ac00*/  FMUL.FTZ R9, R9, R21.reuse ;  /* 0x0000001509097220 */ /* 0x080fe20000410000 */
[----:B--2---:R-:W0:Y:S02]  /*ac10*/  LDS.128 R12, [R59+0x18400] ;  /* 0x018400003b0c7984 */ /* 0x004e240000000c00 */
[C---:B0-----:R-:W-:Y:S01]  /*ac20*/  IMAD.U32 R0, R12.reuse, 0x10000, RZ ;  /* 0x000100000c007824 */ /* 0x041fe200078e00ff */
[----:B------:R-:W-:Y:S01]  /*ac30*/  LOP3.LUT R4, R12, 0xffff0000, RZ, 0xc0, !PT ;  /* 0xffff00000c047812 */ /* 0x000fe200078ec0ff */
[C---:B------:R-:W-:Y:S01]  /*ac40*/  IMAD.U32 R6, R14.reuse, 0x10000, RZ ;  /* 0x000100000e067824 */ /* 0x040fe200078e00ff */
[----:B------:R-:W-:Y:S01]  /*ac50*/  LOP3.LUT R7, R14, 0xffff0000, RZ, 0xc0, !PT ;  /* 0xffff00000e077812 */ /* 0x000fe200078ec0ff */
[----:B------:R-:W-:Y:S01]  /*ac60*/  FFMA.FTZ R57, R0, R21, -R57 ;  /* 0x0000001500397223 */ /* 0x000fe20000010839 */
[----:B------:R-:W-:-:S02]  /*ac70*/  IMAD.U32 R21, R60, 0x10000, RZ ;  /* 0x000100003c157824 */ /* 0x000fc400078e00ff */
[----:B------:R-:W-:Y:S01]  /*ac80*/  FFMA.FTZ R25, R0, R25, R9 ;  /* 0x0000001900197223 */ /* 0x000fe20000010009 */
[C---:B------:R-:W-:Y:S01]  /*ac90*/  IMAD.U32 R5, R13.reuse, 0x10000, RZ ;  /* 0x000100000d057824 */ /* 0x040fe200078e00ff */
[----:B------:R-:W-:Y:S01]  /*aca0*/  LOP3.LUT R12, R13, 0xffff0000, RZ, 0xc0, !PT ;  /* 0xffff00000d0c7812 */ /* 0x000fe200078ec0ff */
[C---:B------:R-:W-:Y:S01]  /*acb0*/  IMAD.U32 R8, R15.reuse, 0x10000, RZ ;  /* 0x000100000f087824 */ /* 0x040fe200078e00ff */
[----:B------:R-:W-:Y:S01]  /*acc0*/  LOP3.LUT R14, R15, 0xffff0000, RZ, 0xc0, !PT ;  /* 0xffff00000f0e7812 */ /* 0x000fe200078ec0ff */
[----:B------:R-:W-:Y:S01]  /*acd0*/  IMAD.U32 R9, R52, 0x10000, RZ ;  /* 0x0001000034097824 */ /* 0x000fe200078e00ff */
[C---:B------:R-:W-:Y:S01]  /*ace0*/  LOP3.LUT R15, R26.reuse, 0xffff0000, RZ, 0xc0, !PT ;  /* 0xffff00001a0f7812 */ /* 0x040fe200078ec0ff */
[----:B------:R-:W-:Y:S02]  /*acf0*/  IMAD.U32 R13, R26, 0x10000, RZ ;  /* 0x000100001a0d7824 */ /* 0x000fe400078e00ff */
[-C--:B------:R-:W-:Y:S01]  /*ad00*/  FMUL.FTZ R0, R11, R28.reuse ;  /* 0x0000001c0b007220 */ /* 0x080fe20000410000 */
[----:B------:R-:W-:Y:S01]  /*ad10*/  LOP3.LUT R26, R27, 0xffff0000, RZ, 0xc0, !PT ;  /* 0xffff00001b1a7812 */ /* 0x000fe200078ec0ff */
[----:B------:R-:W-:Y:S01]  /*ad20*/  FMUL.FTZ R27, R20, R21 ;  /* 0x00000015141b7220 */ /* 0x000fe20000410000 */
[----:B------:R-:W-:Y:S01]  /*ad30*/  LOP3.LUT R11, R66, 0xffff0000, RZ, 0xc0, !PT ;  /* 0xffff0000420b7812 */ /* 0x000fe200078ec0ff */
[-C--:B------:R-:W-:Y:S01]  /*ad40*/  FMUL.FTZ R20, R20, R9.reuse ;  /* 0x0000000914147220 */ /* 0x080fe20000410000 */
[C---:B------:R-:W-:Y:S01]  /*ad50*/  FFMA.FTZ R58, R5.reuse, R28, -R58 ;  /* 0x0000001c053a7223 */ /* 0x040fe2000001083a */
[----:B------:R-:W-:Y:S01]  /*ad60*/  FFMA.FTZ R56, R5, R56, R0 ;  /* 0x0000003805387223 */ /* 0x000fe20000010000 */
[----:B------:R-:W-:Y:S01]  /*ad70*/  LOP3.LUT R5, R68, 0xffff0000, RZ, 0xc0, !PT ;  /* 0xffff000044057812 */ /* 0x000fe200078ec0ff */
[C---:B------:R-:W-:Y:S01]  /*ad80*/  FFMA.FTZ R27, R8.reuse, R9, -R27 ;  /* 0x00000009081b7223 */ /* 0x040fe2000001081b */
[----:B------:R-:W-:Y:S01]  /*ad90*/  FFMA.FTZ R28, R8, R21, R20 ;  /* 0x00000015081c7223 */ /* 0x000fe20000010014 */
[----:B------:R-:W-:Y:S01]  /*ada0*/  FMUL.FTZ R9, R10, R11 ;  /* 0x0000000b0a097220 */ /* 0x000fe20000410000 */
[----:B------:R-:W-:-:S02]  /*adb0*/  IMAD.U32 R8, R53, 0x10000, RZ ;  /* 0x0001000035087824 */ /* 0x000fc400078e00ff */
[-C--:B------:R-:W-:Y:S01]  /*adc0*/  FMUL.FTZ R21, R10, R5.reuse ;  /* 0x000000050a157220 */ /* 0x080fe20000410000 */
[----:B------:R-:W-:Y:S02]  /*add0*/  IMAD.U32 R0, R44, 0x10000, RZ ;  /* 0x000100002c007824 */ /* 0x000fe400078e00ff */
[----:B------:R-:W-:Y:S01]  /*ade0*/  FFMA.FTZ R10, R4, R5, -R9 ;  /* 0x00000005040a7223 */ /* 0x000fe20000010809 */
[C---:B------:R-:W-:Y:S01]  /*adf0*/  FMUL.FTZ R9, R13.reuse, R8 ;  /* 0x000000080d097220 */ /* 0x040fe20000410000 */
[----:B------:R-:W-:Y:S01]  /*ae00*/  FMUL.FTZ R5, R24, R65 ;  /* 0x0000004118057220 */ /* 0x000fe20000410000 */
[----:B------:R-:W-:Y:S01]  /*ae10*/  FFMA.FTZ R20, R4, R11, R21 ;  /* 0x0000000b04147223 */ /* 0x000fe20000010015 */
[-C--:B------:R-:W-:Y:S01]  /*ae20*/  FMUL.FTZ R13, R13, R0.reuse ;  /* 0x000000000d0d7220 */ /* 0x080fe20000410000 */
[----:B------:R-:W-:Y:S01]  /*ae30*/  FFMA.FTZ R11, R6, R0, -R9 ;  /* 0x00000000060b7223 */ /* 0x000fe20000010809 */
[-C--:B------:R-:W-:Y:S01]  /*ae40*/  FMUL.FTZ R24, R24, R67.reuse ;  /* 0x0000004318187220 */ /* 0x080fe20000410000 */
[----:B------:R-:W-:Y:S01]  /*ae50*/  LOP3.LUT R0, R53, 0xffff0000, RZ, 0xc0, !PT ;  /* 0xffff000035007812 */ /* 0x000fe200078ec0ff */
[----:B------:R-:W-:Y:S01]  /*ae60*/  FFMA.FTZ R67, R12, R67, -R5 ;  /* 0x000000430c437223 */ /* 0x000fe20000010805 */
[----:B------:R-:W-:Y:S01]  /*ae70*/  LOP3.LUT R44, R44, 0xffff0000, RZ, 0xc0, !PT ;  /* 0xffff00002c2c7812 */ /* 0x000fe200078ec0ff */
[----:B------:R-:W-:Y:S01]  /*ae80*/  FFMA.FTZ R65, R12, R65, R24 ;  /* 0x000000410c417223 */ /* 0x000fe20000010018 */
[----:B------:R-:W-:Y:S01]  /*ae90*/  LOP3.LUT R9, R60, 0xffff0000, RZ, 0xc0, !PT ;  /* 0xffff00003c097812 */ /* 0x000fe200078ec0ff */
[C---:B------:R-:W-:Y:S01]  /*aea0*/  FMUL.FTZ R4, R15.reuse, R0 ;  /* 0x000000000f047220 */ /* 0x040fe20000410000 */
[----:B------:R-:W-:Y:S01]  /*aeb0*/  LOP3.LUT R5, R52, 0xffff0000, RZ, 0xc0, !PT ;  /* 0xffff000034057812 */ /* 0x000fe200078ec0ff */
[----:B------:R-:W-:Y:S01]  /*aec0*/  FMUL.FTZ R15, R15, R44 ;  /* 0x0000002c0f0f7220 */ /* 0x000fe20000410000 */
[----:B------:R-:W-:Y:S01]  /*aed0*/  FFMA.FTZ R13, R6, R8, R13 ;  /* 0x00000008060d7223 */ /* 0x000fe2000001000d */
[C---:B------:R-:W-:Y:S01]  /*aee0*/  FMUL.FTZ R21, R26.reuse, R9 ;  /* 0x000000091a157220 */ /* 0x040fe20000410000 */
[C---:B------:R-:W-:Y:S01]  /*aef0*/  FFMA.FTZ R6, R7.reuse, R44, -R4 ;  /* 0x0000002c07067223 */ /* 0x040fe20000010804 */
[-C--:B------:R-:W-:Y:S01]  /*af00*/  FMUL.FTZ R26, R26, R5.reuse ;  /* 0x000000051a1a7220 */ /* 0x080fe20000410000 */
[----:B------:R-:W-:Y:S01]  /*af10*/  FFMA.FTZ R0, R7, R0, R15 ;  /* 0x0000000007007223 */ /* 0x000fe2000001000f */
[----:B------:R-:W-:Y:S01]  /*af20*/  FFMA.FTZ R12, R14, R5, -R21 ;  /* 0x000000050e0c7223 */ /* 0x000fe20000010815 */
[----:B------:R-:W-:Y:S01]  /*af30*/  F2FP.BF16.F32.PACK_AB R4, R10, R57 ;  /* 0x000000390a04723e */ /* 0x000fe200000010ff */
        /* <DEDUP_REMOVED lines=10> */
.L_x_3953:
[----:B------:R-:W-:Y:S05]  /*afe0*/  BSYNC B0 ;  /* 0x0000000000007941 */ /* 0x000fea0003800000 */
.L_x_3939:
        /* <DEDUP_REMOVED lines=8> */
.L_x_3936:
[----:B-12---:R-:W1:Y:S01]  /*b070*/  S2R R0, SR_TID.X ;  /* 0x0000000000007919 */ /* 0x006e620000002100 */
[----:B------:R-:W-:Y:S01]  /*b080*/  IMAD.U32 R20, RZ, RZ, UR37 ;  /* 0x00000025ff147e24 */ /* 0x000fe2000f8e00ff */
[----:B------:R-:W-:Y:S05]  /*b090*/  WARPSYNC.ALL ;  /* 0x0000000000007948 */ /* 0x000fea0003800000 */
[----:B---3--:R-:W2:Y:S01]  /*b0a0*/  S2R R3, SR_SWINHI ;  /* 0x0000000000037919 */ /* 0x008ea20000002f00 */
[----:B0-----:R-:W-:Y:S01]  /*b0b0*/  IMAD.U32 R14, RZ, RZ, UR37 ;  /* 0x00000025ff0e7e24 */ /* 0x001fe2000f8e00ff */
[----:B------:R-:W-:Y:S01]  /*b0c0*/  IADD3 R20, P0, R20, 0x240, RZ ;  /* 0x0000024014147810 */ /* 0x000fe20007f1e0ff */
[----:B------:R-:W-:-:S03]  /*b0d0*/  IMAD.U32 R12, RZ, RZ, UR37 ;  /* 0x00000025ff0c7e24 */ /* 0x000fc6000f8e00ff */
[----:B------:R-:W-:Y:S01]  /*b0e0*/  IADD3 R14, P2, R14, 0x28, RZ ;  /* 0x000000280e0e7810 */ /* 0x000fe20007f5e0ff */
[----:B------:R-:W-:Y:S02]  /*b0f0*/  VIADD R12, R12, 0x1f8 ;  /* 0x000001f80c0c7836 */ /* 0x000fe40000000000 */
[----:B------:R-:W-:Y:S02]  /*b100*/  IMAD.X R21, RZ, RZ, UR36, P0 ;  /* 0x00000024ff157e24 */ /* 0x000fe400080e06ff */
[----:B------:R-:W-:Y:S01]  /*b110*/  IMAD.X R15, RZ, RZ, UR36, P2 ;  /* 0x00000024ff0f7e24 */ /* 0x000fe200090e06ff */
[----:B-1----:R-:W-:Y:S01]  /*b120*/  SHF.R.U32.HI R4, RZ, 0x7, R0 ;  /* 0x00000007ff047819 */ /* 0x002fe20000011600 */
[----:B------:R-:W-:-:S04]  /*b130*/  IMAD.U32 R0, RZ, RZ, UR37 ;  /* 0x00000025ff007e24 */ /* 0x000fc8000f8e00ff */
[----:B------:R-:W-:Y:S01]  /*b140*/  VIADD R4, R4, 0x8 ;  /* 0x0000000804047836 */ /* 0x000fe20000000000 */
[----:B------:R-:W-:Y:S02]  /*b150*/  IADD3 R0, P1, R0, 0x210, RZ ;  /* 0x0000021000007810 */ /* 0x000fe40007f3e0ff */
[----:B------:R-:W-:Y:S02]  /*b160*/  MOV R10, R2 ;  /* 0x00000002000a7202 */ /* 0x000fe40000000f00 */
[----:B--2---:R-:W-:Y:S01]  /*b170*/  MOV R11, R3 ;  /* 0x00000003000b7202 */ /* 0x004fe20000000f00 */
[----:B------:R-:W-:Y:S01]  /*b180*/  IMAD.X R3, RZ, RZ, UR36, P1 ;  /* 0x00000024ff037e24 */ /* 0x000fe200088e06ff */
[----:B------:R0:W-:Y:S01]  /*b190*/  BAR.SYNC.DEFER_BLOCKING R4, 0x100 ;  /* 0x000400040000751d */ /* 0x0001e20000010000 */
[----:B------:R-:W-:Y:S01]  /*b1a0*/  IMAD.MOV.U32 R5, RZ, RZ, R46 ;  /* 0x000000ffff057224 */ /* 0x000fe200078e002e */
[----:B------:R-:W-:Y:S01]  /*b1b0*/  UIADD3 UR6, UR37, 0x204, URZ ;  /* 0x0000020425067890 */ /* 0x000fe2000fffe03f */
[----:B------:R-:W-:Y:S01]  /*b1c0*/  IMAD.MOV.U32 R6, RZ, RZ, R54 ;  /* 0x000000ffff067224 */ /* 0x000fe200078e0036 */
[----:B------:R-:W-:Y:S01]  /*b1d0*/  UIADD3 UR4, UP0, UR37, 0x208, URZ ;  /* 0x0000020825047890 */ /* 0x000fe2000ff1e03f */
[----:B------:R-:W-:Y:S01]  /*b1e0*/  IMAD.MOV.U32 R7, RZ, RZ, R55 ;  /* 0x000000ffff077224 */ /* 0x000fe200078e0037 */
[-C--:B------:R-:W-:Y:S01]  /*b1f0*/  LOP3.LUT R19, R19, R18.reuse, RZ, 0x3c, !PT ;  /* 0x0000001213137212 */ /* 0x080fe200078e3cff */
[----:B------:R-:W-:Y:S01]  /*b200*/  IMAD.MOV.U32 R8, RZ, RZ, R39 ;  /* 0x000000ffff087224 */ /* 0x000fe200078e0027 */
[----:B------:R-:W-:Y:S01]  /*b210*/  UIADD3.X UR5, URZ, UR36, URZ, UP0, !UPT ;  /* 0x000000243f057290 */ /* 0x000fe200087fe43f */
[----:B0-----:R-:W-:Y:S01]  /*b220*/  IMAD.MOV.U32 R4, RZ, RZ, R37 ;  /* 0x000000ffff047224 */ /* 0x001fe200078e0025 */
[C---:B------:R-:W-:Y:S01]  /*b230*/  LOP3.LUT R18, R19.reuse, R18, RZ, 0x3c, !PT ;  /* 0x0000001213127212 */ /* 0x040fe200078e3cff */
[----:B------:R-:W-:Y:S01]  /*b240*/  IMAD.MOV.U32 R9, RZ, RZ, R49 ;  /* 0x000000ffff097224 */ /* 0x000fe200078e0031 */
[----:B------:R-:W-:Y:S01]  /*b250*/  STL.64 [R1+0x1f0], R32 ;  /* 0x0001f02001007387 */ /* 0x000fe20000100a00 */
[----:B------:R-:W-:Y:S01]  /*b260*/  IMAD.U32 R2, RZ, RZ, UR4 ;  /* 0x00000004ff027e24 */ /* 0x000fe2000f8e00ff */
[----:B------:R-:W-:Y:S01]  /*b270*/  LOP3.LUT R19, R19, R18, RZ, 0x3c, !PT ;  /* 0x0000001213137212 */ /* 0x000fe200078e3cff */
[----:B------:R-:W-:Y:S01]  /*b280*/  IMAD.U32 R13, RZ, RZ, UR39 ;  /* 0x00000027ff0d7e24 */ /* 0x000fe2000f8e00ff */
[----:B------:R0:W-:Y:S01]  /*b290*/  STL.128 [R1+0x160], R4 ;  /* 0x0001600401007387 */ /* 0x0001e20000100c00 */
[----:B------:R-:W-:-:S03]  /*b2a0*/  MOV R222, 0xb520 ;  /* 0x0000b52000de7802 */ /* 0x000fc60000000f00 */
[----:B------:R1:W-:Y:S04]  /*b2b0*/  STL.128 [R1+0x180], R8 ;  /* 0x0001800801007387 */ /* 0x0003e80000100c00 */
[----:B------:R-:W-:Y:S04]  /*b2c0*/  STL.128 [R1+0x170], R16 ;  /* 0x0001701001007387 */ /* 0x000fe80000100c00 */
[----:B------:R-:W-:Y:S01]  /*b2d0*/  STL.64 [R1+0x158], R12 ;  /* 0x0001580c01007387 */ /* 0x000fe20000100a00 */
[----:B0-----:R-:W-:Y:S02]  /*b2e0*/  IMAD.MOV.U32 R4, RZ, RZ, R38 ;  /* 0x000000ffff047224 */ /* 0x001fe400078e0026 */
[----:B------:R-:W-:-:S02]  /*b2f0*/  IMAD.MOV.U32 R5, RZ, RZ, R48 ;  /* 0x000000ffff057224 */ /* 0x000fc400078e0030 */
[----:B------:R-:W-:Y:S02]  /*b300*/  IMAD.MOV.U32 R6, RZ, RZ, R45 ;  /* 0x000000ffff067224 */ /* 0x000fe400078e002d */
[----:B------:R-:W-:Y:S02]  /*b310*/  IMAD.MOV.U32 R7, RZ, RZ, R47 ;  /* 0x000000ffff077224 */ /* 0x000fe400078e002f */
[----:B-1----:R-:W-:Y:S01]  /*b320*/  IMAD.U32 R9, RZ, RZ, UR5 ;  /* 0x00000005ff097e24 */ /* 0x002fe2000f8e00ff */
[----:B------:R-:W-:Y:S02]  /*b330*/  UIADD3 UR5, UR37, 0x158, URZ ;  /* 0x0000015825057890 */ /* 0x000fe4000fffe03f */
[----:B------:R0:W-:Y:S02]  /*b340*/  STL.128 [R1+0x1a0], R4 ;  /* 0x0001a00401007387 */ /* 0x0001e40000100c00 */
[----:B0-----:R-:W-:Y:S02]  /*b350*/  IMAD.MOV.U32 R4, RZ, RZ, R43 ;  /* 0x000000ffff047224 */ /* 0x001fe400078e002b */
[----:B------:R-:W-:-:S02]  /*b360*/  IMAD.MOV.U32 R5, RZ, RZ, R51 ;  /* 0x000000ffff057224 */ /* 0x000fc400078e0033 */
[----:B------:R-:W-:Y:S02]  /*b370*/  IMAD.MOV.U32 R6, RZ, RZ, R0 ;  /* 0x000000ffff067224 */ /* 0x000fe400078e0000 */
[----:B------:R-:W-:Y:S02]  /*b380*/  IMAD.MOV.U32 R7, RZ, RZ, R3 ;  /* 0x000000ffff077224 */ /* 0x000fe400078e0003 */
[----:B------:R-:W-:Y:S02]  /*b390*/  IMAD.U32 R3, RZ, RZ, UR40 ;  /* 0x00000028ff037e24 */ /* 0x000fe4000f8e00ff */
[----:B------:R-:W-:Y:S01]  /*b3a0*/  IMAD.U32 R0, RZ, RZ, UR6 ;  /* 0x00000006ff007e24 */ /* 0x000fe2000f8e00ff */
[----:B------:R0:W-:Y:S02]  /*b3b0*/  STL.128 [R1+0x1c0], R4 ;  /* 0x0001c00401007387 */ /* 0x0001e40000100c00 */
[----:B0-----:R-:W-:Y:S02]  /*b3c0*/  IMAD.MOV.U32 R4, RZ, RZ, R30 ;  /* 0x000000ffff047224 */ /* 0x001fe400078e001e */
[----:B------:R-:W-:-:S02]  /*b3d0*/  IMAD.MOV.U32 R5, RZ, RZ, R50 ;  /* 0x000000ffff057224 */ /* 0x000fc400078e0032 */
[----:B------:R-:W-:Y:S02]  /*b3e0*/  IMAD.MOV.U32 R6, RZ, RZ, R20 ;  /* 0x000000ffff067224 */ /* 0x000fe400078e0014 */
[----:B------:R-:W-:-:S05]  /*b3f0*/  IMAD.MOV.U32 R7, RZ, RZ, R21 ;  /* 0x000000ffff077224 */ /* 0x000fca00078e0015 */
[----:B------:R0:W-:Y:S02]  /*b400*/  STL.128 [R1+0x1d0], R4 ;  /* 0x0001d00401007387 */ /* 0x0001e40000100c00 */
[----:B0-----:R-:W-:Y:S02]  /*b410*/  IMAD.MOV.U32 R4, RZ, RZ, R34 ;  /* 0x000000ffff047224 */ /* 0x001fe400078e0022 */
[----:B------:R-:W-:Y:S02]  /*b420*/  IMAD.MOV.U32 R5, RZ, RZ, R42 ;  /* 0x000000ffff057224 */ /* 0x000fe400078e002a */
[----:B------:R-:W-:Y:S02]  /*b430*/  IMAD.MOV.U32 R6, RZ, RZ, R41 ;  /* 0x000000ffff067224 */ /* 0x000fe400078e0029 */
[----:B------:R-:W-:-:S05]  /*b440*/  IMAD.MOV.U32 R7, RZ, RZ, R40 ;  /* 0x000000ffff077224 */ /* 0x000fca00078e0028 */
[----:B------:R0:W-:Y:S02]  /*b450*/  STL.128 [R1+0x1e0], R4 ;  /* 0x0001e00401007387 */ /* 0x0001e40000100c00 */
[----:B0-----:R-:W-:Y:S02]  /*b460*/  IMAD.MOV.U32 R6, RZ, RZ, R14 ;  /* 0x000000ffff067224 */ /* 0x001fe400078e000e */
[----:B------:R-:W-:Y:S02]  /*b470*/  IMAD.MOV.U32 R7, RZ, RZ, R15 ;  /* 0x000000ffff077224 */ /* 0x000fe400078e000f */
[----:B------:R-:W-:Y:S02]  /*b480*/  IMAD.MOV.U32 R4, RZ, RZ, R0 ;  /* 0x000000ffff047224 */ /* 0x000fe400078e0000 */
[----:B------:R-:W-:Y:S02]  /*b490*/  IMAD.MOV.U32 R5, RZ, RZ, R3 ;  /* 0x000000ffff057224 */ /* 0x000fe400078e0003 */
[----:B------:R-:W-:-:S03]  /*b4a0*/  VIADD R0, R215, 0xffffffff ;  /* 0xffffffffd7007836 */ /* 0x000fc60000000000 */
[----:B------:R0:W-:Y:S02]  /*b4b0*/  STL.128 [R1+0x190], R4 ;  /* 0x0001900401007387 */ /* 0x0001e40000100c00 */
[----:B0-----:R-:W-:Y:S02]  /*b4c0*/  IMAD.MOV.U32 R4, RZ, RZ, R35 ;  /* 0x000000ffff047224 */ /* 0x001fe400078e0023 */
[----:B------:R-:W-:Y:S02]  /*b4d0*/  IMAD.MOV.U32 R5, RZ, RZ, R36 ;  /* 0x000000ffff057224 */ /* 0x000fe400078e0024 */
[----:B------:R-:W-:Y:S02]  /*b4e0*/  IMAD.MOV.U32 R6, RZ, RZ, R2 ;  /* 0x000000ffff067224 */ /* 0x000fe400078e0002 */
[----:B------:R-:W-:-:S05]  /*b4f0*/  IMAD.MOV.U32 R7, RZ, RZ, R9 ;  /* 0x000000ffff077224 */ /* 0x000fca00078e0009 */
[----:B------:R0:W-:Y:S02]  /*b500*/  STL.128 [R1+0x1b0], R4 ;  /* 0x0001b00401007387 */ /* 0x0001e40000100c00 */
[----:B0----5:R-:W-:Y:S05]  /*b510*/  CALL.REL.NOINC `($_ZN7cutlass13device_kernelIN5flash11enable_sm90INS1_16FlashAttnFwdSm90INS1_25CollectiveMainloopFwdSm90ILi2EN4cute5tupleIJNS5_1CILi1EEES8_S8_EEENS6_IJNS7_ILi128EEENS7_ILi96EEENS7_ILi64EEEEEELi256ENS_10bfloat16_tEfNS_4arch4Sm90ELb0ELb1ELb1ELb1ELb1ELb1ELb1ELb1ELb0ELb1ELb1ELb0EEENS1_21CollectiveEpilogueFwdINS6_IJSA_NS7_ILi256EEESB_EEES9_SE_SG_Li256ELb1ELb1ELb1ELb0EEENS1_36VarlenDynamicPersistentTileSchedulerILi128ELi96ELi256ELi128ELb1ELb1ELb1ELb1ELb0ELb1EEEEEEEEEvNT_6ParamsE$_ZZN5flash25CollectiveMainloopFwdSm90ILi2EN4cute5tupleIJNS1_1CILi1EEES4_S4_EEENS2_IJNS3_ILi128EEENS3_ILi96EEENS3_ILi64EEEEEELi256EN7cutlass10bfloat16_tEfNSA_4arch4Sm90ELb0ELb1ELb1ELb1ELb1ELb1ELb1ELb1ELb0ELb1ELb1ELb0EE3mmaINS_16FlashAttnFwdSm90ISE_NS_21CollectiveEpilogueFwdINS2_IJS6_NS3_ILi256EEES7_EEES5_SB_SD_Li256ELb1ELb1ELb1ELb0EEENS_36VarlenDynamicPersistentTileSchedulerILi128ELi96ELi256ELi128ELb1ELb1ELb1ELb1ELb0ELb1EEEE13SharedStorageENS1_6TensorINS1_11ArrayEngineIfLm128EEENS1_6LayoutINS2_IJNS2_IJNS3_ILi2EEEST_NS3_ILi32EEEEEES4_S4_EEENS2_IJNS2_IJS4_ST_NS3_ILi4EEEEEENS3_ILi0EEESZ_EEEEEEENS_7SoftmaxILi2ELi0EEEEEbRKNSE_6ParamsENSA_13PipelineAsyncILi2EEES19_RNSA_13PipelineStateILj2EEERT0_RT1_iRiRKNS_16SeqlenInfoQKNewKILb1ELb1EEENS2_IJiiiiEEERT_ENKUliT_T0_T1_E_clIZSF_ISO_S12_S14_EbS17_S19_S19_S1C_S1E_S1G_iS1H_S1L_S1M_S1O_EUlRS1P_iE0_NS3_ILb1EEES1W_EEDaiS1P_S1Q_S1R_) ;  /* 0x0000036000b07944 */ /* 0x021fea0003c00000 */
[----:B------:R-:W2:Y:S01]  /*b520*/  LDL R4, [R1+0x50] ;  /* 0x0000500001047983 */ /* 0x000ea20000100800 */
[----:B------:R-:W0:Y:S08]  /*b530*/  LDC R0, c[0x0][0x448] ;  /* 0x00011200ff007b82 */ /* 0x000e300000000800 */
[----:B------:R-:W1:Y:S01]  /*b540*/  LDC.64 R2, c[0x0][0xad8] ;  /* 0x0002b600ff027b82 */ /* 0x000e620000000a00 */
[----:B0-----:R-:W-:-:S13]  /*b550*/  ISETP.NE.AND P0, PT, R0, 0x1, PT ;  /* 0x000000010000780c */ /* 0x001fda0003f05270 */
[----:B------:R-:W0:Y:S08]  /*b560*/  @P0 LDC R5, c[0x0][0x44c] ;  /* 0x00011300ff050b82 */ /* 0x000e300000000800 */
[----:B------:R-:W3:Y:S01]  /*b570*/  @P0 LDC R6, c[0x0][0x450] ;  /* 0x00011400ff060b82 */ /* 0x000ee20000000800 */
[----:B--2---:R-:W-:-:S04]  /*b580*/  IMAD.SHL.U32 R4, R4, 0x80, RZ ;  /* 0x0000008004047824 */ /* 0x004fc800078e00ff */
[----:B0-----:R-:W-:-:S04]  /*b590*/  @P0 IMAD.HI.U32 R5, R4, R5, RZ ;  /* 0x0000000504050227 */ /* 0x001fc800078e00ff */
[----:B------:R-:W-:Y:S01]  /*b5a0*/  IMAD.MOV.U32 R0, RZ, RZ, R4 ;  /* 0x000000ffff007224 */ /* 0x000fe200078e0004 */
[----:B---3--:R-:W-:Y:S02]  /*b5b0*/  @P0 SHF.R.U32.HI R0, RZ, R6, R5 ;  /* 0x00000006ff000219 */ /* 0x008fe40000011605 */
[----:B-1----:R-:W-:-:S03]  /*b5c0*/  ISETP.GE.AND P0, PT, R3, 0x1, PT ;  /* 0x000000010300780c */ /* 0x002fc60003f06270 */
[----:B------:R-:W-:Y:S02]  /*b5d0*/  IMAD.IADD R217, R217, 0x1, R0 ;  /* 0x00000001d9d97824 */ /* 0x000fe400078e0200 */
[----:B------:R-:W-:Y:S02]  /*b5e0*/  VIADD R0, R215, 0xfffffffe ;  /* 0xfffffffed7007836 */ /* 0x000fe40000000000 */
[----:B------:R-:W-:-:S06]  /*b5f0*/  IMAD.IADD R2, R217, 0x1, R2 ;  /* 0x00000001d9027824 */ /* 0x000fcc00078e0202 */
[----:B------:R-:W-:Y:S05]  /*b600*/  @!P0 BRA `(.L_x_3963) ;  /* 0x0000000000488947 */ /* 0x000fea0003800000 */
        /* <DEDUP_REMOVED lines=11> */
.L_x_3965:
[----:B------:R-:W-:-:S13]  /*b6c0*/  ISETP.NE.AND P0, PT, R3, 0x1, PT ;  /* 0x000000010300780c */ /* 0x000fda0003f05270 */
[----:B------:R-:W0:Y:S02]  /*b6d0*/  @P0 LDC.64 R6, c[0x0][0xae0] ;  /* 0x0002b800ff060b82 */ /* 0x000e240000000a00 */
[----:B0-----:R-:W-:-:S05]  /*b6e0*/  @P0 IMAD.HI.U32 R6, R5, R6, RZ ;  /* 0x0000000605060227 */ /* 0x001fca00078e00ff */
[----:B------:R-:W-:-:S07]  /*b6f0*/  @P0 SHF.R.U32.HI R5, RZ, R7, R6 ;  /* 0x00000007ff050219 */ /* 0x000fce0000011606 */
.L_x_3966:
[----:B------:R-:W-:Y:S05]  /*b700*/  BSYNC B0 ;  /* 0x0000000000007941 */ /* 0x000fea0003800000 */
.L_x_3964:
[----:B------:R-:W-:-:S05]  /*b710*/  IMAD R3, R5, R3, R3 ;  /* 0x0000000305037224 */ /* 0x000fca00078e0203 */
[----:B------:R-:W-:-:S07]  /*b720*/  VIMNMX R2, R2, R3, PT ;  /* 0x0000000302027248 */ /* 0x000fce0003fe0100 */
.L_x_3963:
[----:B------:R-:W-:-:S05]  /*b730*/  IMAD.HI R2, R2, 0x2aaaaaab, RZ ;  /* 0x2aaaaaab02027827 */ /* 0x000fca00078e02ff */
[----:B------:R-:W-:-:S04]  /*b740*/  SHF.R.U32.HI R3, RZ, 0x1f, R2 ;  /* 0x0000001fff037819 */ /* 0x000fc80000011602 */
[----:B------:R-:W-:-:S04]  /*b750*/  LEA.HI.SX32 R3, R2, R3, 0x1c ;  /* 0x0000000302037211 */ /* 0x000fc800078fe2ff */
[----:B------:R-:W-:-:S04]  /*b760*/  VIMNMX R3, R202, R3, !PT ;  /* 0x00000003ca037248 */ /* 0x000fc80007fe0100 */
[----:B------:R-:W-:-:S13]  /*b770*/  ISETP.GE.AND P0, PT, R0, R3, PT ;  /* 0x000000030000720c */ /* 0x000fda0003f06270 */
[----:B------:R-:W-:Y:S05]  /*b780*/  @!P0 BRA `(.L_x_3967) ;  /* 0x000000b000948947 */ /* 0x000fea0003800000 */
.L_x_3996:
[----:B------:R-:W2:Y:S04]  /*b790*/  LDL R4, [R1+0x1f8] ;  /* 0x0001f80001047983 */ /* 0x000ea80000100800 */
[----:B0-----:R-:W3:Y:S01]  /*b7a0*/  LDL R2, [R1+0x200] ;  /* 0x0002000001027983 */ /* 0x001ee20000100800 */
[----:B--2---:R-:W-:-:S05]  /*b7b0*/  VIADD R4, R4, 0x1 ;  /* 0x0000000104047836 */ /* 0x004fca0000000000 */
[----:B------:R-:W-:-:S13]  /*b7c0*/  ISETP.NE.AND P0, PT, R4, 0x2, PT ;  /* 0x000000020400780c */ /* 0x000fda0003f05270 */
[----:B------:R0:W5:Y:S04]  /*b7d0*/  @P0 LDL R6, [R1+0x1fc] ;  /* 0x0001fc0001060983 */ /* 0x0001680000100800 */
[----:B------:R-:W2:Y:S01]  /*b7e0*/  @!P0 LDL R5, [R1+0x1fc] ;  /* 0x0001fc0001058983 */ /* 0x000ea20000100800 */
[----:B---3--:R-:W-:-:S03]  /*b7f0*/  VIADD R2, R2, 0x1 ;  /* 0x0000000102027836 */ /* 0x008fc60000000000 */
[----:B------:R1:W-:Y:S04]  /*b800*/  STL [R1+0x1f8], R4 ;  /* 0x0001f80401007387 */ /* 0x0003e80000100800 */
[----:B------:R0:W-:Y:S04]  /*b810*/  STL [R1+0x200], R2 ;  /* 0x0002000201007387 */ /* 0x0001e80000100800 */
[----:B------:R0:W-:Y:S01]  /*b820*/  @!P0 STL [R1+0x1f8], RZ ;  /* 0x0001f8ff01008387 */ /* 0x0001e20000100800 */
[----:B--2---:R-:W-:-:S05]  /*b830*/  @!P0 LOP3.LUT R6, R5, 0x1, RZ, 0x3c, !PT ;  /* 0x0000000105068812 */ /* 0x004fca00078e3cff */
[----:B------:R0:W-:Y:S04]  /*b840*/  @!P0 STL [R1+0x1fc], R6 ;  /* 0x0001fc0601008387 */ /* 0x0001e80000100800 */
[----:B------:R-:W2:Y:S01]  /*b850*/  LD.E R5, desc[UR44][R16.64] ;  /* 0x0000002c10057980 */ /* 0x000ea2000c101900 */
[----:B------:R-:W-:Y:S05]  /*b860*/  YIELD ;  /* 0x0000000000007946 */ /* 0x000fea0003800000 */
[----:B------:R-:W-:Y:S01]  /*b870*/  BSSY B0, `(.L_x_3968) ;  /* 0x0000006000007945 */ /* 0x000fe20003800000 */
[----:B-1----:R-:W-:Y:S01]  /*b880*/  @!P0 IMAD.MOV.U32 R4, RZ, RZ, RZ ;  /* 0x000000ffff048224 */ /* 0x002fe200078e00ff */
[----:B--2---:R-:W-:-:S04]  /*b890*/  LOP3.LUT R5, R5, 0x1, RZ, 0xfc, !PT ;  /* 0x0000000105057812 */ /* 0x004fc800078efcff */
[----:B------:R-:W-:-:S13]  /*b8a0*/  ISETP.NE.AND P1, PT, R5, 0x3, PT ;  /* 0x000000030500780c */ /* 0x000fda0003f25270 */
[----:B0-----:R-:W-:Y:S05]  /*b8b0*/  @!P1 BRA `(.L_x_3969) ;  /* 0x0000000000049947 */ /* 0x001fea0003800000 */
[----:B------:R-:W-:Y:S01]  /*b8c0*/  BPT.TRAP 0x1 ;  /* 0x000000040000795c */ /* 0x000fe20000300000 */
.L_x_3969:
[----:B------:R-:W-:Y:S05]  /*b8d0*/  BSYNC B0 ;  /* 0x0000000000007941 */ /* 0x000fea0003800000 */
.L_x_3968:
[----:B------:R-:W2:Y:S01]  /*b8e0*/  LD.E.64 R8, desc[UR44][R16.64+0x18] ;  /* 0x0000182c10087980 */ /* 0x000ea2000c101b00 */
[----:B-----5:R-:W-:Y:S02]  /*b8f0*/  SHF.L.U32 R5, R6, 0x1f, RZ ;  /* 0x0000001f06057819 */ /* 0x020fe400000006ff */
[----:B--2---:R-:W-:-:S05]  /*b900*/  MOV R9, R8 ;  /* 0x0000000800097202 */ /* 0x004fca0000000f00 */
[----:B------:R-:W-:-:S04]  /*b910*/  IMAD R4, R4, 0x8, R9 ;  /* 0x0000000804047824 */ /* 0x000fc800078e0209 */
[----:B------:R0:W1:Y:S01]  /*b920*/  SYNCS.PHASECHK.TRANS64.TRYWAIT P0, [R4+URZ], R5 ;  /* 0x00000005040075a7 */ /* 0x000062000800017f */
[----:B------:R-:W2:Y:S04]  /*b930*/  LD.E R2, desc[UR44][R16.64] ;  /* 0x0000002c10027980 */ /* 0x000ea8000c101900 */
[----:B------:R0:W5:Y:S01]  /*b940*/  LDL.64 R6, [R1+0x1f8] ;  /* 0x0001f80001067983 */ /* 0x0001620000100a00 */
[----:B------:R-:W-:Y:S01]  /*b950*/  BSSY B0, `(.L_x_3970) ;  /* 0x0000005000007945 */ /* 0x000fe20003800000 */
[----:B--2---:R-:W-:-:S04]  /*b960*/  LOP3.LUT R2, R2, 0x1, RZ, 0xfc, !PT ;  /* 0x0000000102027812 */ /* 0x004fc800078efcff */
[----:B------:R-:W-:-:S13]  /*b970*/  ISETP.NE.AND P1, PT, R2, 0x3, PT ;  /* 0x000000030200780c */ /* 0x000fda0003f25270 */
[----:B01----:R-:W-:Y:S05]  /*b980*/  @!P1 BRA `(.L_x_3971) ;  /* 0x0000000000049947 */ /* 0x003fea0003800000 */
[----:B------:R-:W-:Y:S01]  /*b990*/  BPT.TRAP 0x1 ;  /* 0x000000040000795c */ /* 0x000fe20000300000 */
.L_x_3971:
[----:B------:R-:W-:Y:S05]  /*b9a0*/  BSYNC B0 ;  /* 0x0000000000007941 */ /* 0x000fea0003800000 */
.L_x_3970:
        /* <DEDUP_REMOVED lines=8> */
.L_x_3973:
[----:B------:R-:W-:Y:S05]  /*ba30*/  BSYNC B0 ;  /* 0x0000000000007941 */ /* 0x000fea0003800000 */
.L_x_3972:
[----:B------:R-:W2:Y:S04]  /*ba40*/  LDL R15, [R1+0x1f8] ;  /* 0x0001f800010f7983 */ /* 0x000ea80000100800 */
[----:B------:R-:W2:Y:S01]  /*ba50*/  LDL.64 R4, [R1+0x80] ;  /* 0x0000800001047983 */ /* 0x000ea20000100a00 */
[----:B------:R-:W-:Y:S05]  /*ba60*/  WARPSYNC.ALL ;  /* 0x0000000000007948 */ /* 0x000fea0003800000 */
[----:B------:R1:W-:Y:S04]  /*ba70*/  STL [R1+0x60], RZ ;  /* 0x000060ff01007387 */ /* 0x0003e80000100800 */
[----:B0----5:R-:W3:Y:S01]  /*ba80*/  LD.E.64 R6, desc[UR44][R16.64+0x78] ;  /* 0x0000782c10067980 */ /* 0x021ee2000c101b00 */
[----:B------:R-:W-:-:S05]  /*ba90*/  IMAD.MOV.U32 R2, RZ, RZ, 0x1 ;  /* 0x00000001ff027424 */ /* 0x000fca00078e00ff */
[----:B------:R1:W-:Y:S04]  /*baa0*/  STL [R1+0x60], R2 ;  /* 0x0000600201007387 */ /* 0x0003e80000100800 */
[----:B------:R-:W4:Y:S04]  /*bab0*/  LD.E.64 R8, desc[UR44][R16.64+0x78] ;  /* 0x0000782c10087980 */ /* 0x000f28000c101b00 */
[----:B------:R1:W-:Y:S04]  /*bac0*/  STL [R1+0x60], R2 ;  /* 0x0000600201007387 */ /* 0x0003e80000100800 */
[----:B------:R-:W4:Y:S01]  /*bad0*/  LD.E.64 R10, desc[UR44][R16.64+0x78] ;  /* 0x0000782c100a7980 */ /* 0x000f22000c101b00 */
[----:B--2---:R-:W-:Y:S01]  /*bae0*/  IMAD R4, R15, 0x300, R4 ;  /* 0x000003000f047824 */ /* 0x004fe200078e0204 */
[----:B------:R-:W-:-:S02]  /*baf0*/  R2UR UR7, R5 ;  /* 0x00000000050772ca */ /* 0x000fc400000e0000 */
[----:B------:R1:W-:Y:S02]  /*bb00*/  STL [R1+0x60], R2 ;  /* 0x0000600201007387 */ /* 0x0003e40000100800 */
[----:B------:R-:W-:Y:S02]  /*bb10*/  R2UR UR6, R4 ;  /* 0x00000000040672ca */ /* 0x000fe400000e0000 */
[----:B------:R-:W2:Y:S01]  /*bb20*/  LD.E.64 R12, desc[UR44][R16.64+0x78] ;  /* 0x0000782c100c7980 */ /* 0x000ea2000c101b00 */
[----:B------:R-:W-:-:S03]  /*bb30*/  WARPGROUP.ARRIVE ;  /* 0x00000000000079c5 */ /* 0x000fc60000000000 */
[----:B------:R1:W-:Y:S01]  /*bb40*/  STL [R1+0x60], R2 ;  /* 0x0000600201007387 */ /* 0x0003e20000100800 */
[----:B------:R-:W-:Y:S02]  /*bb50*/  VIADD R14, R4, 0x2 ;  /* 0x00000002040e7836 */ /* 0x000fe40000000000 */
[----:B------:R-:W-:Y:S01]  /*bb60*/  IMAD.MOV.U32 R15, RZ, RZ, R5 ;  /* 0x000000ffff0f7224 */ /* 0x000fe200078e0005 */
[----:B---3--:R-:W-:Y:S02]  /*bb70*/  R2UR UR4, R6 ;  /* 0x00000000060472ca */ /* 0x008fe400000e0000 */
[----:B------:R-:W-:Y:S02]  /*bb80*/  R2UR UR5, R7 ;  /* 0x00000000070572ca */ /* 0x000fe400000e0000 */
[----:B------:R1:W5:Y:S11]  /*bb90*/  LDL.64 R6, [R1+0x1f8] ;  /* 0x0001f80001067983 */ /* 0x0003760000100a00 */
[----:B------:R-:W-:Y:S01]  /*bba0*/  HGMMA.64x96x16.F32.BF16 R24, gdesc[UR4], RZ, !UPT, gsb0 ;  /* 0x01600000041879f0 */ /* 0x000fe2000c0018ff */
[----:B----4-:R-:W-:Y:S01]  /*bbb0*/  VIADD R8, R8, 0x2 ;  /* 0x0000000208087836 */ /* 0x010fe20000000000 */
        /* <DEDUP_REMOVED lines=31> */
[----:B-1----:R-:W-:Y:S05]  /*bdb0*/  @!P0 BRA `(.L_x_3976) ;  /* 0x0000000000048947 */ /* 0x002fea0003800000 */
[----:B------:R-:W-:Y:S01]  /*bdc0*/  BPT.TRAP 0x1 ;  /* 0x000000040000795c */ /* 0x000fe20000300000 */
.L_x_3976:
[----:B------:R-:W-:Y:S05]  /*bdd0*/  BSYNC B0 ;  /* 0x0000000000007941 */ /* 0x000fea0003800000 */
.L_x_3975:
        /* <DEDUP_REMOVED lines=11> */
.L_x_3978:
[----:B------:R-:W-:Y:S05]  /*be90*/  BSYNC B0 ;  /* 0x0000000000007941 */ /* 0x000fea0003800000 */
.L_x_3977:
[----:B------:R-:W-:Y:S04]  /*bea0*/  BSSY B0, `(.L_x_3979) ;  /* 0x0000007000007945 */ /* 0x000fe80003800000 */
[----:B------:R-:W-:Y:S05]  /*beb0*/  @P0 BRA `(.L_x_3980) ;  /* 0x0000000000140947 */ /* 0x000fea0003800000 */
[----:B------:R-:W2:Y:S02]  /*bec0*/  LD.E.64 R4, desc[UR44][R16.64+0x40] ;  /* 0x0000402c10047980 */ /* 0x000ea4000c101b00 */
[----:B--2---:R-:W-:-:S05]  /*bed0*/  MOV R5, R4 ;  /* 0x0000000400057202 */ /* 0x004fca0000000f00 */
[----:B------:R-:W-:-:S04]  /*bee0*/  IMAD R6, R6, 0x8, R5 ;  /* 0x0000000806067824 */ /* 0x000fc800078e0205 */
[----:B------:R-:W0:Y:S02]  /*bef0*/  SYNCS.PHASECHK.TRANS64.TRYWAIT P0, [R6+URZ], R7 ;  /* 0x00000007060075a7 */ /* 0x000e24000800017f */
[----:B0-----:R-:W-:Y:S05]  /*bf00*/  @!P0 BRA `(.L_x_3981) ;  /* 0x0000030400108947 */ /* 0x001fea0003800000 */
.L_x_3980:
[----:B------:R-:W-:Y:S05]  /*bf10*/  BSYNC B0 ;  /* 0x0000000000007941 */ /* 0x000fea0003800000 */
.L_x_3979:
        /* <DEDUP_REMOVED lines=163> */
[----:B------:R-:W-:Y:S01]  /*c950*/  R2UR UR4, R10 ;  /* 0x000000000a0472ca */ /* 0x000fe200000e0000 */
[----:B------:R-:W-:Y:S01]  /*c960*/  VIADD R8, R8, 0xc06 ;  /* 0x00000c0608087836 */ /* 0x000fe20000000000 */
[----:B------:R-:W-:Y:S01]  /*c970*/  R2UR UR7, R7 ;  /* 0x00000000070772ca */ /* 0x000fe200000e0000 */
[----:B------:R-:W-:Y:S01]  /*c980*/  VIADD R4, R4, 0x906 ;  /* 0x0000090604047836 */ /* 0x000fe20000000000 */
[----:B------:R-:W-:Y:S01]  /*c990*/  R2UR UR5, R11 ;  /* 0x000000000b0572ca */ /* 0x000fe200000e0000 */
[----:B------:R-:W0:Y:S01]  /*c9a0*/  S2R R18, SR_TID.X ;  /* 0x0000000000127919 */ /* 0x000e220000002100 */
[----:B------:R1:W-:Y:S01]  /*c9b0*/  STL [R1+0x70], R2 ;  /* 0x0000700201007387 */ /* 0x0003e20000100800 */
[----:B------:R-:W-:-:S02]  /*c9c0*/  WARPGROUP.DEPBAR.LE gsb0, 0x0 ;  /* 0x00008000000079c5 */ /* 0x000fc40000010000 */
[----:B------:R-:W-:Y:S01]  /*c9d0*/  WARPGROUP.ARRIVE ;  /* 0x00000000000079c5 */ /* 0x000fe20000000000 */
[----:B------:R1:W5:Y:S07]  /*c9e0*/  LDL R6, [R1+0x1f8] ;  /* 0x0001f80001067983 */ /* 0x00036e0000100800 */
[----:B------:R-:W-:Y:S01]  /*c9f0*/  HGMMA.64x96x16.F32.BF16 R24, gdesc[UR4], R24, gsb0 ;  /* 0x01600000041879f0 */ /* 0x000fe20008001818 */
[----:B------:R-:W-:Y:S02]  /*ca00*/  R2UR UR4, R8 ;  /* 0x00000000080472ca */ /* 0x000fe400000e0000 */
[----:B------:R-:W-:-:S02]  /*ca10*/  R2UR UR5, R9 ;  /* 0x00000000090572ca */ /* 0x000fc400000e0000 */
[----:B------:R-:W-:Y:S02]  /*ca20*/  R2UR UR6, R4 ;  /* 0x00000000040672ca */ /* 0x000fe400000e0000 */
[----:B------:R-:W-:Y:S01]  /*ca30*/  R2UR UR7, R5 ;  /* 0x00000000050772ca */ /* 0x000fe200000e0000 */
[----:B------:R1:W-:Y:S04]  /*ca40*/  STL [R1+0x70], R2 ;  /* 0x0000700201007387 */ /* 0x0003e80000100800 */
        /* <DEDUP_REMOVED lines=21> */
[----:B------:R-:W2:Y:S01]  /*cba0*/  LD.E R4, desc[UR44][R16.64] ;  /* 0x0000002c10047980 */ /* 0x000ea2000c101900 */
[----:B------:R-:W-:Y:S01]  /*cbb0*/  BSSY B0, `(.L_x_3982) ;  /* 0x0000005000007945 */ /* 0x000fe20003800000 */
[----:B--2---:R-:W-:-:S04]  /*cbc0*/  LOP3.LUT R4, R4, 0x1, RZ, 0xfc, !PT ;  /* 0x0000000104047812 */ /* 0x004fc800078efcff */
[----:B------:R-:W-:-:S13]  /*cbd0*/  ISETP.NE.AND P0, PT, R4, 0x3, PT ;  /* 0x000000030400780c */ /* 0x000fda0003f05270 */
[----:B-1----:R-:W-:Y:S05]  /*cbe0*/  @!P0 BRA `(.L_x_3983) ;  /* 0x0000000000048947 */ /* 0x002fea0003800000 */
[----:B------:R-:W-:Y:S01]  /*cbf0*/  BPT.TRAP 0x1 ;  /* 0x000000040000795c */ /* 0x000fe20000300000 */
.L_x_3983:
[----:B------:R-:W-:Y:S05]  /*cc00*/  BSYNC B0 ;  /* 0x0000000000007941 */ /* 0x000fea0003800000 */
.L_x_3982:
        /* <DEDUP_REMOVED lines=21> */
[-C--:B------:R-:W-:Y:S01]  /*cd60*/  FMUL.FTZ R30, R37, R19.reuse ;  /* 0x00000013251e7220 */ /* 0x080fe20000410000 */
[----:B------:R-:W-:Y:S01]  /*cd70*/  SHF.R.S32.HI R36, RZ, 0x1f, R73 ;  /* 0x0000001fff247819 */ /* 0x000fe20000011449 */
[-C--:B------:R-:W-:Y:S01]  /*cd80*/  FMUL.FTZ R37, R39, R19.reuse ;  /* 0x0000001327257220 */ /* 0x080fe20000410000 */
[-C--:B------:R-:W-:Y:S01]  /*cd90*/  FMUL.FTZ R39, R43, R19.reuse ;  /* 0x000000132b277220 */ /* 0x080fe20000410000 */
[----:B------:R-:W-:Y:S01]  /*cda0*/  FMUL.FTZ R43, R49, R19 ;  /* 0x00000013312b7220 */ /* 0x000fe20000410000 */
[----:B------:R-:W-:Y:S01]  /*cdb0*/  LEA.HI R49, R36, R73, RZ, 0x7 ;  /* 0x0000004924317211 */ /* 0x000fe200078f38ff */
[----:B------:R-:W-:-:S03]  /*cdc0*/  FMUL.FTZ R79, R50, R19 ;  /* 0x00000013324f7220 */ /* 0x000fc60000410000 */
[----:B------:R-:W-:Y:S01]  /*cdd0*/  LOP3.LUT R50, R49, 0xffffff80, RZ, 0xc0, !PT ;  /* 0xffffff8031327812 */ /* 0x000fe200078ec0ff */
        /* <DEDUP_REMOVED lines=16> */
[-C--:B------:R-:W-:Y:S01]  /*cee0*/  FMUL.FTZ R44, R52, R19.reuse ;  /* 0x00000013342c7220 */ /* 0x080fe20000410000 */
[----:B------:R-:W-:Y:S01]  /*cef0*/  FMUL.FTZ R76, R56, R19 ;  /* 0x00000013384c7220 */ /* 0x000fe20000410000 */
[----:B------:R-:W-:-:S02]  /*cf00*/  LEA.HI R52, R36, R73, RZ, 0x2 ;  /* 0x0000004924347211 */ /* 0x000fc400078f10ff */
[--C-:B------:R-:W-:Y:S02]  /*cf10*/  SHF.R.S32.HI R56, RZ, 0x2, R54.reuse ;  /* 0x00000002ff387819 */ /* 0x100fe40000011436 */
[----:B------:R-:W-:Y:S02]  /*cf20*/  SHF.R.S32.HI R47, RZ, 0x1f, R54 ;  /* 0x0000001fff2f7819 */ /* 0x000fe40000011436 */
[----:B------:R-:W-:Y:S02]  /*cf30*/  LOP3.LUT R52, R52, 0xfffffffc, RZ, 0xc0, !PT ;  /* 0xfffffffc34347812 */ /* 0x000fe400078ec0ff */
        /* <DEDUP_REMOVED lines=10> */
[-C--:B------:R-:W-:Y:S01]  /*cfe0*/  FMUL.FTZ R78, R57, R19.reuse ;  /* 0x00000013394e7220 */ /* 0x080fe20000410000 */
[----:B------:R-:W-:Y:S01]  /*cff0*/  FMUL.FTZ R57, R58, R19 ;  /* 0x000000133a397220 */ /* 0x000fe20000410000 */
[----:B------:R-:W-:Y:S02]  /*d000*/  LOP3.LUT R49, R49, 0x3fffffe, RZ, 0xc0, !PT ;  /* 0x03fffffe31317812 */ /* 0x000fe400078ec0ff */
[----:B------:R-:W-:Y:S01]  /*d010*/  LEA.HI R58, R73, R73, RZ, 0x1 ;  /* 0x00000049493a7211 */ /* 0x000fe200078f08ff */
[----:B------:R-:W-:-:S02]  /*d020*/  IMAD R61, R72, 0x8, R61 ;  /* 0x00000008483d7824 */ /* 0x000fc400078e023d */
        /* <DEDUP_REMOVED lines=10> */
[----:B------:R-:W-:Y:S01]  /*d0d0*/  FMUL.FTZ R14, R24, R19 ;  /* 0x00000013180e7220 */ /* 0x000fe20000410000 */
[----:B------:R-:W-:Y:S01]  /*d0e0*/  IMAD.IADD R50, R50, 0x1, -R13 ;  /* 0x0000000132327824 */ /* 0x000fe200078e0a0d */
[----:B------:R-:W0:Y:S01]  /*d0f0*/  SHFL.IDX PT, R54, R84, RZ, 0x1c1f ;  /* 0x001c1fff54367589 */ /* 0x000e2200000e0000 */
[----:B------:R-:W-:Y:S02]  /*d100*/  IMAD R21, R0, R21, 0x1 ;  /* 0x0000000100157424 */ /* 0x000fe400078e0215 */
[-C--:B------:R-:W-:Y:S01]  /*d110*/  FMUL.FTZ R24, R28, R19.reuse ;  /* 0x000000131c187220 */ /* 0x080fe20000410000 */
[-C--:B------:R-:W-:Y:S01]  /*d120*/  FMUL.FTZ R28, R33, R19.reuse ;  /* 0x00000013211c7220 */ /* 0x080fe20000410000 */
[-C--:B------:R-:W-:Y:S01]  /*d130*/  FMUL.FTZ R74, R42, R19.reuse ;  /* 0x000000132a4a7220 */ /* 0x080fe20000410000 */
        /* <DEDUP_REMOVED lines=84> */
.L_x_3987:
[----:B------:R-:W-:-:S13]  /*d680*/  ISETP.NE.AND P0, PT, R9, 0x1, PT ;  /* 0x000000010900780c */ /* 0x000fda0003f05270 */
[----:B------:R-:W-:-:S05]  /*d690*/  @P0 IMAD.HI.U32 R50, R8, R10, RZ ;  /* 0x0000000a08320227 */ /* 0x000fca00078e00ff */
[----:B------:R-:W-:-:S07]  /*d6a0*/  @P0 SHF.R.U32.HI R8, RZ, R11, R50 ;  /* 0x0000000bff080219 */ /* 0x000fce0000011632 */
.L_x_3988:
[----:B------:R-:W-:Y:S05]  /*d6b0*/  BSYNC B1 ;  /* 0x0000000000017941 */ /* 0x000fea0003800000 */
.L_x_3986:
[----:B------:R-:W-:-:S05]  /*d6c0*/  IMAD R8, R8, R9, R71 ;  /* 0x0000000908087224 */ /* 0x000fca00078e0247 */
[----:B------:R-:W-:Y:S02]  /*d6d0*/  VIMNMX R7, R7, R8, !PT ;  /* 0x0000000807077248 */ /* 0x000fe40007fe0100 */
[----:B------:R-:W-:-:S07]  /*d6e0*/  VIADDMNMX R6, R8, R9, R6, PT ;  /* 0x0000000908067246 */ /* 0x000fce0003800106 */
.L_x_3985:
[----:B------:R-:W-:Y:S05]  /*d6f0*/  BSYNC B0 ;  /* 0x0000000000007941 */ /* 0x000fea0003800000 */
.L_x_3984:
[C---:B------:R-:W-:Y:S01]  /*d700*/  ISETP.GE.AND P0, PT, R69.reuse, 0x2, PT ;  /* 0x000000024500780c */ /* 0x040fe20003f06270 */
[----:B------:R-:W0:Y:S01]  /*d710*/  SHFL.IDX PT, R84, R84, 0x1, 0x1c1f ;  /* 0x003c1f0054547f89 */ /* 0x000e2200000e0000 */
[----:B------:R-:W-:Y:S01]  /*d720*/  ISETP.GE.AND P2, PT, R69, 0xa, PT ;  /* 0x0000000a4500780c */ /* 0x000fe20003f46270 */
[----:B------:R-:W-:Y:S01]  /*d730*/  BSSY B0, `(.L_x_3989) ;  /* 0x0000086000007945 */ /* 0x000fe20003800000 */
[----:B------:R-:W-:Y:S02]  /*d740*/  P2R R8, PR, RZ, 0x1 ;  /* 0x00000001ff087803 */ /* 0x000fe40000000000 */
[----:B------:R-:W-:Y:S02]  /*d750*/  ISETP.GT.AND P0, PT, R7, 0x1, !P0 ;  /* 0x000000010700780c */ /* 0x000fe40004704270 */
[----:B------:R-:W-:Y:S02]  /*d760*/  ISETP.GE.AND P1, PT, R69, 0x9, PT ;  /* 0x000000094500780c */ /* 0x000fe40003f26270 */
[----:B------:R-:W-:-:S02]  /*d770*/  ISETP.LT.OR P0, PT, R6, 0x2, P0 ;  /* 0x000000020600780c */ /* 0x000fc40000701670 */
[----:B------:R-:W-:Y:S02]  /*d780*/  P2R R19, PR, RZ, 0x2 ;  /* 0x00000002ff137803 */ /* 0x000fe40000000000 */
[----:B------:R-:W-:Y:S02]  /*d790*/  FSEL R82, R20, -INF , !P0 ;  /* 0xff80000014527808 */ /* 0x000fe40004000000 */
[C---:B------:R-:W-:Y:S02]  /*d7a0*/  ISETP.GT.AND P0, PT, R7.reuse, 0x9, !P2 ;  /* 0x000000090700780c */ /* 0x040fe40005704270 */
[----:B------:R-:W-:Y:S02]  /*d7b0*/  P2R R73, PR, RZ, 0x4 ;  /* 0x00000004ff497803 */ /* 0x000fe40000000000 */
[----:B------:R-:W-:Y:S02]  /*d7c0*/  ISETP.LT.OR P0, PT, R6, 0xa, P0 ;  /* 0x0000000a0600780c */ /* 0x000fe40000701670 */
[----:B------:R-:W-:-:S02]  /*d7d0*/  ISETP.GT.AND P1, PT, R7, 0x8, !P1 ;  /* 0x000000080700780c */ /* 0x000fc40004f24270 */
[----:B------:R-:W-:Y:S02]  /*d7e0*/  ISETP.GE.AND P2, PT, R69, 0x11, PT ;  /* 0x000000114500780c */ /* 0x000fe40003f46270 */
[----:B------:R-:W-:Y:S02]  /*d7f0*/  FSEL R80, R80, -INF , !P0 ;  /* 0xff80000050507808 */ /* 0x000fe40004000000 */
[----:B------:R-:W-:Y:S02]  /*d800*/  ISETP.LT.OR P1, PT, R6, 0x9, P1 ;  /* 0x000000090600780c */ /* 0x000fe40000f21670 */
[----:B------:R-:W-:Y:S02]  /*d810*/  ISETP.GT.AND P0, PT, R7, 0x10, !P2 ;  /* 0x000000100700780c */ /* 0x000fe40005704270 */
[----:B------:R-:W-:Y:S02]  /*d820*/  FSEL R162, R24, -INF , !P1 ;  /* 0xff80000018a27808 */ /* 0x000fe40004800000 */
        /* <DEDUP_REMOVED lines=66> */
[----:B------:R-:W-:-:S02]  /*dc50*/  P2R R83, PR, RZ, 0x4 ;  /* 0x00000004ff537803 */ /* 0x000fc40000000000 */
        /* <DEDUP_REMOVED lines=17> */
[----:B0-----:R-:W-:Y:S01]  /*dd70*/  IMAD.IADD R59, R67, 0x1, R84 ;  /* 0x00000001433b7824 */ /* 0x001fe200078e0254 */
[----:B------:R-:W-:-:S04]  /*dd80*/  ISETP.GE.AND P4, PT, R69, 0x59, PT ;  /* 0x000000594500780c */ /* 0x000fc80003f86270 */
[----:B------:R-:W-:-:S04]  /*dd90*/  ISETP.GT.AND P5, PT, R7, 0x58, !P4 ;  /* 0x000000580700780c */ /* 0x000fc800067a4270 */
[----:B------:R-:W-:-:S04]  /*dda0*/  ISETP.LT.OR P5, PT, R6, 0x59, P5 ;  /* 0x000000590600780c */ /* 0x000fc80002fa1670 */
[----:B------:R-:W-:Y:S02]  /*ddb0*/  FSEL R24, R61, -INF , !P5 ;  /* 0xff8000003d187808 */ /* 0x000fe40006800000 */
[----:B------:R-:W-:-:S04]  /*ddc0*/  ISETP.GE.AND P5, PT, R69, 0x1, PT ;  /* 0x000000014500780c */ /* 0x000fc80003fa6270 */
[----:B------:R-:W-:-:S04]  /*ddd0*/  ISETP.GT.AND P6, PT, R7, RZ, !P5 ;  /* 0x000000ff0700720c */ /* 0x000fc80006fc4270 */
[----:B------:R-:W-:-:S04]  /*dde0*/  ISETP.LT.OR P6, PT, R6, 0x1, P6 ;  /* 0x000000010600780c */ /* 0x000fc800037c1670 */
[----:B-1----:R-:W-:Y:S01]  /*ddf0*/  FSEL R160, R14, -INF , !P6 ;  /* 0xff8000000ea07808 */ /* 0x002fe20007000000 */
        /* <DEDUP_REMOVED lines=18> */
.L_x_3992:
[----:B------:R-:W-:-:S13]  /*df20*/  ISETP.NE.AND P6, PT, R9, 0x1, PT ;  /* 0x000000010900780c */ /* 0x000fda0003fc5270 */
[----:B------:R-:W-:-:S05]  /*df30*/  @P6 IMAD.HI.U32 R10, R4, R10, RZ ;  /* 0x0000000a040a6227 */ /* 0x000fca00078e00ff */
[----:B------:R-:W-:-:S07]  /*df40*/  @P6 SHF.R.U32.HI R4, RZ, R11, R10 ;  /* 0x0000000bff046219 */ /* 0x000fce000001160a */
.L_x_3993:
[----:B------:R-:W-:Y:S05]  /*df50*/  BSYNC B1 ;  /* 0x0000000000017941 */ /* 0x000fea0003800000 */
.L_x_3991:
[----:B------:R-:W-:-:S05]  /*df60*/  IMAD R4, R4, R9, R71 ;  /* 0x0000000904047224 */ /* 0x000fca00078e0247 */
[----:B------:R-:W-:Y:S02]  /*df70*/  VIADDMNMX R14, R4, R9, R14, PT ;  /* 0x00000009040e7246 */ /* 0x000fe4000380010e */
[----:B------:R-:W-:-:S07]  /*df80*/  VIMNMX R59, R59, R4, !PT ;  /* 0x000000043b3b7248 */ /* 0x000fce0007fe0100 */
.L_x_3990:
[----:B------:R-:W-:Y:S05]  /*df90*/  BSYNC B0 ;  /* 0x0000000000007941 */ /* 0x000fea0003800000 */
.L_x_3989:
        /* <DEDUP_REMOVED lines=37> */
[----:B------:R-:W-:Y:S01]  /*e1f0*/  ISETP.NE.AND P5, PT, R89, RZ, PT ;  /* 0x000000ff5900720c */ /* 0x000fe20003fa5270 */
[----:B------:R-:W3:Y:S03]  /*e200*/  LDL R74, [R1+0x230] ;  /* 0x00023000014a7983 */ /* 0x000ee60000100800 */
        /* <DEDUP_REMOVED lines=31> */
[C---:B------:R-:W-:Y:S02]  /*e400*/  ISETP.GT.AND P5, PT, R59.reuse, 0x41, !P6 ;  /* 0x000000413b00780c */ /* 0x040fe400077a4270 */
[----:B------:R-:W-:Y:S02]  /*e410*/  ISETP.GT.AND P0, PT, R59, 0x48, !P0 ;  /* 0x000000483b00780c */ /* 0x000fe40004704270 */
[----:B------:R-:W-:Y:S02]  /*e420*/  ISETP.LT.OR P5, PT, R14, 0x42, P5 ;  /* 0x000000420e00780c */ /* 0x000fe40002fa1670 */
[----:B--2---:R-:W-:Y:S02]  /*e430*/  FMNMX.FTZ R4, R160, R6, !PT ;  /* 0x00000006a0047209 */ /* 0x004fe40007810000 */
[----:B------:R-:W-:-:S02]  /*e440*/  FSEL R15, R55, -INF , !P5 ;  /* 0xff800000370f7808 */ /* 0x000fc40006800000 */
[----:B------:R-:W-:Y:S02]  /*e450*/  FMNMX.FTZ R4, R82, R4, !PT ;  /* 0x0000000452047209 */ /* 0x000fe40007810000 */
[C---:B------:R-:W-:Y:S02]  /*e460*/  ISETP.GT.AND P1, PT, R59.reuse, 0x49, !P1 ;  /* 0x000000493b00780c */ /* 0x040fe40004f24270 */
[----:B------:R-:W-:Y:S02]  /*e470*/  FMNMX.FTZ R4, R162, R4, !PT ;  /* 0x00000004a2047209 */ /* 0x000fe40007810000 */
[C---:B------:R-:W-:Y:S02]  /*e480*/  ISETP.GT.AND P2, PT, R59.reuse, 0x50, !P2 ;  /* 0x000000503b00780c */ /* 0x040fe40005744270 */
[----:B------:R-:W-:Y:S02]  /*e490*/  FMNMX.FTZ R4, R80, R4, !PT ;  /* 0x0000000450047209 */ /* 0x000fe40007810000 */
[----:B------:R-:W-:-:S02]  /*e4a0*/  ISETP.GT.AND P3, PT, R59, 0x51, !P3 ;  /* 0x000000513b00780c */ /* 0x000fc40005f64270 */
[----:B------:R-:W-:Y:S02]  /*e4b0*/  FMNMX.FTZ R4, R50, R4, !PT ;  /* 0x0000000432047209 */ /* 0x000fe40007810000 */
[----:B------:R-:W-:Y:S02]  /*e4c0*/  ISETP.NE.AND P6, PT, R61, RZ, PT ;  /* 0x000000ff3d00720c */ /* 0x000fe40003fc5270 */
        /* <DEDUP_REMOVED lines=11> */
[----:B------:R-:W-:-:S04]  /*e580*/  FMNMX.FTZ R5, R70, R5, !PT ;  /* 0x0000000546057209 */ /* 0x000fc80007810000 */
[----:B------:R-:W-:Y:S02]  /*e590*/  FMNMX.FTZ R9, R72, R5, !PT ;  /* 0x0000000548097209 */ /* 0x000fe40007810000 */
        /* <DEDUP_REMOVED lines=22> */
[----:B------:R-:W-:-:S02]  /*e700*/  ISETP.LT.OR P0, PT, R14, 0x49, P0 ;  /* 0x000000490e00780c */ /* 0x000fc40000701670 */
[----:B------:R-:W-:Y:S01]  /*e710*/  FMNMX.FTZ R4, R18, R5, !PT ;  /* 0x0000000512047209 */ /* 0x000fe20007810000 */
[----:B------:R-:W0:Y:S01]  /*e720*/  SHFL.BFLY PT, R9, R8, 0x2, 0x1f ;  /* 0x0c401f0008097f89 */ /* 0x000e2200000e0000 */
[C---:B------:R-:W-:Y:S02]  /*e730*/  ISETP.LT.OR P1, PT, R14.reuse, 0x4a, P1 ;  /* 0x0000004a0e00780c */ /* 0x040fe40000f21670 */
[----:B------:R-:W-:Y:S02]  /*e740*/  FSEL R55, R35, -INF , !P0 ;  /* 0xff80000023377808 */ /* 0x000fe40004000000 */
[----:B------:R-:W-:Y:S02]  /*e750*/  FMNMX.FTZ R4, R15, R4, !PT ;  /* 0x000000040f047209 */ /* 0x000fe40007810000 */
[----:B------:R-:W-:Y:S02]  /*e760*/  ISETP.LT.OR P2, PT, R14, 0x51, P2 ;  /* 0x000000510e00780c */ /* 0x000fe40001741670 */
[----:B------:R-:W-:-:S02]  /*e770*/  FSEL R53, R36, -INF , !P1 ;  /* 0xff80000024357808 */ /* 0x000fc40004800000 */
[----:B------:R-:W-:Y:S02]  /*e780*/  FMNMX.FTZ R4, R55, R4, !PT ;  /* 0x0000000437047209 */ /* 0x000fe40007810000 */
[----:B------:R-:W-:Y:S02]  /*e790*/  ISETP.GT.AND P4, PT, R59, 0x58, !P4 ;  /* 0x000000583b00780c */ /* 0x000fe40006784270 */
[----:B------:R-:W-:Y:S02]  /*e7a0*/  ISETP.LT.OR P3, PT, R14, 0x52, P3 ;  /* 0x000000520e00780c */ /* 0x000fe40001f61670 */
[----:B------:R-:W-:Y:S02]  /*e7b0*/  FSEL R51, R12, -INF , !P2 ;  /* 0xff8000000c337808 */ /* 0x000fe40005000000 */
[----:B------:R-:W-:Y:S02]  /*e7c0*/  FMNMX.FTZ R4, R53, R4, !PT ;  /* 0x0000000435047209 */ /* 0x000fe40007810000 */
[----:B------:R-:W-:-:S02]  /*e7d0*/  ISETP.GT.AND P0, PT, R59, 0x59, !P6 ;  /* 0x000000593b00780c */ /* 0x000fc40007704270 */
[C---:B------:R-:W-:Y:S02]  /*e7e0*/  ISETP.LT.OR P4, PT, R14.reuse, 0x59, P4 ;  /* 0x000000590e00780c */ /* 0x040fe40002781670 */
[----:B------:R-:W-:Y:S02]  /*e7f0*/  FSEL R49, R49, -INF , !P3 ;  /* 0xff80000031317808 */ /* 0x000fe40005800000 */
[----:B------:R-:W-:Y:S02]  /*e800*/  FMNMX.FTZ R4, R51, R4, !PT ;  /* 0x0000000433047209 */ /* 0x000fe40007810000 */
[----:B------:R-:W-:Y:S02]  /*e810*/  ISETP.LT.OR P0, PT, R14, 0x5a, P0 ;  /* 0x0000005a0e00780c */ /* 0x000fe40000701670 */
[----:B------:R-:W-:Y:S02]  /*e820*/  FSEL R57, R13, -INF , !P4 ;  /* 0xff8000000d397808 */ /* 0x000fe40006000000 */
[----:B------:R-:W-:-:S02]  /*e830*/  FMNMX.FTZ R4, R49, R4, !PT ;  /* 0x0000000431047209 */ /* 0x000fc40007810000 */
[----:B------:R-:W-:Y:S02]  /*e840*/  FSEL R59, R21, -INF , !P0 ;  /* 0xff800000153b7808 */ /* 0x000fe40004000000 */
[----:B------:R-:W-:Y:S02]  /*e850*/  FMNMX.FTZ R4, R57, R4, !PT ;  /* 0x0000000439047209 */ /* 0x000fe40007810000 */
[----:B0-----:R-:W-:Y:S02]  /*e860*/  FMNMX.FTZ R10, R8, R9, !PT ;  /* 0x00000009080a7209 */ /* 0x001fe40007810000 */
[----:B------:R-:W-:-:S05]  /*e870*/  FMNMX.FTZ R9, R59, R4, !PT ;  /* 0x000000043b097209 */ /* 0x000fca0007810000 */
[----:B------:R-:W-:Y:S04]  /*e880*/  STL.64 [R1+0x210], R8 ;  /* 0x0002100801007387 */ /* 0x000fe80000100a00 */
[----:B------:R-:W2:Y:S04]  /*e890*/  LDL R12, [R1+0x214] ;  /* 0x00021400010c7983 */ /* 0x000ea80000100800 */
[----:B------:R-:W0:Y:S02]  /*e8a0*/  SHFL.BFLY PT, R5, R10, 0x1, 0x1f ;  /* 0x0c201f000a057f89 */ /* 0x000e2400000e0000 */
[----:B0-----:R-:W-:-:S02]  /*e8b0*/  FMNMX.FTZ R10, R10, R5, !PT ;  /* 0x000000050a0a7209 */ /* 0x001fc40007810000 */
[----:B------:R-:W4:Y:S04]  /*e8c0*/  LDL.64 R4, [R1+0x220] ;  /* 0x0002200001047983 */ /* 0x000f280000100a00 */
[----:B------:R-:W-:Y:S04]  /*e8d0*/  STL [R1+0x210], R10 ;  /* 0x0002100a01007387 */ /* 0x000fe80000100800 */
[----:B------:R-:W3:Y:S04]  /*e8e0*/  LDL R14, [R1+0x210] ;  /* 0x00021000010e7983 */ /* 0x000ee80000100800 */
[----:B--2---:R-:W0:Y:S02]  /*e8f0*/  SHFL.BFLY PT, R9, R12, 0x2, 0x1f ;  /* 0x0c401f000c097f89 */ /* 0x004e2400000e0000 */
        /* <DEDUP_REMOVED lines=36> */
[----:B------:R-:W-:Y:S01]  /*eb40*/  FADD.FTZ R7, R7, -R10 ;  /* 0x8000000a07077221 */ /* 0x000fe20000010000 */
[-C--:B------:R-:W-:Y:S01]  /*eb50*/  FMUL.FTZ R11, R61, R74.reuse ;  /* 0x0000004a3d0b7220 */ /* 0x080fe20000410000 */
[----:B------:R-:W-:-:S02]  /*eb60*/  FFMA.FTZ R32, R32, R74, -R6 ;  /* 0x0000004a20207223 */ /* 0x000fc40000010806 */
[----:B------:R-:W-:Y:S01]  /*eb70*/  FMUL.FTZ R7, R74, R7 ;  /* 0x000000074a077220 */ /* 0x000fe20000410000 */
[-CC-:B------:R-:W-:Y:S01]  /*eb80*/  FFMA.FTZ R161, R29, R74.reuse, -R6.reuse ;  /* 0x0000004a1da17223 */ /* 0x180fe20000010806 */
[----:B------:R-:W-:Y:S01]  /*eb90*/  MUFU.EX2 R160, R160 ;  /* 0x000000a000a07308 */ /* 0x000fe20000000800 */
[----:B------:R-:W-:-:S07]  /*eba0*/  FFMA.FTZ R31, R31, R74, -R6 ;  /* 0x0000004a1f1f7223 */ /* 0x000fce0000010806 */
[----:B------:R-:W4:Y:S01]  /*ebb0*/  MUFU.EX2 R11, R11 ;  /* 0x0000000b000b7308 */ /* 0x000f220000000800 */
[----:B------:R-:W-:-:S07]  /*ebc0*/  FFMA.FTZ R163, R40, R74, -R6 ;  /* 0x0000004a28a37223 */ /* 0x000fce0000010806 */
[----:B------:R-:W-:Y:S08]  /*ebd0*/  MUFU.EX2 R32, R32 ;  /* 0x0000002000207308 */ /* 0x000ff00000000800 */
[----:B------:R-:W0:Y:S01]  /*ebe0*/  MUFU.EX2 R10, R7 ;  /* 0x00000007000a7308 */ /* 0x000e220000000800 */
[----:B------:R-:W-:-:S07]  /*ebf0*/  FFMA.FTZ R30, R41, R74, -R6 ;  /* 0x0000004a291e7223 */ /* 0x000fce0000010806 */
[----:B------:R-:W1:Y:S08]  /*ec00*/  MUFU.EX2 R13, R13 ;  /* 0x0000000d000d7308 */ /* 0x000e700000000800 */
[----:B------:R-:W2:Y:S01]  /*ec10*/  MUFU.EX2 R161, R161 ;  /* 0x000000a100a17308 */ /* 0x000ea20000000800 */
[----:B------:R-:W-:-:S07]  /*ec20*/  FFMA.FTZ R169, R42, R74, -R6 ;  /* 0x0000004a2aa97223 */ /* 0x000fce0000010806 */
[----:B------:R-:W3:Y:S08]  /*ec30*/  MUFU.EX2 R162, R162 ;  /* 0x000000a200a27308 */ /* 0x000ef00000000800 */
[----:B------:R-:W3:Y:S01]  /*ec40*/  MUFU.EX2 R31, R31 ;  /* 0x0000001f001f7308 */ /* 0x000ee20000000800 */
[----:B----4-:R-:W-:Y:S01]  /*ec50*/  FFMA.FTZ R4, R11, R4, R160 ;  /* 0x000000040b047223 */ /* 0x010fe200000100a0 */
[----:B0-----:R-:W-:-:S06]  /*ec60*/  FFMA.FTZ R14, R5, R10, R32 ;  /* 0x0000000a050e7223 */ /* 0x001fcc0000010020 */
        /* <DEDUP_REMOVED lines=105> */
[----:B------:R-:W-:Y:S01]  /*f300*/  STL [R1+0x214], R8 ;  /* 0x0002140801007387 */ /* 0x000fe20000100800 */
[----:B------:R-:W-:-:S05]  /*f310*/  FADD.FTZ R5, R15, R6 ;  /* 0x000000060f057221 */ /* 0x000fca0000010000 */
[----:B------:R0:W-:Y:S04]  /*f320*/  STL.64 [R1+0x220], R4 ;  /* 0x0002200401007387 */ /* 0x0001e80000100a00 */
[----:B------:R-:W2:Y:S01]  /*f330*/  LD.E R6, desc[UR44][R16.64+0x240] ;  /* 0x0002402c10067980 */ /* 0x000ea2000c101900 */
[----:B------:R-:W-:-:S04]  /*f340*/  UIADD3 UR4, UP0, UR37, 0x240, URZ ;  /* 0x0000024025047890 */ /* 0x000fc8000ff1e03f */
[----:B------:R-:W-:Y:S02]  /*f350*/  ULOP3.LUT UR5, UR4, 0x4, URZ, 0xfc, !UPT ;  /* 0x0000000404057892 */ /* 0x000fe4000f8efc3f */
[----:B------:R-:W-:-:S04]  /*f360*/  UIADD3.X UR6, URZ, UR36, URZ, UP0, !UPT ;  /* 0x000000243f067290 */ /* 0x000fc800087fe43f */
[----:B0-----:R-:W-:Y:S02]  /*f370*/  IMAD.U32 R4, RZ, RZ, UR5 ;  /* 0x00000005ff047e24 */ /* 0x001fe4000f8e00ff */
[----:B------:R-:W-:Y:S02]  /*f380*/  IMAD.U32 R5, RZ, RZ, UR6 ;  /* 0x00000006ff057e24 */ /* 0x000fe4000f8e00ff */
        /* <DEDUP_REMOVED lines=67> */
[----:B------:R-:W-:Y:S01]  /*f7c0*/  ULOP3.LUT UR5, UR4, 0x8, URZ, 0xfc, !UPT ;  /* 0x0000000804057892 */ /* 0x000fe2000f8efc3f */
[C---:B0-----:R-:W-:Y:S01]  /*f7d0*/  FMUL.FTZ R9, R11.reuse, R150 ;  /* 0x000000960b097220 */ /* 0x041fe20000410000 */
[----:B--2---:R-:W-:-:S04]  /*f7e0*/  FMUL.FTZ R45, R11, R226 ;  /* 0x000000e20b2d7220 */ /* 0x004fc80000410000 */
[----:B------:R0:W-:Y:S01]  /*f7f0*/  ST.E desc[UR44][R16.64+0x254], R9 ;  /* 0x0002540910007985 */ /* 0x0001e2000c10192c */
[C---:B---3--:R-:W-:Y:S01]  /*f800*/  FMUL.FTZ R7, R11.reuse, R148 ;  /* 0x000000940b077220 */ /* 0x048fe20000410000 */
[C---:B----4-:R-:W-:Y:S01]  /*f810*/  FMUL.FTZ R25, R11.reuse, R146 ;  /* 0x000000920b197220 */ /* 0x050fe20000410000 */
[C---:B------:R-:W-:Y:S01]  /*f820*/  FMUL.FTZ R27, R11.reuse, R144 ;  /* 0x000000900b1b7220 */ /* 0x040fe20000410000 */
[C---:B------:R-:W-:Y:S01]  /*f830*/  FMUL.FTZ R39, R11.reuse, R142 ;  /* 0x0000008e0b277220 */ /* 0x040fe20000410000 */
[----:B------:R-:W-:Y:S01]  /*f840*/  ST.E desc[UR44][R16.64+0x434], R45 ;  /* 0x0004342d10007985 */ /* 0x000fe2000c10192c */
[----:B0-----:R-:W-:-:S03]  /*f850*/  FMUL.FTZ R9, R11, R134 ;  /* 0x000000860b097220 */ /* 0x001fc60000410000 */
[----:B------:R0:W-:Y:S01]  /*f860*/  ST.E desc[UR44][R16.64+0x250], R7 ;  /* 0x0002500710007985 */ /* 0x0001e2000c10192c */
[----:B------:R-:W-:-:S03]  /*f870*/  FMUL.FTZ R41, R11, R138 ;  /* 0x0000008a0b297220 */ /* 0x000fc60000410000 */
[----:B------:R1:W-:Y:S01]  /*f880*/  ST.E desc[UR44][R16.64+0x260], R25 ;  /* 0x0002601910007985 */ /* 0x0003e2000c10192c */
[----:B------:R-:W-:-:S03]  /*f890*/  FMUL.FTZ R43, R11, R140 ;  /* 0x0000008c0b2b7220 */ /* 0x000fc60000410000 */
[----:B------:R2:W-:Y:S04]  /*f8a0*/  ST.E desc[UR44][R16.64+0x264], R27 ;  /* 0x0002641b10007985 */ /* 0x0005e8000c10192c */
[----:B------:R3:W-:Y:S01]  /*f8b0*/  ST.E desc[UR44][R16.64+0x270], R39 ;  /* 0x0002702710007985 */ /* 0x0007e2000c10192c */
[C---:B0-----:R-:W-:Y:S01]  /*f8c0*/  FMUL.FTZ R7, R11.reuse, R136 ;  /* 0x000000880b077220 */ /* 0x041fe20000410000 */
[C---:B------:R-:W-:Y:S02]  /*f8d0*/  FMUL.FTZ R45, R11.reuse, R120 ;  /* 0x000000780b2d7220 */ /* 0x040fe40000410000 */
[----:B------:R0:W-:Y:S01]  /*f8e0*/  ST.E desc[UR44][R16.64+0x290], R9 ;  /* 0x0002900910007985 */ /* 0x0001e2000c10192c */
[C---:B------:R-:W-:Y:S01]  /*f8f0*/  FMUL.FTZ R47, R11.reuse, R130 ;  /* 0x000000820b2f7220 */ /* 0x040fe20000410000 */
[C---:B-1----:R-:W-:Y:S01]  /*f900*/  FMUL.FTZ R25, R11.reuse, R132 ;  /* 0x000000840b197220 */ /* 0x042fe20000410000 */
[C---:B--2---:R-:W-:Y:S01]  /*f910*/  FMUL.FTZ R27, R11.reuse, R128 ;  /* 0x000000800b1b7220 */ /* 0x044fe20000410000 */
[C---:B---3--:R-:W-:Y:S01]  /*f920*/  FMUL.FTZ R39, R11.reuse, R126 ;  /* 0x0000007e0b277220 */ /* 0x048fe20000410000 */
[----:B------:R1:W-:Y:S01]  /*f930*/  ST.E desc[UR44][R16.64+0x274], R41 ;  /* 0x0002742910007985 */ /* 0x0003e2000c10192c */
[----:B0-----:R-:W-:-:S03]  /*f940*/  FMUL.FTZ R9, R11, R118 ;  /* 0x000000760b097220 */ /* 0x001fc60000410000 */
[----:B------:R0:W-:Y:S04]  /*f950*/  ST.E desc[UR44][R16.64+0x280], R43 ;  /* 0x0002802b10007985 */ /* 0x0001e8000c10192c */
[----:B------:R2:W-:Y:S04]  /*f960*/  ST.E desc[UR44][R16.64+0x284], R7 ;  /* 0x0002840710007985 */ /* 0x0005e8000c10192c */
[----:B------:R3:W-:Y:S01]  /*f970*/  ST.E desc[UR44][R16.64+0x294], R45 ;  /* 0x0002942d10007985 */ /* 0x0007e2000c10192c */
[----:B-1----:R-:W-:-:S03]  /*f980*/  FMUL.FTZ R41, R11, R110 ;  /* 0x0000006e0b297220 */ /* 0x002fc60000410000 */
[----:B------:R1:W-:Y:S01]  /*f990*/  ST.E desc[UR44][R16.64+0x2a0], R47 ;  /* 0x0002a02f10007985 */ /* 0x0003e2000c10192c */
[----:B0-----:R-:W-:-:S03]  /*f9a0*/  FMUL.FTZ R43, R11, R122 ;  /* 0x0000007a0b2b7220 */ /* 0x001fc60000410000 */
[----:B------:R0:W-:Y:S01]  /*f9b0*/  ST.E desc[UR44][R16.64+0x2a4], R25 ;  /* 0x0002a41910007985 */ /* 0x0001e2000c10192c */
[----:B--2---:R-:W-:-:S03]  /*f9c0*/  FMUL.FTZ R7, R11, R124 ;  /* 0x0000007c0b077220 */ /* 0x004fc60000410000 */
[----:B------:R2:W-:Y:S01]  /*f9d0*/  ST.E desc[UR44][R16.64+0x2b0], R27 ;  /* 0x0002b01b10007985 */ /* 0x0005e2000c10192c */
[----:B---3--:R-:W-:-:S03]  /*f9e0*/  FMUL.FTZ R45, R11, R100 ;  /* 0x000000640b2d7220 */ /* 0x008fc60000410000 */
[----:B------:R3:W-:Y:S01]  /*f9f0*/  ST.E desc[UR44][R16.64+0x2b4], R39 ;  /* 0x0002b42710007985 */ /* 0x0007e2000c10192c */
[C---:B-1----:R-:W-:Y:S01]  /*fa00*/  FMUL.FTZ R47, R11.reuse, R112 ;  /* 0x000000700b2f7220 */ /* 0x042fe20000410000 */
[C---:B0-----:R-:W-:Y:S02]  /*fa10*/  FMUL.FTZ R25, R11.reuse, R116 ;  /* 0x000000740b197220 */ /* 0x041fe40000410000 */
[----:B------:R0:W-:Y:S01]  /*fa20*/  ST.E desc[UR44][R16.64+0x2d4], R9 ;  /* 0x0002d40910007985 */ /* 0x0001e2000c10192c */
[C---:B--2---:R-:W-:Y:S01]  /*fa30*/  FMUL.FTZ R27, R11.reuse, R114 ;  /* 0x000000720b1b7220 */ /* 0x044fe20000410000 */
        /* <DEDUP_REMOVED lines=60> */
[----:B------:R1:W-:Y:S01]  /*fe00*/  ST.E desc[UR44][R16.64+0x3b4], R43 ;  /* 0x0003b42b10007985 */ /* 0x0003e2000c10192c */
[----:B------:R-:W-:-:S03]  /*fe10*/  FMUL.FTZ R49, R11, R8 ;  /* 0x000000080b317220 */ /* 0x000fc60000410000 */
        /* <DEDUP_REMOVED lines=8> */
[----:B------:R-:W-:Y:S02]  /*fea0*/  IMAD.U32 R8, RZ, RZ, UR5 ;  /* 0x00000005ff087e24 */ /* 0x000fe4000f8e00ff */
[C---:B0-----:R-:W-:Y:S01]  /*feb0*/  FMUL.FTZ R39, R11.reuse, R44 ;  /* 0x0000002c0b277220 */ /* 0x041fe20000410000 */
[----:B------:R0:W-:Y:S01]  /*fec0*/  ST.E desc[UR44][R16.64+0x3e4], R9 ;  /* 0x0003e40910007985 */ /* 0x0001e2000c10192c */
[C---:B--2---:R-:W-:Y:S01]  /*fed0*/  FMUL.FTZ R45, R11.reuse, R26 ;  /* 0x0000001a0b2d7220 */ /* 0x044fe20000410000 */
[C---:B-1----:R-:W-:Y:S01]  /*fee0*/  FMUL.FTZ R47, R11.reuse, R6 ;  /* 0x000000060b2f7220 */ /* 0x042fe20000410000 */
[----:B------:R-:W-:Y:S01]  /*fef0*/  FMUL.FTZ R11, R11, R24 ;  /* 0x000000180b0b7220 */ /* 0x000fe20000410000 */
[----:B0-----:R-:W-:Y:S01]  /*ff00*/  IMAD.U32 R9, RZ, RZ, UR6 ;  /* 0x00000006ff097e24 */ /* 0x001fe2000f8e00ff */
[----:B------:R-:W-:Y:S04]  /*ff10*/  ST.E desc[UR44][R16.64+0x3d0], R7 ;  /* 0x0003d00710007985 */ /* 0x000fe8000c10192c */
[----:B------:R0:W-:Y:S04]  /*ff20*/  ST.E desc[UR44][R16.64+0x3f0], R25 ;  /* 0x0003f01910007985 */ /* 0x0001e8000c10192c */
[----:B------:R1:W-:Y:S04]  /*ff30*/  ST.E desc[UR44][R16.64+0x3f4], R27 ;  /* 0x0003f41b10007985 */ /* 0x0003e8000c10192c */
[----:B------:R-:W-:Y:S04]  /*ff40*/  ST.E desc[UR44][R16.64+0x400], R41 ;  /* 0x0004002910007985 */ /* 0x000fe8000c10192c */
[----:B------:R-:W-:Y:S04]  /*ff50*/  ST.E desc[UR44][R16.64+0x404], R43 ;  /* 0x0004042b10007985 */ /* 0x000fe8000c10192c */
[----:B------:R-:W-:Y:S04]  /*ff60*/  ST.E desc[UR44][R16.64+0x410], R39 ;  /* 0x0004102710007985 */ /* 0x000fe8000c10192c */
[----:B------:R-:W-:Y:S04]  /*ff70*/  ST.E desc[UR44][R16.64+0x414], R45 ;  /* 0x0004142d10007985 */ /* 0x000fe8000c10192c */
[----:B------:R2:W-:Y:S04]  /*ff80*/  ST.E desc[UR44][R16.64+0x420], R47 ;  /* 0x0004202f10007985 */ /* 0x0005e8000c10192c */
[----:B------:R3:W-:Y:S04]  /*ff90*/  ST.E desc[UR44][R16.64+0x424], R49 ;  /* 0x0004243110007985 */ /* 0x0007e8000c10192c */
[----:B------:R-:W-:Y:S04]  /*ffa0*/  ST.E desc[UR44][R16.64+0x430], R11 ;  /* 0x0004300b10007985 */ /* 0x000fe8000c10192c */
[----:B0-----:R-:W4:Y:S01]  /*ffb0*/  LD.E R25, desc[UR44][R8.64] ;  /* 0x0000002c08197980 */ /* 0x001f22000c101900 */
[----:B------:R-:W-:Y:S01]  /*ffc0*/  ULOP3.LUT UR4, UR4, 0xc, URZ, 0xfc, !UPT ;  /* 0x0000000c04047892 */ /* 0x000fe2000f8efc3f */
[----:B------:R-:W-:-:S05]  /*ffd0*/  IMAD.U32 R7, RZ, RZ, UR6 ;  /* 0x00000006ff077e24 */ /* 0x000fca000f8e00ff */
[----:B------:R-:W-:Y:S02]  /*ffe0*/  IMAD.U32 R6, RZ, RZ, UR4 ;  /* 0x00000004ff067e24 */ /* 0x000fe4000f8e00ff */
[----:B----4-:R-:W-:-:S05]  /*fff0*/  FMUL.FTZ R25, R10, R25 ;  /* 0x000000190a197220 */ /* 0x010fca0000410000 */
[----:B------:R-:W-:Y:S04]  /*10000*/  ST.E desc[UR44][R8.64], R25 ;  /* 0x0000001908007985 */ /* 0x000fe8000c10192c */
[----:B-1----:R-:W4:Y:S02]  /*10010*/  LD.E R27, desc[UR44][R6.64] ;  /* 0x0000002c061b7980 */ /* 0x002f24000c101900 */
[----:B----4-:R-:W-:-:S05]  /*10020*/  FMUL.FTZ R27, R10, R27 ;  /* 0x0000001b0a1b7220 */ /* 0x010fca0000410000 */
[----:B------:R0:W-:Y:S04]  /*10030*/  ST.E desc[UR44][R6.64], R27 ;  /* 0x0000001b06007985 */ /* 0x0001e8000c10192c */
        /* <DEDUP_REMOVED lines=22> */
[----:B--2---:R-:W2:Y:S04]  /*101a0*/  LD.E R47, desc[UR44][R16.64+0x3ac] ;  /* 0x0003ac2c102f7980 */ /* 0x004ea8000c101900 */
        /* <DEDUP_REMOVED lines=38> */
[----:B------:R-:W3:Y:S01]  /*10410*/  LD.E R25, desc[UR44][R16.64+0x438] ;  /* 0x0004382c10197980 */ /* 0x000ee2000c101900 */
[C---:B----4-:R-:W-:Y:S01]  /*10420*/  FMUL.FTZ R53, R10.reuse, R53 ;  /* 0x000000350a357220 */ /* 0x050fe20000410000 */
[----:B------:R-:W-:-:S04]  /*10430*/  FMUL.FTZ R93, R10, R93 ;  /* 0x0000005d0a5d7220 */ /* 0x000fc80000410000 */
        /* <DEDUP_REMOVED lines=22> */
[C---:B---3--:R-:W-:Y:S01]  /*105a0*/  FMUL.FTZ R49, R10.reuse, R49 ;  /* 0x000000310a317220 */ /* 0x048fe20000410000 */
[C---:B0-----:R-:W-:Y:S01]  /*105b0*/  FMUL.FTZ R53, R10.reuse, R46 ;  /* 0x0000002e0a357220 */ /* 0x041fe20000410000 */
[C---:B------:R-:W-:Y:S01]  /*105c0*/  FMUL.FTZ R45, R10.reuse, R45 ;  /* 0x0000002d0a2d7220 */ /* 0x040fe20000410000 */
[C---:B------:R-:W-:Y:S01]  /*105d0*/  FMUL.FTZ R43, R10.reuse, R43 ;  /* 0x0000002b0a2b7220 */ /* 0x040fe20000410000 */
        /* <DEDUP_REMOVED lines=9> */
[----:B0-----:R-:W-:-:S03]  /*10670*/  FMUL.FTZ R93, R10, R86 ;  /* 0x000000560a5d7220 */ /* 0x001fc60000410000 */
[----:B------:R0:W-:Y:S01]  /*10680*/  ST.E desc[UR44][R16.64+0x2ac], R83 ;  /* 0x0002ac5310007985 */ /* 0x0001e2000c10192c */
[----:B------:R-:W-:-:S03]  /*10690*/  FMUL.FTZ R99, R10, R82 ;  /* 0x000000520a637220 */ /* 0x000fc60000410000 */
[----:B------:R-:W-:Y:S01]  /*106a0*/  ST.E desc[UR44][R16.64+0x2b8], R81 ;  /* 0x0002b85110007985 */ /* 0x000fe2000c10192c */
[----:B------:R-:W-:-:S03]  /*106b0*/  FMUL.FTZ R101, R10, R84 ;  /* 0x000000540a657220 */ /* 0x000fc60000410000 */
[----:B------:R3:W-:Y:S01]  /*106c0*/  ST.E desc[UR44][R16.64+0x2bc], R77 ;  /* 0x0002bc4d10007985 */ /* 0x0007e2000c10192c */
[----:B-1----:R-:W-:-:S03]  /*106d0*/  FMUL.FTZ R87, R10, R80 ;  /* 0x000000500a577220 */ /* 0x002fc60000410000 */
[----:B------:R1:W-:Y:S01]  /*106e0*/  ST.E desc[UR44][R16.64+0x2cc], R79 ;  /* 0x0002cc4f10007985 */ /* 0x0003e2000c10192c */
[----:B--2---:R-:W-:-:S03]  /*106f0*/  FMUL.FTZ R89, R10, R78 ;  /* 0x0000004e0a597220 */ /* 0x004fc60000410000 */
[----:B------:R-:W-:Y:S01]  /*10700*/  ST.E desc[UR44][R16.64+0x2ec], R75 ;  /* 0x0002ec4b10007985 */ /* 0x000fe2000c10192c */
[----:B0-----:R-:W-:-:S03]  /*10710*/  FMUL.FTZ R83, R10, R76 ;  /* 0x0000004c0a537220 */ /* 0x001fc60000410000 */
[----:B------:R0:W-:Y:S01]  /*10720*/  ST.E desc[UR44][R16.64+0x2fc], R73 ;  /* 0x0002fc4910007985 */ /* 0x0001e2000c10192c */
[----:B------:R-:W-:-:S03]  /*10730*/  FMUL.FTZ R85, R10, R72 ;  /* 0x000000480a557220 */ /* 0x000fc60000410000 */
[----:B------:R-:W-:Y:S01]  /*10740*/  ST.E desc[UR44][R16.64+0x308], R71 ;  /* 0x0003084710007985 */ /* 0x000fe2000c10192c */
[----:B------:R-:W-:-:S03]  /*10750*/  FMUL.FTZ R91, R10, R74 ;  /* 0x0000004a0a5b7220 */ /* 0x000fc60000410000 */
[----:B------:R2:W-:Y:S01]  /*10760*/  ST.E desc[UR44][R16.64+0x30c], R67 ;  /* 0x00030c4310007985 */ /* 0x0005e2000c10192c */
[----:B---3--:R-:W-:-:S03]  /*10770*/  FMUL.FTZ R77, R10, R70 ;  /* 0x000000460a4d7220 */ /* 0x008fc60000410000 */
[----:B------:R3:W-:Y:S01]  /*10780*/  ST.E desc[UR44][R16.64+0x31c], R69 ;  /* 0x00031c4510007985 */ /* 0x0007e2000c10192c */
[----:B-1----:R-:W-:-:S03]  /*10790*/  FMUL.FTZ R79, R10, R68 ;  /* 0x000000440a4f7220 */ /* 0x002fc60000410000 */
[----:B------:R-:W-:Y:S01]  /*107a0*/  ST.E desc[UR44][R16.64+0x33c], R65 ;  /* 0x00033c4110007985 */ /* 0x000fe2000c10192c */
[----:B0-----:R-:W-:-:S03]  /*107b0*/  FMUL.FTZ R73, R10, R66 ;  /* 0x000000420a497220 */ /* 0x001fc60000410000 */
[----:B------:R0:W-:Y:S01]  /*107c0*/  ST.E desc[UR44][R16.64+0x34c], R63 ;  /* 0x00034c3f10007985 */ /* 0x0001e2000c10192c */
[----:B------:R-:W-:-:S03]  /*107d0*/  FMUL.FTZ R75, R10, R62 ;  /* 0x0000003e0a4b7220 */ /* 0x000fc60000410000 */
[----:B------:R-:W-:Y:S01]  /*107e0*/  ST.E desc[UR44][R16.64+0x358], R61 ;  /* 0x0003583d10007985 */ /* 0x000fe2000c10192c */
[----:B------:R-:W-:-:S03]  /*107f0*/  FMUL.FTZ R81, R10, R64 ;  /* 0x000000400a517220 */ /* 0x000fc60000410000 */
[----:B------:R1:W-:Y:S01]  /*10800*/  ST.E desc[UR44][R16.64+0x35c], R57 ;  /* 0x00035c3910007985 */ /* 0x0003e2000c10192c */
[----:B--2---:R-:W-:-:S03]  /*10810*/  FMUL.FTZ R67, R10, R60 ;  /* 0x0000003c0a437220 */ /* 0x004fc60000410000 */
[----:B------:R2:W-:Y:S01]  /*10820*/  ST.E desc[UR44][R16.64+0x36c], R59 ;  /* 0x00036c3b10007985 */ /* 0x0005e2000c10192c */
[----:B---3--:R-:W-:-:S03]  /*10830*/  FMUL.FTZ R69, R10, R58 ;  /* 0x0000003a0a457220 */ /* 0x008fc60000410000 */
[----:B------:R3:W-:Y:S01]  /*10840*/  ST.E desc[UR44][R16.64+0x38c], R55 ;  /* 0x00038c3710007985 */ /* 0x0007e2000c10192c */
[----:B0-----:R-:W-:-:S03]  /*10850*/  FMUL.FTZ R63, R10, R56 ;  /* 0x000000380a3f7220 */ /* 0x001fc60000410000 */
[----:B------:R-:W-:Y:S01]  /*10860*/  ST.E desc[UR44][R16.64+0x3a8], R51 ;  /* 0x0003a83310007985 */ /* 0x000fe2000c10192c */
[----:B------:R-:W-:-:S03]  /*10870*/  FMUL.FTZ R65, R10, R52 ;  /* 0x000000340a417220 */ /* 0x000fc60000410000 */
[----:B------:R0:W-:Y:S01]  /*10880*/  ST.E desc[UR44][R16.64+0x3ac], R47 ;  /* 0x0003ac2f10007985 */ /* 0x0001e2000c10192c */
[----:B------:R-:W-:-:S03]  /*10890*/  FMUL.FTZ R71, R10, R54 ;  /* 0x000000360a477220 */ /* 0x000fc60000410000 */
[----:B------:R4:W-:Y:S01]  /*108a0*/  ST.E desc[UR44][R16.64+0x3bc], R49 ;  /* 0x0003bc3110007985 */ /* 0x0009e2000c10192c */
[----:B-1----:R-:W-:-:S03]  /*108b0*/  FMUL.FTZ R57, R10, R50 ;  /* 0x000000320a397220 */ /* 0x002fc60000410000 */
[----:B------:R-:W-:Y:S01]  /*108c0*/  ST.E desc[UR44][R16.64+0x3cc], R53 ;  /* 0x0003cc3510007985 */ /* 0x000fe2000c10192c */
[----:B--2---:R-:W-:-:S03]  /*108d0*/  FMUL.FTZ R59, R10, R48 ;  /* 0x000000300a3b7220 */ /* 0x004fc60000410000 */
[----:B------:R-:W-:Y:S01]  /*108e0*/  ST.E desc[UR44][R16.64+0x3dc], R45 ;  /* 0x0003dc2d10007985 */ /* 0x000fe2000c10192c */
[----:B---3--:R-:W-:-:S03]  /*108f0*/  FMUL.FTZ R55, R10, R42 ;  /* 0x0000002a0a377220 */ /* 0x008fc60000410000 */
[----:B------:R1:W-:Y:S01]  /*10900*/  ST.E desc[UR44][R16.64+0x3ec], R43 ;  /* 0x0003ec2b10007985 */ /* 0x0003e2000c10192c */
[C---:B------:R-:W-:Y:S01]  /*10910*/  FMUL.FTZ R61, R10.reuse, R44 ;  /* 0x0000002c0a3d7220 */ /* 0x040fe20000410000 */
[C---:B------:R-:W-:Y:S01]  /*10920*/  FMUL.FTZ R41, R10.reuse, R41 ;  /* 0x000000290a297220 */ /* 0x040fe20000410000 */
[C---:B------:R-:W-:Y:S01]  /*10930*/  FMUL.FTZ R27, R10.reuse, R27 ;  /* 0x0000001b0a1b7220 */ /* 0x040fe20000410000 */
[C---:B0-----:R-:W-:Y:S01]  /*10940*/  FMUL.FTZ R47, R10.reuse, R40 ;  /* 0x000000280a2f7220 */ /* 0x041fe20000410000 */
[C---:B------:R-:W-:Y:S01]  /*10950*/  FMUL.FTZ R39, R10.reuse, R39 ;  /* 0x000000270a277220 */ /* 0x040fe20000410000 */
[C---:B----4-:R-:W-:Y:S01]  /*10960*/  FMUL.FTZ R49, R10.reuse, R38 ;  /* 0x000000260a317220 */ /* 0x050fe20000410000 */
[C---:B-1----:R-:W-:Y:S01]  /*10970*/  FMUL.FTZ R43, R10.reuse, R26 ;  /* 0x0000001a0a2b7220 */ /* 0x042fe20000410000 */
[----:B------:R-:W-:Y:S02]  /*10980*/  VIADD R26, R103, 0x8 ;  /* 0x00000008671a7836 */ /* 0x000fe40000000000 */
[C---:B------:R-:W-:Y:S01]  /*10990*/  FMUL.FTZ R45, R10.reuse, R11 ;  /* 0x0000000b0a2d7220 */ /* 0x040fe20000410000 */
[C---:B------:R-:W-:Y:S01]  /*109a0*/  FMUL.FTZ R51, R10.reuse, R24 ;  /* 0x000000180a337220 */ /* 0x040fe20000410000 */
        /* <DEDUP_REMOVED lines=33> */
[----:B------:R3:W-:Y:S04]  /*10bc0*/  ST.E desc[UR44][R16.64+0x428], R45 ;  /* 0x0004282d10007985 */ /* 0x0007e8000c10192c */
[----:B------:R-:W-:Y:S04]  /*10bd0*/  ST.E desc[UR44][R16.64+0x42c], R51 ;  /* 0x00042c3310007985 */ /* 0x000fe8000c10192c */
[----:B------:R-:W-:Y:S01]  /*10be0*/  ST.E desc[UR44][R16.64+0x438], R53 ;  /* 0x0004383510007985 */ /* 0x000fe2000c10192c */
[----:B------:R4:W-:Y:S06]  /*10bf0*/  BAR.SYNC.DEFER_BLOCKING R26, 0x100 ;  /* 0x0004001a0000751d */ /* 0x0009ec0000010000 */
[----:B------:R-:W4:Y:S04]  /*10c00*/  LDL R24, [R1+0x1f8] ;  /* 0x0001f80001187983 */ /* 0x000f280000100800 */
[----:B0-----:R-:W2:Y:S04]  /*10c10*/  LD.E R47, desc[UR44][R16.64+0x240] ;  /* 0x0002402c102f7980 */ /* 0x001ea8000c101900 */
[----:B------:R-:W4:Y:S04]  /*10c20*/  LD.E.64 R10, desc[UR44][R16.64+0x88] ;  /* 0x0000882c100a7980 */ /* 0x000f28000c101b00 */
[----:B--2---:R0:W-:Y:S04]  /*10c30*/  ST.E desc[UR44][R16.64+0x240], R47 ;  /* 0x0002402f10007985 */ /* 0x0041e8000c10192c */
[----:B------:R-:W2:Y:S04]  /*10c40*/  LD.E R25, desc[UR44][R4.64] ;  /* 0x0000002c04197980 */ /* 0x000ea8000c101900 */
[----:B--2---:R2:W-:Y:S04]  /*10c50*/  ST.E desc[UR44][R4.64], R25 ;  /* 0x0000001904007985 */ /* 0x0045e8000c10192c */
[----:B------:R-:W3:Y:S04]  /*10c60*/  LD.E R27, desc[UR44][R8.64] ;  /* 0x0000002c081b7980 */ /* 0x000ee8000c101900 */
[----:B---3--:R3:W-:Y:S04]  /*10c70*/  ST.E desc[UR44][R8.64], R27 ;  /* 0x0000001b08007985 */ /* 0x0087e8000c10192c */
[----:B-1----:R-:W4:Y:S04]  /*10c80*/  LD.E R39, desc[UR44][R6.64] ;  /* 0x0000002c06277980 */ /* 0x002f28000c101900 */
[----:B----4-:R1:W-:Y:S04]  /*10c90*/  ST.E desc[UR44][R6.64], R39 ;  /* 0x0000002706007985 */ /* 0x0103e8000c10192c */
        /* <DEDUP_REMOVED lines=18> */
[----:B---3--:R-:W3:Y:S04]  /*10dc0*/  LD.E R27, desc[UR44][R16.64+0x298] ;  /* 0x0002982c101b7980 */ /* 0x008ee8000c101900 */
[----:B------:R-:W3:Y:S04]  /*10dd0*/  LD.E R38, desc[UR44][R16.64+0x29c] ;  /* 0x00029c2c10267980 */ /* 0x000ee8000c101900 */
        /* <DEDUP_REMOVED lines=73> */
[----:B----4-:R-:W4:Y:S04]  /*11270*/  LD.E R45, desc[UR44][R16.64+0x2b8] ;  /* 0x0002b82c102d7980 */ /* 0x010f28000c101900 */
        /* <DEDUP_REMOVED lines=46> */
[----:B------:R0:W-:Y:S04]  /*11560*/  ST.E desc[UR44][R16.64+0x290], R25 ;  /* 0x0002901910007985 */ /* 0x0001e8000c10192c */
[----:B------:R-:W-:Y:S04]  /*11570*/  ST.E desc[UR44][R16.64+0x294], R26 ;  /* 0x0002941a10007985 */ /* 0x000fe8000c10192c */
[----:B---3--:R1:W-:Y:S04]  /*11580*/  ST.E desc[UR44][R16.64+0x298], R27 ;  /* 0x0002981b10007985 */ /* 0x0083e8000c10192c */
        /* <DEDUP_REMOVED lines=105> */
[----:B0-----:R-:W2:Y:S01]  /*11c20*/  LDL R25, [R1+0x68] ;  /* 0x0000680001197983 */ /* 0x001ea20000100800 */
[----:B------:R-:W-:-:S02]  /*11c30*/  IMAD R10, R24, 0xc00, R10 ;  /* 0x00000c00180a7824 */ /* 0x000fc400078e020a */
[----:B-1----:R-:W-:Y:S01]  /*11c40*/  IMAD.MOV.U32 R27, RZ, RZ, R11 ;  /* 0x000000ffff1b7224 */ /* 0x002fe200078e000b */
[----:B------:R-:W-:Y:S01]  /*11c50*/  F2FP.BF16.F32.PACK_AB R162, R37, R162 ;  /* 0x000000a225a2723e */ /* 0x000fe200000010ff */
[----:B------:R-:W-:Y:S01]  /*11c60*/  VIADD R24, R10, 0x80 ;  /* 0x000000800a187836 */ /* 0x000fe20000000000 */
[----:B------:R-:W-:Y:S01]  /*11c70*/  F2FP.BF16.F32.PACK_AB R168, R168, R36 ;  /* 0x00000024a8a8723e */ /* 0x000fe200000010ff */
[----:B------:R-:W-:Y:S01]  /*11c80*/  VIADD R26, R10, 0x100 ;  /* 0x000001000a1a7836 */ /* 0x000fe20000000000 */
[----:B------:R-:W-:Y:S01]  /*11c90*/  R2UR UR15, R27 ;  /* 0x000000001b0f72ca */ /* 0x000fe200000e0000 */
[----:B------:R-:W2:Y:S01]  /*11ca0*/  LD.E R36, desc[UR44][R16.64+0x270] ;  /* 0x0002702c10247980 */ /* 0x000ea2000c101900 */
[----:B------:R-:W-:Y:S02]  /*11cb0*/  R2UR UR10, R24 ;  /* 0x00000000180a72ca */ /* 0x000fe400000e0000 */
[----:B------:R-:W-:Y:S01]  /*11cc0*/  R2UR UR14, R26 ;  /* 0x000000001a0e72ca */ /* 0x000fe200000e0000 */
[----:B------:R-:W2:Y:S01]  /*11cd0*/  LD.E R24, desc[UR44][R16.64+0x240] ;  /* 0x0002402c10187980 */ /* 0x000ea2000c101900 */
[----:B------:R-:W-:-:S02]  /*11ce0*/  F2FP.BF16.F32.PACK_AB R170, R170, R35 ;  /* 0x00000023aaaa723e */ /* 0x000fc400000010ff */
[----:B------:R-:W-:Y:S01]  /*11cf0*/  F2FP.BF16.F32.PACK_AB R176, R176, R34 ;  /* 0x00000022b0b0723e */ /* 0x000fe200000010ff */
[----:B------:R-:W2:Y:S01]  /*11d00*/  LD.E R35, desc[UR44][R16.64+0x26c] ;  /* 0x00026c2c10237980 */ /* 0x000ea2000c101900 */
[----:B------:R-:W-:Y:S02]  /*11d10*/  F2FP.BF16.F32.PACK_AB R178, R178, R33 ;  /* 0x00000021b2b2723e */ /* 0x000fe400000010ff */
[----:B------:R-:W-:Y:S01]  /*11d20*/  F2FP.BF16.F32.PACK_AB R161, R161, R32 ;  /* 0x00000020a1a1723e */ /* 0x000fe200000010ff */
[----:B------:R-:W2:Y:S01]  /*11d30*/  LD.E R33, desc[UR44][R16.64+0x264] ;  /* 0x0002642c10217980 */ /* 0x000ea2000c101900 */
[----:B------:R-:W-:Y:S02]  /*11d40*/  F2FP.BF16.F32.PACK_AB R163, R163, R31 ;  /* 0x0000001fa3a3723e */ /* 0x000fe400000010ff */
[----:B------:R-:W-:Y:S01]  /*11d50*/  F2FP.BF16.F32.PACK_AB R169, R169, R30 ;  /* 0x0000001ea9a9723e */ /* 0x000fe200000010ff */
[----:B------:R-:W2:Y:S01]  /*11d60*/  LD.E R31, desc[UR44][R16.64+0x25c] ;  /* 0x00025c2c101f7980 */ /* 0x000ea2000c101900 */
[----:B------:R-:W-:-:S02]  /*11d70*/  F2FP.BF16.F32.PACK_AB R171, R171, R29 ;  /* 0x0000001dabab723e */ /* 0x000fc400000010ff */
[----:B------:R-:W-:Y:S01]  /*11d80*/  F2FP.BF16.F32.PACK_AB R177, R177, R28 ;  /* 0x0000001cb1b1723e */ /* 0x000fe200000010ff */
        /* <DEDUP_REMOVED lines=947> */
[----:B--2---:R-:W-:Y:S04]  /*158c0*/  ST.E desc[UR44][R16.64+0x240], R11 ;  /* 0x0002400b10007985 */ /* 0x004fe8000c10192c */
[----:B------:R-:W2:Y:S04]  /*158d0*/  LD.E R13, desc[UR44][R4.64] ;  /* 0x0000002c040d7980 */ /* 0x000ea8000c101900 */
[----:B--2---:R1:W-:Y:S04]  /*158e0*/  ST.E desc[UR44][R4.64], R13 ;  /* 0x0000000d04007985 */ /* 0x0043e8000c10192c */
[----:B------:R-:W2:Y:S04]  /*158f0*/  LD.E R15, desc[UR44][R8.64] ;  /* 0x0000002c080f7980 */ /* 0x000ea8000c101900 */
[----:B--2---:R-:W-:Y:S04]  /*15900*/  ST.E desc[UR44][R8.64], R15 ;  /* 0x0000000f08007985 */ /* 0x004fe8000c10192c */
[----:B------:R-:W2:Y:S04]  /*15910*/  LD.E R19, desc[UR44][R6.64] ;  /* 0x0000002c06137980 */ /* 0x000ea8000c101900 */
[----:B--2---:R2:W-:Y:S04]  /*15920*/  ST.E desc[UR44][R6.64], R19 ;  /* 0x0000001306007985 */ /* 0x0045e8000c10192c */
[----:B0-----:R-:W3:Y:S04]  /*15930*/  LD.E R2, desc[UR44][R16.64+0x250] ;  /* 0x0002502c10027980 */ /* 0x001ee8000c101900 */
        /* <DEDUP_REMOVED lines=124> */
[----:B0-----:R-:W3:Y:S04]  /*16100*/  LD.E R2, desc[UR44][R16.64+0x28] ;  /* 0x0000282c10027980 */ /* 0x001ee8000c101900 */
[----:B----4-:R-:W-:Y:S04]  /*16110*/  ST.E desc[UR44][R16.64+0x254], R4 ;  /* 0x0002540410007985 */ /* 0x010fe8000c10192c */
        /* <DEDUP_REMOVED lines=123> */
[----:B---3--:R-:W-:-:S04]  /*168d0*/  LOP3.LUT R2, R2, 0x1, RZ, 0xfc, !PT ;  /* 0x0000000102027812 */ /* 0x008fc800078efcff */
[----:B------:R-:W-:Y:S01]  /*168e0*/  ISETP.NE.AND P0, PT, R2, 0x3, PT ;  /* 0x000000030200780c */ /* 0x000fe20003f05270 */
[----:B------:R-:W-:-:S12]  /*168f0*/  BSSY B0, `(.L_x_3994) ;  /* 0x0000003000007945 */ /* 0x000fd80003800000 */
[----:B-1----:R-:W-:Y:S05]  /*16900*/  @!P0 BRA `(.L_x_3995) ;  /* 0x0000000000048947 */ /* 0x002fea0003800000 */
[----:B------:R-:W-:Y:S01]  /*16910*/  BPT.TRAP 0x1 ;  /* 0x000000040000795c */ /* 0x000fe20000300000 */
.L_x_3995:
[----:B------:R-:W-:Y:S05]  /*16920*/  BSYNC B0 ;  /* 0x0000000000007941 */ /* 0x000fea0003800000 */
.L_x_3994:
        /* <DEDUP_REMOVED lines=9> */
[----:B------:R-:W2:Y:S02]  /*169c0*/  LDL R4, [R1+0x50] ;  /* 0x0000500001047983 */ /* 0x000ea40000100800 */
[----:B--2---:R-:W-:-:S07]  /*169d0*/  IMAD.SHL.U32 R4, R4, 0x80, RZ ;  /* 0x0000008004047824 */ /* 0x004fce00078e00ff */
.L_x_3967:
[----:B0-----:R-:W0:Y:S01]  /*169e0*/  LDC R2, c[0x0][0x448] ;  /* 0x00011200ff027b82 */ /* 0x001e220000000800 */
[----:B------:R-:W-:Y:S01]  /*169f0*/  VIADD R4, R4, 0x7f ;  /* 0x0000007f04047836 */ /* 0x000fe20000000000 */
[----:B------:R-:W-:-:S06]  /*16a00*/  ULDC UR4, c[0x0][0xad4] ;  /* 0x0002b50000047ab9 */ /* 0x000fcc0000000800 */
[----:B------:R-:W1:Y:S01]  /*16a10*/  LDC R7, c[0x0][0xadc] ;  /* 0x0002b700ff077b82 */ /* 0x000e620000000800 */
[----:B0-----:R-:W-:-:S13]  /*16a20*/  ISETP.NE.AND P0, PT, R2, 0x1, PT ;  /* 0x000000010200780c */ /* 0x001fda0003f05270 */
[----:B------:R-:W0:Y:S08]  /*16a30*/  @P0 LDC R3, c[0x0][0x44c] ;  /* 0x00011300ff030b82 */ /* 0x000e300000000800 */
[----:B------:R-:W2:Y:S01]  /*16a40*/  @P0 LDC R5, c[0x0][0x450] ;  /* 0x00011400ff050b82 */ /* 0x000ea20000000800 */
[----:B0-----:R-:W-:-:S05]  /*16a50*/  @P0 IMAD.HI.U32 R2, R4, R3, RZ ;  /* 0x0000000304020227 */ /* 0x001fca00078e00ff */
[----:B--2---:R-:W-:Y:S02]  /*16a60*/  @P0 SHF.R.U32.HI R4, RZ, R5, R2 ;  /* 0x00000005ff040219 */ /* 0x004fe40000011602 */
[----:B-1----:R-:W-:-:S03]  /*16a70*/  ISETP.GE.AND P0, PT, R7, 0x1, PT ;  /* 0x000000010700780c */ /* 0x002fc60003f06270 */
[----:B------:R-:W-:-:S04]  /*16a80*/  IMAD.IADD R4, R225, 0x1, R4 ;  /* 0x00000001e1047824 */ /* 0x000fc800078e0204 */
[----:B------:R-:W-:-:S06]  /*16a90*/  VIADD R2, R4, -UR4 ;  /* 0x8000000404027c36 */ /* 0x000fcc0008000000 */
[----:B------:R-:W-:Y:S05]  /*16aa0*/  @!P0 BRA `(.L_x_3997) ;  /* 0x0000000000448947 */ /* 0x000fea0003800000 */
        /* <DEDUP_REMOVED lines=10> */
.L_x_3999:
[----:B------:R-:W-:-:S13]  /*16b50*/  ISETP.NE.AND P0, PT, R7, 0x1, PT ;  /* 0x000000010700780c */ /* 0x000fda0003f05270 */
[----:B------:R-:W0:Y:S02]  /*16b60*/  @P0 LDC.64 R8, c[0x0][0xae0] ;  /* 0x0002b800ff080b82 */ /* 0x000e240000000a00 */
[----:B0-----:R-:W-:-:S05]  /*16b70*/  @P0 IMAD.HI.U32 R6, R4, R8, RZ ;  /* 0x0000000804060227 */ /* 0x001fca00078e00ff */
[----:B------:R-:W-:-:S07]  /*16b80*/  @P0 SHF.R.U32.HI R4, RZ, R9, R6 ;  /* 0x00000009ff040219 */ /* 0x000fce0000011606 */
.L_x_4000:
[----:B------:R-:W-:Y:S05]  /*16b90*/  BSYNC B0 ;  /* 0x0000000000007941 */ /* 0x000fea0003800000 */
.L_x_3998:
[----:B------:R-:W-:-:S05]  /*16ba0*/  IMAD R3, R4, R7, RZ ;  /* 0x0000000704037224 */ /* 0x000fca00078e02ff */
[----:B------:R-:W-:-:S07]  /*16bb0*/  VIMNMX R2, R2, R3, !PT ;  /* 0x0000000302027248 */ /* 0x000fce0007fe0100 */
.L_x_3997:
[----:B------:R-:W-:Y:S01]  /*16bc0*/  VIADD R2, R2, 0x5f ;  /* 0x0000005f02027836 */ /* 0x000fe20000000000 */
[----:B------:R-:W-:-:S03]  /*16bd0*/  UIADD3 UR4, UP0, UR37, 0x28, URZ ;  /* 0x0000002825047890 */ /* 0x000fc6000ff1e03f */
[----:B------:R-:W-:Y:S01]  /*16be0*/  IMAD.HI R2, R2, 0x2aaaaaab, RZ ;  /* 0x2aaaaaab02027827 */ /* 0x000fe200078e02ff */
[----:B------:R-:W-:-:S03]  /*16bf0*/  UIADD3.X UR5, URZ, UR36, URZ, UP0, !UPT ;  /* 0x000000243f057290 */ /* 0x000fc600087fe43f */
[----:B------:R-:W-:Y:S01]  /*16c00*/  IMAD.U32 R6, RZ, RZ, UR4 ;  /* 0x00000004ff067e24 */ /* 0x000fe2000f8e00ff */
[----:B------:R-:W-:Y:S02]  /*16c10*/  SHF.R.U32.HI R3, RZ, 0x1f, R2 ;  /* 0x0000001fff037819 */ /* 0x000fe40000011602 */
[----:B------:R-:W-:Y:S02]  /*16c20*/  IMAD.U32 R7, RZ, RZ, UR5 ;  /* 0x00000005ff077e24 */ /* 0x000fe4000f8e00ff */
[----:B------:R-:W-:-:S04]  /*16c30*/  LEA.HI.SX32 R3, R2, R3, 0x1c ;  /* 0x0000000302037211 */ /* 0x000fc800078fe2ff */
[----:B------:R-:W-:-:S04]  /*16c40*/  VIMNMX R4, R202, R3, !PT ;  /* 0x00000003ca047248 */ /* 0x000fc80007fe0100 */
[----:B------:R-:W-:-:S13]  /*16c50*/  ISETP.GE.AND P0, PT, R0, R4, PT ;  /* 0x000000040000720c */ /* 0x000fda0003f06270 */
[----:B------:R-:W-:Y:S05]  /*16c60*/  @!P0 BRA `(.L_x_4001) ;  /* 0x000000a0000c8947 */ /* 0x000fea0003800000 */
[----:B------:R0:W5:Y:S02]  /*16c70*/  LDL.64 R2, [R1+0x158] ;  /* 0x0001580001027983 */ /* 0x0001640000100a00 */
.L_x_4020:
[----:B-1---5:R-:W2:Y:S04]  /*16c80*/  LD.E R5, desc[UR44][R2.64] ;  /* 0x0000002c02057980 */ /* 0x022ea8000c101900 */
        /* <DEDUP_REMOVED lines=20> */
.L_x_4003:
[----:B------:R-:W-:Y:S05]  /*16dd0*/  BSYNC B0 ;  /* 0x0000000000007941 */ /* 0x000fea0003800000 */
.L_x_4002:
        /* <DEDUP_REMOVED lines=13> */
.L_x_4005:
[----:B------:R-:W-:Y:S05]  /*16eb0*/  BSYNC B0 ;  /* 0x0000000000007941 */ /* 0x000fea0003800000 */
.L_x_4004:
        /* <DEDUP_REMOVED lines=8> */
.L_x_4007:
[----:B------:R-:W-:Y:S05]  /*16f40*/  BSYNC B0 ;  /* 0x0000000000007941 */ /* 0x000fea0003800000 */
.L_x_4006:
[----:B------:R-:W2:Y:S04]  /*16f50*/  LD.E R25, desc[UR44][R2.64] ;  /* 0x0000002c02197980 */ /* 0x000ea8000c101900 */
[----:B------:R-:W2:Y:S01]  /*16f60*/  LDL.64 R14, [R1+0x80] ;  /* 0x00008000010e7983 */ /* 0x000ea20000100a00 */
[----:B------:R-:W-:Y:S05]  /*16f70*/  WARPSYNC.ALL ;  /* 0x0000000000007948 */ /* 0x000fea0003800000 */
[----:B------:R3:W-:Y:S04]  /*16f80*/  STL [R1+0x60], RZ ;  /* 0x000060ff01007387 */ /* 0x0007e80000100800 */
[----:B------:R-:W4:Y:S01]  /*16f90*/  LD.E.64 R20, desc[UR44][R16.64+0x78] ;  /* 0x0000782c10147980 */ /* 0x000f22000c101b00 */
[----:B------:R-:W-:-:S05]  /*16fa0*/  IMAD.MOV.U32 R5, RZ, RZ, 0x1 ;  /* 0x00000001ff057424 */ /* 0x000fca00078e00ff */
[----:B------:R3:W-:Y:S04]  /*16fb0*/  STL [R1+0x60], R5 ;  /* 0x0000600501007387 */ /* 0x0007e80000100800 */
[----:B------:R-:W3:Y:S04]  /*16fc0*/  LD.E.64 R8, desc[UR44][R16.64+0x78] ;  /* 0x0000782c10087980 */ /* 0x000ee8000c101b00 */
[----:B------:R0:W-:Y:S04]  /*16fd0*/  STL [R1+0x60], R5 ;  /* 0x0000600501007387 */ /* 0x0001e80000100800 */
[----:B-1---5:R-:W3:Y:S01]  /*16fe0*/  LD.E.64 R10, desc[UR44][R16.64+0x78] ;  /* 0x0000782c100a7980 */ /* 0x022ee2000c101b00 */
        /* <DEDUP_REMOVED lines=49> */
.L_x_4010:
[----:B------:R-:W-:Y:S05]  /*17300*/  BSYNC B0 ;  /* 0x0000000000007941 */ /* 0x000fea0003800000 */
.L_x_4009:
[----:B------:R-:W2:Y:S01]  /*17310*/  LD.E.64 R8, desc[UR44][R6.64+0x18] ;  /* 0x0000182c06087980 */ /* 0x000ea2000c101b00 */
[----:B-----5:R-:W-:Y:S02]  /*17320*/  SHF.L.U32 R73, R73, 0x1f, RZ ;  /* 0x0000001f49497819 */ /* 0x020fe400000006ff */
[----:B--2---:R-:W-:-:S05]  /*17330*/  MOV R9, R8 ;  /* 0x0000000800097202 */ /* 0x004fca0000000f00 */
[----:B------:R-:W-:-:S04]  /*17340*/  IMAD R72, R72, 0x8, R9 ;  /* 0x0000000848487824 */ /* 0x000fc800078e0209 */
[----:B------:R0:W1:Y:S01]  /*17350*/  SYNCS.PHASECHK.TRANS64.TRYWAIT P0, [R72+URZ], R73 ;  /* 0x00000049480075a7 */ /* 0x000062000800017f */
[----:B------:R-:W2:Y:S04]  /*17360*/  LD.E R10, desc[UR44][R6.64] ;  /* 0x0000002c060a7980 */ /* 0x000ea8000c101900 */
[----:B------:R0:W5:Y:S04]  /*17370*/  LD.E R8, desc[UR44][R2.64] ;  /* 0x0000002c02087980 */ /* 0x000168000c101900 */
[----:B------:R0:W5:Y:S01]  /*17380*/  LD.E R9, desc[UR44][R2.64+0x4] ;  /* 0x0000042c02097980 */ /* 0x000162000c101900 */
[----:B------:R-:W-:Y:S01]  /*17390*/  BSSY B0, `(.L_x_4011) ;  /* 0x0000005000007945 */ /* 0x000fe20003800000 */
[----:B--2---:R-:W-:-:S04]  /*173a0*/  LOP3.LUT R10, R10, 0x1, RZ, 0xfc, !PT ;  /* 0x000000010a0a7812 */ /* 0x004fc800078efcff */
[----:B------:R-:W-:-:S13]  /*173b0*/  ISETP.NE.AND P1, PT, R10, 0x3, PT ;  /* 0x000000030a00780c */ /* 0x000fda0003f25270 */
[----:B01----:R-:W-:Y:S05]  /*173c0*/  @!P1 BRA `(.L_x_4012) ;  /* 0x0000000000049947 */ /* 0x003fea0003800000 */
[----:B------:R-:W-:Y:S01]  /*173d0*/  BPT.TRAP 0x1 ;  /* 0x000000040000795c */ /* 0x000fe20000300000 */
.L_x_4012:
[----:B------:R-:W-:Y:S05]  /*173e0*/  BSYNC B0 ;  /* 0x0000000000007941 */ /* 0x000fea0003800000 */
.L_x_4011:
        /* <DEDUP_REMOVED lines=8> */
.L_x_4014:
[----:B------:R-:W-:Y:S05]  /*17470*/  BSYNC B0 ;  /* 0x0000000000007941 */ /* 0x000fea0003800000 */
.L_x_4013:
        /* <DEDUP_REMOVED lines=175> */
[----:B------:R-:W0:Y:S01]  /*17f70*/  S2R R72, SR_TID.X ;  /* 0x0000000000487919 */ /* 0x000e220000002100 */
[----:B------:R1:W-:Y:S04]  /*17f80*/  STL [R1+0x70], R5 ;  /* 0x0000700501007387 */ /* 0x0003e80000100800 */
[----:B------:R1:W-:Y:S01]  /*17f90*/  STL [R1+0x70], R5 ;  /* 0x0000700501007387 */ /* 0x0003e20000100800 */
[----:B------:R-:W-:-:S02]  /*17fa0*/  WARPGROUP.DEPBAR.LE gsb0, 0x0 ;  /* 0x00008000000079c5 */ /* 0x000fc40000010000 */
        /* <DEDUP_REMOVED lines=27> */
.L_x_4017:
[----:B------:R-:W-:Y:S05]  /*18160*/  BSYNC B0 ;  /* 0x0000000000007941 */ /* 0x000fea0003800000 */
.L_x_4016:
[----:B------:R-:W2:Y:S04]  /*18170*/  LD.E.64 R6, desc[UR44][R18.64+0x20] ;  /* 0x0000202c12067980 */ /* 0x000ea8000c101b00 */
[----:B------:R-:W3:Y:S01]  /*18180*/  LD.E R9, desc[UR44][R18.64+0xc] ;  /* 0x00000c2c12097980 */ /* 0x000ee2000c101900 */
[----:B--2---:R-:W-:-:S05]  /*18190*/  MOV R7, R6 ;  /* 0x0000000600077202 */ /* 0x004fca0000000f00 */
[----:B-----5:R-:W-:-:S05]  /*181a0*/  IMAD R8, R8, 0x8, R7 ;  /* 0x0000000808087824 */ /* 0x020fca00078e0207 */
[----:B---3--:R-:W-:-:S04]  /*181b0*/  PRMT R8, R9, 0x654, R8 ;  /* 0x0000065409087816 */ /* 0x008fc80000000008 */
[----:B------:R0:W-:Y:S01]  /*181c0*/  SYNCS.ARRIVE.TRANS64.RED.A1T0 RZ, [R8+URZ], RZ ;  /* 0x000000ff08ff79a7 */ /* 0x0001e2000810043f */
[----:B------:R-:W2:Y:S04]  /*181d0*/  LDL.64 R6, [R1+0x150] ;  /* 0x0001500001067983 */ /* 0x000ea80000100a00 */
[----:B--2---:R-:W2:Y:S04]  /*181e0*/  LD.E R12, desc[UR44][R6.64] ;  /* 0x0000002c060c7980 */ /* 0x004ea8000c101900 */
[----:B------:R-:W3:Y:S01]  /*181f0*/  LD.E.64 R6, desc[UR44][R16.64+0x210] ;  /* 0x0002102c10067980 */ /* 0x000ee2000c101b00 */
[----:B------:R-:W-:-:S04]  /*18200*/  UIADD3 UR4, UP0, UR37, 0x210, URZ ;  /* 0x0000021025047890 */ /* 0x000fc8000ff1e03f */
[----:B------:R-:W-:Y:S02]  /*18210*/  ULOP3.LUT UR4, UR4, 0x4, URZ, 0xfc, !UPT ;  /* 0x0000000404047892 */ /* 0x000fe4000f8efc3f */
[----:B------:R-:W-:Y:S01]  /*18220*/  UIADD3.X UR5, URZ, UR36, URZ, UP0, !UPT ;  /* 0x000000243f057290 */ /* 0x000fe200087fe43f */
[-C--:B--2---:R-:W-:Y:S01]  /*18230*/  FMUL.FTZ R11, R24, R12.reuse ;  /* 0x0000000c180b7220 */ /* 0x084fe20000410000 */
        /* <DEDUP_REMOVED lines=13> */
[----:B------:R-:W1:Y:S01]  /*18310*/  MUFU.TANH R10, R10 ;  /* 0x0000000a000a7308 */ /* 0x000e620000002400 */
        /* <DEDUP_REMOVED lines=8> */
[----:B---3--:R-:W-:Y:S01]  /*183a0*/  FMNMX.FTZ R13, R11, R6, !PT ;  /* 0x000000060b0d7209 */ /* 0x008fe20007810000 */
[-C--:B------:R-:W-:Y:S01]  /*183b0*/  FMUL.FTZ R47, R49, R12.reuse ;  /* 0x0000000c312f7220 */ /* 0x080fe20000410000 */
[-C--:B0-----:R-:W-:Y:S01]  /*183c0*/  FMUL.FTZ R8, R26, R12.reuse ;  /* 0x0000000c1a087220 */ /* 0x081fe20000410000 */
        /* <DEDUP_REMOVED lines=27> */
[----:B------:R-:W-:Y:S01]  /*18580*/  FMUL.FTZ R63, R71, R12 ;  /* 0x0000000c473f7220 */ /* 0x000fe20000410000 */
        /* <DEDUP_REMOVED lines=39> */
[----:B--2---:R-:W-:Y:S01]  /*18800*/  FMNMX.FTZ R13, R19, R52, !PT ;  /* 0x00000034130d7209 */ /* 0x004fe20007810000 */
[-C--:B------:R-:W-:Y:S01]  /*18810*/  FMUL.FTZ R52, R59, R12.reuse ;  /* 0x0000000c3b347220 */ /* 0x080fe20000410000 */
[----:B------:R-:W-:-:S05]  /*18820*/  FMUL.FTZ R59, R66, R12 ;  /* 0x0000000c423b7220 */ /* 0x000fca0000410000 */
        /* <DEDUP_REMOVED lines=12> */
[----:B------:R-:W-:-:S06]  /*188f0*/  FMUL.FTZ R54, R62, R12 ;  /* 0x0000000c3e367220 */ /* 0x000fcc0000410000 */
[----:B------:R-:W2:Y:S01]  /*18900*/  MUFU.TANH R64, R64 ;  /* 0x0000004000407308 */ /* 0x000ea20000002400 */
[----:B0-----:R-:W-:-:S07]  /*18910*/  FMNMX.FTZ R25, R60, R25, !PT ;  /* 0x000000193c197209 */ /* 0x001fce0007810000 */
[----:B------:R-:W0:Y:S01]  /*18920*/  MUFU.TANH R38, R38 ;  /* 0x0000002600267308 */ /* 0x000e220000002400 */
[----:B-1----:R-:W-:-:S07]  /*18930*/  FMNMX.FTZ R13, R28, R13, !PT ;  /* 0x0000000d1c0d7209 */ /* 0x002fce0007810000 */
[----:B------:R-:W1:Y:S01]  /*18940*/  MUFU.TANH R39, R39 ;  /* 0x0000002700277308 */ /* 0x000e620000002400 */
[----:B--2---:R-:W-:-:S05]  /*18950*/  FMNMX.FTZ R25, R64, R25, !PT ;  /* 0x0000001940197209 */ /* 0x004fca0007810000 */
[----:B------:R-:W2:Y:S02]  /*18960*/  SHFL.BFLY PT, R68, R25, 0x2, 0x1f ;  /* 0x0c401f0019447f89 */ /* 0x000ea400000e0000 */
[----:B------:R-:W3:Y:S01]  /*18970*/  MUFU.TANH R40, R40 ;  /* 0x0000002800287308 */ /* 0x000ee20000002400 */
[----:B0-----:R-:W-:Y:S01]  /*18980*/  FMNMX.FTZ R62, R38, R13, !PT ;  /* 0x0000000d263e7209 */ /* 0x001fe20007810000 */
[----:B------:R-:W-:Y:S06]  /*18990*/  ST.E desc[UR44][R16.64+0x210], R25 ;  /* 0x0002101910007985 */ /* 0x000fec000c10192c */
[----:B------:R-:W0:Y:S01]  /*189a0*/  MUFU.TANH R42, R42 ;  /* 0x0000002a002a7308 */ /* 0x000e220000002400 */
[----:B-1----:R-:W-:-:S07]  /*189b0*/  FMNMX.FTZ R13, R39, R62, !PT ;  /* 0x0000003e270d7209 */ /* 0x002fce0007810000 */
[----:B------:R-:W1:Y:S01]  /*189c0*/  MUFU.TANH R41, R41 ;  /* 0x0000002900297308 */ /* 0x000e620000002400 */
[----:B---3--:R-:W-:Y:S02]  /*189d0*/  FMNMX.FTZ R13, R40, R13, !PT ;  /* 0x0000000d280d7209 */ /* 0x008fe40007810000 */
[----:B--2---:R-:W-:-:S05]  /*189e0*/  FMNMX.FTZ R68, R25, R68, !PT ;  /* 0x0000004419447209 */ /* 0x004fca0007810000 */
[----:B------:R-:W2:Y:S01]  /*189f0*/  MUFU.TANH R43, R43 ;  /* 0x0000002b002b7308 */ /* 0x000ea20000002400 */
[----:B0-----:R-:W-:Y:S01]  /*18a00*/  FMNMX.FTZ R62, R42, R13, !PT ;  /* 0x0000000d2a3e7209 */ /* 0x001fe20007810000 */
[----:B------:R-:W0:Y:S06]  /*18a10*/  SHFL.BFLY PT, R33, R68, 0x1, 0x1f ;  /* 0x0c201f0044217f89 */ /* 0x000e2c00000e0000 */
[----:B------:R-:W3:Y:S01]  /*18a20*/  MUFU.TANH R44, R44 ;  /* 0x0000002c002c7308 */ /* 0x000ee20000002400 */
[----:B-1----:R-:W-:-:S07]  /*18a30*/  FMNMX.FTZ R62, R41, R62, !PT ;  /* 0x0000003e293e7209 */ /* 0x002fce0007810000 */
[----:B------:R-:W1:Y:S01]  /*18a40*/  MUFU.TANH R45, R45 ;  /* 0x0000002d002d7308 */ /* 0x000e620000002400 */
[----:B--2---:R-:W-:Y:S01]  /*18a50*/  FMNMX.FTZ R13, R43, R62, !PT ;  /* 0x0000003e2b0d7209 */ /* 0x004fe20007810000 */
[----:B------:R-:W-:-:S06]  /*18a60*/  FMUL.FTZ R62, R70, R12 ;  /* 0x0000000c463e7220 */ /* 0x000fcc0000410000 */
[----:B------:R-:W2:Y:S01]  /*18a70*/  MUFU.TANH R52, R52 ;  /* 0x0000003400347308 */ /* 0x000ea20000002400 */
[----:B---3--:R-:W-:Y:S02]  /*18a80*/  FMNMX.FTZ R66, R44, R13, !PT ;  /* 0x0000000d2c427209 */ /* 0x008fe40007810000 */
[----:B0-----:R-:W-:-:S05]  /*18a90*/  FMNMX.FTZ R33, R68, R33, !PT ;  /* 0x0000002144217209 */ /* 0x001fca0007810000 */
        /* <DEDUP_REMOVED lines=11> */
[----:B0-----:R-:W-:Y:S01]  /*18b50*/  FMNMX.FTZ R13, R61, R12, !PT ;  /* 0x0000000c3d0d7209 */ /* 0x001fe20007810000 */
[----:B------:R-:W-:-:S03]  /*18b60*/  IMAD.U32 R12, RZ, RZ, UR4 ;  /* 0x00000004ff0c7e24 */ /* 0x000fc6000f8e00ff */
[----:B-1----:R-:W-:Y:S01]  /*18b70*/  FMNMX.FTZ R66, R62, R13, !PT ;  /* 0x0000000d3e427209 */ /* 0x002fe20007810000 */
[----:B------:R-:W-:-:S03]  /*18b80*/  IMAD.U32 R13, RZ, RZ, UR5 ;  /* 0x00000005ff0d7e24 */ /* 0x000fc6000f8e00ff */
[----:B--2---:R-:W-:-:S05]  /*18b90*/  FMNMX.FTZ R31, R63, R66, !PT ;  /* 0x000000423f1f7209 */ /* 0x004fca0007810000 */
        /* <DEDUP_REMOVED lines=11> */
[----:B------:R-:W4:Y:S04]  /*18c50*/  LD.E R68, desc[UR44][R16.64+0x224] ;  /* 0x0002242c10447980 */ /* 0x000f28000c101900 */
[----:B------:R-:W4:Y:S01]  /*18c60*/  LD.E R66, desc[UR44][R16.64+0x240] ;  /* 0x0002402c10427980 */ /* 0x000f22000c101900 */
[----:B------:R-:W-:Y:S01]  /*18c70*/  FADD.FTZ R74, R7, -R70 ;  /* 0x80000046074a7221 */ /* 0x000fe20000010000 */
[----:B------:R-:W-:-:S04]  /*18c80*/  UIADD3 UR4, UP0, UR37, 0x240, URZ ;  /* 0x0000024025047890 */ /* 0x000fc8000ff1e03f */
[----:B------:R-:W-:Y:S02]  /*18c90*/  ULOP3.LUT UR6, UR4, 0x4, URZ, 0xfc, !UPT ;  /* 0x0000000404067892 */ /* 0x000fe4000f8efc3f */
[----:B------:R-:W-:Y:S01]  /*18ca0*/  UIADD3.X UR5, URZ, UR36, URZ, UP0, !UPT ;  /* 0x000000243f057290 */ /* 0x000fe200087fe43f */
[----:B--2---:R-:W-:-:S04]  /*18cb0*/  FADD.FTZ R6, R6, -R69 ;  /* 0x8000004506067221 */ /* 0x004fc80000010000 */
[-C--:B---3--:R-:W-:Y:S01]  /*18cc0*/  FMUL.FTZ R6, R6, R65.reuse ;  /* 0x0000004106067220 */ /* 0x088fe20000410000 */
[----:B0-----:R-:W-:-:S03]  /*18cd0*/  FMUL.FTZ R12, R69, R65 ;  /* 0x00000041450c7220 */ /* 0x001fc60000410000 */
[----:B------:R0:W-:Y:S01]  /*18ce0*/  MUFU.EX2 R7, R6 ;  /* 0x0000000600077308 */ /* 0x0001e20000000800 */
[-CC-:B------:R-:W-:Y:S01]  /*18cf0*/  FFMA.FTZ R160, R11, R65.reuse, -R12.reuse ;  /* 0x000000410ba07223 */ /* 0x180fe2000001080c */
[-CC-:B------:R-:W-:Y:S01]  /*18d00*/  FFMA.FTZ R176, R36, R65.reuse, -R12.reuse ;  /* 0x0000004124b07223 */ /* 0x180fe2000001080c */
[----:B------:R-:W-:Y:S01]  /*18d10*/  FMUL.FTZ R25, R65, R74 ;  /* 0x0000004a41197220 */ /* 0x000fe20000410000 */
[-C--:B0-----:R-:W-:Y:S01]  /*18d20*/  FMUL.FTZ R6, R70, R65.reuse ;  /* 0x0000004146067220 */ /* 0x081fe20000410000 */
[----:B------:R-:W-:-:S03]  /*18d30*/  FFMA.FTZ R37, R10, R65, -R12 ;  /* 0x000000410a257223 */ /* 0x000fc6000001080c */
[-CC-:B------:R-:W-:Y:S01]  /*18d40*/  FFMA.FTZ R36, R8, R65.reuse, -R6.reuse ;  /* 0x0000004108247223 */ /* 0x180fe20000010806 */
[-C--:B------:R-:W-:Y:S01]  /*18d50*/  FFMA.FTZ R161, R9, R65.reuse, -R6 ;  /* 0x0000004109a17223 */ /* 0x080fe20000010806 */
[----:B------:R-:W4:Y:S01]  /*18d60*/  MUFU.EX2 R160, R160 ;  /* 0x000000a000a07308 */ /* 0x000f220000000800 */
[-CC-:B------:R-:W-:Y:S01]  /*18d70*/  FFMA.FTZ R168, R29, R65.reuse, -R12.reuse ;  /* 0x000000411da87223 */ /* 0x180fe2000001080c */
[-CC-:B------:R-:W-:Y:S01]  /*18d80*/  FFMA.FTZ R35, R15, R65.reuse, -R12.reuse ;  /* 0x000000410f237223 */ /* 0x180fe2000001080c */
[-C--:B------:R-:W-:Y:S01]  /*18d90*/  FFMA.FTZ R29, R34, R65.reuse, -R12 ;  /* 0x00000041221d7223 */ /* 0x080fe2000001080c */
[----:B------:R-:W-:-:S04]  /*18da0*/  FFMA.FTZ R34, R14, R65, -R6 ;  /* 0x000000410e227223 */ /* 0x000fc80000010806 */
[----:B------:R-:W-:Y:S01]  /*18db0*/  MUFU.EX2 R25, R25 ;  /* 0x0000001900197308 */ /* 0x000fe20000000800 */
[-C--:B------:R-:W-:Y:S01]  /*18dc0*/  FFMA.FTZ R162, R20, R65.reuse, -R12 ;  /* 0x0000004114a27223 */ /* 0x080fe2000001080c */
[----:B------:R-:W-:-:S06]  /*18dd0*/  FFMA.FTZ R163, R18, R65, -R6 ;  /* 0x0000004112a37223 */ /* 0x000fcc0000010806 */
[----:B------:R-:W0:Y:S01]  /*18de0*/  MUFU.EX2 R36, R36 ;  /* 0x0000002400247308 */ /* 0x000e220000000800 */
[----:B------:R-:W-:-:S07]  /*18df0*/  FFMA.FTZ R170, R32, R65, -R12 ;  /* 0x0000004120aa7223 */ /* 0x000fce000001080c */
[----:B------:R-:W1:Y:S01]  /*18e00*/  MUFU.EX2 R37, R37 ;  /* 0x0000002500257308 */ /* 0x000e620000000800 */
[-C--:B------:R-:W-:Y:S01]  /*18e10*/  FFMA.FTZ R33, R21, R65.reuse, -R12 ;  /* 0x0000004115217223 */ /* 0x080fe2000001080c */
[----:B------:R-:W-:-:S06]  /*18e20*/  FFMA.FTZ R32, R19, R65, -R6 ;  /* 0x0000004113207223 */ /* 0x000fcc0000010806 */
[----:B------:R-:W2:Y:S01]  /*18e30*/  MUFU.EX2 R161, R161 ;  /* 0x000000a100a17308 */ /* 0x000ea20000000800 */
[----:B------:R-:W-:-:S07]  /*18e40*/  FFMA.FTZ R169, R24, R65, -R6 ;  /* 0x0000004118a97223 */ /* 0x000fce0000010806 */
[----:B------:R-:W3:Y:S08]  /*18e50*/  MUFU.EX2 R35, R35 ;  /* 0x0000002300237308 */ /* 0x000ef00000000800 */
[----:B------:R-:W3:Y:S01]  /*18e60*/  MUFU.EX2 R34, R34 ;  /* 0x0000002200227308 */ /* 0x000ee20000000800 */
[----:B----4-:R-:W-:Y:S01]  /*18e70*/  FFMA.FTZ R8, R7, R67, R160 ;  /* 0x0000004307087223 */ /* 0x010fe200000100a0 */
[----:B------:R-:W-:Y:S01]  /*18e80*/  FFMA.FTZ R31, R30, R65, -R12 ;  /* 0x000000411e1f7223 */ /* 0x000fe2000001080c */
[----:B0-----:R-:W-:-:S05]  /*18e90*/  FFMA.FTZ R68, R25, R68, R36 ;  /* 0x0000004419447223 */ /* 0x001fca0000010024 */
        /* <DEDUP_REMOVED lines=21> */
[-C--:B------:R-:W-:Y:S01]  /*18ff0*/  FFMA.FTZ R15, R72, R65.reuse, -R12 ;  /* 0x00000041480f7223 */ /* 0x080fe2000001080c */
[----:B------:R-:W-:-:S06]  /*19000*/  FFMA.FTZ R179, R39, R65, -R6 ;  /* 0x0000004127b37223 */ /* 0x000fcc0000010806 */
[----:B------:R-:W2:Y:S01]  /*19010*/  MUFU.EX2 R171, R171 ;  /* 0x000000ab00ab7308 */ /* 0x000ea20000000800 */
[----:B---3--:R-:W-:Y:S01]  /*19020*/  FADD.FTZ R10, R168, R11 ;  /* 0x0000000ba80a7221 */ /* 0x008fe20000010000 */
[----:B------:R-:W-:-:S06]  /*19030*/  FADD.FTZ R9, R169, R8 ;  /* 0x00000008a9097221 */ /* 0x000fcc0000010000 */
[----:B------:R-:W3:Y:S01]  /*19040*/  MUFU.EX2 R29, R29 ;  /* 0x0000001d001d7308 */ /* 0x000ee20000000800 */
[-C--:B------:R-:W-:Y:S01]  /*19050*/  FFMA.FTZ R178, R73, R65.reuse, -R12 ;  /* 0x0000004149b27223 */ /* 0x080fe2000001080c */
[----:B------:R-:W-:-:S06]  /*19060*/  FFMA.FTZ R14, R40, R65, -R6 ;  /* 0x00000041280e7223 */ /* 0x000fcc0000010806 */
[----:B------:R-:W3:Y:S01]  /*19070*/  MUFU.EX2 R28, R28 ;  /* 0x0000001c001c7308 */ /* 0x000ee20000000800 */
[----:B0-----:R-:W-:Y:S01]  /*19080*/  FADD.FTZ R11, R31, R10 ;  /* 0x0000000a1f0b7221 */ /* 0x001fe20000010000 */
[----:B----4-:R-:W-:-:S06]  /*19090*/  FADD.FTZ R8, R30, R9 ;  /* 0x000000091e087221 */ /* 0x010fcc0000010000 */
[----:B------:R-:W0:Y:S01]  /*190a0*/  MUFU.EX2 R176, R176 ;  /* 0x000000b000b07308 */ /* 0x000e220000000800 */
[-C--:B------:R-:W-:Y:S01]  /*190b0*/  FFMA.FTZ R225, R46, R65.reuse, -R12 ;  /* 0x000000412ee17223 */ /* 0x080fe2000001080c */
[----:B------:R-:W-:-:S06]  /*190c0*/  FFMA.FTZ R223, R42, R65, -R6 ;  /* 0x000000412adf7223 */ /* 0x000fcc0000010806 */
        /* <DEDUP_REMOVED lines=82> */
[----:B--2---:R-:W-:Y:S01]  /*195f0*/  FADD.FTZ R8, R18, R11 ;  /* 0x0000000b12087221 */ /* 0x004fe20000010000 */
[----:B------:R-:W-:Y:S01]  /*19600*/  FMUL.FTZ R27, R7, R66 ;  /* 0x00000042071b7220 */ /* 0x000fe20000410000 */
[----:B------:R-:W-:Y:S02]  /*19610*/  IMAD.U32 R10, RZ, RZ, UR6 ;  /* 0x00000006ff0a7e24 */ /* 0x000fe4000f8e00ff */
[----:B---3--:R-:W-:Y:S01]  /*19620*/  FADD.FTZ R9, R21, R6 ;  /* 0x0000000615097221 */ /* 0x008fe20000010000 */
[----:B------:R-:W-:Y:S01]  /*19630*/  IMAD.U32 R11, RZ, RZ, UR5 ;  /* 0x00000005ff0b7e24 */ /* 0x000fe2000f8e00ff */
[----:B------:R-:W-:Y:S01]  /*19640*/  ST.E desc[UR44][R16.64+0x240], R27 ;  /* 0x0002401b10007985 */ /* 0x000fe2000c10192c */
[----:B------:R-:W-:-:S03]  /*19650*/  FADD.FTZ R13, R19, R8 ;  /* 0x00000008130d7221 */ /* 0x000fc60000010000 */
[----:B------:R-:W-:Y:S04]  /*19660*/  ST.E desc[UR44][R16.64+0x220], R9 ;  /* 0x0002200910007985 */ /* 0x000fe8000c10192c */
[----:B------:R0:W-:Y:S04]  /*19670*/  ST.E desc[UR44][R16.64+0x224], R13 ;  /* 0x0002240d10007985 */ /* 0x0001e8000c10192c */
[----:B------:R-:W2:Y:S02]  /*19680*/  LD.E R6, desc[UR44][R10.64] ;  /* 0x0000002c0a067980 */ /* 0x000ea4000c101900 */
[----:B--2---:R-:W-:-:S05]  /*19690*/  FMUL.FTZ R39, R7, R6 ;  /* 0x0000000607277220 */ /* 0x004fca0000410000 */
[----:B------:R1:W-:Y:S04]  /*196a0*/  ST.E desc[UR44][R10.64], R39 ;  /* 0x000000270a007985 */ /* 0x0003e8000c10192c */
[----:B------:R-:W0:Y:S04]  /*196b0*/  LD.E R148, desc[UR44][R16.64+0x250] ;  /* 0x0002502c10947980 */ /* 0x000e28000c101900 */
[----:B------:R-:W2:Y:S04]  /*196c0*/  LD.E R150, desc[UR44][R16.64+0x434] ;  /* 0x0004342c10967980 */ /* 0x000ea8000c101900 */
[----:B------:R-:W3:Y:S04]  /*196d0*/  LD.E R146, desc[UR44][R16.64+0x254] ;  /* 0x0002542c10927980 */ /* 0x000ee8000c101900 */
[----:B------:R-:W1:Y:S04]  /*196e0*/  LD.E R144, desc[UR44][R16.64+0x260] ;  /* 0x0002602c10907980 */ /* 0x000e68000c101900 */
        /* <DEDUP_REMOVED lines=62> */
[----:B---3--:R-:W-:-:S03]  /*19ad0*/  FMUL.FTZ R27, R7, R146 ;  /* 0x00000092071b7220 */ /* 0x008fc60000410000 */
[----:B------:R2:W-:Y:S01]  /*19ae0*/  ST.E desc[UR44][R16.64+0x434], R9 ;  /* 0x0004340910007985 */ /* 0x0005e2000c10192c */
[C---:B-1----:R-:W-:Y:S01]  /*19af0*/  FMUL.FTZ R39, R7.reuse, R144 ;  /* 0x0000009007277220 */ /* 0x042fe20000410000 */
[C---:B----4-:R-:W-:Y:S01]  /*19b00*/  FMUL.FTZ R41, R7.reuse, R142 ;  /* 0x0000008e07297220 */ /* 0x050fe20000410000 */
[C---:B------:R-:W-:Y:S01]  /*19b10*/  FMUL.FTZ R43, R7.reuse, R128 ;  /* 0x00000080072b7220 */ /* 0x040fe20000410000 */
[C---:B0-----:R-:W-:Y:S01]  /*19b20*/  FMUL.FTZ R13, R7.reuse, R134 ;  /* 0x00000086070d7220 */ /* 0x041fe20000410000 */
[C---:B--2---:R-:W-:Y:S01]  /*19b30*/  FMUL.FTZ R9, R7.reuse, R136 ;  /* 0x0000008807097220 */ /* 0x044fe20000410000 */
        /* <DEDUP_REMOVED lines=29> */
[C---:B-1----:R-:W-:Y:S01]  /*19d10*/  FMUL.FTZ R41, R7.reuse, R112 ;  /* 0x0000007007297220 */ /* 0x042fe20000410000 */
[C---:B--2---:R-:W-:Y:S01]  /*19d20*/  FMUL.FTZ R43, R7.reuse, R106 ;  /* 0x0000006a072b7220 */ /* 0x044fe20000410000 */
[C---:B---3--:R-:W-:Y:S01]  /*19d30*/  FMUL.FTZ R13, R7.reuse, R102 ;  /* 0x00000066070d7220 */ /* 0x048fe20000410000 */
[C---:B0-----:R-:W-:Y:S01]  /*19d40*/  FMUL.FTZ R9, R7.reuse, R104 ;  /* 0x0000006807097220 */ /* 0x041fe20000410000 */
        /* <DEDUP_REMOVED lines=54> */
[----:B------:R0:W-:Y:S01]  /*1a0b0*/  ST.E desc[UR44][R16.64+0x3a4], R27 ;  /* 0x0003a41b10007985 */ /* 0x0001e2000c10192c */
[----:B------:R-:W-:-:S03]  /*1a0c0*/  FMUL.FTZ R51, R7, R12 ;  /* 0x0000000c07337220 */ /* 0x000fc60000410000 */
        /* <DEDUP_REMOVED lines=15> */
[----:B------:R-:W-:Y:S02]  /*1a1c0*/  IMAD.U32 R8, RZ, RZ, UR6 ;  /* 0x00000006ff087e24 */ /* 0x000fe4000f8e00ff */
[----:B---3--:R-:W-:Y:S01]  /*1a1d0*/  FMUL.FTZ R13, R7, R24 ;  /* 0x00000018070d7220 */ /* 0x008fe20000410000 */
[----:B0-----:R-:W-:Y:S01]  /*1a1e0*/  IMAD.U32 R9, RZ, RZ, UR5 ;  /* 0x00000005ff097e24 */ /* 0x001fe2000f8e00ff */
[----:B------:R0:W-:Y:S04]  /*1a1f0*/  ST.E desc[UR44][R16.64+0x3f0], R27 ;  /* 0x0003f01b10007985 */ /* 0x0001e8000c10192c */
        /* <DEDUP_REMOVED lines=8> */
[----:B------:R-:W0:Y:S01]  /*1a280*/  LD.E R12, desc[UR44][R8.64] ;  /* 0x0000002c080c7980 */ /* 0x000e22000c101900 */
[----:B------:R-:W-:Y:S01]  /*1a290*/  ULOP3.LUT UR4, UR4, 0xc, URZ, 0xfc, !UPT ;  /* 0x0000000c04047892 */ /* 0x000fe2000f8efc3f */
[----:B------:R-:W-:-:S05]  /*1a2a0*/  IMAD.U32 R7, RZ, RZ, UR5 ;  /* 0x00000005ff077e24 */ /* 0x000fca000f8e00ff */
[----:B------:R-:W-:Y:S02]  /*1a2b0*/  IMAD.U32 R6, RZ, RZ, UR4 ;  /* 0x00000004ff067e24 */ /* 0x000fe4000f8e00ff */
[----:B0-----:R-:W-:-:S05]  /*1a2c0*/  FMUL.FTZ R27, R25, R12 ;  /* 0x0000000c191b7220 */ /* 0x001fca0000410000 */
[----:B------:R0:W-:Y:S04]  /*1a2d0*/  ST.E desc[UR44][R8.64], R27 ;  /* 0x0000001b08007985 */ /* 0x0001e8000c10192c */
[----:B------:R-:W1:Y:S02]  /*1a2e0*/  LD.E R12, desc[UR44][R6.64] ;  /* 0x0000002c060c7980 */ /* 0x000e64000c101900 */
[----:B-1----:R-:W-:-:S05]  /*1a2f0*/  FMUL.FTZ R13, R25, R12 ;  /* 0x0000000c190d7220 */ /* 0x002fca0000410000 */
[----:B------:R1:W-:Y:S04]  /*1a300*/  ST.E desc[UR44][R6.64], R13 ;  /* 0x0000000d06007985 */ /* 0x0003e8000c10192c */
        /* <DEDUP_REMOVED lines=60> */
[----:B-1----:R-:W2:Y:S04]  /*1a6d0*/  LD.E R13, desc[UR44][R16.64+0x42c] ;  /* 0x00042c2c100d7980 */ /* 0x002ea8000c101900 */
[----:B------:R-:W2:Y:S01]  /*1a6e0*/  LD.E R24, desc[UR44][R16.64+0x438] ;  /* 0x0004382c10187980 */ /* 0x000ea2000c101900 */
[C---:B---3--:R-:W-:Y:S01]  /*1a6f0*/  FMUL.FTZ R93, R25.reuse, R93 ;  /* 0x0000005d195d7220 */ /* 0x048fe20000410000 */
[C---:B----4-:R-:W-:Y:S01]  /*1a700*/  FMUL.FTZ R91, R25.reuse, R91 ;  /* 0x0000005b195b7220 */ /* 0x050fe20000410000 */
        /* <DEDUP_REMOVED lines=75> */
[C---:B------:R-:W-:Y:S01]  /*1abc0*/  FMUL.FTZ R55, R25.reuse, R42 ;  /* 0x0000002a19377220 */ /* 0x040fe20000410000 */
[C---:B------:R-:W-:Y:S01]  /*1abd0*/  FMUL.FTZ R61, R25.reuse, R44 ;  /* 0x0000002c193d7220 */ /* 0x040fe20000410000 */
[C---:B------:R-:W-:Y:S01]  /*1abe0*/  FMUL.FTZ R41, R25.reuse, R41 ;  /* 0x0000002919297220 */ /* 0x040fe20000410000 */
[C---:B------:R-:W-:Y:S01]  /*1abf0*/  FMUL.FTZ R27, R25.reuse, R27 ;  /* 0x0000001b191b7220 */ /* 0x040fe20000410000 */
[C---:B---3--:R-:W-:Y:S01]  /*1ac00*/  FMUL.FTZ R47, R25.reuse, R40 ;  /* 0x00000028192f7220 */ /* 0x048fe20000410000 */
[C---:B------:R-:W-:Y:S01]  /*1ac10*/  FMUL.FTZ R39, R25.reuse, R39 ;  /* 0x0000002719277220 */ /* 0x040fe20000410000 */
[C---:B-1----:R-:W-:Y:S01]  /*1ac20*/  FMUL.FTZ R49, R25.reuse, R38 ;  /* 0x0000002619317220 */ /* 0x042fe20000410000 */
[----:B0-----:R-:W-:Y:S01]  /*1ac30*/  FMUL.FTZ R43, R25, R26 ;  /* 0x0000001a192b7220 */ /* 0x001fe20000410000 */
        /* <DEDUP_REMOVED lines=49> */
[----:B------:R-:W3:Y:S04]  /*1af50*/  LD.E R43, desc[UR44][R6.64] ;  /* 0x0000002c062b7980 */ /* 0x000ee8000c101900 */
[----:B---3--:R3:W-:Y:S04]  /*1af60*/  ST.E desc[UR44][R6.64], R43 ;  /* 0x0000002b06007985 */ /* 0x0087e8000c10192c */
[----:B------:R-:W4:Y:S04]  /*1af70*/  LD.E R25, desc[UR44][R16.64+0x250] ;  /* 0x0002502c10197980 */ /* 0x000f28000c101900 */
        /* <DEDUP_REMOVED lines=76> */
[----:B------:R-:W-:Y:S04]  /*1b440*/  ST.E desc[UR44][R16.64+0x258], R47 ;  /* 0x0002582f10007985 */ /* 0x000fe8000c10192c */
[----:B------:R1:W-:Y:S04]  /*1b450*/  ST.E desc[UR44][R16.64+0x25c], R27 ;  /* 0x00025c1b10007985 */ /* 0x0003e8000c10192c */
[----:B------:R-:W-:Y:S04]  /*1b460*/  ST.E desc[UR44][R16.64+0x260], R49 ;  /* 0x0002603110007985 */ /* 0x000fe8000c10192c */
[----:B------:R-:W-:Y:S04]  /*1b470*/  ST.E desc[UR44][R16.64+0x264], R51 ;  /* 0x0002643310007985 */ /* 0x000fe8000c10192c */
[----:B------:R1:W-:Y:S04]  /*1b480*/  ST.E desc[UR44][R16.64+0x268], R39 ;  /* 0x0002682710007985 */ /* 0x0003e8000c10192c */
[----:B------:R-:W-:Y:S04]  /*1b490*/  ST.E desc[UR44][R16.64+0x26c], R53 ;  /* 0x00026c3510007985 */ /* 0x000fe8000c10192c */
[----:B--2---:R2:W-:Y:S04]  /*1b4a0*/  ST.E desc[UR44][R16.64+0x270], R41 ;  /* 0x0002702910007985 */ /* 0x0045e8000c10192c */
[----:B------:R-:W-:Y:S04]  /*1b4b0*/  ST.E desc[UR44][R16.64+0x274], R55 ;  /* 0x0002743710007985 */ /* 0x000fe8000c10192c */
[----:B---3--:R3:W-:Y:S04]  /*1b4c0*/  ST.E desc[UR44][R16.64+0x278], R43 ;  /* 0x0002782b10007985 */ /* 0x0087e8000c10192c */
[----:B------:R3:W-:Y:S04]  /*1b4d0*/  ST.E desc[UR44][R16.64+0x27c], R57 ;  /* 0x00027c3910007985 */ /* 0x0007e8000c10192c */
[----:B------:R3:W-:Y:S04]  /*1b4e0*/  ST.E desc[UR44][R16.64+0x280], R59 ;  /* 0x0002803b10007985 */ /* 0x0007e8000c10192c */
[----:B------:R3:W-:Y:S04]  /*1b4f0*/  ST.E desc[UR44][R16.64+0x284], R61 ;  /* 0x0002843d10007985 */ /* 0x0007e8000c10192c */
[----:B------:R3:W-:Y:S04]  /*1b500*/  ST.E desc[UR44][R16.64+0x288], R63 ;  /* 0x0002883f10007985 */ /* 0x0007e8000c10192c */
[----:B------:R3:W-:Y:S04]  /*1b510*/  ST.E desc[UR44][R16.64+0x28c], R65 ;  /* 0x00028c4110007985 */ /* 0x0007e8000c10192c */
[----:B0-----:R-:W4:Y:S04]  /*1b520*/  LD.E R25, desc[UR44][R16.64+0x290] ;  /* 0x0002902c10197980 */ /* 0x001f28000c101900 */
[----:B-1----:R-:W4:Y:S04]  /*1b530*/  LD.E R27, desc[UR44][R16.64+0x298] ;  /* 0x0002982c101b7980 */ /* 0x002f28000c101900 */
        /* <DEDUP_REMOVED lines=76> */
[----:B--2---:R2:W-:Y:S04]  /*1ba00*/  ST.E desc[UR44][R16.64+0x2a8], R41 ;  /* 0x0002a82910007985 */ /* 0x0045e8000c10192c */
[----:B---3--:R3:W-:Y:S04]  /*1ba10*/  ST.E desc[UR44][R16.64+0x2b0], R43 ;  /* 0x0002b02b10007985 */ /* 0x0087e8000c10192c */
        /* <DEDUP_REMOVED lines=77> */
[----:B0-----:R-:W3:Y:S01]  /*1bef0*/  LDL R25, [R1+0x68] ;  /* 0x0000680001197983 */ /* 0x001ee20000100800 */
[----:B------:R-:W-:-:S02]  /*1bf00*/  IMAD R12, R24, 0xc00, R12 ;  /* 0x00000c00180c7824 */ /* 0x000fc400078e020c */
[----:B-1----:R-:W-:Y:S01]  /*1bf10*/  IMAD.MOV.U32 R27, RZ, RZ, R13 ;  /* 0x000000ffff1b7224 */ /* 0x002fe200078e000d */
[----:B------:R-:W-:Y:S01]  /*1bf20*/  F2FP.BF16.F32.PACK_AB R160, R37, R160 ;  /* 0x000000a025a0723e */ /* 0x000fe200000010ff */
[C---:B------:R-:W-:Y:S01]  /*1bf30*/  VIADD R24, R12.reuse, 0x80 ;  /* 0x000000800c187836 */ /* 0x040fe20000000000 */
[----:B------:R-:W-:Y:S01]  /*1bf40*/  F2FP.BF16.F32.PACK_AB R161, R161, R36 ;  /* 0x00000024a1a1723e */ /* 0x000fe200000010ff */
[----:B------:R-:W-:Y:S01]  /*1bf50*/  VIADD R26, R12, 0x100 ;  /* 0x000001000c1a7836 */ /* 0x000fe20000000000 */
[----:B------:R-:W-:Y:S01]  /*1bf60*/  R2UR UR15, R27 ;  /* 0x000000001b0f72ca */ /* 0x000fe200000e0000 */
[----:B------:R-:W3:Y:S01]  /*1bf70*/  LD.E R36, desc[UR44][R16.64+0x270] ;  /* 0x0002702c10247980 */ /* 0x000ee2000c101900 */
[----:B------:R-:W-:Y:S02]  /*1bf80*/  R2UR UR10, R24 ;  /* 0x00000000180a72ca */ /* 0x000fe400000e0000 */
[----:B------:R-:W-:Y:S01]  /*1bf90*/  R2UR UR14, R26 ;  /* 0x000000001a0e72ca */ /* 0x000fe200000e0000 */
[----:B------:R-:W3:Y:S01]  /*1bfa0*/  LD.E R24, desc[UR44][R16.64+0x240] ;  /* 0x0002402c10187980 */ /* 0x000ee2000c101900 */
[----:B------:R-:W-:-:S02]  /*1bfb0*/  F2FP.BF16.F32.PACK_AB R162, R162, R35 ;  /* 0x00000023a2a2723e */ /* 0x000fc400000010ff */
[----:B------:R-:W-:Y:S01]  /*1bfc0*/  F2FP.BF16.F32.PACK_AB R163, R163, R34 ;  /* 0x00000022a3a3723e */ /* 0x000fe200000010ff */
[----:B------:R-:W3:Y:S01]  /*1bfd0*/  LD.E R35, desc[UR44][R16.64+0x26c] ;  /* 0x00026c2c10237980 */ /* 0x000ee2000c101900 */
[----:B------:R-:W-:Y:S02]  /*1bfe0*/  F2FP.BF16.F32.PACK_AB R168, R168, R33 ;  /* 0x00000021a8a8723e */ /* 0x000fe400000010ff */
[----:B------:R-:W-:Y:S01]  /*1bff0*/  F2FP.BF16.F32.PACK_AB R169, R169, R32 ;  /* 0x00000020a9a9723e */ /* 0x000fe200000010ff */
[----:B------:R-:W3:Y:S01]  /*1c000*/  LD.E R33, desc[UR44][R16.64+0x264] ;  /* 0x0002642c10217980 */ /* 0x000ee2000c101900 */
[----:B------:R-:W-:Y:S02]  /*1c010*/  F2FP.BF16.F32.PACK_AB R170, R170, R31 ;  /* 0x0000001faaaa723e */ /* 0x000fe400000010ff */
[----:B------:R-:W-:Y:S01]  /*1c020*/  F2FP.BF16.F32.PACK_AB R171, R171, R30 ;  /* 0x0000001eabab723e */ /* 0x000fe200000010ff */
[----:B------:R-:W3:Y:S01]  /*1c030*/  LD.E R31, desc[UR44][R16.64+0x25c] ;  /* 0x00025c2c101f7980 */ /* 0x000ee2000c101900 */
[----:B------:R-:W-:-:S02]  /*1c040*/  F2FP.BF16.F32.PACK_AB R176, R176, R29 ;  /* 0x0000001db0b0723e */ /* 0x000fc400000010ff */
[----:B------:R-:W-:Y:S01]  /*1c050*/  F2FP.BF16.F32.PACK_AB R177, R177, R28 ;  /* 0x0000001cb1b1723e */ /* 0x000fe200000010ff */
        /* <DEDUP_REMOVED lines=9> */
[----:B--2---:R-:W4:Y:S04]  /*1c0f0*/  LD.E R41, desc[UR44][R16.64+0x284] ;  /* 0x0002842c10297980 */ /* 0x004f28000c101900 */
[----:B------:R-:W4:Y:S04]  /*1c100*/  LD.E R42, desc[UR44][R16.64+0x288] ;  /* 0x0002882c102a7980 */ /* 0x000f28000c101900 */
[----:B---3--:R-:W4:Y:S04]  /*1c110*/  LD.E R43, desc[UR44][R16.64+0x28c] ;  /* 0x00028c2c102b7980 */ /* 0x008f28000c101900 */
        /* <DEDUP_REMOVED lines=56> */
[----:B------:R-:W-:Y:S01]  /*1c4a0*/  ISETP.NE.U32.AND P0, PT, R25, RZ, PT ;  /* 0x000000ff1900720c */ /* 0x000fe20003f05070 */
[----:B------:R-:W-:-:S02]  /*1c4b0*/  IMAD.MOV.U32 R25, RZ, RZ, R13 ;  /* 0x000000ffff197224 */ /* 0x000fc400078e000d */
[----:B------:R-:W4:Y:S03]  /*1c4c0*/  LD.E R100, desc[UR44][R16.64+0x370] ;  /* 0x0003702c10647980 */ /* 0x000f26000c101900 */
        /* <DEDUP_REMOVED lines=57> */
[----:B------:R-:W-:Y:S01]  /*1c860*/  VOTEU.ANY UP0, P0 ;  /* 0x00000000003f7886 */ /* 0x000fe20000000100 */
[----:B----4-:R-:W-:-:S11]  /*1c870*/  WARPGROUP.ARRIVE ;  /* 0x00000000000079c5 */ /* 0x010fd60000000000 */
[----:B------:R-:W-:Y:S01]  /*1c880*/  HGMMA.64x256x16.F32.BF16 R24, R160, gdesc[UR4].tnspB, R24, UP0, gsb0 ;  /* 0x43e00004a0187df0 */ /* 0x000fe2000b801818 */
[----:B------:R-:W-:Y:S02]  /*1c890*/  F2FP.BF16.F32.PACK_AB R178, R178, R15 ;  /* 0x0000000fb2b2723e */ /* 0x000fe400000010ff */
[----:B------:R-:W-:Y:S01]  /*1c8a0*/  F2FP.BF16.F32.PACK_AB R179, R14, R179 ;  /* 0x000000b30eb3723e */ /* 0x000fe200000010ff */
        /* <DEDUP_REMOVED lines=816> */
[----:B--2---:R-:W-:Y:S04]  /*1fbb0*/  ST.E desc[UR44][R10.64], R15 ;  /* 0x0000000f0a007985 */ /* 0x004fe8000c10192c */
[----:B------:R-:W2:Y:S04]  /*1fbc0*/  LD.E R19, desc[UR44][R8.64] ;  /* 0x0000002c08137980 */ /* 0x000ea8000c101900 */
[----:B--2---:R1:W-:Y:S04]  /*1fbd0*/  ST.E desc[UR44][R8.64], R19 ;  /* 0x0000001308007985 */ /* 0x0043e8000c10192c */
[----:B------:R-:W2:Y:S04]  /*1fbe0*/  LD.E R21, desc[UR44][R6.64] ;  /* 0x0000002c06157980 */ /* 0x000ea8000c101900 */
[----:B--2---:R2:W-:Y:S04]  /*1fbf0*/  ST.E desc[UR44][R6.64], R21 ;  /* 0x0000001506007985 */ /* 0x0045e8000c10192c */
[----:B0-----:R-:W3:Y:S04]  /*1fc00*/  LD.E R5, desc[UR44][R16.64+0x250] ;  /* 0x0002502c10057980 */ /* 0x001ee8000c101900 */
[----:B-1----:R-:W4:Y:S04]  /*1fc10*/  LD.E R8, desc[UR44][R16.64+0x25c] ;  /* 0x00025c2c10087980 */ /* 0x002f28000c101900 */
[----:B--2---:R-:W2:Y:S04]  /*1fc20*/  LD.E R6, desc[UR44][R16.64+0x254] ;  /* 0x0002542c10067980 */ /* 0x004ea8000c101900 */
        /* <DEDUP_REMOVED lines=121> */
[----:B---3--:R-:W-:Y:S04]  /*203c0*/  ST.E desc[UR44][R16.64+0x250], R5 ;  /* 0x0002500510007985 */ /* 0x008fe8000c10192c */
[----:B--2---:R-:W-:Y:S04]  /*203d0*/  ST.E desc[UR44][R16.64+0x254], R6 ;  /* 0x0002540610007985 */ /* 0x004fe8000c10192c */
        /* <DEDUP_REMOVED lines=130> */
.L_x_4019:
[----:B------:R-:W-:Y:S05]  /*20c00*/  BSYNC B0 ;  /* 0x0000000000007941 */ /* 0x000fea0003800000 */
.L_x_4018:
        /* <DEDUP_REMOVED lines=9> */
.L_x_4001:
[----:B------:R-:W-:-:S13]  /*20ca0*/  ISETP.GE.AND P0, PT, R0, R202, PT ;  /* 0x000000ca0000720c */ /* 0x000fda0003f06270 */
[----:B------:R-:W-:Y:S05]  /*20cb0*/  @!P0 BRA `(.L_x_4021) ;  /* 0x000000b000d08947 */ /* 0x000fea0003800000 */
[----:B------:R0:W5:Y:S02]  /*20cc0*/  LDL.64 R2, [R1+0x158] ;  /* 0x0001580001027983 */ /* 0x0001640000100a00 */
.L_x_4050:
        /* <DEDUP_REMOVED lines=21> */
.L_x_4023:
[----:B------:R-:W-:Y:S05]  /*20e20*/  BSYNC B0 ;  /* 0x0000000000007941 */ /* 0x000fea0003800000 */
.L_x_4022:
        /* <DEDUP_REMOVED lines=13> */
.L_x_4025:
[----:B------:R-:W-:Y:S05]  /*20f00*/  BSYNC B0 ;  /* 0x0000000000007941 */ /* 0x000fea0003800000 */
.L_x_4024:
        /* <DEDUP_REMOVED lines=8> */
.L_x_4027:
[----:B------:R-:W-:Y:S05]  /*20f90*/  BSYNC B0 ;  /* 0x0000000000007941 */ /* 0x000fea0003800000 */
.L_x_4026:
[----:B------:R-:W2:Y:S04]  /*20fa0*/  LD.E R5, desc[UR44][R2.64] ;  /* 0x0000002c02057980 */ /* 0x000ea8000c101900 */
[----:B------:R-:W2:Y:S01]  /*20fb0*/  LDL.64 R14, [R1+0x80] ;  /* 0x00008000010e7983 */ /* 0x000ea20000100a00 */
[----:B------:R-:W-:Y:S05]  /*20fc0*/  WARPSYNC.ALL ;  /* 0x0000000000007948 */ /* 0x000fea0003800000 */
[----:B------:R3:W-:Y:S04]  /*20fd0*/  STL [R1+0x60], RZ ;  /* 0x000060ff01007387 */ /* 0x0007e80000100800 */
[----:B------:R-:W4:Y:S01]  /*20fe0*/  LD.E.64 R20, desc[UR44][R16.64+0x78] ;  /* 0x0000782c10147980 */ /* 0x000f22000c101b00 */
[----:B------:R-:W-:-:S05]  /*20ff0*/  IMAD.MOV.U32 R4, RZ, RZ, 0x1 ;  /* 0x00000001ff047424 */ /* 0x000fca00078e00ff */
[----:B------:R3:W-:Y:S04]  /*21000*/  STL [R1+0x60], R4 ;  /* 0x0000600401007387 */ /* 0x0007e80000100800 */
[----:B-1---5:R-:W3:Y:S04]  /*21010*/  LD.E.64 R8, desc[UR44][R16.64+0x78] ;  /* 0x0000782c10087980 */ /* 0x022ee8000c101b00 */
        /* <DEDUP_REMOVED lines=51> */
.L_x_4030:
[----:B------:R-:W-:Y:S05]  /*21350*/  BSYNC B0 ;  /* 0x0000000000007941 */ /* 0x000fea0003800000 */
.L_x_4029:
        /* <DEDUP_REMOVED lines=13> */
.L_x_4032:
[----:B------:R-:W-:Y:S05]  /*21430*/  BSYNC B0 ;  /* 0x0000000000007941 */ /* 0x000fea0003800000 */
.L_x_4031:
        /* <DEDUP_REMOVED lines=8> */
.L_x_4034:
[----:B------:R-:W-:Y:S05]  /*214c0*/  BSYNC B0 ;  /* 0x0000000000007941 */ /* 0x000fea0003800000 */
.L_x_4033:
        /* <DEDUP_REMOVED lines=177> */
[----:B------:R2:W-:Y:S01]  /*21fe0*/  STL [R1+0x70], R4 ;  /* 0x0000700401007387 */ /* 0x0005e20000100800 */
[----:B------:R-:W-:-:S02]  /*21ff0*/  WARPGROUP.DEPBAR.LE gsb0, 0x0 ;  /* 0x00008000000079c5 */ /* 0x000fc40000010000 */
[----:B------:R-:W-:-:S06]  /*22000*/  WARPGROUP.ARRIVE ;  /* 0x00000000000079c5 */ /* 0x000fcc0000000000 */
[----:B------:R-:W-:Y:S01]  /*22010*/  HGMMA.64x96x16.F32.BF16 R24, gdesc[UR4], R24, gsb0 ;  /* 0x01600000041879f0 */ /* 0x000fe20008001818 */
[----:B------:R2:W-:Y:S01]  /*22020*/  STL [R1+0x70], R4 ;  /* 0x0000700401007387 */ /* 0x0005e20000100800 */
[----:B-1----:R-:W-:-:S03]  /*22030*/  SHF.R.U32.HI R103, RZ, 0x7, R72 ;  /* 0x00000007ff677819 */ /* 0x002fc60000011648 */
        /* <DEDUP_REMOVED lines=16> */
[----:B------:R-:W3:Y:S04]  /*22140*/  LD.E R6, desc[UR44][R18.64] ;  /* 0x0000002c12067980 */ /* 0x000ee8000c101900 */
[----:B------:R2:W5:Y:S01]  /*22150*/  LD.E R5, desc[UR44][R2.64] ;  /* 0x0000002c02057980 */ /* 0x000562000c101900 */
[----:B------:R-:W-:Y:S01]  /*22160*/  BSSY B0, `(.L_x_4036) ;  /* 0x0000005000007945 */ /* 0x000fe20003800000 */
[----:B---3--:R-:W-:-:S04]  /*22170*/  LOP3.LUT R6, R6, 0x1, RZ, 0xfc, !PT ;  /* 0x0000000106067812 */ /* 0x008fc800078efcff */
[----:B------:R-:W-:-:S13]  /*22180*/  ISETP.NE.AND P0, PT, R6, 0x3, PT ;  /* 0x000000030600780c */ /* 0x000fda0003f05270 */
[----:B--2---:R-:W-:Y:S05]  /*22190*/  @!P0 BRA `(.L_x_4037) ;  /* 0x0000000000048947 */ /* 0x004fea0003800000 */
[----:B------:R-:W-:Y:S01]  /*221a0*/  BPT.TRAP 0x1 ;  /* 0x000000040000795c */ /* 0x000fe20000300000 */
.L_x_4037:
[----:B------:R-:W-:Y:S05]  /*221b0*/  BSYNC B0 ;  /* 0x0000000000007941 */ /* 0x000fea0003800000 */
.L_x_4036:
        /* <DEDUP_REMOVED lines=9> */
[----:B------:R-:W4:Y:S04]  /*22250*/  LDL R72, [R1+0x148] ;  /* 0x0001480001487983 */ /* 0x000f280000100800 */
[----:B------:R-:W3:Y:S04]  /*22260*/  LDL.128 R12, [R1+0x130] ;  /* 0x00013000010c7983 */ /* 0x000ee80000100c00 */
[----:B------:R-:W4:Y:S04]  /*22270*/  LDL.128 R8, [R1+0x120] ;  /* 0x0001200001087983 */ /* 0x000f280000100c00 */
[----:B--2---:R-:W2:Y:S04]  /*22280*/  LD.E R20, desc[UR44][R6.64] ;  /* 0x0000002c06147980 */ /* 0x004ea8000c101900 */
[----:B------:R-:W4:Y:S01]  /*22290*/  LDL.64 R6, [R1+0x140] ;  /* 0x0001400001067983 */ /* 0x000f220000100a00 */
[----:B---3--:R-:W-:Y:S01]  /*222a0*/  ISETP.GE.AND P1, PT, R13, 0x1, PT ;  /* 0x000000010d00780c */ /* 0x008fe20003f26270 */
[----:B------:R-:W-:Y:S01]  /*222b0*/  BSSY B0, `(.L_x_4038) ;  /* 0x000009f000007945 */ /* 0x000fe20003800000 */
[-C--:B--2---:R-:W-:Y:S01]  /*222c0*/  FMUL.FTZ R75, R29, R20.reuse ;  /* 0x000000141d4b7220 */ /* 0x084fe20000410000 */
[-C--:B------:R-:W-:Y:S01]  /*222d0*/  FMUL.FTZ R29, R39, R20.reuse ;  /* 0x00000014271d7220 */ /* 0x080fe20000410000 */
[----:B------:R-:W-:Y:S01]  /*222e0*/  SHF.R.S32.HI R39, RZ, 0x1f, R74 ;  /* 0x0000001fff277819 */ /* 0x000fe2000001144a */
[-C--:B------:R-:W-:Y:S01]  /*222f0*/  FMUL.FTZ R77, R33, R20.reuse ;  /* 0x00000014214d7220 */ /* 0x080fe20000410000 */
[----:B------:R-:W-:-:S02]  /*22300*/  FMUL.FTZ R33, R47, R20 ;  /* 0x000000142f217220 */ /* 0x000fc40000410000 */
[----:B------:R-:W-:Y:S01]  /*22310*/  LEA.HI R47, R39, R74, RZ, 0x7 ;  /* 0x0000004a272f7211 */ /* 0x000fe200078f38ff */
[-C--:B------:R-:W-:Y:S01]  /*22320*/  FMUL.FTZ R79, R37, R20.reuse ;  /* 0x00000014254f7220 */ /* 0x080fe20000410000 */
[-C--:B------:R-:W-:Y:S01]  /*22330*/  FMUL.FTZ R37, R55, R20.reuse ;  /* 0x0000001437257220 */ /* 0x080fe20000410000 */
[-C--:B-1----:R-:W-:Y:S01]  /*22340*/  FMUL.FTZ R5, R24, R20.reuse ;  /* 0x0000001418057220 */ /* 0x082fe20000410000 */
[----:B------:R-:W-:Y:S01]  /*22350*/  LOP3.LUT R55, R47, 0xffffff80, RZ, 0xc0, !PT ;  /* 0xffffff802f377812 */ /* 0x000fe200078ec0ff */
        /* <DEDUP_REMOVED lines=29> */
[--C-:B------:R-:W-:Y:S01]  /*22530*/  SHF.R.S32.HI R58, RZ, 0x2, R59.reuse ;  /* 0x00000002ff3a7819 */ /* 0x100fe2000001143b */
[----:B------:R-:W-:Y:S01]  /*22540*/  FMUL.FTZ R54, R61, R20 ;  /* 0x000000143d367220 */ /* 0x000fe20000410000 */
[----:B------:R-:W-:-:S02]  /*22550*/  SHF.R.S32.HI R55, RZ, 0x1f, R59 ;  /* 0x0000001fff377819 */ /* 0x000fc4000001143b */
[----:B------:R-:W-:Y:S02]  /*22560*/  LOP3.LUT R61, R48, 0xfffffffc, RZ, 0xc0, !PT ;  /* 0xfffffffc303d7812 */ /* 0x000fe400078ec0ff */
[----:B------:R-:W-:Y:S02]  /*22570*/  LEA.HI R55, R55, R58, RZ, 0x3 ;  /* 0x0000003a37377211 */ /* 0x000fe400078f18ff */
[----:B------:R-:W-:Y:S01]  /*22580*/  SHF.R.S32.HI R48, RZ, 0x7, R47 ;  /* 0x00000007ff307819 */ /* 0x000fe2000001142f */
[----:B------:R-:W-:Y:S01]  /*22590*/  IMAD.IADD R74, R74, 0x1, -R61 ;  /* 0x000000014a4a7824 */ /* 0x000fe200078e0a3d */
[----:B------:R-:W-:Y:S02]  /*225a0*/  LOP3.LUT R61, R55, 0xfffffff8, RZ, 0xc0, !PT ;  /* 0xfffffff8373d7812 */ /* 0x000fe400078ec0ff */
[----:B------:R-:W-:Y:S02]  /*225b0*/  LEA.HI R57, R57, R56, RZ, 0x5 ;  /* 0x0000003839397211 */ /* 0x000fe400078f28ff */
[----:B------:R-:W-:Y:S01]  /*225c0*/  LEA.HI R47, R47, R48, RZ, 0x1 ;  /* 0x000000302f2f7211 */ /* 0x000fe200078f08ff */
[----:B------:R-:W-:-:S02]  /*225d0*/  IMAD.IADD R61, R58, 0x1, -R61 ;  /* 0x000000013a3d7824 */ /* 0x000fc400078e0a3d */
[-C--:B------:R-:W-:Y:S01]  /*225e0*/  FMUL.FTZ R78, R36, R20.reuse ;  /* 0x00000014244e7220 */ /* 0x080fe20000410000 */
[----:B------:R-:W-:Y:S01]  /*225f0*/  SHF.R.S32.HI R58, RZ, 0x5, R57 ;  /* 0x00000005ff3a7819 */ /* 0x000fe20000011439 */
[-C--:B------:R-:W-:Y:S01]  /*22600*/  FMUL.FTZ R36, R50, R20.reuse ;  /* 0x0000001432247220 */ /* 0x080fe20000410000 */
[-C--:B------:R-:W-:Y:S01]  /*22610*/  FMUL.FTZ R50, R53, R20.reuse ;  /* 0x0000001435327220 */ /* 0x080fe20000410000 */
[----:B------:R-:W-:Y:S01]  /*22620*/  LOP3.LUT R47, R47, 0x3fffffe, RZ, 0xc0, !PT ;  /* 0x03fffffe2f2f7812 */ /* 0x000fe200078ec0ff */
[----:B------:R-:W-:Y:S01]  /*22630*/  FMUL.FTZ R53, R60, R20 ;  /* 0x000000143c357220 */ /* 0x000fe20000410000 */
        /* <DEDUP_REMOVED lines=9> */
[----:B------:R-:W-:-:S04]  /*226d0*/  @P0 IMAD.HI.U32 R61, R6, R7, RZ ;  /* 0x00000007063d0227 */ /* 0x000fc800078e00ff */
[----:B------:R-:W-:Y:S01]  /*226e0*/  FMUL.FTZ R55, R64, R20 ;  /* 0x0000001440377220 */ /* 0x000fe20000410000 */
[----:B------:R-:W-:Y:S02]  /*226f0*/  @P0 SHF.R.U32.HI R6, RZ, R72, R61 ;  /* 0x00000048ff060219 */ /* 0x000fe4000001163d */
[----:B------:R-:W-:Y:S01]  /*22700*/  LOP3.LUT R59, R59, 0x7ffffffc, RZ, 0xc0, !PT ;  /* 0x7ffffffc3b3b7812 */ /* 0x000fe200078ec0ff */
[----:B------:R-:W-:Y:S02]  /*22710*/  IMAD.MOV.U32 R61, RZ, RZ, -0x60 ;  /* 0xffffffa0ff3d7424 */ /* 0x000fe400078e00ff */
[----:B------:R-:W1:Y:S01]  /*22720*/  SHFL.IDX PT, R64, R6, RZ, 0x1c1f ;  /* 0x001c1fff06407589 */ /* 0x000e6200000e0000 */
        /* <DEDUP_REMOVED lines=10> */
[----:B------:R-:W-:-:S02]  /*227d0*/  IMAD R60, R0, R61, 0x1 ;  /* 0x00000001003c7424 */ /* 0x000fc400078e023d */
[----:B------:R-:W-:Y:S01]  /*227e0*/  FMUL.FTZ R20, R71, R20 ;  /* 0x0000001447147220 */ /* 0x000fe20000410000 */
[----:B------:R-:W2:Y:S01]  /*227f0*/  MUFU.TANH R5, R5 ;  /* 0x0000000500057308 */ /* 0x000ea20000002400 */
[----:B------:R-:W-:Y:S01]  /*22800*/  IMAD R59, R59, -0x2, R60 ;  /* 0xfffffffe3b3b7824 */ /* 0x000fe200078e023c */
[----:B------:R-:W-:-:S06]  /*22810*/  LOP3.LUT R61, RZ, R10, RZ, 0x33, !PT ;  /* 0x0000000aff3d7212 */ /* 0x000fcc00078e33ff */
[----:B------:R-:W3:Y:S01]  /*22820*/  MUFU.TANH R21, R21 ;  /* 0x0000001500157308 */ /* 0x000ee20000002400 */
[----:B------:R-:W-:-:S07]  /*22830*/  IADD3 R60, -R8, R59, R9 ;  /* 0x0000003b083c7210 */ /* 0x000fce0007ffe109 */
        /* <DEDUP_REMOVED lines=46> */
[----:B------:R-:W-:-:S02]  /*22b20*/  IMAD.IADD R62, R60, 0x1, R11 ;  /* 0x000000013c3e7824 */ /* 0x000fc400078e020b */
[----:B------:R-:W-:Y:S02]  /*22b30*/  IMAD.IADD R61, R60, 0x1, R61 ;  /* 0x000000013c3d7824 */ /* 0x000fe400078e023d */
[----:B------:R-:W-:Y:S02]  /*22b40*/  IMAD R63, R0, -0x60, R12 ;  /* 0xffffffa0003f7824 */ /* 0x000fe400078e020c */
[----:B------:R-:W-:Y:S02]  /*22b50*/  VIADD R66, R59, 0xffffffff ;  /* 0xffffffff3b427836 */ /* 0x000fe40000000000 */
        /* <DEDUP_REMOVED lines=13> */
.L_x_4041:
[----:B------:R-:W-:-:S13]  /*22c30*/  ISETP.NE.AND P0, PT, R13, 0x1, PT ;  /* 0x000000010d00780c */ /* 0x000fda0003f05270 */
[----:B------:R-:W-:-:S05]  /*22c40*/  @P0 IMAD.HI.U32 R60, R10, R14, RZ ;  /* 0x0000000e0a3c0227 */ /* 0x000fca00078e00ff */
[----:B------:R-:W-:-:S07]  /*22c50*/  @P0 SHF.R.U32.HI R10, RZ, R15, R60 ;  /* 0x0000000fff0a0219 */ /* 0x000fce000001163c */
.L_x_4042:
[----:B------:R-:W-:Y:S05]  /*22c60*/  BSYNC B1 ;  /* 0x0000000000017941 */ /* 0x000fea0003800000 */
.L_x_4040:
[----:B------:R-:W-:-:S05]  /*22c70*/  IMAD R10, R10, R13, R66 ;  /* 0x0000000d0a0a7224 */ /* 0x000fca00078e0242 */
[----:B------:R-:W-:Y:S02]  /*22c80*/  VIMNMX R59, R59, R10, !PT ;  /* 0x0000000a3b3b7248 */ /* 0x000fe40007fe0100 */
[----:B------:R-:W-:-:S07]  /*22c90*/  VIADDMNMX R12, R10, R13, R12, PT ;  /* 0x0000000d0a0c7246 */ /* 0x000fce000380010c */
.L_x_4039:
[----:B------:R-:W-:Y:S05]  /*22ca0*/  BSYNC B0 ;  /* 0x0000000000007941 */ /* 0x000fea0003800000 */
.L_x_4038:
[C---:B------:R-:W-:Y:S01]  /*22cb0*/  ISETP.GE.AND P0, PT, R63.reuse, 0x2, PT ;  /* 0x000000023f00780c */ /* 0x040fe20003f06270 */
[----:B------:R-:W1:Y:S01]  /*22cc0*/  SHFL.IDX PT, R6, R6, 0x1, 0x1c1f ;  /* 0x003c1f0006067f89 */ /* 0x000e6200000e0000 */
        /* <DEDUP_REMOVED lines=12> */
[----:B------:R-:W-:Y:S01]  /*22d90*/  ISETP.GE.AND P2, PT, R63, 0x11, PT ;  /* 0x000000113f00780c */ /* 0x000fe20003f46270 */
[----:B-1----:R-:W-:Y:S01]  /*22da0*/  IMAD.IADD R64, R61, 0x1, R6 ;  /* 0x000000013d407824 */ /* 0x002fe200078e0206 */
[----:B0-----:R-:W-:Y:S02]  /*22db0*/  FSEL R75, R75, -INF , !P0 ;  /* 0xff8000004b4b7808 */ /* 0x001fe40004000000 */
        /* <DEDUP_REMOVED lines=94> */
[----:B------:R-:W-:Y:S02]  /*233a0*/  FSEL R65, R5, -INF , !P6 ;  /* 0xff80000005417808 */ /* 0x000fe40007000000 */
[----:B------:R-:W-:-:S04]  /*233b0*/  ISETP.GE.AND P6, PT, R63, 0x5a, PT ;  /* 0x0000005a3f00780c */ /* 0x000fc80003fc6270 */
[----:B------:R-:W-:Y:S02]  /*233c0*/  P2R R90, PR, RZ, 0x40 ;  /* 0x00000040ff5a7803 */ /* 0x000fe40000000000 */
[----:B------:R-:W-:-:S04]  /*233d0*/  ISETP.GT.AND P6, PT, R59, 0x59, !P6 ;  /* 0x000000593b00780c */ /* 0x000fc800077c4270 */
[----:B------:R-:W-:Y:S01]  /*233e0*/  ISETP.LT.OR P6, PT, R12, 0x5a, P6 ;  /* 0x0000005a0c00780c */ /* 0x000fe200037c1670 */
[----:B------:R-:W-:-:S03]  /*233f0*/  IMAD.IADD R12, R62, 0x1, R6 ;  /* 0x000000013e0c7824 */ /* 0x000fc600078e0206 */
        /* <DEDUP_REMOVED lines=13> */
.L_x_4046:
[----:B------:R-:W-:-:S13]  /*234d0*/  ISETP.NE.AND P6, PT, R13, 0x1, PT ;  /* 0x000000010d00780c */ /* 0x000fda0003fc5270 */
[----:B------:R-:W-:-:S05]  /*234e0*/  @P6 IMAD.HI.U32 R14, R8, R14, RZ ;  /* 0x0000000e080e6227 */ /* 0x000fca00078e00ff */
[----:B------:R-:W-:-:S07]  /*234f0*/  @P6 SHF.R.U32.HI R8, RZ, R15, R14 ;  /* 0x0000000fff086219 */ /* 0x000fce000001160e */
.L_x_4047:
[----:B------:R-:W-:Y:S05]  /*23500*/  BSYNC B1 ;  /* 0x0000000000017941 */ /* 0x000fea0003800000 */
.L_x_4045:
[----:B------:R-:W-:-:S05]  /*23510*/  IMAD R7, R8, R13, R66 ;  /* 0x0000000d08077224 */ /* 0x000fca00078e0242 */
[----:B------:R-:W-:Y:S02]  /*23520*/  VIADDMNMX R12, R7, R13, R12, PT ;  /* 0x0000000d070c7246 */ /* 0x000fe4000380010c */
[----:B------:R-:W-:-:S07]  /*23530*/  VIMNMX R64, R64, R7, !PT ;  /* 0x0000000740407248 */ /* 0x000fce0007fe0100 */
.L_x_4044:
[----:B------:R-:W-:Y:S05]  /*23540*/  BSYNC B0 ;  /* 0x0000000000007941 */ /* 0x000fea0003800000 */
.L_x_4043:
[----:B------:R-:W2:Y:S01]  /*23550*/  LD.E.64 R6, desc[UR44][R16.64+0x210] ;  /* 0x0002102c10067980 */ /* 0x000ea2000c101b00 */
        /* <DEDUP_REMOVED lines=74> */
[----:B------:R-:W-:Y:S02]  /*23a00*/  ISETP.GT.AND P1, PT, R64, 0x49, !P1 ;  /* 0x000000494000780c */ /* 0x000fe40004f24270 */
        /* <DEDUP_REMOVED lines=39> */
[----:B------:R-:W-:-:S04]  /*23c80*/  FMNMX.FTZ R9, R25, R8, !PT ;  /* 0x0000000819097209 */ /* 0x000fc80007810000 */
[----:B------:R-:W-:-:S04]  /*23c90*/  FMNMX.FTZ R9, R38, R9, !PT ;  /* 0x0000000926097209 */ /* 0x000fc80007810000 */
[----:B------:R-:W-:Y:S02]  /*23ca0*/  FMNMX.FTZ R9, R18, R9, !PT ;  /* 0x0000000912097209 */ /* 0x000fe40007810000 */
[----:B------:R-:W-:Y:S02]  /*23cb0*/  ISETP.LT.OR P0, PT, R12, 0x49, P0 ;  /* 0x000000490c00780c */ /* 0x000fe40000701670 */
[----:B------:R-:W-:Y:S02]  /*23cc0*/  FMNMX.FTZ R8, R42, R9, !PT ;  /* 0x000000092a087209 */ /* 0x000fe40007810000 */
[----:B0-----:R-:W-:Y:S02]  /*23cd0*/  FMNMX.FTZ R32, R19, R32, !PT ;  /* 0x0000002013207209 */ /* 0x001fe40007810000 */
[----:B------:R-:W-:Y:S02]  /*23ce0*/  ISETP.LT.OR P1, PT, R12, 0x4a, P1 ;  /* 0x0000004a0c00780c */ /* 0x000fe40000f21670 */
[----:B------:R-:W-:Y:S01]  /*23cf0*/  FSEL R40, R40, -INF , !P0 ;  /* 0xff80000028287808 */ /* 0x000fe20004000000 */
[----:B------:R-:W0:Y:S01]  /*23d00*/  SHFL.BFLY PT, R29, R32, 0x1, 0x1f ;  /* 0x0c201f00201d7f89 */ /* 0x000e2200000e0000 */
[----:B------:R-:W-:-:S02]  /*23d10*/  FMNMX.FTZ R9, R41, R8, !PT ;  /* 0x0000000829097209 */ /* 0x000fc40007810000 */
[----:B------:R-:W-:Y:S02]  /*23d20*/  ISETP.LT.OR P2, PT, R12, 0x51, P2 ;  /* 0x000000510c00780c */ /* 0x000fe40001741670 */
[----:B------:R-:W-:Y:S02]  /*23d30*/  FSEL R39, R39, -INF , !P1 ;  /* 0xff80000027277808 */ /* 0x000fe40004800000 */
[----:B------:R-:W-:Y:S02]  /*23d40*/  FMNMX.FTZ R8, R40, R9, !PT ;  /* 0x0000000928087209 */ /* 0x000fe40007810000 */
[----:B------:R-:W-:Y:S02]  /*23d50*/  ISETP.GT.AND P4, PT, R64, 0x58, !P4 ;  /* 0x000000584000780c */ /* 0x000fe40006784270 */
[----:B------:R-:W-:Y:S02]  /*23d60*/  ISETP.LT.OR P3, PT, R12, 0x52, P3 ;  /* 0x000000520c00780c */ /* 0x000fe40001f61670 */
[----:B------:R-:W-:-:S02]  /*23d70*/  FSEL R47, R47, -INF , !P2 ;  /* 0xff8000002f2f7808 */ /* 0x000fc40005000000 */
[----:B------:R-:W-:Y:S02]  /*23d80*/  FMNMX.FTZ R8, R39, R8, !PT ;  /* 0x0000000827087209 */ /* 0x000fe40007810000 */
[----:B------:R-:W-:Y:S02]  /*23d90*/  ISETP.GT.AND P0, PT, R64, 0x59, !P6 ;  /* 0x000000594000780c */ /* 0x000fe40007704270 */
[----:B------:R-:W-:Y:S02]  /*23da0*/  ISETP.LT.OR P4, PT, R12, 0x59, P4 ;  /* 0x000000590c00780c */ /* 0x000fe40002781670 */
[----:B------:R-:W-:Y:S02]  /*23db0*/  FSEL R48, R48, -INF , !P3 ;  /* 0xff80000030307808 */ /* 0x000fe40005800000 */
[----:B------:R-:W-:Y:S01]  /*23dc0*/  FMNMX.FTZ R9, R47, R8, !PT ;  /* 0x000000082f097209 */ /* 0x000fe20007810000 */
[----:B------:R-:W-:Y:S01]  /*23dd0*/  UIADD3 UR4, UP0, UR37, 0x210, URZ ;  /* 0x0000021025047890 */ /* 0x000fe2000ff1e03f */
[----:B------:R-:W-:-:S02]  /*23de0*/  ISETP.LT.OR P0, PT, R12, 0x5a, P0 ;  /* 0x0000005a0c00780c */ /* 0x000fc40000701670 */
[----:B------:R-:W-:Y:S02]  /*23df0*/  FSEL R56, R56, -INF , !P4 ;  /* 0xff80000038387808 */ /* 0x000fe40006000000 */
[----:B------:R-:W-:Y:S01]  /*23e00*/  FMNMX.FTZ R9, R48, R9, !PT ;  /* 0x0000000930097209 */ /* 0x000fe20007810000 */
[----:B------:R-:W-:Y:S02]  /*23e10*/  ULOP3.LUT UR4, UR4, 0x4, URZ, 0xfc, !UPT ;  /* 0x0000000404047892 */ /* 0x000fe4000f8efc3f */
[----:B------:R-:W-:Y:S01]  /*23e20*/  UIADD3.X UR5, URZ, UR36, URZ, UP0, !UPT ;  /* 0x000000243f057290 */ /* 0x000fe200087fe43f */
[----:B------:R-:W-:Y:S02]  /*23e30*/  FSEL R64, R20, -INF , !P0 ;  /* 0xff80000014407808 */ /* 0x000fe40004000000 */
[----:B------:R-:W-:Y:S01]  /*23e40*/  FMNMX.FTZ R15, R56, R9, !PT ;  /* 0x00000009380f7209 */ /* 0x000fe20007810000 */
[----:B------:R-:W-:Y:S01]  /*23e50*/  IMAD.U32 R8, RZ, RZ, UR4 ;  /* 0x00000004ff087e24 */ /* 0x000fe2000f8e00ff */
[----:B0-----:R-:W-:Y:S01]  /*23e60*/  FMNMX.FTZ R29, R32, R29, !PT ;  /* 0x0000001d201d7209 */ /* 0x001fe20007810000 */
[----:B------:R-:W-:Y:S01]  /*23e70*/  IMAD.U32 R9, RZ, RZ, UR5 ;  /* 0x00000005ff097e24 */ /* 0x000fe2000f8e00ff */
[----:B------:R-:W-:Y:S01]  /*23e80*/  FMNMX.FTZ R15, R64, R15, !PT ;  /* 0x0000000f400f7209 */ /* 0x000fe20007810000 */
        /* <DEDUP_REMOVED lines=14> */
[----:B------:R-:W-:-:S04]  /*23f70*/  FSETP.NEU.FTZ.AND P1, PT, R20, -INF , PT ;  /* 0xff8000001400780b */ /* 0x000fc80003f3d000 */
[----:B------:R-:W-:-:S05]  /*23f80*/  FSEL R32, R20, RZ, P1 ;  /* 0x000000ff14207208 */ /* 0x000fca0000800000 */
[----:B------:R-:W-:Y:S01]  /*23f90*/  FADD.FTZ R32, R7, -R32 ;  /* 0x8000002007207221 */ /* 0x000fe20000010000 */
[----:B------:R-:W-:-:S04]  /*23fa0*/  UIADD3 UR4, UP0, UR37, 0x240, URZ ;  /* 0x0000024025047890 */ /* 0x000fc8000ff1e03f */
[----:B------:R-:W-:Y:S02]  /*23fb0*/  ULOP3.LUT UR6, UR4, 0x4, URZ, 0xfc, !UPT ;  /* 0x0000000404067892 */ /* 0x000fe4000f8efc3f */
[----:B------:R-:W-:Y:S01]  /*23fc0*/  UIADD3.X UR5, URZ, UR36, URZ, UP0, !UPT ;  /* 0x000000243f057290 */ /* 0x000fe200087fe43f */
[C---:B--2---:R-:W-:Y:S01]  /*23fd0*/  FSETP.NEU.FTZ.AND P0, PT, R70.reuse, -INF , PT ;  /* 0xff8000004600780b */ /* 0x044fe20003f1d000 */
[----:B---3--:R-:W-:-:S05]  /*23fe0*/  FMUL.FTZ R7, R70, R67 ;  /* 0x0000004346077220 */ /* 0x008fca0000410000 */
[----:B0-----:R-:W-:Y:S01]  /*23ff0*/  FSEL R8, R7, RZ, P0 ;  /* 0x000000ff07087208 */ /* 0x001fe20000000000 */
[----:B------:R-:W-:-:S04]  /*24000*/  FMUL.FTZ R7, R20, R67 ;  /* 0x0000004314077220 */ /* 0x000fc80000410000 */
[-CC-:B------:R-:W-:Y:S01]  /*24010*/  FFMA.FTZ R20, R5, R67.reuse, -R8.reuse ;  /* 0x0000004305147223 */ /* 0x180fe20000010808 */
        /* <DEDUP_REMOVED lines=24> */
[----:B------:R-:W-:Y:S01]  /*241a0*/  FSEL R8, R7, RZ, P1 ;  /* 0x000000ff07087208 */ /* 0x000fe20000800000 */
[----:B------:R-:W-:Y:S01]  /*241b0*/  FADD.FTZ R6, R6, -R5 ;  /* 0x8000000506067221 */ /* 0x000fe20000010000 */
[----:B------:R-:W-:-:S03]  /*241c0*/  FMUL.FTZ R12, R67, R32 ;  /* 0x00000020430c7220 */ /* 0x000fc60000410000 */
[-CC-:B------:R-:W-:Y:S01]  /*241d0*/  FFMA.FTZ R36, R14, R67.reuse, -R8.reuse ;  /* 0x000000430e247223 */ /* 0x180fe20000010808 */
[-C--:B------:R-:W-:Y:S01]  /*241e0*/  FMUL.FTZ R6, R6, R67.reuse ;  /* 0x0000004306067220 */ /* 0x080fe20000410000 */
        /* <DEDUP_REMOVED lines=119> */
[C---:B------:R-:W-:Y:S01]  /*24960*/  FMUL.FTZ R25, R7.reuse, R66 ;  /* 0x0000004207197220 */ /* 0x040fe20000410000 */
[----:B------:R-:W-:Y:S02]  /*24970*/  IMAD.U32 R10, RZ, RZ, UR6 ;  /* 0x00000006ff0a7e24 */ /* 0x000fe4000f8e00ff */
[----:B---3--:R-:W-:Y:S02]  /*24980*/  FADD.FTZ R9, R20, R9 ;  /* 0x0000000914097221 */ /* 0x008fe40000010000 */
[----:B------:R-:W-:Y:S01]  /*24990*/  ST.E desc[UR44][R16.64+0x240], R25 ;  /* 0x0002401910007985 */ /* 0x000fe2000c10192c */
[----:B------:R-:W-:Y:S01]  /*249a0*/  FADD.FTZ R13, R18, R11 ;  /* 0x0000000b120d7221 */ /* 0x000fe20000010000 */
[----:B------:R-:W-:Y:S02]  /*249b0*/  IMAD.U32 R11, RZ, RZ, UR5 ;  /* 0x00000005ff0b7e24 */ /* 0x000fe4000f8e00ff */
        /* <DEDUP_REMOVED lines=8> */
[----:B------:R-:W4:Y:S04]  /*24a40*/  LD.E R146, desc[UR44][R16.64+0x260] ;  /* 0x0002602c10927980 */ /* 0x000f28000c101900 */
        /* <DEDUP_REMOVED lines=64> */
[C---:B----4-:R-:W-:Y:S01]  /*24e50*/  FMUL.FTZ R25, R7.reuse, R146 ;  /* 0x0000009207197220 */ /* 0x050fe20000410000 */
[C---:B-1----:R-:W-:Y:S01]  /*24e60*/  FMUL.FTZ R27, R7.reuse, R144 ;  /* 0x00000090071b7220 */ /* 0x042fe20000410000 */
        /* <DEDUP_REMOVED lines=111> */
[----:B------:R1:W-:Y:S04]  /*25560*/  ST.E desc[UR44][R16.64+0x3f4], R27 ;  /* 0x0003f41b10007985 */ /* 0x0003e8000c10192c */
[----:B------:R-:W-:Y:S04]  /*25570*/  ST.E desc[UR44][R16.64+0x400], R41 ;  /* 0x0004002910007985 */ /* 0x000fe8000c10192c */
[----:B------:R-:W-:Y:S04]  /*25580*/  ST.E desc[UR44][R16.64+0x404], R43 ;  /* 0x0004042b10007985 */ /* 0x000fe8000c10192c */
[----:B------:R-:W-:Y:S04]  /*25590*/  ST.E desc[UR44][R16.64+0x410], R39 ;  /* 0x0004102710007985 */ /* 0x000fe8000c10192c */
[----:B------:R-:W-:Y:S04]  /*255a0*/  ST.E desc[UR44][R16.64+0x414], R13 ;  /* 0x0004140d10007985 */ /* 0x000fe8000c10192c */
[----:B------:R-:W-:Y:S04]  /*255b0*/  ST.E desc[UR44][R16.64+0x420], R45 ;  /* 0x0004202d10007985 */ /* 0x000fe8000c10192c */
[----:B------:R2:W-:Y:S04]  /*255c0*/  ST.E desc[UR44][R16.64+0x424], R47 ;  /* 0x0004242f10007985 */ /* 0x0005e8000c10192c */
[----:B------:R3:W-:Y:S04]  /*255d0*/  ST.E desc[UR44][R16.64+0x430], R49 ;  /* 0x0004303110007985 */ /* 0x0007e8000c10192c */
        /* <DEDUP_REMOVED lines=155> */
[C---:B0-----:R-:W-:Y:S01]  /*25f90*/  FMUL.FTZ R43, R12.reuse, R26 ;  /* 0x0000001a0c2b7220 */ /* 0x041fe20000410000 */
        /* <DEDUP_REMOVED lines=1273> */
[----:B--2---:R-:W-:Y:S04]  /*2af30*/  ST.E desc[UR44][R8.64], R19 ;  /* 0x0000001308007985 */ /* 0x004fe8000c10192c */
[----:B------:R-:W2:Y:S04]  /*2af40*/  LD.E R21, desc[UR44][R6.64] ;  /* 0x0000002c06157980 */ /* 0x000ea8000c101900 */
[----:B--2---:R1:W-:Y:S04]  /*2af50*/  ST.E desc[UR44][R6.64], R21 ;  /* 0x0000001506007985 */ /* 0x0043e8000c10192c */
[----:B0-----:R-:W2:Y:S04]  /*2af60*/  LD.E R4, desc[UR44][R16.64+0x250] ;  /* 0x0002502c10047980 */ /* 0x001ea8000c101900 */
[----:B------:R-:W3:Y:S04]  /*2af70*/  LD.E R5, desc[UR44][R16.64+0x254] ;  /* 0x0002542c10057980 */ /* 0x000ee8000c101900 */
[----:B-1----:R-:W4:Y:S04]  /*2af80*/  LD.E R6, desc[UR44][R16.64+0x258] ;  /* 0x0002582c10067980 */ /* 0x002f28000c101900 */
        /* <DEDUP_REMOVED lines=121> */
[----:B--2---:R-:W-:Y:S04]  /*2b720*/  ST.E desc[UR44][R16.64+0x250], R4 ;  /* 0x0002500410007985 */ /* 0x004fe8000c10192c */
[----:B---3--:R-:W-:Y:S04]  /*2b730*/  ST.E desc[UR44][R16.64+0x254], R5 ;  /* 0x0002540510007985 */ /* 0x008fe8000c10192c */
[----:B----4-:R-:W-:Y:S04]  /*2b740*/  ST.E desc[UR44][R16.64+0x258], R6 ;  /* 0x0002580610007985 */ /* 0x010fe8000c10192c */
        /* <DEDUP_REMOVED lines=121> */
[----:B0-----:R-:W2:Y:S04]  /*2bee0*/  LDL.64 R6, [R1+0x198] ;  /* 0x0001980001067983 */ /* 0x001ea80000100a00 */
[----:B------:R1:W5:Y:S04]  /*2bef0*/  LD.E R4, desc[UR44][R2.64] ;  /* 0x0000002c02047980 */ /* 0x000368000c101900 */
[----:B--2---:R-:W2:Y:S01]  /*2bf00*/  LD.E R5, desc[UR44][R6.64] ;  /* 0x0000002c06057980 */ /* 0x004ea2000c101900 */
[----:B------:R-:W-:Y:S01]  /*2bf10*/  BSSY B0, `(.L_x_4048) ;  /* 0x0000005000007945 */ /* 0x000fe20003800000 */
[----:B--2---:R-:W-:-:S04]  /*2bf20*/  LOP3.LUT R5, R5, 0x1, RZ, 0xfc, !PT ;  /* 0x0000000105057812 */ /* 0x004fc800078efcff */
[----:B------:R-:W-:-:S13]  /*2bf30*/  ISETP.NE.AND P0, PT, R5, 0x3, PT ;  /* 0x000000030500780c */ /* 0x000fda0003f05270 */
[----:B-1----:R-:W-:Y:S05]  /*2bf40*/  @!P0 BRA `(.L_x_4049) ;  /* 0x0000000000048947 */ /* 0x002fea0003800000 */
[----:B------:R-:W-:Y:S01]  /*2bf50*/  BPT.TRAP 0x1 ;  /* 0x000000040000795c */ /* 0x000fe20000300000 */
.L_x_4049:
[----:B------:R-:W-:Y:S05]  /*2bf60*/  BSYNC B0 ;  /* 0x0000000000007941 */ /* 0x000fea0003800000 */
.L_x_4048:
        /* <DEDUP_REMOVED lines=9> */
.L_x_4021:
[----:B------:R-:W3:Y:S01]  /*2c000*/  LDL R7, [R1+0x220] ;  /* 0x0002200001077983 */ /* 0x000ee20000100800 */
[----:B------:R-:W-:Y:S05]  /*2c010*/  WARPSYNC.ALL ;  /* 0x0000000000007948 */ /* 0x000fea0003800000 */
[----:B-1----:R-:W4:Y:S04]  /*2c020*/  LDL R5, [R1+0x224] ;  /* 0x0002240001057983 */ /* 0x002f280000100800 */
[----:B------:R-:W5:Y:S04]  /*2c030*/  LDL.64 R18, [R1+0x240] ;  /* 0x0002400001127983 */ /* 0x000f680000100a00 */
[----:B------:R-:W5:Y:S04]  /*2c040*/  LDL.64 R20, [R1+0x250] ;  /* 0x0002500001147983 */ /* 0x000f680000100a00 */
[----:B------:R-:W5:Y:S04]  /*2c050*/  LDL.64 R14, [R1+0x260] ;  /* 0x00026000010e7983 */ /* 0x000f680000100a00 */
[----:B------:R-:W5:Y:S04]  /*2c060*/  LDL.64 R12, [R1+0x270] ;  /* 0x00027000010c7983 */ /* 0x000f680000100a00 */
[----:B------:R-:W5:Y:S04]  /*2c070*/  LDL.64 R10, [R1+0x280] ;  /* 0x00028000010a7983 */ /* 0x000f680000100a00 */
[----:B------:R-:W5:Y:S04]  /*2c080*/  LDL.64 R8, [R1+0x290] ;  /* 0x0002900001087983 */ /* 0x000f680000100a00 */
[----:B------:R-:W5:Y:S01]  /*2c090*/  LDL R121, [R1+0x1f8] ;  /* 0x0001f80001797983 */ /* 0x000f620000100800 */
[----:B------:R-:W-:-:S03]  /*2c0a0*/  IMAD.MOV.U32 R116, RZ, RZ, RZ ;  /* 0x000000ffff747224 */ /* 0x000fc600078e00ff */
[----:B------:R-:W5:Y:S01]  /*2c0b0*/  LDL.64 R104, [R1+0x320] ;  /* 0x0003200001687983 */ /* 0x000f620000100a00 */
[----:B------:R-:W-:Y:S02]  /*2c0c0*/  IMAD.MOV.U32 R117, RZ, RZ, -0x800000 ;  /* 0xff800000ff757424 */ /* 0x000fe400078e00ff */
[----:B------:R-:W-:Y:S01]  /*2c0d0*/  IMAD.MOV.U32 R118, RZ, RZ, -0x800000 ;  /* 0xff800000ff767424 */ /* 0x000fe200078e00ff */
[----:B------:R-:W5:Y:S04]  /*2c0e0*/  LDL.64 R114, [R1+0x2d0] ;  /* 0x0002d00001727983 */ /* 0x000f680000100a00 */
        /* <DEDUP_REMOVED lines=40> */
[----:B------:R-:W5:Y:S04]  /*2c370*/  LDL R122, [R1+0x200] ;  /* 0x00020000017a7983 */ /* 0x000f680000100800 */
[----:B------:R-:W5:Y:S04]  /*2c380*/  LDL R119, [R1+0x204] ;  /* 0x0002040001777983 */ /* 0x000f680000100800 */
[----:B---3--:R-:W0:Y:S02]  /*2c390*/  SHFL.BFLY PT, R0, R7, 0x2, 0x1f ;  /* 0x0c401f0007007f89 */ /* 0x008e2400000e0000 */
[----:B0-----:R-:W-:-:S02]  /*2c3a0*/  FADD.FTZ R2, R7, R0 ;  /* 0x0000000007027221 */ /* 0x001fc40000010000 */
[----:B------:R-:W3:Y:S04]  /*2c3b0*/  LDL.64 R6, [R1+0x2c0] ;  /* 0x0002c00001067983 */ /* 0x000ee80000100a00 */
[----:B------:R-:W2:Y:S02]  /*2c3c0*/  SHFL.BFLY PT, R3, R2, 0x1, 0x1f ;  /* 0x0c201f0002037f89 */ /* 0x000ea400000e0000 */
[----:B--2---:R-:W-:-:S05]  /*2c3d0*/  FADD.FTZ R4, R2, R3 ;  /* 0x0000000302047221 */ /* 0x004fca0000010000 */
[----:B------:R-:W-:Y:S04]  /*2c3e0*/  STL [R1+0x220], R4 ;  /* 0x0002200401007387 */ /* 0x000fe80000100800 */
[----:B------:R-:W2:Y:S04]  /*2c3f0*/  LDL R30, [R1+0x220] ;  /* 0x00022000011e7983 */ /* 0x000ea80000100800 */
[----:B----4-:R-:W0:Y:S02]  /*2c400*/  SHFL.BFLY PT, R0, R5, 0x2, 0x1f ;  /* 0x0c401f0005007f89 */ /* 0x010e2400000e0000 */
[----:B0-----:R-:W-:-:S02]  /*2c410*/  FADD.FTZ R3, R0, R5 ;  /* 0x0000000500037221 */ /* 0x001fc40000010000 */
[----:B------:R-:W4:Y:S04]  /*2c420*/  LDL.64 R4, [R1+0x2b0] ;  /* 0x0002b00001047983 */ /* 0x000f280000100a00 */
[----:B------:R-:W0:Y:S02]  /*2c430*/  SHFL.BFLY PT, R0, R3, 0x1, 0x1f ;  /* 0x0c201f0003007f89 */ /* 0x000e2400000e0000 */
[----:B0-----:R-:W-:Y:S02]  /*2c440*/  FADD.FTZ R0, R3, R0 ;  /* 0x0000000003007221 */ /* 0x001fe40000010000 */
[----:B------:R-:W3:Y:S03]  /*2c450*/  LDL.64 R2, [R1+0x2a0] ;  /* 0x0002a00001027983 */ /* 0x000ee60000100a00 */
[----:B------:R-:W-:-:S13]  /*2c460*/  FSETP.NE.FTZ.AND P1, PT, R0, RZ, PT ;  /* 0x000000ff0000720b */ /* 0x000fda0003f35000 */
[----:B------:R-:W4:Y:S04]  /*2c470*/  @P1 LDL R28, [R1+0x230] ;  /* 0x00023000011c1983 */ /* 0x000f280000100800 */
[----:B------:R-:W4:Y:S01]  /*2c480*/  @P1 LDL R29, [R1+0x214] ;  /* 0x00021400011d1983 */ /* 0x000f220000100800 */
[----:B--2---:R-:W-:-:S13]  /*2c490*/  FSETP.NE.FTZ.AND P0, PT, R30, RZ, PT ;  /* 0x000000ff1e00720b */ /* 0x004fda0003f15000 */
[----:B------:R-:W2:Y:S04]  /*2c4a0*/  @P0 LDL R24, [R1+0x230] ;  /* 0x0002300001180983 */ /* 0x000ea80000100800 */
[----:B------:R-:W2:Y:S01]  /*2c4b0*/  @P0 LDL R25, [R1+0x210] ;  /* 0x0002100001190983 */ /* 0x000ea20000100800 */
[----:B------:R-:W0:Y:S08]  /*2c4c0*/  @P1 MUFU.LG2 R27, R0 ;  /* 0x00000000001b1308 */ /* 0x000e300000000c00 */
[----:B------:R-:W1:Y:S08]  /*2c4d0*/  @P0 MUFU.LG2 R26, R30 ;  /* 0x0000001e001a0308 */ /* 0x000e700000000c00 */
[----:B------:R-:W1:Y:S01]  /*2c4e0*/  @P0 MUFU.RCP R116, R30 ;  /* 0x0000001e00740308 */ /* 0x000e620000001000 */
[----:B0-----:R-:W-:Y:S01]  /*2c4f0*/  @P1 FMUL.FTZ R31, R27, 0.69314718246459960938 ;  /* 0x3f3172181b1f1820 */ /* 0x001fe20000410000 */
[----:B-----5:R-:W-:-:S02]  /*2c500*/  VIADD R121, R121, 0x1 ;  /* 0x0000000179797836 */ /* 0x020fc40000000000 */
[----:B-1----:R-:W-:Y:S01]  /*2c510*/  @P0 FMUL.FTZ R27, R26, 0.69314718246459960938 ;  /* 0x3f3172181a1b0820 */ /* 0x002fe20000410000 */
        /* <DEDUP_REMOVED lines=14> */
[-C--:B----4-:R-:W-:Y:S01]  /*2c600*/  FMUL.FTZ R5, R5, R116.reuse ;  /* 0x0000007405057220 */ /* 0x090fe20000410000 */
[-C--:B------:R-:W-:Y:S01]  /*2c610*/  FMUL.FTZ R4, R4, R116.reuse ;  /* 0x0000007404047220 */ /* 0x080fe20000410000 */
[-C--:B------:R-:W-:Y:S01]  /*2c620*/  FMUL.FTZ R7, R7, R116.reuse ;  /* 0x0000007407077220 */ /* 0x080fe20000410000 */
[----:B------:R-:W-:Y:S01]  /*2c630*/  FMUL.FTZ R6, R6, R116 ;  /* 0x0000007406067220 */ /* 0x000fe20000410000 */
[----:B------:R-:W-:Y:S01]  /*2c640*/  STL.64 [R1+0x240], R18 ;  /* 0x0002401201007387 */ /* 0x000fe20000100a00 */
[----:B------:R-:W-:-:S03]  /*2c650*/  @P1 FMUL.FTZ R28, R28, 0.69314718246459960938 ;  /* 0x3f3172181c1c1820 */ /* 0x000fc60000410000 */
[----:B------:R-:W-:Y:S01]  /*2c660*/  STL.64 [R1+0x250], R20 ;  /* 0x0002501401007387 */ /* 0x000fe20000100a00 */
[----:B------:R-:W-:-:S03]  /*2c670*/  @P1 FFMA.FTZ R118, R28, R29, R31 ;  /* 0x0000001d1c761223 */ /* 0x000fc6000001001f */
[----:B------:R-:W-:Y:S04]  /*2c680*/  STL.64 [R1+0x260], R14 ;  /* 0x0002600e01007387 */ /* 0x000fe80000100a00 */
[----:B------:R0:W-:Y:S04]  /*2c690*/  STL.64 [R1+0x270], R12 ;  /* 0x0002700c01007387 */ /* 0x0001e80000100a00 */
[----:B------:R-:W-:Y:S04]  /*2c6a0*/  STL.64 [R1+0x280], R10 ;  /* 0x0002800a01007387 */ /* 0x000fe80000100a00 */
[----:B------:R1:W-:Y:S04]  /*2c6b0*/  STL.64 [R1+0x290], R8 ;  /* 0x0002900801007387 */ /* 0x0003e80000100a00 */
[----:B------:R-:W-:Y:S04]  /*2c6c0*/  STL.64 [R1+0x2a0], R2 ;  /* 0x0002a00201007387 */ /* 0x000fe80000100a00 */
[----:B------:R3:W-:Y:S04]  /*2c6d0*/  STL.64 [R1+0x2b0], R4 ;  /* 0x0002b00401007387 */ /* 0x0007e80000100a00 */
[----:B------:R4:W-:Y:S04]  /*2c6e0*/  STL.64 [R1+0x2c0], R6 ;  /* 0x0002c00601007387 */ /* 0x0009e80000100a00 */
[----:B------:R-:W5:Y:S04]  /*2c6f0*/  LDL.64 R30, [R1+0x388] ;  /* 0x00038800011e7983 */ /* 0x000f680000100a00 */
[----:B------:R-:W5:Y:S04]  /*2c700*/  LDL.64 R28, [R1+0x398] ;  /* 0x00039800011c7983 */ /* 0x000f680000100a00 */
[----:B0-----:R-:W5:Y:S04]  /*2c710*/  LDL.64 R12, [R1+0x3a8] ;  /* 0x0003a800010c7983 */ /* 0x001f680000100a00 */
[----:B------:R-:W5:Y:S04]  /*2c720*/  LDL.64 R20, [R1+0x3c8] ;  /* 0x0003c80001147983 */ /* 0x000f680000100a00 */
[----:B------:R-:W5:Y:S04]  /*2c730*/  LDL.64 R18, [R1+0x3d8] ;  /* 0x0003d80001127983 */ /* 0x000f680000100a00 */
[----:B------:R-:W5:Y:S04]  /*2c740*/  LDL.64 R14, [R1+0x3e8] ;  /* 0x0003e800010e7983 */ /* 0x000f680000100a00 */
[----:B-1----:R-:W5:Y:S04]  /*2c750*/  LDL.64 R8, [R1+0x3f8] ;  /* 0x0003f80001087983 */ /* 0x002f680000100a00 */
[----:B---3--:R-:W3:Y:S04]  /*2c760*/  LDL.64 R4, [R1+0x408] ;  /* 0x0004080001047983 */ /* 0x008ee80000100a00 */
[----:B------:R-:W3:Y:S04]  /*2c770*/  LDL.64 R10, [R1+0x418] ;  /* 0x00041800010a7983 */ /* 0x000ee80000100a00 */
[----:B------:R-:W3:Y:S04]  /*2c780*/  LDL.64 R2, [R1+0x428] ;  /* 0x0004280001027983 */ /* 0x000ee80000100a00 */
[----:B----4-:R-:W4:Y:S01]  /*2c790*/  LDL.64 R6, [R1+0x438] ;  /* 0x0004380001067983 */ /* 0x010f220000100a00 */
[----:B--2---:R-:W-:-:S04]  /*2c7a0*/  @P0 FMUL.FTZ R24, R24, 0.69314718246459960938 ;  /* 0x3f31721818180820 */ /* 0x004fc80000410000 */
[----:B------:R-:W-:Y:S02]  /*2c7b0*/  @P0 FFMA.FTZ R117, R24, R25, R27 ;  /* 0x0000001918750223 */ /* 0x000fe4000001001b */
[----:B------:R-:W2:Y:S04]  /*2c7c0*/  LDL.64 R26, [R1+0x358] ;  /* 0x00035800011a7983 */ /* 0x000ea80000100a00 */
[----:B------:R-:W2:Y:S01]  /*2c7d0*/  LDL.64 R24, [R1+0x3b8] ;  /* 0x0003b80001187983 */ /* 0x000ea20000100a00 */
[----:B------:R-:W-:-:S13]  /*2c7e0*/  ISETP.NE.AND P0, PT, R121, 0x2, PT ;  /* 0x000000027900780c */ /* 0x000fda0003f05270 */
[----:B------:R-:W2:Y:S01]  /*2c7f0*/  @!P0 LDL R120, [R1+0x1fc] ;  /* 0x0001fc0001788983 */ /* 0x000ea20000100800 */
[----:B------:R-:W0:Y:S01]  /*2c800*/  S2R R123, SR_TID.X ;  /* 0x00000000007b7919 */ /* 0x000e220000002100 */
[-C--:B------:R-:W-:Y:S01]  /*2c810*/  FMUL.FTZ R105, R105, R116.reuse ;  /* 0x0000007469697220 */ /* 0x080fe20000410000 */
[----:B------:R-:W-:-:S05]  /*2c820*/  FMUL.FTZ R104, R104, R116 ;  /* 0x0000007468687220 */ /* 0x000fca0000410000 */
[----:B------:R1:W-:Y:S02]  /*2c830*/  STL.64 [R1+0x320], R104 ;  /* 0x0003206801007387 */ /* 0x0003e40000100a00 */
[----:B-1----:R-:W-:-:S06]  /*2c840*/  IMAD.MOV.U32 R104, RZ, RZ, RZ ;  /* 0x000000ffff687224 */ /* 0x002fcc00078e00ff */
[----:B------:R-:W1:Y:S01]  /*2c850*/  @P1 MUFU.RCP R104, R0 ;  /* 0x0000000000681308 */ /* 0x000e620000001000 */
[----:B------:R4:W-:Y:S01]  /*2c860*/  STL [R1+0x224], R0 ;  /* 0x0002240001007387 */ /* 0x0009e20000100800 */
[-C--:B------:R-:W-:Y:S01]  /*2c870*/  FMUL.FTZ R115, R115, R116.reuse ;  /* 0x0000007473737220 */ /* 0x080fe20000410000 */
[----:B0-----:R-:W-:Y:S01]  /*2c880*/  SHF.R.U32.HI R123, RZ, 0x7, R123 ;  /* 0x00000007ff7b7819 */ /* 0x001fe2000001167b */
[-C--:B------:R-:W-:Y:S01]  /*2c890*/  FMUL.FTZ R114, R114, R116.reuse ;  /* 0x0000007472727220 */ /* 0x080fe20000410000 */
[-C--:B------:R-:W-:Y:S01]  /*2c8a0*/  FMUL.FTZ R113, R113, R116.reuse ;  /* 0x0000007471717220 */ /* 0x080fe20000410000 */
[-C--:B------:R-:W-:Y:S01]  /*2c8b0*/  FMUL.FTZ R112, R112, R116.reuse ;  /* 0x0000007470707220 */ /* 0x080fe20000410000 */
[----:B------:R-:W-:Y:S01]  /*2c8c0*/  IADD3 R105, -R123, 0xb, RZ ;  /* 0x0000000b7b697810 */ /* 0x000fe20007ffe1ff */
        /* <DEDUP_REMOVED lines=98> */
[-C--:B----4-:R-:W-:Y:S01]  /*2cef0*/  FMUL.FTZ R7, R7, R104.reuse ;  /* 0x0000006807077220 */ /* 0x090fe20000410000 */
[----:B------:R-:W-:Y:S01]  /*2cf00*/  FMUL.FTZ R6, R6, R104 ;  /* 0x0000006806067220 */ /* 0x000fe20000410000 */
[----:B------:R-:W-:-:S02]  /*2cf10*/  VIADD R122, R122, 0x1 ;  /* 0x000000017a7a7836 */ /* 0x000fc40000000000 */
[----:B------:R-:W-:Y:S01]  /*2cf20*/  VIADD R0, R119, 0x1 ;  /* 0x0000000177007836 */ /* 0x000fe20000000000 */
        /* <DEDUP_REMOVED lines=34> */
[-C--:B--2---:R-:W-:Y:S01]  /*2d150*/  FMUL.FTZ R27, R27, R104.reuse ;  /* 0x000000681b1b7220 */ /* 0x084fe20000410000 */
[-C--:B------:R-:W-:Y:S01]  /*2d160*/  FMUL.FTZ R26, R26, R104.reuse ;  /* 0x000000681a1a7220 */ /* 0x080fe20000410000 */
[-C--:B------:R-:W-:Y:S01]  /*2d170*/  FMUL.FTZ R25, R25, R104.reuse ;  /* 0x0000006819197220 */ /* 0x080fe20000410000 */
        /* <DEDUP_REMOVED lines=25> */
[----:B------:R-:W-:-:S03]  /*2d310*/  @!P0 LOP3.LUT R120, R120, 0x1, RZ, 0x3c, !PT ;  /* 0x0000000178788812 */ /* 0x000fc600078e3cff */
[----:B------:R0:W-:Y:S04]  /*2d320*/  STL [R1+0x1f8], R121 ;  /* 0x0001f87901007387 */ /* 0x0001e80000100800 */
[----:B------:R0:W-:Y:S04]  /*2d330*/  @!P0 STL [R1+0x1fc], R120 ;  /* 0x0001fc7801008387 */ /* 0x0001e80000100800 */
[----:B------:R0:W-:Y:S01]  /*2d340*/  @!P0 STL [R1+0x1f8], RZ ;  /* 0x0001f8ff01008387 */ /* 0x0001e20000100800 */
[----:B------:R0:W-:Y:S08]  /*2d350*/  BAR.ARV R105, 0x100 ;  /* 0x000400690000751d */ /* 0x0001f00000002000 */
[----:B------:R-:W-:Y:S06]  /*2d360*/  BAR.ARV 0x8, 0x180 ;  /* 0x0206000000007b1d */ /* 0x000fec0000002000 */
[----:B------:R-:W-:-:S13]  /*2d370*/  PLOP3.LUT P0, PT, PT, PT, PT, 0x8, 0x0 ;  /* 0x000000000000781c */ /* 0x000fda0003f0e170 */
.L_x_3928:
[----:B------:R-:W-:Y:S05]  /*2d380*/  WARPSYNC.ALL ;  /* 0x0000000000007948 */ /* 0x000fea0003800000 */
[----:B------:R-:W1:Y:S08]  /*2d390*/  S2UR UR4, SR_CgaCtaId ;  /* 0x00000000000479c3 */ /* 0x000e700000008800 */
[----:B------:R-:W-:Y:S01]  /*2d3a0*/  BAR.SYNC.DEFER_BLOCKING 0x5, 0x180 ;  /* 0x0146000000007b1d */ /* 0x000fe20000010000 */
[----:B0-----:R-:W-:-:S05]  /*2d3b0*/  MOV R2, 0x400 ;  /* 0x0000040000027802 */ /* 0x001fca0000000f00 */
[----:B------:R-:W-:Y:S01]  /*2d3c0*/  BSSY B0, `(.L_x_4051) ;  /* 0x0000518000007945 */ /* 0x000fe20003800000 */
[----:B-1----:R-:W-:-:S05]  /*2d3d0*/  IMAD.U32 R27, RZ, RZ, UR4 ;  /* 0x00000004ff1b7e24 */ /* 0x002fca000f8e00ff */
[----:B------:R-:W-:-:S05]  /*2d3e0*/  LEA R2, R27, R2, 0x18 ;  /* 0x000000021b027211 */ /* 0x000fca00078ec0ff */
[----:B------:R0:W1:Y:S01]  /*2d3f0*/  LDS.128 R96, [R2+0x324d0] ;  /* 0x0324d00002607984 */ /* 0x0000620000000c00 */
[----:B------:R-:W-:Y:S06]  /*2d400*/  BAR.ARV 0x4, 0x180 ;  /* 0x0106000000007b1d */ /* 0x000fec0000002000 */
[----:B------:R-:W-:Y:S05]  /*2d410*/  @P0 BRA `(.L_x_4052) ;  /* 0x0000004000c00947 */ /* 0x000fea0003800000 */
[----:B------:R-:W3:Y:S01]  /*2d420*/  LDL R0, [R1+0x524] ;  /* 0x0005240001007983 */ /* 0x000ee20000100800 */
[----:B------:R-:W-:-:S03]  /*2d430*/  ULDC UR4, c[0x0][0xbd4] ;  /* 0x0002f50000047ab9 */ /* 0x000fc60000000800 */
[----:B------:R-:W2:Y:S04]  /*2d440*/  LDL.128 R56, [R1+0x240] ;  /* 0x0002400001387983 */ /* 0x000ea80000100c00 */
[----:B------:R-:W2:Y:S04]  /*2d450*/  LDL.128 R52, [R1+0x260] ;  /* 0x0002600001347983 */ /* 0x000ea80000100c00 */
[----:B------:R-:W2:Y:S04]  /*2d460*/  LDL.128 R8, [R1+0x250] ;  /* 0x0002500001087983 */ /* 0x000ea80000100c00 */
[----:B------:R-:W2:Y:S04]  /*2d470*/  LDL.128 R4, [R1+0x270] ;  /* 0x0002700001047983 */ /* 0x000ea80000100c00 */
[----:B-----5:R-:W2:Y:S04]  /*2d480*/  LDL.128 R44, [R1+0x280] ;  /* 0x00028000012c7983 */ /* 0x020ea80000100c00 */
[----:B------:R-:W2:Y:S04]  /*2d490*/  LDL.128 R48, [R1+0x290] ;  /* 0x0002900001307983 */ /* 0x000ea80000100c00 */
[----:B------:R-:W2:Y:S04]  /*2d4a0*/  LDL.128 R88, [R1+0x2a0] ;  /* 0x0002a00001587983 */ /* 0x000ea80000100c00 */
[----:B------:R-:W2:Y:S01]  /*2d4b0*/  LDL.128 R40, [R1+0x2b0] ;  /* 0x0002b00001287983 */ /* 0x000ea20000100c00 */
[----:B------:R-:W4:Y:S03]  /*2d4c0*/  S2R R3, SR_SWINHI ;  /* 0x0000000000037919 */ /* 0x000f260000002f00 */
[----:B------:R-:W2:Y:S04]  /*2d4d0*/  LDL.128 R112, [R1+0x2c0] ;  /* 0x0002c00001707983 */ /* 0x000ea80000100c00 */
[----:B------:R-:W2:Y:S04]  /*2d4e0*/  LDL.128 R116, [R1+0x2d0] ;  /* 0x0002d00001747983 */ /* 0x000ea80000100c00 */
[----:B------:R-:W2:Y:S04]  /*2d4f0*/  LDL.128 R84, [R1+0x340] ;  /* 0x0003400001547983 */ /* 0x000ea80000100c00 */
[----:B------:R-:W2:Y:S04]  /*2d500*/  LDL.128 R76, [R1+0x360] ;  /* 0x00036000014c7983 */ /* 0x000ea80000100c00 */
[----:B------:R-:W2:Y:S04]  /*2d510*/  LDL.128 R80, [R1+0x350] ;  /* 0x0003500001507983 */ /* 0x000ea80000100c00 */
[----:B------:R-:W2:Y:S04]  /*2d520*/  LDL.128 R68, [R1+0x380] ;  /* 0x0003800001447983 */ /* 0x000ea80000100c00 */
[----:B------:R-:W2:Y:S01]  /*2d530*/  LDL.128 R72, [R1+0x370] ;  /* 0x0003700001487983 */ /* 0x000ea20000100c00 */
[----:B------:R-:W-:-:S02]  /*2d540*/  MOV R18, R2 ;  /* 0x0000000200127202 */ /* 0x000fc40000000f00 */
[----:B----4-:R-:W-:Y:S01]  /*2d550*/  MOV R19, R3 ;  /* 0x0000000300137202 */ /* 0x010fe20000000f00 */
[----:B------:R-:W4:Y:S04]  /*2d560*/  LDL.128 R64, [R1+0x390] ;  /* 0x0003900001407983 */ /* 0x000f280000100c00 */
[----:B------:R-:W4:Y:S04]  /*2d570*/  LDL.128 R104, [R1+0x420] ;  /* 0x0004200001687983 */ /* 0x000f280000100c00 */
[----:B------:R-:W4:Y:S01]  /*2d580*/  LDL.128 R108, [R1+0x430] ;  /* 0x00043000016c7983 */ /* 0x000f220000100c00 */
[----:B---3--:R-:W-:-:S03]  /*2d590*/  IMAD.WIDE R100, R0, 0x2, R18 ;  /* 0x0000000200647825 */ /* 0x008fc600078e0212 */
[----:B------:R-:W-:-:S04]  /*2d5a0*/  IADD3 R123, P0, R100, 0x4040, RZ ;  /* 0x00004040647b7810 */ /* 0x000fc80007f1e0ff */
[----:B------:R-:W-:-:S04]  /*2d5b0*/  LOP3.LUT R122, R123, 0x380, RZ, 0xc0, !PT ;  /* 0x000003807b7a7812 */ /* 0x000fc800078ec0ff */
[----:B------:R-:W-:-:S04]  /*2d5c0*/  SHF.R.U64 R122, R122, 0x3, RZ ;  /* 0x000000037a7a7819 */ /* 0x000fc800000012ff */
[----:B------:R-:W-:Y:S01]  /*2d5d0*/  LOP3.LUT R122, R122, R123, RZ, 0x3c, !PT ;  /* 0x0000007b7a7a7212 */ /* 0x000fe200078e3cff */
[----:B------:R-:W-:Y:S01]  /*2d5e0*/  IMAD.X R123, RZ, RZ, R101, P0 ;  /* 0x000000ffff7b7224 */ /* 0x000fe200000e0665 */
[C---:B------:R-:W-:Y:S02]  /*2d5f0*/  IADD3 R15, P0, R100.reuse, 0xc000, RZ ;  /* 0x0000c000640f7810 */ /* 0x040fe40007f1e0ff */
[C---:B------:R-:W-:Y:S02]  /*2d600*/  IADD3 R13, P1, R100.reuse, 0x20, RZ ;  /* 0x00000020640d7810 */ /* 0x040fe40007f3e0ff */
[----:B------:R-:W-:Y:S02]  /*2d610*/  IADD3 R103, P2, R100, 0x40, RZ ;  /* 0x0000004064677810 */ /* 0x000fe40007f5e0ff */
[----:B------:R-:W-:Y:S02]  /*2d620*/  LOP3.LUT R14, R15, 0x380, RZ, 0xc0, !PT ;  /* 0x000003800f0e7812 */ /* 0x000fe400078ec0ff */
[----:B------:R-:W-:-:S02]  /*2d630*/  LOP3.LUT R12, R13, 0x380, RZ, 0xc0, !PT ;  /* 0x000003800d0c7812 */ /* 0x000fc400078ec0ff */
[----:B------:R-:W-:Y:S02]  /*2d640*/  LOP3.LUT R102, R103, 0x380, RZ, 0xc0, !PT ;  /* 0x0000038067667812 */ /* 0x000fe400078ec0ff */
[C---:B------:R-:W-:Y:S02]  /*2d650*/  IADD3 R39, P4, R100.reuse, 0x4000, RZ ;  /* 0x0000400064277810 */ /* 0x040fe40007f9e0ff */
[C---:B------:R-:W-:Y:S02]  /*2d660*/  IADD3 R25, P3, R100.reuse, 0x60, RZ ;  /* 0x0000006064197810 */ /* 0x040fe40007f7e0ff */
[----:B------:R-:W-:Y:S02]  /*2d670*/  IADD3 R37, P5, R100, 0x4020, RZ ;  /* 0x0000402064257810 */ /* 0x000fe40007fbe0ff */
[----:B------:R-:W-:Y:S02]  /*2d680*/  SHF.R.U64 R14, R14, 0x3, RZ ;  /* 0x000000030e0e7819 */ /* 0x000fe400000012ff */
[----:B------:R-:W-:-:S02]  /*2d690*/  SHF.R.U64 R12, R12, 0x3, RZ ;  /* 0x000000030c0c7819 */ /* 0x000fc400000012ff */
[----:B------:R-:W-:Y:S02]  /*2d6a0*/  SHF.R.U64 R102, R102, 0x3, RZ ;  /* 0x0000000366667819 */ /* 0x000fe400000012ff */
[----:B------:R-:W-:Y:S02]  /*2d6b0*/  LOP3.LUT R38, R39, 0x380, RZ, 0xc0, !PT ;  /* 0x0000038027267812 */ /* 0x000fe400078ec0ff */
[----:B------:R-:W-:Y:S02]  /*2d6c0*/  LOP3.LUT R24, R25, 0x380, RZ, 0xc0, !PT ;  /* 0x0000038019187812 */ /* 0x000fe400078ec0ff */
[----:B------:R-:W-:Y:S02]  /*2d6d0*/  LOP3.LUT R36, R37, 0x380, RZ, 0xc0, !PT ;  /* 0x0000038025247812 */ /* 0x000fe400078ec0ff */
[----:B------:R-:W-:Y:S01]  /*2d6e0*/  LOP3.LUT R14, R14, R15, RZ, 0x3c, !PT ;  /* 0x0000000f0e0e7212 */ /* 0x000fe200078e3cff */
[--C-:B------:R-:W-:Y:S01]  /*2d6f0*/  IMAD.X R15, RZ, RZ, R101.reuse, P0 ;  /* 0x000000ffff0f7224 */ /* 0x100fe200000e0665 */
[----:B------:R-:W-:Y:S01]  /*2d700*/  LOP3.LUT R12, R12, R13, RZ, 0x3c, !PT ;  /* 0x0000000d0c0c7212 */ /* 0x000fe200078e3cff */
[--C-:B------:R-:W-:Y:S01]  /*2d710*/  IMAD.X R13, RZ, RZ, R101.reuse, P1 ;  /* 0x000000ffff0d7224 */ /* 0x100fe200008e0665 */
[----:B------:R-:W-:Y:S01]  /*2d720*/  LOP3.LUT R102, R102, R103, RZ, 0x3c, !PT ;  /* 0x0000006766667212 */ /* 0x000fe200078e3cff */
[----:B------:R-:W-:Y:S01]  /*2d730*/  IMAD.X R103, RZ, RZ, R101, P2 ;  /* 0x000000ffff677224 */ /* 0x000fe200010e0665 */
[----:B------:R-:W-:-:S02]  /*2d740*/  ISETP.NE.AND P0, PT, R210, RZ, PT ;  /* 0x000000ffd200720c */ /* 0x000fc40003f05270 */
[----:B------:R-:W-:Y:S02]  /*2d750*/  SHF.R.U64 R38, R38, 0x3, RZ ;  /* 0x0000000326267819 */ /* 0x000fe400000012ff */
[----:B------:R-:W-:Y:S02]  /*2d760*/  SHF.R.U64 R24, R24, 0x3, RZ ;  /* 0x0000000318187819 */ /* 0x000fe400000012ff */
[----:B------:R-:W-:Y:S02]  /*2d770*/  SHF.R.U64 R36, R36, 0x3, RZ ;  /* 0x0000000324247819 */ /* 0x000fe400000012ff */
[C---:B------:R-:W-:Y:S02]  /*2d780*/  IADD3 R35, P1, R100.reuse, 0x4060, RZ ;  /* 0x0000406064237810 */ /* 0x040fe40007f3e0ff */
[----:B------:R-:W-:Y:S02]  /*2d790*/  IADD3 R33, P2, R100, 0x8000, RZ ;  /* 0x0000800064217810 */ /* 0x000fe40007f5e0ff */
[----:B------:R-:W-:Y:S01]  /*2d7a0*/  SEL R210, R210, UR4, P0 ;  /* 0x00000004d2d27c07 */ /* 0x000fe20008000000 */
[----:B------:R-:W-:Y:S05]  /*2d7b0*/  WARPSYNC.ALL ;  /* 0x0000000000007948 */ /* 0x000fea0003800000 */
[----:B------:R-:W-:Y:S01]  /*2d7c0*/  LOP3.LUT R38, R38, R39, RZ, 0x3c, !PT ;  /* 0x0000002726267212 */ /* 0x000fe200078e3cff */
[--C-:B------:R-:W-:Y:S01]  /*2d7d0*/  IMAD.X R39, RZ, RZ, R101.reuse, P4 ;  /* 0x000000ffff277224 */ /* 0x100fe200020e0665 */
[----:B------:R-:W-:Y:S01]  /*2d7e0*/  LOP3.LUT R24, R24, R25, RZ, 0x3c, !PT ;  /* 0x0000001918187212 */ /* 0x000fe200078e3cff */
[--C-:B------:R-:W-:Y:S01]  /*2d7f0*/  IMAD.X R25, RZ, RZ, R101.reuse, P3 ;  /* 0x000000ffff197224 */ /* 0x100fe200018e0665 */
[----:B------:R-:W-:Y:S01]  /*2d800*/  LOP3.LUT R36, R36, R37, RZ, 0x3c, !PT ;  /* 0x0000002524247212 */ /* 0x000fe200078e3cff */
[----:B------:R-:W-:Y:S01]  /*2d810*/  IMAD.X R37, RZ, RZ, R101, P5 ;  /* 0x000000ffff257224 */ /* 0x000fe200028e0665 */
[----:B------:R-:W-:Y:S01]  /*2d820*/  LOP3.LUT R34, R35, 0x380, RZ, 0xc0, !PT ;  /* 0x0000038023227812 */ /* 0x000fe200078ec0ff */
[----:B------:R-:W-:Y:S01]  /*2d830*/  ULDC.64 UR6, c[0x0][0xd08] ;  /* 0x0003420000067ab9 */ /* 0x000fe20000000a00 */
[----:B------:R-:W-:Y:S01]  /*2d840*/  LOP3.LUT R32, R33, 0x380, RZ, 0xc0, !PT ;  /* 0x0000038021207812 */ /* 0x000fe200078ec0ff */
[----:B------:R-:W-:Y:S01]  /*2d850*/  ULDC.64 UR4, c[0x0][0xd00] ;  /* 0x0003400000047ab9 */ /* 0x000fe20000000a00 */
[----:B------:R-:W-:-:S02]  /*2d860*/  IADD3 R21, P4, R100, 0x8040, RZ ;  /* 0x0000804064157810 */ /* 0x000fc40007f9e0ff */
[C---:B------:R-:W-:Y:S02]  /*2d870*/  IADD3 R31, P3, R100.reuse, 0x8020, RZ ;  /* 0x00008020641f7810 */ /* 0x040fe40007f7e0ff */
[----:B------:R-:W-:Y:S02]  /*2d880*/  IADD3 R29, P5, R100, 0x8060, RZ ;  /* 0x00008060641d7810 */ /* 0x000fe40007fbe0ff */
[----:B------:R-:W-:Y:S02]  /*2d890*/  SHF.R.U64 R34, R34, 0x3, RZ ;  /* 0x0000000322227819 */ /* 0x000fe400000012ff */
[----:B------:R-:W-:Y:S02]  /*2d8a0*/  SHF.R.U64 R32, R32, 0x3, RZ ;  /* 0x0000000320207819 */ /* 0x000fe400000012ff */
[----:B------:R-:W-:Y:S02]  /*2d8b0*/  LOP3.LUT R20, R21, 0x380, RZ, 0xc0, !PT ;  /* 0x0000038015147812 */ /* 0x000fe400078ec0ff */
[----:B------:R-:W-:-:S02]  /*2d8c0*/  LOP3.LUT R61, R100, 0x380, RZ, 0xc0, !PT ;  /* 0x00000380643d7812 */ /* 0x000fc400078ec0ff */
[----:B------:R-:W-:Y:S02]  /*2d8d0*/  LOP3.LUT R30, R31, 0x380, RZ, 0xc0, !PT ;  /* 0x000003801f1e7812 */ /* 0x000fe400078ec0ff */
[----:B------:R-:W-:Y:S02]  /*2d8e0*/  LOP3.LUT R28, R29, 0x380, RZ, 0xc0, !PT ;  /* 0x000003801d1c7812 */ /* 0x000fe400078ec0ff */
[----:B------:R-:W-:Y:S01]  /*2d8f0*/  LOP3.LUT R34, R34, R35, RZ, 0x3c, !PT ;  /* 0x0000002322227212 */ /* 0x000fe200078e3cff */
[--C-:B------:R-:W-:Y:S01]  /*2d900*/  IMAD.X R35, RZ, RZ, R101.reuse, P1 ;  /* 0x000000ffff237224 */ /* 0x100fe200008e0665 */
[----:B------:R-:W-:Y:S01]  /*2d910*/  LOP3.LUT R32, R32, R33, RZ, 0x3c, !PT ;  /* 0x0000002120207212 */ /* 0x000fe200078e3cff */
[----:B------:R-:W-:Y:S01]  /*2d920*/  IMAD.X R33, RZ, RZ, R101, P2 ;  /* 0x000000ffff217224 */ /* 0x000fe200010e0665 */
[----:B------:R-:W-:Y:S02]  /*2d930*/  SHF.R.U64 R20, R20, 0x3, RZ ;  /* 0x0000000314147819 */ /* 0x000fe400000012ff */
[----:B------:R-:W-:-:S02]  /*2d940*/  SHF.R.U64 R61, R61, 0x3, RZ ;  /* 0x000000033d3d7819 */ /* 0x000fc400000012ff */
[----:B------:R-:W-:Y:S02]  /*2d950*/  SHF.R.U64 R30, R30, 0x3, RZ ;  /* 0x000000031e1e7819 */ /* 0x000fe400000012ff */
[C---:B------:R-:W-:Y:S02]  /*2d960*/  IADD3 R95, P1, R100.reuse, 0xc020, RZ ;  /* 0x0000c020645f7810 */ /* 0x040fe40007f3e0ff */
[----:B------:R-:W-:Y:S02]  /*2d970*/  IADD3 R93, P2, R100, 0xc040, RZ ;  /* 0x0000c040645d7810 */ /* 0x000fe40007f5e0ff */
[----:B------:R-:W-:Y:S02]  /*2d980*/  SHF.R.U64 R28, R28, 0x3, RZ ;  /* 0x000000031c1c7819 */ /* 0x000fe400000012ff */
[----:B------:R-:W-:Y:S01]  /*2d990*/  LOP3.LUT R20, R20, R21, RZ, 0x3c, !PT ;  /* 0x0000001514147212 */ /* 0x000fe200078e3cff */
[--C-:B------:R-:W-:Y:S01]  /*2d9a0*/  IMAD.X R21, RZ, RZ, R101.reuse, P4 ;  /* 0x000000ffff157224 */ /* 0x100fe200020e0665 */
[----:B------:R-:W-:Y:S01]  /*2d9b0*/  LOP3.LUT R60, R61, R100, RZ, 0x3c, !PT ;  /* 0x000000643d3c7212 */ /* 0x000fe200078e3cff */
[--C-:B------:R-:W-:Y:S01]  /*2d9c0*/  IMAD.MOV.U32 R61, RZ, RZ, R101.reuse ;  /* 0x000000ffff3d7224 */ /* 0x100fe200078e0065 */
[----:B------:R-:W-:Y:S01]  /*2d9d0*/  LOP3.LUT R30, R30, R31, RZ, 0x3c, !PT ;  /* 0x0000001f1e1e7212 */ /* 0x000fe200078e3cff */
[----:B------:R-:W-:Y:S01]  /*2d9e0*/  IMAD.X R31, RZ, RZ, R101, P3 ;  /* 0x000000ffff1f7224 */ /* 0x000fe200018e0665 */
[----:B------:R-:W-:-:S02]  /*2d9f0*/  LOP3.LUT R94, R95, 0x380, RZ, 0xc0, !PT ;  /* 0x000003805f5e7812 */ /* 0x000fc400078ec0ff */
[----:B------:R-:W-:Y:S02]  /*2da00*/  LOP3.LUT R92, R93, 0x380, RZ, 0xc0, !PT ;  /* 0x000003805d5c7812 */ /* 0x000fe400078ec0ff */
[----:B------:R-:W-:Y:S01]  /*2da10*/  LOP3.LUT R28, R28, R29, RZ, 0x3c, !PT ;  /* 0x0000001d1c1c7212 */ /* 0x000fe200078e3cff */
[----:B------:R-:W-:Y:S01]  /*2da20*/  IMAD.X R29, RZ, RZ, R101, P5 ;  /* 0x000000ffff1d7224 */ /* 0x000fe200028e0665 */
[----:B--2---:R-:W-:Y:S02]  /*2da30*/  F2FP.BF16.F32.PACK_AB R56, R57, R56 ;  /* 0x000000383938723e */ /* 0x004fe400000010ff */
[----:B------:R-:W-:Y:S02]  /*2da40*/  SHF.R.U64 R94, R94, 0x3, RZ ;  /* 0x000000035e5e7819 */ /* 0x000fe400000012ff */
[----:B------:R-:W-:Y:S02]  /*2da50*/  SHF.R.U64 R92, R92, 0x3, RZ ;  /* 0x000000035c5c7819 */ /* 0x000fe400000012ff */
[----:B------:R-:W-:-:S02]  /*2da60*/  F2FP.BF16.F32.PACK_AB R57, R59, R58 ;  /* 0x0000003a3b39723e */ /* 0x000fc400000010ff */
[----:B------:R-:W-:Y:S02]  /*2da70*/  F2FP.BF16.F32.PACK_AB R52, R53, R52 ;  /* 0x000000343534723e */ /* 0x000fe400000010ff */
[----:B------:R-:W-:Y:S02]  /*2da80*/  MOV R61, R60 ;  /* 0x0000003c003d7202 */ /* 0x000fe40000000f00 */
[----:B------:R-:W-:Y:S02]  /*2da90*/  MOV R26, R38 ;  /* 0x00000026001a7202 */ /* 0x000fe40000000f00 */
[----:B-1----:R-:W-:Y:S02]  /*2daa0*/  MOV R96, R36 ;  /* 0x0000002400607202 */ /* 0x002fe40000000f00 */
[----:B------:R-:W-:Y:S01]  /*2dab0*/  MOV R20, R20 ;  /* 0x0000001400147202 */ /* 0x000fe20000000f00 */
[----:B------:R-:W2:Y:S01]  /*2dac0*/  LDL.128 R36, [R1+0x2e0] ;  /* 0x0002e00001247983 */ /* 0x000ea20000100c00 */
[----:B------:R-:W-:-:S02]  /*2dad0*/  F2FP.BF16.F32.PACK_AB R58, R9, R8 ;  /* 0x00000008093a723e */ /* 0x000fc400000010ff */
[----:B------:R-:W-:Y:S01]  /*2dae0*/  F2FP.BF16.F32.PACK_AB R59, R11, R10 ;  /* 0x0000000a0b3b723e */ /* 0x000fe200000010ff */
[----:B------:R-:W-:Y:S01]  /*2daf0*/  BAR.SYNC.DEFER_BLOCKING 0x1, 0x100 ;  /* 0x0044000000007b1d */ /* 0x000fe20000010000 */
[----:B------:R-:W-:Y:S02]  /*2db00*/  F2FP.BF16.F32.PACK_AB R53, R55, R54 ;  /* 0x000000363735723e */ /* 0x000fe400000010ff */
[----:B------:R-:W-:Y:S02]  /*2db10*/  MOV R60, R12 ;  /* 0x0000000c003c7202 */ /* 0x000fe40000000f00 */
[----:B------:R-:W-:Y:S02]  /*2db20*/  MOV R3, R30 ;  /* 0x0000001e00037202 */ /* 0x000fe40000000f00 */
[----:B------:R-:W-:Y:S01]  /*2db30*/  MOV R21, R28 ;  /* 0x0000001c00157202 */ /* 0x000fe20000000f00 */
[----:B------:R-:W3:Y:S01]  /*2db40*/  LDL.128 R8, [R1+0x320] ;  /* 0x0003200001087983 */ /* 0x000ee20000100c00 */
[----:B------:R-:W-:-:S02]  /*2db50*/  F2FP.BF16.F32.PACK_AB R54, R5, R4 ;  /* 0x000000040536723e */ /* 0x000fc400000010ff */
[----:B------:R-:W-:Y:S01]  /*2db60*/  F2FP.BF16.F32.PACK_AB R55, R7, R6 ;  /* 0x000000060737723e */ /* 0x000fe200000010ff */
[----:B------:R-:W3:Y:S01]  /*2db70*/  LDL.128 R28, [R1+0x300] ;  /* 0x00030000011c7983 */ /* 0x000ee20000100c00 */
[----:B------:R-:W-:Y:S02]  /*2db80*/  F2FP.BF16.F32.PACK_AB R44, R45, R44 ;  /* 0x0000002c2d2c723e */ /* 0x000fe400000010ff */
[----:B------:R-:W-:Y:S01]  /*2db90*/  MOV R122, R122 ;  /* 0x0000007a007a7202 */ /* 0x000fe20000000f00 */
[----:B------:R-:W3:Y:S01]  /*2dba0*/  LDL.128 R4, [R1+0x2f0] ;  /* 0x0002f00001047983 */ /* 0x000ee20000100c00 */
[----:B------:R-:W-:Y:S02]  /*2dbb0*/  F2FP.BF16.F32.PACK_AB R45, R47, R46 ;  /* 0x0000002e2f2d723e */ /* 0x000fe400000010ff */
[----:B------:R-:W-:Y:S01]  /*2dbc0*/  LOP3.LUT R94, R94, R95, RZ, 0x3c, !PT ;  /* 0x0000005f5e5e7212 */ /* 0x000fe200078e3cff */
[--C-:B------:R-:W-:Y:S01]  /*2dbd0*/  IMAD.X R95, RZ, RZ, R101.reuse, P1 ;  /* 0x000000ffff5f7224 */ /* 0x100fe200008e0665 */
[----:B------:R-:W-:Y:S01]  /*2dbe0*/  LOP3.LUT R92, R92, R93, RZ, 0x3c, !PT ;  /* 0x0000005d5c5c7212 */ /* 0x000fe200078e3cff */
[----:B------:R-:W-:Y:S01]  /*2dbf0*/  IMAD.X R93, RZ, RZ, R101, P2 ;  /* 0x000000ffff5d7224 */ /* 0x000fe200010e0665 */
[----:B------:R-:W-:-:S02]  /*2dc00*/  MOV R102, R102 ;  /* 0x0000006600667202 */ /* 0x000fc40000000f00 */
[----:B------:R-:W-:Y:S02]  /*2dc10*/  MOV R25, R24 ;  /* 0x0000001800197202 */ /* 0x000fe40000000f00 */
[----:B------:R-:W-:Y:S02]  /*2dc20*/  MOV R123, R34 ;  /* 0x00000022007b7202 */ /* 0x000fe40000000f00 */
[----:B------:R-:W-:Y:S02]  /*2dc30*/  MOV R0, R32 ;  /* 0x0000002000007202 */ /* 0x000fe40000000f00 */
[----:B------:R-:W-:Y:S01]  /*2dc40*/  F2FP.BF16.F32.PACK_AB R46, R49, R48 ;  /* 0x00000030312e723e */ /* 0x000fe200000010ff */
[----:B------:R-:W3:Y:S01]  /*2dc50*/  LDL.128 R32, [R1+0x310] ;  /* 0x0003100001207983 */ /* 0x000ee20000100c00 */
[----:B------:R-:W-:Y:S02]  /*2dc60*/  F2FP.BF16.F32.PACK_AB R47, R51, R50 ;  /* 0x00000032332f723e */ /* 0x000fe400000010ff */
[----:B------:R-:W-:Y:S01]  /*2dc70*/  MOV R24, R14 ;  /* 0x0000000e00187202 */ /* 0x000fe20000000f00 */
[----:B------:R1:W-:Y:S01]  /*2dc80*/  STSM.16.M88.4 [R61], R56 ;  /* 0x000000383d007844 */ /* 0x0003e20000000200 */
[----:B------:R-:W-:-:S03]  /*2dc90*/  IADD3 R120, P0, R100, 0xc060, RZ ;  /* 0x0000c06064787810 */ /* 0x000fc60007f1e0ff */
[----:B------:R-:W3:Y:S01]  /*2dca0*/  LDL.128 R12, [R1+0x330] ;  /* 0x00033000010c7983 */ /* 0x000ee20000100c00 */
[----:B------:R-:W-:-:S03]  /*2dcb0*/  F2FP.BF16.F32.PACK_AB R88, R89, R88 ;  /* 0x000000585958723e */ /* 0x000fc600000010ff */
[----:B------:R0:W-:Y:S01]  /*2dcc0*/  STSM.16.M88.4 [R60], R52 ;  /* 0x000000343c007844 */ /* 0x0001e20000000200 */
[----:B------:R-:W-:Y:S02]  /*2dcd0*/  MOV R124, R94 ;  /* 0x0000005e007c7202 */ /* 0x000fe40000000f00 */
[----:B------:R-:W-:Y:S01]  /*2dce0*/  MOV R125, R92 ;  /* 0x0000005c007d7202 */ /* 0x000fe20000000f00 */
[----:B------:R4:W-:Y:S01]  /*2dcf0*/  STSM.16.M88.4 [R102], R44 ;  /* 0x0000002c66007844 */ /* 0x0009e20000000200 */
[----:B------:R-:W-:Y:S01]  /*2dd00*/  F2FP.BF16.F32.PACK_AB R89, R91, R90 ;  /* 0x0000005a5b59723e */ /* 0x000fe200000010ff */
[----:B------:R-:W-:Y:S01]  /*2dd10*/  IMAD.X R121, RZ, RZ, R101, P0 ;  /* 0x000000ffff797224 */ /* 0x000fe200000e0665 */
[----:B------:R-:W-:Y:S01]  /*2dd20*/  F2FP.BF16.F32.PACK_AB R90, R41, R40 ;  /* 0x00000028295a723e */ /* 0x000fe200000010ff */
[----:B-1----:R-:W3:Y:S01]  /*2dd30*/  LDL.128 R56, [R1+0x3b0] ;  /* 0x0003b00001387983 */ /* 0x002ee20000100c00 */
[----:B------:R-:W-:-:S03]  /*2dd40*/  F2FP.BF16.F32.PACK_AB R91, R43, R42 ;  /* 0x0000002a2b5b723e */ /* 0x000fc600000010ff */
[----:B------:R-:W3:Y:S04]  /*2dd50*/  LDL.128 R48, [R1+0x3d0] ;  /* 0x0003d00001307983 */ /* 0x000ee80000100c00 */
[----:B0-----:R-:W3:Y:S04]  /*2dd60*/  LDL.128 R60, [R1+0x3a0] ;  /* 0x0003a000013c7983 */ /* 0x001ee80000100c00 */
[----:B------:R-:W3:Y:S04]  /*2dd70*/  LDL.128 R52, [R1+0x3c0] ;  /* 0x0003c00001347983 */ /* 0x000ee80000100c00 */
[----:B----4-:R-:W4:Y:S04]  /*2dd80*/  LDL.128 R44, [R1+0x3e0] ;  /* 0x0003e000012c7983 */ /* 0x010f280000100c00 */
[----:B------:R-:W4:Y:S04]  /*2dd90*/  LDL.128 R92, [R1+0x400] ;  /* 0x00040000015c7983 */ /* 0x000f280000100c00 */
[----:B------:R-:W4:Y:S04]  /*2dda0*/  LDL.128 R40, [R1+0x3f0] ;  /* 0x0003f00001287983 */ /* 0x000f280000100c00 */
[----:B------:R-:W4:Y:S01]  /*2ddb0*/  LDL.128 R100, [R1+0x410] ;  /* 0x0004100001647983 */ /* 0x000f220000100c00 */
[----:B------:R-:W-:-:S02]  /*2ddc0*/  F2FP.BF16.F32.PACK_AB R112, R113, R112 ;  /* 0x000000707170723e */ /* 0x000fc400000010ff */
[----:B------:R-:W-:Y:S02]  /*2ddd0*/  LOP3.LUT R113, R120, 0x380, RZ, 0xc0, !PT ;  /* 0x0000038078717812 */ /* 0x000fe400078ec0ff */
[----:B------:R-:W-:Y:S02]  /*2dde0*/  ISETP.NE.U32.AND P0, PT, RZ, UR6, PT ;  /* 0x00000006ff007c0c */ /* 0x000fe4000bf05070 */
[----:B------:R-:W-:Y:S02]  /*2ddf0*/  SHF.R.U64 R113, R113, 0x3, RZ ;  /* 0x0000000371717819 */ /* 0x000fe400000012ff */
[----:B------:R-:W-:Y:S02]  /*2de00*/  ISETP.NE.AND.EX P0, PT, RZ, UR7, PT, P0 ;  /* 0x00000007ff007c0c */ /* 0x000fe4000bf05300 */
[----:B------:R-:W-:Y:S02]  /*2de10*/  LOP3.LUT R120, R113, R120, RZ, 0x3c, !PT ;  /* 0x0000007871787212 */ /* 0x000fe400078e3cff */
[----:B------:R-:W-:-:S02]  /*2de20*/  F2FP.BF16.F32.PACK_AB R113, R115, R114 ;  /* 0x000000727371723e */ /* 0x000fc400000010ff */
[----:B------:R-:W-:Y:S02]  /*2de30*/  F2FP.BF16.F32.PACK_AB R114, R117, R116 ;  /* 0x000000747572723e */ /* 0x000fe400000010ff */
[----:B------:R-:W-:Y:S02]  /*2de40*/  F2FP.BF16.F32.PACK_AB R115, R119, R118 ;  /* 0x000000767773723e */ /* 0x000fe400000010ff */
[----:B------:R-:W-:Y:S01]  /*2de50*/  F2FP.BF16.F32.PACK_AB R84, R85, R84 ;  /* 0x000000545554723e */ /* 0x000fe200000010ff */
[----:B------:R-:W-:Y:S01]  /*2de60*/  STSM.16.M88.4 [R25], R88 ;  /* 0x0000005819007844 */ /* 0x000fe20000000200 */
[----:B------:R-:W-:Y:S02]  /*2de70*/  F2FP.BF16.F32.PACK_AB R85, R87, R86 ;  /* 0x000000565755723e */ /* 0x000fe400000010ff */
[----:B------:R-:W-:Y:S01]  /*2de80*/  F2FP.BF16.F32.PACK_AB R76, R77, R76 ;  /* 0x0000004c4d4c723e */ /* 0x000fe200000010ff */
[----:B------:R-:W-:Y:S01]  /*2de90*/  STSM.16.M88.4 [R26], R112 ;  /* 0x000000701a007844 */ /* 0x000fe20000000200 */
[----:B------:R-:W-:-:S02]  /*2dea0*/  F2FP.BF16.F32.PACK_AB R86, R81, R80 ;  /* 0x000000505156723e */ /* 0x000fc400000010ff */
[----:B------:R-:W-:Y:S02]  /*2deb0*/  F2FP.BF16.F32.PACK_AB R87, R83, R82 ;  /* 0x000000525357723e */ /* 0x000fe400000010ff */
[----:B------:R-:W-:Y:S02]  /*2dec0*/  F2FP.BF16.F32.PACK_AB R77, R79, R78 ;  /* 0x0000004e4f4d723e */ /* 0x000fe400000010ff */
[----:B------:R-:W-:Y:S02]  /*2ded0*/  F2FP.BF16.F32.PACK_AB R68, R69, R68 ;  /* 0x000000444544723e */ /* 0x000fe400000010ff */
[----:B------:R-:W-:Y:S02]  /*2dee0*/  F2FP.BF16.F32.PACK_AB R78, R73, R72 ;  /* 0x00000048494e723e */ /* 0x000fe400000010ff */
[----:B------:R-:W-:Y:S02]  /*2def0*/  F2FP.BF16.F32.PACK_AB R79, R75, R74 ;  /* 0x0000004a4b4f723e */ /* 0x000fe400000010ff */
[----:B------:R-:W-:-:S02]  /*2df00*/  F2FP.BF16.F32.PACK_AB R69, R71, R70 ;  /* 0x000000464745723e */ /* 0x000fc400000010ff */
[----:B------:R-:W-:Y:S02]  /*2df10*/  F2FP.BF16.F32.PACK_AB R70, R65, R64 ;  /* 0x000000404146723e */ /* 0x000fe400000010ff */
[----:B------:R-:W-:Y:S02]  /*2df20*/  F2FP.BF16.F32.PACK_AB R71, R67, R66 ;  /* 0x000000424347723e */ /* 0x000fe400000010ff */
[----:B------:R-:W-:Y:S02]  /*2df30*/  F2FP.BF16.F32.PACK_AB R104, R105, R104 ;  /* 0x000000686968723e */ /* 0x000fe400000010ff */
[----:B------:R-:W-:Y:S02]  /*2df40*/  F2FP.BF16.F32.PACK_AB R105, R107, R106 ;  /* 0x0000006a6b69723e */ /* 0x000fe400000010ff */
[----:B------:R-:W-:Y:S02]  /*2df50*/  MOV R120, R120 ;  /* 0x0000007800787202 */ /* 0x000fe40000000f00 */
[----:B------:R-:W-:-:S02]  /*2df60*/  F2FP.BF16.F32.PACK_AB R106, R109, R108 ;  /* 0x0000006c6d6a723e */ /* 0x000fc400000010ff */
[----:B------:R-:W-:Y:S02]  /*2df70*/  F2FP.BF16.F32.PACK_AB R107, R111, R110 ;  /* 0x0000006e6f6b723e */ /* 0x000fe400000010ff */
[----:B------:R-:W-:-:S04]  /*2df80*/  ISETP.NE.U32.AND P1, PT, RZ, UR4, PT ;  /* 0x00000004ff007c0c */ /* 0x000fc8000bf25070 */
[----:B------:R-:W-:Y:S01]  /*2df90*/  ISETP.NE.AND.EX P1, PT, RZ, UR5, PT, P1 ;  /* 0x00000005ff007c0c */ /* 0x000fe2000bf25310 */
[----:B------:R-:W-:Y:S01]  /*2dfa0*/  ULDC UR6, c[0x0][0xb88] ;  /* 0x0002e20000067ab9 */ /* 0x000fe20000000800 */
[----:B--2---:R-:W-:Y:S02]  /*2dfb0*/  F2FP.BF16.F32.PACK_AB R36, R37, R36 ;  /* 0x000000242524723e */ /* 0x004fe400000010ff */
[----:B------:R-:W-:Y:S02]  /*2dfc0*/  F2FP.BF16.F32.PACK_AB R37, R39, R38 ;  /* 0x000000262725723e */ /* 0x000fe400000010ff */
[----:B---3--:R-:W-:Y:S02]  /*2dfd0*/  F2FP.BF16.F32.PACK_AB R8, R9, R8 ;  /* 0x000000080908723e */ /* 0x008fe400000010ff */
[----:B------:R-:W-:Y:S02]  /*2dfe0*/  F2FP.BF16.F32.PACK_AB R9, R11, R10 ;  /* 0x0000000a0b09723e */ /* 0x000fe400000010ff */
[----:B------:R-:W-:-:S02]  /*2dff0*/  F2FP.BF16.F32.PACK_AB R28, R29, R28 ;  /* 0x0000001c1d1c723e */ /* 0x000fc400000010ff */
[----:B------:R-:W-:Y:S02]  /*2e000*/  F2FP.BF16.F32.PACK_AB R29, R31, R30 ;  /* 0x0000001e1f1d723e */ /* 0x000fe400000010ff */
[----:B------:R-:W-:Y:S02]  /*2e010*/  F2FP.BF16.F32.PACK_AB R38, R5, R4 ;  /* 0x000000040526723e */ /* 0x000fe400000010ff */
[----:B------:R-:W-:Y:S01]  /*2e020*/  F2FP.BF16.F32.PACK_AB R39, R7, R6 ;  /* 0x000000060727723e */ /* 0x000fe200000010ff */
[----:B------:R-:W0:Y:S04]  /*2e030*/  LDC.64 R4, c[0x0][0xd00] ;  /* 0x00034000ff047b82 */ /* 0x000e280000000a00 */
[----:B------:R-:W-:Y:S04]  /*2e040*/  STSM.16.M88.4 [R96], R36 ;  /* 0x0000002460007844 */ /* 0x000fe80000000200 */
[----:B------:R-:W1:Y:S01]  /*2e050*/  @P0 LDC.64 R6, c[0x0][0xd08] ;  /* 0x00034200ff060b82 */ /* 0x000e620000000a00 */
[----:B------:R-:W-:-:S02]  /*2e060*/  F2FP.BF16.F32.PACK_AB R30, R33, R32 ;  /* 0x00000020211e723e */ /* 0x000fc400000010ff */
[----:B------:R-:W-:Y:S02]  /*2e070*/  F2FP.BF16.F32.PACK_AB R31, R35, R34 ;  /* 0x00000022231f723e */ /* 0x000fe400000010ff */
[----:B------:R-:W-:Y:S02]  /*2e080*/  F2FP.BF16.F32.PACK_AB R10, R13, R12 ;  /* 0x0000000c0d0a723e */ /* 0x000fe400000010ff */
[----:B------:R-:W-:Y:S01]  /*2e090*/  F2FP.BF16.F32.PACK_AB R11, R15, R14 ;  /* 0x0000000e0f0b723e */ /* 0x000fe200000010ff */
[----:B------:R-:W-:Y:S04]  /*2e0a0*/  STSM.16.M88.4 [R122], R28 ;  /* 0x0000001c7a007844 */ /* 0x000fe80000000200 */
[----:B------:R2:W-:Y:S04]  /*2e0b0*/  STSM.16.M88.4 [R123], R8 ;  /* 0x000000087b007844 */ /* 0x0005e80000000200 */
[----:B------:R3:W-:Y:S04]  /*2e0c0*/  STSM.16.M88.4 [R0], R84 ;  /* 0x0000005400007844 */ /* 0x0007e80000000200 */
[----:B------:R0:W-:Y:S01]  /*2e0d0*/  STSM.16.M88.4 [R3], R76 ;  /* 0x0000004c03007844 */ /* 0x0001e20000000200 */
[----:B------:R-:W-:-:S02]  /*2e0e0*/  F2FP.BF16.F32.PACK_AB R60, R61, R60 ;  /* 0x0000003c3d3c723e */ /* 0x000fc400000010ff */
[----:B------:R-:W-:Y:S02]  /*2e0f0*/  F2FP.BF16.F32.PACK_AB R61, R63, R62 ;  /* 0x0000003e3f3d723e */ /* 0x000fe400000010ff */
[----:B------:R-:W-:Y:S02]  /*2e100*/  F2FP.BF16.F32.PACK_AB R52, R53, R52 ;  /* 0x000000343534723e */ /* 0x000fe400000010ff */
[----:B------:R-:W-:Y:S02]  /*2e110*/  F2FP.BF16.F32.PACK_AB R62, R57, R56 ;  /* 0x00000038393e723e */ /* 0x000fe400000010ff */
[----:B------:R-:W-:Y:S02]  /*2e120*/  F2FP.BF16.F32.PACK_AB R63, R59, R58 ;  /* 0x0000003a3b3f723e */ /* 0x000fe400000010ff */
[----:B------:R-:W-:Y:S02]  /*2e130*/  F2FP.BF16.F32.PACK_AB R53, R55, R54 ;  /* 0x000000363735723e */ /* 0x000fe400000010ff */
[----:B----4-:R-:W-:-:S02]  /*2e140*/  F2FP.BF16.F32.PACK_AB R44, R45, R44 ;  /* 0x0000002c2d2c723e */ /* 0x010fc400000010ff */
[----:B------:R-:W-:Y:S01]  /*2e150*/  F2FP.BF16.F32.PACK_AB R92, R93, R92 ;  /* 0x0000005c5d5c723e */ /* 0x000fe200000010ff */
[----:B--2---:R-:W-:Y:S01]  /*2e160*/  IMAD.MOV.U32 R8, RZ, RZ, RZ ;  /* 0x000000ffff087224 */ /* 0x004fe200078e00ff */
[----:B------:R-:W-:Y:S01]  /*2e170*/  F2FP.BF16.F32.PACK_AB R54, R49, R48 ;  /* 0x000000303136723e */ /* 0x000fe200000010ff */
[----:B---3--:R-:W-:Y:S01]  /*2e180*/  IMAD.U32 R0, RZ, RZ, UR6 ;  /* 0x00000006ff007e24 */ /* 0x008fe2000f8e00ff */
[----:B------:R-:W-:Y:S01]  /*2e190*/  F2FP.BF16.F32.PACK_AB R55, R51, R50 ;  /* 0x000000323337723e */ /* 0x000fe200000010ff */
[----:B0-----:R-:W-:Y:S01]  /*2e1a0*/  IMAD.WIDE R4, R211, 0x4, R4 ;  /* 0x00000004d3047825 */ /* 0x001fe200078e0204 */
[----:B------:R-:W-:Y:S01]  /*2e1b0*/  F2FP.BF16.F32.PACK_AB R45, R47, R46 ;  /* 0x0000002e2f2d723e */ /* 0x000fe200000010ff */
[----:B------:R-:W0:Y:S01]  /*2e1c0*/  LDC R3, c[0x0][0xce8] ;  /* 0x00033a00ff037b82 */ /* 0x000e220000000800 */
[----:B------:R-:W-:Y:S02]  /*2e1d0*/  F2FP.BF16.F32.PACK_AB R46, R41, R40 ;  /* 0x00000028292e723e */ /* 0x000fe400000010ff */
[----:B------:R-:W-:-:S02]  /*2e1e0*/  F2FP.BF16.F32.PACK_AB R47, R43, R42 ;  /* 0x0000002a2b2f723e */ /* 0x000fc400000010ff */
[----:B------:R-:W-:Y:S01]  /*2e1f0*/  F2FP.BF16.F32.PACK_AB R93, R95, R94 ;  /* 0x0000005e5f5d723e */ /* 0x000fe200000010ff */
[----:B------:R2:W-:Y:S01]  /*2e200*/  STSM.16.M88.4 [R20], R68 ;  /* 0x0000004414007844 */ /* 0x0005e20000000200 */
[----:B------:R-:W-:Y:S02]  /*2e210*/  F2FP.BF16.F32.PACK_AB R94, R101, R100 ;  /* 0x00000064655e723e */ /* 0x000fe400000010ff */
[----:B------:R-:W-:Y:S01]  /*2e220*/  F2FP.BF16.F32.PACK_AB R95, R103, R102 ;  /* 0x00000066675f723e */ /* 0x000fe200000010ff */
[----:B------:R2:W-:Y:S04]  /*2e230*/  STSM.16.M88.4 [R21], R60 ;  /* 0x0000003c15007844 */ /* 0x0005e80000000200 */
[----:B------:R2:W-:Y:S04]  /*2e240*/  STSM.16.M88.4 [R24], R52 ;  /* 0x0000003418007844 */ /* 0x0005e80000000200 */
[----:B------:R2:W-:Y:S04]  /*2e250*/  STSM.16.M88.4 [R124], R44 ;  /* 0x0000002c7c007844 */ /* 0x0005e80000000200 */
[----:B------:R2:W-:Y:S04]  /*2e260*/  STSM.16.M88.4 [R125], R92 ;  /* 0x0000005c7d007844 */ /* 0x0005e80000000200 */
[----:B------:R2:W-:Y:S01]  /*2e270*/  STSM.16.M88.4 [R120], R104 ;  /* 0x0000006878007844 */ /* 0x0005e20000000200 */
[----:B------:R-:W-:Y:S01]  /*2e280*/  BAR.SYNC.DEFER_BLOCKING 0x1, 0x100 ;  /* 0x0044000000007b1d */ /* 0x000fe20000010000 */
[----:B-1----:R-:W-:-:S05]  /*2e290*/  @P0 IMAD.WIDE R6, R211, 0x4, R6 ;  /* 0x00000004d3060825 */ /* 0x002fca00078e0206 */
[----:B------:R2:W5:Y:S04]  /*2e2a0*/  @P1 LDG.E R8, desc[UR44][R4.64] ;  /* 0x0000002c04081981 */ /* 0x000568000c1e1900 */
[----:B------:R2:W5:Y:S01]  /*2e2b0*/  @P0 LDG.E R0, desc[UR44][R6.64] ;  /* 0x0000002c06000981 */ /* 0x000562000c1e1900 */
[----:B------:R-:W-:Y:S05]  /*2e2c0*/  @P0 BRA `(.L_x_4053) ;  /* 0x0000000000100947 */ /* 0x000fea0003800000 */
[----:B------:R-:W-:Y:S05]  /*2e2d0*/  @!P1 BRA `(.L_x_4053) ;  /* 0x00000000000c9947 */ /* 0x000fea0003800000 */
[----:B--2---:R-:W2:Y:S04]  /*2e2e0*/  LDG.E R7, desc[UR44][R4.64] ;  /* 0x0000002c04077981 */ /* 0x004ea8000c1e1900 */
[----:B-----5:R-:W2:Y:S02]  /*2e2f0*/  LDG.E R0, desc[UR44][R4.64+0x4] ;  /* 0x0000042c04007981 */ /* 0x020ea4000c1e1900 */
[----:B--2---:R-:W-:-:S07]  /*2e300*/  IMAD.IADD R0, R0, 0x1, -R7 ;  /* 0x0000000100007824 */ /* 0x004fce00078e0a07 */
.L_x_4053:
[----:B--2---:R-:W2:Y:S04]  /*2e310*/  LDL R4, [R1+0x518] ;  /* 0x0005180001047983 */ /* 0x004ea80000100800 */
[----:B------:R-:W3:Y:S01]  /*2e320*/  LDL R28, [R1+0x520] ;  /* 0x00052000011c7983 */ /* 0x000ee20000100800 */
[----:B0----5:R-:W-:Y:S02]  /*2e330*/  IMAD R0, R0, R3, RZ ;  /* 0x0000000300007224 */ /* 0x021fe400078e02ff */
[----:B------:R-:W-:Y:S01]  /*2e340*/  IMAD.IADD R33, R204, 0x1, R209 ;  /* 0x00000001cc217824 */ /* 0x000fe200078e02d1 */
[----:B------:R-:W-:Y:S01]  /*2e350*/  ISETP.GT.AND P3, PT, R210, 0x1, PT ;  /* 0x00000001d200780c */ /* 0x000fe20003f64270 */
[----:B------:R-:W-:Y:S01]  /*2e360*/  IMAD.MOV.U32 R9, RZ, RZ, 0xab8 ;  /* 0x00000ab8ff097424 */ /* 0x000fe200078e00ff */
[----:B------:R-:W-:Y:S01]  /*2e370*/  ISETP.NE.AND P2, PT, R3, 0x1, PT ;  /* 0x000000010300780c */ /* 0x000fe20003f45270 */
[----:B------:R-:W0:Y:S03]  /*2e380*/  LDC.64 R20, c[0x0][0xca8] ;  /* 0x00032a00ff147b82 */ /* 0x000e260000000a00 */
[----:B------:R-:W-:-:S05]  /*2e390*/  SEL R9, R9, 0xa78, P3 ;  /* 0x00000a7809097807 */ /* 0x000fca0001800000 */
[----:B------:R-:W1:Y:S08]  /*2e3a0*/  LDC.64 R6, c[0x0][R9+0x220] ;  /* 0x0000880009067b82 */ /* 0x000e700000000a00 */
[----:B------:R-:W4:Y:S08]  /*2e3b0*/  LDC.64 R10, c[0x0][R9+0x218] ;  /* 0x00008600090a7b82 */ /* 0x000f300000000a00 */
[----:B------:R4:W4:Y:S01]  /*2e3c0*/  LDC.64 R14, c[0x0][R9+0x228] ;  /* 0x00008a00090e7b82 */ /* 0x0009220000000a00 */
[----:B------:R-:W-:-:S07]  /*2e3d0*/  ISETP.NE.U32.AND P1, PT, RZ, UR4, PT ;  /* 0x00000004ff007c0c */ /* 0x000fce000bf25070 */
[----:B------:R-:W4:Y:S01]  /*2e3e0*/  @P2 LDC R13, c[0x0][0xcec] ;  /* 0x00033b00ff0d2b82 */ /* 0x000f220000000800 */
[----:B------:R-:W-:-:S07]  /*2e3f0*/  ISETP.NE.AND.EX P1, PT, RZ, UR5, PT, P1 ;  /* 0x00000005ff007c0c */ /* 0x000fce000bf25310 */
[----:B------:R-:W4:Y:S01]  /*2e400*/  @P2 LDC R26, c[0x0][0xcf0] ;  /* 0x00033c00ff1a2b82 */ /* 0x000f220000000800 */
[----:B------:R-:W-:Y:S02]  /*2e410*/  SHF.R.S32.HI R24, RZ, 0x1f, R211 ;  /* 0x0000001fff187819 */ /* 0x000fe400000114d3 */
[----:B------:R-:W-:Y:S02]  /*2e420*/  SEL R12, R211, RZ, !P1 ;  /* 0x000000ffd30c7207 */ /* 0x000fe40004800000 */
[----:B--2---:R-:W-:-:S03]  /*2e430*/  LOP3.LUT P0, RZ, R4, 0x3, RZ, 0xc0, !PT ;  /* 0x0000000304ff7812 */ /* 0x004fc6000780c0ff */
[----:B0-----:R-:W0:Y:S01]  /*2e440*/  @!P3 LDC R20, c[0x0][0xc50] ;  /* 0x00031400ff14bb82 */ /* 0x001e220000000800 */
[----:B------:R-:W-:Y:S01]  /*2e450*/  ISETP.GE.OR P4, PT, R33, R0, P0 ;  /* 0x000000002100720c */ /* 0x000fe20000786670 */
[----:B---3--:R-:W-:-:S06]  /*2e460*/  IMAD.IADD R28, R28, 0x1, R209 ;  /* 0x000000011c1c7824 */ /* 0x008fcc00078e02d1 */
[----:B------:R-:W2:Y:S06]  /*2e470*/  @!P3 LDC R21, c[0x0][0xc54] ;  /* 0x00031500ff15bb82 */ /* 0x000eac0000000800 */
[----:B------:R-:W3:Y:S02]  /*2e480*/  @!P4 LDL R29, [R1+0x220] ;  /* 0x00022000011dc983 */ /* 0x000ee40000100800 */
[----:B------:R4:W0:Y:S01]  /*2e490*/  LDC.64 R4, c[0x0][R9+0x210] ;  /* 0x0000840009047b82 */ /* 0x0008220000000a00 */
[----:B------:R-:W-:Y:S01]  /*2e4a0*/  SEL R25, R24, RZ, !P1 ;  /* 0x000000ff18197207 */ /* 0x000fe20004800000 */
[----:B-1----:R-:W-:-:S02]  /*2e4b0*/  IMAD R7, R7, R12, RZ ;  /* 0x0000000c07077224 */ /* 0x002fc400078e02ff */
[-C--:B----4-:R-:W-:Y:S02]  /*2e4c0*/  IMAD R31, R11, R156.reuse, RZ ;  /* 0x0000009c0b1f7224 */ /* 0x090fe400078e02ff */
[----:B------:R-:W-:Y:S01]  /*2e4d0*/  IMAD R35, R6, R25, R7 ;  /* 0x0000001906237224 */ /* 0x000fe200078e0207 */
[----:B------:R-:W-:Y:S01]  /*2e4e0*/  SEL R25, R219, RZ, P3 ;  /* 0x000000ffdb197207 */ /* 0x000fe20001800000 */
[----:B------:R-:W-:Y:S01]  /*2e4f0*/  IMAD.WIDE.U32 R10, R10, R156, RZ ;  /* 0x0000009c0a0a7225 */ /* 0x000fe200078e00ff */
[----:B------:R-:W-:-:S03]  /*2e500*/  SHF.R.S32.HI R9, RZ, 0x1f, R8 ;  /* 0x0000001fff097819 */ /* 0x000fc60000011408 */
[----:B------:R-:W-:-:S04]  /*2e510*/  IMAD.WIDE.U32 R6, R6, R12, RZ ;  /* 0x0000000c06067225 */ /* 0x000fc800078e00ff */
[----:B------:R-:W-:Y:S01]  /*2e520*/  @P2 IMAD.HI.U32 R13, R28, R13, RZ ;  /* 0x0000000d1c0d2227 */ /* 0x000fe200078e00ff */
[----:B------:R-:W-:-:S03]  /*2e530*/  IADD3 R6, P1, P5, R6, R10, R8 ;  /* 0x0000000a06067210 */ /* 0x000fc60007d3e008 */
[----:B------:R-:W-:Y:S02]  /*2e540*/  IMAD.IADD R24, R11, 0x1, R31 ;  /* 0x000000010b187824 */ /* 0x000fe400078e021f */
[----:B------:R-:W-:Y:S02]  /*2e550*/  IMAD.IADD R11, R7, 0x1, R35 ;  /* 0x00000001070b7824 */ /* 0x000fe400078e0223 */
[----:B------:R-:W-:Y:S01]  /*2e560*/  IMAD.MOV.U32 R7, RZ, RZ, R28 ;  /* 0x000000ffff077224 */ /* 0x000fe200078e001c */
[----:B------:R-:W-:Y:S01]  /*2e570*/  @P2 SHF.R.U32.HI R7, RZ, R26, R13 ;  /* 0x0000001aff072219 */ /* 0x000fe2000001160d */
[-C--:B------:R-:W-:Y:S01]  /*2e580*/  IMAD R31, R15, R25.reuse, RZ ;  /* 0x000000190f1f7224 */ /* 0x080fe200078e02ff */
[----:B------:R-:W-:Y:S01]  /*2e590*/  IADD3.X R11, R11, R24, R9, P1, P5 ;  /* 0x000000180b0b7210 */ /* 0x000fe20000fea409 */
[----:B------:R-:W-:-:S04]  /*2e5a0*/  IMAD.WIDE.U32 R14, R14, R25, RZ ;  /* 0x000000190e0e7225 */ /* 0x000fc800078e00ff */
[----:B------:R-:W-:Y:S01]  /*2e5b0*/  IMAD.MOV R10, RZ, RZ, -R7 ;  /* 0x000000ffff0a7224 */ /* 0x000fe200078e0a07 */
[----:B------:R-:W-:Y:S01]  /*2e5c0*/  IADD3 R14, P1, P5, R7, R6, R14 ;  /* 0x00000006070e7210 */ /* 0x000fe20007d3e00e */
[----:B------:R-:W-:Y:S01]  /*2e5d0*/  IMAD.IADD R31, R15, 0x1, R31 ;  /* 0x000000010f1f7824 */ /* 0x000fe200078e021f */
[----:B------:R-:W-:Y:S01]  /*2e5e0*/  SHF.R.S32.HI R6, RZ, 0x1f, R7 ;  /* 0x0000001fff067819 */ /* 0x000fe20000011407 */
[----:B------:R-:W-:-:S03]  /*2e5f0*/  IMAD R7, R3, R10, R28 ;  /* 0x0000000a03077224 */ /* 0x000fc600078e021c */
[----:B------:R-:W-:Y:S02]  /*2e600*/  IADD3.X R15, R6, R11, R31, P1, P5 ;  /* 0x0000000b060f7210 */ /* 0x000fe40000fea41f */
[----:B------:R-:W-:Y:S01]  /*2e610*/  SHF.R.S32.HI R11, RZ, 0x1f, R7 ;  /* 0x0000001fff0b7819 */ /* 0x000fe20000011407 */
[-C--:B0-----:R-:W-:Y:S02]  /*2e620*/  IMAD R5, R5, R7.reuse, RZ ;  /* 0x0000000705057224 */ /* 0x081fe400078e02ff */
[----:B------:R-:W-:-:S04]  /*2e630*/  IMAD.WIDE.U32 R14, R4, R7, R14 ;  /* 0x00000007040e7225 */ /* 0x000fc800078e000e */
[----:B------:R-:W-:Y:S01]  /*2e640*/  IMAD R5, R4, R11, R5 ;  /* 0x0000000b04057224 */ /* 0x000fe200078e0205 */
[C---:B------:R-:W-:Y:S01]  /*2e650*/  LEA R20, P1, R14.reuse, R20, 0x2 ;  /* 0x000000140e147211 */ /* 0x040fe200078210ff */
[----:B------:R-:W-:Y:S02]  /*2e660*/  VIADD R7, R33, 0x8 ;  /* 0x0000000821077836 */ /* 0x000fe40000000000 */
[----:B------:R-:W-:Y:S02]  /*2e670*/  IMAD.IADD R4, R15, 0x1, R5 ;  /* 0x000000010f047824 */ /* 0x000fe400078e0205 */
[----:B------:R-:W-:Y:S01]  /*2e680*/  SHFL.IDX PT, R10, R20, RZ, 0x1c1f ;  /* 0x001c1fff140a7589 */ /* 0x000fe200000e0000 */
[----:B------:R-:W-:Y:S02]  /*2e690*/  ISETP.GE.OR P0, PT, R7, R0, P0 ;  /* 0x000000000700720c */ /* 0x000fe40000706670 */
[----:B--2---:R-:W-:-:S05]  /*2e6a0*/  LEA.HI.X R21, R14, R21, R4, 0x2, P1 ;  /* 0x000000150e157211 */ /* 0x004fca00008f1404 */
[----:B------:R-:W3:Y:S04]  /*2e6b0*/  SHFL.IDX PT, R11, R21, RZ, 0x1c1f ;  /* 0x001c1fff150b7589 */ /* 0x000ee800000e0000 */
[----:B---3--:R-:W-:Y:S04]  /*2e6c0*/  @!P4 ST.E desc[UR44][R10.64], R29 ;  /* 0x0000001d0a00c985 */ /* 0x008fe8000c10192c */
[----:B------:R-:W2:Y:S04]  /*2e6d0*/  @!P0 LDL R13, [R1+0x224] ;  /* 0x00022400010d8983 */ /* 0x000ea80000100800 */
[----:B------:R-:W-:Y:S04]  /*2e6e0*/  SHFL.IDX PT, R4, R20, 0x1, 0x1c1f ;  /* 0x003c1f0014047f89 */ /* 0x000fe800000e0000 */
[----:B------:R-:W2:Y:S04]  /*2e6f0*/  SHFL.IDX PT, R5, R21, 0x1, 0x1c1f ;  /* 0x003c1f0015057f89 */ /* 0x000ea800000e0000 */
[----:B--2---:R0:W-:Y:S01]  /*2e700*/  @!P0 ST.E desc[UR44][R4.64], R13 ;  /* 0x0000000d04008985 */ /* 0x0041e2000c10192c */
[----:B------:R-:W-:Y:S05]  /*2e710*/  @P3 BRA `(.L_x_4054) ;  /* 0x0000000c00e83947 */ /* 0x000fea0003800000 */
[----:B------:R-:W2:Y:S01]  /*2e720*/  LDL R88, [R1+0x49c] ;  /* 0x00049c0001587983 */ /* 0x000ea20000100800 */
[----:B------:R-:W1:Y:S01]  /*2e730*/  @P2 LDC R14, c[0x0][0xcec] ;  /* 0x00033b00ff0e2b82 */ /* 0x000e620000000800 */
[----:B------:R-:W-:Y:S02]  /*2e740*/  ULDC.64 UR4, c[0x0][0xba0] ;  /* 0x0002e80000047ab9 */ /* 0x000fe40000000a00 */
[----:B------:R-:W3:Y:S01]  /*2e750*/  LDL R89, [R1+0x4ac] ;  /* 0x0004ac0001597983 */ /* 0x000ee20000100800 */
[----:B------:R-:W-:-:S04]  /*2e760*/  IMAD R9, R9, UR4, RZ ;  /* 0x0000000409097c24 */ /* 0x000fc8000f8e02ff */
[C---:B------:R-:W-:Y:S02]  /*2e770*/  IMAD R11, R8.reuse, UR5, R9 ;  /* 0x00000005080b7c24 */ /* 0x040fe4000f8e0209 */
[----:B------:R-:W-:Y:S01]  /*2e780*/  IMAD.WIDE.U32 R8, R8, UR4, RZ ;  /* 0x0000000408087c25 */ /* 0x000fe2000f8e00ff */
[----:B------:R-:W-:-:S03]  /*2e790*/  ULDC.64 UR4, c[0x0][0xbe8] ;  /* 0x0002fa0000047ab9 */ /* 0x000fc60000000a00 */
[----:B------:R-:W-:Y:S01]  /*2e7a0*/  IMAD.IADD R9, R9, 0x1, R11 ;  /* 0x0000000109097824 */ /* 0x000fe200078e020b */
[----:B0-----:R-:W-:Y:S01]  /*2e7b0*/  SHF.R.S32.HI R13, RZ, 0x1f, R12 ;  /* 0x0000001fff0d7819 */ /* 0x001fe2000001140c */
        /* <DEDUP_REMOVED lines=8> */
[----:B--2---:R-:W-:-:S04]  /*2e840*/  IMAD R5, R88, 0x40, R198 ;  /* 0x0000004058057824 */ /* 0x004fc800078e02c6 */
[----:B------:R-:W-:-:S03]  /*2e850*/  IMAD.WIDE R18, R5, 0x2, R18 ;  /* 0x0000000205127825 */ /* 0x000fc600078e0212 */
[C---:B------:R-:W-:Y:S02]  /*2e860*/  IADD3 R29, P0, R18.reuse, 0x1000, RZ ;  /* 0x00001000121d7810 */ /* 0x040fe40007f1e0ff */
[C---:B------:R-:W-:Y:S02]  /*2e870*/  IADD3 R33, P1, R18.reuse, 0x2000, RZ ;  /* 0x0000200012217810 */ /* 0x040fe40007f3e0ff */
[C---:B------:R-:W-:Y:S02]  /*2e880*/  IADD3 R37, P3, R18.reuse, 0x3000, RZ ;  /* 0x0000300012257810 */ /* 0x040fe40007f7e0ff */
[----:B------:R-:W-:Y:S02]  /*2e890*/  IADD3 R41, P4, R18, 0x4000, RZ ;  /* 0x0000400012297810 */ /* 0x000fe40007f9e0ff */
[----:B------:R-:W-:Y:S02]  /*2e8a0*/  LOP3.LUT R28, R29, 0x380, RZ, 0xc0, !PT ;  /* 0x000003801d1c7812 */ /* 0x000fe400078ec0ff */
[----:B------:R-:W-:-:S02]  /*2e8b0*/  LOP3.LUT R32, R33, 0x380, RZ, 0xc0, !PT ;  /* 0x0000038021207812 */ /* 0x000fc400078ec0ff */
[----:B------:R-:W-:Y:S02]  /*2e8c0*/  LOP3.LUT R36, R37, 0x380, RZ, 0xc0, !PT ;  /* 0x0000038025247812 */ /* 0x000fe400078ec0ff */
[----:B------:R-:W-:Y:S02]  /*2e8d0*/  LOP3.LUT R40, R41, 0x380, RZ, 0xc0, !PT ;  /* 0x0000038029287812 */ /* 0x000fe400078ec0ff */
[----:B------:R-:W-:Y:S02]  /*2e8e0*/  SHF.R.U64 R28, R28, 0x3, RZ ;  /* 0x000000031c1c7819 */ /* 0x000fe400000012ff */
[----:B------:R-:W-:Y:S02]  /*2e8f0*/  SHF.R.U64 R32, R32, 0x3, RZ ;  /* 0x0000000320207819 */ /* 0x000fe400000012ff */
[----:B------:R-:W-:Y:S02]  /*2e900*/  IADD3 R45, P5, R18, 0x5000, RZ ;  /* 0x00005000122d7810 */ /* 0x000fe40007fbe0ff */
[----:B------:R-:W-:-:S02]  /*2e910*/  SHF.R.U64 R36, R36, 0x3, RZ ;  /* 0x0000000324247819 */ /* 0x000fc400000012ff */
[----:B------:R-:W-:Y:S02]  /*2e920*/  SHF.R.U64 R40, R40, 0x3, RZ ;  /* 0x0000000328287819 */ /* 0x000fe400000012ff */
[----:B------:R-:W-:Y:S01]  /*2e930*/  LOP3.LUT R28, R28, R29, RZ, 0x3c, !PT ;  /* 0x0000001d1c1c7212 */ /* 0x000fe200078e3cff */
[--C-:B------:R-:W-:Y:S01]  /*2e940*/  IMAD.X R29, RZ, RZ, R19.reuse, P0 ;  /* 0x000000ffff1d7224 */ /* 0x100fe200000e0613 */
[----:B------:R-:W-:Y:S01]  /*2e950*/  LOP3.LUT R32, R32, R33, RZ, 0x3c, !PT ;  /* 0x0000002120207212 */ /* 0x000fe200078e3cff */
[--C-:B------:R-:W-:Y:S01]  /*2e960*/  IMAD.X R33, RZ, RZ, R19.reuse, P1 ;  /* 0x000000ffff217224 */ /* 0x100fe200008e0613 */
[----:B------:R-:W-:Y:S02]  /*2e970*/  LOP3.LUT R44, R45, 0x380, RZ, 0xc0, !PT ;  /* 0x000003802d2c7812 */ /* 0x000fe400078ec0ff */
[----:B------:R-:W-:Y:S01]  /*2e980*/  LOP3.LUT R36, R36, R37, RZ, 0x3c, !PT ;  /* 0x0000002524247212 */ /* 0x000fe200078e3cff */
[--C-:B------:R-:W-:Y:S01]  /*2e990*/  IMAD.X R37, RZ, RZ, R19.reuse, P3 ;  /* 0x000000ffff257224 */ /* 0x100fe200018e0613 */
[----:B------:R-:W-:Y:S01]  /*2e9a0*/  LOP3.LUT R40, R40, R41, RZ, 0x3c, !PT ;  /* 0x0000002928287212 */ /* 0x000fe200078e3cff */
[----:B------:R-:W-:Y:S01]  /*2e9b0*/  IMAD.X R41, RZ, RZ, R19, P4 ;  /* 0x000000ffff297224 */ /* 0x000fe200020e0613 */
[C---:B------:R-:W-:Y:S01]  /*2e9c0*/  IADD3 R49, P0, R18.reuse, 0x6000, RZ ;  /* 0x0000600012317810 */ /* 0x040fe20007f1e0ff */
[----:B---3--:R-:W-:Y:S01]  /*2e9d0*/  IMAD R10, R89, 0x20, R88 ;  /* 0x00000020590a7824 */ /* 0x008fe200078e0258 */
[C---:B------:R-:W-:Y:S01]  /*2e9e0*/  IADD3 R53, P1, R18.reuse, 0x7000, RZ ;  /* 0x0000700012357810 */ /* 0x040fe20007f3e0ff */
[----:B------:R-:W5:Y:S01]  /*2e9f0*/  LD.E.128 R28, desc[UR44][R28.64] ;  /* 0x0000002c1c1c7980 */ /* 0x000f62000c101d00 */
[----:B------:R-:W-:-:S02]  /*2ea00*/  IADD3 R57, P3, R18, 0x8000, RZ ;  /* 0x0000800012397810 */ /* 0x000fc40007f7e0ff */
[----:B------:R-:W-:Y:S01]  /*2ea10*/  IADD3 R61, P4, R18, 0x9000, RZ ;  /* 0x00009000123d7810 */ /* 0x000fe20007f9e0ff */
[----:B------:R-:W5:Y:S01]  /*2ea20*/  LD.E.128 R32, desc[UR44][R32.64] ;  /* 0x0000002c20207980 */ /* 0x000f62000c101d00 */
[----:B------:R-:W-:Y:S02]  /*2ea30*/  SHF.R.U64 R44, R44, 0x3, RZ ;  /* 0x000000032c2c7819 */ /* 0x000fe400000012ff */
[----:B------:R-:W-:Y:S01]  /*2ea40*/  LOP3.LUT R48, R49, 0x380, RZ, 0xc0, !PT ;  /* 0x0000038031307812 */ /* 0x000fe200078ec0ff */
[----:B------:R-:W5:Y:S01]  /*2ea50*/  LD.E.128 R36, desc[UR44][R36.64] ;  /* 0x0000002c24247980 */ /* 0x000f62000c101d00 */
[----:B------:R-:W-:Y:S02]  /*2ea60*/  LOP3.LUT R52, R53, 0x380, RZ, 0xc0, !PT ;  /* 0x0000038035347812 */ /* 0x000fe400078ec0ff */
[----:B------:R-:W-:Y:S01]  /*2ea70*/  LOP3.LUT R56, R57, 0x380, RZ, 0xc0, !PT ;  /* 0x0000038039387812 */ /* 0x000fe200078ec0ff */
[----:B------:R-:W5:Y:S01]  /*2ea80*/  LD.E.128 R40, desc[UR44][R40.64] ;  /* 0x0000002c28287980 */ /* 0x000f62000c101d00 */
[----:B------:R-:W-:-:S02]  /*2ea90*/  LOP3.LUT R60, R61, 0x380, RZ, 0xc0, !PT ;  /* 0x000003803d3c7812 */ /* 0x000fc400078ec0ff */
[----:B------:R-:W-:Y:S01]  /*2eaa0*/  LOP3.LUT R44, R44, R45, RZ, 0x3c, !PT ;  /* 0x0000002d2c2c7212 */ /* 0x000fe200078e3cff */
[----:B------:R-:W-:Y:S01]  /*2eab0*/  IMAD.X R45, RZ, RZ, R19, P5 ;  /* 0x000000ffff2d7224 */ /* 0x000fe200028e0613 */
[----:B------:R-:W-:Y:S02]  /*2eac0*/  SHF.R.U64 R48, R48, 0x3, RZ ;  /* 0x0000000330307819 */ /* 0x000fe400000012ff */
[----:B------:R-:W-:Y:S02]  /*2ead0*/  IADD3 R65, P5, R18, 0xa000, RZ ;  /* 0x0000a00012417810 */ /* 0x000fe40007fbe0ff */
[----:B------:R-:W-:Y:S01]  /*2eae0*/  SHF.R.U64 R52, R52, 0x3, RZ ;  /* 0x0000000334347819 */ /* 0x000fe200000012ff */
[----:B------:R-:W5:Y:S01]  /*2eaf0*/  LD.E.128 R44, desc[UR44][R44.64] ;  /* 0x0000002c2c2c7980 */ /* 0x000f62000c101d00 */
[----:B------:R-:W-:Y:S02]  /*2eb00*/  SHF.R.U64 R56, R56, 0x3, RZ ;  /* 0x0000000338387819 */ /* 0x000fe400000012ff */
[----:B------:R-:W-:-:S02]  /*2eb10*/  SHF.R.U64 R60, R60, 0x3, RZ ;  /* 0x000000033c3c7819 */ /* 0x000fc400000012ff */
[----:B------:R-:W-:Y:S01]  /*2eb20*/  LOP3.LUT R48, R48, R49, RZ, 0x3c, !PT ;  /* 0x0000003130307212 */ /* 0x000fe200078e3cff */
[--C-:B------:R-:W-:Y:S01]  /*2eb30*/  IMAD.X R49, RZ, RZ, R19.reuse, P0 ;  /* 0x000000ffff317224 */ /* 0x100fe200000e0613 */
[----:B------:R-:W-:Y:S02]  /*2eb40*/  LOP3.LUT R64, R65, 0x380, RZ, 0xc0, !PT ;  /* 0x0000038041407812 */ /* 0x000fe400078ec0ff */
        /* <DEDUP_REMOVED lines=19> */
[----:B------:R-:W-:Y:S02]  /*2ec80*/  LOP3.LUT R5, R18, 0x380, RZ, 0xc0, !PT ;  /* 0x0000038012057812 */ /* 0x000fe400078ec0ff */
[----:B------:R-:W-:Y:S01]  /*2ec90*/  LOP3.LUT R64, R64, R65, RZ, 0x3c, !PT ;  /* 0x0000004140407212 */ /* 0x000fe200078e3cff */
[----:B------:R-:W-:Y:S01]  /*2eca0*/  IMAD.X R65, RZ, RZ, R19, P5 ;  /* 0x000000ffff417224 */ /* 0x000fe200028e0613 */
[----:B------:R-:W-:Y:S02]  /*2ecb0*/  SHF.R.U64 R68, R68, 0x3, RZ ;  /* 0x0000000344447819 */ /* 0x000fe400000012ff */
[----:B------:R-:W-:Y:S02]  /*2ecc0*/  SHF.R.U64 R72, R72, 0x3, RZ ;  /* 0x0000000348487819 */ /* 0x000fe400000012ff */
[----:B------:R-:W-:Y:S01]  /*2ecd0*/  SHF.R.U64 R76, R76, 0x3, RZ ;  /* 0x000000034c4c7819 */ /* 0x000fe200000012ff */
[----:B------:R-:W5:Y:S01]  /*2ece0*/  LD.E.128 R64, desc[UR44][R64.64] ;  /* 0x0000002c40407980 */ /* 0x000f62000c101d00 */
[----:B------:R-:W-:-:S02]  /*2ecf0*/  SHF.R.U64 R80, R80, 0x3, RZ ;  /* 0x0000000350507819 */ /* 0x000fc400000012ff */
        /* <DEDUP_REMOVED lines=11> */
[--C-:B------:R-:W-:Y:S01]  /*2edb0*/  IMAD.X R85, RZ, RZ, R19.reuse, P5 ;  /* 0x000000ffff557224 */ /* 0x100fe200028e0613 */
[----:B------:R-:W-:Y:S01]  /*2edc0*/  LOP3.LUT R4, R5, R18, RZ, 0x3c, !PT ;  /* 0x0000001205047212 */ /* 0x000fe200078e3cff */
[----:B------:R-:W-:Y:S01]  /*2edd0*/  IMAD.MOV.U32 R5, RZ, RZ, R19 ;  /* 0x000000ffff057224 */ /* 0x000fe200078e0013 */
[----:B------:R-:W5:Y:S01]  /*2ede0*/  LD.E.128 R68, desc[UR44][R68.64] ;  /* 0x0000002c44447980 */ /* 0x000f62000c101d00 */
[----:B------:R-:W0:Y:S01]  /*2edf0*/  @P2 LDC R19, c[0x0][0xcf0] ;  /* 0x00033c00ff132b82 */ /* 0x000e220000000800 */
[----:B------:R-:W-:-:S02]  /*2ee00*/  SHF.R.U64 R6, R6, 0x3, RZ ;  /* 0x0000000306067819 */ /* 0x000fc400000012ff */
[----:B------:R-:W5:Y:S02]  /*2ee10*/  LD.E.128 R72, desc[UR44][R72.64] ;  /* 0x0000002c48487980 */ /* 0x000f64000c101d00 */
[----:B------:R-:W-:Y:S02]  /*2ee20*/  LOP3.LUT R84, R6, R7, RZ, 0x3c, !PT ;  /* 0x0000000706547212 */ /* 0x000fe400078e3cff */
[----:B------:R-:W5:Y:S01]  /*2ee30*/  LD.E.128 R4, desc[UR44][R4.64] ;  /* 0x0000002c04047980 */ /* 0x000f62000c101d00 */
[----:B------:R-:W-:-:S03]  /*2ee40*/  IMAD.IADD R15, R209, 0x1, R10 ;  /* 0x00000001d10f7824 */ /* 0x000fc600078e020a */
        /* <DEDUP_REMOVED lines=8> */
[----:B--2---:R-:W2:Y:S01]  /*2eed0*/  FENCE.VIEW.ASYNC.S ;  /* 0x00000000000073c6 */ /* 0x004ea20000000000 */
[----:B-1----:R-:W-:-:S04]  /*2eee0*/  @P2 IMAD.HI.U32 R10, R15, R14, RZ ;  /* 0x0000000e0f0a2227 */ /* 0x002fc800078e00ff */
[----:B------:R-:W-:Y:S01]  /*2eef0*/  IMAD.MOV.U32 R11, RZ, RZ, R15 ;  /* 0x000000ffff0b7224 */ /* 0x000fe200078e000f */
[----:B0-----:R-:W-:Y:S01]  /*2ef00*/  @P2 SHF.R.U32.HI R11, RZ, R19, R10 ;  /* 0x00000013ff0b2219 */ /* 0x001fe2000001160a */
[----:B------:R-:W-:-:S03]  /*2ef10*/  VIADD R10, R2, 0x32420 ;  /* 0x00032420020a7836 */ /* 0x000fc60000000000 */
[--C-:B------:R-:W-:Y:S01]  /*2ef20*/  SHF.R.S32.HI R12, RZ, 0x1f, R11.reuse ;  /* 0x0000001fff0c7819 */ /* 0x100fe2000001140b */
[----:B------:R-:W-:Y:S01]  /*2ef30*/  IMAD.MOV R14, RZ, RZ, -R11 ;  /* 0x000000ffff0e7224 */ /* 0x000fe200078e0a0b */
[----:B------:R-:W-:-:S03]  /*2ef40*/  PRMT R10, RZ, 0x654, R10 ;  /* 0x00000654ff0a7816 */ /* 0x000fc6000000000a */
[----:B------:R-:W-:Y:S02]  /*2ef50*/  IMAD R3, R3, R14, R15 ;  /* 0x0000000e03037224 */ /* 0x000fe400078e020f */
[----:B------:R-:W-:Y:S02]  /*2ef60*/  IMAD R12, R12, UR4, RZ ;  /* 0x000000040c0c7c24 */ /* 0x000fe4000f8e02ff */
[C---:B------:R-:W-:Y:S01]  /*2ef70*/  IMAD.WIDE.U32 R8, R11.reuse, UR4, R8 ;  /* 0x000000040b087c25 */ /* 0x040fe2000f8e0008 */
[----:B--2---:R0:W-:Y:S03]  /*2ef80*/  SYNCS.ARRIVE.TRANS64.RED.A1T0 RZ, [R10+URZ], RZ ;  /* 0x000000ff0aff79a7 */ /* 0x0041e6000810043f */
[----:B------:R-:W-:Y:S01]  /*2ef90*/  IMAD R13, R11, UR5, R12 ;  /* 0x000000050b0d7c24 */ /* 0x000fe2000f8e020c */
[----:B------:R-:W-:Y:S01]  /*2efa0*/  ULDC.64 UR4, c[0x0][0xbd8] ;  /* 0x0002f60000047ab9 */ /* 0x000fe20000000a00 */
[----:B0-----:R-:W-:-:S02]  /*2efb0*/  SHF.R.S32.HI R10, RZ, 0x1f, R3 ;  /* 0x0000001fff0a7819 */ /* 0x001fc40000011403 */
[----:B------:R-:W-:-:S03]  /*2efc0*/  IMAD.IADD R9, R9, 0x1, R13 ;  /* 0x0000000109097824 */ /* 0x000fc600078e020d */
        /* <DEDUP_REMOVED lines=11> */
.L_x_4289:
[----:B------:R-:W-:Y:S01]  /*2f080*/  IMAD.IADD R209, R88, 0x1, R209 ;  /* 0x0000000158d17824 */ /* 0x000fe200078e02d1 */
[----:B------:R-:W-:Y:S04]  /*2f090*/  BSSY B1, `(.L_x_4056) ;  /* 0x0000014000017945 */ /* 0x000fe80003800000 */
[----:B------:R-:W-:-:S13]  /*2f0a0*/  ISETP.GE.AND P0, PT, R209, R0, PT ;  /* 0x00000000d100720c */ /* 0x000fda0003f06270 */
[----:B------:R-:W-:Y:S05]  /*2f0b0*/  @P0 BRA `(.L_x_4057) ;  /* 0x0000000000440947 */ /* 0x000fea0003800000 */
[----:B------:R-:W-:Y:S02]  /*2f0c0*/  ULDC UR4, c[0x0][0xbc8] ;  /* 0x0002f20000047ab9 */ /* 0x000fe40000000800 */
[----:B------:R-:W-:Y:S02]  /*2f0d0*/  ISETP.GE.AND P3, PT, R198, UR4, PT ;  /* 0x00000004c6007c0c */ /* 0x000fe4000bf66270 */
[----:B------:R-:W-:Y:S02]  /*2f0e0*/  ISETP.GE.AND P2, PT, R200, UR4, PT ;  /* 0x00000004c8007c0c */ /* 0x000fe4000bf46270 */
[----:B------:R-:W-:Y:S02]  /*2f0f0*/  ISETP.GE.AND P1, PT, R199, UR4, PT ;  /* 0x00000004c7007c0c */ /* 0x000fe4000bf26270 */
[----:B------:R-:W-:-:S07]  /*2f100*/  ISETP.GE.AND P0, PT, R201, UR4, PT ;  /* 0x00000004c9007c0c */ /* 0x000fce000bf06270 */
[-C--:B--2---:R-:W-:Y:S02]  /*2f110*/  @!P3 LEA R8, P5, R198, R14.reuse, 0x1 ;  /* 0x0000000ec608b211 */ /* 0x084fe400078a08ff */
[-C--:B------:R-:W-:Y:S02]  /*2f120*/  @!P2 LEA R10, P4, R200, R14.reuse, 0x1 ;  /* 0x0000000ec80aa211 */ /* 0x080fe400078808ff */
[-C--:B-1----:R-:W-:Y:S02]  /*2f130*/  @!P3 LEA.HI.X R9, R198, R3.reuse, R216, 0x1, P5 ;  /* 0x00000003c609b211 */ /* 0x082fe400028f0cd8 */
[-C--:B------:R-:W-:Y:S02]  /*2f140*/  @!P1 LEA R12, P5, R199, R14.reuse, 0x1 ;  /* 0x0000000ec70c9211 */ /* 0x080fe400078a08ff */
[----:B------:R-:W-:Y:S01]  /*2f150*/  @!P2 LEA.HI.X R11, R200, R3, R214, 0x1, P4 ;  /* 0x00000003c80ba211 */ /* 0x000fe200020f0cd6 */
[----:B-----5:R3:W-:Y:S01]  /*2f160*/  @!P3 ST.E.128 desc[UR44][R8.64], R4 ;  /* 0x000000040800b985 */ /* 0x0207e2000c101d2c */
[----:B------:R-:W-:-:S02]  /*2f170*/  @!P0 LEA R14, P4, R201, R14, 0x1 ;  /* 0x0000000ec90e8211 */ /* 0x000fc400078808ff */
[-C--:B------:R-:W-:Y:S01]  /*2f180*/  @!P1 LEA.HI.X R13, R199, R3.reuse, R213, 0x1, P5 ;  /* 0x00000003c70d9211 */ /* 0x080fe200028f0cd5 */
[----:B------:R3:W-:Y:S01]  /*2f190*/  @!P2 ST.E.128 desc[UR44][R10.64], R40 ;  /* 0x000000280a00a985 */ /* 0x0007e2000c101d2c */
[----:B------:R-:W-:-:S03]  /*2f1a0*/  @!P0 LEA.HI.X R15, R201, R3, R212, 0x1, P4 ;  /* 0x00000003c90f8211 */ /* 0x000fc600020f0cd4 */
[----:B------:R3:W-:Y:S04]  /*2f1b0*/  @!P1 ST.E.128 desc[UR44][R12.64], R56 ;  /* 0x000000380c009985 */ /* 0x0007e8000c101d2c */
[----:B------:R3:W-:Y:S02]  /*2f1c0*/  @!P0 ST.E.128 desc[UR44][R14.64], R72 ;  /* 0x000000480e008985 */ /* 0x0007e4000c101d2c */
.L_x_4057:
[----:B------:R-:W-:Y:S05]  /*2f1d0*/  BSYNC B1 ;  /* 0x0000000000017941 */ /* 0x000fea0003800000 */
.L_x_4056:
[----:B------:R-:W-:-:S03]  /*2f1e0*/  UMOV UR4, 0xffffffff ;  /* 0xffffffff00047882 */ /* 0x000fc60000000000 */
[----:B------:R-:W-:Y:S05]  /*2f1f0*/  BRA.DIV UR4, `(.L_x_4058) ;  /* 0x000000d204ec7947 */ /* 0x000fea000b800000 */
[----:B-1----:R1:W4:Y:S04]  /*2f200*/  SHFL.IDX PT, R3, R19, 0x1, 0x181f ;  /* 0x00381f0013037f89 */ /* 0x00232800000e0000 */
[----:B--23--:R1:W2:Y:S02]  /*2f210*/  SHFL.IDX PT, R14, R18, 0x1, 0x181f ;  /* 0x00381f00120e7f89 */ /* 0x00c2a400000e0000 */
.L_x_4293:
[----:B-----5:R-:W-:Y:S01]  /*2f220*/  VIADD R5, R209, 0x20 ;  /* 0x00000020d1057836 */ /* 0x020fe20000000000 */
        /* <DEDUP_REMOVED lines=10> */
[-C--:B----4-:R-:W-:Y:S02]  /*2f2d0*/  @!P3 LEA.HI.X R5, R198, R3.reuse, R216, 0x1, P5 ;  /* 0x00000003c605b211 */ /* 0x090fe400028f0cd8 */
[-C--:B------:R-:W-:Y:S02]  /*2f2e0*/  @!P1 LEA R8, P5, R199, R14.reuse, 0x1 ;  /* 0x0000000ec7089211 */ /* 0x080fe400078a08ff */
        /* <DEDUP_REMOVED lines=8> */
.L_x_4060:
[----:B------:R-:W-:Y:S05]  /*2f370*/  BSYNC B1 ;  /* 0x0000000000017941 */ /* 0x000fea0003800000 */
.L_x_4059:
[----:B------:R-:W-:-:S03]  /*2f380*/  UMOV UR4, 0xffffffff ;  /* 0xffffffff00047882 */ /* 0x000fc60000000000 */
[----:B------:R-:W-:Y:S05]  /*2f390*/  BRA.DIV UR4, `(.L_x_4061) ;  /* 0x000000d204cc7947 */ /* 0x000fea000b800000 */
[----:B----4-:R4:W0:Y:S04]  /*2f3a0*/  SHFL.IDX PT, R3, R19, 0x2, 0x181f ;  /* 0x00581f0013037f89 */ /* 0x01082800000e0000 */
[----:B--2---:R4:W2:Y:S02]  /*2f3b0*/  SHFL.IDX PT, R14, R18, 0x2, 0x181f ;  /* 0x00581f00120e7f89 */ /* 0x0048a400000e0000 */
.L_x_4297:
[----:B---3--:R-:W-:Y:S01]  /*2f3c0*/  VIADD R5, R209, 0x40 ;  /* 0x00000040d1057836 */ /* 0x008fe20000000000 */
        /* <DEDUP_REMOVED lines=10> */
[-C--:B0-----:R-:W-:Y:S02]  /*2f470*/  @!P3 LEA.HI.X R5, R198, R3.reuse, R216, 0x1, P5 ;  /* 0x00000003c605b211 */ /* 0x081fe400028f0cd8 */
        /* <DEDUP_REMOVED lines=9> */
.L_x_4063:
[----:B------:R-:W-:Y:S05]  /*2f510*/  BSYNC B1 ;  /* 0x0000000000017941 */ /* 0x000fea0003800000 */
.L_x_4062:
[----:B------:R-:W-:-:S03]  /*2f520*/  UMOV UR4, 0xffffffff ;  /* 0xffffffff00047882 */ /* 0x000fc60000000000 */
[----:B------:R-:W-:Y:S05]  /*2f530*/  BRA.DIV UR4, `(.L_x_4064) ;  /* 0x000000d204ac7947 */ /* 0x000fea000b800000 */
[----:B0-----:R0:W0:Y:S04]  /*2f540*/  SHFL.IDX PT, R3, R19, 0x3, 0x181f ;  /* 0x00781f0013037f89 */ /* 0x00102800000e0000 */
[----:B--2---:R2:W0:Y:S02]  /*2f550*/  SHFL.IDX PT, R14, R18, 0x3, 0x181f ;  /* 0x00781f00120e7f89 */ /* 0x00442400000e0000 */
.L_x_4301:
[----:B---3--:R-:W-:-:S05]  /*2f560*/  VIADD R5, R209, 0x60 ;  /* 0x00000060d1057836 */ /* 0x008fca0000000000 */
[----:B------:R-:W-:-:S13]  /*2f570*/  ISETP.GE.AND P0, PT, R5, R0, PT ;  /* 0x000000000500720c */ /* 0x000fda0003f06270 */
[----:B------:R-:W-:Y:S05]  /*2f580*/  @P0 BRA `(.L_x_4065) ;  /* 0x0000002c00ec0947 */ /* 0x000fea0003800000 */
[----:B------:R-:W-:Y:S02]  /*2f590*/  ULDC UR4, c[0x0][0xbc8] ;  /* 0x0002f20000047ab9 */ /* 0x000fe40000000800 */
[----:B------:R-:W-:Y:S02]  /*2f5a0*/  ISETP.GE.AND P3, PT, R198, UR4, PT ;  /* 0x00000004c6007c0c */ /* 0x000fe4000bf66270 */
[----:B------:R-:W-:Y:S02]  /*2f5b0*/  ISETP.GE.AND P4, PT, R200, UR4, PT ;  /* 0x00000004c8007c0c */ /* 0x000fe4000bf86270 */
[----:B------:R-:W-:-:S09]  /*2f5c0*/  ISETP.GE.AND P5, PT, R199, UR4, PT ;  /* 0x00000004c7007c0c */ /* 0x000fd2000bfa6270 */
[-C--:B0-----:R-:W-:Y:S02]  /*2f5d0*/  @!P3 LEA R4, P0, R198, R14.reuse, 0x1 ;  /* 0x0000000ec604b211 */ /* 0x081fe400078008ff */
[-C--:B------:R-:W-:Y:S02]  /*2f5e0*/  @!P4 LEA R6, P1, R200, R14.reuse, 0x1 ;  /* 0x0000000ec806c211 */ /* 0x080fe400078208ff */
[C---:B------:R-:W-:Y:S02]  /*2f5f0*/  @!P5 LEA R8, P2, R199.reuse, R14, 0x1 ;  /* 0x0000000ec708d211 */ /* 0x040fe400078408ff */
        /* <DEDUP_REMOVED lines=8> */
[----:B------:R-:W-:-:S04]  /*2f680*/  LEA R14, P0, R201, R14, 0x1 ;  /* 0x0000000ec90e7211 */ /* 0x000fc800078008ff */
[----:B------:R-:W-:-:S05]  /*2f690*/  LEA.HI.X R15, R201, R3, R212, 0x1, P0 ;  /* 0x00000003c90f7211 */ /* 0x000fca00000f0cd4 */
[----:B------:R3:W-:Y:S01]  /*2f6a0*/  ST.E.128 desc[UR44][R14.64], R84 ;  /* 0x000000540e007985 */ /* 0x0007e2000c101d2c */
[----:B------:R-:W-:Y:S05]  /*2f6b0*/  BRA `(.L_x_4065) ;  /* 0x0000002c00a07947 */ /* 0x000fea0003800000 */
.L_x_4054:
[----:B0-----:R-:W0:Y:S01]  /*2f6c0*/  @P2 LDC R13, c[0x0][0xcec] ;  /* 0x00033b00ff0d2b82 */ /* 0x001e220000000800 */
[----:B------:R-:W-:Y:S01]  /*2f6d0*/  ULDC.64 UR4, c[0x0][0xc08] ;  /* 0x0003020000047ab9 */ /* 0x000fe20000000a00 */
[----:B------:R-:W-:Y:S01]  /*2f6e0*/  ULDC.64 UR6, c[0x0][0xc30] ;  /* 0x00030c0000067ab9 */ /* 0x000fe20000000a00 */
[----:B------:R-:W-:Y:S01]  /*2f6f0*/  IMAD R9, R9, UR4, RZ ;  /* 0x0000000409097c24 */ /* 0x000fe2000f8e02ff */
[----:B------:R-:W-:Y:S01]  /*2f700*/  SHF.R.S32.HI R25, RZ, 0x1f, R218 ;  /* 0x0000001fff197819 */ /* 0x000fe200000114da */
[----:B------:R-:W-:-:S03]  /*2f710*/  IMAD.WIDE.U32 R4, R8, UR4, RZ ;  /* 0x0000000408047c25 */ /* 0x000fc6000f8e00ff */
[----:B------:R-:W1:Y:S01]  /*2f720*/  @P2 LDC R6, c[0x0][0xcf0] ;  /* 0x00033c00ff062b82 */ /* 0x000e620000000800 */
[----:B------:R-:W-:Y:S01]  /*2f730*/  IMAD R9, R8, UR5, R9 ;  /* 0x0000000508097c24 */ /* 0x000fe2000f8e0209 */
[----:B------:R-:W-:Y:S01]  /*2f740*/  ULDC.64 UR4, c[0x0][0xc38] ;  /* 0x00030e0000047ab9 */ /* 0x000fe20000000a00 */
[----:B------:R-:W-:Y:S02]  /*2f750*/  VIADD R18, R205, 0x8 ;  /* 0x00000008cd127836 */ /* 0x000fe40000000000 */
[----:B------:R-:W-:Y:S01]  /*2f760*/  IMAD.IADD R5, R5, 0x1, R9 ;  /* 0x0000000105057824 */ /* 0x000fe200078e0209 */
[----:B------:R-:W-:Y:S01]  /*2f770*/  SHF.R.S32.HI R9, RZ, 0x1f, R12 ;  /* 0x0000001fff097819 */ /* 0x000fe2000001140c */
[----:B------:R-:W-:Y:S01]  /*2f780*/  VIADD R19, R205, 0x10 ;  /* 0x00000010cd137836 */ /* 0x000fe20000000000 */
[----:B------:R-:W-:Y:S01]  /*2f790*/  SHF.R.S32.HI R26, RZ, 0x1f, R18 ;  /* 0x0000001fff1a7819 */ /* 0x000fe20000011412 */
[----:B------:R-:W-:-:S04]  /*2f7a0*/  IMAD.WIDE.U32 R4, R156, UR4, R4 ;  /* 0x000000049c047c25 */ /* 0x000fc8000f8e0004 */
[----:B------:R-:W-:Y:S01]  /*2f7b0*/  IMAD R5, R156, UR5, R5 ;  /* 0x000000059c057c24 */ /* 0x000fe2000f8e0205 */
[----:B------:R-:W-:Y:S01]  /*2f7c0*/  ULDC.64 UR4, c[0x0][0xc40] ;  /* 0x0003100000047ab9 */ /* 0x000fe20000000a00 */
[----:B------:R-:W-:Y:S02]  /*2f7d0*/  VIADD R20, R205, 0x18 ;  /* 0x00000018cd147836 */ /* 0x000fe40000000000 */
[----:B------:R-:W-:Y:S02]  /*2f7e0*/  IMAD R9, R9, UR4, RZ ;  /* 0x0000000409097c24 */ /* 0x000fe4000f8e02ff */
[----:B0-----:R-:W-:Y:S01]  /*2f7f0*/  @P2 IMAD.HI.U32 R13, R28, R13, RZ ;  /* 0x0000000d1c0d2227 */ /* 0x001fe200078e00ff */
[----:B------:R-:W-:-:S03]  /*2f800*/  SHF.R.S32.HI R29, RZ, 0x1f, R20 ;  /* 0x0000001fff1d7819 */ /* 0x000fc60000011414 */
[C---:B------:R-:W-:Y:S02]  /*2f810*/  IMAD R11, R12.reuse, UR5, R9 ;  /* 0x000000050c0b7c24 */ /* 0x040fe4000f8e0209 */
[----:B------:R-:W-:Y:S01]  /*2f820*/  IMAD.WIDE.U32 R4, R12, UR4, R4 ;  /* 0x000000040c047c25 */ /* 0x000fe2000f8e0004 */
[----:B------:R-:W-:-:S03]  /*2f830*/  ULDC.64 UR4, c[0x0][0xc48] ;  /* 0x0003120000047ab9 */ /* 0x000fc60000000a00 */
[----:B------:R-:W-:Y:S01]  /*2f840*/  IMAD.MOV.U32 R9, RZ, RZ, R28 ;  /* 0x000000ffff097224 */ /* 0x000fe200078e001c */
[----:B-1----:R-:W-:Y:S01]  /*2f850*/  @P2 SHF.R.U32.HI R9, RZ, R6, R13 ;  /* 0x00000006ff092219 */ /* 0x002fe2000001160d */
[----:B------:R-:W-:Y:S02]  /*2f860*/  IMAD.IADD R5, R5, 0x1, R11 ;  /* 0x0000000105057824 */ /* 0x000fe400078e020b */
[----:B------:R-:W-:Y:S01]  /*2f870*/  VIADD R21, R205, 0x20 ;  /* 0x00000020cd157836 */ /* 0x000fe20000000000 */
[--C-:B------:R-:W-:Y:S01]  /*2f880*/  SHF.R.S32.HI R6, RZ, 0x1f, R9.reuse ;  /* 0x0000001fff067819 */ /* 0x100fe20000011409 */
[----:B------:R-:W-:Y:S02]  /*2f890*/  IMAD.MOV R8, RZ, RZ, -R9 ;  /* 0x000000ffff087224 */ /* 0x000fe400078e0a09 */
[----:B------:R-:W-:Y:S01]  /*2f8a0*/  IMAD.WIDE.U32 R4, R219, UR4, R4 ;  /* 0x00000004db047c25 */ /* 0x000fe2000f8e0004 */
[----:B------:R-:W-:-:S03]  /*2f8b0*/  SHF.R.S32.HI R30, RZ, 0x1f, R21 ;  /* 0x0000001fff1e7819 */ /* 0x000fc60000011415 */
[----:B------:R-:W-:Y:S01]  /*2f8c0*/  IMAD R3, R3, R8, R28 ;  /* 0x0000000803037224 */ /* 0x000fe200078e021c */
[----:B------:R-:W-:Y:S01]  /*2f8d0*/  SHF.R.S32.HI R28, RZ, 0x1f, R19 ;  /* 0x0000001fff1c7819 */ /* 0x000fe20000011413 */
[----:B------:R-:W-:Y:S02]  /*2f8e0*/  IMAD R6, R6, UR6, RZ ;  /* 0x0000000606067c24 */ /* 0x000fe4000f8e02ff */
[----:B------:R-:W-:Y:S01]  /*2f8f0*/  IMAD R5, R219, UR5, R5 ;  /* 0x00000005db057c24 */ /* 0x000fe2000f8e0205 */
[----:B------:R-:W-:Y:S01]  /*2f900*/  ULDC.64 UR4, c[0x0][0xc28] ;  /* 0x00030a0000047ab9 */ /* 0x000fe20000000a00 */
[C---:B------:R-:W-:Y:S01]  /*2f910*/  IMAD R11, R9.reuse, UR7, R6 ;  /* 0x00000007090b7c24 */ /* 0x040fe2000f8e0206 */
[----:B------:R-:W-:Y:S01]  /*2f920*/  SHF.R.S32.HI R6, RZ, 0x1f, R3 ;  /* 0x0000001fff067819 */ /* 0x000fe20000011403 */
[----:B------:R-:W-:-:S04]  /*2f930*/  IMAD.WIDE.U32 R4, R9, UR6, R4 ;  /* 0x0000000609047c25 */ /* 0x000fc8000f8e0004 */
[----:B------:R-:W-:Y:S02]  /*2f940*/  IMAD R6, R6, UR4, RZ ;  /* 0x0000000406067c24 */ /* 0x000fe4000f8e02ff */
[----:B------:R-:W-:Y:S02]  /*2f950*/  IMAD.IADD R5, R5, 0x1, R11 ;  /* 0x0000000105057824 */ /* 0x000fe400078e020b */
[----:B------:R-:W-:Y:S02]  /*2f960*/  VIADD R8, R2, 0x32420 ;  /* 0x0003242002087836 */ /* 0x000fe40000000000 */
[C---:B------:R-:W-:Y:S02]  /*2f970*/  IMAD R9, R3.reuse, UR5, R6 ;  /* 0x0000000503097c24 */ /* 0x040fe4000f8e0206 */
[----:B------:R-:W-:Y:S01]  /*2f980*/  IMAD.WIDE.U32 R4, R3, UR4, R4 ;  /* 0x0000000403047c25 */ /* 0x000fe2000f8e0004 */
[----:B------:R-:W-:Y:S01]  /*2f990*/  ULDC.64 UR4, c[0x0][0xc00] ;  /* 0x0003000000047ab9 */ /* 0x000fe20000000a00 */
[----:B------:R-:W-:-:S02]  /*2f9a0*/  PRMT R8, RZ, 0x654, R8 ;  /* 0x00000654ff087816 */ /* 0x000fc40000000008 */
[----:B------:R-:W-:Y:S01]  /*2f9b0*/  IMAD.IADD R5, R5, 0x1, R9 ;  /* 0x0000000105057824 */ /* 0x000fe200078e0209 */
[C---:B------:R-:W-:Y:S01]  /*2f9c0*/  LEA R3, P0, R4.reuse, UR4, 0x2 ;  /* 0x0000000404037c11 */ /* 0x040fe2000f8010ff */
[----:B------:R-:W-:Y:S01]  /*2f9d0*/  VIADD R24, R205, 0x28 ;  /* 0x00000028cd187836 */ /* 0x000fe20000000000 */
[----:B------:R-:W-:Y:S01]  /*2f9e0*/  UMOV UR4, 0xffffffff ;  /* 0xffffffff00047882 */ /* 0x000fe20000000000 */
[----:B------:R0:W-:Y:S01]  /*2f9f0*/  SYNCS.ARRIVE.TRANS64.RED.A1T0 RZ, [R8+URZ], RZ ;  /* 0x000000ff08ff79a7 */ /* 0x0001e2000810043f */
[----:B------:R-:W-:Y:S02]  /*2fa00*/  LEA.HI.X R4, R4, UR5, R5, 0x2, P0 ;  /* 0x0000000504047c11 */ /* 0x000fe400080f1405 */
[----:B------:R-:W-:Y:S01]  /*2fa10*/  SHF.R.S32.HI R31, RZ, 0x1f, R24 ;  /* 0x0000001fff1f7819 */ /* 0x000fe20000011418 */
[----:B------:R-:W-:Y:S06]  /*2fa20*/  BRA.DIV UR4, `(.L_x_4066) ;  /* 0x000000ce04b87947 */ /* 0x000fec000b800000 */
[----:B------:R1:W2:Y:S04]  /*2fa30*/  SHFL.IDX PT, R5, R4, RZ, 0x1c1f ;  /* 0x001c1fff04057589 */ /* 0x0002a800000e0000 */
[----:B------:R1:W3:Y:S02]  /*2fa40*/  SHFL.IDX PT, R6, R3, RZ, 0x1c1f ;  /* 0x001c1fff03067589 */ /* 0x0002e400000e0000 */
.L_x_4304:
[----:B------:R-:W-:Y:S01]  /*2fa50*/  ISETP.GE.AND P0, PT, R33, R0, PT ;  /* 0x000000002100720c */ /* 0x000fe20003f06270 */
[----:B------:R-:W-:-:S12]  /*2fa60*/  BSSY B1, `(.L_x_4067) ;  /* 0x00000d2000017945 */ /* 0x000fd80003800000 */
[----:B------:R-:W-:Y:S05]  /*2fa70*/  @P0 BRA `(.L_x_4068) ;  /* 0x0000000c00400947 */ /* 0x000fea0003800000 */
[----:B------:R-:W-:Y:S01]  /*2fa80*/  ULDC UR4, c[0x0][0xbc8] ;  /* 0x0002f20000047ab9 */ /* 0x000fe20000000800 */
[----:B------:R-:W4:Y:S01]  /*2fa90*/  LDL R15, [R1+0x48c] ;  /* 0x00048c00010f7983 */ /* 0x000f220000100800 */
[----:B------:R-:W-:-:S03]  /*2faa0*/  ISETP.GE.AND P0, PT, R205, UR4, PT ;  /* 0x00000004cd007c0c */ /* 0x000fc6000bf06270 */
[----:B------:R-:W5:Y:S04]  /*2fab0*/  LDL R36, [R1+0x488] ;  /* 0x0004880001247983 */ /* 0x000f680000100800 */
[----:B------:R-:W5:Y:S04]  /*2fac0*/  LDL R39, [R1+0x510] ;  /* 0x0005100001277983 */ /* 0x000f680000100800 */
[----:B------:R-:W5:Y:S04]  /*2fad0*/  LDL R32, [R1+0x484] ;  /* 0x0004840001207983 */ /* 0x000f680000100800 */
[----:B------:R-:W4:Y:S01]  /*2fae0*/  @!P0 LDL.64 R10, [R1+0x240] ;  /* 0x00024000010a8983 */ /* 0x000f220000100a00 */
[----:B------:R-:W-:Y:S01]  /*2faf0*/  ISETP.GE.AND P1, PT, R18, UR4, PT ;  /* 0x0000000412007c0c */ /* 0x000fe2000bf26270 */
[----:B0--3--:R-:W-:-:S02]  /*2fb00*/  @!P0 IMAD.MOV.U32 R8, RZ, RZ, R6 ;  /* 0x000000ffff088224 */ /* 0x009fc400078e0006 */
[----:B--2---:R-:W-:Y:S01]  /*2fb10*/  @!P0 IMAD.MOV.U32 R9, RZ, RZ, R5 ;  /* 0x000000ffff098224 */ /* 0x004fe200078e0005 */
[----:B------:R-:W2:Y:S01]  /*2fb20*/  LDL R37, [R1+0x50c] ;  /* 0x00050c0001257983 */ /* 0x000ea20000100800 */
[----:B------:R-:W-:-:S03]  /*2fb30*/  @!P0 IMAD.WIDE R8, R205, 0x4, R8 ;  /* 0x00000004cd088825 */ /* 0x000fc600078e0208 */
[----:B------:R-:W3:Y:S04]  /*2fb40*/  LDL R12, [R1+0x480] ;  /* 0x00048000010c7983 */ /* 0x000ee80000100800 */
[----:B------:R-:W3:Y:S04]  /*2fb50*/  LDL R38, [R1+0x508] ;  /* 0x0005080001267983 */ /* 0x000ee80000100800 */
[----:B------:R-:W3:Y:S04]  /*2fb60*/  LDL R13, [R1+0x47c] ;  /* 0x00047c00010d7983 */ /* 0x000ee80000100800 */
[----:B------:R-:W3:Y:S04]  /*2fb70*/  LDL R34, [R1+0x504] ;  /* 0x0005040001227983 */ /* 0x000ee80000100800 */
[----:B------:R-:W3:Y:S04]  /*2fb80*/  LDL R14, [R1+0x478] ;  /* 0x00047800010e7983 */ /* 0x000ee80000100800 */
[----:B------:R-:W3:Y:S04]  /*2fb90*/  LDL R35, [R1+0x500] ;  /* 0x0005000001237983 */ /* 0x000ee80000100800 */
[----:B------:R-:W3:Y:S04]  /*2fba0*/  LDL R33, [R1+0x4fc] ;  /* 0x0004fc0001217983 */ /* 0x000ee80000100800 */
[----:B----4-:R0:W-:Y:S04]  /*2fbb0*/  @!P0 ST.E.64 desc[UR44][R8.64], R10 ;  /* 0x0000000a08008985 */ /* 0x0101e8000c101b2c */
[----:B0-----:R-:W4:Y:S01]  /*2fbc0*/  @!P1 LDL.64 R8, [R1+0x250] ;  /* 0x0002500001089983 */ /* 0x001f220000100a00 */
[----:B------:R-:W-:-:S02]  /*2fbd0*/  ISETP.GE.AND P0, PT, R19, UR4, PT ;  /* 0x0000000413007c0c */ /* 0x000fc4000bf06270 */
[----:B------:R-:W-:-:S04]  /*2fbe0*/  @!P1 LEA R10, P2, R18, R6, 0x2 ;  /* 0x00000006120a9211 */ /* 0x000fc800078410ff */
[----:B------:R-:W-:-:S05]  /*2fbf0*/  @!P1 LEA.HI.X R11, R18, R5, R26, 0x2, P2 ;  /* 0x00000005120b9211 */ /* 0x000fca00010f141a */
[----:B----4-:R0:W-:Y:S04]  /*2fc00*/  @!P1 ST.E.64 desc[UR44][R10.64], R8 ;  /* 0x000000080a009985 */ /* 0x0101e8000c101b2c */
[----:B0-----:R-:W4:Y:S01]  /*2fc10*/  @!P0 LDL.64 R8, [R1+0x260] ;  /* 0x0002600001088983 */ /* 0x001f220000100a00 */
[----:B------:R-:W-:Y:S02]  /*2fc20*/  ISETP.GE.AND P1, PT, R20, UR4, PT ;  /* 0x0000000414007c0c */ /* 0x000fe4000bf26270 */
        /* <DEDUP_REMOVED lines=24> */
[----:B-----5:R-:W-:Y:S02]  /*2fdb0*/  ISETP.GE.AND P0, PT, R36, UR4, PT ;  /* 0x0000000424007c0c */ /* 0x020fe4000bf06270 */
[----:B------:R-:W-:-:S04]  /*2fdc0*/  @!P1 LEA R10, P2, R15, R6, 0x2 ;  /* 0x000000060f0a9211 */ /* 0x000fc800078410ff */
[----:B------:R-:W-:Y:S02]  /*2fdd0*/  @!P1 LEA.HI.X R11, R15, R5, R39, 0x2, P2 ;  /* 0x000000050f0b9211 */ /* 0x000fe400010f1427 */
[----:B------:R-:W5:Y:S04]  /*2fde0*/  LDL R15, [R1+0x474] ;  /* 0x00047400010f7983 */ /* 0x000f680000100800 */
[----:B------:R-:W5:Y:S04]  /*2fdf0*/  LDL R39, [R1+0x4e0] ;  /* 0x0004e00001277983 */ /* 0x000f680000100800 */
[----:B----4-:R0:W-:Y:S04]  /*2fe00*/  @!P1 ST.E.64 desc[UR44][R10.64], R8 ;  /* 0x000000080a009985 */ /* 0x0101e8000c101b2c */
[----:B0-----:R-:W4:Y:S01]  /*2fe10*/  @!P0 LDL.64 R8, [R1+0x2c0] ;  /* 0x0002c00001088983 */ /* 0x001f220000100a00 */
[----:B------:R-:W-:-:S02]  /*2fe20*/  ISETP.GE.AND P1, PT, R32, UR4, PT ;  /* 0x0000000420007c0c */ /* 0x000fc4000bf26270 */
[----:B------:R-:W-:-:S04]  /*2fe30*/  @!P0 LEA R10, P2, R36, R6, 0x2 ;  /* 0x00000006240a8211 */ /* 0x000fc800078410ff */
[----:B--2---:R-:W-:Y:S02]  /*2fe40*/  @!P0 LEA.HI.X R11, R36, R5, R37, 0x2, P2 ;  /* 0x00000005240b8211 */ /* 0x004fe400010f1425 */
[----:B------:R-:W2:Y:S04]  /*2fe50*/  LDL R37, [R1+0x470] ;  /* 0x0004700001257983 */ /* 0x000ea80000100800 */
[----:B------:R-:W2:Y:S04]  /*2fe60*/  LDL R36, [R1+0x4f8] ;  /* 0x0004f80001247983 */ /* 0x000ea80000100800 */
[----:B----4-:R0:W-:Y:S04]  /*2fe70*/  @!P0 ST.E.64 desc[UR44][R10.64], R8 ;  /* 0x000000080a008985 */ /* 0x0101e8000c101b2c */
[----:B0-----:R-:W4:Y:S01]  /*2fe80*/  @!P1 LDL.64 R8, [R1+0x2d0] ;  /* 0x0002d00001089983 */ /* 0x001f220000100a00 */
[----:B---3--:R-:W-:-:S02]  /*2fe90*/  ISETP.GE.AND P0, PT, R12, UR4, PT ;  /* 0x000000040c007c0c */ /* 0x008fc4000bf06270 */
[----:B------:R-:W-:-:S04]  /*2fea0*/  @!P1 LEA R10, P2, R32, R6, 0x2 ;  /* 0x00000006200a9211 */ /* 0x000fc800078410ff */
[----:B------:R-:W-:Y:S02]  /*2feb0*/  @!P1 LEA.HI.X R11, R32, R5, R38, 0x2, P2 ;  /* 0x00000005200b9211 */ /* 0x000fe400010f1426 */
[----:B------:R-:W3:Y:S04]  /*2fec0*/  LDL R32, [R1+0x46c] ;  /* 0x00046c0001207983 */ /* 0x000ee80000100800 */
[----:B------:R-:W3:Y:S04]  /*2fed0*/  LDL R38, [R1+0x4f4] ;  /* 0x0004f40001267983 */ /* 0x000ee80000100800 */
[----:B----4-:R0:W-:Y:S04]  /*2fee0*/  @!P1 ST.E.64 desc[UR44][R10.64], R8 ;  /* 0x000000080a009985 */ /* 0x0101e8000c101b2c */
[----:B0-----:R-:W4:Y:S01]  /*2fef0*/  @!P0 LDL.64 R8, [R1+0x2e0] ;  /* 0x0002e00001088983 */ /* 0x001f220000100a00 */
[----:B------:R-:W-:-:S02]  /*2ff00*/  ISETP.GE.AND P1, PT, R13, UR4, PT ;  /* 0x000000040d007c0c */ /* 0x000fc4000bf26270 */
        /* <DEDUP_REMOVED lines=13> */
[----:B-----5:R-:W-:-:S02]  /*2ffe0*/  ISETP.GE.AND P1, PT, R15, UR4, PT ;  /* 0x000000040f007c0c */ /* 0x020fc4000bf26270 */
[----:B------:R-:W-:-:S04]  /*2fff0*/  @!P0 LEA R10, P2, R14, R6, 0x2 ;  /* 0x000000060e0a8211 */ /* 0x000fc800078410ff */
[----:B------:R-:W-:Y:S02]  /*30000*/  @!P0 LEA.HI.X R11, R14, R5, R33, 0x2, P2 ;  /* 0x000000050e0b8211 */ /* 0x000fe400010f1421 */
[----:B------:R-:W5:Y:S04]  /*30010*/  LDL R14, [R1+0x460] ;  /* 0x00046000010e7983 */ /* 0x000f680000100800 */
[----:B------:R-:W5:Y:S04]  /*30020*/  LDL R33, [R1+0x4e8] ;  /* 0x0004e80001217983 */ /* 0x000f680000100800 */
[----:B----4-:R0:W-:Y:S04]  /*30030*/  @!P0 ST.E.64 desc[UR44][R10.64], R8 ;  /* 0x000000080a008985 */ /* 0x0101e8000c101b2c */
[----:B0-----:R-:W4:Y:S01]  /*30040*/  @!P1 LDL.64 R8, [R1+0x310] ;  /* 0x0003100001089983 */ /* 0x001f220000100a00 */
[----:B--2---:R-:W-:-:S02]  /*30050*/  ISETP.GE.AND P0, PT, R37, UR4, PT ;  /* 0x0000000425007c0c */ /* 0x004fc4000bf06270 */
[----:B------:R-:W-:-:S04]  /*30060*/  @!P1 LEA R10, P2, R15, R6, 0x2 ;  /* 0x000000060f0a9211 */ /* 0x000fc800078410ff */
[----:B------:R-:W-:Y:S02]  /*30070*/  @!P1 LEA.HI.X R11, R15, R5, R36, 0x2, P2 ;  /* 0x000000050f0b9211 */ /* 0x000fe400010f1424 */
        /* <DEDUP_REMOVED lines=43> */
[----:B----4-:R0:W-:Y:S04]  /*30330*/  @!P1 ST.E.64 desc[UR44][R10.64], R8 ;  /* 0x000000080a009985 */ /* 0x0101e8000c101b2c */
[----:B0-----:R-:W4:Y:S01]  /*30340*/  @!P0 LDL.64 R8, [R1+0x380] ;  /* 0x0003800001088983 */ /* 0x001f220000100a00 */
[----:B------:R-:W-:-:S02]  /*30350*/  ISETP.GE.AND P1, PT, R34, UR4, PT ;  /* 0x0000000422007c0c */ /* 0x000fc4000bf26270 */
        /* <DEDUP_REMOVED lines=14> */
[----:B-----5:R-:W-:Y:S02]  /*30440*/  @!P0 LEA.HI.X R11, R32, R5, R33, 0x2, P2 ;  /* 0x00000005200b8211 */ /* 0x020fe400010f1421 */
        /* <DEDUP_REMOVED lines=11> */
[----:B------:R-:W-:-:S02]  /*30500*/  ISETP.GE.AND P1, PT, R36, UR4, PT ;  /* 0x0000000424007c0c */ /* 0x000fc4000bf26270 */
[----:B------:R-:W-:-:S04]  /*30510*/  @!P0 LEA R10, P2, R13, R6, 0x2 ;  /* 0x000000060d0a8211 */ /* 0x000fc800078410ff */
[----:B---3--:R-:W-:Y:S02]  /*30520*/  @!P0 LEA.HI.X R11, R13, R5, R15, 0x2, P2 ;  /* 0x000000050d0b8211 */ /* 0x008fe400010f140f */
        /* <DEDUP_REMOVED lines=21> */
[----:B-----5:R-:W-:-:S05]  /*30680*/  @!P0 LEA.HI.X R11, R227, R5, R33, 0x2, P2 ;  /* 0x00000005e30b8211 */ /* 0x020fca00010f1421 */
[----:B----4-:R0:W-:Y:S04]  /*30690*/  @!P0 ST.E.64 desc[UR44][R10.64], R8 ;  /* 0x000000080a008985 */ /* 0x0101e8000c101b2c */
[----:B0-----:R-:W4:Y:S01]  /*306a0*/  @!P1 LDL.64 R8, [R1+0x410] ;  /* 0x0004100001089983 */ /* 0x001f220000100a00 */
[----:B--2---:R-:W-:Y:S02]  /*306b0*/  ISETP.GE.AND P0, PT, R14, UR4, PT ;  /* 0x000000040e007c0c */ /* 0x004fe4000bf06270 */
[----:B------:R-:W-:-:S04]  /*306c0*/  @!P1 LEA R10, P2, R220, R6, 0x2 ;  /* 0x00000006dc0a9211 */ /* 0x000fc800078410ff */
[----:B------:R-:W-:-:S05]  /*306d0*/  @!P1 LEA.HI.X R11, R220, R5, R32, 0x2, P2 ;  /* 0x00000005dc0b9211 */ /* 0x000fca00010f1420 */
[----:B----4-:R0:W-:Y:S04]  /*306e0*/  @!P1 ST.E.64 desc[UR44][R10.64], R8 ;  /* 0x000000080a009985 */ /* 0x0101e8000c101b2c */
[----:B0-----:R-:W2:Y:S01]  /*306f0*/  @!P0 LDL.64 R8, [R1+0x420] ;  /* 0x0004200001088983 */ /* 0x001ea20000100a00 */
[----:B------:R-:W-:Y:S02]  /*30700*/  ISETP.GE.AND P1, PT, R12, UR4, PT ;  /* 0x000000040c007c0c */ /* 0x000fe4000bf26270 */
[----:B------:R-:W-:-:S04]  /*30710*/  @!P0 LEA R10, P2, R14, R6, 0x2 ;  /* 0x000000060e0a8211 */ /* 0x000fc800078410ff */
[----:B---3--:R-:W-:-:S05]  /*30720*/  @!P0 LEA.HI.X R11, R14, R5, R15, 0x2, P2 ;  /* 0x000000050e0b8211 */ /* 0x008fca00010f140f */
[----:B--2---:R0:W-:Y:S04]  /*30730*/  @!P0 ST.E.64 desc[UR44][R10.64], R8 ;  /* 0x000000080a008985 */ /* 0x0041e8000c101b2c */
[----:B0-----:R-:W2:Y:S01]  /*30740*/  @!P1 LDL.64 R8, [R1+0x430] ;  /* 0x0004300001089983 */ /* 0x001ea20000100a00 */
[----:B------:R-:W-:-:S04]  /*30750*/  @!P1 LEA R10, P0, R12, R6, 0x2 ;  /* 0x000000060c0a9211 */ /* 0x000fc800078010ff */
[----:B------:R-:W-:-:S05]  /*30760*/  @!P1 LEA.HI.X R11, R12, R5, R13, 0x2, P0 ;  /* 0x000000050c0b9211 */ /* 0x000fca00000f140d */
[----:B--2---:R4:W-:Y:S04]  /*30770*/  @!P1 ST.E.64 desc[UR44][R10.64], R8 ;  /* 0x000000080a009985 */ /* 0x0049e8000c101b2c */
.L_x_4068:
[----:B------:R-:W-:Y:S05]  /*30780*/  BSYNC B1 ;  /* 0x0000000000017941 */ /* 0x000fea0003800000 */
.L_x_4067:
[----:B------:R-:W-:-:S03]  /*30790*/  UMOV UR4, 0xffffffff ;  /* 0xffffffff00047882 */ /* 0x000fc60000000000 */
[----:B------:R-:W-:Y:S05]  /*307a0*/  BRA.DIV UR4, `(.L_x_4069) ;  /* 0x000000c204907947 */ /* 0x000fea000b800000 */
[----:B------:R0:W0:Y:S04]  /*307b0*/  SHFL.IDX PT, R33, R4, 0x1, 0x1c1f ;  /* 0x003c1f0004217f89 */ /* 0x00002800000e0000 */
[----:B------:R0:W0:Y:S02]  /*307c0*/  SHFL.IDX PT, R14, R3, 0x1, 0x1c1f ;  /* 0x003c1f00030e7f89 */ /* 0x00002400000e0000 */
.L_x_4308:
[----:B------:R-:W-:-:S13]  /*307d0*/  ISETP.GE.AND P0, PT, R7, R0, PT ;  /* 0x000000000700720c */ /* 0x000fda0003f06270 */
[----:B------:R-:W-:Y:S05]  /*307e0*/  @P0 BRA `(.L_x_4065) ;  /* 0x0000001c00540947 */ /* 0x000fea0003800000 */
[----:B01----:R-:W0:Y:S01]  /*307f0*/  LDC R3, c[0x0][0xbc8] ;  /* 0x0002f200ff037b82 */ /* 0x003e220000000800 */
[----:B------:R-:W5:Y:S04]  /*30800*/  LDL R68, [R1+0x48c] ;  /* 0x00048c0001447983 */ /* 0x000f680000100800 */
[----:B------:R-:W5:Y:S04]  /*30810*/  LDL R65, [R1+0x488] ;  /* 0x0004880001417983 */ /* 0x000f680000100800 */
[----:B------:R-:W5:Y:S04]  /*30820*/  LDL R69, [R1+0x510] ;  /* 0x0005100001457983 */ /* 0x000f680000100800 */
[----:B------:R-:W5:Y:S04]  /*30830*/  LDL R63, [R1+0x484] ;  /* 0x00048400013f7983 */ /* 0x000f680000100800 */
[----:B------:R-:W5:Y:S04]  /*30840*/  LDL R61, [R1+0x50c] ;  /* 0x00050c00013d7983 */ /* 0x000f680000100800 */
[----:B------:R-:W5:Y:S01]  /*30850*/  LDL R60, [R1+0x508] ;  /* 0x00050800013c7983 */ /* 0x000f620000100800 */
[----:B0-----:R-:W-:-:S03]  /*30860*/  ISETP.GE.AND P0, PT, R205, R3, PT ;  /* 0x00000003cd00720c */ /* 0x001fc60003f06270 */
[----:B------:R-:W5:Y:S04]  /*30870*/  LDL R67, [R1+0x480] ;  /* 0x0004800001437983 */ /* 0x000f680000100800 */
[----:B------:R-:W5:Y:S04]  /*30880*/  LDL R59, [R1+0x470] ;  /* 0x00047000013b7983 */ /* 0x000f680000100800 */
[----:B------:R-:W5:Y:S04]  /*30890*/  LDL R57, [R1+0x504] ;  /* 0x0005040001397983 */ /* 0x000f680000100800 */
[----:B---3--:R-:W3:Y:S01]  /*308a0*/  @!P0 LDL.64 R6, [R1+0x248] ;  /* 0x0002480001068983 */ /* 0x008ee20000100a00 */
[----:B------:R-:W-:Y:S01]  /*308b0*/  ISETP.GE.AND P1, PT, R18, R3, PT ;  /* 0x000000031200720c */ /* 0x000fe20003f26270 */
[----:B------:R-:W-:-:S02]  /*308c0*/  @!P0 IMAD.MOV.U32 R4, RZ, RZ, R14 ;  /* 0x000000ffff048224 */ /* 0x000fc400078e000e */
[----:B--2---:R-:W-:Y:S01]  /*308d0*/  @!P0 IMAD.MOV.U32 R5, RZ, RZ, R33 ;  /* 0x000000ffff058224 */ /* 0x004fe200078e0021 */
[----:B------:R-:W2:Y:S01]  /*308e0*/  LDL R66, [R1+0x47c] ;  /* 0x00047c0001427983 */ /* 0x000ea20000100800 */
[----:B------:R-:W-:Y:S01]  /*308f0*/  @!P0 IMAD.WIDE R4, R205, 0x4, R4 ;  /* 0x00000004cd048825 */ /* 0x000fe200078e0204 */
[----:B------:R-:W-:Y:S02]  /*30900*/  ISETP.GE.AND P2, PT, R19, R3, PT ;  /* 0x000000031300720c */ /* 0x000fe40003f46270 */
        /* <DEDUP_REMOVED lines=28> */
[----:B---3--:R0:W-:Y:S04]  /*30ad0*/  @!P0 ST.E.64 desc[UR44][R4.64], R6 ;  /* 0x0000000604008985 */ /* 0x0081e8000c101b2c */
[----:B0-----:R-:W3:Y:S01]  /*30ae0*/  @!P1 LDL.64 R4, [R1+0x258] ;  /* 0x0002580001049983 */ /* 0x001ee20000100a00 */
[----:B------:R-:W-:-:S04]  /*30af0*/  @!P1 LEA R6, P0, R18, R14, 0x2 ;  /* 0x0000000e12069211 */ /* 0x000fc800078010ff */
[----:B------:R-:W-:Y:S02]  /*30b00*/  @!P1 LEA.HI.X R7, R18, R33, R26, 0x2, P0 ;  /* 0x0000002112079211 */ /* 0x000fe400000f141a */
[----:B----4-:R-:W-:-:S03]  /*30b10*/  @!P2 LEA R10, P0, R19, R14, 0x2 ;  /* 0x0000000e130aa211 */ /* 0x010fc600078010ff */
[----:B---3--:R0:W-:Y:S04]  /*30b20*/  @!P1 ST.E.64 desc[UR44][R6.64], R4 ;  /* 0x0000000406009985 */ /* 0x0081e8000c101b2c */
[----:B------:R-:W3:Y:S01]  /*30b30*/  @!P2 LDL.64 R8, [R1+0x268] ;  /* 0x000268000108a983 */ /* 0x000ee20000100a00 */
[----:B------:R-:W-:Y:S02]  /*30b40*/  ISETP.GE.AND P1, PT, R20, R3, PT ;  /* 0x000000031400720c */ /* 0x000fe40003f26270 */
[----:B------:R-:W-:-:S05]  /*30b50*/  @!P2 LEA.HI.X R11, R19, R33, R28, 0x2, P0 ;  /* 0x00000021130ba211 */ /* 0x000fca00000f141c */
[----:B---3--:R1:W-:Y:S06]  /*30b60*/  @!P2 ST.E.64 desc[UR44][R10.64], R8 ;  /* 0x000000080a00a985 */ /* 0x0083ec000c101b2c */
[----:B------:R-:W3:Y:S01]  /*30b70*/  @!P1 LDL.64 R12, [R1+0x278] ;  /* 0x00027800010c9983 */ /* 0x000ee20000100a00 */
[----:B------:R-:W-:Y:S02]  /*30b80*/  ISETP.GE.AND P2, PT, R21, R3, PT ;  /* 0x000000031500720c */ /* 0x000fe40003f46270 */
[----:B------:R-:W-:-:S04]  /*30b90*/  @!P1 LEA R18, P0, R20, R14, 0x2 ;  /* 0x0000000e14129211 */ /* 0x000fc800078010ff */
[----:B------:R-:W-:-:S05]  /*30ba0*/  @!P1 LEA.HI.X R19, R20, R33, R29, 0x2, P0 ;  /* 0x0000002114139211 */ /* 0x000fca00000f141d */
[----:B---3--:R3:W-:Y:S04]  /*30bb0*/  @!P1 ST.E.64 desc[UR44][R18.64], R12 ;  /* 0x0000000c12009985 */ /* 0x0087e8000c101b2c */
[----:B0-----:R-:W4:Y:S01]  /*30bc0*/  @!P2 LDL.64 R4, [R1+0x288] ;  /* 0x000288000104a983 */ /* 0x001f220000100a00 */
[----:B------:R-:W-:Y:S02]  /*30bd0*/  ISETP.GE.AND P1, PT, R24, R3, PT ;  /* 0x000000031800720c */ /* 0x000fe40003f26270 */
[----:B------:R-:W-:-:S04]  /*30be0*/  @!P2 LEA R20, P0, R21, R14, 0x2 ;  /* 0x0000000e1514a211 */ /* 0x000fc800078010ff */
[----:B------:R-:W-:-:S05]  /*30bf0*/  @!P2 LEA.HI.X R21, R21, R33, R30, 0x2, P0 ;  /* 0x000000211515a211 */ /* 0x000fca00000f141e */
[----:B----4-:R0:W-:Y:S04]  /*30c00*/  @!P2 ST.E.64 desc[UR44][R20.64], R4 ;  /* 0x000000041400a985 */ /* 0x0101e8000c101b2c */
[----:B------:R-:W4:Y:S01]  /*30c10*/  @!P1 LDL.64 R6, [R1+0x298] ;  /* 0x0002980001069983 */ /* 0x000f220000100a00 */
[----:B------:R-:W-:Y:S02]  /*30c20*/  ISETP.GE.AND P2, PT, R218, R3, PT ;  /* 0x00000003da00720c */ /* 0x000fe40003f46270 */
[----:B-1----:R-:W-:-:S04]  /*30c30*/  @!P1 LEA R10, P0, R24, R14, 0x2 ;  /* 0x0000000e180a9211 */ /* 0x002fc800078010ff */
[----:B------:R-:W-:-:S05]  /*30c40*/  @!P1 LEA.HI.X R11, R24, R33, R31, 0x2, P0 ;  /* 0x00000021180b9211 */ /* 0x000fca00000f141f */
[----:B----4-:R1:W-:Y:S04]  /*30c50*/  @!P1 ST.E.64 desc[UR44][R10.64], R6 ;  /* 0x000000060a009985 */ /* 0x0103e8000c101b2c */
[----:B------:R-:W4:Y:S01]  /*30c60*/  @!P2 LDL.64 R8, [R1+0x2a8] ;  /* 0x0002a8000108a983 */ /* 0x000f220000100a00 */
[----:B-----5:R-:W-:Y:S02]  /*30c70*/  ISETP.GE.AND P1, PT, R68, R3, PT ;  /* 0x000000034400720c */ /* 0x020fe40003f26270 */
[----:B---3--:R-:W-:-:S04]  /*30c80*/  @!P2 LEA R12, P0, R218, R14, 0x2 ;  /* 0x0000000eda0ca211 */ /* 0x008fc800078010ff */
[----:B------:R-:W-:-:S05]  /*30c90*/  @!P2 LEA.HI.X R13, R218, R33, R25, 0x2, P0 ;  /* 0x00000021da0da211 */ /* 0x000fca00000f1419 */
[----:B----4-:R3:W-:Y:S04]  /*30ca0*/  @!P2 ST.E.64 desc[UR44][R12.64], R8 ;  /* 0x000000080c00a985 */ /* 0x0107e8000c101b2c */
[----:B0-----:R-:W4:Y:S01]  /*30cb0*/  @!P1 LDL.64 R4, [R1+0x2b8] ;  /* 0x0002b80001049983 */ /* 0x001f220000100a00 */
[----:B------:R-:W-:Y:S02]  /*30cc0*/  ISETP.GE.AND P2, PT, R65, R3, PT ;  /* 0x000000034100720c */ /* 0x000fe40003f46270 */
[----:B------:R-:W-:-:S04]  /*30cd0*/  @!P1 LEA R18, P0, R68, R14, 0x2 ;  /* 0x0000000e44129211 */ /* 0x000fc800078010ff */
[----:B------:R-:W-:Y:S01]  /*30ce0*/  @!P1 LEA.HI.X R19, R68, R33, R69, 0x2, P0 ;  /* 0x0000002144139211 */ /* 0x000fe200000f1445 */
[----:B------:R-:W-:-:S04]  /*30cf0*/  IMAD.MOV.U32 R68, RZ, RZ, R61 ;  /* 0x000000ffff447224 */ /* 0x000fc800078e003d */
[----:B----4-:R0:W-:Y:S04]  /*30d00*/  @!P1 ST.E.64 desc[UR44][R18.64], R4 ;  /* 0x0000000412009985 */ /* 0x0101e8000c101b2c */
[----:B-1----:R-:W4:Y:S01]  /*30d10*/  @!P2 LDL.64 R6, [R1+0x2c8] ;  /* 0x0002c8000106a983 */ /* 0x002f220000100a00 */
[----:B------:R-:W-:Y:S02]  /*30d20*/  ISETP.GE.AND P1, PT, R63, R3, PT ;  /* 0x000000033f00720c */ /* 0x000fe40003f26270 */
[----:B------:R-:W-:-:S04]  /*30d30*/  @!P2 LEA R10, P0, R65, R14, 0x2 ;  /* 0x0000000e410aa211 */ /* 0x000fc800078010ff */
[----:B------:R-:W-:Y:S01]  /*30d40*/  @!P2 LEA.HI.X R11, R65, R33, R68, 0x2, P0 ;  /* 0x00000021410ba211 */ /* 0x000fe200000f1444 */
[----:B------:R-:W-:-:S04]  /*30d50*/  IMAD.MOV.U32 R61, RZ, RZ, R60 ;  /* 0x000000ffff3d7224 */ /* 0x000fc800078e003c */
[----:B----4-:R1:W-:Y:S04]  /*30d60*/  @!P2 ST.E.64 desc[UR44][R10.64], R6 ;  /* 0x000000060a00a985 */ /* 0x0103e8000c101b2c */
[----:B---3--:R-:W3:Y:S01]  /*30d70*/  @!P1 LDL.64 R8, [R1+0x2d8] ;  /* 0x0002d80001089983 */ /* 0x008ee20000100a00 */
[----:B------:R-:W-:Y:S01]  /*30d80*/  ISETP.GE.AND P2, PT, R67, R3, PT ;  /* 0x000000034300720c */ /* 0x000fe20003f46270 */
[----:B------:R-:W-:Y:S01]  /*30d90*/  IMAD.MOV.U32 R65, RZ, RZ, R61 ;  /* 0x000000ffff417224 */ /* 0x000fe200078e003d */
[----:B------:R-:W-:-:S04]  /*30da0*/  @!P1 LEA R12, P0, R63, R14, 0x2 ;  /* 0x0000000e3f0c9211 */ /* 0x000fc800078010ff */
[----:B------:R-:W-:Y:S01]  /*30db0*/  @!P1 LEA.HI.X R13, R63, R33, R65, 0x2, P0 ;  /* 0x000000213f0d9211 */ /* 0x000fe200000f1441 */
[----:B------:R-:W-:Y:S02]  /*30dc0*/  IMAD.MOV.U32 R60, RZ, RZ, R59 ;  /* 0x000000ffff3c7224 */ /* 0x000fe400078e003b */
[----:B------:R-:W-:Y:S02]  /*30dd0*/  IMAD.MOV.U32 R59, RZ, RZ, R57 ;  /* 0x000000ffff3b7224 */ /* 0x000fe400078e0039 */
[----:B---3--:R3:W-:Y:S04]  /*30de0*/  @!P1 ST.E.64 desc[UR44][R12.64], R8 ;  /* 0x000000080c009985 */ /* 0x0087e8000c101b2c */
[----:B0-----:R-:W4:Y:S01]  /*30df0*/  @!P2 LDL.64 R4, [R1+0x2e8] ;  /* 0x0002e8000104a983 */ /* 0x001f220000100a00 */
[----:B------:R-:W-:Y:S01]  /*30e00*/  IMAD.MOV.U32 R61, RZ, RZ, R59 ;  /* 0x000000ffff3d7224 */ /* 0x000fe200078e003b */
[----:B--2---:R-:W-:-:S02]  /*30e10*/  ISETP.GE.AND P1, PT, R66, R3, PT ;  /* 0x000000034200720c */ /* 0x004fc40003f26270 */
[----:B------:R-:W-:Y:S01]  /*30e20*/  @!P2 LEA R18, P0, R67, R14, 0x2 ;  /* 0x0000000e4312a211 */ /* 0x000fe200078010ff */
[----:B------:R-:W-:-:S05]  /*30e30*/  IMAD.MOV.U32 R68, RZ, RZ, R61 ;  /* 0x000000ffff447224 */ /* 0x000fca00078e003d */
[----:B------:R-:W-:Y:S01]  /*30e40*/  @!P2 LEA.HI.X R19, R67, R33, R68, 0x2, P0 ;  /* 0x000000214313a211 */ /* 0x000fe200000f1444 */
[----:B------:R-:W-:-:S04]  /*30e50*/  IMAD.MOV.U32 R57, RZ, RZ, R56 ;  /* 0x000000ffff397224 */ /* 0x000fc800078e0038 */
[----:B------:R-:W-:Y:S01]  /*30e60*/  IMAD.MOV.U32 R59, RZ, RZ, R57 ;  /* 0x000000ffff3b7224 */ /* 0x000fe200078e0039 */
[----:B----4-:R0:W-:Y:S04]  /*30e70*/  @!P2 ST.E.64 desc[UR44][R18.64], R4 ;  /* 0x000000041200a985 */ /* 0x0101e8000c101b2c */
[----:B-1----:R-:W2:Y:S01]  /*30e80*/  @!P1 LDL.64 R6, [R1+0x2f8] ;  /* 0x0002f80001069983 */ /* 0x002ea20000100a00 */
[----:B------:R-:W-:Y:S01]  /*30e90*/  IMAD.MOV.U32 R65, RZ, RZ, R59 ;  /* 0x000000ffff417224 */ /* 0x000fe200078e003b */
[----:B------:R-:W-:Y:S02]  /*30ea0*/  ISETP.GE.AND P2, PT, R64, R3, PT ;  /* 0x000000034000720c */ /* 0x000fe40003f46270 */
[----:B------:R-:W-:Y:S01]  /*30eb0*/  @!P1 LEA R10, P0, R66, R14, 0x2 ;  /* 0x0000000e420a9211 */ /* 0x000fe200078010ff */
[----:B------:R-:W-:-:S05]  /*30ec0*/  IMAD.MOV.U32 R67, RZ, RZ, R65 ;  /* 0x000000ffff437224 */ /* 0x000fca00078e0041 */
[----:B------:R-:W-:Y:S01]  /*30ed0*/  @!P1 LEA.HI.X R11, R66, R33, R67, 0x2, P0 ;  /* 0x00000021420b9211 */ /* 0x000fe200000f1443 */
[----:B------:R-:W-:Y:S02]  /*30ee0*/  IMAD.MOV.U32 R56, RZ, RZ, R55 ;  /* 0x000000ffff387224 */ /* 0x000fe400078e0037 */
[----:B------:R-:W-:-:S04]  /*30ef0*/  IMAD.MOV.U32 R55, RZ, RZ, R54 ;  /* 0x000000ffff377224 */ /* 0x000fc800078e0036 */
[----:B------:R-:W-:Y:S01]  /*30f00*/  IMAD.MOV.U32 R57, RZ, RZ, R55 ;  /* 0x000000ffff397224 */ /* 0x000fe200078e0037 */
[----:B--2---:R1:W-:Y:S04]  /*30f10*/  @!P1 ST.E.64 desc[UR44][R10.64], R6 ;  /* 0x000000060a009985 */ /* 0x0043e8000c101b2c */
[----:B---3--:R-:W2:Y:S01]  /*30f20*/  @!P2 LDL.64 R8, [R1+0x308] ;  /* 0x000308000108a983 */ /* 0x008ea20000100a00 */
[----:B------:R-:W-:Y:S01]  /*30f30*/  IMAD.MOV.U32 R63, RZ, RZ, R57 ;  /* 0x000000ffff3f7224 */ /* 0x000fe200078e0039 */
[----:B------:R-:W-:Y:S02]  /*30f40*/  ISETP.GE.AND P1, PT, R62, R3, PT ;  /* 0x000000033e00720c */ /* 0x000fe40003f26270 */
[C---:B------:R-:W-:Y:S01]  /*30f50*/  @!P2 LEA R12, P0, R64.reuse, R14, 0x2 ;  /* 0x0000000e400ca211 */ /* 0x040fe200078010ff */
[----:B------:R-:W-:Y:S01]  /*30f60*/  IMAD.MOV.U32 R65, RZ, RZ, R63 ;  /* 0x000000ffff417224 */ /* 0x000fe200078e003f */
[----:B------:R-:W3:Y:S04]  /*30f70*/  LDL R57, [R1+0x4f4] ;  /* 0x0004f40001397983 */ /* 0x000ee80000100800 */
[----:B------:R-:W-:Y:S01]  /*30f80*/  @!P2 LEA.HI.X R13, R64, R33, R65, 0x2, P0 ;  /* 0x00000021400da211 */ /* 0x000fe200000f1441 */
[----:B------:R-:W-:-:S02]  /*30f90*/  IMAD.MOV.U32 R54, RZ, RZ, R53 ;  /* 0x000000ffff367224 */ /* 0x000fc400078e0035 */
[----:B------:R-:W-:-:S04]  /*30fa0*/  IMAD.MOV.U32 R53, RZ, RZ, R52 ;  /* 0x000000ffff357224 */ /* 0x000fc800078e0034 */
[----:B------:R-:W-:Y:S01]  /*30fb0*/  IMAD.MOV.U32 R55, RZ, RZ, R53 ;  /* 0x000000ffff377224 */ /* 0x000fe200078e0035 */
[----:B--2---:R2:W-:Y:S04]  /*30fc0*/  @!P2 ST.E.64 desc[UR44][R12.64], R8 ;  /* 0x000000080c00a985 */ /* 0x0045e8000c101b2c */
[----:B0-----:R-:W4:Y:S01]  /*30fd0*/  @!P1 LDL.64 R4, [R1+0x318] ;  /* 0x0003180001049983 */ /* 0x001f220000100a00 */
[----:B------:R-:W-:Y:S01]  /*30fe0*/  IMAD.MOV.U32 R61, RZ, RZ, R55 ;  /* 0x000000ffff3d7224 */ /* 0x000fe200078e0037 */
[----:B------:R-:W-:Y:S02]  /*30ff0*/  ISETP.GE.AND P2, PT, R60, R3, PT ;  /* 0x000000033c00720c */ /* 0x000fe40003f46270 */
[C---:B------:R-:W-:Y:S01]  /*31000*/  @!P1 LEA R18, P0, R62.reuse, R14, 0x2 ;  /* 0x0000000e3e129211 */ /* 0x040fe200078010ff */
[----:B------:R-:W-:Y:S01]  /*31010*/  IMAD.MOV.U32 R63, RZ, RZ, R61 ;  /* 0x000000ffff3f7224 */ /* 0x000fe200078e003d */
[----:B------:R-:W5:Y:S04]  /*31020*/  LDL R55, [R1+0x4e8] ;  /* 0x0004e80001377983 */ /* 0x000f680000100800 */
[----:B------:R-:W-:-:S05]  /*31030*/  @!P1 LEA.HI.X R19, R62, R33, R63, 0x2, P0 ;  /* 0x000000213e139211 */ /* 0x000fca00000f143f */
[----:B----4-:R0:W-:Y:S04]  /*31040*/  @!P1 ST.E.64 desc[UR44][R18.64], R4 ;  /* 0x0000000412009985 */ /* 0x0101e8000c101b2c */
[----:B-1----:R-:W4:Y:S01]  /*31050*/  @!P2 LDL.64 R6, [R1+0x328] ;  /* 0x000328000106a983 */ /* 0x002f220000100a00 */
[----:B------:R-:W-:Y:S01]  /*31060*/  ISETP.GE.AND P1, PT, R58, R3, PT ;  /* 0x000000033a00720c */ /* 0x000fe20003f26270 */
[----:B---3--:R-:W-:Y:S01]  /*31070*/  IMAD.MOV.U32 R61, RZ, RZ, R57 ;  /* 0x000000ffff3d7224 */ /* 0x008fe200078e0039 */
[----:B------:R-:W-:-:S04]  /*31080*/  @!P2 LEA R10, P0, R60, R14, 0x2 ;  /* 0x0000000e3c0aa211 */ /* 0x000fc800078010ff */
[----:B------:R-:W-:Y:S01]  /*31090*/  @!P2 LEA.HI.X R11, R60, R33, R61, 0x2, P0 ;  /* 0x000000213c0ba211 */ /* 0x000fe200000f143d */
[----:B------:R-:W-:-:S04]  /*310a0*/  IMAD.MOV.U32 R53, RZ, RZ, R48 ;  /* 0x000000ffff357224 */ /* 0x000fc800078e0030 */
[----:B----4-:R1:W-:Y:S04]  /*310b0*/  @!P2 ST.E.64 desc[UR44][R10.64], R6 ;  /* 0x000000060a00a985 */ /* 0x0103e8000c101b2c */
[----:B--2---:R-:W2:Y:S01]  /*310c0*/  @!P1 LDL.64 R8, [R1+0x338] ;  /* 0x0003380001089983 */ /* 0x004ea20000100a00 */
[----:B------:R-:W-:Y:S01]  /*310d0*/  ISETP.GE.AND P2, PT, R56, R3, PT ;  /* 0x000000033800720c */ /* 0x000fe20003f46270 */
[----:B------:R-:W-:Y:S01]  /*310e0*/  IMAD.MOV.U32 R59, RZ, RZ, R53 ;  /* 0x000000ffff3b7224 */ /* 0x000fe200078e0035 */
[----:B------:R-:W-:-:S04]  /*310f0*/  @!P1 LEA R12, P0, R58, R14, 0x2 ;  /* 0x0000000e3a0c9211 */ /* 0x000fc800078010ff */
[----:B------:R-:W-:Y:S01]  /*31100*/  @!P1 LEA.HI.X R13, R58, R33, R59, 0x2, P0 ;  /* 0x000000213a0d9211 */ /* 0x000fe200000f143b */
[----:B------:R-:W-:-:S04]  /*31110*/  IMAD.MOV.U32 R57, RZ, RZ, R51 ;  /* 0x000000ffff397224 */ /* 0x000fc800078e0033 */
[----:B--2---:R2:W-:Y:S04]  /*31120*/  @!P1 ST.E.64 desc[UR44][R12.64], R8 ;  /* 0x000000080c009985 */ /* 0x0045e8000c101b2c */
[----:B0-----:R-:W3:Y:S01]  /*31130*/  @!P2 LDL.64 R4, [R1+0x348] ;  /* 0x000348000104a983 */ /* 0x001ee20000100a00 */
[----:B------:R-:W-:Y:S02]  /*31140*/  ISETP.GE.AND P1, PT, R54, R3, PT ;  /* 0x000000033600720c */ /* 0x000fe40003f26270 */
[----:B------:R-:W-:-:S04]  /*31150*/  @!P2 LEA R18, P0, R56, R14, 0x2 ;  /* 0x0000000e3812a211 */ /* 0x000fc800078010ff */
[----:B------:R-:W-:Y:S01]  /*31160*/  @!P2 LEA.HI.X R19, R56, R33, R57, 0x2, P0 ;  /* 0x000000213813a211 */ /* 0x000fe200000f1439 */
[----:B------:R-:W-:-:S04]  /*31170*/  IMAD.MOV.U32 R52, RZ, RZ, R43 ;  /* 0x000000ffff347224 */ /* 0x000fc800078e002b */
[----:B---3--:R0:W-:Y:S04]  /*31180*/  @!P2 ST.E.64 desc[UR44][R18.64], R4 ;  /* 0x000000041200a985 */ /* 0x0081e8000c101b2c */
[----:B-1----:R-:W3:Y:S01]  /*31190*/  @!P1 LDL.64 R6, [R1+0x358] ;  /* 0x0003580001069983 */ /* 0x002ee20000100a00 */
[----:B------:R-:W-:Y:S01]  /*311a0*/  ISETP.GE.AND P2, PT, R52, R3, PT ;  /* 0x000000033400720c */ /* 0x000fe20003f46270 */
[----:B------:R-:W-:Y:S01]  /*311b0*/  IMAD.MOV.U32 R48, RZ, RZ, R47 ;  /* 0x000000ffff307224 */ /* 0x000fe200078e002f */
[C---:B------:R-:W-:Y:S01]  /*311c0*/  @!P1 LEA R10, P0, R54.reuse, R14, 0x2 ;  /* 0x0000000e360a9211 */ /* 0x040fe200078010ff */
[----:B------:R-:W4:Y:S03]  /*311d0*/  LDL R47, [R1+0x4e4] ;  /* 0x0004e400012f7983 */ /* 0x000f260000100800 */
[----:B-----5:R-:W-:-:S05]  /*311e0*/  @!P1 LEA.HI.X R11, R54, R33, R55, 0x2, P0 ;  /* 0x00000021360b9211 */ /* 0x020fca00000f1437 */
[----:B---3--:R1:W-:Y:S04]  /*311f0*/  @!P1 ST.E.64 desc[UR44][R10.64], R6 ;  /* 0x000000060a009985 */ /* 0x0083e8000c101b2c */
[----:B--2---:R-:W2:Y:S01]  /*31200*/  @!P2 LDL.64 R8, [R1+0x368] ;  /* 0x000368000108a983 */ /* 0x004ea20000100a00 */
[----:B------:R-:W-:Y:S01]  /*31210*/  ISETP.GE.AND P1, PT, R50, R3, PT ;  /* 0x000000033200720c */ /* 0x000fe20003f26270 */
[----:B----4-:R-:W-:Y:S01]  /*31220*/  IMAD.MOV.U32 R53, RZ, RZ, R47 ;  /* 0x000000ffff357224 */ /* 0x010fe200078e002f */
[C---:B------:R-:W-:Y:S01]  /*31230*/  @!P2 LEA R12, P0, R52.reuse, R14, 0x2 ;  /* 0x0000000e340ca211 */ /* 0x040fe200078010ff */
[----:B------:R-:W-:Y:S01]  /*31240*/  IMAD.MOV.U32 R51, RZ, RZ, R44 ;  /* 0x000000ffff337224 */ /* 0x000fe200078e002c */
[----:B------:R-:W3:Y:S02]  /*31250*/  LDL R47, [R1+0x4d8] ;  /* 0x0004d800012f7983 */ /* 0x000ee40000100800 */
[----:B------:R-:W-:-:S02]  /*31260*/  @!P2 LEA.HI.X R13, R52, R33, R53, 0x2, P0 ;  /* 0x00000021340da211 */ /* 0x000fc400000f1435 */
[----:B------:R-:W4:Y:S04]  /*31270*/  LDL R44, [R1+0x450] ;  /* 0x00045000012c7983 */ /* 0x000f280000100800 */
[----:B--2---:R2:W-:Y:S04]  /*31280*/  @!P2 ST.E.64 desc[UR44][R12.64], R8 ;  /* 0x000000080c00a985 */ /* 0x0045e8000c101b2c */
[----:B0-----:R-:W5:Y:S01]  /*31290*/  @!P1 LDL.64 R4, [R1+0x378] ;  /* 0x0003780001049983 */ /* 0x001f620000100a00 */
[----:B------:R-:W-:Y:S02]  /*312a0*/  ISETP.GE.AND P2, PT, R48, R3, PT ;  /* 0x000000033000720c */ /* 0x000fe40003f46270 */
[----:B------:R-:W-:-:S04]  /*312b0*/  @!P1 LEA R18, P0, R50, R14, 0x2 ;  /* 0x0000000e32129211 */ /* 0x000fc800078010ff */
[----:B------:R-:W-:-:S05]  /*312c0*/  @!P1 LEA.HI.X R19, R50, R33, R51, 0x2, P0 ;  /* 0x0000002132139211 */ /* 0x000fca00000f1433 */
[----:B-----5:R0:W-:Y:S04]  /*312d0*/  @!P1 ST.E.64 desc[UR44][R18.64], R4 ;  /* 0x0000000412009985 */ /* 0x0201e8000c101b2c */
[----:B-1----:R-:W5:Y:S01]  /*312e0*/  @!P2 LDL.64 R6, [R1+0x388] ;  /* 0x000388000106a983 */ /* 0x002f620000100a00 */
[----:B------:R-:W-:Y:S02]  /*312f0*/  ISETP.GE.AND P1, PT, R46, R3, PT ;  /* 0x000000032e00720c */ /* 0x000fe40003f26270 */
[----:B------:R-:W-:-:S04]  /*31300*/  @!P2 LEA R10, P0, R48, R14, 0x2 ;  /* 0x0000000e300aa211 */ /* 0x000fc800078010ff */
[----:B------:R-:W-:-:S05]  /*31310*/  @!P2 LEA.HI.X R11, R48, R33, R49, 0x2, P0 ;  /* 0x00000021300ba211 */ /* 0x000fca00000f1431 */
[----:B-----5:R1:W-:Y:S04]  /*31320*/  @!P2 ST.E.64 desc[UR44][R10.64], R6 ;  /* 0x000000060a00a985 */ /* 0x0203e8000c101b2c */
[----:B--2---:R-:W2:Y:S01]  /*31330*/  @!P1 LDL.64 R8, [R1+0x398] ;  /* 0x0003980001089983 */ /* 0x004ea20000100a00 */
[----:B----4-:R-:W-:Y:S02]  /*31340*/  ISETP.GE.AND P2, PT, R44, R3, PT ;  /* 0x000000032c00720c */ /* 0x010fe40003f46270 */
[----:B------:R-:W-:-:S04]  /*31350*/  @!P1 LEA R12, P0, R46, R14, 0x2 ;  /* 0x0000000e2e0c9211 */ /* 0x000fc800078010ff */
[----:B---3--:R-:W-:-:S05]  /*31360*/  @!P1 LEA.HI.X R13, R46, R33, R47, 0x2, P0 ;  /* 0x000000212e0d9211 */ /* 0x008fca00000f142f */
[----:B--2---:R2:W-:Y:S04]  /*31370*/  @!P1 ST.E.64 desc[UR44][R12.64], R8 ;  /* 0x000000080c009985 */ /* 0x0045e8000c101b2c */
[----:B0-----:R-:W3:Y:S01]  /*31380*/  @!P2 LDL.64 R4, [R1+0x3a8] ;  /* 0x0003a8000104a983 */ /* 0x001ee20000100a00 */
[----:B------:R-:W-:Y:S02]  /*31390*/  ISETP.GE.AND P1, PT, R42, R3, PT ;  /* 0x000000032a00720c */ /* 0x000fe40003f26270 */
[----:B------:R-:W-:-:S04]  /*313a0*/  @!P2 LEA R18, P0, R44, R14, 0x2 ;  /* 0x0000000e2c12a211 */ /* 0x000fc800078010ff */
[----:B------:R-:W-:Y:S01]  /*313b0*/  @!P2 LEA.HI.X R19, R44, R33, R45, 0x2, P0 ;  /* 0x000000212c13a211 */ /* 0x000fe200000f142d */
[----:B------:R-:W-:Y:S02]  /*313c0*/  IMAD.MOV.U32 R43, RZ, RZ, R32 ;  /* 0x000000ffff2b7224 */ /* 0x000fe400078e0020 */
[----:B------:R-:W4:Y:S04]  /*313d0*/  LDL R32, [R1+0x490] ;  /* 0x0004900001207983 */ /* 0x000f280000100800 */
[----:B---3--:R0:W-:Y:S04]  /*313e0*/  @!P2 ST.E.64 desc[UR44][R18.64], R4 ;  /* 0x000000041200a985 */ /* 0x0081e8000c101b2c */
[----:B-1----:R-:W3:Y:S01]  /*313f0*/  @!P1 LDL.64 R6, [R1+0x3b8] ;  /* 0x0003b80001069983 */ /* 0x002ee20000100a00 */
[----:B------:R-:W-:-:S02]  /*31400*/  ISETP.GE.AND P2, PT, R40, R3, PT ;  /* 0x000000032800720c */ /* 0x000fc40003f46270 */
        /* <DEDUP_REMOVED lines=26> */
[----:B------:R-:W-:-:S07]  /*315b0*/  @!P2 LEA.HI.X R19, R227, R33, R35, 0x2, P0 ;  /* 0x00000021e313a211 */ /* 0x000fce00000f1423 */
[C---:B-1----:R-:W-:Y:S01]  /*315c0*/  @!P1 LEA R10, P0, R220.reuse, R14, 0x2 ;  /* 0x0000000edc0a9211 */ /* 0x042fe200078010ff */
[----:B---3--:R2:W-:Y:S04]  /*315d0*/  @!P2 ST.E.64 desc[UR44][R18.64], R4 ;  /* 0x000000041200a985 */ /* 0x0085e8000c101b2c */
[----:B------:R-:W3:Y:S01]  /*315e0*/  @!P1 LDL.64 R6, [R1+0x418] ;  /* 0x0004180001069983 */ /* 0x000ee20000100a00 */
[----:B------:R-:W-:Y:S02]  /*315f0*/  @!P1 LEA.HI.X R11, R220, R33, R34, 0x2, P0 ;  /* 0x00000021dc0b9211 */ /* 0x000fe400000f1422 */
[-C--:B------:R-:W-:Y:S01]  /*31600*/  ISETP.GE.AND P0, PT, R15, R3.reuse, PT ;  /* 0x000000030f00720c */ /* 0x080fe20003f06270 */
[----:B------:R-:W-:Y:S02]  /*31610*/  BSSY B1, `(.L_x_4070) ;  /* 0x0000009000017945 */ /* 0x000fe40003800000 */
[----:B---3--:R2:W-:Y:S01]  /*31620*/  @!P1 ST.E.64 desc[UR44][R10.64], R6 ;  /* 0x000000060a009985 */ /* 0x0085e2000c101b2c */
[----:B----4-:R-:W-:-:S09]  /*31630*/  ISETP.GE.AND P1, PT, R32, R3, PT ;  /* 0x000000032000720c */ /* 0x010fd20003f26270 */
[----:B------:R-:W-:Y:S05]  /*31640*/  @P0 BRA `(.L_x_4071) ;  /* 0x0000000000140947 */ /* 0x000fea0003800000 */
[----:B------:R-:W3:Y:S04]  /*31650*/  LDL R34, [R1+0x4b4] ;  /* 0x0004b40001227983 */ /* 0x000ee80000100800 */
[----:B--2---:R-:W2:Y:S01]  /*31660*/  LDL.64 R6, [R1+0x428] ;  /* 0x0004280001067983 */ /* 0x004ea20000100a00 */
[----:B------:R-:W-:-:S04]  /*31670*/  LEA R4, P0, R15, R14, 0x2 ;  /* 0x0000000e0f047211 */ /* 0x000fc800078010ff */
[----:B---3--:R-:W-:-:S05]  /*31680*/  LEA.HI.X R5, R15, R33, R34, 0x2, P0 ;  /* 0x000000210f057211 */ /* 0x008fca00000f1422 */
[----:B--2---:R0:W-:Y:S04]  /*31690*/  ST.E.64 desc[UR44][R4.64], R6 ;  /* 0x0000000604007985 */ /* 0x0041e8000c101b2c */
.L_x_4071:
[----:B------:R-:W-:Y:S05]  /*316a0*/  BSYNC B1 ;  /* 0x0000000000017941 */ /* 0x000fea0003800000 */
.L_x_4070:
[----:B------:R-:W-:Y:S05]  /*316b0*/  @P1 BRA `(.L_x_4065) ;  /* 0x0000000c00a01947 */ /* 0x000fea0003800000 */
[----:B------:R-:W3:Y:S04]  /*316c0*/  LDL R0, [R1+0x4b0] ;  /* 0x0004b00001007983 */ /* 0x000ee80000100800 */
[----:B0-2---:R-:W2:Y:S01]  /*316d0*/  LDL.64 R4, [R1+0x438] ;  /* 0x0004380001047983 */ /* 0x005ea20000100a00 */
[----:B------:R-:W-:-:S04]  /*316e0*/  LEA R14, P0, R32, R14, 0x2 ;  /* 0x0000000e200e7211 */ /* 0x000fc800078010ff */
[----:B---3--:R-:W-:-:S05]  /*316f0*/  LEA.HI.X R15, R32, R33, R0, 0x2, P0 ;  /* 0x00000021200f7211 */ /* 0x008fca00000f1400 */
[----:B--2---:R0:W-:Y:S01]  /*31700*/  ST.E.64 desc[UR44][R14.64], R4 ;  /* 0x000000040e007985 */ /* 0x0041e2000c101b2c */
[----:B------:R-:W-:Y:S05]  /*31710*/  BRA `(.L_x_4065) ;  /* 0x0000000c00887947 */ /* 0x000fea0003800000 */
.L_x_4052:
[----:B------:R-:W-:Y:S01]  /*31720*/  ULDC.64 UR4, c[0x0][0xd08] ;  /* 0x0003420000047ab9 */ /* 0x000fe20000000a00 */
[----:B------:R-:W3:Y:S01]  /*31730*/  LDC.64 R4, c[0x0][0xd00] ;  /* 0x00034000ff047b82 */ /* 0x000ee20000000a00 */
[----:B------:R-:W-:Y:S01]  /*31740*/  ISETP.NE.U32.AND P0, PT, RZ, UR4, PT ;  /* 0x00000004ff007c0c */ /* 0x000fe2000bf05070 */
[----:B------:R-:W2:Y:S01]  /*31750*/  LDL R0, [R1+0x4a0] ;  /* 0x0004a00001007983 */ /* 0x000ea20000100800 */
[----:B------:R-:W-:Y:S02]  /*31760*/  IMAD.MOV.U32 R3, RZ, RZ, RZ ;  /* 0x000000ffff037224 */ /* 0x000fe400078e00ff */
[----:B------:R-:W-:Y:S01]  /*31770*/  ISETP.NE.AND.EX P1, PT, RZ, UR5, PT, P0 ;  /* 0x00000005ff007c0c */ /* 0x000fe2000bf25300 */
[----:B------:R-:W-:Y:S02]  /*31780*/  ULDC.64 UR4, c[0x0][0xd00] ;  /* 0x0003400000047ab9 */ /* 0x000fe40000000a00 */
[----:B------:R-:W-:-:S04]  /*31790*/  ISETP.NE.U32.AND P0, PT, RZ, UR4, PT ;  /* 0x00000004ff007c0c */ /* 0x000fc8000bf05070 */
[----:B------:R-:W-:-:S06]  /*317a0*/  ISETP.NE.AND.EX P0, PT, RZ, UR5, PT, P0 ;  /* 0x00000005ff007c0c */ /* 0x000fcc000bf05300 */
[----:B------:R-:W4:Y:S01]  /*317b0*/  @P1 LDC.64 R6, c[0x0][0xd08] ;  /* 0x00034200ff061b82 */ /* 0x000f220000000a00 */
[----:B------:R-:W-:Y:S02]  /*317c0*/  ULDC UR4, c[0x0][0xb88] ;  /* 0x0002e20000047ab9 */ /* 0x000fe40000000800 */
[----:B------:R-:W-:Y:S02]  /*317d0*/  IMAD.U32 R18, RZ, RZ, UR4 ;  /* 0x00000004ff127e24 */ /* 0x000fe4000f8e00ff */
[----:B---3--:R-:W-:-:S05]  /*317e0*/  IMAD.WIDE R4, R211, 0x4, R4 ;  /* 0x00000004d3047825 */ /* 0x008fca00078e0204 */
[----:B------:R3:W5:Y:S01]  /*317f0*/  @P0 LDG.E R3, desc[UR44][R4.64] ;  /* 0x0000002c04030981 */ /* 0x000762000c1e1900 */
[----:B----4-:R-:W-:-:S05]  /*31800*/  @P1 IMAD.WIDE R6, R211, 0x4, R6 ;  /* 0x00000004d3061825 */ /* 0x010fca00078e0206 */
[----:B------:R3:W5:Y:S01]  /*31810*/  @P1 LDG.E R18, desc[UR44][R6.64] ;  /* 0x0000002c06121981 */ /* 0x000762000c1e1900 */
[----:B------:R-:W-:Y:S02]  /*31820*/  ISETP.NE.AND P2, PT, R210, RZ, PT ;  /* 0x000000ffd200720c */ /* 0x000fe40003f45270 */
[----:B------:R-:W-:-:S11]  /*31830*/  SHF.R.S32.HI R26, RZ, 0x1f, R211 ;  /* 0x0000001fff1a7819 */ /* 0x000fd600000114d3 */
[----:B------:R-:W4:Y:S02]  /*31840*/  @!P2 LDC R210, c[0x0][0xbd4] ;  /* 0x0002f500ffd2ab82 */ /* 0x000f240000000800 */
[----:B----4-:R-:W-:Y:S02]  /*31850*/  ISETP.GT.AND P2, PT, R210, 0x1, PT ;  /* 0x00000001d200780c */ /* 0x010fe40003f44270 */
[----:B--2---:R-:W-:Y:S01]  /*31860*/  ISETP.GT.AND P3, PT, R0, 0x7f, PT ;  /* 0x0000007f0000780c */ /* 0x004fe20003f64270 */
[----:B---3--:R-:W-:-:S12]  /*31870*/  @P1 BRA `(.L_x_4072) ;  /* 0x0000000000101947 */ /* 0x008fd80003800000 */
[----:B------:R-:W-:Y:S05]  /*31880*/  @!P0 BRA `(.L_x_4072) ;  /* 0x00000000000c8947 */ /* 0x000fea0003800000 */
[----:B------:R-:W2:Y:S04]  /*31890*/  LDG.E R7, desc[UR44][R4.64] ;  /* 0x0000002c04077981 */ /* 0x000ea8000c1e1900 */
[----:B-----5:R-:W2:Y:S02]  /*318a0*/  LDG.E R18, desc[UR44][R4.64+0x4] ;  /* 0x0000042c04127981 */ /* 0x020ea4000c1e1900 */
[----:B--2---:R-:W-:-:S07]  /*318b0*/  IMAD.IADD R18, R18, 0x1, -R7 ;  /* 0x0000000112127824 */ /* 0x004fce00078e0a07 */
.L_x_4072:
[----:B------:R-:W-:Y:S01]  /*318c0*/  BSSY B1, `(.L_x_4073) ;  /* 0x0000036000017945 */ /* 0x000fe20003800000 */
[----:B------:R-:W-:Y:S02]  /*318d0*/  SEL R29, R211, RZ, !P0 ;  /* 0x000000ffd31d7207 */ /* 0x000fe40004000000 */
[----:B------:R-:W-:Y:S02]  /*318e0*/  SEL R26, R26, RZ, !P0 ;  /* 0x000000ff1a1a7207 */ /* 0x000fe40004000000 */
[----:B-----5:R-:W-:Y:S01]  /*318f0*/  SHF.R.S32.HI R24, RZ, 0x1f, R3 ;  /* 0x0000001fff187819 */ /* 0x020fe20000011403 */
[----:B------:R-:W-:Y:S06]  /*31900*/  @P3 BRA `(.L_x_4074) ;  /* 0x0000000000c43947 */ /* 0x000fec0003800000 */
[----:B------:R-:W2:Y:S01]  /*31910*/  S2R R4, SR_TID.X ;  /* 0x0000000000047919 */ /* 0x000ea20000002100 */
[----:B------:R-:W3:Y:S02]  /*31920*/  LDC R33, c[0x0][0xce8] ;  /* 0x00033a00ff217b82 */ /* 0x000ee40000000800 */
[----:B---3--:R-:W-:Y:S01]  /*31930*/  IMAD R0, R18, R33, RZ ;  /* 0x0000002112007224 */ /* 0x008fe200078e02ff */
[----:B--2---:R-:W-:-:S04]  /*31940*/  IADD3 R31, R209, -0x80, R4 ;  /* 0xffffff80d11f7810 */ /* 0x004fc80007ffe004 */
[----:B------:R-:W-:-:S13]  /*31950*/  ISETP.GE.AND P0, PT, R31, R0, PT ;  /* 0x000000001f00720c */ /* 0x000fda0003f06270 */
[----:B------:R-:W-:Y:S05]  /*31960*/  @P0 BRA `(.L_x_4074) ;  /* 0x0000000000ac0947 */ /* 0x000fea0003800000 */
[----:B------:R-:W-:Y:S01]  /*31970*/  IMAD.MOV.U32 R20, RZ, RZ, 0xab8 ;  /* 0x00000ab8ff147424 */ /* 0x000fe200078e00ff */
[----:B------:R-:W-:Y:S01]  /*31980*/  ISETP.GT.AND P0, PT, R210, 0x1, PT ;  /* 0x00000001d200780c */ /* 0x000fe20003f04270 */
[----:B------:R-:W2:Y:S01]  /*31990*/  LDC.64 R4, c[0x0][0xca8] ;  /* 0x00032a00ff047b82 */ /* 0x000ea20000000a00 */
[----:B------:R-:W-:Y:S01]  /*319a0*/  ISETP.NE.AND P1, PT, R33, 0x1, PT ;  /* 0x000000012100780c */ /* 0x000fe20003f25270 */
[----:B------:R-:W-:Y:S01]  /*319b0*/  IMAD.MOV.U32 R19, RZ, RZ, R31 ;  /* 0x000000ffff137224 */ /* 0x000fe200078e001f */
[----:B------:R-:W-:-:S05]  /*319c0*/  SEL R20, R20, 0xa78, P0 ;  /* 0x00000a7814147807 */ /* 0x000fca0000000000 */
[----:B------:R-:W3:Y:S08]  /*319d0*/  LDC.64 R8, c[0x0][R20+0x220] ;  /* 0x0000880014087b82 */ /* 0x000ef00000000a00 */
[----:B------:R-:W4:Y:S08]  /*319e0*/  LDC.64 R12, c[0x0][R20+0x218] ;  /* 0x00008600140c7b82 */ /* 0x000f300000000a00 */
[----:B------:R-:W5:Y:S08]  /*319f0*/  LDC.64 R10, c[0x0][R20+0x228] ;  /* 0x00008a00140a7b82 */ /* 0x000f700000000a00 */
[----:B------:R-:W0:Y:S08]  /*31a00*/  @P1 LDC R0, c[0x0][0xcec] ;  /* 0x00033b00ff001b82 */ /* 0x000e300000000800 */
[----:B------:R-:W1:Y:S08]  /*31a10*/  LDC.64 R6, c[0x0][R20+0x210] ;  /* 0x0000840014067b82 */ /* 0x000e700000000a00 */
[----:B------:R-:W5:Y:S01]  /*31a20*/  @P1 LDC R25, c[0x0][0xcf0] ;  /* 0x00033c00ff191b82 */ /* 0x000f620000000800 */
[----:B0-----:R-:W-:-:S07]  /*31a30*/  @P1 IMAD.HI.U32 R0, R31, R0, RZ ;  /* 0x000000001f001227 */ /* 0x001fce00078e00ff */
[----:B--2---:R-:W0:Y:S01]  /*31a40*/  @!P0 LDC R4, c[0x0][0xc50] ;  /* 0x00031400ff048b82 */ /* 0x004e220000000800 */
[-C--:B---3--:R-:W-:Y:S02]  /*31a50*/  IMAD R9, R9, R29.reuse, RZ ;  /* 0x0000001d09097224 */ /* 0x088fe400078e02ff */
[----:B------:R-:W-:-:S05]  /*31a60*/  IMAD.WIDE.U32 R14, R8, R29, RZ ;  /* 0x0000001d080e7225 */ /* 0x000fca00078e00ff */
[----:B------:R-:W2:Y:S01]  /*31a70*/  @!P0 LDC R5, c[0x0][0xc54] ;  /* 0x00031500ff058b82 */ /* 0x000ea20000000800 */
[-C--:B----4-:R-:W-:Y:S02]  /*31a80*/  IMAD R21, R13, R156.reuse, RZ ;  /* 0x0000009c0d157224 */ /* 0x090fe400078e02ff */
[----:B------:R-:W-:Y:S01]  /*31a90*/  IMAD.WIDE.U32 R12, R12, R156, RZ ;  /* 0x0000009c0c0c7225 */ /* 0x000fe200078e00ff */
[----:B-----5:R-:W-:-:S03]  /*31aa0*/  @P1 SHF.R.U32.HI R19, RZ, R25, R0 ;  /* 0x00000019ff131219 */ /* 0x020fc60000011600 */
[----:B------:R-:W-:Y:S01]  /*31ab0*/  IMAD R25, R8, R26, R9 ;  /* 0x0000001a08197224 */ /* 0x000fe200078e0209 */
[----:B------:R-:W-:Y:S01]  /*31ac0*/  SEL R9, R219, RZ, P0 ;  /* 0x000000ffdb097207 */ /* 0x000fe20000000000 */
[----:B------:R-:W-:Y:S01]  /*31ad0*/  IMAD.IADD R21, R13, 0x1, R21 ;  /* 0x000000010d157824 */ /* 0x000fe200078e0215 */
[----:B------:R-:W-:Y:S01]  /*31ae0*/  IADD3 R12, P1, P3, R14, R12, R3 ;  /* 0x0000000c0e0c7210 */ /* 0x000fe20007b3e003 */
[----:B------:R-:W-:Y:S02]  /*31af0*/  IMAD.MOV R0, RZ, RZ, -R19 ;  /* 0x000000ffff007224 */ /* 0x000fe400078e0a13 */
[----:B------:R-:W-:Y:S02]  /*31b00*/  IMAD.IADD R25, R15, 0x1, R25 ;  /* 0x000000010f197824 */ /* 0x000fe400078e0219 */
        /* <DEDUP_REMOVED lines=8> */
[-C--:B-1----:R-:W-:Y:S01]  /*31b90*/  IMAD R0, R7, R11.reuse, RZ ;  /* 0x0000000b07007224 */ /* 0x082fe200078e02ff */
[----:B------:R-:W-:Y:S01]  /*31ba0*/  SHF.R.S32.HI R13, RZ, 0x1f, R11 ;  /* 0x0000001fff0d7819 */ /* 0x000fe2000001140b */
[----:B------:R-:W-:Y:S02]  /*31bb0*/  IMAD.MOV.U32 R7, RZ, RZ, -0x800000 ;  /* 0xff800000ff077424 */ /* 0x000fe400078e00ff */
[----:B------:R-:W-:-:S04]  /*31bc0*/  IMAD.WIDE.U32 R8, R6, R11, R8 ;  /* 0x0000000b06087225 */ /* 0x000fc800078e0008 */
[----:B------:R-:W-:Y:S01]  /*31bd0*/  IMAD R13, R6, R13, R0 ;  /* 0x0000000d060d7224 */ /* 0x000fe200078e0200 */
[----:B0-----:R-:W-:-:S03]  /*31be0*/  LEA R4, P0, R8, R4, 0x2 ;  /* 0x0000000408047211 */ /* 0x001fc600078010ff */
[----:B------:R-:W-:-:S05]  /*31bf0*/  IMAD.IADD R0, R9, 0x1, R13 ;  /* 0x0000000109007824 */ /* 0x000fca00078e020d */
[----:B--2---:R-:W-:-:S05]  /*31c00*/  LEA.HI.X R5, R8, R5, R0, 0x2, P0 ;  /* 0x0000000508057211 */ /* 0x004fca00000f1400 */
[----:B------:R2:W-:Y:S02]  /*31c10*/  STG.E desc[UR44][R4.64], R7 ;  /* 0x0000000704007986 */ /* 0x0005e4000c10192c */
.L_x_4074:
[----:B------:R-:W-:Y:S05]  /*31c20*/  BSYNC B1 ;  /* 0x0000000000017941 */ /* 0x000fea0003800000 */
.L_x_4073:
[----:B------:R-:W-:Y:S05]  /*31c30*/  @P2 BRA `(.L_x_4065) ;  /* 0x0000000800402947 */ /* 0x000fea0003800000 */
[----:B------:R-:W3:Y:S01]  /*31c40*/  LDL R9, [R1+0x4ac] ;  /* 0x0004ac0001097983 */ /* 0x000ee20000100800 */
[----:B------:R-:W4:Y:S01]  /*31c50*/  LDC R19, c[0x0][0xce8] ;  /* 0x00033a00ff137b82 */ /* 0x000f220000000800 */
[----:B------:R-:W-:Y:S01]  /*31c60*/  ULDC.64 UR4, c[0x0][0xba0] ;  /* 0x0002e80000047ab9 */ /* 0x000fe20000000a00 */
[----:B------:R-:W-:Y:S01]  /*31c70*/  ULDC.64 UR6, c[0x0][0xbf0] ;  /* 0x0002fc0000067ab9 */ /* 0x000fe20000000a00 */
[----:B------:R-:W3:Y:S01]  /*31c80*/  LDL R8, [R1+0x49c] ;  /* 0x00049c0001087983 */ /* 0x000ee20000100800 */
[----:B------:R-:W-:Y:S02]  /*31c90*/  IMAD R0, R24, UR4, RZ ;  /* 0x0000000418007c24 */ /* 0x000fe4000f8e02ff */
[----:B--2---:R-:W-:-:S04]  /*31ca0*/  IMAD.WIDE.U32 R4, R3, UR4, RZ ;  /* 0x0000000403047c25 */ /* 0x004fc8000f8e00ff */
[----:B------:R-:W-:Y:S01]  /*31cb0*/  IMAD R7, R3, UR5, R0 ;  /* 0x0000000503077c24 */ /* 0x000fe2000f8e0200 */
[----:B------:R-:W-:-:S03]  /*31cc0*/  ULDC.64 UR4, c[0x0][0xbe8] ;  /* 0x0002fa0000047ab9 */ /* 0x000fc60000000a00 */
[----:B------:R-:W-:Y:S02]  /*31cd0*/  IMAD.IADD R5, R5, 0x1, R7 ;  /* 0x0000000105057824 */ /* 0x000fe400078e0207 */
[----:B------:R-:W-:-:S04]  /*31ce0*/  IMAD.WIDE.U32 R4, R156, UR4, R4 ;  /* 0x000000049c047c25 */ /* 0x000fc8000f8e0004 */
[----:B------:R-:W-:Y:S01]  /*31cf0*/  IMAD R5, R156, UR5, R5 ;  /* 0x000000059c057c24 */ /* 0x000fe2000f8e0205 */
[----:B------:R-:W-:Y:S01]  /*31d00*/  ULDC.64 UR4, c[0x0][0xbe0] ;  /* 0x0002f80000047ab9 */ /* 0x000fe20000000a00 */
[----:B----4-:R-:W-:Y:S01]  /*31d10*/  ISETP.NE.AND P0, PT, R19, 0x1, PT ;  /* 0x000000011300780c */ /* 0x010fe20003f05270 */
[----:B------:R-:W-:-:S12]  /*31d20*/  IMAD.WIDE.U32 R4, R29, UR6, R4 ;  /* 0x000000061d047c25 */ /* 0x000fd8000f8e0004 */
[----:B------:R-:W2:Y:S08]  /*31d30*/  @P0 LDC R6, c[0x0][0xcec] ;  /* 0x00033b00ff060b82 */ /* 0x000eb00000000800 */
[----:B------:R-:W4:Y:S01]  /*31d40*/  @P0 LDC R11, c[0x0][0xcf0] ;  /* 0x00033c00ff0b0b82 */ /* 0x000f220000000800 */
[----:B---3--:R-:W-:-:S04]  /*31d50*/  IMAD R0, R9, 0x20, R8 ;  /* 0x0000002009007824 */ /* 0x008fc800078e0208 */
[----:B------:R-:W-:-:S04]  /*31d60*/  IMAD.IADD R9, R209, 0x1, R0 ;  /* 0x00000001d1097824 */ /* 0x000fc800078e0200 */
[----:B--2---:R-:W-:-:S04]  /*31d70*/  @P0 IMAD.HI.U32 R0, R9, R6, RZ ;  /* 0x0000000609000227 */ /* 0x004fc800078e00ff */
[----:B------:R-:W-:Y:S01]  /*31d80*/  IMAD.MOV.U32 R3, RZ, RZ, R9 ;  /* 0x000000ffff037224 */ /* 0x000fe200078e0009 */
[----:B----4-:R-:W-:Y:S01]  /*31d90*/  @P0 SHF.R.U32.HI R3, RZ, R11, R0 ;  /* 0x0000000bff030219 */ /* 0x010fe20000011600 */
[----:B------:R-:W-:-:S03]  /*31da0*/  IMAD R6, R26, UR6, RZ ;  /* 0x000000061a067c24 */ /* 0x000fc6000f8e02ff */
[--C-:B------:R-:W-:Y:S01]  /*31db0*/  SHF.R.S32.HI R0, RZ, 0x1f, R3.reuse ;  /* 0x0000001fff007819 */ /* 0x100fe20000011403 */
[----:B------:R-:W-:Y:S02]  /*31dc0*/  IMAD R7, R29, UR7, R6 ;  /* 0x000000071d077c24 */ /* 0x000fe4000f8e0206 */
[----:B------:R-:W-:Y:S02]  /*31dd0*/  IMAD.MOV R6, RZ, RZ, -R3 ;  /* 0x000000ffff067224 */ /* 0x000fe400078e0a03 */
[----:B------:R-:W-:Y:S02]  /*31de0*/  IMAD.IADD R5, R5, 0x1, R7 ;  /* 0x0000000105057824 */ /* 0x000fe400078e0207 */
[----:B------:R-:W-:Y:S02]  /*31df0*/  IMAD R0, R0, UR4, RZ ;  /* 0x0000000400007c24 */ /* 0x000fe4000f8e02ff */
[----:B------:R-:W-:Y:S02]  /*31e00*/  IMAD R7, R19, R6, R9 ;  /* 0x0000000613077224 */ /* 0x000fe400078e0209 */
[----:B------:R-:W-:-:S02]  /*31e10*/  IMAD R9, R3, UR5, R0 ;  /* 0x0000000503097c24 */ /* 0x000fc4000f8e0200 */
[----:B------:R-:W-:Y:S01]  /*31e20*/  IMAD.WIDE.U32 R4, R3, UR4, R4 ;  /* 0x0000000403047c25 */ /* 0x000fe2000f8e0004 */
        /* <DEDUP_REMOVED lines=12> */
[----:B------:R2:W3:Y:S04]  /*31ef0*/  SHFL.IDX PT, R3, R4, RZ, 0x181f ;  /* 0x00181fff04037589 */ /* 0x0004e800000e0000 */
[----:B------:R2:W4:Y:S02]  /*31f00*/  SHFL.IDX PT, R14, R0, RZ, 0x181f ;  /* 0x00181fff000e7589 */ /* 0x00052400000e0000 */
.L_x_4311:
[----:B------:R-:W-:Y:S01]  /*31f10*/  IMAD R18, R18, R19, RZ ;  /* 0x0000001312127224 */ /* 0x000fe200078e02ff */
[----:B------:R-:W-:Y:S01]  /*31f20*/  BSSY B1, `(.L_x_4076) ;  /* 0x0000015000017945 */ /* 0x000fe20003800000 */
[----:B------:R-:W-:-:S05]  /*31f30*/  IMAD.IADD R209, R8, 0x1, R209 ;  /* 0x0000000108d17824 */ /* 0x000fca00078e02d1 */
[----:B------:R-:W-:-:S13]  /*31f40*/  ISETP.GE.AND P0, PT, R209, R18, PT ;  /* 0x00000012d100720c */ /* 0x000fda0003f06270 */
[----:B------:R-:W-:Y:S05]  /*31f50*/  @P0 BRA `(.L_x_4077) ;  /* 0x0000000000440947 */ /* 0x000fea0003800000 */
[----:B------:R-:W-:Y:S02]  /*31f60*/  ULDC UR4, c[0x0][0xbc8] ;  /* 0x0002f20000047ab9 */ /* 0x000fe40000000800 */
[----:B------:R-:W-:Y:S02]  /*31f70*/  ISETP.GE.AND P3, PT, R198, UR4, PT ;  /* 0x00000004c6007c0c */ /* 0x000fe4000bf66270 */
[----:B------:R-:W-:Y:S02]  /*31f80*/  ISETP.GE.AND P2, PT, R200, UR4, PT ;  /* 0x00000004c8007c0c */ /* 0x000fe4000bf46270 */
[----:B------:R-:W-:Y:S02]  /*31f90*/  ISETP.GE.AND P1, PT, R199, UR4, PT ;  /* 0x00000004c7007c0c */ /* 0x000fe4000bf26270 */
[----:B------:R-:W-:-:S07]  /*31fa0*/  ISETP.GE.AND P0, PT, R201, UR4, PT ;  /* 0x00000004c9007c0c */ /* 0x000fce000bf06270 */
[-C--:B----4-:R-:W-:Y:S02]  /*31fb0*/  @!P3 LEA R6, P5, R198, R14.reuse, 0x1 ;  /* 0x0000000ec606b211 */ /* 0x090fe400078a08ff */
[-C--:B------:R-:W-:Y:S02]  /*31fc0*/  @!P2 LEA R8, P4, R200, R14.reuse, 0x1 ;  /* 0x0000000ec808a211 */ /* 0x080fe400078808ff */
[-C--:B---3--:R-:W-:Y:S02]  /*31fd0*/  @!P3 LEA.HI.X R7, R198, R3.reuse, R216, 0x1, P5 ;  /* 0x00000003c607b211 */ /* 0x088fe400028f0cd8 */
[-C--:B------:R-:W-:Y:S02]  /*31fe0*/  @!P1 LEA R10, P5, R199, R14.reuse, 0x1 ;  /* 0x0000000ec70a9211 */ /* 0x080fe400078a08ff */
        /* <DEDUP_REMOVED lines=8> */
.L_x_4077:
[----:B------:R-:W-:Y:S05]  /*32070*/  BSYNC B1 ;  /* 0x0000000000017941 */ /* 0x000fea0003800000 */
.L_x_4076:
[----:B------:R-:W-:-:S03]  /*32080*/  UMOV UR4, 0xffffffff ;  /* 0xffffffff00047882 */ /* 0x000fc60000000000 */
[----:B------:R-:W-:Y:S05]  /*32090*/  BRA.DIV UR4, `(.L_x_4078) ;  /* 0x000000aa04d07947 */ /* 0x000fea000b800000 */
[----:B---3--:R3:W0:Y:S04]  /*320a0*/  SHFL.IDX PT, R3, R4, 0x1, 0x181f ;  /* 0x00381f0004037f89 */ /* 0x00862800000e0000 */
[----:B----4-:R3:W4:Y:S02]  /*320b0*/  SHFL.IDX PT, R14, R0, 0x1, 0x181f ;  /* 0x00381f00000e7f89 */ /* 0x01072400000e0000 */
.L_x_4315:
[----:B------:R-:W-:Y:S01]  /*320c0*/  VIADD R5, R209, 0x20 ;  /* 0x00000020d1057836 */ /* 0x000fe20000000000 */
        /* <DEDUP_REMOVED lines=10> */
[-C--:B0-----:R-:W-:Y:S02]  /*32170*/  @!P3 LEA.HI.X R7, R198, R3.reuse, R216, 0x1, P5 ;  /* 0x00000003c607b211 */ /* 0x081fe400028f0cd8 */
        /* <DEDUP_REMOVED lines=9> */
.L_x_4080:
[----:B------:R-:W-:Y:S05]  /*32210*/  BSYNC B1 ;  /* 0x0000000000017941 */ /* 0x000fea0003800000 */
.L_x_4079:
[----:B------:R-:W-:-:S03]  /*32220*/  UMOV UR4, 0xffffffff ;  /* 0xffffffff00047882 */ /* 0x000fc60000000000 */
[----:B------:R-:W-:Y:S05]  /*32230*/  BRA.DIV UR4, `(.L_x_4081) ;  /* 0x000000aa04b07947 */ /* 0x000fea000b800000 */
[----:B0-----:R0:W0:Y:S04]  /*32240*/  SHFL.IDX PT, R3, R4, 0x2, 0x181f ;  /* 0x00581f0004037f89 */ /* 0x00102800000e0000 */
[----:B----4-:R4:W0:Y:S02]  /*32250*/  SHFL.IDX PT, R14, R0, 0x2, 0x181f ;  /* 0x00581f00000e7f89 */ /* 0x01082400000e0000 */
.L_x_4319:
        /* <DEDUP_REMOVED lines=11> */
[-C--:B------:R-:W-:Y:S02]  /*32310*/  @!P3 LEA.HI.X R7, R198, R3.reuse, R216, 0x1, P5 ;  /* 0x00000003c607b211 */ /* 0x080fe400028f0cd8 */
        /* <DEDUP_REMOVED lines=9> */
.L_x_4083:
[----:B------:R-:W-:Y:S05]  /*323b0*/  BSYNC B1 ;  /* 0x0000000000017941 */ /* 0x000fea0003800000 */
.L_x_4082:
[----:B------:R-:W-:-:S03]  /*323c0*/  UMOV UR4, 0xffffffff ;  /* 0xffffffff00047882 */ /* 0x000fc60000000000 */
[----:B------:R-:W-:Y:S05]  /*323d0*/  BRA.DIV UR4, `(.L_x_4084) ;  /* 0x000000aa04907947 */ /* 0x000fea000b800000 */
[----:B0-----:R0:W0:Y:S04]  /*323e0*/  SHFL.IDX PT, R3, R4, 0x3, 0x181f ;  /* 0x00781f0004037f89 */ /* 0x00102800000e0000 */
[----:B------:R0:W0:Y:S02]  /*323f0*/  SHFL.IDX PT, R14, R0, 0x3, 0x181f ;  /* 0x00781f00000e7f89 */ /* 0x00002400000e0000 */
.L_x_4323:
[----:B0-234-:R-:W-:-:S05]  /*32400*/  VIADD R0, R209, 0x60 ;  /* 0x00000060d1007836 */ /* 0x01dfca0000000000 */
[----:B------:R-:W-:-:S13]  /*32410*/  ISETP.GE.AND P0, PT, R0, R18, PT ;  /* 0x000000120000720c */ /* 0x000fda0003f06270 */
[----:B------:R-:W-:Y:S05]  /*32420*/  @P0 BRA `(.L_x_4065) ;  /* 0x0000000000440947 */ /* 0x000fea0003800000 */
[----:B------:R-:W-:Y:S02]  /*32430*/  ULDC UR4, c[0x0][0xbc8] ;  /* 0x0002f20000047ab9 */ /* 0x000fe40000000800 */
[----:B------:R-:W-:Y:S02]  /*32440*/  ISETP.GE.AND P3, PT, R198, UR4, PT ;  /* 0x00000004c6007c0c */ /* 0x000fe4000bf66270 */
[----:B------:R-:W-:Y:S02]  /*32450*/  ISETP.GE.AND P2, PT, R200, UR4, PT ;  /* 0x00000004c8007c0c */ /* 0x000fe4000bf46270 */
[----:B------:R-:W-:Y:S02]  /*32460*/  ISETP.GE.AND P1, PT, R199, UR4, PT ;  /* 0x00000004c7007c0c */ /* 0x000fe4000bf26270 */
[----:B------:R-:W-:-:S07]  /*32470*/  ISETP.GE.AND P0, PT, R201, UR4, PT ;  /* 0x00000004c9007c0c */ /* 0x000fce000bf06270 */
[-C--:B------:R-:W-:Y:S02]  /*32480*/  @!P3 LEA R4, P5, R198, R14.reuse, 0x1 ;  /* 0x0000000ec604b211 */ /* 0x080fe400078a08ff */
        /* <DEDUP_REMOVED lines=11> */
.L_x_4065:
[----:B------:R-:W-:Y:S05]  /*32540*/  BSYNC B0 ;  /* 0x0000000000007941 */ /* 0x000fea0003800000 */
.L_x_4051:
[----:B------:R-:W-:Y:S02]  /*32550*/  ULDC UR4, c[0x0][0xd3c] ;  /* 0x00034f0000047ab9 */ /* 0x000fe40000000800 */
[----:B-1----:R-:W-:-:S13]  /*32560*/  ISETP.GE.AND P0, PT, R99, UR4, PT ;  /* 0x0000000463007c0c */ /* 0x002fda000bf06270 */
[----:B------:R-:W-:Y:S05]  /*32570*/  @!P0 BRA `(.L_x_4085) ;  /* 0xfffffcf000ac8947 */ /* 0x000fea000383ffff */
[----:B------:R-:W-:Y:S05]  /*32580*/  BRA `(.L_x_3842) ;  /* 0x0000008800b47947 */ /* 0x000fea0003800000 */
.L_x_3840:
[----:B------:R-:W-:-:S08]  /*32590*/  NOP ;  /* 0x0000000000007918 */ /* 0x000fd00000000000 */
[----:B------:R-:W0:-:S00]  /*325a0*/  USETMAXREG.DEALLOC.CTAPOOL 0x28 ;  /* 0x00000028000079c8 */ /* 0x000e0000080e0500 */
        /* <DEDUP_REMOVED lines=14> */
.L_x_4086:
        /* <DEDUP_REMOVED lines=44> */
.L_x_4090:
[----:B------:R-:W0:Y:S01]  /*32950*/  LDC R0, c[0x0][0xd3c] ;  /* 0x00034f00ff007b82 */ /* 0x000e220000000800 */
[----:B------:R-:W-:Y:S01]  /*32960*/  UIADD3 UR4, UR4, 0x1f, URZ ;  /* 0x0000001f04047890 */ /* 0x000fe2000fffe03f */
[----:B------:R-:W-:Y:S02]  /*32970*/  ULDC UR7, c[0x0][0xd3c] ;  /* 0x00034f0000077ab9 */ /* 0x000fe40000000800 */
[----:B------:R-:W-:-:S03]  /*32980*/  IMAD.U32 R19, RZ, RZ, UR7 ;  /* 0x00000007ff137e24 */ /* 0x000fc6000f8e00ff */
        /* <DEDUP_REMOVED lines=33> */
.L_x_4088:
        /* <DEDUP_REMOVED lines=13> */
.L_x_4091:
        /* <DEDUP_REMOVED lines=62> */
.L_x_4092:
        /* <DEDUP_REMOVED lines=61> */
.L_x_4093:
[----:B------:R-:W-:-:S05]  /*33420*/  LOP3.LUT R17, RZ, R2, RZ, 0x33, !PT ;  /* 0x00000002ff117212 */ /* 0x000fca00078e33ff */
[----:B------:R-:W-:Y:S01]  /*33430*/  IMAD.IADD R17, R0, 0x1, R17 ;  /* 0x0000000100117824 */ /* 0x000fe200078e0211 */
[----:B------:R-:W-:Y:S06]  /*33440*/  BRA `(.L_x_4094) ;  /* 0x00000000000c7947 */ /* 0x000fec0003800000 */
.L_x_4089:
[----:B------:R-:W-:Y:S02]  /*33450*/  IMAD.MOV.U32 R17, RZ, RZ, RZ ;  /* 0x000000ffff117224 */ /* 0x000fe400078e00ff */
[----:B------:R-:W-:Y:S02]  /*33460*/  IMAD.U32 R16, RZ, RZ, UR6 ;  /* 0x00000006ff107e24 */ /* 0x000fe4000f8e00ff */
[----:B------:R-:W-:-:S07]  /*33470*/  IMAD.MOV.U32 R18, RZ, RZ, RZ ;  /* 0x000000ffff127224 */ /* 0x000fce00078e00ff */
.L_x_4094:
[----:B------:R-:W-:-:S13]  /*33480*/  ISETP.NE.AND P0, PT, R7, RZ, PT ;  /* 0x000000ff0700720c */ /* 0x000fda0003f05270 */
[----:B------:R-:W0:Y:S01]  /*33490*/  @!P0 S2R R3, SR_CgaCtaId ;  /* 0x0000000000038919 */ /* 0x000e220000008800 */
[----:B------:R-:W-:-:S04]  /*334a0*/  @!P0 MOV R0, 0x400 ;  /* 0x0000040000008802 */ /* 0x000fc80000000f00 */
[----:B0-----:R-:W-:-:S05]  /*334b0*/  @!P0 LEA R0, R3, R0, 0x18 ;  /* 0x0000000003008211 */ /* 0x001fca00078ec0ff */
[----:B------:R1:W-:Y:S01]  /*334c0*/  @!P0 STS.128 [R0+0x324d0], R16 ;  /* 0x0324d01000008388 */ /* 0x0003e20000000c00 */
[----:B------:R-:W-:Y:S06]  /*334d0*/  BAR.ARV 0x5, 0x180 ;  /* 0x0146000000007b1d */ /* 0x000fec0000002000 */
.L_x_4087:
[----:B------:R2:W-:Y:S01]  /*334e0*/  STL [R1+0x480], RZ ;  /* 0x000480ff01007387 */ /* 0x0005e20000100800 */
[----:B------:R-:W-:Y:S01]  /*334f0*/  ULDC UR4, c[0x0][0xd3c] ;  /* 0x00034f0000047ab9 */ /* 0x000fe20000000800 */
[----:B------:R-:W-:Y:S01]  /*33500*/  IMAD.MOV.U32 R27, RZ, RZ, 0x1 ;  /* 0x00000001ff1b7424 */ /* 0x000fe200078e00ff */
[----:B0-----:R-:W-:Y:S01]  /*33510*/  ISETP.GE.AND P0, PT, R19, UR4, PT ;  /* 0x0000000413007c0c */ /* 0x001fe2000bf06270 */
[----:B------:R-:W-:-:S12]  /*33520*/  IMAD.MOV.U32 R25, RZ, RZ, RZ ;  /* 0x000000ffff197224 */ /* 0x000fd800078e00ff */
[----:B--2---:R-:W-:Y:S05]  /*33530*/  @P0 BRA `(.L_x_4095) ;  /* 0x0000007400ec0947 */ /* 0x004fea0003800000 */
[----:B------:R-:W0:Y:S01]  /*33540*/  S2R R5, SR_TID.X ;  /* 0x0000000000057919 */ /* 0x000e220000002100 */
[----:B------:R-:W2:Y:S01]  /*33550*/  S2UR UR5, SR_CgaCtaId ;  /* 0x00000000000579c3 */ /* 0x000ea20000008800 */
[----:B------:R-:W-:Y:S01]  /*33560*/  UMOV UR4, 0x400 ;  /* 0x0000040000047882 */ /* 0x000fe20000000000 */
[----:B------:R-:W-:Y:S01]  /*33570*/  BSSY B8, `(.L_x_4095) ;  /* 0x0000777000087945 */ /* 0x000fe20003800000 */
[----:B------:R3:W-:Y:S01]  /*33580*/  STL [R1+0x480], RZ ;  /* 0x000480ff01007387 */ /* 0x0007e20000100800 */
[----:B------:R-:W-:Y:S01]  /*33590*/  IMAD.MOV.U32 R28, RZ, RZ, 0x1 ;  /* 0x00000001ff1c7424 */ /* 0x000fe200078e00ff */
[----:B------:R-:W-:Y:S01]  /*335a0*/  CS2R R24, SRZ ;  /* 0x0000000000187805 */ /* 0x000fe2000001ff00 */
[----:B------:R-:W-:Y:S01]  /*335b0*/  IMAD.MOV.U32 R27, RZ, RZ, 0x1 ;  /* 0x00000001ff1b7424 */ /* 0x000fe200078e00ff */
[----:B------:R-:W-:Y:S01]  /*335c0*/  ULDC.64 UR42, c[0x0][0x198] ;  /* 0x00006600002a7ab9 */ /* 0x000fe20000000a00 */
[----:B------:R-:W-:Y:S01]  /*335d0*/  ULOP3.LUT UR40, UR38, 0x2, URZ, 0xfc, !UPT ;  /* 0x0000000226287892 */ /* 0x000fe2000f8efc3f */
[----:B------:R-:W-:Y:S01]  /*335e0*/  ULDC UR39, c[0x0][0xc] ;  /* 0x0000030000277ab9 */ /* 0x000fe20000000800 */
[----:B--2---:R-:W-:-:S06]  /*335f0*/  ULEA UR4, UR5, UR4, 0x18 ;  /* 0x0000000405047291 */ /* 0x004fcc000f8ec03f */
[----:B------:R-:W-:Y:S01]  /*33600*/  IMAD.U32 R23, RZ, RZ, UR4 ;  /* 0x00000004ff177e24 */ /* 0x000fe2000f8e00ff */
[C---:B0-----:R-:W-:Y:S01]  /*33610*/  LOP3.LUT R4, R5.reuse, 0x7f, RZ, 0xc0, !PT ;  /* 0x0000007f05047812 */ /* 0x041fe200078ec0ff */
[----:B-1----:R-:W-:-:S04]  /*33620*/  IMAD.SHL.U32 R0, R5, 0x8, RZ ;  /* 0x0000000805007824 */ /* 0x002fc800078e00ff */
[----:B------:R-:W-:Y:S01]  /*33630*/  IMAD.SHL.U32 R30, R4, 0x8, RZ ;  /* 0x00000008041e7824 */ /* 0x000fe200078e00ff */
[C---:B------:R-:W-:Y:S02]  /*33640*/  LOP3.LUT R2, R0.reuse, 0x1f8, RZ, 0xc0, !PT ;  /* 0x000001f800027812 */ /* 0x040fe400078ec0ff */
[----:B------:R-:W-:Y:S02]  /*33650*/  LOP3.LUT R0, R0, 0x38, RZ, 0xc0, !PT ;  /* 0x0000003800007812 */ /* 0x000fe400078ec0ff */
[----:B------:R-:W-:Y:S01]  /*33660*/  LOP3.LUT R3, R2, 0x38, R5, 0x78, !PT ;  /* 0x0000003802037812 */ /* 0x000fe200078e7805 */
[----:B------:R-:W-:-:S03]  /*33670*/  IMAD.SHL.U32 R2, R5, 0x10, RZ ;  /* 0x0000001005027824 */ /* 0x000fc600078e00ff */
[----:B------:R-:W-:Y:S02]  /*33680*/  LOP3.LUT R30, R3, 0x200, R30, 0xf8, !PT ;  /* 0x00000200031e7812 */ /* 0x000fe400078ef81e */
[----:B------:R-:W-:-:S03]  /*33690*/  SHF.R.U32.HI R3, RZ, 0x3, R4 ;  /* 0x00000003ff037819 */ /* 0x000fc60000011604 */
[----:B------:R-:W-:Y:S01]  /*336a0*/  IMAD R26, R30, 0x2, R23 ;  /* 0x000000021e1a7824 */ /* 0x000fe200078e0217 */
[----:B------:R-:W-:Y:S02]  /*336b0*/  LOP3.LUT R2, R3, 0x70, R2, 0xf8, !PT ;  /* 0x0000007003027812 */ /* 0x000fe400078ef802 */
[C---:B------:R-:W-:Y:S02]  /*336c0*/  LOP3.LUT R3, R0.reuse, 0x40, RZ, 0xfc, !PT ;  /* 0x0000004000037812 */ /* 0x040fe400078efcff */
[C---:B------:R-:W-:Y:S02]  /*336d0*/  LOP3.LUT R2, R0.reuse, 0x80, RZ, 0xfc, !PT ;  /* 0x0000008000027812 */ /* 0x040fe400078efcff */
[----:B---3--:R-:W-:-:S07]  /*336e0*/  LOP3.LUT R0, R0, 0xc0, RZ, 0xfc, !PT ;  /* 0x000000c000007812 */ /* 0x008fce00078efcff */
.L_x_4220:
[----:B------:R-:W-:Y:S05]  /*336f0*/  YIELD ;  /* 0x0000000000007946 */ /* 0x000fea0003800000 */
[----:B------:R-:W-:Y:S01]  /*33700*/  ULDC.64 UR4, c[0x0][0xb20] ;  /* 0x0002c80000047ab9 */ /* 0x000fe20000000a00 */
[----:B------:R-:W-:Y:S01]  /*33710*/  IMAD.MOV.U32 R33, RZ, RZ, RZ ;  /* 0x000000ffff217224 */ /* 0x000fe200078e00ff */
[----:B------:R-:W-:Y:S01]  /*33720*/  ISETP.NE.U32.AND P0, PT, RZ, UR4, PT ;  /* 0x00000004ff007c0c */ /* 0x000fe2000bf05070 */
[----:B------:R-:W0:Y:S01]  /*33730*/  LDC.64 R4, c[0x0][0xaf8] ;  /* 0x0002be00ff047b82 */ /* 0x000e220000000a00 */
[----:B------:R-:W-:Y:S02]  /*33740*/  ULDC.64 UR6, c[0x0][0xb08] ;  /* 0x0002c20000067ab9 */ /* 0x000fe40000000a00 */
[----:B------:R-:W-:Y:S01]  /*33750*/  ISETP.NE.AND.EX P0, PT, RZ, UR5, PT, P0 ;  /* 0x00000005ff007c0c */ /* 0x000fe2000bf05300 */
[----:B------:R-:W-:-:S12]  /*33760*/  ULDC.64 UR4, c[0x0][0xb10] ;  /* 0x0002c40000047ab9 */ /* 0x000fd80000000a00 */
[----:B-1----:R-:W1:Y:S02]  /*33770*/  @P0 LDC.64 R2, c[0x0][0xb20] ;  /* 0x0002c800ff020b82 */ /* 0x002e640000000a00 */
[----:B-1----:R-:W-:-:S05]  /*33780*/  @P0 IMAD.WIDE R2, R19, 0x4, R2 ;  /* 0x0000000413020825 */ /* 0x002fca00078e0202 */
[----:B------:R1:W5:Y:S01]  /*33790*/  @P0 LDG.E R33, desc[UR44][R2.64] ;  /* 0x0000002c02210981 */ /* 0x000362000c1e1900 */
[----:B------:R-:W-:Y:S01]  /*337a0*/  ISETP.NE.U32.AND P0, PT, RZ, UR4, PT ;  /* 0x00000004ff007c0c */ /* 0x000fe2000bf05070 */
[----:B------:R-:W-:Y:S01]  /*337b0*/  IMAD.MOV.U32 R37, RZ, RZ, RZ ;  /* 0x000000ffff257224 */ /* 0x000fe200078e00ff */
[----:B------:R-:W-:Y:S01]  /*337c0*/  ISETP.NE.U32.AND P1, PT, RZ, UR6, PT ;  /* 0x00000006ff007c0c */ /* 0x000fe2000bf25070 */
[----:B------:R-:W-:Y:S01]  /*337d0*/  IMAD.MOV.U32 R0, RZ, RZ, RZ ;  /* 0x000000ffff007224 */ /* 0x000fe200078e00ff */
[----:B------:R-:W-:Y:S01]  /*337e0*/  ISETP.NE.AND.EX P2, PT, RZ, UR5, PT, P0 ;  /* 0x00000005ff007c0c */ /* 0x000fe2000bf45300 */
[----:B------:R-:W-:Y:S01]  /*337f0*/  ULDC.64 UR4, c[0x0][0xaf8] ;  /* 0x0002be0000047ab9 */ /* 0x000fe20000000a00 */
[----:B------:R-:W-:Y:S01]  /*33800*/  ISETP.NE.AND.EX P1, PT, RZ, UR7, PT, P1 ;  /* 0x00000007ff007c0c */ /* 0x000fe2000bf25310 */
[----:B0-----:R-:W-:Y:S01]  /*33810*/  IMAD.WIDE R4, R19, 0x4, R4 ;  /* 0x0000000413047825 */ /* 0x001fe200078e0204 */
[----:B------:R-:W-:Y:S01]  /*33820*/  ISETP.NE.U32.AND P0, PT, RZ, UR4, PT ;  /* 0x00000004ff007c0c */ /* 0x000fe2000bf05070 */
[----:B-1----:R-:W0:Y:S08]  /*33830*/  LDC.64 R2, c[0x0][0xb08] ;  /* 0x0002c200ff027b82 */ /* 0x002e300000000a00 */
[----:B--23--:R-:W1:Y:S01]  /*33840*/  @P2 LDC.64 R6, c[0x0][0xb10] ;  /* 0x0002c400ff062b82 */ /* 0x00ce620000000a00 */
[----:B------:R-:W-:Y:S01]  /*33850*/  ULDC UR4, c[0x0][0x288] ;  /* 0x0000a20000047ab9 */ /* 0x000fe20000000800 */
[----:B------:R-:W-:Y:S01]  /*33860*/  ISETP.NE.AND.EX P0, PT, RZ, UR5, PT, P0 ;  /* 0x00000005ff007c0c */ /* 0x000fe2000bf05300 */
[----:B------:R-:W-:Y:S01]  /*33870*/  IMAD.U32 R8, RZ, RZ, UR4 ;  /* 0x00000004ff087e24 */ /* 0x000fe2000f8e00ff */
[----:B------:R-:W-:-:S11]  /*33880*/  ULDC.64 UR4, c[0x0][0x418] ;  /* 0x0001060000047ab9 */ /* 0x000fd60000000a00 */
[----:B------:R-:W5:Y:S01]  /*33890*/  @P0 LDG.E R37, desc[UR44][R4.64] ;  /* 0x0000002c04250981 */ /* 0x000f62000c1e1900 */
[----:B0-----:R-:W-:-:S05]  /*338a0*/  IMAD.WIDE R2, R19, 0x4, R2 ;  /* 0x0000000413027825 */ /* 0x001fca00078e0202 */
[----:B------:R-:W5:Y:S01]  /*338b0*/  @P1 LDG.E R0, desc[UR44][R2.64] ;  /* 0x0000002c02001981 */ /* 0x000f62000c1e1900 */
[----:B-1----:R-:W-:-:S05]  /*338c0*/  @P2 IMAD.WIDE R6, R19, 0x4, R6 ;  /* 0x0000000413062825 */ /* 0x002fca00078e0206 */
        /* <DEDUP_REMOVED lines=9> */
[----:B--2---:R0:W-:Y:S01]  /*33960*/  STL [R1+0x440], R8 ;  /* 0x0004400801007387 */ /* 0x0041e20000100800 */
[----:B------:R-:W-:Y:S02]  /*33970*/  IMAD.MOV.U32 R12, RZ, RZ, R8 ;  /* 0x000000ffff0c7224 */ /* 0x000fe400078e0008 */
[----:B0-----:R-:W-:Y:S01]  /*33980*/  IMAD.U32 R8, RZ, RZ, UR4 ;  /* 0x00000004ff087e24 */ /* 0x001fe2000f8e00ff */
[----:B----4-:R-:W-:Y:S06]  /*33990*/  @P2 BRA `(.L_x_4096) ;  /* 0x0000000000142947 */ /* 0x010fec0003800000 */
[----:B------:R-:W-:Y:S05]  /*339a0*/  @!P0 BRA `(.L_x_4096) ;  /* 0x0000000000108947 */ /* 0x000fea0003800000 */
[----:B------:R-:W2:Y:S04]  /*339b0*/  LDG.E R9, desc[UR44][R4.64] ;  /* 0x0000002c04097981 */ /* 0x000ea8000c1e1900 */
[----:B------:R-:W2:Y:S02]  /*339c0*/  LDG.E R6, desc[UR44][R4.64+0x4] ;  /* 0x0000042c04067981 */ /* 0x000ea4000c1e1900 */
[----:B--2---:R-:W-:-:S05]  /*339d0*/  IMAD.IADD R12, R6, 0x1, -R9 ;  /* 0x00000001060c7824 */ /* 0x004fca00078e0a09 */
[----:B------:R0:W-:Y:S02]  /*339e0*/  STL [R1+0x440], R12 ;  /* 0x0004400c01007387 */ /* 0x0001e40000100800 */
.L_x_4096:
        /* <DEDUP_REMOVED lines=9> */
[----:B------:R-:W1:Y:S02]  /*33a80*/  LDC.64 R4, c[0x0][0xb18] ;  /* 0x0002c600ff047b82 */ /* 0x000e640000000a00 */
[----:B-1----:R-:W-:-:S05]  /*33a90*/  IMAD.WIDE R4, R19, 0x4, R4 ;  /* 0x0000000413047825 */ /* 0x002fca00078e0204 */
[----:B------:R1:W5:Y:S01]  /*33aa0*/  LDG.E R8, desc[UR44][R4.64] ;  /* 0x0000002c04087981 */ /* 0x000362000c1e1900 */
[----:B------:R-:W-:Y:S05]  /*33ab0*/  BRA `(.L_x_4098) ;  /* 0x0000000000247947 */ /* 0x000fea0003800000 */
.L_x_4097:
[----:B------:R-:W-:Y:S02]  /*33ac0*/  ULDC.64 UR4, c[0x0][0xb00] ;  /* 0x0002c00000047ab9 */ /* 0x000fe40000000a00 */
[----:B------:R-:W-:-:S04]  /*33ad0*/  ISETP.NE.U32.AND P0, PT, RZ, UR4, PT ;  /* 0x00000004ff007c0c */ /* 0x000fc8000bf05070 */
[----:B------:R-:W-:-:S13]  /*33ae0*/  ISETP.NE.AND.EX P0, PT, RZ, UR5, PT, P0 ;  /* 0x00000005ff007c0c */ /* 0x000fda000bf05300 */
[----:B------:R-:W-:Y:S05]  /*33af0*/  @!P0 BRA `(.L_x_4098) ;  /* 0x0000000000148947 */ /* 0x000fea0003800000 */
[----:B------:R-:W1:Y:S02]  /*33b00*/  LDC.64 R4, c[0x0][0xb00] ;  /* 0x0002c000ff047b82 */ /* 0x000e640000000a00 */
[----:B-1----:R-:W-:-:S05]  /*33b10*/  IMAD.WIDE R4, R19, 0x4, R4 ;  /* 0x0000000413047825 */ /* 0x002fca00078e0204 */
[----:B------:R-:W2:Y:S04]  /*33b20*/  LDG.E R8, desc[UR44][R4.64] ;  /* 0x0000002c04087981 */ /* 0x000ea8000c1e1900 */
[----:B------:R-:W2:Y:S02]  /*33b30*/  LDG.E R9, desc[UR44][R4.64+0x4] ;  /* 0x0000042c04097981 */ /* 0x000ea4000c1e1900 */
[----:B--2---:R-:W-:-:S07]  /*33b40*/  IMAD.IADD R8, R9, 0x1, -R8 ;  /* 0x0000000109087824 */ /* 0x004fce00078e0a08 */
.L_x_4098:
[----:B-1----:R-:W2:Y:S01]  /*33b50*/  @P1 LDG.E R5, desc[UR44][R2.64] ;  /* 0x0000002c02051981 */ /* 0x002ea2000c1e1900 */
[----:B------:R-:W1:Y:S03]  /*33b60*/  LDC R9, c[0x0][0x448] ;  /* 0x00011200ff097b82 */ /* 0x000e660000000800 */
[----:B------:R3:W2:Y:S01]  /*33b70*/  @P1 LDG.E R4, desc[UR44][R2.64+0x4] ;  /* 0x0000042c02041981 */ /* 0x0006a2000c1e1900 */
[----:B------:R-:W-:-:S04]  /*33b80*/  IMAD.SHL.U32 R35, R17, 0x80, RZ ;  /* 0x0000008011237824 */ /* 0x000fc800078e00ff */
[----:B---3--:R-:W3:Y:S01]  /*33b90*/  LDC.64 R2, c[0x0][0xad8] ;  /* 0x0002b600ff027b82 */ /* 0x008ee20000000a00 */
[----:B-1----:R-:W-:-:S13]  /*33ba0*/  ISETP.NE.AND P2, PT, R9, 0x1, PT ;  /* 0x000000010900780c */ /* 0x002fda0003f45270 */
[----:B------:R-:W1:Y:S01]  /*33bb0*/  @P2 LDC R10, c[0x0][0x44c] ;  /* 0x00011300ff0a2b82 */ /* 0x000e620000000800 */
[----:B---3--:R-:W-:-:S07]  /*33bc0*/  ISETP.GE.AND P3, PT, R3, 0x1, PT ;  /* 0x000000010300780c */ /* 0x008fce0003f66270 */
[----:B------:R-:W3:Y:S01]  /*33bd0*/  @P2 LDC R9, c[0x0][0x450] ;  /* 0x00011400ff092b82 */ /* 0x000ee20000000800 */
[----:B--2---:R-:W-:Y:S02]  /*33be0*/  @P1 IMAD.IADD R7, R4, 0x1, -R5 ;  /* 0x0000000104071824 */ /* 0x004fe400078e0a05 */
[----:B------:R-:W-:-:S04]  /*33bf0*/  VIADD R5, R35, 0x7f ;  /* 0x0000007f23057836 */ /* 0x000fc80000000000 */
[----:B-1----:R-:W-:-:S05]  /*33c00*/  @P2 IMAD.HI.U32 R4, R5, R10, RZ ;  /* 0x0000000a05042227 */ /* 0x002fca00078e00ff */
[----:B---3--:R-:W-:Y:S01]  /*33c10*/  @P2 SHF.R.U32.HI R5, RZ, R9, R4 ;  /* 0x00000009ff052219 */ /* 0x008fe20000011604 */
[----:B-----5:R-:W-:-:S04]  /*33c20*/  IMAD.IADD R9, R8, 0x1, -R33 ;  /* 0x0000000108097824 */ /* 0x020fc800078e0a21 */
[----:B------:R-:W-:-:S04]  /*33c30*/  IMAD.IADD R17, R9, 0x1, R7 ;  /* 0x0000000109117824 */ /* 0x000fc800078e0207 */
        /* <DEDUP_REMOVED lines=19> */
.L_x_4101:
[----:B------:R-:W-:-:S13]  /*33d70*/  ISETP.NE.AND P0, PT, R3, 0x1, PT ;  /* 0x000000010300780c */ /* 0x000fda0003f05270 */
[----:B------:R-:W1:Y:S02]  /*33d80*/  @P0 LDC.64 R4, c[0x0][0xae0] ;  /* 0x0002b800ff040b82 */ /* 0x000e640000000a00 */
[----:B-1----:R-:W-:-:S05]  /*33d90*/  @P0 IMAD.HI.U32 R4, R11, R4, RZ ;  /* 0x000000040b040227 */ /* 0x002fca00078e00ff */
[----:B------:R-:W-:-:S07]  /*33da0*/  @P0 SHF.R.U32.HI R11, RZ, R5, R4 ;  /* 0x00000005ff0b0219 */ /* 0x000fce0000011604 */
.L_x_4102:
[----:B------:R-:W-:Y:S05]  /*33db0*/  BSYNC B0 ;  /* 0x0000000000007941 */ /* 0x000fea0003800000 */
.L_x_4100:
[----:B------:R-:W-:-:S05]  /*33dc0*/  IMAD R11, R11, R3, R3 ;  /* 0x000000030b0b7224 */ /* 0x000fca00078e0203 */
[----:B------:R-:W-:-:S07]  /*33dd0*/  VIMNMX R2, R2, R11, PT ;  /* 0x0000000b02027248 */ /* 0x000fce0003fe0100 */
.L_x_4099:
[----:B------:R-:W1:Y:S01]  /*33de0*/  @P2 LDC R8, c[0x0][0x44c] ;  /* 0x00011300ff082b82 */ /* 0x000e620000000800 */
[----:B------:R-:W-:Y:S01]  /*33df0*/  VIADD R2, R2, 0x5f ;  /* 0x0000005f02027836 */ /* 0x000fe20000000000 */
[----:B------:R-:W-:Y:S01]  /*33e00*/  ULDC UR4, c[0x0][0xad4] ;  /* 0x0002b50000047ab9 */ /* 0x000fe20000000800 */
[----:B------:R-:W-:Y:S02]  /*33e10*/  IMAD.MOV.U32 R5, RZ, RZ, R35 ;  /* 0x000000ffff057224 */ /* 0x000fe400078e0023 */
[----:B------:R-:W-:-:S03]  /*33e20*/  IMAD.HI R2, R2, 0x2aaaaaab, RZ ;  /* 0x2aaaaaab02027827 */ /* 0x000fc600078e02ff */
[----:B------:R-:W2:Y:S01]  /*33e30*/  @P2 LDC R4, c[0x0][0x450] ;  /* 0x00011400ff042b82 */ /* 0x000ea20000000800 */
[----:B-1----:R-:W-:-:S04]  /*33e40*/  @P2 IMAD.HI.U32 R11, R35, R8, RZ ;  /* 0x00000008230b2227 */ /* 0x002fc800078e00ff */
[----:B------:R-:W-:Y:S01]  /*33e50*/  IMAD.IADD R8, R17, 0x1, -R12 ;  /* 0x0000000111087824 */ /* 0x000fe200078e0a0c */
[----:B--2---:R-:W-:Y:S02]  /*33e60*/  @P2 SHF.R.U32.HI R5, RZ, R4, R11 ;  /* 0x00000004ff052219 */ /* 0x004fe4000001160b */
[----:B------:R-:W-:-:S03]  /*33e70*/  SHF.R.U32.HI R11, RZ, 0x1f, R2 ;  /* 0x0000001fff0b7819 */ /* 0x000fc60000011602 */
[----:B0-----:R-:W-:Y:S01]  /*33e80*/  IMAD.IADD R12, R8, 0x1, R5 ;  /* 0x00000001080c7824 */ /* 0x001fe200078e0205 */
        /* <DEDUP_REMOVED lines=14> */
.L_x_4105:
[----:B------:R-:W-:-:S13]  /*33f70*/  ISETP.NE.AND P0, PT, R3, 0x1, PT ;  /* 0x000000010300780c */ /* 0x000fda0003f05270 */
[----:B------:R-:W0:Y:S02]  /*33f80*/  @P0 LDC.64 R4, c[0x0][0xae0] ;  /* 0x0002b800ff040b82 */ /* 0x000e240000000a00 */
[----:B0-----:R-:W-:-:S05]  /*33f90*/  @P0 IMAD.HI.U32 R4, R12, R4, RZ ;  /* 0x000000040c040227 */ /* 0x001fca00078e00ff */
[----:B------:R-:W-:-:S07]  /*33fa0*/  @P0 SHF.R.U32.HI R12, RZ, R5, R4 ;  /* 0x00000005ff0c0219 */ /* 0x000fce0000011604 */
.L_x_4106:
[----:B------:R-:W-:Y:S05]  /*33fb0*/  BSYNC B0 ;  /* 0x0000000000007941 */ /* 0x000fea0003800000 */
.L_x_4104:
[----:B------:R-:W-:-:S05]  /*33fc0*/  IMAD R3, R12, R3, RZ ;  /* 0x000000030c037224 */ /* 0x000fca00078e02ff */
[----:B------:R-:W-:-:S07]  /*33fd0*/  VIMNMX R2, R2, R3, !PT ;  /* 0x0000000302027248 */ /* 0x000fce0007fe0100 */
.L_x_4103:
        /* <DEDUP_REMOVED lines=39> */
.L_x_4108:
[----:B------:R-:W-:Y:S05]  /*34250*/  BSYNC B0 ;  /* 0x0000000000007941 */ /* 0x000fea0003800000 */
.L_x_4107:
[-C--:B------:R-:W-:Y:S01]  /*34260*/  IMAD R4, R32, R14.reuse, R4 ;  /* 0x0000000e20047224 */ /* 0x080fe200078e0204 */
[----:B------:R-:W-:Y:S04]  /*34270*/  BSSY B0, `(.L_x_4109) ;  /* 0x0000131000007945 */ /* 0x000fe80003800000 */
        /* <DEDUP_REMOVED lines=23> */
.L_x_4326:
[----:B-1----:R-:W-:Y:S02]  /*343f0*/  ISETP.NE.AND P0, PT, R14, RZ, PT ;  /* 0x000000ff0e00720c */ /* 0x002fe40003f05270 */
[----:B------:R-:W-:-:S11]  /*34400*/  PLOP3.LUT P6, PT, PT, PT, PT, 0x8, 0x0 ;  /* 0x000000000000781c */ /* 0x000fd60003fce170 */
[----:B------:R-:W-:Y:S05]  /*34410*/  @P0 BRA `(.L_x_4112) ;  /* 0x00000000000c0947 */ /* 0x000fea0003800000 */
[----:B------:R-:W-:-:S03]  /*34420*/  UMOV UR4, 0xffffffff ;  /* 0xffffffff00047882 */ /* 0x000fc60000000000 */
[----:B------:R-:W-:Y:S05]  /*34430*/  BRA.DIV UR4, `(.L_x_4113) ;  /* 0x0000008a04f47947 */ /* 0x000fea000b800000 */
[----:B------:R-:W-:-:S13]  /*34440*/  ELECT P6, URZ, PT ;  /* 0x00000000003f782f */ /* 0x000fda00038c0000 */
.L_x_4112:
        /* <DEDUP_REMOVED lines=9> */
.L_x_4329:
[----:B------:R-:W-:Y:S05]  /*344e0*/  BSYNC B1 ;  /* 0x0000000000017941 */ /* 0x000fea0003800000 */
.L_x_4114:
[----:B------:R-:W-:Y:S04]  /*344f0*/  BSSY B1, `(.L_x_4116) ;  /* 0x000007b000017945 */ /* 0x000fe80003800000 */
[----:B------:R-:W-:Y:S05]  /*34500*/  @!P6 BRA `(.L_x_4117) ;  /* 0x0000000400e4e947 */ /* 0x000fea0003800000 */
[----:B------:R-:W1:Y:S01]  /*34510*/  S2R R3, SR_TID.X ;  /* 0x0000000000037919 */ /* 0x000e620000002100 */
[----:B------:R-:W-:Y:S01]  /*34520*/  SHF.L.U32 R7, R28, 0x1f, RZ ;  /* 0x0000001f1c077819 */ /* 0x000fe200000006ff */
[----:B------:R-:W-:Y:S01]  /*34530*/  BSSY B2, `(.L_x_4118) ;  /* 0x0000006000027945 */ /* 0x000fe20003800000 */
[----:B-1----:R-:W-:Y:S01]  /*34540*/  LOP3.LUT R9, R3, 0x7f, RZ, 0xc0, !PT ;  /* 0x0000007f03097812 */ /* 0x002fe200078ec0ff */
[----:B------:R-:W-:-:S03]  /*34550*/  IMAD R3, R24, 0x8, R23 ;  /* 0x0000000818037824 */ /* 0x000fc600078e0217 */
[----:B------:R-:W-:Y:S01]  /*34560*/  ISETP.NE.AND P1, PT, R9, RZ, PT ;  /* 0x000000ff0900720c */ /* 0x000fe20003f25270 */
[----:B------:R-:W1:Y:S02]  /*34570*/  SYNCS.PHASECHK.TRANS64.TRYWAIT P0, [R3+URZ+0x324a0], R7 ;  /* 0x0324a007030075a7 */ /* 0x000e64000800017f */
[----:B-1----:R-:W-:Y:S10]  /*34580*/  @!P0 BRA `(.L_x_4119) ;  /* 0x0000008800d48947 */ /* 0x002ff40003800000 */
.L_x_4330:
[----:B------:R-:W-:Y:S05]  /*34590*/  BSYNC B2 ;  /* 0x0000000000027941 */ /* 0x000fea0003800000 */
.L_x_4118:
[----:B------:R-:W-:Y:S04]  /*345a0*/  BSSY B2, `(.L_x_4120) ;  /* 0x0000009000027945 */ /* 0x000fe80003800000 */
[----:B------:R-:W-:Y:S05]  /*345b0*/  @P1 BRA `(.L_x_4121) ;  /* 0x00000000001c1947 */ /* 0x000fea0003800000 */
[----:B------:R-:W2:Y:S02]  /*345c0*/  S2R R9, SR_TID.X ;  /* 0x0000000000097919 */ /* 0x000ea40000002100 */
[----:B--2---:R-:W-:Y:S01]  /*345d0*/  LOP3.LUT R11, R9, 0x1f, RZ, 0xc0, !PT ;  /* 0x0000001f090b7812 */ /* 0x004fe200078ec0ff */
[----:B------:R-:W-:-:S03]  /*345e0*/  IMAD.MOV.U32 R9, RZ, RZ, 0x3000 ;  /* 0x00003000ff097424 */ /* 0x000fc600078e00ff */
[----:B------:R-:W-:Y:S01]  /*345f0*/  ISETP.NE.AND P0, PT, R11, RZ, PT ;  /* 0x000000ff0b00720c */ /* 0x000fe20003f05270 */
[----:B------:R2:W-:-:S12]  /*34600*/  SYNCS.ARRIVE.TRANS64 RZ, [R3+URZ+0x32490], R9 ;  /* 0x0324900903ff79a7 */ /* 0x0005d8000800003f */
[----:B--2---:R-:W-:Y:S05]  /*34610*/  @!P0 BRA `(.L_x_4121) ;  /* 0x0000000000048947 */ /* 0x004fea0003800000 */
[----:B------:R-:W-:Y:S01]  /*34620*/  BPT.TRAP 0x1 ;  /* 0x000000040000795c */ /* 0x000fe20000300000 */
.L_x_4121:
[----:B------:R-:W-:Y:S05]  /*34630*/  BSYNC B2 ;  /* 0x0000000000027941 */ /* 0x000fea0003800000 */
.L_x_4120:
        /* <DEDUP_REMOVED lines=10> */
[----:B0-----:R-:W-:Y:S01]  /*346e0*/  VIADD R12, R3, 0x32490 ;  /* 0x00032490030c7836 */ /* 0x001fe20000000000 */
[----:B------:R-:W-:-:S09]  /*346f0*/  UMOV UR7, 0x12f00000 ;  /* 0x12f0000000077882 */ /* 0x000fd20000000000 */
.L_x_4122:
        /* <DEDUP_REMOVED lines=10> */
[----:B------:R-:W0:Y:S01]  /*347a0*/  SYNCS.PHASECHK.TRANS64.TRYWAIT P0, [R3+URZ+0x324c0], R7 ;  /* 0x0324c007030075a7 */ /* 0x000e22000800017f */
[----:B------:R-:W-:Y:S04]  /*347b0*/  BSSY B2, `(.L_x_4123) ;  /* 0x0000002000027945 */ /* 0x000fe80003800000 */
[----:B0-----:R-:W-:Y:S05]  /*347c0*/  @!P0 BRA `(.L_x_4124) ;  /* 0x0000008800588947 */ /* 0x001fea0003800000 */
.L_x_4331:
[----:B------:R-:W-:Y:S05]  /*347d0*/  BSYNC B2 ;  /* 0x0000000000027941 */ /* 0x000fea0003800000 */
.L_x_4123:
        /* <DEDUP_REMOVED lines=11> */
.L_x_4126:
[----:B------:R-:W-:Y:S05]  /*34890*/  BSYNC B2 ;  /* 0x0000000000027941 */ /* 0x000fea0003800000 */
.L_x_4125:
        /* <DEDUP_REMOVED lines=9> */
.L_x_4127:
        /* <DEDUP_REMOVED lines=15> */
.L_x_4128:
        /* <DEDUP_REMOVED lines=15> */
.L_x_4129:
        /* <DEDUP_REMOVED lines=15> */
.L_x_4130:
        /* <DEDUP_REMOVED lines=10> */
.L_x_4117:
[----:B------:R-:W-:Y:S05]  /*34ca0*/  BSYNC B1 ;  /* 0x0000000000017941 */ /* 0x000fea0003800000 */
.L_x_4116:
        /* <DEDUP_REMOVED lines=9> */
.L_x_4146:
[----:B------:R-:W-:Y:S05]  /*34d40*/  YIELD ;  /* 0x0000000000007946 */ /* 0x000fea0003800000 */
[----:B------:R-:W-:Y:S04]  /*34d50*/  BSSY B1, `(.L_x_4131) ;  /* 0x000007a000017945 */ /* 0x000fe80003800000 */
[----:B------:R-:W-:Y:S05]  /*34d60*/  @!P6 BRA `(.L_x_4132) ;  /* 0x0000000400e0e947 */ /* 0x000fea0003800000 */
[----:B------:R-:W1:Y:S01]  /*34d70*/  S2R R2, SR_TID.X ;  /* 0x0000000000027919 */ /* 0x000e620000002100 */
[----:B------:R-:W-:Y:S01]  /*34d80*/  IMAD R9, R24, 0x8, R23 ;  /* 0x0000000818097824 */ /* 0x000fe200078e0217 */
[----:B------:R-:W-:Y:S01]  /*34d90*/  BSSY B2, `(.L_x_4133) ;  /* 0x0000006000027945 */ /* 0x000fe20003800000 */
[----:B-1----:R-:W-:Y:S02]  /*34da0*/  LOP3.LUT R3, R2, 0x7f, RZ, 0xc0, !PT ;  /* 0x0000007f02037812 */ /* 0x002fe400078ec0ff */
[----:B------:R-:W-:Y:S02]  /*34db0*/  SHF.L.U32 R2, R28, 0x1f, RZ ;  /* 0x0000001f1c027819 */ /* 0x000fe400000006ff */
[----:B------:R-:W-:Y:S02]  /*34dc0*/  ISETP.NE.AND P2, PT, R3, RZ, PT ;  /* 0x000000ff0300720c */ /* 0x000fe40003f45270 */
[----:B------:R-:W1:Y:S02]  /*34dd0*/  SYNCS.PHASECHK.TRANS64.TRYWAIT P1, [R9+URZ+0x324a0], R2 ;  /* 0x0324a002090075a7 */ /* 0x000e64000802017f */
[----:B-1----:R-:W-:Y:S09]  /*34de0*/  @!P1 BRA `(.L_x_4134) ;  /* 0x0000008000e49947 */ /* 0x002ff20003800000 */
.L_x_4332:
[----:B------:R-:W-:Y:S05]  /*34df0*/  BSYNC B2 ;  /* 0x0000000000027941 */ /* 0x000fea0003800000 */
.L_x_4133:
        /* <DEDUP_REMOVED lines=9> */
.L_x_4136:
[----:B------:R-:W-:Y:S05]  /*34e90*/  BSYNC B2 ;  /* 0x0000000000027941 */ /* 0x000fea0003800000 */
.L_x_4135:
[----:B------:R-:W-:Y:S01]  /*34ea0*/  IMAD.MOV.U32 R7, RZ, RZ, RZ ;  /* 0x000000ffff077224 */ /* 0x000fe200078e00ff */
[----:B------:R-:W-:Y:S01]  /*34eb0*/  UIADD3 UR4, UP0, UR42, 0x570, URZ ;  /* 0x000005702a047890 */ /* 0x000fe2000ff1e03f */
[----:B------:R-:W-:Y:S01]  /*34ec0*/  IMAD R3, R24, 0x3000, R23 ;  /* 0x0000300018037824 */ /* 0x000fe200078e0217 */
[----:B------:R-:W-:Y:S01]  /*34ed0*/  PLOP3.LUT P1, PT, PT, PT, PT, 0x80, 0x0 ;  /* 0x000000000000781c */ /* 0x000fe20003f2f070 */
[----:B0-----:R-:W-:Y:S01]  /*34ee0*/  IMAD R12, R11, 0x60, R0 ;  /* 0x000000600b0c7824 */ /* 0x001fe200078e0200 */
[----:B------:R-:W-:Y:S01]  /*34ef0*/  R2UR UR10, R7 ;  /* 0x00000000070a72ca */ /* 0x000fe200000e0000 */
[----:B------:R-:W-:Y:S01]  /*34f00*/  VIADD R3, R3, 0x1c400 ;  /* 0x0001c40003037836 */ /* 0x000fe20000000000 */
[----:B------:R-:W-:Y:S01]  /*34f10*/  UIADD3.X UR5, URZ, UR43, URZ, UP0, !UPT ;  /* 0x0000002b3f057290 */ /* 0x000fe200087fe43f */
[----:B------:R-:W-:Y:S01]  /*34f20*/  VIADD R13, R9, 0x32490 ;  /* 0x00032490090d7836 */ /* 0x000fe20000000000 */
[----:B------:R-:W-:Y:S01]  /*34f30*/  UMOV UR6, 0x0 ;  /* 0x0000000000067882 */ /* 0x000fe20000000000 */
[----:B------:R-:W-:-:S10]  /*34f40*/  UMOV UR7, 0x12f00000 ;  /* 0x12f0000000077882 */ /* 0x000fd40000000000 */
.L_x_4137:
        /* <DEDUP_REMOVED lines=13> */
.L_x_4333:
[----:B------:R-:W-:Y:S05]  /*35020*/  BSYNC B2 ;  /* 0x0000000000027941 */ /* 0x000fea0003800000 */
.L_x_4138:
[----:B------:R-:W-:Y:S01]  /*35030*/  BSSY B2, `(.L_x_4140) ;  /* 0x000000b000027945 */ /* 0x000fe20003800000 */
[----:B01----:R-:W-:Y:S02]  /*35040*/  IMAD.MOV.U32 R2, RZ, RZ, 0x0 ;  /* 0x00000000ff027424 */ /* 0x003fe400078e00ff */
[----:B------:R-:W-:Y:S01]  /*35050*/  IMAD.MOV.U32 R3, RZ, RZ, 0x12f00000 ;  /* 0x12f00000ff037424 */ /* 0x000fe200078e00ff */
[----:B------:R-:W-:Y:S06]  /*35060*/  @P2 BRA `(.L_x_4141) ;  /* 0x00000000001c2947 */ /* 0x000fec0003800000 */
[----:B------:R-:W0:Y:S02]  /*35070*/  S2R R13, SR_TID.X ;  /* 0x00000000000d7919 */ /* 0x000e240000002100 */
[----:B0-----:R-:W-:Y:S01]  /*35080*/  LOP3.LUT R14, R13, 0x1f, RZ, 0xc0, !PT ;  /* 0x0000001f0d0e7812 */ /* 0x001fe200078ec0ff */
[----:B------:R-:W-:-:S03]  /*35090*/  IMAD.MOV.U32 R13, RZ, RZ, 0xc000 ;  /* 0x0000c000ff0d7424 */ /* 0x000fc600078e00ff */
[----:B------:R-:W-:Y:S01]  /*350a0*/  ISETP.NE.AND P1, PT, R14, RZ, PT ;  /* 0x000000ff0e00720c */ /* 0x000fe20003f25270 */
[----:B------:R0:W-:-:S12]  /*350b0*/  SYNCS.ARRIVE.TRANS64 RZ, [R9+URZ+0x324b0], R13 ;  /* 0x0324b00d09ff79a7 */ /* 0x0001d8000800003f */
[----:B0-----:R-:W-:Y:S05]  /*350c0*/  @!P1 BRA `(.L_x_4141) ;  /* 0x0000000000049947 */ /* 0x001fea0003800000 */
[----:B------:R-:W-:Y:S01]  /*350d0*/  BPT.TRAP 0x1 ;  /* 0x000000040000795c */ /* 0x000fe20000300000 */
.L_x_4141:
[----:B------:R-:W-:Y:S05]  /*350e0*/  BSYNC B2 ;  /* 0x0000000000027941 */ /* 0x000fea0003800000 */
.L_x_4140:
        /* <DEDUP_REMOVED lines=9> */
.L_x_4142:
        /* <DEDUP_REMOVED lines=15> */
.L_x_4143:
        /* <DEDUP_REMOVED lines=15> */
.L_x_4144:
        /* <DEDUP_REMOVED lines=15> */
.L_x_4145:
        /* <DEDUP_REMOVED lines=10> */
.L_x_4132:
[----:B------:R-:W-:Y:S05]  /*354f0*/  BSYNC B1 ;  /* 0x0000000000017941 */ /* 0x000fea0003800000 */
.L_x_4131:
        /* <DEDUP_REMOVED lines=8> */
.L_x_4110:
[----:B------:R-:W-:Y:S05]  /*35580*/  BSYNC B0 ;  /* 0x0000000000007941 */ /* 0x000fea0003800000 */
.L_x_4109:
[----:B------:R-:W1:Y:S01]  /*35590*/  LDC R0, c[0x0][0x448] ;  /* 0x00011200ff007b82 */ /* 0x000e620000000800 */
[----:B------:R-:W-:Y:S01]  /*355a0*/  VIADD R5, R35, 0x7f ;  /* 0x0000007f23057836 */ /* 0x000fe20000000000 */
[----:B------:R-:W-:Y:S06]  /*355b0*/  @!P0 WARPSYNC.ALL ;  /* 0x0000000000008948 */ /* 0x000fec0003800000 */
[----:B------:R-:W-:Y:S01]  /*355c0*/  @!P0 BAR.SYNC.DEFER_BLOCKING 0xc, 0x180 ;  /* 0x0306000000008b1d */ /* 0x000fe20000010000 */
[----:B-1----:R-:W-:-:S13]  /*355d0*/  ISETP.NE.AND P1, PT, R0, 0x1, PT ;  /* 0x000000010000780c */ /* 0x002fda0003f25270 */
        /* <DEDUP_REMOVED lines=20> */
.L_x_4149:
[----:B------:R-:W-:-:S13]  /*35720*/  ISETP.NE.AND P0, PT, R3, 0x1, PT ;  /* 0x000000010300780c */ /* 0x000fda0003f05270 */
[----:B------:R-:W1:Y:S02]  /*35730*/  @P0 LDC.64 R4, c[0x0][0xae0] ;  /* 0x0002b800ff040b82 */ /* 0x000e640000000a00 */
[----:B-1----:R-:W-:-:S05]  /*35740*/  @P0 IMAD.HI.U32 R4, R0, R4, RZ ;  /* 0x0000000400040227 */ /* 0x002fca00078e00ff */
[----:B------:R-:W-:-:S07]  /*35750*/  @P0 SHF.R.U32.HI R0, RZ, R5, R4 ;  /* 0x00000005ff000219 */ /* 0x000fce0000011604 */
.L_x_4150:
[----:B------:R-:W-:Y:S05]  /*35760*/  BSYNC B0 ;  /* 0x0000000000007941 */ /* 0x000fea0003800000 */
.L_x_4148:
[----:B------:R-:W-:-:S05]  /*35770*/  IMAD R5, R0, R3, R3 ;  /* 0x0000000300057224 */ /* 0x000fca00078e0203 */
[----:B------:R-:W-:-:S07]  /*35780*/  VIMNMX R2, R2, R5, PT ;  /* 0x0000000502027248 */ /* 0x000fce0003fe0100 */
.L_x_4147:
        /* <DEDUP_REMOVED lines=24> */
.L_x_4153:
[----:B------:R-:W-:-:S13]  /*35910*/  ISETP.NE.AND P0, PT, R3, 0x1, PT ;  /* 0x000000010300780c */ /* 0x000fda0003f05270 */
[----:B------:R-:W1:Y:S02]  /*35920*/  @P0 LDC.64 R4, c[0x0][0xae0] ;  /* 0x0002b800ff040b82 */ /* 0x000e640000000a00 */
[----:B-1----:R-:W-:-:S05]  /*35930*/  @P0 IMAD.HI.U32 R4, R8, R4, RZ ;  /* 0x0000000408040227 */ /* 0x002fca00078e00ff */
[----:B------:R-:W-:-:S07]  /*35940*/  @P0 SHF.R.U32.HI R8, RZ, R5, R4 ;  /* 0x00000005ff080219 */ /* 0x000fce0000011604 */
.L_x_4154:
[----:B------:R-:W-:Y:S05]  /*35950*/  BSYNC B0 ;  /* 0x0000000000007941 */ /* 0x000fea0003800000 */
.L_x_4152:
[----:B------:R-:W-:-:S05]  /*35960*/  IMAD R3, R8, R3, RZ ;  /* 0x0000000308037224 */ /* 0x000fca00078e02ff */
[----:B------:R-:W-:-:S07]  /*35970*/  VIMNMX R0, R0, R3, !PT ;  /* 0x0000000300007248 */ /* 0x000fce0007fe0100 */
.L_x_4151:
        /* <DEDUP_REMOVED lines=37> */
.L_x_4156:
[----:B------:R-:W-:Y:S05]  /*35bd0*/  BSYNC B0 ;  /* 0x0000000000007941 */ /* 0x000fea0003800000 */
.L_x_4155:
        /* <DEDUP_REMOVED lines=23> */
.L_x_4158:
        /* <DEDUP_REMOVED lines=13> */
[----:B------:R-:W-:Y:S02]  /*35e20*/  IMAD.U32 R10, RZ, RZ, UR4 ;  /* 0x00000004ff0a7e24 */ /* 0x000fe4000f8e00ff */
[----:B------:R-:W-:Y:S02]  /*35e30*/  IMAD.U32 R11, RZ, RZ, UR5 ;  /* 0x00000005ff0b7e24 */ /* 0x000fe4000f8e00ff */
[----:B------:R-:W-:Y:S02]  /*35e40*/  IMAD.MOV.U32 R8, RZ, RZ, 0x70 ;  /* 0x00000070ff087424 */ /* 0x000fe400078e00ff */
[----:B0-----:R-:W-:Y:S02]  /*35e50*/  IMAD.MOV.U32 R12, RZ, RZ, 0x1 ;  /* 0x00000001ff0c7424 */ /* 0x001fe400078e00ff */
[----:B------:R-:W-:-:S07]  /*35e60*/  IMAD.MOV.U32 R13, RZ, RZ, RZ ;  /* 0x000000ffff0d7224 */ /* 0x000fce00078e00ff */
[----:B------:R-:W-:-:S07]  /*35e70*/  LEPC R20, `(.L_x_4161) ;  /* 0x000000001014794e */ /* 0x000fce0000000000 */
[----:B--2---:R-:W-:Y:S05]  /*35e80*/  CALL.ABS.NOINC R2 ;  /* 0x0000000002007343 */ /* 0x004fea0003c00000 */
.L_x_4161:
[----:B------:R-:W-:Y:S05]  /*35e90*/  BSYNC B6 ;  /* 0x0000000000067941 */ /* 0x000fea0003800000 */
.L_x_4160:
        /* <DEDUP_REMOVED lines=13> */
[----:B------:R-:W-:Y:S02]  /*35f70*/  IMAD.U32 R10, RZ, RZ, UR4 ;  /* 0x00000004ff0a7e24 */ /* 0x000fe4000f8e00ff */
[----:B------:R-:W-:Y:S02]  /*35f80*/  IMAD.U32 R11, RZ, RZ, UR5 ;  /* 0x00000005ff0b7e24 */ /* 0x000fe4000f8e00ff */
[----:B------:R-:W-:Y:S02]  /*35f90*/  IMAD.MOV.U32 R8, RZ, RZ, 0x70 ;  /* 0x00000070ff087424 */ /* 0x000fe400078e00ff */
[----:B0-----:R-:W-:Y:S02]  /*35fa0*/  IMAD.MOV.U32 R12, RZ, RZ, 0x1 ;  /* 0x00000001ff0c7424 */ /* 0x001fe400078e00ff */
[----:B--2---:R-:W-:-:S07]  /*35fb0*/  IMAD.MOV.U32 R13, RZ, RZ, RZ ;  /* 0x000000ffff0d7224 */ /* 0x004fce00078e00ff */
[----:B------:R-:W-:-:S07]  /*35fc0*/  LEPC R20, `(.L_x_4164) ;  /* 0x000000001014794e */ /* 0x000fce0000000000 */
[----:B---3--:R-:W-:Y:S05]  /*35fd0*/  CALL.ABS.NOINC R2 ;  /* 0x0000000002007343 */ /* 0x008fea0003c00000 */
.L_x_4164:
        /* <DEDUP_REMOVED lines=15> */
.L_x_4163:
[----:B------:R-:W-:Y:S05]  /*360d0*/  BSYNC B6 ;  /* 0x0000000000067941 */ /* 0x000fea0003800000 */
.L_x_4162:
[----:B------:R-:W2:Y:S01]  /*360e0*/  S2R R2, SR_TID.X ;  /* 0x0000000000027919 */ /* 0x000ea20000002100 */
[----:B------:R-:W-:Y:S01]  /*360f0*/  ULDC.64 UR4, c[0x0][0xaf0] ;  /* 0x0002bc0000047ab9 */ /* 0x000fe20000000a00 */
[----:B------:R-:W-:Y:S01]  /*36100*/  IMAD.MOV.U32 R29, RZ, RZ, R19 ;  /* 0x000000ffff1d7224 */ /* 0x000fe200078e0013 */
[----:B------:R-:W-:Y:S01]  /*36110*/  ISETP.NE.U32.AND P0, PT, RZ, UR4, PT ;  /* 0x00000004ff007c0c */ /* 0x000fe2000bf05070 */
[----:B------:R-:W3:Y:S01]  /*36120*/  S2R R20, SR_TID.X ;  /* 0x0000000000147919 */ /* 0x000ee20000002100 */
[----:B------:R-:W4:Y:S01]  /*36130*/  LDC R9, c[0x0][0x430] ;  /* 0x00010c00ff097b82 */ /* 0x000f220000000800 */
[----:B------:R-:W-:Y:S01]  /*36140*/  VIADD R0, R31, 0xffffffff ;  /* 0xffffffff1f007836 */ /* 0x000fe20000000000 */
[----:B------:R-:W-:Y:S01]  /*36150*/  ISETP.NE.AND.EX P0, PT, RZ, UR5, PT, P0 ;  /* 0x00000005ff007c0c */ /* 0x000fe2000bf05300 */
[----:B------:R-:W-:Y:S01]  /*36160*/  IMAD.MOV.U32 R10, RZ, RZ, RZ ;  /* 0x000000ffff0a7224 */ /* 0x000fe200078e00ff */
[----:B------:R-:W-:Y:S01]  /*36170*/  LOP3.LUT R22, R22, 0xffffffdf, RZ, 0xc0, !PT ;  /* 0xffffffdf16167812 */ /* 0x000fe200078ec0ff */
[----:B------:R-:W-:Y:S01]  /*36180*/  ULDC UR4, c[0x0][0x320] ;  /* 0x0000c80000047ab9 */ /* 0x000fe20000000800 */
[----:B--2---:R-:W-:-:S09]  /*36190*/  LOP3.LUT R21, R2, 0x7f, RZ, 0xc0, !PT ;  /* 0x0000007f02157812 */ /* 0x004fd200078ec0ff */
[----:B------:R-:W2:Y:S01]  /*361a0*/  @P0 LDC.64 R2, c[0x0][0xaf0] ;  /* 0x0002bc00ff020b82 */ /* 0x000ea20000000a00 */
[----:B---3--:R-:W-:Y:S01]  /*361b0*/  IMAD.SHL.U32 R20, R20, 0x10, RZ ;  /* 0x0000001014147824 */ /* 0x008fe200078e00ff */
[----:B------:R-:W-:Y:S01]  /*361c0*/  SHF.R.U32.HI R21, RZ, 0x3, R21 ;  /* 0x00000003ff157819 */ /* 0x000fe20000011615 */
[----:B--2---:R-:W-:-:S05]  /*361d0*/  @P0 IMAD.WIDE R2, R19, 0x4, R2 ;  /* 0x0000000413020825 */ /* 0x004fca00078e0202 */
[----:B------:R2:W3:Y:S01]  /*361e0*/  @P0 LDG.E R29, desc[UR44][R2.64] ;  /* 0x0000002c021d0981 */ /* 0x0004e2000c1e1900 */
[----:B------:R-:W-:Y:S02]  /*361f0*/  LOP3.LUT R20, R21, 0x70, R20, 0xf8, !PT ;  /* 0x0000007015147812 */ /* 0x000fe400078ef814 */
[----:B----4-:R-:W-:-:S03]  /*36200*/  ISETP.NE.AND P1, PT, R9, 0x1, PT ;  /* 0x000000010900780c */ /* 0x010fc60003f25270 */
[----:B-1----:R-:W-:-:S05]  /*36210*/  IMAD R6, R0, 0x60, R20 ;  /* 0x0000006000067824 */ /* 0x002fca00078e0214 */
[C---:B------:R-:W-:Y:S01]  /*36220*/  ISETP.GE.AND P0, PT, R6.reuse, R17, PT ;  /* 0x000000110600720c */ /* 0x040fe20003f06270 */
[----:B------:R-:W-:-:S03]  /*36230*/  IMAD.IADD R6, R6, 0x1, R33 ;  /* 0x0000000106067824 */ /* 0x000fc600078e0221 */
[----:B------:R-:W-:Y:S01]  /*36240*/  ISETP.GT.U32.OR P0, PT, R20, 0x5f, P0 ;  /* 0x0000005f1400780c */ /* 0x000fe20000704470 */
[----:B------:R-:W1:Y:S01]  /*36250*/  @P1 LDC R5, c[0x0][0x434] ;  /* 0x00010d00ff051b82 */ /* 0x000e620000000800 */
[----:B------:R-:W-:-:S07]  /*36260*/  IMAD.MOV.U32 R7, RZ, RZ, R6 ;  /* 0x000000ffff077224 */ /* 0x000fce00078e0006 */
[----:B------:R-:W4:Y:S08]  /*36270*/  @P1 LDC R4, c[0x0][0x438] ;  /* 0x00010e00ff041b82 */ /* 0x000f300000000800 */
[----:B--2---:R-:W2:Y:S01]  /*36280*/  @!P0 LDC.64 R2, c[0x0][0x428] ;  /* 0x00010a00ff028b82 */ /* 0x004ea20000000a00 */
[----:B-1----:R-:W-:-:S05]  /*36290*/  @P1 IMAD.HI.U32 R5, R6, R5, RZ ;  /* 0x0000000506051227 */ /* 0x002fca00078e00ff */
[----:B----4-:R-:W-:-:S04]  /*362a0*/  @P1 SHF.R.U32.HI R7, RZ, R4, R5 ;  /* 0x00000004ff071219 */ /* 0x010fc80000011605 */
[--C-:B------:R-:W-:Y:S01]  /*362b0*/  @!P0 SHF.R.S32.HI R5, RZ, 0x1f, R7.reuse ;  /* 0x0000001fff058819 */ /* 0x100fe20000011407 */
[----:B------:R-:W-:Y:S01]  /*362c0*/  @!P0 IMAD.MOV.U32 R4, RZ, RZ, R7 ;  /* 0x000000ffff048224 */ /* 0x000fe200078e0007 */
[----:B---3--:R-:W-:-:S03]  /*362d0*/  SHF.R.S32.HI R34, RZ, 0x1f, R29 ;  /* 0x0000001fff227819 */ /* 0x008fc6000001141d */
[----:B--2---:R-:W-:-:S04]  /*362e0*/  @!P0 IMAD.WIDE.U32 R4, R29, R2, R4 ;  /* 0x000000021d048225 */ /* 0x004fc800078e0004 */
[----:B------:R-:W-:-:S04]  /*362f0*/  @!P0 IMAD R8, R34, R2, RZ ;  /* 0x0000000222088224 */ /* 0x000fc800078e02ff */
[----:B------:R-:W-:Y:S02]  /*36300*/  @!P0 IMAD R8, R29, R3, R8 ;  /* 0x000000031d088224 */ /* 0x000fe400078e0208 */
[----:B------:R-:W1:Y:S02]  /*36310*/  @!P0 LDC.64 R2, c[0x0][0x418] ;  /* 0x00010600ff028b82 */ /* 0x000e640000000a00 */
[----:B------:R-:W-:Y:S01]  /*36320*/  @!P0 IMAD.IADD R8, R5, 0x1, R8 ;  /* 0x0000000105088824 */ /* 0x000fe200078e0208 */
[----:B-1----:R-:W-:-:S04]  /*36330*/  @!P0 LEA R2, P1, R4, R2, 0x2 ;  /* 0x0000000204028211 */ /* 0x002fc800078210ff */
[----:B------:R-:W-:-:S05]  /*36340*/  @!P0 LEA.HI.X R3, R4, R3, R8, 0x2, P1 ;  /* 0x0000000304038211 */ /* 0x000fca00008f1408 */
[----:B------:R1:W2:Y:S01]  /*36350*/  @!P0 LDG.E R10, desc[UR44][R2.64] ;  /* 0x0000002c020a8981 */ /* 0x0002a2000c1e1900 */
[----:B------:R-:W-:Y:S01]  /*36360*/  ISETP.GT.U32.AND P0, PT, R20, 0x5f, PT ;  /* 0x0000005f1400780c */ /* 0x000fe20003f04070 */
[----:B------:R-:W-:Y:S01]  /*36370*/  IMAD.MOV R4, RZ, RZ, -R7 ;  /* 0x000000ffff047224 */ /* 0x000fe200078e0a07 */
[----:B------:R-:W-:Y:S01]  /*36380*/  UMOV UR5, 0xffffffff ;  /* 0xffffffff00057882 */ /* 0x000fe20000000000 */
[----:B-1----:R-:W-:Y:S02]  /*36390*/  IMAD.U32 R2, RZ, RZ, UR40 ;  /* 0x00000028ff027e24 */ /* 0x002fe4000f8e00ff */
[----:B------:R-:W-:-:S08]  /*363a0*/  IMAD R3, R9, R4, R6 ;  /* 0x0000000409037224 */ /* 0x000fd000078e0206 */
[----:B------:R-:W-:Y:S02]  /*363b0*/  @P0 LOP3.LUT R22, R22, 0x20, RZ, 0xfc, !PT ;  /* 0x0000002016160812 */ /* 0x000fe400078efcff */
[----:B------:R-:W-:Y:S01]  /*363c0*/  ISETP.NE.AND P2, PT, R2, 0x3, PT ;  /* 0x000000030200780c */ /* 0x000fe20003f45270 */
[----:B------:R-:W-:Y:S01]  /*363d0*/  STL [R1+0x448], R3 ;  /* 0x0004480301007387 */ /* 0x000fe20000100800 */
[----:B------:R-:W-:-:S11]  /*363e0*/  LOP3.LUT R22, R22, 0xfffff7ff, RZ, 0xc0, !PT ;  /* 0xfffff7ff16167812 */ /* 0x000fd600078ec0ff */
[----:B------:R-:W-:-:S04]  /*363f0*/  @P2 LOP3.LUT R22, R22, 0x800, RZ, 0xfc, !PT ;  /* 0x0000080016162812 */ /* 0x000fc800078efcff */
[----:B------:R-:W-:Y:S01]  /*36400*/  LOP3.LUT R22, R22, 0xffffffef, RZ, 0xc0, !PT ;  /* 0xffffffef16167812 */ /* 0x000fe200078ec0ff */
[----:B--2---:R1:W-:Y:S02]  /*36410*/  STL [R1+0x444], R10 ;  /* 0x0004440a01007387 */ /* 0x0043e40000100800 */
[----:B-1----:R-:W1:Y:S02]  /*36420*/  S2R R10, SR_TID.X ;  /* 0x00000000000a7919 */ /* 0x002e640000002100 */
[----:B-1----:R-:W-:-:S05]  /*36430*/  IMAD.SHL.U32 R20, R10, 0x8, RZ ;  /* 0x000000080a147824 */ /* 0x002fca00078e00ff */
[----:B------:R-:W-:-:S04]  /*36440*/  LOP3.LUT R20, R20, 0x38, RZ, 0xc0, !PT ;  /* 0x0000003814147812 */ /* 0x000fc800078ec0ff */
[C---:B0-----:R-:W-:Y:S02]  /*36450*/  LOP3.LUT R12, R20.reuse, 0x40, RZ, 0xfc, !PT ;  /* 0x00000040140c7812 */ /* 0x041fe400078efcff */
        /* <DEDUP_REMOVED lines=13> */
[----:B------:R-:W-:Y:S06]  /*36530*/  BRA.DIV UR5, `(.L_x_4165) ;  /* 0x0000006e05387947 */ /* 0x000fec000b800000 */
.L_x_4336:
[----:B------:R-:W-:-:S05]  /*36540*/  SEL R2, RZ, 0x1, P0 ;  /* 0x00000001ff027807 */ /* 0x000fca0000000000 */
[----:B------:R0:W-:Y:S01]  /*36550*/  STL [R1+0x49c], R2 ;  /* 0x00049c0201007387 */ /* 0x0001e20000100800 */
[----:B------:R-:W-:Y:S05]  /*36560*/  @!P2 BRA `(.L_x_4166) ;  /* 0x000000000004a947 */ /* 0x000fea0003800000 */
[----:B------:R-:W-:Y:S01]  /*36570*/  BPT.TRAP 0x1 ;  /* 0x000000040000795c */ /* 0x000fe20000300000 */
.L_x_4166:
[----:B------:R-:W-:Y:S01]  /*36580*/  IMAD R31, R0, -0x60, R17 ;  /* 0xffffffa0001f7824 */ /* 0x000fe200078e0211 */
[----:B------:R-:W-:Y:S01]  /*36590*/  SHF.L.U32 R0, R27, 0x1f, RZ ;  /* 0x0000001f1b007819 */ /* 0x000fe200000006ff */
[----:B------:R-:W-:Y:S01]  /*365a0*/  IMAD R17, R25, 0x8, R23 ;  /* 0x0000000819117824 */ /* 0x000fe200078e0217 */
[----:B------:R-:W-:Y:S03]  /*365b0*/  BSSY B0, `(.L_x_4167) ;  /* 0x0000003000007945 */ /* 0x000fe60003800000 */
[----:B------:R-:W1:Y:S02]  /*365c0*/  SYNCS.PHASECHK.TRANS64.TRYWAIT P0, [R17+URZ+0x32440], R0 ;  /* 0x03244000110075a7 */ /* 0x000e64000800017f */
[----:B-1----:R-:W-:Y:S05]  /*365d0*/  @!P0 BRA `(.L_x_4168) ;  /* 0x0000006c00448947 */ /* 0x002fea0003800000 */
.L_x_4337:
[----:B------:R-:W-:Y:S05]  /*365e0*/  BSYNC B0 ;  /* 0x0000000000007941 */ /* 0x000fea0003800000 */
.L_x_4167:
[----:B0-----:R-:W1:Y:S01]  /*365f0*/  LDL R2, [R1+0x448] ;  /* 0x0004480001027983 */ /* 0x001e620000100800 */
[----:B------:R-:W-:Y:S01]  /*36600*/  ULDC.64 UR4, c[0x0][0x300] ;  /* 0x0000c00000047ab9 */ /* 0x000fe20000000a00 */
[----:B------:R-:W-:Y:S02]  /*36610*/  ULDC.64 UR6, c[0x0][0x2e8] ;  /* 0x0000ba0000067ab9 */ /* 0x000fe40000000a00 */
[----:B------:R-:W2:Y:S01]  /*36620*/  LDL R4, [R1+0x444] ;  /* 0x0004440001047983 */ /* 0x000ea20000100800 */
[----:B------:R-:W-:Y:S02]  /*36630*/  LOP3.LUT R22, R22, 0xfffffffd, RZ, 0xc0, !PT ;  /* 0xfffffffd16167812 */ /* 0x000fe400078ec0ff */
[----:B-1----:R-:W-:Y:S02]  /*36640*/  SHF.R.S32.HI R0, RZ, 0x1f, R2 ;  /* 0x0000001fff007819 */ /* 0x002fe40000011402 */
[----:B--2---:R-:W-:-:S03]  /*36650*/  SHF.R.S32.HI R5, RZ, 0x1f, R4 ;  /* 0x0000001fff057819 */ /* 0x004fc60000011404 */
        /* <DEDUP_REMOVED lines=11> */
[----:B------:R-:W1:Y:S02]  /*36710*/  S2R R4, SR_TID.X ;  /* 0x0000000000047919 */ /* 0x000e640000002100 */
[----:B------:R-:W-:Y:S02]  /*36720*/  IMAD.IADD R3, R3, 0x1, R0 ;  /* 0x0000000103037824 */ /* 0x000fe400078e0200 */
[----:B------:R-:W-:Y:S01]  /*36730*/  IMAD.WIDE.U32 R2, R18, UR4, R2 ;  /* 0x0000000412027c25 */ /* 0x000fe2000f8e0002 */
[----:B------:R-:W-:Y:S02]  /*36740*/  ULDC UR4, c[0x0][0x2f4] ;  /* 0x0000bd0000047ab9 */ /* 0x000fe40000000800 */
[----:B------:R-:W-:Y:S02]  /*36750*/  LEA R0, P0, R2, UR6, 0x1 ;  /* 0x0000000602007c11 */ /* 0x000fe4000f8008ff */
[----:B-1----:R-:W-:Y:S01]  /*36760*/  LOP3.LUT R5, R4, 0x7f, RZ, 0xc0, !PT ;  /* 0x0000007f04057812 */ /* 0x002fe200078ec0ff */
[----:B------:R-:W-:Y:S01]  /*36770*/  IMAD R4, R18, UR5, R3 ;  /* 0x0000000512047c24 */ /* 0x000fe2000f8e0203 */
[----:B------:R-:W-:-:S02]  /*36780*/  UMOV UR5, 0xffffffff ;  /* 0xffffffff00057882 */ /* 0x000fc40000000000 */
[----:B------:R-:W-:Y:S02]  /*36790*/  SHF.R.U32.HI R6, RZ, 0x3, R5 ;  /* 0x00000003ff067819 */ /* 0x000fe40000011605 */
        /* <DEDUP_REMOVED lines=62> */
.L_x_4351:
        /* <DEDUP_REMOVED lines=10> */
.L_x_4170:
        /* <DEDUP_REMOVED lines=11> */
.L_x_4171:
[----:B------:R1:W-:Y:S02]  /*36cd0*/  SYNCS.ARRIVE.TRANS64.A1T0 RZ, [R17+URZ+0x32430], RZ ;  /* 0x032430ff11ff79a7 */ /* 0x0003e4000810003f */
[----:B------:R-:W-:Y:S05]  /*36ce0*/  WARPSYNC.ALL ;  /* 0x0000000000007948 */ /* 0x000fea0003800000 */
[----:B------:R-:W-:Y:S01]  /*36cf0*/  ULDC.64 UR4, c[0x0][0xaf8] ;  /* 0x0002be0000047ab9 */ /* 0x000fe20000000a00 */
[----:B------:R-:W-:Y:S01]  /*36d00*/  VIADD R0, R23, 0x18400 ;  /* 0x0001840017007836 */ /* 0x000fe20000000000 */
[----:B------:R-:W-:Y:S01]  /*36d10*/  BAR.SYNC.DEFER_BLOCKING 0x8, 0x180 ;  /* 0x0206000000007b1d */ /* 0x000fe20000010000 */
[----:B------:R-:W-:-:S03]  /*36d20*/  ISETP.NE.U32.AND P0, PT, RZ, UR4, PT ;  /* 0x00000004ff007c0c */ /* 0x000fc6000bf05070 */
[----:B------:R-:W-:Y:S02]  /*36d30*/  LOP3.LUT P1, RZ, R0, 0x3ff, RZ, 0xc0, !PT ;  /* 0x000003ff00ff7812 */ /* 0x000fe4000782c0ff */
[----:B------:R-:W-:Y:S01]  /*36d40*/  ISETP.NE.AND.EX P0, PT, RZ, UR5, PT, P0 ;  /* 0x00000005ff007c0c */ /* 0x000fe2000bf05300 */
[----:B------:R-:W-:Y:S01]  /*36d50*/  BSSY B6, `(.L_x_4172) ;  /* 0x0000019000067945 */ /* 0x000fe20003800000 */
[----:B------:R-:W-:Y:S02]  /*36d60*/  SHF.R.S32.HI R0, RZ, 0x1f, R19 ;  /* 0x0000001fff007819 */ /* 0x000fe40000011413 */
[----:B0-----:R-:W-:Y:S02]  /*36d70*/  SEL R2, R19, RZ, !P0 ;  /* 0x000000ff13027207 */ /* 0x001fe40004000000 */
[----:B------:R-:W-:-:S03]  /*36d80*/  SEL R0, R0, RZ, !P0 ;  /* 0x000000ff00007207 */ /* 0x000fc60004000000 */
[----:B------:R-:W-:Y:S04]  /*36d90*/  STL [R1+0x44c], R2 ;  /* 0x00044c0201007387 */ /* 0x000fe80000100800 */
[----:B------:R0:W-:Y:S02]  /*36da0*/  STL [R1+0x474], R0 ;  /* 0x0004740001007387 */ /* 0x0001e40000100800 */
[----:B0-----:R-:W-:-:S05]  /*36db0*/  SHF.R.S32.HI R0, RZ, 0x1f, R37 ;  /* 0x0000001fff007819 */ /* 0x001fca0000011425 */
[----:B------:R0:W-:Y:S01]  /*36dc0*/  STL [R1+0x468], R0 ;  /* 0x0004680001007387 */ /* 0x0001e20000100800 */
        /* <DEDUP_REMOVED lines=17> */
.L_x_4173:
[----:B------:R-:W-:Y:S05]  /*36ee0*/  BSYNC B6 ;  /* 0x0000000000067941 */ /* 0x000fea0003800000 */
.L_x_4172:
[----:B0-----:R-:W2:Y:S01]  /*36ef0*/  LDL R0, [R1+0x468] ;  /* 0x0004680001007983 */ /* 0x001ea20000100800 */
[----:B------:R-:W0:Y:S01]  /*36f00*/  LDC R6, c[0x0][0x448] ;  /* 0x00011200ff067b82 */ /* 0x000e220000000800 */
[----:B------:R-:W-:Y:S02]  /*36f10*/  ULDC.64 UR4, c[0x0][0x298] ;  /* 0x0000a60000047ab9 */ /* 0x000fe40000000a00 */
[----:B------:R-:W3:Y:S04]  /*36f20*/  LDL R21, [R1+0x474] ;  /* 0x0004740001157983 */ /* 0x000ee80000100800 */
[----:B------:R-:W4:Y:S04]  /*36f30*/  LDL R20, [R1+0x44c] ;  /* 0x00044c0001147983 */ /* 0x000f280000100800 */
[----:B------:R0:W5:Y:S01]  /*36f40*/  LDL R9, [R1+0x440] ;  /* 0x0004400001097983 */ /* 0x0001620000100800 */
[----:B------:R-:W1:Y:S01]  /*36f50*/  S2R R2, SR_TID.X ;  /* 0x0000000000027919 */ /* 0x000e620000002100 */
[----:B------:R-:W1:Y:S01]  /*36f60*/  S2R R5, SR_TID.X ;  /* 0x0000000000057919 */ /* 0x000e620000002100 */
[----:B0-----:R-:W-:-:S13]  /*36f70*/  ISETP.NE.AND P0, PT, R6, 0x1, PT ;  /* 0x000000010600780c */ /* 0x001fda0003f05270 */
[----:B------:R-:W0:Y:S01]  /*36f80*/  @P0 LDC R3, c[0x0][0x44c] ;  /* 0x00011300ff030b82 */ /* 0x000e220000000800 */
[----:B-1----:R-:W-:-:S04]  /*36f90*/  LOP3.LUT R2, R2, 0x7f, RZ, 0xc0, !PT ;  /* 0x0000007f02027812 */ /* 0x002fc800078ec0ff */
[----:B------:R-:W-:Y:S01]  /*36fa0*/  SHF.R.U32.HI R2, RZ, 0x3, R2 ;  /* 0x00000003ff027819 */ /* 0x000fe20000011602 */
[----:B------:R-:W-:-:S05]  /*36fb0*/  IMAD.SHL.U32 R7, R5, 0x8, RZ ;  /* 0x0000000805077824 */ /* 0x000fca00078e00ff */
[----:B------:R-:W-:Y:S01]  /*36fc0*/  LOP3.LUT R7, R7, 0x38, RZ, 0xc0, !PT ;  /* 0x0000003807077812 */ /* 0x000fe200078ec0ff */
[----:B--2---:R-:W-:Y:S02]  /*36fd0*/  IMAD.MOV.U32 R4, RZ, RZ, R0 ;  /* 0x000000ffff047224 */ /* 0x004fe400078e0000 */
[----:B------:R-:W1:Y:S02]  /*36fe0*/  S2R R0, SR_TID.X ;  /* 0x0000000000007919 */ /* 0x000e640000002100 */
[----:B------:R-:W-:-:S04]  /*36ff0*/  IMAD R4, R4, UR4, RZ ;  /* 0x0000000404047c24 */ /* 0x000fc8000f8e02ff */
[----:B------:R-:W-:Y:S02]  /*37000*/  IMAD R4, R37, UR5, R4 ;  /* 0x0000000525047c24 */ /* 0x000fe4000f8e0204 */
[----:B-1----:R-:W-:-:S05]  /*37010*/  IMAD.SHL.U32 R0, R0, 0x10, RZ ;  /* 0x0000001000007824 */ /* 0x002fca00078e00ff */
[----:B------:R-:W-:Y:S02]  /*37020*/  LOP3.LUT R0, R2, 0x70, R0, 0xf8, !PT ;  /* 0x0000007002007812 */ /* 0x000fe400078ef800 */
[----:B------:R-:W1:Y:S03]  /*37030*/  @P0 LDC R2, c[0x0][0x450] ;  /* 0x00011400ff020b82 */ /* 0x000e660000000800 */
[----:B------:R-:W-:-:S04]  /*37040*/  IMAD.IADD R36, R0, 0x1, R35 ;  /* 0x0000000100247824 */ /* 0x000fc800078e0223 */
[----:B0-----:R-:W-:-:S04]  /*37050*/  @P0 IMAD.HI.U32 R3, R36, R3, RZ ;  /* 0x0000000324030227 */ /* 0x001fc800078e00ff */
[----:B------:R-:W-:Y:S01]  /*37060*/  IMAD.MOV.U32 R0, RZ, RZ, R36 ;  /* 0x000000ffff007224 */ /* 0x000fe200078e0024 */
[----:B-1----:R-:W-:Y:S01]  /*37070*/  @P0 SHF.R.U32.HI R0, RZ, R2, R3 ;  /* 0x00000002ff000219 */ /* 0x002fe20000011603 */
[----:B------:R-:W-:Y:S01]  /*37080*/  IMAD.WIDE.U32 R2, R37, UR4, RZ ;  /* 0x0000000425027c25 */ /* 0x000fe2000f8e00ff */
        /* <DEDUP_REMOVED lines=8> */
[----:B------:R-:W-:-:S03]  /*37110*/  ULDC.64 UR4, c[0x0][0x2d0] ;  /* 0x0000b40000047ab9 */ /* 0x000fc60000000a00 */
[----:B------:R-:W-:Y:S01]  /*37120*/  IMAD.IADD R3, R3, 0x1, R4 ;  /* 0x0000000103037824 */ /* 0x000fe200078e0204 */
[----:B------:R-:W-:Y:S01]  /*37130*/  SHF.R.S32.HI R4, RZ, 0x1f, R0 ;  /* 0x0000001fff047819 */ /* 0x000fe20000011400 */
[----:B------:R-:W-:-:S04]  /*37140*/  IMAD.WIDE.U32 R2, R0, UR4, R2 ;  /* 0x0000000400027c25 */ /* 0x000fc8000f8e0002 */
[----:B------:R-:W-:-:S04]  /*37150*/  IMAD R4, R4, UR4, RZ ;  /* 0x0000000404047c24 */ /* 0x000fc8000f8e02ff */
[----:B------:R-:W-:Y:S01]  /*37160*/  IMAD R4, R0, UR5, R4 ;  /* 0x0000000500047c24 */ /* 0x000fe2000f8e0204 */
[----:B------:R-:W-:Y:S01]  /*37170*/  ULDC.64 UR4, c[0x0][0x2c8] ;  /* 0x0000b20000047ab9 */ /* 0x000fe20000000a00 */
[----:B------:R-:W-:Y:S02]  /*37180*/  IMAD.MOV R0, RZ, RZ, -R0 ;  /* 0x000000ffff007224 */ /* 0x000fe400078e0a00 */
[----:B------:R-:W-:Y:S02]  /*37190*/  IMAD.IADD R3, R3, 0x1, R4 ;  /* 0x0000000103037824 */ /* 0x000fe400078e0204 */
[----:B------:R-:W-:-:S04]  /*371a0*/  IMAD R0, R6, R0, R36 ;  /* 0x0000000006007224 */ /* 0x000fc800078e0224 */
[----:B------:R-:W-:Y:S01]  /*371b0*/  IMAD.WIDE.U32 R2, R0, UR4, R2 ;  /* 0x0000000400027c25 */ /* 0x000fe2000f8e0002 */
[----:B------:R-:W-:-:S05]  /*371c0*/  SHF.R.S32.HI R4, RZ, 0x1f, R0 ;  /* 0x0000001fff047819 */ /* 0x000fca0000011400 */
[----:B------:R-:W-:-:S04]  /*371d0*/  IMAD R4, R4, UR4, RZ ;  /* 0x0000000404047c24 */ /* 0x000fc8000f8e02ff */
[----:B------:R-:W-:Y:S01]  /*371e0*/  IMAD R4, R0, UR5, R4 ;  /* 0x0000000500047c24 */ /* 0x000fe2000f8e0204 */
[----:B------:R-:W-:Y:S02]  /*371f0*/  ULDC.64 UR4, c[0x0][0x280] ;  /* 0x0000a00000047ab9 */ /* 0x000fe40000000a00 */
[----:B------:R-:W-:Y:S01]  /*37200*/  LEA R0, P0, R2, UR4, 0x1 ;  /* 0x0000000402007c11 */ /* 0x000fe2000f8008ff */
[----:B------:R-:W-:Y:S01]  /*37210*/  IMAD.IADD R3, R3, 0x1, R4 ;  /* 0x0000000103037824 */ /* 0x000fe200078e0204 */
[----:B------:R-:W-:Y:S01]  /*37220*/  ULDC UR4, c[0x0][0x2b8] ;  /* 0x0000ae0000047ab9 */ /* 0x000fe20000000800 */
[----:B------:R-:W-:-:S03]  /*37230*/  LOP3.LUT R20, R5, 0x7f, RZ, 0xc0, !PT ;  /* 0x0000007f05147812 */ /* 0x000fc600078ec0ff */
        /* <DEDUP_REMOVED lines=12> */
[----:B------:R2:W-:Y:S04]  /*37300*/  STL [R1+0x458], R6 ;  /* 0x0004580601007387 */ /* 0x0005e80000100800 */
[----:B------:R-:W-:Y:S05]  /*37310*/  STL [R1+0x464], R8 ;  /* 0x0004640801007387 */ /* 0x000fea0000100800 */
        /* <DEDUP_REMOVED lines=71> */
.L_x_4368:
[----:B0-2---:R-:W-:-:S05]  /*37790*/  VIADD R4, R35, 0x70 ;  /* 0x0000007023047836 */ /* 0x005fca0000000000 */
        /* <DEDUP_REMOVED lines=10> */
.L_x_4175:
        /* <DEDUP_REMOVED lines=28> */
.L_x_4177:
[----:B------:R-:W-:Y:S05]  /*37a00*/  BSYNC B6 ;  /* 0x0000000000067941 */ /* 0x000fea0003800000 */
.L_x_4176:
        /* <DEDUP_REMOVED lines=23> */
[----:B------:R-:W-:Y:S02]  /*37b80*/  IMAD.SHL.U32 R20, R8, 0x8, RZ ;  /* 0x0000000808147824 */ /* 0x000fe400078e00ff */
[----:B------:R-:W-:Y:S02]  /*37b90*/  IMAD.IADD R3, R3, 0x1, R0 ;  /* 0x0000000103037824 */ /* 0x000fe400078e0200 */
[----:B------:R-:W1:Y:S01]  /*37ba0*/  @P0 LDC R0, c[0x0][0x44c] ;  /* 0x00011300ff000b82 */ /* 0x000e620000000800 */
[----:B------:R-:W-:-:S04]  /*37bb0*/  LOP3.LUT R20, R20, 0x38, RZ, 0xc0, !PT ;  /* 0x0000003814147812 */ /* 0x000fc800078ec0ff */
[C---:B------:R-:W-:Y:S02]  /*37bc0*/  LOP3.LUT R10, R20.reuse, 0x40, RZ, 0xfc, !PT ;  /* 0x00000040140a7812 */ /* 0x040fe400078efcff */
[C---:B------:R-:W-:Y:S02]  /*37bd0*/  LOP3.LUT R9, R20.reuse, 0x80, RZ, 0xfc, !PT ;  /* 0x0000008014097812 */ /* 0x040fe400078efcff */
[----:B------:R-:W-:Y:S01]  /*37be0*/  LOP3.LUT R8, R20, 0xc0, RZ, 0xfc, !PT ;  /* 0x000000c014087812 */ /* 0x000fe200078efcff */
[----:B-1----:R-:W-:-:S05]  /*37bf0*/  @P0 IMAD.HI.U32 R0, R36, R0, RZ ;  /* 0x0000000024000227 */ /* 0x002fca00078e00ff */
[----:B0-----:R-:W-:-:S04]  /*37c00*/  @P0 SHF.R.U32.HI R4, RZ, R5, R0 ;  /* 0x00000005ff040219 */ /* 0x001fc80000011600 */
[--C-:B------:R-:W-:Y:S01]  /*37c10*/  SHF.R.S32.HI R5, RZ, 0x1f, R4.reuse ;  /* 0x0000001fff057819 */ /* 0x100fe20000011404 */
[----:B------:R-:W-:Y:S02]  /*37c20*/  IMAD.MOV R0, RZ, RZ, -R4 ;  /* 0x000000ffff007224 */ /* 0x000fe400078e0a04 */
[----:B------:R-:W-:-:S04]  /*37c30*/  IMAD.WIDE.U32 R2, R4, UR4, R2 ;  /* 0x0000000404027c25 */ /* 0x000fc8000f8e0002 */
[----:B------:R-:W-:Y:S02]  /*37c40*/  IMAD R0, R6, R0, R36 ;  /* 0x0000000006007224 */ /* 0x000fe400078e0224 */
        /* <DEDUP_REMOVED lines=23> */
[----:B------:R-:W5:Y:S04]  /*37dc0*/  LDL.LU R8, [R1+0x45c] ;  /* 0x00045c0001087983 */ /* 0x000f680000300800 */
[----:B------:R-:W-:Y:S01]  /*37dd0*/  SHFL.IDX PT, R2, R0, RZ, 0x181f ;  /* 0x00181fff00027589 */ /* 0x000fe200000e0000 */
[----:B--2---:R-:W-:-:S02]  /*37de0*/  IMAD R5, R11, R6, RZ ;  /* 0x000000060b057224 */ /* 0x004fc400078e02ff */
[----:B---3--:R-:W-:Y:S02]  /*37df0*/  IMAD.MOV.U32 R11, RZ, RZ, R3 ;  /* 0x000000ffff0b7224 */ /* 0x008fe400078e0003 */
[----:B------:R-:W0:Y:S01]  /*37e00*/  SHFL.IDX PT, R3, R4, RZ, 0x181f ;  /* 0x00181fff04037589 */ /* 0x000e2200000e0000 */
[----:B------:R-:W-:-:S13]  /*37e10*/  ISETP.GE.AND P0, PT, R35, R5, PT ;  /* 0x000000052300720c */ /* 0x000fda0003f06270 */
[----:B0-----:R-:W-:-:S05]  /*37e20*/  @!P0 LEA R3, P6, R7, R3, 0x1 ;  /* 0x0000000307038211 */ /* 0x001fca00078c08ff */
[----:B------:R-:W-:-:S05]  /*37e30*/  @!P0 IMAD.X R2, RZ, RZ, R2, P6 ;  /* 0x000000ffff028224 */ /* 0x000fca00030e0602 */
[----:B------:R-:W-:-:S04]  /*37e40*/  @!P0 LOP3.LUT R3, R3, R2, RZ, 0x3c, !PT ;  /* 0x0000000203038212 */ /* 0x000fc800078e3cff */
[----:B------:R-:W-:-:S04]  /*37e50*/  @!P0 LOP3.LUT R2, R3, R2, RZ, 0x3c, !PT ;  /* 0x0000000203028212 */ /* 0x000fc800078e3cff */
[----:B------:R-:W-:-:S05]  /*37e60*/  @!P0 LOP3.LUT R3, R3, R2, RZ, 0x3c, !PT ;  /* 0x0000000203038212 */ /* 0x000fca00078e3cff */
[----:B------:R-:W-:Y:S01]  /*37e70*/  @!PT LDS RZ, [RZ] ;  /* 0x00000000fffff984 */ /* 0x000fe20000000800 */
[----:B------:R-:W-:Y:S04]  /*37e80*/  @!P0 LDGSTS.E.BYPASS.LTC128B.128 [R26+0x22400], desc[UR44][R2.64], !P4 ;  /* 0x22400000021a8fae */ /* 0x000fe8000e101d6c */
[----:B------:R-:W-:Y:S04]  /*37e90*/  @!P0 LDGSTS.E.BYPASS.LTC128B.128 [R26+0x26400], desc[UR44][R2.64+0x80], !P3 ;  /* 0x26400080021a8fae */ /* 0x000fe8000d901d6c */
[----:B------:R-:W-:Y:S04]  /*37ea0*/  @!P0 LDGSTS.E.BYPASS.LTC128B.128 [R26+0x2a400], desc[UR44][R2.64+0x100], !P2 ;  /* 0x2a400100021a8fae */ /* 0x000fe8000d101d6c */
[----:B------:R0:W-:Y:S01]  /*37eb0*/  @!P0 LDGSTS.E.BYPASS.LTC128B.128 [R26+0x2e400], desc[UR44][R2.64+0x180], !P1 ;  /* 0x2e400180021a8fae */ /* 0x0001e2000c901d6c */
[----:B----4-:R-:W-:Y:S01]  /*37ec0*/  ISETP.GE.AND P0, PT, R10, R5, PT ;  /* 0x000000050a00720c */ /* 0x010fe20003f06270 */
[----:B-----5:R-:W-:-:S02]  /*37ed0*/  IMAD.MOV.U32 R10, RZ, RZ, R9 ;  /* 0x000000ffff0a7224 */ /* 0x020fc400078e0009 */
[----:B------:R-:W2:Y:S04]  /*37ee0*/  LDL.LU R9, [R1+0x46c] ;  /* 0x00046c0001097983 */ /* 0x000ea80000300800 */
[----:B0-----:R-:W0:Y:S04]  /*37ef0*/  SHFL.IDX PT, R2, R4, 0x1, 0x181f ;  /* 0x00381f0004027f89 */ /* 0x001e2800000e0000 */
[----:B------:R-:W1:Y:S02]  /*37f00*/  SHFL.IDX PT, R6, R0, 0x1, 0x181f ;  /* 0x00381f0000067f89 */ /* 0x000e6400000e0000 */
[----:B0-----:R-:W-:-:S05]  /*37f10*/  @!P0 LEA R2, P6, R7, R2, 0x1 ;  /* 0x0000000207028211 */ /* 0x001fca00078c08ff */
[----:B-1----:R-:W-:-:S05]  /*37f20*/  @!P0 IMAD.X R3, RZ, RZ, R6, P6 ;  /* 0x000000ffff038224 */ /* 0x002fca00030e0606 */
[----:B------:R-:W-:Y:S04]  /*37f30*/  @!P0 LDGSTS.E.BYPASS.LTC128B.128 [R26+0x22c00], desc[UR44][R2.64], !P4 ;  /* 0x22c00000021a8fae */ /* 0x000fe8000e101d6c */
[----:B------:R-:W-:Y:S04]  /*37f40*/  @!P0 LDGSTS.E.BYPASS.LTC128B.128 [R26+0x26c00], desc[UR44][R2.64+0x80], !P3 ;  /* 0x26c00080021a8fae */ /* 0x000fe8000d901d6c */
[----:B------:R-:W-:Y:S04]  /*37f50*/  @!P0 LDGSTS.E.BYPASS.LTC128B.128 [R26+0x2ac00], desc[UR44][R2.64+0x100], !P2 ;  /* 0x2ac00100021a8fae */ /* 0x000fe8000d101d6c */
[----:B------:R0:W-:Y:S01]  /*37f60*/  @!P0 LDGSTS.E.BYPASS.LTC128B.128 [R26+0x2ec00], desc[UR44][R2.64+0x180], !P1 ;  /* 0x2ec00180021a8fae */ /* 0x0001e2000c901d6c */
[----:B------:R-:W-:-:S03]  /*37f70*/  ISETP.GE.AND P0, PT, R8, R5, PT ;  /* 0x000000050800720c */ /* 0x000fc60003f06270 */
[----:B------:R-:W3:Y:S04]  /*37f80*/  LDL.LU R8, [R1+0x470] ;  /* 0x0004700001087983 */ /* 0x000ee80000300800 */
[----:B0-----:R-:W0:Y:S04]  /*37f90*/  SHFL.IDX PT, R2, R4, 0x2, 0x181f ;  /* 0x00581f0004027f89 */ /* 0x001e2800000e0000 */
[----:B------:R-:W1:Y:S02]  /*37fa0*/  SHFL.IDX PT, R6, R0, 0x2, 0x181f ;  /* 0x00581f0000067f89 */ /* 0x000e6400000e0000 */
[----:B0-----:R-:W-:-:S05]  /*37fb0*/  @!P0 LEA R2, P6, R7, R2, 0x1 ;  /* 0x0000000207028211 */ /* 0x001fca00078c08ff */
[----:B-1----:R-:W-:-:S05]  /*37fc0*/  @!P0 IMAD.X R3, RZ, RZ, R6, P6 ;  /* 0x000000ffff038224 */ /* 0x002fca00030e0606 */
        /* <DEDUP_REMOVED lines=42> */
.L_x_4386:
        /* <DEDUP_REMOVED lines=13> */
.L_x_4180:
[----:B------:R-:W-:Y:S05]  /*38340*/  BSYNC B0 ;  /* 0x0000000000007941 */ /* 0x000fea0003800000 */
.L_x_4179:
[----:B------:R-:W-:Y:S01]  /*38350*/  NOP ;  /* 0x0000000000007918 */ /* 0x000fe20000000000 */
[----:B------:R-:W-:-:S13]  /*38360*/  PLOP3.LUT P0, PT, PT, PT, PT, 0x80, 0x0 ;  /* 0x000000000000781c */ /* 0x000fda0003f0f070 */
.L_x_4181:
        /* <DEDUP_REMOVED lines=18> */
.L_x_4387:
[----:B------:R-:W-:Y:S05]  /*38490*/  BSYNC B0 ;  /* 0x0000000000007941 */ /* 0x000fea0003800000 */
.L_x_4182:
[----:B------:R-:W-:-:S05]  /*384a0*/  IMAD.U32 R2, RZ, RZ, UR40 ;  /* 0x00000028ff027e24 */ /* 0x000fca000f8e00ff */
[----:B------:R-:W-:-:S13]  /*384b0*/  ISETP.NE.AND P0, PT, R2, 0x3, PT ;  /* 0x000000030200780c */ /* 0x000fda0003f05270 */
[----:B------:R-:W-:Y:S05]  /*384c0*/  @!P0 BRA `(.L_x_4184) ;  /* 0x0000000000048947 */ /* 0x000fea0003800000 */
[----:B------:R-:W-:Y:S01]  /*384d0*/  BPT.TRAP 0x1 ;  /* 0x000000040000795c */ /* 0x000fe20000300000 */
.L_x_4184:
[----:B0-----:R-:W-:Y:S01]  /*384e0*/  SHF.L.U32 R0, R27, 0x1f, RZ ;  /* 0x0000001f1b007819 */ /* 0x001fe200000006ff */
[----:B------:R-:W-:Y:S03]  /*384f0*/  BSSY B0, `(.L_x_4185) ;  /* 0x0000003000007945 */ /* 0x000fe60003800000 */
[----:B------:R-:W0:Y:S02]  /*38500*/  SYNCS.PHASECHK.TRANS64.TRYWAIT P0, [R17+URZ+0x32460], R0 ;  /* 0x03246000110075a7 */ /* 0x000e24000800017f */
[----:B0-----:R-:W-:Y:S05]  /*38510*/  @!P0 BRA `(.L_x_4186) ;  /* 0x0000006c00ac8947 */ /* 0x001fea0003800000 */
.L_x_4388:
[----:B------:R-:W-:Y:S05]  /*38520*/  BSYNC B0 ;  /* 0x0000000000007941 */ /* 0x000fea0003800000 */
.L_x_4185:
[----:B------:R-:W0:Y:S01]  /*38530*/  LDL.LU R3, [R1+0x484] ;  /* 0x0004840001037983 */ /* 0x000e220000300800 */
[----:B------:R-:W-:Y:S01]  /*38540*/  ULDC.64 UR4, c[0x0][0x328] ;  /* 0x0000ca0000047ab9 */ /* 0x000fe20000000a00 */
[----:B------:R-:W-:Y:S02]  /*38550*/  ULDC.64 UR6, c[0x0][0x318] ;  /* 0x0000c60000067ab9 */ /* 0x000fe40000000a00 */
[----:B------:R-:W3:Y:S04]  /*38560*/  LDL.LU R2, [R1+0x448] ;  /* 0x0004480001027983 */ /* 0x000ee80000300800 */
[----:B------:R-:W4:Y:S04]  /*38570*/  LDL.LU R7, [R1+0x488] ;  /* 0x0004880001077983 */ /* 0x000f280000300800 */
[----:B--2---:R-:W2:Y:S04]  /*38580*/  LDL.LU R6, [R1+0x444] ;  /* 0x0004440001067983 */ /* 0x004ea80000300800 */
[----:B------:R-:W5:Y:S01]  /*38590*/  LDL.LU R4, [R1+0x49c] ;  /* 0x00049c0001047983 */ /* 0x000f620000300800 */
[----:B------:R-:W-:-:S02]  /*385a0*/  LOP3.LUT P3, RZ, R22, 0x10, RZ, 0xc0, !PT ;  /* 0x0000001016ff7812 */ /* 0x000fc4000786c0ff */
[C---:B------:R-:W-:Y:S02]  /*385b0*/  LOP3.LUT P2, RZ, R22.reuse, 0x8, RZ, 0xc0, !PT ;  /* 0x0000000816ff7812 */ /* 0x040fe4000784c0ff */
[C---:B------:R-:W-:Y:S02]  /*385c0*/  LOP3.LUT P1, RZ, R22.reuse, 0x4, RZ, 0xc0, !PT ;  /* 0x0000000416ff7812 */ /* 0x040fe4000782c0ff */
[----:B------:R-:W-:Y:S01]  /*385d0*/  LOP3.LUT P4, RZ, R22, 0x1, RZ, 0xc0, !PT ;  /* 0x0000000116ff7812 */ /* 0x000fe2000788c0ff */
[----:B0-----:R-:W-:-:S04]  /*385e0*/  IMAD R0, R3, UR4, RZ ;  /* 0x0000000403007c24 */ /* 0x001fc8000f8e02ff */
[C---:B---3--:R-:W-:Y:S02]  /*385f0*/  IMAD R5, R2.reuse, UR5, R0 ;  /* 0x0000000502057c24 */ /* 0x048fe4000f8e0200 */
[----:B------:R-:W-:Y:S01]  /*38600*/  IMAD.WIDE.U32 R2, R2, UR4, RZ ;  /* 0x0000000402027c25 */ /* 0x000fe2000f8e00ff */
[----:B------:R-:W-:-:S03]  /*38610*/  ULDC.64 UR4, c[0x0][0x338] ;  /* 0x0000ce0000047ab9 */ /* 0x000fc60000000a00 */
[----:B------:R-:W-:Y:S02]  /*38620*/  IMAD.IADD R3, R3, 0x1, R5 ;  /* 0x0000000103037824 */ /* 0x000fe400078e0205 */
[----:B----4-:R-:W-:Y:S01]  /*38630*/  IMAD R0, R7, UR4, RZ ;  /* 0x0000000407007c24 */ /* 0x010fe2000f8e02ff */
[----:B------:R-:W-:Y:S01]  /*38640*/  SEL R7, RZ, 0x8, P1 ;  /* 0x00000008ff077807 */ /* 0x000fe20000800000 */
[----:B--2---:R-:W-:-:S04]  /*38650*/  IMAD.WIDE.U32 R2, R6, UR4, R2 ;  /* 0x0000000406027c25 */ /* 0x004fc8000f8e0002 */
        /* <DEDUP_REMOVED lines=84> */
.L_x_4402:
        /* <DEDUP_REMOVED lines=15> */
.L_x_4188:
        /* <DEDUP_REMOVED lines=11> */
.L_x_4189:
[----:B------:R-:W2:Y:S01]  /*38d40*/  LDL.LU R2, [R1+0x47c] ;  /* 0x00047c0001027983 */ /* 0x000ea20000300800 */
[----:B------:R0:W-:Y:S01]  /*38d50*/  SYNCS.ARRIVE.TRANS64.A1T0 RZ, [R17+URZ+0x32450], RZ ;  /* 0x032450ff11ff79a7 */ /* 0x0001e2000810003f */
[----:B------:R-:W-:Y:S01]  /*38d60*/  BSSY B0, `(.L_x_4190) ;  /* 0x00000dc000007945 */ /* 0x000fe20003800000 */
[----:B--2---:R-:W-:-:S05]  /*38d70*/  VIADD R10, R2, 0xfffffffe ;  /* 0xfffffffe020a7836 */ /* 0x004fca0000000000 */
[----:B------:R-:W-:-:S13]  /*38d80*/  ISETP.GE.AND P0, PT, R10, R32, PT ;  /* 0x000000200a00720c */ /* 0x000fda0003f06270 */
[----:B0-----:R-:W-:Y:S05]  /*38d90*/  @!P0 BRA `(.L_x_4191) ;  /* 0x0000000c00608947 */ /* 0x001fea0003800000 */
.L_x_4204:
        /* <DEDUP_REMOVED lines=43> */
.L_x_4192:
[----:B------:R-:W-:Y:S01]  /*39050*/  IMAD R6, R25, 0x8, R23 ;  /* 0x0000000819067824 */ /* 0x000fe200078e0217 */
[----:B------:R-:W-:Y:S01]  /*39060*/  SHF.L.U32 R21, R27, 0x1f, RZ ;  /* 0x0000001f1b157819 */ /* 0x000fe200000006ff */
[----:B------:R-:W-:Y:S01]  /*39070*/  BSSY B1, `(.L_x_4193) ;  /* 0x0000004000017945 */ /* 0x000fe20003800000 */
[----:B------:R-:W-:Y:S02]  /*39080*/  SHF.R.S32.HI R17, RZ, 0x1f, R5 ;  /* 0x0000001fff117819 */ /* 0x000fe40000011405 */
[----:B------:R-:W0:Y:S02]  /*39090*/  SYNCS.PHASECHK.TRANS64.TRYWAIT P0, [R6+URZ+0x32440], R21 ;  /* 0x03244015060075a7 */ /* 0x000e24000800017f */
[----:B0-----:R-:W-:Y:S05]  /*390a0*/  @!P0 BRA `(.L_x_4194) ;  /* 0x0000006c001c8947 */ /* 0x001fea0003800000 */
.L_x_4403:
[----:B------:R-:W-:Y:S05]  /*390b0*/  BSYNC B1 ;  /* 0x0000000000017941 */ /* 0x000fea0003800000 */
.L_x_4193:
        /* <DEDUP_REMOVED lines=50> */
.L_x_4417:
        /* <DEDUP_REMOVED lines=8> */
.L_x_4196:
        /* <DEDUP_REMOVED lines=11> */
.L_x_4197:
[----:B------:R2:W-:Y:S01]  /*39510*/  SYNCS.ARRIVE.TRANS64.A1T0 RZ, [R6+URZ+0x32430], RZ ;  /* 0x032430ff06ff79a7 */ /* 0x0005e2000810003f */
[----:B------:R-:W-:Y:S05]  /*39520*/  @!P3 BRA `(.L_x_4198) ;  /* 0x000000000004b947 */ /* 0x000fea0003800000 */
[----:B------:R-:W-:Y:S01]  /*39530*/  BPT.TRAP 0x1 ;  /* 0x000000040000795c */ /* 0x000fe20000300000 */
.L_x_4198:
[----:B------:R-:W3:Y:S01]  /*39540*/  SYNCS.PHASECHK.TRANS64.TRYWAIT P0, [R6+URZ+0x32460], R21 ;  /* 0x03246015060075a7 */ /* 0x000ee2000800017f */
[----:B------:R-:W-:Y:S04]  /*39550*/  BSSY B1, `(.L_x_4199) ;  /* 0x0000002000017945 */ /* 0x000fe80003800000 */
[----:B---3--:R-:W-:Y:S05]  /*39560*/  @!P0 BRA `(.L_x_4200) ;  /* 0x0000006c00a48947 */ /* 0x008fea0003800000 */
.L_x_4418:
[----:B------:R-:W-:Y:S05]  /*39570*/  BSYNC B1 ;  /* 0x0000000000017941 */ /* 0x000fea0003800000 */
.L_x_4199:
[----:B------:R-:W-:Y:S01]  /*39580*/  ULDC.64 UR4, c[0x0][0x328] ;  /* 0x0000ca0000047ab9 */ /* 0x000fe20000000a00 */
[----:B------:R-:W-:Y:S01]  /*39590*/  ULDC.64 UR6, c[0x0][0x318] ;  /* 0x0000c60000067ab9 */ /* 0x000fe20000000a00 */
[----:B------:R-:W-:Y:S01]  /*395a0*/  IMAD R2, R17, UR4, RZ ;  /* 0x0000000411027c24 */ /* 0x000fe2000f8e02ff */
[C---:B------:R-:W-:Y:S01]  /*395b0*/  LOP3.LUT P5, RZ, R22.reuse, 0x1, RZ, 0xc0, !PT ;  /* 0x0000000116ff7812 */ /* 0x040fe200078ac0ff */
[----:B-1----:R-:W-:Y:S01]  /*395c0*/  IMAD R8, R25, 0x6000, R30 ;  /* 0x0000600019087824 */ /* 0x002fe200078e021e */
        /* <DEDUP_REMOVED lines=61> */
.L_x_4432:
        /* <DEDUP_REMOVED lines=11> */
.L_x_4202:
        /* <DEDUP_REMOVED lines=11> */
.L_x_4203:
[----:B------:R0:W-:Y:S01]  /*39b00*/  SYNCS.ARRIVE.TRANS64.A1T0 RZ, [R6+URZ+0x32450], RZ ;  /* 0x032450ff06ff79a7 */ /* 0x0001e2000810003f */
[----:B------:R-:W-:Y:S05]  /*39b10*/  @P2 BRA `(.L_x_4204) ;  /* 0xfffffff000a02947 */ /* 0x000fea000383ffff */
.L_x_4191:
[----:B------:R-:W-:Y:S05]  /*39b20*/  BSYNC B0 ;  /* 0x0000000000007941 */ /* 0x000fea0003800000 */
.L_x_4190:
        /* <DEDUP_REMOVED lines=20> */
.L_x_4206:
[----:B------:R-:W-:Y:S05]  /*39c70*/  BSYNC B0 ;  /* 0x0000000000007941 */ /* 0x000fea0003800000 */
.L_x_4205:
[----:B------:R-:W-:Y:S02]  /*39c80*/  LOP3.LUT R27, R27, R0, RZ, 0x3c, !PT ;  /* 0x000000001b1b7212 */ /* 0x000fe400078e3cff */
[----:B------:R-:W-:-:S07]  /*39c90*/  SEL R25, R25, RZ, P0 ;  /* 0x000000ff19197207 */ /* 0x000fce0000000000 */
.L_x_4159:
[----:B------:R-:W-:Y:S05]  /*39ca0*/  BSYNC B7 ;  /* 0x0000000000077941 */ /* 0x000fea0003800000 */
.L_x_4157:
        /* <DEDUP_REMOVED lines=11> */
.L_x_4207:
        /* <DEDUP_REMOVED lines=43> */
.L_x_4442:
[----:B------:R-:W-:Y:S02]  /*3a010*/  ULDC UR4, c[0x0][0xd38] ;  /* 0x00034e0000047ab9 */ /* 0x000fe40000000800 */
[----:B------:R-:W-:-:S04]  /*3a020*/  IMAD.U32 R5, RZ, RZ, UR4 ;  /* 0x00000004ff057e24 */ /* 0x000fc8000f8e00ff */
[----:B-1----:R-:W-:-:S04]  /*3a030*/  IMAD R14, R14, R5, RZ ;  /* 0x000000050e0e7224 */ /* 0x002fc800078e02ff */
[----:B------:R-:W-:-:S05]  /*3a040*/  IMAD.IADD R7, R7, 0x1, R14 ;  /* 0x0000000107077824 */ /* 0x000fca00078e020e */
[----:B------:R-:W-:-:S13]  /*3a050*/  ISETP.GT.AND P6, PT, R7, R0, PT ;  /* 0x000000000700720c */ /* 0x000fda0003fc4270 */
[----:B------:R-:W-:Y:S05]  /*3a060*/  @P6 BRA `(.L_x_4210) ;  /* 0x0000000000a46947 */ /* 0x000fea0003800000 */
.L_x_4213:
        /* <DEDUP_REMOVED lines=35> */
.L_x_4450:
[----:B------:R-:W-:Y:S02]  /*3a2a0*/  ULDC UR4, c[0x0][0xd38] ;  /* 0x00034e0000047ab9 */ /* 0x000fe40000000800 */
[----:B------:R-:W-:-:S04]  /*3a2b0*/  IMAD.U32 R5, RZ, RZ, UR4 ;  /* 0x00000004ff057e24 */ /* 0x000fc8000f8e00ff */
[----:B-1----:R-:W-:-:S04]  /*3a2c0*/  IMAD R14, R14, R5, RZ ;  /* 0x000000050e0e7224 */ /* 0x002fc800078e02ff */
[----:B------:R-:W-:-:S05]  /*3a2d0*/  IMAD.IADD R7, R14, 0x1, R7 ;  /* 0x000000010e077824 */ /* 0x000fca00078e0207 */
[----:B------:R-:W-:-:S13]  /*3a2e0*/  ISETP.GT.AND P6, PT, R7, R0, PT ;  /* 0x000000000700720c */ /* 0x000fda0003fc4270 */
[----:B------:R-:W-:Y:S05]  /*3a2f0*/  @!P6 BRA `(.L_x_4213) ;  /* 0xfffffffc005ce947 */ /* 0x000fea000383ffff */
.L_x_4210:
        /* <DEDUP_REMOVED lines=10> */
.L_x_4455:
[----:B------:R-:W-:-:S13]  /*3a3a0*/  ISETP.NE.AND P0, PT, R3, RZ, PT ;  /* 0x000000ff0300720c */ /* 0x000fda0003f05270 */
[----:B------:R-:W-:Y:S05]  /*3a3b0*/  @!P0 BRA `(.L_x_4215) ;  /* 0x0000000000108947 */ /* 0x000fea0003800000 */
[----:B------:R-:W-:Y:S01]  /*3a3c0*/  UMOV UR4, 0xffffffff ;  /* 0xffffffff00047882 */ /* 0x000fe20000000000 */
[----:B-1----:R-:W-:Y:S02]  /*3a3d0*/  VIADD R12, R12, 0xffffffff ;  /* 0xffffffff0c0c7836 */ /* 0x002fe40000000000 */
[----:B------:R-:W-:Y:S05]  /*3a3e0*/  BRA.DIV UR4, `(.L_x_4216) ;  /* 0x0000007204307947 */ /* 0x000fea000b800000 */
[----:B------:R4:W1:Y:S02]  /*3a3f0*/  SHFL.IDX PT, R6, R2, R12, 0x1f ;  /* 0x00001f0c02067589 */ /* 0x00086400000e0000 */
.L_x_4215:
        /* <DEDUP_REMOVED lines=59> */
.L_x_4217:
        /* <DEDUP_REMOVED lines=60> */
.L_x_4218:
[----:B------:R-:W-:-:S05]  /*3ab70*/  LOP3.LUT R2, RZ, R2, RZ, 0x33, !PT ;  /* 0x00000002ff027212 */ /* 0x000fca00078e33ff */
[----:B------:R-:W-:Y:S01]  /*3ab80*/  IMAD.IADD R17, R17, 0x1, R2 ;  /* 0x0000000111117824 */ /* 0x000fe200078e0202 */
[----:B------:R-:W-:Y:S06]  /*3ab90*/  BRA `(.L_x_4219) ;  /* 0x00000000001c7947 */ /* 0x000fec0003800000 */
.L_x_4211:
[----:B------:R-:W-:Y:S01]  /*3aba0*/  UMOV UR4, URZ ;  /* 0x0000003f00047c82 */ /* 0x000fe20008000000 */
[----:B------:R-:W-:Y:S01]  /*3abb0*/  UMOV UR5, URZ ;  /* 0x0000003f00057c82 */ /* 0x000fe20008000000 */
[----:B------:R-:W-:Y:S01]  /*3abc0*/  ULDC UR6, c[0x0][0xd3c] ;  /* 0x00034f0000067ab9 */ /* 0x000fe20000000800 */
[----:B------:R-:W-:Y:S02]  /*3abd0*/  IMAD.MOV.U32 R16, RZ, RZ, R0 ;  /* 0x000000ffff107224 */ /* 0x000fe400078e0000 */
[----:B------:R-:W-:Y:S02]  /*3abe0*/  IMAD.U32 R17, RZ, RZ, UR4 ;  /* 0x00000004ff117e24 */ /* 0x000fe4000f8e00ff */
[----:B------:R-:W-:Y:S02]  /*3abf0*/  IMAD.U32 R18, RZ, RZ, UR5 ;  /* 0x00000005ff127e24 */ /* 0x000fe4000f8e00ff */
[----:B------:R-:W-:-:S07]  /*3ac00*/  IMAD.U32 R19, RZ, RZ, UR6 ;  /* 0x00000006ff137e24 */ /* 0x000fce000f8e00ff */
.L_x_4219:
        /* <DEDUP_REMOVED lines=10> */
.L_x_4208:
[----:B------:R-:W-:Y:S02]  /*3acb0*/  ULDC UR4, c[0x0][0xd3c] ;  /* 0x00034f0000047ab9 */ /* 0x000fe40000000800 */
[----:B0-----:R-:W-:-:S13]  /*3acc0*/  ISETP.GE.AND P0, PT, R19, UR4, PT ;  /* 0x0000000413007c0c */ /* 0x001fda000bf06270 */
[----:B------:R-:W-:Y:S05]  /*3acd0*/  @!P0 BRA `(.L_x_4220) ;  /* 0xffffff8800848947 */ /* 0x000fea000383ffff */
[----:B------:R-:W-:Y:S05]  /*3ace0*/  BSYNC B8 ;  /* 0x0000000000087941 */ /* 0x000fea0003800000 */
.L_x_4095:
[----:B-1----:R-:W5:Y:S01]  /*3acf0*/  LDL.LU R0, [R1+0x480] ;  /* 0x0004800001007983 */ /* 0x002f620000300800 */
[----:B------:R-:W-:Y:S01]  /*3ad00*/  BSSY B0, `(.L_x_4221) ;  /* 0x000000b000007945 */ /* 0x000fe20003800000 */
[----:B------:R-:W0:Y:S01]  /*3ad10*/  S2R R5, SR_CgaCtaId ;  /* 0x0000000000057919 */ /* 0x000e220000008800 */
[----:B-----5:R-:W-:-:S05]  /*3ad20*/  VIADD R0, R0, 0x1 ;  /* 0x0000000100007836 */ /* 0x020fca0000000000 */
        /* <DEDUP_REMOVED lines=8> */
.L_x_4458:
[----:B------:R-:W-:Y:S05]  /*3adb0*/  BSYNC B0 ;  /* 0x0000000000007941 */ /* 0x000fea0003800000 */
.L_x_4221:
[----:B------:R-:W-:-:S03]  /*3adc0*/  UMOV UR4, 0xffffffff ;  /* 0xffffffff00047882 */ /* 0x000fc60000000000 */
[----:B------:R-:W-:Y:S05]  /*3add0*/  BRA.DIV UR4, `(.L_x_4223) ;  /* 0x0000006604f07947 */ /* 0x000fea000b800000 */
[----:B0-----:R-:W0:Y:S02]  /*3ade0*/  S2R R0, SR_TID.X ;  /* 0x0000000000007919 */ /* 0x001e240000002100 */
[----:B0-----:R-:W-:-:S04]  /*3adf0*/  SHF.R.U32.HI R0, RZ, 0x5, R0 ;  /* 0x00000005ff007819 */ /* 0x001fc80000011600 */
[----:B------:R-:W-:-:S05]  /*3ae00*/  LOP3.LUT R0, R0, 0x3, RZ, 0xc0, !PT ;  /* 0x0000000300007812 */ /* 0x000fca00078ec0ff */
[----:B------:R0:W1:Y:S02]  /*3ae10*/  SHFL.IDX PT, R14, R0, RZ, 0x1f ;  /* 0x00001fff000e7589 */ /* 0x00006400000e0000 */
.L_x_4461:
[----:B-1----:R-:W-:-:S13]  /*3ae20*/  ISETP.NE.AND P0, PT, R14, RZ, PT ;  /* 0x000000ff0e00720c */ /* 0x002fda0003f05270 */
[----:B------:R-:W-:Y:S05]  /*3ae30*/  @P0 BRA `(.L_x_3842) ;  /* 0x0000000000880947 */ /* 0x000fea0003800000 */
[----:B------:R-:W-:-:S03]  /*3ae40*/  UMOV UR4, 0xffffffff ;  /* 0xffffffff00047882 */ /* 0x000fc60000000000 */
[----:B------:R-:W-:Y:S05]  /*3ae50*/  BRA.DIV UR4, `(.L_x_4224) ;  /* 0x0000006a04047947 */ /* 0x000fea000b800000 */
[----:B------:R-:W-:-:S13]  /*3ae60*/  ELECT P6, URZ, PT ;  /* 0x00000000003f782f */ /* 0x000fda00038c0000 */
.L_x_4464:
[----:B------:R-:W-:Y:S05]  /*3ae70*/  @!P6 BRA `(.L_x_3842) ;  /* 0x000000000078e947 */ /* 0x000fea0003800000 */
[----:B------:R-:W-:-:S06]  /*3ae80*/  ULOP3.LUT UR4, UR38, 0x2, URZ, 0xfc, !UPT ;  /* 0x0000000226047892 */ /* 0x000fcc000f8efc3f */
[----:B0-----:R-:W-:-:S05]  /*3ae90*/  IMAD.U32 R0, RZ, RZ, UR4 ;  /* 0x00000004ff007e24 */ /* 0x001fca000f8e00ff */
[----:B------:R-:W-:-:S13]  /*3aea0*/  ISETP.NE.AND P0, PT, R0, 0x3, PT ;  /* 0x000000030000780c */ /* 0x000fda0003f05270 */
[----:B------:R-:W-:Y:S05]  /*3aeb0*/  @!P0 BRA `(.L_x_4225) ;  /* 0x0000000000048947 */ /* 0x000fea0003800000 */
[----:B------:R-:W-:Y:S01]  /*3aec0*/  BPT.TRAP 0x1 ;  /* 0x000000040000795c */ /* 0x000fe20000300000 */
.L_x_4225:
[----:B------:R-:W-:Y:S01]  /*3aed0*/  IMAD R3, R25, 0x8, R5 ;  /* 0x0000000819037824 */ /* 0x000fe200078e0205 */
[----:B------:R-:W-:Y:S01]  /*3aee0*/  SHF.L.U32 R2, R27, 0x1f, RZ ;  /* 0x0000001f1b027819 */ /* 0x000fe200000006ff */
[----:B------:R-:W-:-:S03]  /*3aef0*/  VIADD R25, R25, 0x1 ;  /* 0x0000000119197836 */ /* 0x000fc60000000000 */
[----:B------:R-:W0:Y:S02]  /*3af00*/  SYNCS.PHASECHK.TRANS64.TRYWAIT P1, [R3+URZ+0x32440], R2 ;  /* 0x03244002030075a7 */ /* 0x000e24000802017f */
[----:B------:R-:W-:-:S04]  /*3af10*/  ISETP.NE.AND P2, PT, R25, 0x2, PT ;  /* 0x000000021900780c */ /* 0x000fc80003f45270 */
[----:B------:R-:W-:Y:S01]  /*3af20*/  SEL R0, RZ, 0x1, P2 ;  /* 0x00000001ff007807 */ /* 0x000fe20001000000 */
[----:B0-----:R-:W-:Y:S08]  /*3af30*/  @!P1 BRA `(.L_x_4226) ;  /* 0x0000006400ec9947 */ /* 0x001ff00003800000 */
.L_x_4465:
[----:B------:R-:W-:Y:S02]  /*3af40*/  SEL R25, R25, RZ, P2 ;  /* 0x000000ff19197207 */ /* 0x000fe40001000000 */
[----:B------:R-:W-:Y:S01]  /*3af50*/  LOP3.LUT R0, R27, R0, RZ, 0x3c, !PT ;  /* 0x000000001b007212 */ /* 0x000fe200078e3cff */
[----:B------:R-:W-:Y:S06]  /*3af60*/  @!P0 BRA `(.L_x_4227) ;  /* 0x0000000000048947 */ /* 0x000fec0003800000 */
[----:B------:R-:W-:Y:S01]  /*3af70*/  BPT.TRAP 0x1 ;  /* 0x000000040000795c */ /* 0x000fe20000300000 */
.L_x_4227:
[----:B------:R-:W-:Y:S01]  /*3af80*/  IMAD R25, R25, 0x8, R5 ;  /* 0x0000000819197824 */ /* 0x000fe200078e0205 */
[----:B------:R-:W-:-:S04]  /*3af90*/  SHF.L.U32 R0, R0, 0x1f, RZ ;  /* 0x0000001f00007819 */ /* 0x000fc800000006ff */
[----:B------:R-:W1:Y:S02]  /*3afa0*/  SYNCS.PHASECHK.TRANS64.TRYWAIT P1, [R25+URZ+0x32440], R0 ;  /* 0x03244000190075a7 */ /* 0x000e64000802017f */
[----:B-1----:R-:W-:Y:S05]  /*3afb0*/  @!P1 BRA `(.L_x_4228) ;  /* 0x0000006400e09947 */ /* 0x002fea0003800000 */
.L_x_4466:
[----:B------:R-:W-:Y:S05]  /*3afc0*/  @!P0 BRA `(.L_x_4229) ;  /* 0x0000000000048947 */ /* 0x000fea0003800000 */
[----:B------:R-:W-:Y:S01]  /*3afd0*/  BPT.TRAP 0x1 ;  /* 0x000000040000795c */ /* 0x000fe20000300000 */
.L_x_4229:
[----:B------:R-:W5:Y:S02]  /*3afe0*/  SYNCS.PHASECHK.TRANS64.TRYWAIT P1, [R3+URZ+0x32460], R2 ;  /* 0x03246002030075a7 */ /* 0x000f64000802017f */
[----:B-----5:R-:W-:Y:S05]  /*3aff0*/  @!P1 BRA `(.L_x_4230) ;  /* 0x0000006400e49947 */ /* 0x020fea0003800000 */
.L_x_4467:
[----:B------:R-:W-:Y:S05]  /*3b000*/  @!P0 BRA `(.L_x_4231) ;  /* 0x0000000000048947 */ /* 0x000fea0003800000 */
[----:B------:R-:W-:Y:S01]  /*3b010*/  BPT.TRAP 0x1 ;  /* 0x000000040000795c */ /* 0x000fe20000300000 */
.L_x_4231:
[----:B------:R0:W0:Y:S02]  /*3b020*/  SYNCS.PHASECHK.TRANS64.TRYWAIT P0, [R25+URZ+0x32460], R0 ;  /* 0x03246000190075a7 */ /* 0x000024000800017f */
[----:B0-----:R-:W-:Y:S05]  /*3b030*/  @!P0 NANOSLEEP.SYNCS 0x989680 ;  /* 0x009896800000895d */ /* 0x001fea0003900000 */
[----:B------:R-:W0:Y:S02]  /*3b040*/  @!P0 SYNCS.PHASECHK.TRANS64 P0, [R25+URZ+0x32460], R0 ;  /* 0x03246000190085a7 */ /* 0x000e24000800007f */
[----:B0-----:R-:W-:Y:S05]  /*3b050*/  @!P0 BRA `(.L_x_4231) ;  /* 0xfffffffc00f08947 */ /* 0x001fea000383ffff */
.L_x_3842:
[----:B------:R-:W-:Y:S05]  /*3b060*/  BSYNC B9 ;  /* 0x0000000000097941 */ /* 0x000fea0003800000 */
.L_x_3839:
[----:B------:R-:W-:Y:S05]  /*3b070*/  EXIT ;  /* 0x000000000000794d */ /* 0x000fea0003800000 */
.L_x_3870:
[----:B0-----:R0:W1:Y:S02]  /*3b080*/  SYNCS.PHASECHK.TRANS64.TRYWAIT P5, [R69+URZ+0x32490], R82 ;  /* 0x03249052450075a7 */ /* 0x00106400080a017f */
[----:B-1----:R-:W-:Y:S05]  /*3b090*/  @!P5 NANOSLEEP.SYNCS 0x989680 ;  /* 0x009896800000d95d */ /* 0x002fea0003900000 */
[----:B------:R-:W1:Y:S02]  /*3b0a0*/  @!P5 SYNCS.PHASECHK.TRANS64 P5, [R69+URZ+0x32490], R82 ;  /* 0x032490524500d5a7 */ /* 0x000e6400080a007f */
[----:B-1----:R-:W-:Y:S05]  /*3b0b0*/  @!P5 BRA `(.L_x_3870) ;  /* 0xfffffffc00f0d947 */ /* 0x002fea000383ffff */
[----:B------:R-:W-:Y:S05]  /*3b0c0*/  BRA `(.L_x_4232) ;  /* 0xfffffc88001c7947 */ /* 0x000fea000383ffff */
.L_x_3871:
        /* <DEDUP_REMOVED lines=8> */
.L_x_4234:
[----:B------:R-:W-:Y:S05]  /*3b150*/  BSYNC B1 ;  /* 0x0000000000017941 */ /* 0x000fea0003800000 */
.L_x_4233:
        /* <DEDUP_REMOVED lines=8> */
.L_x_4235:
[----:B------:R-:W-:Y:S05]  /*3b1e0*/  BRA `(.L_x_4236) ;  /* 0xfffffc8400e87947 */ /* 0x000fea000383ffff */
.L_x_3880:
[----:B------:R-:W-:Y:S01]  /*3b1f0*/  BSSY B1, `(.L_x_4237) ;  /* 0x0000008000017945 */ /* 0x000fe20003800000 */
[----:B------:R-:W-:Y:S02]  /*3b200*/  IMAD.MOV.U32 R13, RZ, RZ, R80 ;  /* 0x000000ffff0d7224 */ /* 0x000fe400078e0050 */
[----:B------:R-:W-:Y:S02]  /*3b210*/  IMAD.MOV.U32 R12, RZ, RZ, 0x1 ;  /* 0x00000001ff0c7424 */ /* 0x000fe400078e00ff */
[----:B0---4-:R-:W-:Y:S02]  /*3b220*/  IMAD.MOV.U32 R11, RZ, RZ, 0x1c1f ;  /* 0x00001c1fff0b7424 */ /* 0x011fe400078e00ff */
[----:B------:R-:W-:-:S07]  /*3b230*/  IMAD.MOV.U32 R15, RZ, RZ, -0x1 ;  /* 0xffffffffff0f7424 */ /* 0x000fce00078e00ff */
[----:B-123--:R-:W-:Y:S05]  /*3b240*/  WARPSYNC.COLLECTIVE R15, `(.L_x_4238) ;  /* 0x000000000f087348 */ /* 0x00efea0003c00000 */
[----:B---3--:R0:W3:Y:S02]  /*3b250*/  SHFL.IDX P6, R14, R13, R12, R11 ;  /* 0x0000000c0d0e7389 */ /* 0x0080e400000c000b */
[----:B0123--:R-:W-:Y:S01]  /*3b260*/  ENDCOLLECTIVE ;  /* 0x000000000000791b */ /* 0x00ffe20003800000 */
.L_x_4238:
[----:B------:R-:W-:Y:S05]  /*3b270*/  BSYNC B1 ;  /* 0x0000000000017941 */ /* 0x000fea0003800000 */
.L_x_4237:
        /* <DEDUP_REMOVED lines=8> */
.L_x_4239:
[----:B------:R-:W-:Y:S05]  /*3b300*/  BRA `(.L_x_4240) ;  /* 0xfffffc8c00847947 */ /* 0x000fea000383ffff */
.L_x_3892:
[----:B0-----:R0:W1:Y:S02]  /*3b310*/  SYNCS.PHASECHK.TRANS64.TRYWAIT P5, [R69+URZ+0x32490], R82 ;  /* 0x03249052450075a7 */ /* 0x00106400080a017f */
[----:B-1----:R-:W-:Y:S05]  /*3b320*/  @!P5 NANOSLEEP.SYNCS 0x989680 ;  /* 0x009896800000d95d */ /* 0x002fea0003900000 */
[----:B------:R-:W1:Y:S02]  /*3b330*/  @!P5 SYNCS.PHASECHK.TRANS64 P5, [R69+URZ+0x32490], R82 ;  /* 0x032490524500d5a7 */ /* 0x000e6400080a007f */
[----:B-1----:R-:W-:Y:S05]  /*3b340*/  @!P5 BRA `(.L_x_3892) ;  /* 0xfffffffc00f0d947 */ /* 0x002fea000383ffff */
[----:B------:R-:W-:Y:S05]  /*3b350*/  BRA `(.L_x_4241) ;  /* 0xfffffc9800cc7947 */ /* 0x000fea000383ffff */
.L_x_3893:
        /* <DEDUP_REMOVED lines=8> */
.L_x_4243:
[----:B------:R-:W-:Y:S05]  /*3b3e0*/  BSYNC B1 ;  /* 0x0000000000017941 */ /* 0x000fea0003800000 */
.L_x_4242:
        /* <DEDUP_REMOVED lines=8> */
.L_x_4244:
[----:B------:R-:W-:Y:S01]  /*3b470*/  IMAD.MOV.U32 R72, RZ, RZ, R14 ;  /* 0x000000ffff487224 */ /* 0x000fe200078e000e */
[----:B------:R-:W-:Y:S06]  /*3b480*/  BRA `(.L_x_4245) ;  /* 0xfffffc9800947947 */ /* 0x000fec000383ffff */
.L_x_3898:
        /* <DEDUP_REMOVED lines=8> */
.L_x_4247:
[----:B------:R-:W-:Y:S05]  /*3b510*/  BSYNC B1 ;  /* 0x0000000000017941 */ /* 0x000fea0003800000 */
.L_x_4246:
        /* <DEDUP_REMOVED lines=8> */
.L_x_4248:
[----:B------:R-:W-:Y:S05]  /*3b5a0*/  BRA `(.L_x_4249) ;  /* 0xfffffca000487947 */ /* 0x000fea000383ffff */
.L_x_3903:
[----:B0-----:R0:W1:Y:S02]  /*3b5b0*/  SYNCS.PHASECHK.TRANS64.TRYWAIT P0, [R69+URZ+0x32490], R82 ;  /* 0x03249052450075a7 */ /* 0x001064000800017f */
[----:B-1----:R-:W-:Y:S05]  /*3b5c0*/  @!P0 NANOSLEEP.SYNCS 0x989680 ;  /* 0x009896800000895d */ /* 0x002fea0003900000 */
[----:B------:R-:W1:Y:S02]  /*3b5d0*/  @!P0 SYNCS.PHASECHK.TRANS64 P0, [R69+URZ+0x32490], R82 ;  /* 0x03249052450085a7 */ /* 0x000e64000800007f */
[----:B-1----:R-:W-:Y:S05]  /*3b5e0*/  @!P0 BRA `(.L_x_3903) ;  /* 0xfffffffc00f08947 */ /* 0x002fea000383ffff */
[----:B------:R-:W-:Y:S05]  /*3b5f0*/  BRA `(.L_x_4250) ;  /* 0xfffffca800487947 */ /* 0x000fea000383ffff */
.L_x_3904:
        /* <DEDUP_REMOVED lines=8> */
.L_x_4252:
[----:B------:R-:W-:Y:S05]  /*3b680*/  BSYNC B1 ;  /* 0x0000000000017941 */ /* 0x000fea0003800000 */
.L_x_4251:
        /* <DEDUP_REMOVED lines=8> */
.L_x_4253:
[----:B------:R-:W-:Y:S05]  /*3b710*/  BRA `(.L_x_4254) ;  /* 0xfffffca800687947 */ /* 0x000fea000383ffff */
.L_x_3907:
[----:B------:R-:W-:Y:S01]  /*3b720*/  BSSY B1, `(.L_x_4255) ;  /* 0x0000008000017945 */ /* 0x000fe20003800000 */
[----:B------:R-:W-:Y:S02]  /*3b730*/  IMAD.MOV.U32 R13, RZ, RZ, R32 ;  /* 0x000000ffff0d7224 */ /* 0x000fe400078e0020 */
[----:B------:R-:W-:Y:S02]  /*3b740*/  IMAD.MOV.U32 R12, RZ, RZ, 0x1 ;  /* 0x00000001ff0c7424 */ /* 0x000fe400078e00ff */
[----:B------:R-:W-:Y:S02]  /*3b750*/  IMAD.MOV.U32 R11, RZ, RZ, 0x1c1f ;  /* 0x00001c1fff0b7424 */ /* 0x000fe400078e00ff */
[----:B------:R-:W-:-:S07]  /*3b760*/  IMAD.MOV.U32 R15, RZ, RZ, -0x1 ;  /* 0xffffffffff0f7424 */ /* 0x000fce00078e00ff */
[----:B01234-:R-:W-:Y:S05]  /*3b770*/  WARPSYNC.COLLECTIVE R15, `(.L_x_4256) ;  /* 0x000000000f087348 */ /* 0x01ffea0003c00000 */
[----:B---3--:R3:W0:Y:S02]  /*3b780*/  SHFL.IDX P6, R14, R13, R12, R11 ;  /* 0x0000000c0d0e7389 */ /* 0x00862400000c000b */
[----:B01234-:R-:W-:Y:S01]  /*3b790*/  ENDCOLLECTIVE ;  /* 0x000000000000791b */ /* 0x01ffe20003800000 */
.L_x_4256:
[----:B------:R-:W-:Y:S05]  /*3b7a0*/  BSYNC B1 ;  /* 0x0000000000017941 */ /* 0x000fea0003800000 */
.L_x_4255:
        /* <DEDUP_REMOVED lines=8> */
.L_x_4257:
[----:B------:R-:W-:Y:S05]  /*3b830*/  BRA `(.L_x_4258) ;  /* 0xfffffca800687947 */ /* 0x000fea000383ffff */
.L_x_3911:
[----:B------:R0:W0:Y:S02]  /*3b840*/  SYNCS.PHASECHK.TRANS64.TRYWAIT P3, [R69+URZ+0x324b0], R82 ;  /* 0x0324b052450075a7 */ /* 0x000024000806017f */
[----:B0-----:R-:W-:Y:S05]  /*3b850*/  @!P3 NANOSLEEP.SYNCS 0x989680 ;  /* 0x009896800000b95d */ /* 0x001fea0003900000 */
[----:B------:R-:W0:Y:S02]  /*3b860*/  @!P3 SYNCS.PHASECHK.TRANS64 P3, [R69+URZ+0x324b0], R82 ;  /* 0x0324b0524500b5a7 */ /* 0x000e24000806007f */
[----:B0-----:R-:W-:Y:S05]  /*3b870*/  @!P3 BRA `(.L_x_3911) ;  /* 0xfffffffc00f0b947 */ /* 0x001fea000383ffff */
[----:B------:R-:W-:Y:S05]  /*3b880*/  BRA `(.L_x_4259) ;  /* 0xfffffca800dc7947 */ /* 0x000fea000383ffff */
.L_x_3929:
[----:B------:R0:W5:Y:S01]  /*3b890*/  LDL R13, [R1+0x51c] ;  /* 0x00051c00010d7983 */ /* 0x0001620000100800 */
[----:B------:R-:W-:Y:S01]  /*3b8a0*/  BSSY B0, `(.L_x_4260) ;  /* 0x0000007000007945 */ /* 0x000fe20003800000 */
[----:B------:R-:W-:Y:S02]  /*3b8b0*/  IMAD.MOV.U32 R12, RZ, RZ, RZ ;  /* 0x000000ffff0c7224 */ /* 0x000fe400078e00ff */
[----:B------:R-:W-:Y:S02]  /*3b8c0*/  IMAD.MOV.U32 R11, RZ, RZ, 0x1f ;  /* 0x0000001fff0b7424 */ /* 0x000fe400078e00ff */
[----:B----4-:R-:W-:-:S07]  /*3b8d0*/  IMAD.MOV.U32 R15, RZ, RZ, -0x1 ;  /* 0xffffffffff0f7424 */ /* 0x010fce00078e00ff */
[----:B0-2--5:R-:W-:Y:S05]  /*3b8e0*/  WARPSYNC.COLLECTIVE R15, `(.L_x_4261) ;  /* 0x000000000f087348 */ /* 0x025fea0003c00000 */
[----:B-----5:R1:W3:Y:S02]  /*3b8f0*/  SHFL.IDX P6, R14, R13, R12, R11 ;  /* 0x0000000c0d0e7389 */ /* 0x0202e400000c000b */
[----:B0123--:R-:W-:Y:S01]  /*3b900*/  ENDCOLLECTIVE ;  /* 0x000000000000791b */ /* 0x00ffe20003800000 */
.L_x_4261:
[----:B------:R-:W-:Y:S05]  /*3b910*/  BSYNC B0 ;  /* 0x0000000000007941 */ /* 0x000fea0003800000 */
.L_x_4260:
[----:B------:R-:W-:Y:S05]  /*3b920*/  BRA `(.L_x_4262) ;  /* 0xfffffcbc00ec7947 */ /* 0x000fea000383ffff */
.L_x_3941:
        /* <DEDUP_REMOVED lines=8> */
.L_x_4264:
[----:B------:R-:W-:Y:S05]  /*3b9b0*/  BSYNC B1 ;  /* 0x0000000000017941 */ /* 0x000fea0003800000 */
.L_x_4263:
        /* <DEDUP_REMOVED lines=8> */
.L_x_4265:
[----:B------:R-:W-:Y:S02]  /*3ba40*/  IMAD.MOV.U32 R13, RZ, RZ, R59 ;  /* 0x000000ffff0d7224 */ /* 0x000fe400078e003b */
[----:B------:R-:W-:-:S07]  /*3ba50*/  IMAD.MOV.U32 R6, RZ, RZ, R14 ;  /* 0x000000ffff067224 */ /* 0x000fce00078e000e */
[----:B------:R-:W-:Y:S05]  /*3ba60*/  WARPSYNC.COLLECTIVE R15, `(.L_x_4266) ;  /* 0x000000000f087348 */ /* 0x000fea0003c00000 */
[----:B------:R0:W1:Y:S02]  /*3ba70*/  SHFL.IDX P6, R14, R13, R12, R11 ;  /* 0x0000000c0d0e7389 */ /* 0x00006400000c000b */
[----:B01----:R-:W-:Y:S01]  /*3ba80*/  ENDCOLLECTIVE ;  /* 0x000000000000791b */ /* 0x003fe20003800000 */
.L_x_4266:
[----:B------:R-:W-:Y:S02]  /*3ba90*/  IMAD.MOV.U32 R13, RZ, RZ, R58 ;  /* 0x000000ffff0d7224 */ /* 0x000fe400078e003a */
[----:B------:R-:W-:-:S07]  /*3baa0*/  IMAD.MOV.U32 R7, RZ, RZ, R14 ;  /* 0x000000ffff077224 */ /* 0x000fce00078e000e */
[----:B------:R-:W-:Y:S05]  /*3bab0*/  WARPSYNC.COLLECTIVE R15, `(.L_x_4267) ;  /* 0x000000000f087348 */ /* 0x000fea0003c00000 */
[----:B------:R0:W1:Y:S02]  /*3bac0*/  SHFL.IDX P6, R14, R13, R12, R11 ;  /* 0x0000000c0d0e7389 */ /* 0x00006400000c000b */
[----:B01----:R-:W-:Y:S01]  /*3bad0*/  ENDCOLLECTIVE ;  /* 0x000000000000791b */ /* 0x003fe20003800000 */
.L_x_4267:
[----:B------:R-:W-:Y:S01]  /*3bae0*/  IMAD.MOV.U32 R8, RZ, RZ, R14 ;  /* 0x000000ffff087224 */ /* 0x000fe200078e000e */
[----:B------:R-:W-:Y:S06]  /*3baf0*/  BRA `(.L_x_4268) ;  /* 0xfffffcc800d47947 */ /* 0x000fec000383ffff */
.L_x_3944:
[----:B------:R-:W-:Y:S01]  /*3bb00*/  BSSY B1, `(.L_x_4269) ;  /* 0x0000008000017945 */ /* 0x000fe20003800000 */
[----:B------:R-:W-:Y:S02]  /*3bb10*/  IMAD.MOV.U32 R13, RZ, RZ, R44 ;  /* 0x000000ffff0d7224 */ /* 0x000fe400078e002c */
[----:B------:R-:W-:Y:S02]  /*3bb20*/  IMAD.MOV.U32 R12, RZ, RZ, 0x1 ;  /* 0x00000001ff0c7424 */ /* 0x000fe400078e00ff */
[----:B------:R-:W-:Y:S02]  /*3bb30*/  IMAD.MOV.U32 R11, RZ, RZ, 0x1c1f ;  /* 0x00001c1fff0b7424 */ /* 0x000fe400078e00ff */
[----:B------:R-:W-:-:S07]  /*3bb40*/  IMAD.MOV.U32 R15, RZ, RZ, -0x1 ;  /* 0xffffffffff0f7424 */ /* 0x000fce00078e00ff */
[----:B0--34-:R-:W-:Y:S05]  /*3bb50*/  WARPSYNC.COLLECTIVE R15, `(.L_x_4270) ;  /* 0x000000000f087348 */ /* 0x019fea0003c00000 */
[----:B------:R1:W2:Y:S02]  /*3bb60*/  SHFL.IDX P6, R14, R13, R12, R11 ;  /* 0x0000000c0d0e7389 */ /* 0x0002a400000c000b */
[----:B01234-:R-:W-:Y:S01]  /*3bb70*/  ENDCOLLECTIVE ;  /* 0x000000000000791b */ /* 0x01ffe20003800000 */
.L_x_4270:
[----:B------:R-:W-:Y:S05]  /*3bb80*/  BSYNC B1 ;  /* 0x0000000000017941 */ /* 0x000fea0003800000 */
.L_x_4269:
        /* <DEDUP_REMOVED lines=8> */
.L_x_4271:
[----:B------:R-:W-:Y:S02]  /*3bc10*/  IMAD.MOV.U32 R13, RZ, RZ, R59 ;  /* 0x000000ffff0d7224 */ /* 0x000fe400078e003b */
[----:B------:R-:W-:-:S07]  /*3bc20*/  IMAD.MOV.U32 R6, RZ, RZ, R14 ;  /* 0x000000ffff067224 */ /* 0x000fce00078e000e */
[----:B------:R-:W-:Y:S05]  /*3bc30*/  WARPSYNC.COLLECTIVE R15, `(.L_x_4272) ;  /* 0x000000000f087348 */ /* 0x000fea0003c00000 */
[----:B------:R0:W1:Y:S02]  /*3bc40*/  SHFL.IDX P6, R14, R13, R12, R11 ;  /* 0x0000000c0d0e7389 */ /* 0x00006400000c000b */
[----:B01----:R-:W-:Y:S01]  /*3bc50*/  ENDCOLLECTIVE ;  /* 0x000000000000791b */ /* 0x003fe20003800000 */
.L_x_4272:
[----:B------:R-:W-:Y:S02]  /*3bc60*/  IMAD.MOV.U32 R13, RZ, RZ, R58 ;  /* 0x000000ffff0d7224 */ /* 0x000fe400078e003a */
[----:B------:R-:W-:-:S07]  /*3bc70*/  IMAD.MOV.U32 R7, RZ, RZ, R14 ;  /* 0x000000ffff077224 */ /* 0x000fce00078e000e */
[----:B------:R-:W-:Y:S05]  /*3bc80*/  WARPSYNC.COLLECTIVE R15, `(.L_x_4273) ;  /* 0x000000000f087348 */ /* 0x000fea0003c00000 */
[----:B------:R0:W1:Y:S02]  /*3bc90*/  SHFL.IDX P6, R14, R13, R12, R11 ;  /* 0x0000000c0d0e7389 */ /* 0x00006400000c000b */
[----:B01----:R-:W-:Y:S01]  /*3bca0*/  ENDCOLLECTIVE ;  /* 0x000000000000791b */ /* 0x003fe20003800000 */
.L_x_4273:
[----:B------:R-:W-:Y:S05]  /*3bcb0*/  BRA `(.L_x_4274) ;  /* 0xfffffccc003c7947 */ /* 0x000fea000383ffff */
.L_x_3948:
[----:B-1----:R1:W4:Y:S02]  /*3bcc0*/  SYNCS.PHASECHK.TRANS64.TRYWAIT P0, [R2+URZ+0x32400], R59 ;  /* 0x0324003b020075a7 */ /* 0x002324000800017f */
[----:B----4-:R-:W-:Y:S05]  /*3bcd0*/  @!P0 NANOSLEEP.SYNCS 0x989680 ;  /* 0x009896800000895d */ /* 0x010fea0003900000 */
[----:B------:R-:W4:Y:S02]  /*3bce0*/  @!P0 SYNCS.PHASECHK.TRANS64 P0, [R2+URZ+0x32400], R59 ;  /* 0x0324003b020085a7 */ /* 0x000f24000800007f */
[----:B----4-:R-:W-:Y:S05]  /*3bcf0*/  @!P0 BRA `(.L_x_3948) ;  /* 0xfffffffc00f08947 */ /* 0x010fea000383ffff */
[----:B------:R-:W-:Y:S05]  /*3bd00*/  BRA `(.L_x_4275) ;  /* 0xfffffccc00c87947 */ /* 0x000fea000383ffff */
.L_x_3956:
[----:B------:R-:W0:Y:S01]  /*3bd10*/  LDC R61, c[0x0][0x3f4] ;  /* 0x0000fd00ff3d7b82 */ /* 0x000e220000000800 */
        /* <DEDUP_REMOVED lines=8> */
.L_x_4277:
[----:B------:R-:W-:Y:S05]  /*3bda0*/  BSYNC B1 ;  /* 0x0000000000017941 */ /* 0x000fea0003800000 */
.L_x_4276:
        /* <DEDUP_REMOVED lines=10> */
.L_x_4278:
        /* <DEDUP_REMOVED lines=8> */
.L_x_4279:
[----:B------:R-:W-:-:S05]  /*3bed0*/  @!P1 IADD3 R8, P2, R5, R7, RZ ;  /* 0x0000000705089210 */ /* 0x000fca0007f5e0ff */
[----:B------:R-:W-:Y:S02]  /*3bee0*/  @!P1 IMAD.X R9, R4, 0x1, R21, P2 ;  /* 0x0000000104099824 */ /* 0x000fe400010e0615 */
[----:B------:R-:W-:Y:S02]  /*3bef0*/  IMAD.MOV.U32 R13, RZ, RZ, R60 ;  /* 0x000000ffff0d7224 */ /* 0x000fe400078e003c */
[----:B------:R-:W-:-:S07]  /*3bf00*/  IMAD.MOV.U32 R6, RZ, RZ, R14 ;  /* 0x000000ffff067224 */ /* 0x000fce00078e000e */
[----:B------:R-:W-:Y:S05]  /*3bf10*/  WARPSYNC.COLLECTIVE R15, `(.L_x_4280) ;  /* 0x000000000f087348 */ /* 0x000fea0003c00000 */
[----:B------:R0:W1:Y:S02]  /*3bf20*/  SHFL.IDX P6, R14, R13, R12, R11 ;  /* 0x0000000c0d0e7389 */ /* 0x00006400000c000b */
[----:B01----:R-:W-:Y:S01]  /*3bf30*/  ENDCOLLECTIVE ;  /* 0x000000000000791b */ /* 0x003fe20003800000 */
.L_x_4280:
[----:B------:R-:W2:Y:S01]  /*3bf40*/  @!P1 LD.E.128 R8, desc[UR44][R8.64] ;  /* 0x0000002c08089980 */ /* 0x000ea2000c101d00 */
[----:B------:R-:W-:-:S05]  /*3bf50*/  @!P1 IADD3 R4, P2, R14, R7, RZ ;  /* 0x000000070e049210 */ /* 0x000fca0007f5e0ff */
[----:B------:R-:W-:-:S06]  /*3bf60*/  @!P1 IMAD.X R5, R6, 0x1, R21, P2 ;  /* 0x0000000106059824 */ /* 0x000fcc00010e0615 */
[----:B------:R-:W5:Y:S01]  /*3bf70*/  @!P1 LD.E.128 R4, desc[UR44][R4.64] ;  /* 0x0000002c04049980 */ /* 0x000f62000c101d00 */
[----:B------:R-:W-:Y:S02]  /*3bf80*/  CS2R R20, SRZ ;  /* 0x0000000000147805 */ /* 0x000fe4000001ff00 */
[----:B------:R-:W-:Y:S02]  /*3bf90*/  CS2R R52, SRZ ;  /* 0x0000000000347805 */ /* 0x000fe4000001ff00 */
[----:B------:R-:W-:Y:S02]  /*3bfa0*/  CS2R R58, SRZ ;  /* 0x00000000003a7805 */ /* 0x000fe4000001ff00 */
[----:B------:R-:W-:Y:S01]  /*3bfb0*/  CS2R R56, SRZ ;  /* 0x0000000000387805 */ /* 0x000fe2000001ff00 */
[----:B--2---:R-:W-:Y:S02]  /*3bfc0*/  @!P1 IMAD.MOV.U32 R20, RZ, RZ, R8 ;  /* 0x000000ffff149224 */ /* 0x004fe400078e0008 */
[----:B------:R-:W-:-:S02]  /*3bfd0*/  @!P1 IMAD.MOV.U32 R21, RZ, RZ, R9 ;  /* 0x000000ffff159224 */ /* 0x000fc400078e0009 */
[----:B------:R-:W-:Y:S02]  /*3bfe0*/  IMAD.MOV.U32 R12, RZ, RZ, R20 ;  /* 0x000000ffff0c7224 */ /* 0x000fe400078e0014 */
[----:B------:R-:W-:Y:S02]  /*3bff0*/  IMAD.MOV.U32 R13, RZ, RZ, R21 ;  /* 0x000000ffff0d7224 */ /* 0x000fe400078e0015 */
[----:B------:R-:W-:Y:S01]  /*3c000*/  @!P1 IMAD.MOV.U32 R53, RZ, RZ, R11 ;  /* 0x000000ffff359224 */ /* 0x000fe200078e000b */
[----:B------:R-:W-:Y:S01]  /*3c010*/  PRMT R75, R12, 0x7610, R75 ;  /* 0x000076100c4b7816 */ /* 0x000fe2000000004b */
[----:B------:R-:W-:Y:S01]  /*3c020*/  IMAD.MOV.U32 R12, RZ, RZ, 0x1 ;  /* 0x00000001ff0c7424 */ /* 0x000fe200078e00ff */
[----:B------:R-:W-:Y:S01]  /*3c030*/  PRMT R79, R13, 0x7610, R79 ;  /* 0x000076100d4f7816 */ /* 0x000fe2000000004f */
[----:B------:R-:W-:Y:S02]  /*3c040*/  IMAD.MOV.U32 R13, RZ, RZ, R24 ;  /* 0x000000ffff0d7224 */ /* 0x000fe400078e0018 */
[----:B------:R-:W-:-:S02]  /*3c050*/  IMAD.MOV.U32 R11, RZ, RZ, 0x1c1f ;  /* 0x00001c1fff0b7424 */ /* 0x000fc400078e00ff */
[----:B------:R-:W-:Y:S02]  /*3c060*/  @!P1 IMAD.MOV.U32 R52, RZ, RZ, R10 ;  /* 0x000000ffff349224 */ /* 0x000fe400078e000a */
[----:B------:R-:W-:-:S07]  /*3c070*/  IMAD.MOV.U32 R9, RZ, RZ, R53 ;  /* 0x000000ffff097224 */ /* 0x000fce00078e0035 */
[----:B-----5:R-:W-:Y:S05]  /*3c080*/  WARPSYNC.COLLECTIVE R15, `(.L_x_4281) ;  /* 0x000000000f087348 */ /* 0x020fea0003c00000 */
[----:B------:R0:W1:Y:S02]  /*3c090*/  SHFL.IDX P6, R14, R13, R12, R11 ;  /* 0x0000000c0d0e7389 */ /* 0x00006400000c000b */
[----:B01---5:R-:W-:Y:S01]  /*3c0a0*/  ENDCOLLECTIVE ;  /* 0x000000000000791b */ /* 0x023fe20003800000 */
.L_x_4281:
[----:B------:R-:W-:Y:S02]  /*3c0b0*/  IMAD.MOV.U32 R8, RZ, RZ, R52 ;  /* 0x000000ffff087224 */ /* 0x000fe400078e0034 */
[----:B------:R-:W-:Y:S02]  /*3c0c0*/  @!P1 IMAD.MOV.U32 R58, RZ, RZ, R4 ;  /* 0x000000ffff3a9224 */ /* 0x000fe400078e0004 */
[----:B------:R-:W-:Y:S01]  /*3c0d0*/  @!P1 IMAD.MOV.U32 R59, RZ, RZ, R5 ;  /* 0x000000ffff3b9224 */ /* 0x000fe200078e0005 */
[----:B------:R-:W-:Y:S01]  /*3c0e0*/  PRMT R28, R8, 0x7610, R28 ;  /* 0x00007610081c7816 */ /* 0x000fe2000000001c */
[----:B------:R-:W-:Y:S02]  /*3c0f0*/  @!P1 IMAD.MOV.U32 R56, RZ, RZ, R6 ;  /* 0x000000ffff389224 */ /* 0x000fe400078e0006 */
[----:B------:R-:W-:Y:S02]  /*3c100*/  @!P1 IMAD.MOV.U32 R57, RZ, RZ, R7 ;  /* 0x000000ffff399224 */ /* 0x000fe400078e0007 */
[----:B------:R-:W-:-:S02]  /*3c110*/  IMAD.MOV.U32 R6, RZ, RZ, R58 ;  /* 0x000000ffff067224 */ /* 0x000fc400078e003a */
[----:B------:R-:W-:Y:S02]  /*3c120*/  IMAD.MOV.U32 R7, RZ, RZ, R59 ;  /* 0x000000ffff077224 */ /* 0x000fe400078e003b */
[----:B------:R-:W-:Y:S01]  /*3c130*/  IMAD.MOV.U32 R13, RZ, RZ, R44 ;  /* 0x000000ffff0d7224 */ /* 0x000fe200078e002c */
[----:B------:R-:W-:Y:S01]  /*3c140*/  PRMT R65, R65, 0x5410, R6 ;  /* 0x0000541041417816 */ /* 0x000fe20000000006 */
[----:B------:R-:W-:Y:S01]  /*3c150*/  IMAD.MOV.U32 R4, RZ, RZ, R56 ;  /* 0x000000ffff047224 */ /* 0x000fe200078e0038 */
[----:B------:R-:W-:Y:S01]  /*3c160*/  PRMT R66, R66, 0x5410, R7 ;  /* 0x0000541042427816 */ /* 0x000fe20000000007 */
[----:B------:R-:W-:Y:S01]  /*3c170*/  IMAD.MOV.U32 R5, RZ, RZ, R57 ;  /* 0x000000ffff057224 */ /* 0x000fe200078e0039 */
[----:B------:R-:W-:Y:S02]  /*3c180*/  PRMT R44, R9, 0x7610, R44 ;  /* 0x00007610092c7816 */ /* 0x000fe4000000002c */
[----:B------:R-:W-:Y:S02]  /*3c190*/  CS2R R6, SRZ ;  /* 0x0000000000067805 */ /* 0x000fe4000001ff00 */
[----:B------:R-:W-:Y:S01]  /*3c1a0*/  PRMT R70, R4, 0x7610, R70 ;  /* 0x0000761004467816 */ /* 0x000fe20000000046 */
[----:B------:R-:W-:-:S07]  /*3c1b0*/  IMAD.MOV.U32 R24, RZ, RZ, R14 ;  /* 0x000000ffff187224 */ /* 0x000fce00078e000e */
[----:B------:R-:W-:Y:S05]  /*3c1c0*/  WARPSYNC.COLLECTIVE R15, `(.L_x_4282) ;  /* 0x000000000f087348 */ /* 0x000fea0003c00000 */
[----:B------:R0:W1:Y:S02]  /*3c1d0*/  SHFL.IDX P6, R14, R13, R12, R11 ;  /* 0x0000000c0d0e7389 */ /* 0x00006400000c000b */
[----:B01----:R-:W-:Y:S01]  /*3c1e0*/  ENDCOLLECTIVE ;  /* 0x000000000000791b */ /* 0x003fe20003800000 */
.L_x_4282:
[----:B------:R-:W-:Y:S02]  /*3c1f0*/  IMAD.MOV.U32 R13, RZ, RZ, R26 ;  /* 0x000000ffff0d7224 */ /* 0x000fe400078e001a */
[----:B------:R-:W-:-:S07]  /*3c200*/  IMAD.MOV.U32 R25, RZ, RZ, R14 ;  /* 0x000000ffff197224 */ /* 0x000fce00078e000e */
[----:B------:R-:W-:Y:S05]  /*3c210*/  WARPSYNC.COLLECTIVE R15, `(.L_x_4283) ;  /* 0x000000000f087348 */ /* 0x000fea0003c00000 */
[----:B------:R0:W1:Y:S02]  /*3c220*/  SHFL.IDX P6, R14, R13, R12, R11 ;  /* 0x0000000c0d0e7389 */ /* 0x00006400000c000b */
[----:B01----:R-:W-:Y:S01]  /*3c230*/  ENDCOLLECTIVE ;  /* 0x000000000000791b */ /* 0x003fe20003800000 */
.L_x_4283:
[----:B------:R-:W-:Y:S01]  /*3c240*/  IMAD.MOV.U32 R13, RZ, RZ, R60 ;  /* 0x000000ffff0d7224 */ /* 0x000fe200078e003c */
[----:B------:R-:W-:Y:S01]  /*3c250*/  PRMT R60, R60, 0x5410, R5 ;  /* 0x000054103c3c7816 */ /* 0x000fe20000000005 */
[----:B------:R-:W-:-:S07]  /*3c260*/  IMAD.MOV.U32 R26, RZ, RZ, R14 ;  /* 0x000000ffff1a7224 */ /* 0x000fce00078e000e */
[----:B------:R-:W-:Y:S05]  /*3c270*/  WARPSYNC.COLLECTIVE R15, `(.L_x_4284) ;  /* 0x000000000f087348 */ /* 0x000fea0003c00000 */
[----:B------:R0:W1:Y:S02]  /*3c280*/  SHFL.IDX P6, R14, R13, R12, R11 ;  /* 0x0000000c0d0e7389 */ /* 0x00006400000c000b */
[----:B01----:R-:W-:Y:S01]  /*3c290*/  ENDCOLLECTIVE ;  /* 0x000000000000791b */ /* 0x003fe20003800000 */
.L_x_4284:
[----:B------:R-:W-:Y:S05]  /*3c2a0*/  BRA `(.L_x_4285) ;  /* 0xfffffcdc004c7947 */ /* 0x000fea000383ffff */
.L_x_3960:
[----:B0-----:R0:W1:Y:S02]  /*3c2b0*/  SYNCS.PHASECHK.TRANS64.TRYWAIT P1, [R2+URZ+0x32400], R13 ;  /* 0x0324000d020075a7 */ /* 0x001064000802017f */
[----:B-1----:R-:W-:Y:S05]  /*3c2c0*/  @!P1 NANOSLEEP.SYNCS 0x989680 ;  /* 0x009896800000995d */ /* 0x002fea0003900000 */
[----:B------:R-:W1:Y:S02]  /*3c2d0*/  @!P1 SYNCS.PHASECHK.TRANS64 P1, [R2+URZ+0x32400], R13 ;  /* 0x0324000d020095a7 */ /* 0x000e64000802007f */
[----:B-1----:R-:W-:Y:S05]  /*3c2e0*/  @!P1 BRA `(.L_x_3960) ;  /* 0xfffffffc00f09947 */ /* 0x002fea000383ffff */
[----:B------:R-:W-:Y:S05]  /*3c2f0*/  BRA `(.L_x_4286) ;  /* 0xfffffcdc00a87947 */ /* 0x000fea000383ffff */
.L_x_3974:
[----:B0-----:R0:W1:Y:S02]  /*3c300*/  SYNCS.PHASECHK.TRANS64.TRYWAIT P0, [R2+URZ], R7 ;  /* 0x00000007020075a7 */ /* 0x001064000800017f */
[----:B-1----:R-:W-:Y:S05]  /*3c310*/  @!P0 NANOSLEEP.SYNCS 0x989680 ;  /* 0x009896800000895d */ /* 0x002fea0003900000 */
[----:B------:R-:W1:Y:S02]  /*3c320*/  @!P0 SYNCS.PHASECHK.TRANS64 P0, [R2+URZ], R7 ;  /* 0x00000007020085a7 */ /* 0x000e64000800007f */
[----:B-1----:R-:W-:Y:S05]  /*3c330*/  @!P0 BRA `(.L_x_3974) ;  /* 0xfffffffc00f08947 */ /* 0x002fea000383ffff */
[----:B------:R-:W-:Y:S05]  /*3c340*/  BRA `(.L_x_3973) ;  /* 0xfffffcf400b87947 */ /* 0x000fea000383ffff */
.L_x_3981:
[----:B0-----:R0:W1:Y:S02]  /*3c350*/  SYNCS.PHASECHK.TRANS64.TRYWAIT P0, [R6+URZ], R7 ;  /* 0x00000007060075a7 */ /* 0x001064000800017f */
[----:B-1----:R-:W-:Y:S05]  /*3c360*/  @!P0 NANOSLEEP.SYNCS 0x989680 ;  /* 0x009896800000895d */ /* 0x002fea0003900000 */
[----:B------:R-:W1:Y:S02]  /*3c370*/  @!P0 SYNCS.PHASECHK.TRANS64 P0, [R6+URZ], R7 ;  /* 0x00000007060085a7 */ /* 0x000e64000800007f */
[----:B-1----:R-:W-:Y:S05]  /*3c380*/  @!P0 BRA `(.L_x_3981) ;  /* 0xfffffffc00f08947 */ /* 0x002fea000383ffff */
[----:B------:R-:W-:Y:S05]  /*3c390*/  BRA `(.L_x_3980) ;  /* 0xfffffcf800dc7947 */ /* 0x000fea000383ffff */
.L_x_4008:
[----:B-1----:R1:W2:Y:S02]  /*3c3a0*/  SYNCS.PHASECHK.TRANS64.TRYWAIT P0, [R10+URZ], R11 ;  /* 0x0000000b0a0075a7 */ /* 0x0022a4000800017f */
[----:B--2---:R-:W-:Y:S05]  /*3c3b0*/  @!P0 NANOSLEEP.SYNCS 0x989680 ;  /* 0x009896800000895d */ /* 0x004fea0003900000 */
[----:B------:R-:W2:Y:S02]  /*3c3c0*/  @!P0 SYNCS.PHASECHK.TRANS64 P0, [R10+URZ], R11 ;  /* 0x0000000b0a0085a7 */ /* 0x000ea4000800007f */
[----:B--2---:R-:W-:Y:S05]  /*3c3d0*/  @!P0 BRA `(.L_x_4008) ;  /* 0xfffffffc00f08947 */ /* 0x004fea000383ffff */
[----:B------:R-:W-:Y:S05]  /*3c3e0*/  BRA `(.L_x_4007) ;  /* 0xfffffda800d47947 */ /* 0x000fea000383ffff */
.L_x_4015:
[----:B0-----:R0:W1:Y:S02]  /*3c3f0*/  SYNCS.PHASECHK.TRANS64.TRYWAIT P0, [R8+URZ], R9 ;  /* 0x00000009080075a7 */ /* 0x001064000800017f */
[----:B-1----:R-:W-:Y:S05]  /*3c400*/  @!P0 NANOSLEEP.SYNCS 0x989680 ;  /* 0x009896800000895d */ /* 0x002fea0003900000 */
[----:B------:R-:W1:Y:S02]  /*3c410*/  @!P0 SYNCS.PHASECHK.TRANS64 P0, [R8+URZ], R9 ;  /* 0x00000009080085a7 */ /* 0x000e64000800007f */
[----:B-1----:R-:W-:Y:S05]  /*3c420*/  @!P0 BRA `(.L_x_4015) ;  /* 0xfffffffc00f08947 */ /* 0x002fea000383ffff */
[----:B------:R-:W-:Y:S05]  /*3c430*/  BRA `(.L_x_4014) ;  /* 0xfffffdb0000c7947 */ /* 0x000fea000383ffff */
.L_x_4028:
[----:B-1----:R1:W2:Y:S02]  /*3c440*/  SYNCS.PHASECHK.TRANS64.TRYWAIT P0, [R8+URZ], R9 ;  /* 0x00000009080075a7 */ /* 0x0022a4000800017f */
[----:B--2---:R-:W-:Y:S05]  /*3c450*/  @!P0 NANOSLEEP.SYNCS 0x989680 ;  /* 0x009896800000895d */ /* 0x004fea0003900000 */
[----:B------:R-:W2:Y:S02]  /*3c460*/  @!P0 SYNCS.PHASECHK.TRANS64 P0, [R8+URZ], R9 ;  /* 0x00000009080085a7 */ /* 0x000ea4000800007f */
[----:B--2---:R-:W-:Y:S05]  /*3c470*/  @!P0 BRA `(.L_x_4028) ;  /* 0xfffffffc00f08947 */ /* 0x004fea000383ffff */
[----:B------:R-:W-:Y:S05]  /*3c480*/  BRA `(.L_x_4027) ;  /* 0xfffffe4800c07947 */ /* 0x000fea000383ffff */
.L_x_4035:
[----:B-1----:R1:W2:Y:S02]  /*3c490*/  SYNCS.PHASECHK.TRANS64.TRYWAIT P0, [R8+URZ], R9 ;  /* 0x00000009080075a7 */ /* 0x0022a4000800017f */
[----:B--2---:R-:W-:Y:S05]  /*3c4a0*/  @!P0 NANOSLEEP.SYNCS 0x989680 ;  /* 0x009896800000895d */ /* 0x004fea0003900000 */
[----:B------:R-:W2:Y:S02]  /*3c4b0*/  @!P0 SYNCS.PHASECHK.TRANS64 P0, [R8+URZ], R9 ;  /* 0x00000009080085a7 */ /* 0x000ea4000800007f */
[----:B--2---:R-:W-:Y:S05]  /*3c4c0*/  @!P0 BRA `(.L_x_4035) ;  /* 0xfffffffc00f08947 */ /* 0x004fea000383ffff */
[----:B------:R-:W-:Y:S05]  /*3c4d0*/  BRA `(.L_x_4034) ;  /* 0xfffffe4c00f87947 */ /* 0x000fea000383ffff */
.L_x_4055:
[----:B------:R-:W-:Y:S02]  /*3c4e0*/  IMAD.MOV.U32 R13, RZ, RZ, R19 ;  /* 0x000000ffff0d7224 */ /* 0x000fe400078e0013 */
[----:B------:R-:W-:Y:S02]  /*3c4f0*/  IMAD.MOV.U32 R12, RZ, RZ, RZ ;  /* 0x000000ffff0c7224 */ /* 0x000fe400078e00ff */
[----:B------:R-:W-:Y:S02]  /*3c500*/  IMAD.MOV.U32 R11, RZ, RZ, 0x181f ;  /* 0x0000181fff0b7424 */ /* 0x000fe400078e00ff */
[----:B------:R-:W-:-:S07]  /*3c510*/  IMAD.MOV.U32 R15, RZ, RZ, -0x1 ;  /* 0xffffffffff0f7424 */ /* 0x000fce00078e00ff */
[----:B-----5:R-:W-:Y:S05]  /*3c520*/  WARPSYNC.COLLECTIVE R15, `(.L_x_4287) ;  /* 0x000000000f087348 */ /* 0x020fea0003c00000 */
[----:B------:R0:W1:Y:S02]  /*3c530*/  SHFL.IDX P6, R14, R13, R12, R11 ;  /* 0x0000000c0d0e7389 */ /* 0x00006400000c000b */
[----:B01---5:R-:W-:Y:S01]  /*3c540*/  ENDCOLLECTIVE ;  /* 0x000000000000791b */ /* 0x023fe20003800000 */
.L_x_4287:
[----:B------:R-:W-:Y:S02]  /*3c550*/  IMAD.MOV.U32 R13, RZ, RZ, R18 ;  /* 0x000000ffff0d7224 */ /* 0x000fe400078e0012 */
[----:B------:R-:W-:-:S07]  /*3c560*/  IMAD.MOV.U32 R3, RZ, RZ, R14 ;  /* 0x000000ffff037224 */ /* 0x000fce00078e000e */
[----:B------:R-:W-:Y:S05]  /*3c570*/  WARPSYNC.COLLECTIVE R15, `(.L_x_4288) ;  /* 0x000000000f087348 */ /* 0x000fea0003c00000 */
[----:B------:R0:W1:Y:S02]  /*3c580*/  SHFL.IDX P6, R14, R13, R12, R11 ;  /* 0x0000000c0d0e7389 */ /* 0x00006400000c000b */
[----:B01----:R-:W-:Y:S01]  /*3c590*/  ENDCOLLECTIVE ;  /* 0x000000000000791b */ /* 0x003fe20003800000 */
.L_x_4288:
[----:B------:R-:W-:Y:S05]  /*3c5a0*/  BRA `(.L_x_4289) ;  /* 0xffffff2800b47947 */ /* 0x000fea000383ffff */
.L_x_4058:
        /* <DEDUP_REMOVED lines=8> */
.L_x_4291:
[----:B------:R-:W-:Y:S05]  /*3c630*/  BSYNC B1 ;  /* 0x0000000000017941 */ /* 0x000fea0003800000 */
.L_x_4290:
        /* <DEDUP_REMOVED lines=8> */
.L_x_4292:
[----:B------:R-:W-:Y:S05]  /*3c6c0*/  BRA `(.L_x_4293) ;  /* 0xffffff2800d47947 */ /* 0x000fea000383ffff */
.L_x_4061:
        /* <DEDUP_REMOVED lines=8> */
.L_x_4295:
[----:B------:R-:W-:Y:S05]  /*3c750*/  BSYNC B1 ;  /* 0x0000000000017941 */ /* 0x000fea0003800000 */
.L_x_4294:
        /* <DEDUP_REMOVED lines=8> */
.L_x_4296:
[----:B------:R-:W-:Y:S05]  /*3c7e0*/  BRA `(.L_x_4297) ;  /* 0xffffff2800f47947 */ /* 0x000fea000383ffff */
.L_x_4064:
        /* <DEDUP_REMOVED lines=8> */
.L_x_4299:
[----:B------:R-:W-:Y:S05]  /*3c870*/  BSYNC B1 ;  /* 0x0000000000017941 */ /* 0x000fea0003800000 */
.L_x_4298:
        /* <DEDUP_REMOVED lines=8> */
.L_x_4300:
[----:B------:R-:W-:Y:S05]  /*3c900*/  BRA `(.L_x_4301) ;  /* 0xffffff2c00147947 */ /* 0x000fea000383ffff */
.L_x_4066:
[----:B------:R-:W-:Y:S02]  /*3c910*/  IMAD.MOV.U32 R13, RZ, RZ, R4 ;  /* 0x000000ffff0d7224 */ /* 0x000fe400078e0004 */
[----:B------:R-:W-:Y:S02]  /*3c920*/  IMAD.MOV.U32 R12, RZ, RZ, RZ ;  /* 0x000000ffff0c7224 */ /* 0x000fe400078e00ff */
[----:B------:R-:W-:Y:S02]  /*3c930*/  IMAD.MOV.U32 R11, RZ, RZ, 0x1c1f ;  /* 0x00001c1fff0b7424 */ /* 0x000fe400078e00ff */
[----:B------:R-:W-:-:S07]  /*3c940*/  IMAD.MOV.U32 R15, RZ, RZ, -0x1 ;  /* 0xffffffffff0f7424 */ /* 0x000fce00078e00ff */
[----:B0-----:R-:W-:Y:S05]  /*3c950*/  WARPSYNC.COLLECTIVE R15, `(.L_x_4302) ;  /* 0x000000000f087348 */ /* 0x001fea0003c00000 */
[----:B------:R1:W2:Y:S02]  /*3c960*/  SHFL.IDX P6, R14, R13, R12, R11 ;  /* 0x0000000c0d0e7389 */ /* 0x0002a400000c000b */
[----:B012---:R-:W-:Y:S01]  /*3c970*/  ENDCOLLECTIVE ;  /* 0x000000000000791b */ /* 0x007fe20003800000 */
.L_x_4302:
[----:B------:R-:W-:Y:S02]  /*3c980*/  IMAD.MOV.U32 R13, RZ, RZ, R3 ;  /* 0x000000ffff0d7224 */ /* 0x000fe400078e0003 */
[----:B------:R-:W-:-:S07]  /*3c990*/  IMAD.MOV.U32 R5, RZ, RZ, R14 ;  /* 0x000000ffff057224 */ /* 0x000fce00078e000e */
[----:B------:R-:W-:Y:S05]  /*3c9a0*/  WARPSYNC.COLLECTIVE R15, `(.L_x_4303) ;  /* 0x000000000f087348 */ /* 0x000fea0003c00000 */
[----:B------:R0:W1:Y:S02]  /*3c9b0*/  SHFL.IDX P6, R14, R13, R12, R11 ;  /* 0x0000000c0d0e7389 */ /* 0x00006400000c000b */
[----:B01----:R-:W-:Y:S01]  /*3c9c0*/  ENDCOLLECTIVE ;  /* 0x000000000000791b */ /* 0x003fe20003800000 */
.L_x_4303:
[----:B------:R-:W-:Y:S01]  /*3c9d0*/  IMAD.MOV.U32 R6, RZ, RZ, R14 ;  /* 0x000000ffff067224 */ /* 0x000fe200078e000e */
[----:B------:R-:W-:Y:S06]  /*3c9e0*/  BRA `(.L_x_4304) ;  /* 0xffffff3000187947 */ /* 0x000fec000383ffff */
.L_x_4069:
[----:B------:R-:W-:Y:S01]  /*3c9f0*/  BSSY B1, `(.L_x_4305) ;  /* 0x0000008000017945 */ /* 0x000fe20003800000 */
[----:B------:R-:W-:Y:S02]  /*3ca00*/  IMAD.MOV.U32 R13, RZ, RZ, R4 ;  /* 0x000000ffff0d7224 */ /* 0x000fe400078e0004 */
[----:B------:R-:W-:Y:S02]  /*3ca10*/  IMAD.MOV.U32 R12, RZ, RZ, 0x1 ;  /* 0x00000001ff0c7424 */ /* 0x000fe400078e00ff */
[----:B----4-:R-:W-:Y:S02]  /*3ca20*/  IMAD.MOV.U32 R11, RZ, RZ, 0x1c1f ;  /* 0x00001c1fff0b7424 */ /* 0x010fe400078e00ff */
[----:B------:R-:W-:-:S07]  /*3ca30*/  IMAD.MOV.U32 R15, RZ, RZ, -0x1 ;  /* 0xffffffffff0f7424 */ /* 0x000fce00078e00ff */
[----:B0123--:R-:W-:Y:S05]  /*3ca40*/  WARPSYNC.COLLECTIVE R15, `(.L_x_4306) ;  /* 0x000000000f087348 */ /* 0x00ffea0003c00000 */
[----:B------:R4:W0:Y:S02]  /*3ca50*/  SHFL.IDX P6, R14, R13, R12, R11 ;  /* 0x0000000c0d0e7389 */ /* 0x00082400000c000b */
[----:B01234-:R-:W-:Y:S01]  /*3ca60*/  ENDCOLLECTIVE ;  /* 0x000000000000791b */ /* 0x01ffe20003800000 */
.L_x_4306:
[----:B------:R-:W-:Y:S05]  /*3ca70*/  BSYNC B1 ;  /* 0x0000000000017941 */ /* 0x000fea0003800000 */
.L_x_4305:
        /* <DEDUP_REMOVED lines=8> */
.L_x_4307:
[----:B------:R-:W-:Y:S05]  /*3cb00*/  BRA `(.L_x_4308) ;  /* 0xffffff3c00307947 */ /* 0x000fea000383ffff */
.L_x_4075:
[----:B------:R-:W-:Y:S02]  /*3cb10*/  IMAD.MOV.U32 R13, RZ, RZ, R4 ;  /* 0x000000ffff0d7224 */ /* 0x000fe400078e0004 */
[----:B------:R-:W-:Y:S02]  /*3cb20*/  IMAD.MOV.U32 R12, RZ, RZ, RZ ;  /* 0x000000ffff0c7224 */ /* 0x000fe400078e00ff */
[----:B------:R-:W-:Y:S02]  /*3cb30*/  IMAD.MOV.U32 R11, RZ, RZ, 0x181f ;  /* 0x0000181fff0b7424 */ /* 0x000fe400078e00ff */
[----:B------:R-:W-:-:S07]  /*3cb40*/  IMAD.MOV.U32 R15, RZ, RZ, -0x1 ;  /* 0xffffffffff0f7424 */ /* 0x000fce00078e00ff */
[----:B01----:R-:W-:Y:S05]  /*3cb50*/  WARPSYNC.COLLECTIVE R15, `(.L_x_4309) ;  /* 0x000000000f087348 */ /* 0x003fea0003c00000 */
[----:B------:R2:W3:Y:S02]  /*3cb60*/  SHFL.IDX P6, R14, R13, R12, R11 ;  /* 0x0000000c0d0e7389 */ /* 0x0004e400000c000b */
[----:B0123--:R-:W-:Y:S01]  /*3cb70*/  ENDCOLLECTIVE ;  /* 0x000000000000791b */ /* 0x00ffe20003800000 */
.L_x_4309:
[----:B------:R-:W-:Y:S02]  /*3cb80*/  IMAD.MOV.U32 R13, RZ, RZ, R0 ;  /* 0x000000ffff0d7224 */ /* 0x000fe400078e0000 */
[----:B------:R-:W-:-:S07]  /*3cb90*/  IMAD.MOV.U32 R3, RZ, RZ, R14 ;  /* 0x000000ffff037224 */ /* 0x000fce00078e000e */
[----:B------:R-:W-:Y:S05]  /*3cba0*/  WARPSYNC.COLLECTIVE R15, `(.L_x_4310) ;  /* 0x000000000f087348 */ /* 0x000fea0003c00000 */
[----:B------:R0:W1:Y:S02]  /*3cbb0*/  SHFL.IDX P6, R14, R13, R12, R11 ;  /* 0x0000000c0d0e7389 */ /* 0x00006400000c000b */
[----:B01----:R-:W-:Y:S01]  /*3cbc0*/  ENDCOLLECTIVE ;  /* 0x000000000000791b */ /* 0x003fe20003800000 */
.L_x_4310:
[----:B------:R-:W-:Y:S05]  /*3cbd0*/  BRA `(.L_x_4311) ;  /* 0xffffff5000cc7947 */ /* 0x000fea000383ffff */
.L_x_4078:
[----:B------:R-:W-:Y:S01]  /*3cbe0*/  BSSY B1, `(.L_x_4312) ;  /* 0x0000008000017945 */ /* 0x000fe20003800000 */
[----:B------:R-:W-:Y:S02]  /*3cbf0*/  IMAD.MOV.U32 R13, RZ, RZ, R4 ;  /* 0x000000ffff0d7224 */ /* 0x000fe400078e0004 */
[----:B------:R-:W-:Y:S02]  /*3cc00*/  IMAD.MOV.U32 R12, RZ, RZ, 0x1 ;  /* 0x00000001ff0c7424 */ /* 0x000fe400078e00ff */
[----:B---3--:R-:W-:Y:S02]  /*3cc10*/  IMAD.MOV.U32 R11, RZ, RZ, 0x181f ;  /* 0x0000181fff0b7424 */ /* 0x008fe400078e00ff */
[----:B------:R-:W-:-:S07]  /*3cc20*/  IMAD.MOV.U32 R15, RZ, RZ, -0x1 ;  /* 0xffffffffff0f7424 */ /* 0x000fce00078e00ff */
[----:B012-4-:R-:W-:Y:S05]  /*3cc30*/  WARPSYNC.COLLECTIVE R15, `(.L_x_4313) ;  /* 0x000000000f087348 */ /* 0x017fea0003c00000 */
[----:B----4-:R3:W4:Y:S02]  /*3cc40*/  SHFL.IDX P6, R14, R13, R12, R11 ;  /* 0x0000000c0d0e7389 */ /* 0x01072400000c000b */
[----:B01234-:R-:W-:Y:S01]  /*3cc50*/  ENDCOLLECTIVE ;  /* 0x000000000000791b */ /* 0x01ffe20003800000 */
.L_x_4313:
[----:B------:R-:W-:Y:S05]  /*3cc60*/  BSYNC B1 ;  /* 0x0000000000017941 */ /* 0x000fea0003800000 */
.L_x_4312:
        /* <DEDUP_REMOVED lines=8> */
.L_x_4314:
[----:B------:R-:W-:Y:S05]  /*3ccf0*/  BRA `(.L_x_4315) ;  /* 0xffffff5000f07947 */ /* 0x000fea000383ffff */
.L_x_4081:
[----:B------:R-:W-:Y:S01]  /*3cd00*/  BSSY B1, `(.L_x_4316) ;  /* 0x0000008000017945 */ /* 0x000fe20003800000 */
[----:B------:R-:W-:Y:S02]  /*3cd10*/  IMAD.MOV.U32 R13, RZ, RZ, R4 ;  /* 0x000000ffff0d7224 */ /* 0x000fe400078e0004 */
[----:B------:R-:W-:Y:S02]  /*3cd20*/  IMAD.MOV.U32 R12, RZ, RZ, 0x2 ;  /* 0x00000002ff0c7424 */ /* 0x000fe400078e00ff */
[----:B0-----:R-:W-:Y:S02]  /*3cd30*/  IMAD.MOV.U32 R11, RZ, RZ, 0x181f ;  /* 0x0000181fff0b7424 */ /* 0x001fe400078e00ff */
[----:B------:R-:W-:-:S07]  /*3cd40*/  IMAD.MOV.U32 R15, RZ, RZ, -0x1 ;  /* 0xffffffffff0f7424 */ /* 0x000fce00078e00ff */
[----:B-1234-:R-:W-:Y:S05]  /*3cd50*/  WARPSYNC.COLLECTIVE R15, `(.L_x_4317) ;  /* 0x000000000f087348 */ /* 0x01efea0003c00000 */
[----:B----4-:R0:W4:Y:S02]  /*3cd60*/  SHFL.IDX P6, R14, R13, R12, R11 ;  /* 0x0000000c0d0e7389 */ /* 0x01012400000c000b */
[----:B01234-:R-:W-:Y:S01]  /*3cd70*/  ENDCOLLECTIVE ;  /* 0x000000000000791b */ /* 0x01ffe20003800000 */
.L_x_4317:
[----:B------:R-:W-:Y:S05]  /*3cd80*/  BSYNC B1 ;  /* 0x0000000000017941 */ /* 0x000fea0003800000 */
.L_x_4316:
        /* <DEDUP_REMOVED lines=8> */
.L_x_4318:
[----:B------:R-:W-:Y:S05]  /*3ce10*/  BRA `(.L_x_4319) ;  /* 0xffffff5400107947 */ /* 0x000fea000383ffff */
.L_x_4084:
        /* <DEDUP_REMOVED lines=8> */
.L_x_4321:
[----:B------:R-:W-:Y:S05]  /*3cea0*/  BSYNC B1 ;  /* 0x0000000000017941 */ /* 0x000fea0003800000 */
.L_x_4320:
        /* <DEDUP_REMOVED lines=8> */
.L_x_4322:
[----:B------:R-:W-:Y:S05]  /*3cf30*/  BRA `(.L_x_4323) ;  /* 0xffffff5400307947 */ /* 0x000fea000383ffff */
.L_x_4111:
        /* <DEDUP_REMOVED lines=11> */
.L_x_4325:
[----:B------:R-:W-:Y:S05]  /*3cff0*/  BSYNC B1 ;  /* 0x0000000000017941 */ /* 0x000fea0003800000 */
.L_x_4324:
[----:B------:R-:W-:Y:S05]  /*3d000*/  BRA `(.L_x_4326) ;  /* 0xffffff7000f87947 */ /* 0x000fea000383ffff */
.L_x_4113:
[----:B------:R-:W-:Y:S01]  /*3d010*/  BSSY B1, `(.L_x_4327) ;  /* 0x0000006000017945 */ /* 0x000fe20003800000 */
[----:B------:R-:W-:-:S07]  /*3d020*/  IMAD.MOV.U32 R15, RZ, RZ, -0x1 ;  /* 0xffffffffff0f7424 */ /* 0x000fce00078e00ff */
[----:B0-----:R-:W-:Y:S05]  /*3d030*/  WARPSYNC.COLLECTIVE R15, `(.L_x_4328) ;  /* 0x000000000f0c7348 */ /* 0x001fea0003c00000 */
[----:B------:R-:W-:Y:S02]  /*3d040*/  ELECT P6, UR62, PT ;  /* 0x00000000003e782f */ /* 0x000fe400038c0000 */
[----:B------:R-:W-:Y:S01]  /*3d050*/  MOV R14, UR62 ;  /* 0x0000003e000e7c02 */ /* 0x000fe20008000f00 */
[----:B0-----:R-:W-:Y:S10]  /*3d060*/  ENDCOLLECTIVE ;  /* 0x000000000000791b */ /* 0x001ff40003800000 */
.L_x_4328:
[----:B------:R-:W-:Y:S05]  /*3d070*/  BSYNC B1 ;  /* 0x0000000000017941 */ /* 0x000fea0003800000 */
.L_x_4327:
[----:B------:R-:W-:Y:S05]  /*3d080*/  BRA `(.L_x_4112) ;  /* 0xffffff7000f07947 */ /* 0x000fea000383ffff */
.L_x_4115:
[----:B0-----:R0:W1:Y:S02]  /*3d090*/  SYNCS.PHASECHK.TRANS64.TRYWAIT P0, [R23+URZ+0x32420], R12 ;  /* 0x0324200c170075a7 */ /* 0x001064000800017f */
[----:B-1----:R-:W-:Y:S05]  /*3d0a0*/  @!P0 NANOSLEEP.SYNCS 0x989680 ;  /* 0x009896800000895d */ /* 0x002fea0003900000 */
[----:B------:R-:W1:Y:S02]  /*3d0b0*/  @!P0 SYNCS.PHASECHK.TRANS64 P0, [R23+URZ+0x32420], R12 ;  /* 0x0324200c170085a7 */ /* 0x000e64000800007f */
[----:B-1----:R-:W-:Y:S05]  /*3d0c0*/  @!P0 BRA `(.L_x_4115) ;  /* 0xfffffffc00f08947 */ /* 0x002fea000383ffff */
[----:B------:R-:W-:Y:S05]  /*3d0d0*/  BRA `(.L_x_4329) ;  /* 0xffffff7400007947 */ /* 0x000fea000383ffff */
.L_x_4119:
[----:B-1----:R1:W2:Y:S02]  /*3d0e0*/  SYNCS.PHASECHK.TRANS64.TRYWAIT P0, [R3+URZ+0x324a0], R7 ;  /* 0x0324a007030075a7 */ /* 0x0022a4000800017f */
[----:B--2---:R-:W-:Y:S05]  /*3d0f0*/  @!P0 NANOSLEEP.SYNCS 0x989680 ;  /* 0x009896800000895d */ /* 0x004fea0003900000 */
[----:B------:R-:W2:Y:S02]  /*3d100*/  @!P0 SYNCS.PHASECHK.TRANS64 P0, [R3+URZ+0x324a0], R7 ;  /* 0x0324a007030085a7 */ /* 0x000ea4000800007f */
[----:B--2---:R-:W-:Y:S05]  /*3d110*/  @!P0 BRA `(.L_x_4119) ;  /* 0xfffffffc00f08947 */ /* 0x004fea000383ffff */
[----:B------:R-:W-:Y:S05]  /*3d120*/  BRA `(.L_x_4330) ;  /* 0xffffff7400187947 */ /* 0x000fea000383ffff */
.L_x_4124:
[----:B0-----:R0:W2:Y:S02]  /*3d130*/  SYNCS.PHASECHK.TRANS64.TRYWAIT P0, [R3+URZ+0x324c0], R7 ;  /* 0x0324c007030075a7 */ /* 0x0010a4000800017f */
[----:B--2---:R-:W-:Y:S05]  /*3d140*/  @!P0 NANOSLEEP.SYNCS 0x989680 ;  /* 0x009896800000895d */ /* 0x004fea0003900000 */
[----:B------:R-:W2:Y:S02]  /*3d150*/  @!P0 SYNCS.PHASECHK.TRANS64 P0, [R3+URZ+0x324c0], R7 ;  /* 0x0324c007030085a7 */ /* 0x000ea4000800007f */
[----:B--2---:R-:W-:Y:S05]  /*3d160*/  @!P0 BRA `(.L_x_4124) ;  /* 0xfffffffc00f08947 */ /* 0x004fea000383ffff */
[----:B------:R-:W-:Y:S05]  /*3d170*/  BRA `(.L_x_4331) ;  /* 0xffffff7400947947 */ /* 0x000fea000383ffff */
.L_x_4134:
[----:B-1----:R1:W2:Y:S02]  /*3d180*/  SYNCS.PHASECHK.TRANS64.TRYWAIT P1, [R9+URZ+0x324a0], R2 ;  /* 0x0324a002090075a7 */ /* 0x0022a4000802017f */
[----:B--2---:R-:W-:Y:S05]  /*3d190*/  @!P1 NANOSLEEP.SYNCS 0x989680 ;  /* 0x009896800000995d */ /* 0x004fea0003900000 */
[----:B------:R-:W2:Y:S02]  /*3d1a0*/  @!P1 SYNCS.PHASECHK.TRANS64 P1, [R9+URZ+0x324a0], R2 ;  /* 0x0324a002090095a7 */ /* 0x000ea4000802007f */
[----:B--2---:R-:W-:Y:S05]  /*3d1b0*/  @!P1 BRA `(.L_x_4134) ;  /* 0xfffffffc00f09947 */ /* 0x004fea000383ffff */
[----:B------:R-:W-:Y:S05]  /*3d1c0*/  BRA `(.L_x_4332) ;  /* 0xffffff7c00087947 */ /* 0x000fea000383ffff */
.L_x_4139:
[----:B0-----:R0:W2:Y:S02]  /*3d1d0*/  SYNCS.PHASECHK.TRANS64.TRYWAIT P1, [R9+URZ+0x324c0], R2 ;  /* 0x0324c002090075a7 */ /* 0x0010a4000802017f */
[----:B--2---:R-:W-:Y:S05]  /*3d1e0*/  @!P1 NANOSLEEP.SYNCS 0x989680 ;  /* 0x009896800000995d */ /* 0x004fea0003900000 */
[----:B------:R-:W2:Y:S02]  /*3d1f0*/  @!P1 SYNCS.PHASECHK.TRANS64 P1, [R9+URZ+0x324c0], R2 ;  /* 0x0324c002090095a7 */ /* 0x000ea4000802007f */
[----:B--2---:R-:W-:Y:S05]  /*3d200*/  @!P1 BRA `(.L_x_4139) ;  /* 0xfffffffc00f09947 */ /* 0x004fea000383ffff */
[----:B------:R-:W-:Y:S05]  /*3d210*/  BRA `(.L_x_4333) ;  /* 0xffffff7c00807947 */ /* 0x000fea000383ffff */
.L_x_4165:
        /* <DEDUP_REMOVED lines=11> */
.L_x_4335:
[----:B------:R-:W-:Y:S05]  /*3d2d0*/  BSYNC B0 ;  /* 0x0000000000007941 */ /* 0x000fea0003800000 */
.L_x_4334:
[----:B------:R-:W-:Y:S05]  /*3d2e0*/  BRA `(.L_x_4336) ;  /* 0xffffff9000947947 */ /* 0x000fea000383ffff */
.L_x_4168:
[----:B-1----:R1:W2:Y:S02]  /*3d2f0*/  SYNCS.PHASECHK.TRANS64.TRYWAIT P0, [R17+URZ+0x32440], R0 ;  /* 0x03244000110075a7 */ /* 0x0022a4000800017f */
[----:B--2---:R-:W-:Y:S05]  /*3d300*/  @!P0 NANOSLEEP.SYNCS 0x989680 ;  /* 0x009896800000895d */ /* 0x004fea0003900000 */
[----:B------:R-:W2:Y:S02]  /*3d310*/  @!P0 SYNCS.PHASECHK.TRANS64 P0, [R17+URZ+0x32440], R0 ;  /* 0x03244000110085a7 */ /* 0x000ea4000800007f */
[----:B--2---:R-:W-:Y:S05]  /*3d320*/  @!P0 BRA `(.L_x_4168) ;  /* 0xfffffffc00f08947 */ /* 0x004fea000383ffff */
[----:B------:R-:W-:Y:S05]  /*3d330*/  BRA `(.L_x_4337) ;  /* 0xffffff9000a87947 */ /* 0x000fea000383ffff */
.L_x_4169:
        /* <DEDUP_REMOVED lines=8> */
.L_x_4339:
[----:B------:R-:W-:Y:S05]  /*3d3c0*/  BSYNC B0 ;  /* 0x0000000000007941 */ /* 0x000fea0003800000 */
.L_x_4338:
        /* <DEDUP_REMOVED lines=9> */
.L_x_4340:
[----:B------:R-:W-:Y:S02]  /*3d460*/  IMAD.MOV.U32 R13, RZ, RZ, R4 ;  /* 0x000000ffff0d7224 */ /* 0x000fe400078e0004 */
[----:B------:R-:W-:Y:S02]  /*3d470*/  IMAD.MOV.U32 R12, RZ, RZ, 0x1 ;  /* 0x00000001ff0c7424 */ /* 0x000fe400078e00ff */
[----:B------:R-:W-:-:S07]  /*3d480*/  IMAD.MOV.U32 R3, RZ, RZ, R14 ;  /* 0x000000ffff037224 */ /* 0x000fce00078e000e */
[----:B------:R-:W-:Y:S05]  /*3d490*/  WARPSYNC.COLLECTIVE R15, `(.L_x_4341) ;  /* 0x000000000f087348 */ /* 0x000fea0003c00000 */
[----:B------:R0:W1:Y:S02]  /*3d4a0*/  SHFL.IDX P6, R14, R13, R12, R11 ;  /* 0x0000000c0d0e7389 */ /* 0x00006400000c000b */
[----:B01----:R-:W-:Y:S01]  /*3d4b0*/  ENDCOLLECTIVE ;  /* 0x000000000000791b */ /* 0x003fe20003800000 */
.L_x_4341:
        /* <DEDUP_REMOVED lines=15> */
.L_x_4342:
[----:B------:R-:W-:Y:S02]  /*3d5b0*/  @P0 IMAD R6, R5, 0x2, R23 ;  /* 0x0000000205060824 */ /* 0x000fe400078e0217 */
[----:B------:R-:W-:Y:S02]  /*3d5c0*/  IMAD.MOV.U32 R13, RZ, RZ, R4 ;  /* 0x000000ffff0d7224 */ /* 0x000fe400078e0004 */
[----:B------:R-:W-:Y:S02]  /*3d5d0*/  IMAD.MOV.U32 R12, RZ, RZ, 0x2 ;  /* 0x00000002ff0c7424 */ /* 0x000fe400078e00ff */
[----:B------:R-:W-:-:S07]  /*3d5e0*/  IMAD.MOV.U32 R3, RZ, RZ, R14 ;  /* 0x000000ffff037224 */ /* 0x000fce00078e000e */
[----:B------:R-:W-:Y:S05]  /*3d5f0*/  WARPSYNC.COLLECTIVE R15, `(.L_x_4343) ;  /* 0x000000000f087348 */ /* 0x000fea0003c00000 */
[----:B------:R0:W1:Y:S02]  /*3d600*/  SHFL.IDX P6, R14, R13, R12, R11 ;  /* 0x0000000c0d0e7389 */ /* 0x00006400000c000b */
[----:B01----:R-:W-:Y:S01]  /*3d610*/  ENDCOLLECTIVE ;  /* 0x000000000000791b */ /* 0x003fe20003800000 */
.L_x_4343:
        /* <DEDUP_REMOVED lines=15> */
.L_x_4344:
[----:B------:R-:W-:Y:S02]  /*3d710*/  @P0 IMAD R6, R5, 0x2, R23 ;  /* 0x0000000205060824 */ /* 0x000fe400078e0217 */
[----:B------:R-:W-:Y:S02]  /*3d720*/  IMAD.MOV.U32 R13, RZ, RZ, R4 ;  /* 0x000000ffff0d7224 */ /* 0x000fe400078e0004 */
[----:B------:R-:W-:Y:S02]  /*3d730*/  IMAD.MOV.U32 R12, RZ, RZ, 0x3 ;  /* 0x00000003ff0c7424 */ /* 0x000fe400078e00ff */
[----:B------:R-:W-:-:S07]  /*3d740*/  IMAD.MOV.U32 R3, RZ, RZ, R14 ;  /* 0x000000ffff037224 */ /* 0x000fce00078e000e */
[----:B------:R-:W-:Y:S05]  /*3d750*/  WARPSYNC.COLLECTIVE R15, `(.L_x_4345) ;  /* 0x000000000f087348 */ /* 0x000fea0003c00000 */
[----:B------:R0:W1:Y:S02]  /*3d760*/  SHFL.IDX P6, R14, R13, R12, R11 ;  /* 0x0000000c0d0e7389 */ /* 0x00006400000c000b */
[----:B01----:R-:W-:Y:S01]  /*3d770*/  ENDCOLLECTIVE ;  /* 0x000000000000791b */ /* 0x003fe20003800000 */
.L_x_4345:
        /* <DEDUP_REMOVED lines=15> */
.L_x_4346:
[----:B------:R-:W-:Y:S02]  /*3d870*/  @P0 IMAD R6, R5, 0x2, R23 ;  /* 0x0000000205060824 */ /* 0x000fe400078e0217 */
[----:B------:R-:W-:Y:S02]  /*3d880*/  IMAD.MOV.U32 R13, RZ, RZ, R4 ;  /* 0x000000ffff0d7224 */ /* 0x000fe400078e0004 */
[----:B------:R-:W-:Y:S02]  /*3d890*/  IMAD.MOV.U32 R12, RZ, RZ, 0x4 ;  /* 0x00000004ff0c7424 */ /* 0x000fe400078e00ff */
[----:B------:R-:W-:-:S07]  /*3d8a0*/  IMAD.MOV.U32 R3, RZ, RZ, R14 ;  /* 0x000000ffff037224 */ /* 0x000fce00078e000e */
[----:B------:R-:W-:Y:S05]  /*3d8b0*/  WARPSYNC.COLLECTIVE R15, `(.L_x_4347) ;  /* 0x000000000f087348 */ /* 0x000fea0003c00000 */
[----:B------:R0:W1:Y:S02]  /*3d8c0*/  SHFL.IDX P6, R14, R13, R12, R11 ;  /* 0x0000000c0d0e7389 */ /* 0x00006400000c000b */
[----:B01----:R-:W-:Y:S01]  /*3d8d0*/  ENDCOLLECTIVE ;  /* 0x000000000000791b */ /* 0x003fe20003800000 */
.L_x_4347:
        /* <DEDUP_REMOVED lines=15> */
.L_x_4348:
[----:B------:R-:W-:Y:S02]  /*3d9d0*/  @P0 IMAD R6, R5, 0x2, R23 ;  /* 0x0000000205060824 */ /* 0x000fe400078e0217 */
[----:B------:R-:W-:Y:S02]  /*3d9e0*/  IMAD.MOV.U32 R13, RZ, RZ, R4 ;  /* 0x000000ffff0d7224 */ /* 0x000fe400078e0004 */
[----:B------:R-:W-:Y:S02]  /*3d9f0*/  IMAD.MOV.U32 R12, RZ, RZ, 0x5 ;  /* 0x00000005ff0c7424 */ /* 0x000fe400078e00ff */
[----:B------:R-:W-:-:S07]  /*3da00*/  IMAD.MOV.U32 R3, RZ, RZ, R14 ;  /* 0x000000ffff037224 */ /* 0x000fce00078e000e */
[----:B------:R-:W-:Y:S05]  /*3da10*/  WARPSYNC.COLLECTIVE R15, `(.L_x_4349) ;  /* 0x000000000f087348 */ /* 0x000fea0003c00000 */
[----:B------:R0:W1:Y:S02]  /*3da20*/  SHFL.IDX P6, R14, R13, R12, R11 ;  /* 0x0000000c0d0e7389 */ /* 0x00006400000c000b */
[----:B01----:R-:W-:Y:S01]  /*3da30*/  ENDCOLLECTIVE ;  /* 0x000000000000791b */ /* 0x003fe20003800000 */
.L_x_4349:
        /* <DEDUP_REMOVED lines=10> */
.L_x_4350:
[----:B------:R-:W-:Y:S01]  /*3dae0*/  @!PT LDS RZ, [RZ] ;  /* 0x00000000fffff984 */ /* 0x000fe20000000800 */
[----:B------:R-:W-:Y:S01]  /*3daf0*/  @!PT LDS RZ, [RZ] ;  /* 0x00000000fffff984 */ /* 0x000fe20000000800 */
[----:B------:R-:W-:Y:S01]  /*3db00*/  @!PT LDS RZ, [RZ] ;  /* 0x00000000fffff984 */ /* 0x000fe20000000800 */
[----:B------:R1:W-:Y:S01]  /*3db10*/  @P0 LDGSTS.E.BYPASS.LTC128B.128 [R6+0x1e400], desc[UR44][R2.64], !P2 ;  /* 0x1e40000002060fae */ /* 0x0003e2000d101d6c */
[----:B------:R-:W-:Y:S01]  /*3db20*/  IMAD.MOV.U32 R0, RZ, RZ, R14 ;  /* 0x000000ffff007224 */ /* 0x000fe200078e000e */
[----:B------:R-:W-:Y:S06]  /*3db30*/  BRA `(.L_x_4351) ;  /* 0xffffff9000107947 */ /* 0x000fec000383ffff */
.L_x_4174:
        /* <DEDUP_REMOVED lines=9> */
.L_x_4352:
[C---:B------:R-:W-:Y:S01]  /*3dbd0*/  VIADD R10, R35.reuse, 0x10 ;  /* 0x00000010230a7836 */ /* 0x040fe20000000000 */
[C---:B------:R-:W-:Y:S01]  /*3dbe0*/  ISETP.GE.AND P0, PT, R35.reuse, R2, PT ;  /* 0x000000022300720c */ /* 0x040fe20003f06270 */
[C---:B------:R-:W-:Y:S02]  /*3dbf0*/  VIADD R6, R35.reuse, 0x20 ;  /* 0x0000002023067836 */ /* 0x040fe40000000000 */
[----:B------:R-:W-:Y:S01]  /*3dc00*/  VIADD R8, R35, 0x40 ;  /* 0x0000004023087836 */ /* 0x000fe20000000000 */
[----:B------:R0:W-:Y:S04]  /*3dc10*/  STL [R1+0x458], R10 ;  /* 0x0004580a01007387 */ /* 0x0001e80000100800 */
[----:B------:R0:W-:Y:S01]  /*3dc20*/  STL [R1+0x45c], R6 ;  /* 0x00045c0601007387 */ /* 0x0001e20000100800 */
[----:B------:R-:W-:-:S03]  /*3dc30*/  IMAD.MOV.U32 R13, RZ, RZ, R0 ;  /* 0x000000ffff0d7224 */ /* 0x000fc600078e0000 */
[----:B------:R0:W-:Y:S01]  /*3dc40*/  STL [R1+0x464], R8 ;  /* 0x0004640801007387 */ /* 0x0001e20000100800 */
[----:B------:R-:W-:-:S07]  /*3dc50*/  IMAD.MOV.U32 R4, RZ, RZ, R14 ;  /* 0x000000ffff047224 */ /* 0x000fce00078e000e */
[----:B0-----:R-:W-:Y:S05]  /*3dc60*/  WARPSYNC.COLLECTIVE R15, `(.L_x_4353) ;  /* 0x000000000f087348 */ /* 0x001fea0003c00000 */
[----:B------:R1:W2:Y:S02]  /*3dc70*/  SHFL.IDX P6, R14, R13, R12, R11 ;  /* 0x0000000c0d0e7389 */ /* 0x0002a400000c000b */
[----:B012---:R-:W-:Y:S01]  /*3dc80*/  ENDCOLLECTIVE ;  /* 0x000000000000791b */ /* 0x007fe20003800000 */
.L_x_4353:
[----:B------:R-:W-:Y:S02]  /*3dc90*/  IMAD.MOV.U32 R13, RZ, RZ, R3 ;  /* 0x000000ffff0d7224 */ /* 0x000fe400078e0003 */
[----:B------:R-:W-:Y:S02]  /*3dca0*/  IMAD.MOV.U32 R12, RZ, RZ, 0x1 ;  /* 0x00000001ff0c7424 */ /* 0x000fe400078e00ff */
[----:B------:R-:W-:-:S07]  /*3dcb0*/  IMAD.MOV.U32 R5, RZ, RZ, R14 ;  /* 0x000000ffff057224 */ /* 0x000fce00078e000e */
[----:B------:R-:W-:Y:S05]  /*3dcc0*/  WARPSYNC.COLLECTIVE R15, `(.L_x_4354) ;  /* 0x000000000f087348 */ /* 0x000fea0003c00000 */
[----:B------:R0:W1:Y:S02]  /*3dcd0*/  SHFL.IDX P6, R14, R13, R12, R11 ;  /* 0x0000000c0d0e7389 */ /* 0x00006400000c000b */
[----:B01----:R-:W-:Y:S01]  /*3dce0*/  ENDCOLLECTIVE ;  /* 0x000000000000791b */ /* 0x003fe20003800000 */
.L_x_4354:
        /* <DEDUP_REMOVED lines=15> */
.L_x_4355:
[----:B------:R-:W-:Y:S02]  /*3dde0*/  IMAD.MOV.U32 R13, RZ, RZ, R3 ;  /* 0x000000ffff0d7224 */ /* 0x000fe400078e0003 */
[----:B------:R-:W-:Y:S02]  /*3ddf0*/  IMAD.MOV.U32 R12, RZ, RZ, 0x2 ;  /* 0x00000002ff0c7424 */ /* 0x000fe400078e00ff */
[----:B------:R-:W-:-:S07]  /*3de00*/  IMAD.MOV.U32 R5, RZ, RZ, R14 ;  /* 0x000000ffff057224 */ /* 0x000fce00078e000e */
[----:B------:R-:W-:Y:S05]  /*3de10*/  WARPSYNC.COLLECTIVE R15, `(.L_x_4356) ;  /* 0x000000000f087348 */ /* 0x000fea0003c00000 */
[----:B------:R0:W1:Y:S02]  /*3de20*/  SHFL.IDX P6, R14, R13, R12, R11 ;  /* 0x0000000c0d0e7389 */ /* 0x00006400000c000b */
[----:B01----:R-:W-:Y:S01]  /*3de30*/  ENDCOLLECTIVE ;  /* 0x000000000000791b */ /* 0x003fe20003800000 */
.L_x_4356:
        /* <DEDUP_REMOVED lines=11> */
[----:B------:R-:W-:-:S05]  /*3def0*/  VIADD R6, R35, 0x30 ;  /* 0x0000003023067836 */ /* 0x000fca0000000000 */
[----:B------:R1:W-:Y:S01]  /*3df00*/  STL [R1+0x460], R6 ;  /* 0x0004600601007387 */ /* 0x0003e20000100800 */
[----:B0-----:R-:W-:-:S07]  /*3df10*/  IMAD.MOV.U32 R4, RZ, RZ, R14 ;  /* 0x000000ffff047224 */ /* 0x001fce00078e000e */
[----:B-1----:R-:W-:Y:S05]  /*3df20*/  WARPSYNC.COLLECTIVE R15, `(.L_x_4357) ;  /* 0x000000000f087348 */ /* 0x002fea0003c00000 */
[----:B------:R0:W2:Y:S02]  /*3df30*/  SHFL.IDX P6, R14, R13, R12, R11 ;  /* 0x0000000c0d0e7389 */ /* 0x0000a400000c000b */
[----:B012---:R-:W-:Y:S01]  /*3df40*/  ENDCOLLECTIVE ;  /* 0x000000000000791b */ /* 0x007fe20003800000 */
.L_x_4357:
[----:B------:R-:W-:Y:S02]  /*3df50*/  IMAD.MOV.U32 R13, RZ, RZ, R3 ;  /* 0x000000ffff0d7224 */ /* 0x000fe400078e0003 */
[----:B------:R-:W-:Y:S02]  /*3df60*/  IMAD.MOV.U32 R12, RZ, RZ, 0x3 ;  /* 0x00000003ff0c7424 */ /* 0x000fe400078e00ff */
[----:B------:R-:W-:-:S07]  /*3df70*/  IMAD.MOV.U32 R5, RZ, RZ, R14 ;  /* 0x000000ffff057224 */ /* 0x000fce00078e000e */
[----:B------:R-:W-:Y:S05]  /*3df80*/  WARPSYNC.COLLECTIVE R15, `(.L_x_4358) ;  /* 0x000000000f087348 */ /* 0x000fea0003c00000 */
[----:B------:R0:W1:Y:S02]  /*3df90*/  SHFL.IDX P6, R14, R13, R12, R11 ;  /* 0x0000000c0d0e7389 */ /* 0x00006400000c000b */
[----:B01----:R-:W-:Y:S01]  /*3dfa0*/  ENDCOLLECTIVE ;  /* 0x000000000000791b */ /* 0x003fe20003800000 */
.L_x_4358:
        /* <DEDUP_REMOVED lines=15> */
.L_x_4359:
[----:B------:R-:W-:Y:S02]  /*3e0a0*/  IMAD.MOV.U32 R13, RZ, RZ, R3 ;  /* 0x000000ffff0d7224 */ /* 0x000fe400078e0003 */
[----:B------:R-:W-:Y:S02]  /*3e0b0*/  IMAD.MOV.U32 R12, RZ, RZ, 0x4 ;  /* 0x00000004ff0c7424 */ /* 0x000fe400078e00ff */
[----:B------:R-:W-:-:S07]  /*3e0c0*/  IMAD.MOV.U32 R5, RZ, RZ, R14 ;  /* 0x000000ffff057224 */ /* 0x000fce00078e000e */
[----:B------:R-:W-:Y:S05]  /*3e0d0*/  WARPSYNC.COLLECTIVE R15, `(.L_x_4360) ;  /* 0x000000000f087348 */ /* 0x000fea0003c00000 */
[----:B------:R0:W1:Y:S02]  /*3e0e0*/  SHFL.IDX P6, R14, R13, R12, R11 ;  /* 0x0000000c0d0e7389 */ /* 0x00006400000c000b */
[----:B01----:R-:W-:Y:S01]  /*3e0f0*/  ENDCOLLECTIVE ;  /* 0x000000000000791b */ /* 0x003fe20003800000 */
.L_x_4360:
        /* <DEDUP_REMOVED lines=10> */
.L_x_4361:
        /* <DEDUP_REMOVED lines=13> */
.L_x_4362:
        /* <DEDUP_REMOVED lines=10> */
.L_x_4363:
        /* <DEDUP_REMOVED lines=13> */
.L_x_4364:
        /* <DEDUP_REMOVED lines=10> */
.L_x_4365:
        /* <DEDUP_REMOVED lines=11> */
.L_x_4366:
        /* <DEDUP_REMOVED lines=10> */
.L_x_4367:
[----:B------:R-:W-:Y:S01]  /*3e5d0*/  @!PT LDS RZ, [RZ] ;  /* 0x00000000fffff984 */ /* 0x000fe20000000800 */
[----:B------:R-:W-:Y:S01]  /*3e5e0*/  @!PT LDS RZ, [RZ] ;  /* 0x00000000fffff984 */ /* 0x000fe20000000800 */
[----:B------:R-:W-:Y:S01]  /*3e5f0*/  @!PT LDS RZ, [RZ] ;  /* 0x00000000fffff984 */ /* 0x000fe20000000800 */
[----:B------:R0:W-:Y:S01]  /*3e600*/  @!P0 LDGSTS.E.BYPASS.LTC128B.128 [R26+0x1b400], desc[UR44][R4.64], !P1 ;  /* 0x1b400000041a8fae */ /* 0x0001e2000c901d6c */
[----:B------:R-:W-:Y:S01]  /*3e610*/  IMAD.MOV.U32 R0, RZ, RZ, R14 ;  /* 0x000000ffff007224 */ /* 0x000fe200078e000e */
[----:B------:R-:W-:Y:S06]  /*3e620*/  BRA `(.L_x_4368) ;  /* 0xffffff9000587947 */ /* 0x000fec000383ffff */
.L_x_4178:
[----:B------:R-:W2:Y:S04]  /*3e630*/  LDL.LU R14, [R1+0x440] ;  /* 0x00044000010e7983 */ /* 0x000ea80000300800 */
[----:B------:R-:W3:Y:S04]  /*3e640*/  LDL.LU R13, [R1+0x458] ;  /* 0x00045800010d7983 */ /* 0x000ee80000300800 */
[----:B------:R-:W4:Y:S04]  /*3e650*/  LDL.LU R12, [R1+0x45c] ;  /* 0x00045c00010c7983 */ /* 0x000f280000300800 */
[----:B------:R-:W5:Y:S04]  /*3e660*/  LDL.LU R11, [R1+0x460] ;  /* 0x00046000010b7983 */ /* 0x000f680000300800 */
[----:B------:R-:W5:Y:S04]  /*3e670*/  LDL.LU R10, [R1+0x464] ;  /* 0x00046400010a7983 */ /* 0x000f680000300800 */
[----:B------:R-:W5:Y:S04]  /*3e680*/  LDL.LU R9, [R1+0x46c] ;  /* 0x00046c0001097983 */ /* 0x000f680000300800 */
[----:B------:R-:W5:Y:S01]  /*3e690*/  LDL.LU R8, [R1+0x470] ;  /* 0x0004700001087983 */ /* 0x000f620000300800 */
[----:B------:R-:W-:Y:S01]  /*3e6a0*/  LOP3.LUT R22, R22, 0xfffffbff, RZ, 0xc0, !PT ;  /* 0xfffffbff16167812 */ /* 0x000fe200078ec0ff */
[----:B------:R-:W-:Y:S01]  /*3e6b0*/  BSSY B0, `(.L_x_4369) ;  /* 0x0000019000007945 */ /* 0x000fe20003800000 */
[----:B------:R-:W-:-:S02]  /*3e6c0*/  IMAD.MOV.U32 R15, RZ, RZ, -0x1 ;  /* 0xffffffffff0f7424 */ /* 0x000fc400078e00ff */
[----:B--2---:R-:W-:-:S05]  /*3e6d0*/  IMAD R5, R14, R6, RZ ;  /* 0x000000060e057224 */ /* 0x004fca00078e02ff */
[-C--:B------:R-:W-:Y:S02]  /*3e6e0*/  ISETP.GE.AND P0, PT, R35, R5.reuse, PT ;  /* 0x000000052300720c */ /* 0x080fe40003f06270 */
[-C--:B---3--:R-:W-:Y:S01]  /*3e6f0*/  ISETP.GE.AND P6, PT, R13, R5.reuse, PT ;  /* 0x000000050d00720c */ /* 0x088fe20003fc6270 */
[----:B------:R-:W-:Y:S01]  /*3e700*/  IMAD.MOV.U32 R13, RZ, RZ, R0 ;  /* 0x000000ffff0d7224 */ /* 0x000fe200078e0000 */
[----:B----4-:R-:W-:Y:S01]  /*3e710*/  ISETP.GE.AND P5, PT, R12, R5, PT ;  /* 0x000000050c00720c */ /* 0x010fe20003fa6270 */
[----:B------:R-:W-:-:S08]  /*3e720*/  IMAD.MOV.U32 R12, RZ, RZ, RZ ;  /* 0x000000ffff0c7224 */ /* 0x000fd000078e00ff */
[----:B------:R-:W-:Y:S02]  /*3e730*/  @P0 LOP3.LUT R22, R22, 0x400, RZ, 0xfc, !PT ;  /* 0x0000040016160812 */ /* 0x000fe400078efcff */
[----:B-----5:R-:W-:Y:S01]  /*3e740*/  ISETP.GE.AND P0, PT, R11, R5, PT ;  /* 0x000000050b00720c */ /* 0x020fe20003f06270 */
        /* <DEDUP_REMOVED lines=8> */
[----:B------:R-:W-:Y:S02]  /*3e7d0*/  @P0 LOP3.LUT R22, R22, 0x80, RZ, 0xfc, !PT ;  /* 0x0000008016160812 */ /* 0x000fe400078efcff */
[----:B------:R-:W-:Y:S02]  /*3e7e0*/  ISETP.GE.AND P0, PT, R8, R5, PT ;  /* 0x000000050800720c */ /* 0x000fe40003f06270 */
[----:B------:R-:W-:-:S04]  /*3e7f0*/  LOP3.LUT R22, R22, 0xffffffbf, RZ, 0xc0, !PT ;  /* 0xffffffbf16167812 */ /* 0x000fc800078ec0ff */
[----:B------:R-:W-:-:S07]  /*3e800*/  @P6 LOP3.LUT R22, R22, 0x40, RZ, 0xfc, !PT ;  /* 0x0000004016166812 */ /* 0x000fce00078efcff */
[----:B------:R-:W-:Y:S05]  /*3e810*/  WARPSYNC.COLLECTIVE R15, `(.L_x_4370) ;  /* 0x000000000f087348 */ /* 0x000fea0003c00000 */
[----:B------:R0:W1:Y:S02]  /*3e820*/  SHFL.IDX P6, R14, R13, R12, R11 ;  /* 0x0000000c0d0e7389 */ /* 0x00006400000c000b */
[----:B01----:R-:W-:Y:S01]  /*3e830*/  ENDCOLLECTIVE ;  /* 0x000000000000791b */ /* 0x003fe20003800000 */
.L_x_4370:
[----:B------:R-:W-:Y:S05]  /*3e840*/  BSYNC B0 ;  /* 0x0000000000007941 */ /* 0x000fea0003800000 */
.L_x_4369:
        /* <DEDUP_REMOVED lines=11> */
.L_x_4371:
[----:B------:R-:W-:-:S04]  /*3e900*/  LOP3.LUT R22, R22, 0xffefffff, RZ, 0xc0, !PT ;  /* 0xffefffff16167812 */ /* 0x000fc800078ec0ff */
[----:B------:R-:W-:-:S04]  /*3e910*/  @P0 LOP3.LUT R22, R22, 0x100000, RZ, 0xfc, !PT ;  /* 0x0010000016160812 */ /* 0x000fc800078efcff */
[----:B------:R-:W-:Y:S01]  /*3e920*/  LOP3.LUT P0, RZ, R22, 0x400, RZ, 0xc0, !PT ;  /* 0x0000040016ff7812 */ /* 0x000fe2000780c0ff */
[----:B------:R-:W-:Y:S02]  /*3e930*/  IMAD.MOV.U32 R13, RZ, RZ, R0 ;  /* 0x000000ffff0d7224 */ /* 0x000fe400078e0000 */
[----:B------:R-:W-:Y:S02]  /*3e940*/  IMAD.MOV.U32 R12, RZ, RZ, 0x1 ;  /* 0x00000001ff0c7424 */ /* 0x000fe400078e00ff */
[----:B------:R-:W-:-:S08]  /*3e950*/  IMAD.MOV.U32 R3, RZ, RZ, R14 ;  /* 0x000000ffff037224 */ /* 0x000fd000078e000e */
[----:B------:R-:W-:-:S05]  /*3e960*/  @!P0 LEA R3, P6, R7, R3, 0x1 ;  /* 0x0000000307038211 */ /* 0x000fca00078c08ff */
[----:B------:R-:W-:-:S05]  /*3e970*/  @!P0 IMAD.X R2, RZ, RZ, R2, P6 ;  /* 0x000000ffff028224 */ /* 0x000fca00030e0602 */
[----:B------:R-:W-:-:S07]  /*3e980*/  @!P0 LOP3.LUT R3, R3, R2, RZ, 0x3c, !PT ;  /* 0x0000000203038212 */ /* 0x000fce00078e3cff */
[----:B------:R-:W-:Y:S05]  /*3e990*/  WARPSYNC.COLLECTIVE R15, `(.L_x_4372) ;  /* 0x000000000f087348 */ /* 0x000fea0003c00000 */
[----:B------:R0:W1:Y:S02]  /*3e9a0*/  SHFL.IDX P6, R14, R13, R12, R11 ;  /* 0x0000000c0d0e7389 */ /* 0x00006400000c000b */
[----:B01----:R-:W-:Y:S01]  /*3e9b0*/  ENDCOLLECTIVE ;  /* 0x000000000000791b */ /* 0x003fe20003800000 */
.L_x_4372:
        /* <DEDUP_REMOVED lines=15> */
.L_x_4373:
        /* <DEDUP_REMOVED lines=12> */
.L_x_4374:
        /* <DEDUP_REMOVED lines=12> */
.L_x_4375:
        /* <DEDUP_REMOVED lines=12> */
.L_x_4376:
        /* <DEDUP_REMOVED lines=12> */
.L_x_4377:
        /* <DEDUP_REMOVED lines=12> */
.L_x_4378:
        /* <DEDUP_REMOVED lines=12> */
.L_x_4379:
        /* <DEDUP_REMOVED lines=12> */
.L_x_4380:
        /* <DEDUP_REMOVED lines=12> */
.L_x_4381:
        /* <DEDUP_REMOVED lines=12> */
.L_x_4382:
        /* <DEDUP_REMOVED lines=11> */
.L_x_4383:
[----:B------:R-:W-:Y:S02]  /*3f220*/  IMAD.MOV.U32 R13, RZ, RZ, R0 ;  /* 0x000000ffff0d7224 */ /* 0x000fe400078e0000 */
[----:B------:R-:W-:Y:S02]  /*3f230*/  IMAD.MOV.U32 R12, RZ, RZ, 0x7 ;  /* 0x00000007ff0c7424 */ /* 0x000fe400078e00ff */
[----:B------:R-:W-:-:S07]  /*3f240*/  IMAD.MOV.U32 R2, RZ, RZ, R14 ;  /* 0x000000ffff027224 */ /* 0x000fce00078e000e */
[----:B------:R-:W-:Y:S05]  /*3f250*/  WARPSYNC.COLLECTIVE R15, `(.L_x_4384) ;  /* 0x000000000f087348 */ /* 0x000fea0003c00000 */
[----:B------:R0:W1:Y:S02]  /*3f260*/  SHFL.IDX P6, R14, R13, R12, R11 ;  /* 0x0000000c0d0e7389 */ /* 0x00006400000c000b */
[----:B01----:R-:W-:Y:S01]  /*3f270*/  ENDCOLLECTIVE ;  /* 0x000000000000791b */ /* 0x003fe20003800000 */
.L_x_4384:
        /* <DEDUP_REMOVED lines=14> */
.L_x_4385:
[----:B------:R-:W-:Y:S01]  /*3f360*/  IMAD.MOV.U32 R2, RZ, RZ, R14 ;  /* 0x000000ffff027224 */ /* 0x000fe200078e000e */
[----:B------:R-:W-:Y:S06]  /*3f370*/  BRA `(.L_x_4386) ;  /* 0xffffff8c00bc7947 */ /* 0x000fec000383ffff */
.L_x_4183:
[----:B0-----:R0:W1:Y:S02]  /*3f380*/  SYNCS.PHASECHK.TRANS64.TRYWAIT P0, [R23+URZ+0x32420], R0 ;  /* 0x03242000170075a7 */ /* 0x001064000800017f */
[----:B-1----:R-:W-:Y:S05]  /*3f390*/  @!P0 NANOSLEEP.SYNCS 0x989680 ;  /* 0x009896800000895d */ /* 0x002fea0003900000 */
[----:B------:R-:W1:Y:S02]  /*3f3a0*/  @!P0 SYNCS.PHASECHK.TRANS64 P0, [R23+URZ+0x32420], R0 ;  /* 0x03242000170085a7 */ /* 0x000e64000800007f */
[----:B-1----:R-:W-:Y:S05]  /*3f3b0*/  @!P0 BRA `(.L_x_4183) ;  /* 0xfffffffc00f08947 */ /* 0x002fea000383ffff */
[----:B------:R-:W-:Y:S05]  /*3f3c0*/  BRA `(.L_x_4387) ;  /* 0xffffff9000307947 */ /* 0x000fea000383ffff */
.L_x_4186:
[----:B0-----:R0:W1:Y:S02]  /*3f3d0*/  SYNCS.PHASECHK.TRANS64.TRYWAIT P0, [R17+URZ+0x32460], R0 ;  /* 0x03246000110075a7 */ /* 0x001064000800017f */
[----:B-1----:R-:W-:Y:S05]  /*3f3e0*/  @!P0 NANOSLEEP.SYNCS 0x989680 ;  /* 0x009896800000895d */ /* 0x002fea0003900000 */
[----:B------:R-:W1:Y:S02]  /*3f3f0*/  @!P0 SYNCS.PHASECHK.TRANS64 P0, [R17+URZ+0x32460], R0 ;  /* 0x03246000110085a7 */ /* 0x000e64000800007f */
[----:B-1----:R-:W-:Y:S05]  /*3f400*/  @!P0 BRA `(.L_x_4186) ;  /* 0xfffffffc00f08947 */ /* 0x002fea000383ffff */
[----:B------:R-:W-:Y:S05]  /*3f410*/  BRA `(.L_x_4388) ;  /* 0xffffff9000407947 */ /* 0x000fea000383ffff */
.L_x_4187:
        /* <DEDUP_REMOVED lines=8> */
.L_x_4390:
[----:B------:R-:W-:Y:S05]  /*3f4a0*/  BSYNC B0 ;  /* 0x0000000000007941 */ /* 0x000fea0003800000 */
.L_x_4389:
        /* <DEDUP_REMOVED lines=13> */
.L_x_4391:
        /* <DEDUP_REMOVED lines=9> */
.L_x_4392:
        /* <DEDUP_REMOVED lines=17> */
.L_x_4393:
[----:B------:R-:W-:Y:S02]  /*3f720*/  IMAD.MOV.U32 R13, RZ, RZ, R6 ;  /* 0x000000ffff0d7224 */ /* 0x000fe400078e0006 */
[----:B------:R-:W-:Y:S01]  /*3f730*/  IMAD.MOV.U32 R12, RZ, RZ, 0x2 ;  /* 0x00000002ff0c7424 */ /* 0x000fe200078e00ff */
[----:B------:R-:W-:-:S13]  /*3f740*/  IADD3 R2, P3, R14, R0, RZ ;  /* 0x000000000e027210 */ /* 0x000fda0007f7e0ff */
[----:B------:R-:W-:Y:S05]  /*3f750*/  WARPSYNC.COLLECTIVE R15, `(.L_x_4394) ;  /* 0x000000000f087348 */ /* 0x000fea0003c00000 */
[----:B------:R0:W1:Y:S02]  /*3f760*/  SHFL.IDX P6, R14, R13, R12, R11 ;  /* 0x0000000c0d0e7389 */ /* 0x00006400000c000b */
[----:B01----:R-:W-:Y:S01]  /*3f770*/  ENDCOLLECTIVE ;  /* 0x000000000000791b */ /* 0x003fe20003800000 */
.L_x_4394:
        /* <DEDUP_REMOVED lines=17> */
.L_x_4395:
[----:B------:R-:W-:Y:S02]  /*3f890*/  IMAD.MOV.U32 R13, RZ, RZ, R6 ;  /* 0x000000ffff0d7224 */ /* 0x000fe400078e0006 */
[----:B------:R-:W-:Y:S01]  /*3f8a0*/  IMAD.MOV.U32 R12, RZ, RZ, 0x3 ;  /* 0x00000003ff0c7424 */ /* 0x000fe200078e00ff */
[----:B------:R-:W-:-:S13]  /*3f8b0*/  IADD3 R2, P3, R14, R0, RZ ;  /* 0x000000000e027210 */ /* 0x000fda0007f7e0ff */
[----:B------:R-:W-:Y:S05]  /*3f8c0*/  WARPSYNC.COLLECTIVE R15, `(.L_x_4396) ;  /* 0x000000000f087348 */ /* 0x000fea0003c00000 */
[----:B------:R0:W1:Y:S02]  /*3f8d0*/  SHFL.IDX P6, R14, R13, R12, R11 ;  /* 0x0000000c0d0e7389 */ /* 0x00006400000c000b */
[----:B01----:R-:W-:Y:S01]  /*3f8e0*/  ENDCOLLECTIVE ;  /* 0x000000000000791b */ /* 0x003fe20003800000 */
.L_x_4396:
        /* <DEDUP_REMOVED lines=17> */
.L_x_4397:
[----:B------:R-:W-:Y:S02]  /*3fa00*/  IMAD.MOV.U32 R13, RZ, RZ, R6 ;  /* 0x000000ffff0d7224 */ /* 0x000fe400078e0006 */
[----:B------:R-:W-:Y:S01]  /*3fa10*/  IMAD.MOV.U32 R12, RZ, RZ, 0x4 ;  /* 0x00000004ff0c7424 */ /* 0x000fe200078e00ff */
[----:B------:R-:W-:-:S13]  /*3fa20*/  IADD3 R2, P3, R14, R0, RZ ;  /* 0x000000000e027210 */ /* 0x000fda0007f7e0ff */
[----:B------:R-:W-:Y:S05]  /*3fa30*/  WARPSYNC.COLLECTIVE R15, `(.L_x_4398) ;  /* 0x000000000f087348 */ /* 0x000fea0003c00000 */
[----:B------:R0:W1:Y:S02]  /*3fa40*/  SHFL.IDX P6, R14, R13, R12, R11 ;  /* 0x0000000c0d0e7389 */ /* 0x00006400000c000b */
[----:B01----:R-:W-:Y:S01]  /*3fa50*/  ENDCOLLECTIVE ;  /* 0x000000000000791b */ /* 0x003fe20003800000 */
.L_x_4398:
        /* <DEDUP_REMOVED lines=17> */
.L_x_4399:
[----:B------:R-:W-:Y:S02]  /*3fb70*/  IMAD.MOV.U32 R13, RZ, RZ, R6 ;  /* 0x000000ffff0d7224 */ /* 0x000fe400078e0006 */
[----:B------:R-:W-:Y:S01]  /*3fb80*/  IMAD.MOV.U32 R12, RZ, RZ, 0x5 ;  /* 0x00000005ff0c7424 */ /* 0x000fe200078e00ff */
[----:B------:R-:W-:-:S13]  /*3fb90*/  IADD3 R2, P3, R14, R0, RZ ;  /* 0x000000000e027210 */ /* 0x000fda0007f7e0ff */
[----:B------:R-:W-:Y:S05]  /*3fba0*/  WARPSYNC.COLLECTIVE R15, `(.L_x_4400) ;  /* 0x000000000f087348 */ /* 0x000fea0003c00000 */
[----:B------:R0:W1:Y:S02]  /*3fbb0*/  SHFL.IDX P6, R14, R13, R12, R11 ;  /* 0x0000000c0d0e7389 */ /* 0x00006400000c000b */
[----:B01----:R-:W-:Y:S01]  /*3fbc0*/  ENDCOLLECTIVE ;  /* 0x000000000000791b */ /* 0x003fe20003800000 */
.L_x_4400:
        /* <DEDUP_REMOVED lines=12> */
.L_x_4401:
        /* <DEDUP_REMOVED lines=9> */
.L_x_4194:
[----:B0-----:R0:W1:Y:S02]  /*3fd20*/  SYNCS.PHASECHK.TRANS64.TRYWAIT P0, [R6+URZ+0x32440], R21 ;  /* 0x03244015060075a7 */ /* 0x001064000800017f */
[----:B-1----:R-:W-:Y:S05]  /*3fd30*/  @!P0 NANOSLEEP.SYNCS 0x989680 ;  /* 0x009896800000895d */ /* 0x002fea0003900000 */
[----:B------:R-:W1:Y:S02]  /*3fd40*/  @!P0 SYNCS.PHASECHK.TRANS64 P0, [R6+URZ+0x32440], R21 ;  /* 0x03244015060085a7 */ /* 0x000e64000800007f */
[----:B-1----:R-:W-:Y:S05]  /*3fd50*/  @!P0 BRA `(.L_x_4194) ;  /* 0xfffffffc00f08947 */ /* 0x002fea000383ffff */
[----:B------:R-:W-:Y:S05]  /*3fd60*/  BRA `(.L_x_4403) ;  /* 0xffffff9000d07947 */ /* 0x000fea000383ffff */
.L_x_4195:
        /* <DEDUP_REMOVED lines=8> */
.L_x_4405:
[----:B------:R-:W-:Y:S05]  /*3fdf0*/  BSYNC B1 ;  /* 0x0000000000017941 */ /* 0x000fea0003800000 */
.L_x_4404:
        /* <DEDUP_REMOVED lines=9> */
.L_x_4406:
[----:B------:R-:W-:Y:S02]  /*3fe90*/  IMAD.MOV.U32 R13, RZ, RZ, R9 ;  /* 0x000000ffff0d7224 */ /* 0x000fe400078e0009 */
[----:B------:R-:W-:Y:S02]  /*3fea0*/  IMAD.MOV.U32 R12, RZ, RZ, 0x1 ;  /* 0x00000001ff0c7424 */ /* 0x000fe400078e00ff */
[----:B------:R-:W-:-:S07]  /*3feb0*/  IMAD.MOV.U32 R2, RZ, RZ, R14 ;  /* 0x000000ffff027224 */ /* 0x000fce00078e000e */
[----:B------:R-:W-:Y:S05]  /*3fec0*/  WARPSYNC.COLLECTIVE R15, `(.L_x_4407) ;  /* 0x000000000f087348 */ /* 0x000fea0003c00000 */
[----:B------:R0:W1:Y:S02]  /*3fed0*/  SHFL.IDX P6, R14, R13, R12, R11 ;  /* 0x0000000c0d0e7389 */ /* 0x00006400000c000b */
[----:B01----:R-:W-:Y:S01]  /*3fee0*/  ENDCOLLECTIVE ;  /* 0x000000000000791b */ /* 0x003fe20003800000 */
.L_x_4407:
        /* <DEDUP_REMOVED lines=11> */
.L_x_4408:
[----:B------:R-:W-:Y:S02]  /*3ffa0*/  IMAD.MOV.U32 R13, RZ, RZ, R9 ;  /* 0x000000ffff0d7224 */ /* 0x000fe400078e0009 */
[----:B------:R-:W-:Y:S02]  /*3ffb0*/  IMAD.MOV.U32 R12, RZ, RZ, 0x2 ;  /* 0x00000002ff0c7424 */ /* 0x000fe400078e00ff */
[----:B------:R-:W-:-:S07]  /*3ffc0*/  IMAD.MOV.U32 R2, RZ, RZ, R14 ;  /* 0x000000ffff027224 */ /* 0x000fce00078e000e */
[----:B------:R-:W-:Y:S05]  /*3ffd0*/  WARPSYNC.COLLECTIVE R15, `(.L_x_4409) ;  /* 0x000000000f087348 */ /* 0x000fea0003c00000 */
[----:B------:R0:W1:Y:S02]  /*3ffe0*/  SHFL.IDX P6, R14, R13, R12, R11 ;  /* 0x0000000c0d0e7389 */ /* 0x00006400000c000b */
[----:B01----:R-:W-:Y:S01]  /*3fff0*/  ENDCOLLECTIVE ;  /* 0x000000000000791b */ /* 0x003fe20003800000 */
.L_x_4409:
        /* <DEDUP_REMOVED lines=11> */
.L_x_4410:
[----:B------:R-:W-:Y:S02]  /*400b0*/  IMAD.MOV.U32 R13, RZ, RZ, R9 ;  /* 0x000000ffff0d7224 */ /* 0x000fe400078e0009 */
[----:B------:R-:W-:Y:S02]  /*400c0*/  IMAD.MOV.U32 R12, RZ, RZ, 0x3 ;  /* 0x00000003ff0c7424 */ /* 0x000fe400078e00ff */
[----:B------:R-:W-:-:S07]  /*400d0*/  IMAD.MOV.U32 R2, RZ, RZ, R14 ;  /* 0x000000ffff027224 */ /* 0x000fce00078e000e */
[----:B------:R-:W-:Y:S05]  /*400e0*/  WARPSYNC.COLLECTIVE R15, `(.L_x_4411) ;  /* 0x000000000f087348 */ /* 0x000fea0003c00000 */
[----:B------:R0:W1:Y:S02]  /*400f0*/  SHFL.IDX P6, R14, R13, R12, R11 ;  /* 0x0000000c0d0e7389 */ /* 0x00006400000c000b */
[----:B01----:R-:W-:Y:S01]  /*40100*/  ENDCOLLECTIVE ;  /* 0x000000000000791b */ /* 0x003fe20003800000 */
.L_x_4411:
        /* <DEDUP_REMOVED lines=11> */
.L_x_4412:
[----:B------:R-:W-:Y:S02]  /*401c0*/  IMAD.MOV.U32 R13, RZ, RZ, R9 ;  /* 0x000000ffff0d7224 */ /* 0x000fe400078e0009 */
[----:B------:R-:W-:Y:S02]  /*401d0*/  IMAD.MOV.U32 R12, RZ, RZ, 0x4 ;  /* 0x00000004ff0c7424 */ /* 0x000fe400078e00ff */
[----:B------:R-:W-:-:S07]  /*401e0*/  IMAD.MOV.U32 R2, RZ, RZ, R14 ;  /* 0x000000ffff027224 */ /* 0x000fce00078e000e */
[----:B------:R-:W-:Y:S05]  /*401f0*/  WARPSYNC.COLLECTIVE R15, `(.L_x_4413) ;  /* 0x000000000f087348 */ /* 0x000fea0003c00000 */
[----:B------:R0:W1:Y:S02]  /*40200*/  SHFL.IDX P6, R14, R13, R12, R11 ;  /* 0x0000000c0d0e7389 */ /* 0x00006400000c000b */
[----:B01----:R-:W-:Y:S01]  /*40210*/  ENDCOLLECTIVE ;  /* 0x000000000000791b */ /* 0x003fe20003800000 */
.L_x_4413:
        /* <DEDUP_REMOVED lines=11> */
.L_x_4414:
[----:B------:R-:W-:Y:S02]  /*402d0*/  IMAD.MOV.U32 R13, RZ, RZ, R9 ;  /* 0x000000ffff0d7224 */ /* 0x000fe400078e0009 */
[----:B------:R-:W-:Y:S02]  /*402e0*/  IMAD.MOV.U32 R12, RZ, RZ, 0x5 ;  /* 0x00000005ff0c7424 */ /* 0x000fe400078e00ff */
[----:B------:R-:W-:-:S07]  /*402f0*/  IMAD.MOV.U32 R2, RZ, RZ, R14 ;  /* 0x000000ffff027224 */ /* 0x000fce00078e000e */
[----:B------:R-:W-:Y:S05]  /*40300*/  WARPSYNC.COLLECTIVE R15, `(.L_x_4415) ;  /* 0x000000000f087348 */ /* 0x000fea0003c00000 */
[----:B------:R0:W1:Y:S02]  /*40310*/  SHFL.IDX P6, R14, R13, R12, R11 ;  /* 0x0000000c0d0e7389 */ /* 0x00006400000c000b */
[----:B01----:R-:W-:Y:S01]  /*40320*/  ENDCOLLECTIVE ;  /* 0x000000000000791b */ /* 0x003fe20003800000 */
.L_x_4415:
        /* <DEDUP_REMOVED lines=11> */
.L_x_4416:
[----:B------:R-:W-:Y:S01]  /*403e0*/  IMAD.MOV.U32 R2, RZ, RZ, R14 ;  /* 0x000000ffff027224 */ /* 0x000fe200078e000e */
[----:B------:R-:W-:Y:S06]  /*403f0*/  BRA `(.L_x_4417) ;  /* 0xffffff8c00f87947 */ /* 0x000fec000383ffff */
.L_x_4200:
[----:B---3--:R3:W4:Y:S02]  /*40400*/  SYNCS.PHASECHK.TRANS64.TRYWAIT P0, [R6+URZ+0x32460], R21 ;  /* 0x03246015060075a7 */ /* 0x008724000800017f */
[----:B----4-:R-:W-:Y:S05]  /*40410*/  @!P0 NANOSLEEP.SYNCS 0x989680 ;  /* 0x009896800000895d */ /* 0x010fea0003900000 */
[----:B------:R-:W4:Y:S02]  /*40420*/  @!P0 SYNCS.PHASECHK.TRANS64 P0, [R6+URZ+0x32460], R21 ;  /* 0x03246015060085a7 */ /* 0x000f24000800007f */
[----:B----4-:R-:W-:Y:S05]  /*40430*/  @!P0 BRA `(.L_x_4200) ;  /* 0xfffffffc00f08947 */ /* 0x010fea000383ffff */
[----:B------:R-:W-:Y:S05]  /*40440*/  BRA `(.L_x_4418) ;  /* 0xffffff9000487947 */ /* 0x000fea000383ffff */
.L_x_4201:
        /* <DEDUP_REMOVED lines=8> */
.L_x_4420:
[----:B------:R-:W-:Y:S05]  /*404d0*/  BSYNC B1 ;  /* 0x0000000000017941 */ /* 0x000fea0003800000 */
.L_x_4419:
        /* <DEDUP_REMOVED lines=9> */
.L_x_4421:
[----:B------:R-:W-:Y:S02]  /*40570*/  IMAD.MOV.U32 R13, RZ, RZ, R9 ;  /* 0x000000ffff0d7224 */ /* 0x000fe400078e0009 */
[----:B------:R-:W-:Y:S01]  /*40580*/  IMAD.MOV.U32 R12, RZ, RZ, 0x1 ;  /* 0x00000001ff0c7424 */ /* 0x000fe200078e00ff */
[----:B------:R-:W-:-:S13]  /*40590*/  IADD3 R2, P0, R14, R0, RZ ;  /* 0x000000000e027210 */ /* 0x000fda0007f1e0ff */
[----:B------:R-:W-:Y:S05]  /*405a0*/  WARPSYNC.COLLECTIVE R15, `(.L_x_4422) ;  /* 0x000000000f087348 */ /* 0x000fea0003c00000 */
[----:B------:R0:W1:Y:S02]  /*405b0*/  SHFL.IDX P6, R14, R13, R12, R11 ;  /* 0x0000000c0d0e7389 */ /* 0x00006400000c000b */
[----:B01----:R-:W-:Y:S01]  /*405c0*/  ENDCOLLECTIVE ;  /* 0x000000000000791b */ /* 0x003fe20003800000 */
.L_x_4422:
        /* <DEDUP_REMOVED lines=13> */
.L_x_4423:
[----:B------:R-:W-:Y:S02]  /*406a0*/  IMAD.MOV.U32 R13, RZ, RZ, R9 ;  /* 0x000000ffff0d7224 */ /* 0x000fe400078e0009 */
[----:B------:R-:W-:Y:S01]  /*406b0*/  IMAD.MOV.U32 R12, RZ, RZ, 0x2 ;  /* 0x00000002ff0c7424 */ /* 0x000fe200078e00ff */
[----:B------:R-:W-:-:S13]  /*406c0*/  IADD3 R2, P0, R14, R0, RZ ;  /* 0x000000000e027210 */ /* 0x000fda0007f1e0ff */
[----:B------:R-:W-:Y:S05]  /*406d0*/  WARPSYNC.COLLECTIVE R15, `(.L_x_4424) ;  /* 0x000000000f087348 */ /* 0x000fea0003c00000 */
[----:B------:R0:W1:Y:S02]  /*406e0*/  SHFL.IDX P6, R14, R13, R12, R11 ;  /* 0x0000000c0d0e7389 */ /* 0x00006400000c000b */
[----:B01----:R-:W-:Y:S01]  /*406f0*/  ENDCOLLECTIVE ;  /* 0x000000000000791b */ /* 0x003fe20003800000 */
.L_x_4424:
        /* <DEDUP_REMOVED lines=13> */
.L_x_4425:
[----:B------:R-:W-:Y:S02]  /*407d0*/  IMAD.MOV.U32 R13, RZ, RZ, R9 ;  /* 0x000000ffff0d7224 */ /* 0x000fe400078e0009 */
[----:B------:R-:W-:Y:S01]  /*407e0*/  IMAD.MOV.U32 R12, RZ, RZ, 0x3 ;  /* 0x00000003ff0c7424 */ /* 0x000fe200078e00ff */
[----:B------:R-:W-:-:S13]  /*407f0*/  IADD3 R2, P0, R14, R0, RZ ;  /* 0x000000000e027210 */ /* 0x000fda0007f1e0ff */
[----:B------:R-:W-:Y:S05]  /*40800*/  WARPSYNC.COLLECTIVE R15, `(.L_x_4426) ;  /* 0x000000000f087348 */ /* 0x000fea0003c00000 */
[----:B------:R0:W1:Y:S02]  /*40810*/  SHFL.IDX P6, R14, R13, R12, R11 ;  /* 0x0000000c0d0e7389 */ /* 0x00006400000c000b */
[----:B01----:R-:W-:Y:S01]  /*40820*/  ENDCOLLECTIVE ;  /* 0x000000000000791b */ /* 0x003fe20003800000 */
.L_x_4426:
        /* <DEDUP_REMOVED lines=13> */
.L_x_4427:
[----:B------:R-:W-:Y:S02]  /*40900*/  IMAD.MOV.U32 R13, RZ, RZ, R9 ;  /* 0x000000ffff0d7224 */ /* 0x000fe400078e0009 */
[----:B------:R-:W-:Y:S01]  /*40910*/  IMAD.MOV.U32 R12, RZ, RZ, 0x4 ;  /* 0x00000004ff0c7424 */ /* 0x000fe200078e00ff */
[----:B------:R-:W-:-:S13]  /*40920*/  IADD3 R2, P0, R14, R0, RZ ;  /* 0x000000000e027210 */ /* 0x000fda0007f1e0ff */
[----:B------:R-:W-:Y:S05]  /*40930*/  WARPSYNC.COLLECTIVE R15, `(.L_x_4428) ;  /* 0x000000000f087348 */ /* 0x000fea0003c00000 */
[----:B------:R0:W1:Y:S02]  /*40940*/  SHFL.IDX P6, R14, R13, R12, R11 ;  /* 0x0000000c0d0e7389 */ /* 0x00006400000c000b */
[----:B01----:R-:W-:Y:S01]  /*40950*/  ENDCOLLECTIVE ;  /* 0x000000000000791b */ /* 0x003fe20003800000 */
.L_x_4428:
        /* <DEDUP_REMOVED lines=13> */
.L_x_4429:
[----:B------:R-:W-:Y:S02]  /*40a30*/  IMAD.MOV.U32 R13, RZ, RZ, R9 ;  /* 0x000000ffff0d7224 */ /* 0x000fe400078e0009 */
[----:B------:R-:W-:Y:S01]  /*40a40*/  IMAD.MOV.U32 R12, RZ, RZ, 0x5 ;  /* 0x00000005ff0c7424 */ /* 0x000fe200078e00ff */
[----:B------:R-:W-:-:S13]  /*40a50*/  IADD3 R2, P0, R14, R0, RZ ;  /* 0x000000000e027210 */ /* 0x000fda0007f1e0ff */
[----:B------:R-:W-:Y:S05]  /*40a60*/  WARPSYNC.COLLECTIVE R15, `(.L_x_4430) ;  /* 0x000000000f087348 */ /* 0x000fea0003c00000 */
[----:B------:R0:W1:Y:S02]  /*40a70*/  SHFL.IDX P6, R14, R13, R12, R11 ;  /* 0x0000000c0d0e7389 */ /* 0x00006400000c000b */
[----:B01----:R-:W-:Y:S01]  /*40a80*/  ENDCOLLECTIVE ;  /* 0x000000000000791b */ /* 0x003fe20003800000 */
.L_x_4430:
        /* <DEDUP_REMOVED lines=13> */
.L_x_4431:
[----:B------:R-:W-:Y:S05]  /*40b60*/  BRA `(.L_x_4432) ;  /* 0xffffff8c008c7947 */ /* 0x000fea000383ffff */
.L_x_4209:
[----:B------:R-:W-:Y:S01]  /*40b70*/  BSSY B0, `(.L_x_4433) ;  /* 0x0000008000007945 */ /* 0x000fe20003800000 */
[----:B------:R-:W-:Y:S02]  /*40b80*/  IMAD.MOV.U32 R13, RZ, RZ, R16 ;  /* 0x000000ffff0d7224 */ /* 0x000fe400078e0010 */
[----:B0-----:R-:W-:Y:S02]  /*40b90*/  IMAD.MOV.U32 R12, RZ, RZ, RZ ;  /* 0x000000ffff0c7224 */ /* 0x001fe400078e00ff */
[----:B------:R-:W-:Y:S02]  /*40ba0*/  IMAD.MOV.U32 R11, RZ, RZ, 0x1f ;  /* 0x0000001fff0b7424 */ /* 0x000fe400078e00ff */
[----:B------:R-:W-:-:S07]  /*40bb0*/  IMAD.MOV.U32 R15, RZ, RZ, -0x1 ;  /* 0xffffffffff0f7424 */ /* 0x000fce00078e00ff */
[----:B-123--:R-:W-:Y:S05]  /*40bc0*/  WARPSYNC.COLLECTIVE R15, `(.L_x_4434) ;  /* 0x000000000f087348 */ /* 0x00efea0003c00000 */
[----:B------:R0:W4:Y:S02]  /*40bd0*/  SHFL.IDX P6, R14, R13, R12, R11 ;  /* 0x0000000c0d0e7389 */ /* 0x00012400000c000b */
[----:B01234-:R-:W-:Y:S01]  /*40be0*/  ENDCOLLECTIVE ;  /* 0x000000000000791b */ /* 0x01ffe20003800000 */
.L_x_4434:
[----:B------:R-:W-:Y:S05]  /*40bf0*/  BSYNC B0 ;  /* 0x0000000000007941 */ /* 0x000fea0003800000 */
.L_x_4433:
        /* <DEDUP_REMOVED lines=9> */
.L_x_4435:
        /* <DEDUP_REMOVED lines=24> */
.L_x_4436:
[----:B------:R-:W-:Y:S01]  /*40e10*/  IMAD.MOV.U32 R12, RZ, RZ, 0x2 ;  /* 0x00000002ff0c7424 */ /* 0x000fe200078e00ff */
[----:B------:R-:W-:-:S05]  /*40e20*/  SEL R14, R14, RZ, P1 ;  /* 0x000000ff0e0e7207 */ /* 0x000fca0000800000 */
[----:B------:R-:W-:-:S04]  /*40e30*/  IMAD.IADD R5, R13, 0x1, R14 ;  /* 0x000000010d057824 */ /* 0x000fc800078e020e */
[----:B------:R-:W-:-:S07]  /*40e40*/  IMAD.MOV.U32 R13, RZ, RZ, R5 ;  /* 0x000000ffff0d7224 */ /* 0x000fce00078e0005 */
[----:B------:R-:W-:Y:S05]  /*40e50*/  WARPSYNC.COLLECTIVE R15, `(.L_x_4437) ;  /* 0x000000000f087348 */ /* 0x000fea0003c00000 */
[----:B------:R0:W1:Y:S02]  /*40e60*/  SHFL.UP P6, R14, R13, R12, R11 ;  /* 0x0400000c0d0e7389 */ /* 0x00006400000c000b */
[----:B01----:R-:W-:Y:S01]  /*40e70*/  ENDCOLLECTIVE ;  /* 0x000000000000791b */ /* 0x003fe20003800000 */
.L_x_4437:
[----:B------:R-:W-:Y:S01]  /*40e80*/  IMAD.MOV.U32 R12, RZ, RZ, 0x4 ;  /* 0x00000004ff0c7424 */ /* 0x000fe200078e00ff */
[----:B------:R-:W-:-:S05]  /*40e90*/  SEL R2, R14, RZ, P2 ;  /* 0x000000ff0e027207 */ /* 0x000fca0001000000 */
[----:B------:R-:W-:-:S04]  /*40ea0*/  IMAD.IADD R2, R5, 0x1, R2 ;  /* 0x0000000105027824 */ /* 0x000fc800078e0202 */
[----:B------:R-:W-:-:S07]  /*40eb0*/  IMAD.MOV.U32 R13, RZ, RZ, R2 ;  /* 0x000000ffff0d7224 */ /* 0x000fce00078e0002 */
[----:B------:R-:W-:Y:S05]  /*40ec0*/  WARPSYNC.COLLECTIVE R15, `(.L_x_4438) ;  /* 0x000000000f087348 */ /* 0x000fea0003c00000 */
[----:B------:R0:W1:Y:S02]  /*40ed0*/  SHFL.UP P6, R14, R13, R12, R11 ;  /* 0x0400000c0d0e7389 */ /* 0x00006400000c000b */
[----:B01----:R-:W-:Y:S01]  /*40ee0*/  ENDCOLLECTIVE ;  /* 0x000000000000791b */ /* 0x003fe20003800000 */
.L_x_4438:
[----:B------:R-:W-:Y:S01]  /*40ef0*/  IMAD.MOV.U32 R12, RZ, RZ, 0x8 ;  /* 0x00000008ff0c7424 */ /* 0x000fe200078e00ff */
[----:B------:R-:W-:-:S05]  /*40f00*/  SEL R3, R14, RZ, P3 ;  /* 0x000000ff0e037207 */ /* 0x000fca0001800000 */
[----:B------:R-:W-:-:S04]  /*40f10*/  IMAD.IADD R3, R2, 0x1, R3 ;  /* 0x0000000102037824 */ /* 0x000fc800078e0203 */
[----:B------:R-:W-:-:S07]  /*40f20*/  IMAD.MOV.U32 R13, RZ, RZ, R3 ;  /* 0x000000ffff0d7224 */ /* 0x000fce00078e0003 */
[----:B------:R-:W-:Y:S05]  /*40f30*/  WARPSYNC.COLLECTIVE R15, `(.L_x_4439) ;  /* 0x000000000f087348 */ /* 0x000fea0003c00000 */
[----:B------:R0:W1:Y:S02]  /*40f40*/  SHFL.UP P6, R14, R13, R12, R11 ;  /* 0x0400000c0d0e7389 */ /* 0x00006400000c000b */
[----:B01----:R-:W-:Y:S01]  /*40f50*/  ENDCOLLECTIVE ;  /* 0x000000000000791b */ /* 0x003fe20003800000 */
.L_x_4439:
[----:B------:R-:W-:Y:S01]  /*40f60*/  IMAD.MOV.U32 R12, RZ, RZ, 0x10 ;  /* 0x00000010ff0c7424 */ /* 0x000fe200078e00ff */
[----:B------:R-:W-:-:S05]  /*40f70*/  SEL R14, R14, RZ, P4 ;  /* 0x000000ff0e0e7207 */ /* 0x000fca0002000000 */
[----:B------:R-:W-:-:S04]  /*40f80*/  IMAD.IADD R5, R3, 0x1, R14 ;  /* 0x0000000103057824 */ /* 0x000fc800078e020e */
[----:B------:R-:W-:-:S07]  /*40f90*/  IMAD.MOV.U32 R13, RZ, RZ, R5 ;  /* 0x000000ffff0d7224 */ /* 0x000fce00078e0005 */
[----:B------:R-:W-:Y:S05]  /*40fa0*/  WARPSYNC.COLLECTIVE R15, `(.L_x_4440) ;  /* 0x000000000f087348 */ /* 0x000fea0003c00000 */
[----:B------:R0:W1:Y:S02]  /*40fb0*/  SHFL.UP P6, R14, R13, R12, R11 ;  /* 0x0400000c0d0e7389 */ /* 0x00006400000c000b */
[----:B01----:R-:W-:Y:S01]  /*40fc0*/  ENDCOLLECTIVE ;  /* 0x000000000000791b */ /* 0x003fe20003800000 */
.L_x_4440:
        /* <DEDUP_REMOVED lines=8> */
.L_x_4441:
[----:B------:R-:W-:Y:S05]  /*41050*/  BRA `(.L_x_4442) ;  /* 0xffffff8c00ec7947 */ /* 0x000fea000383ffff */
.L_x_4212:
[----:B------:R-:W-:Y:S01]  /*41060*/  BSSY B0, `(.L_x_4443) ;  /* 0x0000007000007945 */ /* 0x000fe20003800000 */
[----:B------:R-:W-:Y:S02]  /*41070*/  IMAD.MOV.U32 R12, RZ, RZ, 0x1 ;  /* 0x00000001ff0c7424 */ /* 0x000fe400078e00ff */
[----:B------:R-:W-:Y:S02]  /*41080*/  IMAD.MOV.U32 R11, RZ, RZ, RZ ;  /* 0x000000ffff0b7224 */ /* 0x000fe400078e00ff */
[----:B------:R-:W-:-:S07]  /*41090*/  IMAD.MOV.U32 R15, RZ, RZ, -0x1 ;  /* 0xffffffffff0f7424 */ /* 0x000fce00078e00ff */
[----:B------:R-:W-:Y:S05]  /*410a0*/  WARPSYNC.COLLECTIVE R15, `(.L_x_4444) ;  /* 0x000000000f087348 */ /* 0x000fea0003c00000 */
[----:B------:R0:W1:Y:S02]  /*410b0*/  SHFL.UP P6, R14, R13, R12, R11 ;  /* 0x0400000c0d0e7389 */ /* 0x00006400000c000b */
[----:B01----:R-:W-:Y:S01]  /*410c0*/  ENDCOLLECTIVE ;  /* 0x000000000000791b */ /* 0x003fe20003800000 */
.L_x_4444:
[----:B------:R-:W-:Y:S05]  /*410d0*/  BSYNC B0 ;  /* 0x0000000000007941 */ /* 0x000fea0003800000 */
.L_x_4443:
        /* <DEDUP_REMOVED lines=8> */
.L_x_4445:
[----:B------:R-:W-:Y:S01]  /*41160*/  IMAD.MOV.U32 R12, RZ, RZ, 0x4 ;  /* 0x00000004ff0c7424 */ /* 0x000fe200078e00ff */
[----:B------:R-:W-:-:S05]  /*41170*/  SEL R2, R14, RZ, P2 ;  /* 0x000000ff0e027207 */ /* 0x000fca0001000000 */
[----:B------:R-:W-:-:S04]  /*41180*/  IMAD.IADD R2, R13, 0x1, R2 ;  /* 0x000000010d027824 */ /* 0x000fc800078e0202 */
[----:B------:R-:W-:-:S07]  /*41190*/  IMAD.MOV.U32 R13, RZ, RZ, R2 ;  /* 0x000000ffff0d7224 */ /* 0x000fce00078e0002 */
[----:B------:R-:W-:Y:S05]  /*411a0*/  WARPSYNC.COLLECTIVE R15, `(.L_x_4446) ;  /* 0x000000000f087348 */ /* 0x000fea0003c00000 */
[----:B------:R0:W1:Y:S02]  /*411b0*/  SHFL.UP P6, R14, R13, R12, R11 ;  /* 0x0400000c0d0e7389 */ /* 0x00006400000c000b */
[----:B01----:R-:W-:Y:S01]  /*411c0*/  ENDCOLLECTIVE ;  /* 0x000000000000791b */ /* 0x003fe20003800000 */
.L_x_4446:
[----:B------:R-:W-:Y:S01]  /*411d0*/  IMAD.MOV.U32 R12, RZ, RZ, 0x8 ;  /* 0x00000008ff0c7424 */ /* 0x000fe200078e00ff */
[----:B------:R-:W-:-:S05]  /*411e0*/  SEL R3, R14, RZ, P3 ;  /* 0x000000ff0e037207 */ /* 0x000fca0001800000 */
[----:B------:R-:W-:-:S04]  /*411f0*/  IMAD.IADD R3, R2, 0x1, R3 ;  /* 0x0000000102037824 */ /* 0x000fc800078e0203 */
[----:B------:R-:W-:-:S07]  /*41200*/  IMAD.MOV.U32 R13, RZ, RZ, R3 ;  /* 0x000000ffff0d7224 */ /* 0x000fce00078e0003 */
[----:B------:R-:W-:Y:S05]  /*41210*/  WARPSYNC.COLLECTIVE R15, `(.L_x_4447) ;  /* 0x000000000f087348 */ /* 0x000fea0003c00000 */
[----:B------:R0:W1:Y:S02]  /*41220*/  SHFL.UP P6, R14, R13, R12, R11 ;  /* 0x0400000c0d0e7389 */ /* 0x00006400000c000b */
[----:B01----:R-:W-:Y:S01]  /*41230*/  ENDCOLLECTIVE ;  /* 0x000000000000791b */ /* 0x003fe20003800000 */
.L_x_4447:
[----:B------:R-:W-:Y:S01]  /*41240*/  IMAD.MOV.U32 R12, RZ, RZ, 0x10 ;  /* 0x00000010ff0c7424 */ /* 0x000fe200078e00ff */
[----:B------:R-:W-:-:S05]  /*41250*/  SEL R14, R14, RZ, P4 ;  /* 0x000000ff0e0e7207 */ /* 0x000fca0002000000 */
[----:B------:R-:W-:-:S04]  /*41260*/  IMAD.IADD R5, R3, 0x1, R14 ;  /* 0x0000000103057824 */ /* 0x000fc800078e020e */
[----:B------:R-:W-:-:S07]  /*41270*/  IMAD.MOV.U32 R13, RZ, RZ, R5 ;  /* 0x000000ffff0d7224 */ /* 0x000fce00078e0005 */
[----:B------:R-:W-:Y:S05]  /*41280*/  WARPSYNC.COLLECTIVE R15, `(.L_x_4448) ;  /* 0x000000000f087348 */ /* 0x000fea0003c00000 */
[----:B------:R0:W1:Y:S02]  /*41290*/  SHFL.UP P6, R14, R13, R12, R11 ;  /* 0x0400000c0d0e7389 */ /* 0x00006400000c000b */
[----:B01----:R-:W-:Y:S01]  /*412a0*/  ENDCOLLECTIVE ;  /* 0x000000000000791b */ /* 0x003fe20003800000 */
.L_x_4448:
        /* <DEDUP_REMOVED lines=8> */
.L_x_4449:
[----:B------:R-:W-:Y:S05]  /*41330*/  BRA `(.L_x_4450) ;  /* 0xffffff8c00d87947 */ /* 0x000fea000383ffff */
.L_x_4214:
[----:B------:R-:W-:Y:S01]  /*41340*/  BSSY B0, `(.L_x_4451) ;  /* 0x0000006000007945 */ /* 0x000fe20003800000 */
[----:B------:R-:W-:Y:S01]  /*41350*/  PLOP3.LUT P6, PT, P6, PT, PT, 0x8, 0x0 ;  /* 0x000000000000781c */ /* 0x000fe200037ce170 */
[----:B------:R-:W-:-:S12]  /*41360*/  IMAD.MOV.U32 R15, RZ, RZ, -0x1 ;  /* 0xffffffffff0f7424 */ /* 0x000fd800078e00ff */
[----:B0-----:R-:W-:Y:S05]  /*41370*/  WARPSYNC.COLLECTIVE R15, `(.L_x_4452) ;  /* 0x000000000f087348 */ /* 0x001fea0003c00000 */
[----:B------:R-:W-:Y:S01]  /*41380*/  VOTE.ANY R14, PT, P6 ;  /* 0x00000000000e7806 */ /* 0x000fe200030e0100 */
[----:B0-----:R-:W-:Y:S06]  /*41390*/  ENDCOLLECTIVE ;  /* 0x000000000000791b */ /* 0x001fec0003800000 */
.L_x_4452:
[----:B------:R-:W-:Y:S05]  /*413a0*/  BSYNC B0 ;  /* 0x0000000000007941 */ /* 0x000fea0003800000 */
.L_x_4451:
        /* <DEDUP_REMOVED lines=8> */
.L_x_4453:
[----:B------:R-:W-:Y:S02]  /*41430*/  IMAD.IADD R19, R12, 0x1, R19 ;  /* 0x000000010c137824 */ /* 0x000fe400078e0213 */
[----:B------:R-:W-:Y:S02]  /*41440*/  IMAD.MOV.U32 R13, RZ, RZ, R4 ;  /* 0x000000ffff0d7224 */ /* 0x000fe400078e0004 */
[----:B------:R-:W-:-:S07]  /*41450*/  IMAD.MOV.U32 R17, RZ, RZ, R14 ;  /* 0x000000ffff117224 */ /* 0x000fce00078e000e */
[----:B------:R-:W-:Y:S05]  /*41460*/  WARPSYNC.COLLECTIVE R15, `(.L_x_4454) ;  /* 0x000000000f087348 */ /* 0x000fea0003c00000 */
[----:B------:R0:W1:Y:S02]  /*41470*/  SHFL.IDX P6, R14, R13, R12, R11 ;  /* 0x0000000c0d0e7389 */ /* 0x00006400000c000b */
[----:B01----:R-:W-:Y:S01]  /*41480*/  ENDCOLLECTIVE ;  /* 0x000000000000791b */ /* 0x003fe20003800000 */
.L_x_4454:
[----:B------:R-:W-:Y:S01]  /*41490*/  IMAD.MOV.U32 R4, RZ, RZ, R14 ;  /* 0x000000ffff047224 */ /* 0x000fe200078e000e */
[----:B------:R-:W-:Y:S06]  /*414a0*/  BRA `(.L_x_4455) ;  /* 0xffffff8c00bc7947 */ /* 0x000fec000383ffff */
.L_x_4216:
[----:B------:R-:W-:Y:S01]  /*414b0*/  BSSY B0, `(.L_x_4456) ;  /* 0x0000007000007945 */ /* 0x000fe20003800000 */
[----:B------:R-:W-:Y:S02]  /*414c0*/  IMAD.MOV.U32 R13, RZ, RZ, R2 ;  /* 0x000000ffff0d7224 */ /* 0x000fe400078e0002 */
[----:B------:R-:W-:Y:S02]  /*414d0*/  IMAD.MOV.U32 R11, RZ, RZ, 0x1f ;  /* 0x0000001fff0b7424 */ /* 0x000fe400078e00ff */
[----:B------:R-:W-:-:S07]  /*414e0*/  IMAD.MOV.U32 R15, RZ, RZ, -0x1 ;  /* 0xffffffffff0f7424 */ /* 0x000fce00078e00ff */
[----:B0-23--:R-:W-:Y:S05]  /*414f0*/  WARPSYNC.COLLECTIVE R15, `(.L_x_4457) ;  /* 0x000000000f087348 */ /* 0x00dfea0003c00000 */
[----:B------:R1:W4:Y:S02]  /*41500*/  SHFL.IDX P6, R14, R13, R12, R11 ;  /* 0x0000000c0d0e7389 */ /* 0x00032400000c000b */
[----:B01234-:R-:W-:Y:S01]  /*41510*/  ENDCOLLECTIVE ;  /* 0x000000000000791b */ /* 0x01ffe20003800000 */
.L_x_4457:
[----:B------:R-:W-:Y:S05]  /*41520*/  BSYNC B0 ;  /* 0x0000000000007941 */ /* 0x000fea0003800000 */
.L_x_4456:
[----:B------:R-:W-:Y:S01]  /*41530*/  IMAD.MOV.U32 R6, RZ, RZ, R14 ;  /* 0x000000ffff067224 */ /* 0x000fe200078e000e */
[----:B------:R-:W-:Y:S06]  /*41540*/  BRA `(.L_x_4215) ;  /* 0xffffff8c00ac7947 */ /* 0x000fec000383ffff */
.L_x_4222:
[----:B0-----:R0:W1:Y:S02]  /*41550*/  SYNCS.PHASECHK.TRANS64.TRYWAIT P0, [R5+URZ+0x32420], R0 ;  /* 0x03242000050075a7 */ /* 0x001064000800017f */
[----:B-1----:R-:W-:Y:S05]  /*41560*/  @!P0 NANOSLEEP.SYNCS 0x989680 ;  /* 0x009896800000895d */ /* 0x002fea0003900000 */
[----:B------:R-:W1:Y:S02]  /*41570*/  @!P0 SYNCS.PHASECHK.TRANS64 P0, [R5+URZ+0x32420], R0 ;  /* 0x03242000050085a7 */ /* 0x000e64000800007f */
[----:B-1----:R-:W-:Y:S05]  /*41580*/  @!P0 BRA `(.L_x_4222) ;  /* 0xfffffffc00f08947 */ /* 0x002fea000383ffff */
[----:B------:R-:W-:Y:S05]  /*41590*/  BRA `(.L_x_4458) ;  /* 0xffffff9800047947 */ /* 0x000fea000383ffff */
.L_x_4223:
        /* <DEDUP_REMOVED lines=11> */
.L_x_4460:
[----:B------:R-:W-:Y:S05]  /*41650*/  BSYNC B0 ;  /* 0x0000000000007941 */ /* 0x000fea0003800000 */
.L_x_4459:
[----:B------:R-:W-:Y:S05]  /*41660*/  BRA `(.L_x_4461) ;  /* 0xffffff9400ec7947 */ /* 0x000fea000383ffff */
.L_x_4224:
[----:B------:R-:W-:Y:S01]  /*41670*/  BSSY B0, `(.L_x_4462) ;  /* 0x0000006000007945 */ /* 0x000fe20003800000 */
[----:B------:R-:W-:-:S07]  /*41680*/  IMAD.MOV.U32 R15, RZ, RZ, -0x1 ;  /* 0xffffffffff0f7424 */ /* 0x000fce00078e00ff */
[----:B0-234-:R-:W-:Y:S05]  /*41690*/  WARPSYNC.COLLECTIVE R15, `(.L_x_4463) ;  /* 0x000000000f0c7348 */ /* 0x01dfea0003c00000 */
[----:B------:R-:W-:Y:S02]  /*416a0*/  ELECT P6, UR62, PT ;  /* 0x00000000003e782f */ /* 0x000fe400038c0000 */
[----:B------:R-:W-:Y:S01]  /*416b0*/  MOV R14, UR62 ;  /* 0x0000003e000e7c02 */ /* 0x000fe20008000f00 */
[----:B0-234-:R-:W-:Y:S10]  /*416c0*/  ENDCOLLECTIVE ;  /* 0x000000000000791b */ /* 0x01dff40003800000 */
.L_x_4463:
[----:B------:R-:W-:Y:S05]  /*416d0*/  BSYNC B0 ;  /* 0x0000000000007941 */ /* 0x000fea0003800000 */
.L_x_4462:
[----:B------:R-:W-:Y:S05]  /*416e0*/  BRA `(.L_x_4464) ;  /* 0xffffff9400e07947 */ /* 0x000fea000383ffff */
.L_x_4226:
[----:B0-----:R0:W1:Y:S02]  /*416f0*/  SYNCS.PHASECHK.TRANS64.TRYWAIT P1, [R3+URZ+0x32440], R2 ;  /* 0x03244002030075a7 */ /* 0x001064000802017f */
[----:B-1----:R-:W-:Y:S05]  /*41700*/  @!P1 NANOSLEEP.SYNCS 0x989680 ;  /* 0x009896800000995d */ /* 0x002fea0003900000 */
[----:B------:R-:W1:Y:S02]  /*41710*/  @!P1 SYNCS.PHASECHK.TRANS64 P1, [R3+URZ+0x32440], R2 ;  /* 0x03244002030095a7 */ /* 0x000e64000802007f */
[----:B-1----:R-:W-:Y:S05]  /*41720*/  @!P1 BRA `(.L_x_4226) ;  /* 0xfffffffc00f09947 */ /* 0x002fea000383ffff */
[----:B------:R-:W-:Y:S05]  /*41730*/  BRA `(.L_x_4465) ;  /* 0xffffff9800007947 */ /* 0x000fea000383ffff */
.L_x_4228:
[----:B-1----:R1:W0:Y:S02]  /*41740*/  SYNCS.PHASECHK.TRANS64.TRYWAIT P1, [R25+URZ+0x32440], R0 ;  /* 0x03244000190075a7 */ /* 0x002224000802017f */
[----:B0-----:R-:W-:Y:S05]  /*41750*/  @!P1 NANOSLEEP.SYNCS 0x989680 ;  /* 0x009896800000995d */ /* 0x001fea0003900000 */
[----:B------:R-:W0:Y:S02]  /*41760*/  @!P1 SYNCS.PHASECHK.TRANS64 P1, [R25+URZ+0x32440], R0 ;  /* 0x03244000190095a7 */ /* 0x000e24000802007f */
[----:B0-----:R-:W-:Y:S05]  /*41770*/  @!P1 BRA `(.L_x_4228) ;  /* 0xfffffffc00f09947 */ /* 0x001fea000383ffff */
[----:B------:R-:W-:Y:S05]  /*41780*/  BRA `(.L_x_4466) ;  /* 0xffffff98000c7947 */ /* 0x000fea000383ffff */
.L_x_4230:
[----:B------:R0:W0:Y:S02]  /*41790*/  SYNCS.PHASECHK.TRANS64.TRYWAIT P1, [R3+URZ+0x32460], R2 ;  /* 0x03246002030075a7 */ /* 0x000024000802017f */
[----:B0-----:R-:W-:Y:S05]  /*417a0*/  @!P1 NANOSLEEP.SYNCS 0x989680 ;  /* 0x009896800000995d */ /* 0x001fea0003900000 */
[----:B------:R-:W0:Y:S02]  /*417b0*/  @!P1 SYNCS.PHASECHK.TRANS64 P1, [R3+URZ+0x32460], R2 ;  /* 0x03246002030095a7 */ /* 0x000e24000802007f */
[----:B0-----:R-:W-:Y:S05]  /*417c0*/  @!P1 BRA `(.L_x_4230) ;  /* 0xfffffffc00f09947 */ /* 0x001fea000383ffff */
[----:B------:R-:W-:Y:S05]  /*417d0*/  BRA `(.L_x_4467) ;  /* 0xffffff9800087947 */ /* 0x000fea000383ffff */
        .type           $_ZN7cutlass13device_kernelIN5flash11enable_sm90INS1_16FlashAttnFwdSm90INS1_25CollectiveMainloopFwdSm90ILi2EN4cute5tupleIJNS5_1CILi1EEES8_S8_EEENS6_IJNS7_ILi128EEENS7_ILi96EEENS7_ILi64EEEEEELi256ENS_10bfloat16_tEfNS_4arch4Sm90ELb0ELb1ELb1ELb1ELb1ELb1ELb1ELb1ELb0ELb1ELb1ELb0EEENS1_21CollectiveEpilogueFwdINS6_IJSA_NS7_ILi256EEESB_EEES9_SE_SG_Li256ELb1ELb1ELb1ELb0EEENS1_36VarlenDynamicPersistentTileSchedulerILi128ELi96ELi256ELi128ELb1ELb1ELb1ELb1ELb0ELb1EEEEEEEEEvNT_6ParamsE$_ZZN5flash25CollectiveMainloopFwdSm90ILi2EN4cute5tupleIJNS1_1CILi1EEES4_S4_EEENS2_IJNS3_ILi128EEENS3_ILi96EEENS3_ILi64EEEEEELi256EN7cutlass10bfloat16_tEfNSA_4arch4Sm90ELb0ELb1ELb1ELb1ELb1ELb1ELb1ELb1ELb0ELb1ELb1ELb0EE3mmaINS_16FlashAttnFwdSm90ISE_NS_21CollectiveEpilogueFwdINS2_IJS6_NS3_ILi256EEES7_EEES5_SB_SD_Li256ELb1ELb1ELb1ELb0EEENS_36VarlenDynamicPersistentTileSchedulerILi128ELi96ELi256ELi128ELb1ELb1ELb1ELb1ELb0ELb1EEEE13SharedStorageENS1_6TensorINS1_11ArrayEngineIfLm128EEENS1_6LayoutINS2_IJNS2_IJNS3_ILi2EEEST_NS3_ILi32EEEEEES4_S4_EEENS2_IJNS2_IJS4_ST_NS3_ILi4EEEEEENS3_ILi0EEESZ_EEEEEEENS_7SoftmaxILi2ELi0EEEEEbRKNSE_6ParamsENSA_13PipelineAsyncILi2EEES19_RNSA_13PipelineStateILj2EEERT0_RT1_iRiRKNS_16SeqlenInfoQKNewKILb1ELb1EEENS2_IJiiiiEEERT_ENKUliT_T0_T1_E_clIZSF_ISO_S12_S14_EbS17_S19_S19_S1C_S1E_S1G_iS1H_S1L_S1M_S1O_EUlRS1P_iE0_NS3_ILb1EEES1W_EEDaiS1P_S1Q_S1R_,@function
        .size           $_ZN7cutlass13device_kernelIN5flash11enable_sm90INS1_16FlashAttnFwdSm90INS1_25CollectiveMainloopFwdSm90ILi2EN4cute5tupleIJNS5_1CILi1EEES8_S8_EEENS6_IJNS7_ILi128EEENS7_ILi96EEENS7_ILi64EEEEEELi256ENS_10bfloat16_tEfNS_4arch4Sm90ELb0ELb1ELb1ELb1ELb1ELb1ELb1ELb1ELb0ELb1ELb1ELb0EEENS1_21CollectiveEpilogueFwdINS6_IJSA_NS7_ILi256EEESB_EEES9_SE_SG_Li256ELb1ELb1ELb1ELb0EEENS1_36VarlenDynamicPersistentTileSchedulerILi128ELi96ELi256ELi128ELb1ELb1ELb1ELb1ELb0ELb1EEEEEEEEEvNT_6ParamsE$_ZZN5flash25CollectiveMainloopFwdSm90ILi2EN4cute5tupleIJNS1_1CILi1EEES4_S4_EEENS2_IJNS3_ILi128EEENS3_ILi96EEENS3_ILi64EEEEEELi256EN7cutlass10bfloat16_tEfNSA_4arch4Sm90ELb0ELb1ELb1ELb1ELb1ELb1ELb1ELb1ELb0ELb1ELb1ELb0EE3mmaINS_16FlashAttnFwdSm90ISE_NS_21CollectiveEpilogueFwdINS2_IJS6_NS3_ILi256EEES7_EEES5_SB_SD_Li256ELb1ELb1ELb1ELb0EEENS_36VarlenDynamicPersistentTileSchedulerILi128ELi96ELi256ELi128ELb1ELb1ELb1ELb1ELb0ELb1EEEE13SharedStorageENS1_6TensorINS1_11ArrayEngineIfLm128EEENS1_6LayoutINS2_IJNS2_IJNS3_ILi2EEEST_NS3_ILi32EEEEEES4_S4_EEENS2_IJNS2_IJS4_ST_NS3_ILi4EEEEEENS3_ILi0EEESZ_EEEEEEENS_7SoftmaxILi2ELi0EEEEEbRKNSE_6ParamsENSA_13PipelineAsyncILi2EEES19_RNSA_13PipelineStateILj2EEERT0_RT1_iRiRKNS_16SeqlenInfoQKNewKILb1ELb1EEENS2_IJiiiiEEERT_ENKUliT_T0_T1_E_clIZSF_ISO_S12_S14_EbS17_S19_S19_S1C_S1E_S1G_iS1H_S1L_S1M_S1O_EUlRS1P_iE0_NS3_ILb1EEES1W_EEDaiS1P_S1Q_S1R_,(.L_x_6569 - $_ZN7cutlass13device_kernelIN5flash11enable_sm90INS1_16FlashAttnFwdSm90INS1_25CollectiveMainloopFwdSm90ILi2EN4cute5tupleIJNS5_1CILi1EEES8_S8_EEENS6_IJNS7_ILi128EEENS7_ILi96EEENS7_ILi64EEEEEELi256ENS_10bfloat16_tEfNS_4arch4Sm90ELb0ELb1ELb1ELb1ELb1ELb1ELb1ELb1ELb0ELb1ELb1ELb0EEENS1_21CollectiveEpilogueFwdINS6_IJSA_NS7_ILi256EEESB_EEES9_SE_SG_Li256ELb1ELb1ELb1ELb0EEENS1_36VarlenDynamicPersistentTileSchedulerILi128ELi96ELi256ELi128ELb1ELb1ELb1ELb1ELb0ELb1EEEEEEEEEvNT_6ParamsE$_ZZN5flash25CollectiveMainloopFwdSm90ILi2EN4cute5tupleIJNS1_1CILi1EEES4_S4_EEENS2_IJNS3_ILi128EEENS3_ILi96EEENS3_ILi64EEEEEELi256EN7cutlass10bfloat16_tEfNSA_4arch4Sm90ELb0ELb1ELb1ELb1ELb1ELb1ELb1ELb1ELb0ELb1ELb1ELb0EE3mmaINS_16FlashAttnFwdSm90ISE_NS_21CollectiveEpilogueFwdINS2_IJS6_NS3_ILi256EEES7_EEES5_SB_SD_Li256ELb1ELb1ELb1ELb0EEENS_36VarlenDynamicPersistentTileSchedulerILi128ELi96ELi256ELi128ELb1ELb1ELb1ELb1ELb0ELb1EEEE13SharedStorageENS1_6TensorINS1_11ArrayEngineIfLm128EEENS1_6LayoutINS2_IJNS2_IJNS3_ILi2EEEST_NS3_ILi32EEEEEES4_S4_EEENS2_IJNS2_IJS4_ST_NS3_ILi4EEEEEENS3_ILi0EEESZ_EEEEEEENS_7SoftmaxILi2ELi0EEEEEbRKNSE_6ParamsENSA_13PipelineAsyncILi2EEES19_RNSA_13PipelineStateILj2EEERT0_RT1_iRiRKNS_16SeqlenInfoQKNewKILb1ELb1EEENS2_IJiiiiEEERT_ENKUliT_T0_T1_E_clIZSF_ISO_S12_S14_EbS17_S19_S19_S1C_S1E_S1G_iS1H_S1L_S1M_S1O_EUlRS1P_iE0_NS3_ILb1EEES1W_EEDaiS1P_S1Q_S1R_)
$_ZN7cutlass13device_kernelIN5flash11enable_sm90INS1_16FlashAttnFwdSm90INS1_25CollectiveMainloopFwdSm90ILi2EN4cute5tupleIJNS5_1CILi1EEES8_S8_EEENS6_IJNS7_ILi128EEENS7_ILi96EEENS7_ILi64EEEEEELi256ENS_10bfloat16_tEfNS_4arch4Sm90ELb0ELb1ELb1ELb1ELb1ELb1ELb1ELb1ELb0ELb1ELb1ELb0EEENS1_21CollectiveEpilogueFwdINS6_IJSA_NS7_ILi256EEESB_EEES9_SE_SG_Li256ELb1ELb1ELb1ELb0EEENS1_36VarlenDynamicPersistentTileSchedulerILi128ELi96ELi256ELi128ELb1ELb1ELb1ELb1ELb0ELb1EEEEEEEEEvNT_6ParamsE$_ZZN5flash25CollectiveMainloopFwdSm90ILi2EN4cute5tupleIJNS1_1CILi1EEES4_S4_EEENS2_IJNS3_ILi128EEENS3_ILi96EEENS3_ILi64EEEEEELi256EN7cutlass10bfloat16_tEfNSA_4arch4Sm90ELb0ELb1ELb1ELb1ELb1ELb1ELb1ELb1ELb0ELb1ELb1ELb0EE3mmaINS_16FlashAttnFwdSm90ISE_NS_21CollectiveEpilogueFwdINS2_IJS6_NS3_ILi256EEES7_EEES5_SB_SD_Li256ELb1ELb1ELb1ELb0EEENS_36VarlenDynamicPersistentTileSchedulerILi128ELi96ELi256ELi128ELb1ELb1ELb1ELb1ELb0ELb1EEEE13SharedStorageENS1_6TensorINS1_11ArrayEngineIfLm128EEENS1_6LayoutINS2_IJNS2_IJNS3_ILi2EEEST_NS3_ILi32EEEEEES4_S4_EEENS2_IJNS2_IJS4_ST_NS3_ILi4EEEEEENS3_ILi0EEESZ_EEEEEEENS_7SoftmaxILi2ELi0EEEEEbRKNSE_6ParamsENSA_13PipelineAsyncILi2EEES19_RNSA_13PipelineStateILj2EEERT0_RT1_iRiRKNS_16SeqlenInfoQKNewKILb1ELb1EEENS2_IJiiiiEEERT_ENKUliT_T0_T1_E_clIZSF_ISO_S12_S14_EbS17_S19_S19_S1C_S1E_S1G_iS1H_S1L_S1M_S1O_EUlRS1P_iE0_NS3_ILb1EEES1W_EEDaiS1P_S1Q_S1R_:
[----:B------:R-:W-:Y:S02]  /*417e0*/  ULDC UR4, c[0x0][0x20] ;  /* 0x0000080000047ab9 */ /* 0x000fe40000000800 */
[----:B------:R-:W-:-:S09]  /*417f0*/  UIADD3 UR4, -UR4, UR5, URZ ;  /* 0x0000000504047290 */ /* 0x000fd2000fffe13f */
[----:B------:R-:W2:Y:S04]  /*41800*/  LDL.64 R2, [UR4+0x18] ;  /* 0x00001804ff027983 */ /* 0x000ea80008100a00 */
[----:B------:R-:W3:Y:S01]  /*41810*/  LDL.64 R6, [UR4] ;  /* 0x00000004ff067983 */ /* 0x000ee20008100a00 */
[----:B------:R-:W-:-:S03]  /*41820*/  ULDC.64 UR6, c[0x0][0x208] ;  /* 0x0000820000067ab9 */ /* 0x000fc60000000a00 */
[----:B--2---:R-:W2:Y:S04]  /*41830*/  LD.E R4, desc[UR6][R2.64] ;  /* 0x0000000602047980 */ /* 0x004ea8000c101900 */
[----:B---3--:R0:W5:Y:S04]  /*41840*/  LD.E R10, desc[UR6][R6.64] ;  /* 0x00000006060a7980 */ /* 0x008168000c101900 */
[----:B------:R0:W5:Y:S01]  /*41850*/  LD.E R11, desc[UR6][R6.64+0x4] ;  /* 0x00000406060b7980 */ /* 0x000162000c101900 */
[----:B------:R-:W-:Y:S01]  /*41860*/  BSSY B0, `(.L_x_4468) ;  /* 0x0000007000007945 */ /* 0x000fe20003800000 */
[----:B------:R-:W-:Y:S01]  /*41870*/  IMAD.MOV.U32 R5, RZ, RZ, R31 ;  /* 0x000000ffff057224 */ /* 0x000fe200078e001f */
[----:B--2---:R-:W-:-:S04]  /*41880*/  LOP3.LUT R4, R4, 0x1, RZ, 0xfc, !PT ;  /* 0x0000000104047812 */ /* 0x004fc800078efcff */
[----:B------:R-:W-:Y:S01]  /*41890*/  ISETP.NE.AND P0, PT, R4, 0x3, PT ;  /* 0x000000030400780c */ /* 0x000fe20003f05270 */
[----:B------:R-:W-:-:S12]  /*418a0*/  IMAD.MOV.U32 R4, RZ, RZ, R29 ;  /* 0x000000ffff047224 */ /* 0x000fd800078e001d */
[----:B0-----:R-:W-:Y:S05]  /*418b0*/  @!P0 BRA `(.L_x_4469) ;  /* 0x0000000000048947 */ /* 0x001fea0003800000 */
[----:B------:R-:W-:Y:S01]  /*418c0*/  BPT.TRAP 0x1 ;  /* 0x000000040000795c */ /* 0x000fe20000300000 */
.L_x_4469:
[----:B------:R-:W-:Y:S05]  /*418d0*/  BSYNC B0 ;  /* 0x0000000000007941 */ /* 0x000fea0003800000 */
.L_x_4468:
        /* <DEDUP_REMOVED lines=13> */
.L_x_4471:
[----:B------:R-:W-:Y:S05]  /*419b0*/  BSYNC B0 ;  /* 0x0000000000007941 */ /* 0x000fea0003800000 */
.L_x_4470:
        /* <DEDUP_REMOVED lines=8> */
.L_x_4473:
[----:B------:R-:W-:Y:S05]  /*41a40*/  BSYNC B0 ;  /* 0x0000000000007941 */ /* 0x000fea0003800000 */
.L_x_4472:
[----:B------:R-:W2:Y:S04]  /*41a50*/  LDL.64 R6, [UR4] ;  /* 0x00000004ff067983 */ /* 0x000ea80008100a00 */
[----:B------:R-:W3:Y:S04]  /*41a60*/  LDL.64 R2, [UR4+0x28] ;  /* 0x00002804ff027983 */ /* 0x000ee80008100a00 */
[----:B0----5:R-:W4:Y:S04]  /*41a70*/  LDL.64 R8, [UR4+0x20] ;  /* 0x00002004ff087983 */ /* 0x021f280008100a00 */
[----:B--2---:R-:W2:Y:S04]  /*41a80*/  LD.E R13, desc[UR6][R6.64] ;  /* 0x00000006060d7980 */ /* 0x004ea8000c101900 */
[----:B---3--:R-:W2:Y:S04]  /*41a90*/  LD.E.64 R2, desc[UR6][R2.64] ;  /* 0x0000000602027980 */ /* 0x008ea8000c101b00 */
[----:B------:R-:W3:Y:S01]  /*41aa0*/  LDL.64 R6, [UR4+0x8] ;  /* 0x00000804ff067983 */ /* 0x000ee20008100a00 */
[----:B------:R-:W-:Y:S05]  /*41ab0*/  WARPSYNC.ALL ;  /* 0x0000000000007948 */ /* 0x000fea0003800000 */
[----:B---3--:R0:W-:Y:S04]  /*41ac0*/  ST.E desc[UR6][R6.64], RZ ;  /* 0x000000ff06007985 */ /* 0x0081e8000c101906 */
[----:B----4-:R-:W3:Y:S01]  /*41ad0*/  LD.E.64 R10, desc[UR6][R8.64] ;  /* 0x00000006080a7980 */ /* 0x010ee2000c101b00 */
[----:B--2---:R-:W-:Y:S01]  /*41ae0*/  IMAD R2, R13, 0x300, R2 ;  /* 0x000003000d027824 */ /* 0x004fe200078e0202 */
[----:B------:R-:W-:Y:S01]  /*41af0*/  R2UR UR11, R3 ;  /* 0x00000000030b72ca */ /* 0x000fe200000e0000 */
[----:B------:R-:W-:Y:S01]  /*41b00*/  WARPGROUP.ARRIVE ;  /* 0x00000000000079c5 */ /* 0x000fe20000000000 */
[----:B------:R-:W-:-:S02]  /*41b10*/  IMAD.MOV.U32 R221, RZ, RZ, 0x1 ;  /* 0x00000001ffdd7424 */ /* 0x000fc400078e00ff */
        /* <DEDUP_REMOVED lines=8> */
[----:B------:R-:W-:Y:S01]  /*41ba0*/  WARPGROUP.ARRIVE ;  /* 0x00000000000079c5 */ /* 0x000fe20000000000 */
[----:B------:R-:W-:-:S03]  /*41bb0*/  IMAD.MOV.U32 R13, RZ, RZ, R3 ;  /* 0x000000ffff0d7224 */ /* 0x000fc600078e0003 */
        /* <DEDUP_REMOVED lines=23> */
[----:B------:R-:W-:-:S03]  /*41d30*/  WARPGROUP.ARRIVE ;  /* 0x00000000000079c5 */ /* 0x000fc60000000000 */
[----:B------:R-:W-:Y:S01]  /*41d40*/  R2UR UR10, R2 ;  /* 0x00000000020a72ca */ /* 0x000fe200000e0000 */
[----:B--2---:R-:W-:Y:S01]  /*41d50*/  VIADD R8, R8, 0x6 ;  /* 0x0000000608087836 */ /* 0x004fe20000000000 */
[----:B------:R-:W-:-:S04]  /*41d60*/  R2UR UR9, R9 ;  /* 0x00000000090972ca */ /* 0x000fc800000e0000 */
[----:B------:R-:W-:-:S13]  /*41d70*/  R2UR UR8, R8 ;  /* 0x00000000080872ca */ /* 0x000fda00000e0000 */
[----:B------:R-:W-:Y:S03]  /*41d80*/  HGMMA.64x96x16.F32.BF16 R24, gdesc[UR8], R24, gsb0 ;  /* 0x01600000081879f0 */ /* 0x000fe60008001818 */
[----:B------:R-:W-:Y:S02]  /*41d90*/  WARPGROUP.DEPBAR.LE gsb0, 0x0 ;  /* 0x00008000000079c5 */ /* 0x000fe40000010000 */
[----:B------:R0:W-:Y:S04]  /*41da0*/  ST.E desc[UR6][R6.64], R221 ;  /* 0x000000dd06007985 */ /* 0x0001e8000c101906 */
[----:B------:R-:W2:Y:S04]  /*41db0*/  LDL.64 R2, [UR4+0x38] ;  /* 0x00003804ff027983 */ /* 0x000ea80008100a00 */
[----:B--2---:R-:W2:Y:S04]  /*41dc0*/  LD.E R10, desc[UR6][R2.64] ;  /* 0x00000006020a7980 */ /* 0x004ea8000c101900 */
[----:B------:R-:W3:Y:S01]  /*41dd0*/  LDL.64 R2, [UR4+0x30] ;  /* 0x00003004ff027983 */ /* 0x000ee20008100a00 */
[----:B------:R-:W-:Y:S01]  /*41de0*/  BSSY B0, `(.L_x_4475) ;  /* 0x0000008000007945 */ /* 0x000fe20003800000 */
[----:B--2---:R-:W-:-:S04]  /*41df0*/  LEA.HI R8, R10, R10, RZ, 0x1 ;  /* 0x0000000a0a087211 */ /* 0x004fc800078f08ff */
[----:B------:R-:W-:-:S05]  /*41e00*/  LOP3.LUT R9, R8, 0xfffffffe, RZ, 0xc0, !PT ;  /* 0xfffffffe08097812 */ /* 0x000fca00078ec0ff */
[----:B------:R-:W-:Y:S01]  /*41e10*/  IMAD.IADD R9, R10, 0x1, -R9 ;  /* 0x000000010a097824 */ /* 0x000fe200078e0a09 */
[----:B---3--:R-:W-:-:S04]  /*41e20*/  MOV R8, R2 ;  /* 0x0000000200087202 */ /* 0x008fc80000000f00 */
[----:B------:R-:W-:-:S04]  /*41e30*/  SHF.L.U32 R9, R9, 0x1f, RZ ;  /* 0x0000001f09097819 */ /* 0x000fc800000006ff */
[----:B------:R-:W1:Y:S02]  /*41e40*/  SYNCS.PHASECHK.TRANS64.TRYWAIT P0, [R8+URZ+0x32410], R9 ;  /* 0x03241009080075a7 */ /* 0x000e64000800017f */
[----:B01----:R-:W-:Y:S05]  /*41e50*/  @!P0 BRA `(.L_x_4476) ;  /* 0x000000b4007c8947 */ /* 0x003fea0003800000 */
.L_x_4502:
[----:B------:R-:W-:Y:S05]  /*41e60*/  BSYNC B0 ;  /* 0x0000000000007941 */ /* 0x000fea0003800000 */
.L_x_4475:
[----:B------:R-:W0:Y:S04]  /*41e70*/  LDL.64 R2, [UR4+0x40] ;  /* 0x00004004ff027983 */ /* 0x000e280008100a00 */
[----:B------:R-:W2:Y:S04]  /*41e80*/  LDL.64 R6, [UR4] ;  /* 0x00000004ff067983 */ /* 0x000ea80008100a00 */
[----:B0-----:R-:W3:Y:S04]  /*41e90*/  LD.E R8, desc[UR6][R2.64] ;  /* 0x0000000602087980 */ /* 0x001ee8000c101900 */
[----:B--2---:R0:W5:Y:S04]  /*41ea0*/  LD.E R10, desc[UR6][R6.64] ;  /* 0x00000006060a7980 */ /* 0x004168000c101900 */
[----:B------:R0:W5:Y:S01]  /*41eb0*/  LD.E R11, desc[UR6][R6.64+0x4] ;  /* 0x00000406060b7980 */ /* 0x000162000c101900 */
[----:B------:R-:W-:Y:S01]  /*41ec0*/  BSSY B0, `(.L_x_4477) ;  /* 0x0000005000007945 */ /* 0x000fe20003800000 */
[----:B---3--:R-:W-:-:S04]  /*41ed0*/  LOP3.LUT R8, R8, 0x1, RZ, 0xfc, !PT ;  /* 0x0000000108087812 */ /* 0x008fc800078efcff */
[----:B------:R-:W-:-:S13]  /*41ee0*/  ISETP.NE.AND P0, PT, R8, 0x3, PT ;  /* 0x000000030800780c */ /* 0x000fda0003f05270 */
[----:B0-----:R-:W-:Y:S05]  /*41ef0*/  @!P0 BRA `(.L_x_4478) ;  /* 0x0000000000048947 */ /* 0x001fea0003800000 */
[----:B------:R-:W-:Y:S01]  /*41f00*/  BPT.TRAP 0x1 ;  /* 0x000000040000795c */ /* 0x000fe20000300000 */
.L_x_4478:
[----:B------:R-:W-:Y:S05]  /*41f10*/  BSYNC B0 ;  /* 0x0000000000007941 */ /* 0x000fea0003800000 */
.L_x_4477:
        /* <DEDUP_REMOVED lines=13> */
.L_x_4480:
[----:B------:R-:W-:Y:S05]  /*41ff0*/  BSYNC B0 ;  /* 0x0000000000007941 */ /* 0x000fea0003800000 */
.L_x_4479:
        /* <DEDUP_REMOVED lines=8> */
.L_x_4482:
[----:B------:R-:W-:Y:S05]  /*42080*/  BSYNC B0 ;  /* 0x0000000000007941 */ /* 0x000fea0003800000 */
.L_x_4481:
[----:B------:R-:W2:Y:S04]  /*42090*/  LDL.64 R2, [UR4] ;  /* 0x00000004ff027983 */ /* 0x000ea80008100a00 */
[----:B------:R-:W3:Y:S04]  /*420a0*/  LDL.64 R10, [UR4+0x58] ;  /* 0x00005804ff0a7983 */ /* 0x000ee80008100a00 */
[----:B------:R-:W4:Y:S04]  /*420b0*/  LDL.64 R6, [UR4+0x48] ;  /* 0x00004804ff067983 */ /* 0x000f280008100a00 */
[----:B0----5:R-:W3:Y:S04]  /*420c0*/  LDL.64 R8, [UR4+0x50] ;  /* 0x00005004ff087983 */ /* 0x021ee80008100a00 */
[----:B--2---:R-:W2:Y:S04]  /*420d0*/  LD.E R13, desc[UR6][R2.64] ;  /* 0x00000006020d7980 */ /* 0x004ea8000c101900 */
[----:B----4-:R-:W4:Y:S04]  /*420e0*/  LD.E R12, desc[UR6][R6.64] ;  /* 0x00000006060c7980 */ /* 0x010f28000c101900 */
[----:B---3--:R-:W2:Y:S04]  /*420f0*/  LD.E.64 R2, desc[UR6][R10.64] ;  /* 0x000000060a027980 */ /* 0x008ea8000c101b00 */
[----:B------:R-:W3:Y:S01]  /*42100*/  LD.E.64 R10, desc[UR6][R8.64] ;  /* 0x00000006080a7980 */ /* 0x000ee2000c101b00 */
[----:B------:R-:W-:Y:S05]  /*42110*/  WARPSYNC.ALL ;  /* 0x0000000000007948 */ /* 0x000fea0003800000 */
[----:B------:R-:W-:Y:S01]  /*42120*/  WARPGROUP.ARRIVE ;  /* 0x00000000000079c5 */ /* 0x000fe20000000000 */
[----:B----4-:R-:W-:Y:S01]  /*42130*/  ISETP.NE.U32.AND P0, PT, R12, RZ, PT ;  /* 0x000000ff0c00720c */ /* 0x010fe20003f05070 */
[----:B--2---:R-:W-:Y:S01]  /*42140*/  IMAD R2, R13, 0xc00, R2 ;  /* 0x00000c000d027824 */ /* 0x004fe200078e0202 */
[----:B------:R-:W-:-:S04]  /*42150*/  R2UR UR11, R3 ;  /* 0x00000000030b72ca */ /* 0x000fc800000e0000 */
[----:B------:R-:W-:Y:S02]  /*42160*/  R2UR UR10, R2 ;  /* 0x00000000020a72ca */ /* 0x000fe400000e0000 */
[----:B---3--:R-:W-:Y:S02]  /*42170*/  R2UR UR8, R10 ;  /* 0x000000000a0872ca */ /* 0x008fe400000e0000 */
[----:B------:R-:W-:-:S03]  /*42180*/  R2UR UR9, R11 ;  /* 0x000000000b0972ca */ /* 0x000fc600000e0000 */
[----:B------:R-:W-:-:S10]  /*42190*/  VOTEU.ANY UP0, P0 ;  /* 0x00000000003f7886 */ /* 0x000fd40000000100 */
[----:B------:R-:W-:Y:S03]  /*421a0*/  HGMMA.64x96x16.F32.BF16 R24, gdesc[UR8], R24, UP0, gsb0 ;  /* 0x01600000081879f0 */ /* 0x000fe6000b801818 */
[----:B------:R-:W-:Y:S02]  /*421b0*/  WARPGROUP.DEPBAR.LE gsb0, 0x0 ;  /* 0x00008000000079c5 */ /* 0x000fe40000010000 */
[----:B------:R-:W-:Y:S04]  /*421c0*/  ST.E desc[UR6][R6.64], R221 ;  /* 0x000000dd06007985 */ /* 0x000fe8000c101906 */
[----:B------:R-:W2:Y:S01]  /*421d0*/  LD.E.64 R10, desc[UR6][R8.64] ;  /* 0x00000006080a7980 */ /* 0x000ea2000c101b00 */
[----:B------:R-:W-:-:S02]  /*421e0*/  VIADD R12, R2, 0x2 ;  /* 0x00000002020c7836 */ /* 0x000fc40000000000 */
[----:B------:R-:W-:-:S03]  /*421f0*/  IMAD.MOV.U32 R13, RZ, RZ, R3 ;  /* 0x000000ffff0d7224 */ /* 0x000fc600078e0003 */
[----:B------:R-:W-:Y:S02]  /*42200*/  R2UR UR10, R12 ;  /* 0x000000000c0a72ca */ /* 0x000fe400000e0000 */
[----:B------:R-:W-:Y:S01]  /*42210*/  R2UR UR11, R13 ;  /* 0x000000000d0b72ca */ /* 0x000fe200000e0000 */
[----:B------:R-:W-:Y:S01]  /*42220*/  WARPGROUP.ARRIVE ;  /* 0x00000000000079c5 */ /* 0x000fe20000000000 */
[----:B--2---:R-:W-:Y:S01]  /*42230*/  VIADD R10, R10, 0x2 ;  /* 0x000000020a0a7836 */ /* 0x004fe20000000000 */
[----:B------:R-:W-:-:S04]  /*42240*/  R2UR UR9, R11 ;  /* 0x000000000b0972ca */ /* 0x000fc800000e0000 */
[----:B------:R-:W-:-:S13]  /*42250*/  R2UR UR8, R10 ;  /* 0x000000000a0872ca */ /* 0x000fda00000e0000 */
[----:B------:R-:W-:Y:S03]  /*42260*/  HGMMA.64x96x16.F32.BF16 R24, gdesc[UR8], R24, gsb0 ;  /* 0x01600000081879f0 */ /* 0x000fe60008001818 */
        /* <DEDUP_REMOVED lines=160> */
[----:B------:R-:W-:-:S04]  /*42c70*/  R2UR UR11, R3 ;  /* 0x00000000030b72ca */ /* 0x000fc800000e0000 */
[----:B------:R-:W-:Y:S01]  /*42c80*/  R2UR UR10, R2 ;  /* 0x00000000020a72ca */ /* 0x000fe200000e0000 */
[----:B------:R-:W-:Y:S01]  /*42c90*/  WARPGROUP.ARRIVE ;  /* 0x00000000000079c5 */ /* 0x000fe20000000000 */
[----:B--2---:R-:W-:Y:S01]  /*42ca0*/  VIADD R8, R8, 0xc06 ;  /* 0x00000c0608087836 */ /* 0x004fe20000000000 */
[----:B------:R-:W-:-:S04]  /*42cb0*/  R2UR UR9, R9 ;  /* 0x00000000090972ca */ /* 0x000fc800000e0000 */
[----:B------:R-:W-:-:S13]  /*42cc0*/  R2UR UR8, R8 ;  /* 0x00000000080872ca */ /* 0x000fda00000e0000 */
[----:B------:R-:W-:Y:S03]  /*42cd0*/  HGMMA.64x96x16.F32.BF16 R24, gdesc[UR8], R24, gsb0 ;  /* 0x01600000081879f0 */ /* 0x000fe60008001818 */
[----:B------:R-:W-:Y:S02]  /*42ce0*/  WARPGROUP.DEPBAR.LE gsb0, 0x0 ;  /* 0x00008000000079c5 */ /* 0x000fe40000010000 */
[----:B------:R0:W-:Y:S04]  /*42cf0*/  ST.E desc[UR6][R6.64], R221 ;  /* 0x000000dd06007985 */ /* 0x0001e8000c101906 */
[----:B------:R-:W2:Y:S04]  /*42d00*/  LDL.64 R2, [UR4+0x18] ;  /* 0x00001804ff027983 */ /* 0x000ea80008100a00 */
[----:B0-----:R-:W3:Y:S01]  /*42d10*/  LDL.64 R6, [UR4] ;  /* 0x00000004ff067983 */ /* 0x001ee20008100a00 */
[----:B------:R-:W0:Y:S02]  /*42d20*/  S2R R74, SR_TID.X ;  /* 0x00000000004a7919 */ /* 0x000e240000002100 */
[----:B0-----:R-:W-:-:S04]  /*42d30*/  SHF.R.U32.HI R8, RZ, 0x7, R74 ;  /* 0x00000007ff087819 */ /* 0x001fc8000001164a */
[----:B------:R-:W-:-:S05]  /*42d40*/  IADD3 R8, -R8, 0xb, RZ ;  /* 0x0000000b08087810 */ /* 0x000fca0007ffe1ff */
[----:B------:R0:W-:Y:S06]  /*42d50*/  BAR.ARV R8, 0x100 ;  /* 0x000400080000751d */ /* 0x0001ec0000002000 */
[----:B--2---:R-:W2:Y:S04]  /*42d60*/  LD.E R10, desc[UR6][R2.64] ;  /* 0x00000006020a7980 */ /* 0x004ea8000c101900 */
[----:B---3--:R0:W5:Y:S01]  /*42d70*/  LD.E R9, desc[UR6][R6.64] ;  /* 0x0000000606097980 */ /* 0x008162000c101900 */
[----:B------:R-:W-:Y:S01]  /*42d80*/  BSSY B0, `(.L_x_4484) ;  /* 0x0000005000007945 */ /* 0x000fe20003800000 */
[----:B--2---:R-:W-:-:S04]  /*42d90*/  LOP3.LUT R10, R10, 0x1, RZ, 0xfc, !PT ;  /* 0x000000010a0a7812 */ /* 0x004fc800078efcff */
[----:B------:R-:W-:-:S13]  /*42da0*/  ISETP.NE.AND P0, PT, R10, 0x3, PT ;  /* 0x000000030a00780c */ /* 0x000fda0003f05270 */
[----:B0-----:R-:W-:Y:S05]  /*42db0*/  @!P0 BRA `(.L_x_4485) ;  /* 0x0000000000048947 */ /* 0x001fea0003800000 */
[----:B------:R-:W-:Y:S01]  /*42dc0*/  BPT.TRAP 0x1 ;  /* 0x000000040000795c */ /* 0x000fe20000300000 */
.L_x_4485:
[----:B------:R-:W-:Y:S05]  /*42dd0*/  BSYNC B0 ;  /* 0x0000000000007941 */ /* 0x000fea0003800000 */
.L_x_4484:
[----:B------:R-:W2:Y:S04]  /*42de0*/  LD.E.64 R6, desc[UR6][R2.64+0x20] ;  /* 0x0000200602067980 */ /* 0x000ea8000c101b00 */
[----:B------:R-:W3:Y:S01]  /*42df0*/  LD.E R8, desc[UR6][R2.64+0xc] ;  /* 0x00000c0602087980 */ /* 0x000ee2000c101900 */
[----:B--2---:R-:W-:-:S05]  /*42e00*/  MOV R6, R6 ;  /* 0x0000000600067202 */ /* 0x004fca0000000f00 */
[----:B-----5:R-:W-:-:S05]  /*42e10*/  IMAD R9, R9, 0x8, R6 ;  /* 0x0000000809097824 */ /* 0x020fca00078e0206 */
[----:B---3--:R-:W-:-:S04]  /*42e20*/  PRMT R8, R8, 0x654, R9 ;  /* 0x0000065408087816 */ /* 0x008fc80000000009 */
[----:B------:R0:W-:Y:S01]  /*42e30*/  SYNCS.ARRIVE.TRANS64.RED.A1T0 RZ, [R8+URZ], RZ ;  /* 0x000000ff08ff79a7 */ /* 0x0001e2000810043f */
[----:B------:R-:W2:Y:S04]  /*42e40*/  LDL.64 R2, [UR4+0x68] ;  /* 0x00006804ff027983 */ /* 0x000ea80008100a00 */
[----:B------:R-:W3:Y:S04]  /*42e50*/  LD.E R6, desc[UR6][R4.64+0x24] ;  /* 0x0000240604067980 */ /* 0x000ee8000c101900 */
[----:B------:R-:W4:Y:S04]  /*42e60*/  LD.E R82, desc[UR6][R4.64] ;  /* 0x0000000604527980 */ /* 0x000f28000c101900 */
[----:B------:R1:W4:Y:S04]  /*42e70*/  LD.E R83, desc[UR6][R72.64] ;  /* 0x0000000648537980 */ /* 0x000328000c101900 */
[----:B0-----:R-:W4:Y:S04]  /*42e80*/  LD.E R8, desc[UR6][R4.64+0x8] ;  /* 0x0000080604087980 */ /* 0x001f28000c101900 */
[----:B------:R-:W4:Y:S04]  /*42e90*/  LD.E R7, desc[UR6][R4.64+0x4] ;  /* 0x0000040604077980 */ /* 0x000f28000c101900 */
[----:B------:R-:W4:Y:S04]  /*42ea0*/  LD.E R78, desc[UR6][R4.64+0xc] ;  /* 0x00000c06044e7980 */ /* 0x000f28000c101900 */
[----:B------:R-:W4:Y:S04]  /*42eb0*/  LD.E R76, desc[UR6][R4.64+0x10] ;  /* 0x00001006044c7980 */ /* 0x000f28000c101900 */
[----:B------:R-:W4:Y:S04]  /*42ec0*/  LD.E R77, desc[UR6][R4.64+0x14] ;  /* 0x00001406044d7980 */ /* 0x000f28000c101900 */
[----:B--2---:R-:W2:Y:S01]  /*42ed0*/  LD.E.64 R2, desc[UR6][R2.64] ;  /* 0x0000000602027980 */ /* 0x004ea2000c101b00 */
[----:B---3--:R-:W-:-:S03]  /*42ee0*/  ISETP.NE.AND P0, PT, R6, 0x1, PT ;  /* 0x000000010600780c */ /* 0x008fc60003f05270 */
[----:B------:R-:W3:Y:S10]  /*42ef0*/  LD.E R6, desc[UR6][R4.64+0x18] ;  /* 0x0000180604067980 */ /* 0x000ef4000c101900 */
[----:B------:R-:W4:Y:S04]  /*42f00*/  @P0 LD.E R79, desc[UR6][R4.64+0x28] ;  /* 0x00002806044f0980 */ /* 0x000f28000c101900 */
[----:B------:R-:W4:Y:S04]  /*42f10*/  @P0 LD.E R80, desc[UR6][R4.64+0x2c] ;  /* 0x00002c0604500980 */ /* 0x000f28000c101900 */
[----:B--2---:R-:W2:Y:S01]  /*42f20*/  LD.E R75, desc[UR6][R2.64] ;  /* 0x00000006024b7980 */ /* 0x004ea2000c101900 */
[----:B---3--:R-:W-:-:S02]  /*42f30*/  ISETP.GE.AND P1, PT, R6, 0x1, PT ;  /* 0x000000010600780c */ /* 0x008fc40003f26270 */
[----:B----4-:R-:W-:Y:S01]  /*42f40*/  LOP3.LUT R78, RZ, R78, RZ, 0x33, !PT ;  /* 0x0000004eff4e7212 */ /* 0x010fe200078e33ff */
[----:B------:R-:W-:Y:S01]  /*42f50*/  BSSY B0, `(.L_x_4486) ;  /* 0x00000a7000007945 */ /* 0x000fe20003800000 */
[----:B------:R-:W-:Y:S02]  /*42f60*/  IMAD R77, R0, -0x60, R77 ;  /* 0xffffffa0004d7824 */ /* 0x000fe400078e024d */
[-C--:B--2---:R-:W-:Y:S01]  /*42f70*/  FMUL.FTZ R81, R29, R75.reuse ;  /* 0x0000004b1d517220 */ /* 0x084fe20000410000 */
[----:B------:R-:W-:Y:S01]  /*42f80*/  SHF.R.S32.HI R29, RZ, 0x1f, R82 ;  /* 0x0000001fff1d7819 */ /* 0x000fe20000011452 */
[----:B------:R-:W-:-:S03]  /*42f90*/  FMUL.FTZ R84, R32, R75 ;  /* 0x0000004b20547220 */ /* 0x000fc60000410000 */
[----:B------:R-:W-:Y:S01]  /*42fa0*/  LEA.HI R32, R29, R82, RZ, 0x7 ;  /* 0x000000521d207211 */ /* 0x000fe200078f38ff */
[----:B------:R-:W-:-:S03]  /*42fb0*/  FMUL.FTZ R85, R33, R75 ;  /* 0x0000004b21557220 */ /* 0x000fc60000410000 */
[----:B------:R-:W-:Y:S01]  /*42fc0*/  LOP3.LUT R33, R32, 0xffffff80, RZ, 0xc0, !PT ;  /* 0xffffff8020217812 */ /* 0x000fe200078ec0ff */
[-C--:B------:R-:W-:Y:S01]  /*42fd0*/  FMUL.FTZ R14, R38, R75.reuse ;  /* 0x0000004b260e7220 */ /* 0x080fe20000410000 */
[----:B------:R-:W-:-:S03]  /*42fe0*/  FMUL.FTZ R38, R44, R75 ;  /* 0x0000004b2c267220 */ /* 0x000fc60000410000 */
[----:B------:R-:W-:Y:S01]  /*42ff0*/  IMAD.IADD R44, R82, 0x1, -R33 ;  /* 0x00000001522c7824 */ /* 0x000fe200078e0a21 */
[----:B------:R-:W-:Y:S01]  /*43000*/  LEA.HI R29, R29, R82, RZ, 0x2 ;  /* 0x000000521d1d7211 */ /* 0x000fe200078f10ff */
[-C--:B------:R-:W-:Y:S01]  /*43010*/  FMUL.FTZ R2, R24, R75.reuse ;  /* 0x0000004b18027220 */ /* 0x080fe20000410000 */
[-C--:B------:R-:W-:Y:S01]  /*43020*/  FMUL.FTZ R13, R35, R75.reuse ;  /* 0x0000004b230d7220 */ /* 0x080fe20000410000 */
[-C--:B------:R-:W-:Y:S01]  /*43030*/  FMUL.FTZ R35, R37, R75.reuse ;  /* 0x0000004b25237220 */ /* 0x080fe20000410000 */
[----:B------:R-:W-:Y:S01]  /*43040*/  SHF.R.S32.HI R33, RZ, 0x1f, R44 ;  /* 0x0000001fff217819 */ /* 0x000fe2000001142c */
[-C--:B------:R-:W-:Y:S01]  /*43050*/  FMUL.FTZ R24, R51, R75.reuse ;  /* 0x0000004b33187220 */ /* 0x080fe20000410000 */
[-C--:B------:R-:W-:Y:S01]  /*43060*/  FMUL.FTZ R37, R41, R75.reuse ;  /* 0x0000004b29257220 */ /* 0x080fe20000410000 */
[----:B------:R-:W-:Y:S01]  /*43070*/  LOP3.LUT R51, R29, 0xfffffffc, RZ, 0xc0, !PT ;  /* 0xfffffffc1d337812 */ /* 0x000fe200078ec0ff */
[-C--:B------:R-:W-:Y:S01]  /*43080*/  FMUL.FTZ R41, R49, R75.reuse ;  /* 0x0000004b31297220 */ /* 0x080fe20000410000 */
[----:B------:R-:W-:Y:S01]  /*43090*/  LEA.HI R49, R33, R44, RZ, 0x2 ;  /* 0x0000002c21317211 */ /* 0x000fe200078f10ff */
[-C--:B------:R-:W-:Y:S01]  /*430a0*/  FMUL.FTZ R18, R42, R75.reuse ;  /* 0x0000004b2a127220 */ /* 0x080fe20000410000 */
[-C--:B-1----:R-:W-:Y:S01]  /*430b0*/  FMUL.FTZ R72, R25, R75.reuse ;  /* 0x0000004b19487220 */ /* 0x082fe20000410000 */
[----:B------:R-:W-:Y:S01]  /*430c0*/  FMUL.FTZ R42, R52, R75 ;  /* 0x0000004b342a7220 */ /* 0x000fe20000410000 */
[----:B------:R-:W-:-:S02]  /*430d0*/  IMAD.IADD R82, R82, 0x1, -R51 ;  /* 0x0000000152527824 */ /* 0x000fc400078e0a33 */
[-C--:B------:R-:W-:Y:S01]  /*430e0*/  FMUL.FTZ R25, R50, R75.reuse ;  /* 0x0000004b32197220 */ /* 0x080fe20000410000 */
[--C-:B------:R-:W-:Y:S02]  /*430f0*/  SHF.R.S32.HI R52, RZ, 0x2, R49.reuse ;  /* 0x00000002ff347819 */ /* 0x100fe40000011431 */
[----:B------:R-:W-:Y:S02]  /*43100*/  SHF.R.S32.HI R51, RZ, 0x1f, R49 ;  /* 0x0000001fff337819 */ /* 0x000fe40000011431 */
[----:B------:R-:W-:Y:S02]  /*43110*/  LEA.HI R50, R33, R44, RZ, 0x5 ;  /* 0x0000002c21327211 */ /* 0x000fe400078f28ff */
[----:B------:R-:W-:Y:S01]  /*43120*/  SHF.R.S32.HI R33, RZ, 0x7, R32 ;  /* 0x00000007ff217819 */ /* 0x000fe20000011420 */
[-C--:B------:R-:W-:Y:S01]  /*43130*/  FMUL.FTZ R9, R27, R75.reuse ;  /* 0x0000004b1b097220 */ /* 0x080fe20000410000 */
[----:B------:R-:W-:Y:S01]  /*43140*/  LEA.HI R51, R51, R52, RZ, 0x3 ;  /* 0x0000003433337211 */ /* 0x000fe200078f18ff */
[-C--:B------:R-:W-:Y:S01]  /*43150*/  FMUL.FTZ R27, R54, R75.reuse ;  /* 0x0000004b361b7220 */ /* 0x080fe20000410000 */
        /* <DEDUP_REMOVED lines=22> */
[----:B------:R-:W-:Y:S01]  /*432c0*/  LOP3.LUT R49, R49, 0x7ffffffc, RZ, 0xc0, !PT ;  /* 0x7ffffffc31317812 */ /* 0x000fe200078ec0ff */
[----:B------:R-:W-:Y:S02]  /*432d0*/  IMAD R56, R0, -0x60, RZ ;  /* 0xffffffa000387824 */ /* 0x000fe400078e02ff */
[----:B------:R-:W0:Y:S01]  /*432e0*/  SHFL.IDX PT, R59, R54, RZ, 0x1c1f ;  /* 0x001c1fff363b7589 */ /* 0x000e2200000e0000 */
        /* <DEDUP_REMOVED lines=26> */
[----:B------:R-:W-:Y:S01]  /*43490*/  IMAD R55, R67, -0x2, R56 ;  /* 0xfffffffe43377824 */ /* 0x000fe200078e0238 */
[----:B------:R-:W1:Y:S01]  /*434a0*/  MUFU.TANH R2, R2 ;  /* 0x0000000200027308 */ /* 0x000e620000002400 */
[----:B------:R-:W-:-:S03]  /*434b0*/  IMAD R56, R0, -0x60, R8 ;  /* 0xffffffa000387824 */ /* 0x000fc600078e0208 */
[----:B------:R-:W-:-:S04]  /*434c0*/  IADD3 R57, -R7, R55, R8 ;  /* 0x0000003707397210 */ /* 0x000fc80007ffe108 */
[----:B------:R-:W2:Y:S01]  /*434d0*/  MUFU.TANH R72, R72 ;  /* 0x0000004800487308 */ /* 0x000ea20000002400 */
[----:B------:R-:W-:-:S07]  /*434e0*/  IMAD R67, R67, -0x2, R56 ;  /* 0xfffffffe43437824 */ /* 0x000fce00078e0238 */
[----:B------:R-:W3:Y:S01]  /*434f0*/  MUFU.TANH R3, R3 ;  /* 0x0000000300037308 */ /* 0x000ee20000002400 */
[----:B------:R-:W-:-:S07]  /*43500*/  IMAD.IADD R76, R57, 0x1, R76 ;  /* 0x00000001394c7824 */ /* 0x000fce00078e024c */
        /* <DEDUP_REMOVED lines=45> */
[----:B------:R-:W-:Y:S01]  /*437e0*/  IMAD.IADD R56, R57, 0x1, R78 ;  /* 0x0000000139387824 */ /* 0x000fe200078e024e */
[----:B0-----:R-:W-:Y:S01]  /*437f0*/  VIADDMNMX R57, R59, R76, R67, PT ;  /* 0x0000004c3b397246 */ /* 0x001fe20003800143 */
[----:B------:R-:W-:-:S02]  /*43800*/  VIADD R55, R55, 0xffffffff ;  /* 0xffffffff37377836 */ /* 0x000fc40000000000 */
        /* <DEDUP_REMOVED lines=10> */
[----:B------:R-:W2:Y:S04]  /*438b0*/  LD.E R59, desc[UR6][R4.64+0x1c] ;  /* 0x00001c06043b7980 */ /* 0x000ea8000c101900 */
[----:B------:R-:W3:Y:S01]  /*438c0*/  LD.E R61, desc[UR6][R4.64+0x20] ;  /* 0x00002006043d7980 */ /* 0x000ee2000c101900 */
[----:B--2---:R-:W-:-:S05]  /*438d0*/  IMAD.HI.U32 R0, R0, R59, RZ ;  /* 0x0000003b00007227 */ /* 0x004fca00078e00ff */
[----:B---3--:R-:W-:-:S07]  /*438e0*/  SHF.R.U32.HI R0, RZ, R61, R0 ;  /* 0x0000003dff007219 */ /* 0x008fce0000011600 */
.L_x_4491:
[----:B------:R-:W-:Y:S05]  /*438f0*/  BSYNC B2 ;  /* 0x0000000000027941 */ /* 0x000fea0003800000 */
.L_x_4490:
[----:B------:R-:W-:Y:S01]  /*43900*/  LOP3.LUT R0, RZ, R0, RZ, 0x33, !PT ;  /* 0x00000000ff007212 */ /* 0x000fe200078e33ff */
[----:B------:R-:W-:Y:S06]  /*43910*/  BRA `(.L_x_4492) ;  /* 0x0000000000187947 */ /* 0x000fec0003800000 */
.L_x_4489:
[----:B------:R-:W-:-:S13]  /*43920*/  ISETP.NE.AND P0, PT, R6, 0x1, PT ;  /* 0x000000010600780c */ /* 0x000fda0003f05270 */
[----:B------:R-:W-:Y:S05]  /*43930*/  @!P0 BRA `(.L_x_4492) ;  /* 0x0000000000108947 */ /* 0x000fea0003800000 */
[----:B------:R-:W2:Y:S04]  /*43940*/  LD.E R59, desc[UR6][R4.64+0x1c] ;  /* 0x00001c06043b7980 */ /* 0x000ea8000c101900 */
[----:B------:R-:W3:Y:S01]  /*43950*/  LD.E R61, desc[UR6][R4.64+0x20] ;  /* 0x00002006043d7980 */ /* 0x000ee2000c101900 */
[----:B--2---:R-:W-:-:S05]  /*43960*/  IMAD.HI.U32 R0, R0, R59, RZ ;  /* 0x0000003b00007227 */ /* 0x004fca00078e00ff */
[----:B---3--:R-:W-:-:S07]  /*43970*/  SHF.R.U32.HI R0, RZ, R61, R0 ;  /* 0x0000003dff007219 */ /* 0x008fce0000011600 */
.L_x_4492:
[----:B------:R-:W-:Y:S05]  /*43980*/  BSYNC B1 ;  /* 0x0000000000017941 */ /* 0x000fea0003800000 */
.L_x_4488:
[----:B------:R-:W-:-:S05]  /*43990*/  IMAD R59, R6, R0, R55 ;  /* 0x00000000063b7224 */ /* 0x000fca00078e0237 */
[----:B------:R-:W-:Y:S02]  /*439a0*/  VIMNMX R58, R58, R59, !PT ;  /* 0x0000003b3a3a7248 */ /* 0x000fe40007fe0100 */
[----:B------:R-:W-:-:S07]  /*439b0*/  VIADDMNMX R57, R59, R6, R57, PT ;  /* 0x000000063b397246 */ /* 0x000fce0003800139 */
.L_x_4487:
[----:B------:R-:W-:Y:S05]  /*439c0*/  BSYNC B0 ;  /* 0x0000000000007941 */ /* 0x000fea0003800000 */
.L_x_4486:
[C---:B------:R-:W-:Y:S01]  /*439d0*/  ISETP.GE.AND P0, PT, R77.reuse, 0x2, PT ;  /* 0x000000024d00780c */ /* 0x040fe20003f06270 */
[----:B------:R-:W-:Y:S01]  /*439e0*/  BSSY B0, `(.L_x_4493) ;  /* 0x0000090000007945 */ /* 0x000fe20003800000 */
[C---:B------:R-:W-:Y:S02]  /*439f0*/  ISETP.GE.AND P4, PT, R77.reuse, 0xa, PT ;  /* 0x0000000a4d00780c */ /* 0x040fe40003f86270 */
[----:B------:R-:W-:Y:S02]  /*43a00*/  ISETP.GT.AND P2, PT, R58, 0x1, !P0 ;  /* 0x000000013a00780c */ /* 0x000fe40004744270 */
[----:B------:R-:W-:Y:S02]  /*43a10*/  ISETP.GE.AND P1, PT, R77, 0x9, PT ;  /* 0x000000094d00780c */ /* 0x000fe40003f26270 */
[----:B------:R-:W-:Y:S02]  /*43a20*/  ISETP.LT.OR P2, PT, R57, 0x2, P2 ;  /* 0x000000023900780c */ /* 0x000fe40001741670 */
[----:B------:R-:W-:-:S02]  /*43a30*/  P2R R60, PR, RZ, 0x10 ;  /* 0x00000010ff3c7803 */ /* 0x000fc40000000000 */
[----:B------:R-:W-:Y:S02]  /*43a40*/  FSEL R72, R72, -INF , !P2 ;  /* 0xff80000048487808 */ /* 0x000fe40005000000 */
        /* <DEDUP_REMOVED lines=79> */
[----:B------:R-:W-:Y:S02]  /*43f40*/  P2R R80, PR, RZ, 0x10 ;  /* 0x00000010ff507803 */ /* 0x000fe40000000000 */
        /* <DEDUP_REMOVED lines=25> */
[----:B------:R-:W-:Y:S02]  /*440e0*/  ISETP.LT.OR P6, PT, R57, 0x5a, P6 ;  /* 0x0000005a3900780c */ /* 0x000fe400037c1670 */
[----:B------:R-:W0:Y:S02]  /*440f0*/  SHFL.IDX PT, R57, R54, 0x1, 0x1c1f ;  /* 0x003c1f0036397f89 */ /* 0x000e2400000e0000 */
[----:B------:R-:W-:Y:S02]  /*44100*/  FSEL R53, R53, -INF , !P6 ;  /* 0xff80000035357808 */ /* 0x000fe40007000000 */
[----:B------:R-:W-:Y:S02]  /*44110*/  ISETP.GE.AND P6, PT, R6, 0x1, PT ;  /* 0x000000010600780c */ /* 0x000fe40003fc6270 */
[----:B0-----:R-:W-:Y:S01]  /*44120*/  VIADDMNMX R67, R57, R76, R67, PT ;  /* 0x0000004c39437246 */ /* 0x001fe20003800143 */
[----:B------:R-:W-:-:S10]  /*44130*/  IMAD.IADD R2, R56, 0x1, R57 ;  /* 0x0000000138027824 */ /* 0x000fd400078e0239 */
        /* <DEDUP_REMOVED lines=13> */
.L_x_4498:
[----:B------:R-:W-:Y:S05]  /*44210*/  BSYNC B2 ;  /* 0x0000000000027941 */ /* 0x000fea0003800000 */
.L_x_4497:
[----:B------:R-:W-:Y:S01]  /*44220*/  LOP3.LUT R7, RZ, R7, RZ, 0x33, !PT ;  /* 0x00000007ff077212 */ /* 0x000fe200078e33ff */
[----:B------:R-:W-:Y:S06]  /*44230*/  BRA `(.L_x_4499) ;  /* 0x0000000000187947 */ /* 0x000fec0003800000 */
.L_x_4496:
[----:B------:R-:W-:-:S13]  /*44240*/  ISETP.NE.AND P6, PT, R6, 0x1, PT ;  /* 0x000000010600780c */ /* 0x000fda0003fc5270 */
[----:B------:R-:W-:Y:S05]  /*44250*/  @!P6 BRA `(.L_x_4499) ;  /* 0x000000000010e947 */ /* 0x000fea0003800000 */
[----:B------:R-:W2:Y:S04]  /*44260*/  LD.E R8, desc[UR6][R4.64+0x1c] ;  /* 0x00001c0604087980 */ /* 0x000ea8000c101900 */
[----:B------:R-:W3:Y:S01]  /*44270*/  LD.E R34, desc[UR6][R4.64+0x20] ;  /* 0x0000200604227980 */ /* 0x000ee2000c101900 */
[----:B--2---:R-:W-:-:S05]  /*44280*/  IMAD.HI.U32 R7, R7, R8, RZ ;  /* 0x0000000807077227 */ /* 0x004fca00078e00ff */
[----:B---3--:R-:W-:-:S07]  /*44290*/  SHF.R.U32.HI R7, RZ, R34, R7 ;  /* 0x00000022ff077219 */ /* 0x008fce0000011607 */
.L_x_4499:
[----:B------:R-:W-:Y:S05]  /*442a0*/  BSYNC B1 ;  /* 0x0000000000017941 */ /* 0x000fea0003800000 */
.L_x_4495:
[----:B------:R-:W-:-:S05]  /*442b0*/  IMAD R7, R6, R7, R55 ;  /* 0x0000000706077224 */ /* 0x000fca00078e0237 */
[----:B------:R-:W-:Y:S02]  /*442c0*/  VIADDMNMX R67, R7, R6, R67, PT ;  /* 0x0000000607437246 */ /* 0x000fe40003800143 */
[----:B------:R-:W-:-:S07]  /*442d0*/  VIMNMX R2, R2, R7, !PT ;  /* 0x0000000702027248 */ /* 0x000fce0007fe0100 */
.L_x_4494:
[----:B------:R-:W-:Y:S05]  /*442e0*/  BSYNC B0 ;  /* 0x0000000000007941 */ /* 0x000fea0003800000 */
.L_x_4493:
[----:B------:R-:W2:Y:S01]  /*442f0*/  LDL.64 R4, [UR4+0x70] ;  /* 0x00007004ff047983 */ /* 0x000ea20008100a00 */
[C---:B------:R-:W-:Y:S02]  /*44300*/  ISETP.GT.AND P0, PT, R2.reuse, 0x1, !P0 ;  /* 0x000000010200780c */ /* 0x040fe40004704270 */
[----:B------:R-:W-:Y:S02]  /*44310*/  ISETP.NE.AND P6, PT, R61, RZ, PT ;  /* 0x000000ff3d00720c */ /* 0x000fe40003fc5270 */
[----:B------:R-:W-:Y:S02]  /*44320*/  ISETP.LT.OR P0, PT, R67, 0x2, P0 ;  /* 0x000000024300780c */ /* 0x000fe40000701670 */
[----:B------:R-:W-:Y:S02]  /*44330*/  ISETP.GT.AND P1, PT, R2, 0x8, !P1 ;  /* 0x000000080200780c */ /* 0x000fe40004f24270 */
[----:B------:R-:W-:Y:S02]  /*44340*/  FSEL R61, R9, -INF , !P0 ;  /* 0xff800000093d7808 */ /* 0x000fe40004000000 */
[----:B------:R-:W-:-:S02]  /*44350*/  ISETP.NE.AND P0, PT, R60, RZ, PT ;  /* 0x000000ff3c00720c */ /* 0x000fc40003f05270 */
[C---:B------:R-:W-:Y:S02]  /*44360*/  ISETP.LT.OR P1, PT, R67.reuse, 0x9, P1 ;  /* 0x000000094300780c */ /* 0x040fe40000f21670 */
[----:B------:R-:W-:Y:S02]  /*44370*/  ISETP.GT.AND P0, PT, R2, 0x9, !P0 ;  /* 0x000000090200780c */ /* 0x000fe40004704270 */
[----:B------:R-:W-:Y:S02]  /*44380*/  FSEL R10, R10, -INF , !P1 ;  /* 0xff8000000a0a7808 */ /* 0x000fe40004800000 */
[----:B------:R-:W-:Y:S02]  /*44390*/  ISETP.LT.OR P0, PT, R67, 0xa, P0 ;  /* 0x0000000a4300780c */ /* 0x000fe40000701670 */
[----:B------:R-:W-:Y:S02]  /*443a0*/  ISETP.NE.AND P1, PT, R80, RZ, PT ;  /* 0x000000ff5000720c */ /* 0x000fe40003f25270 */
[----:B------:R-:W-:-:S02]  /*443b0*/  FSEL R60, R11, -INF , !P0 ;  /* 0xff8000000b3c7808 */ /* 0x000fc40004000000 */
        /* <DEDUP_REMOVED lines=56> */
[C---:B------:R-:W-:Y:S02]  /*44740*/  ISETP.GT.AND P0, PT, R2.reuse, RZ, !P6 ;  /* 0x000000ff0200720c */ /* 0x040fe40007704270 */
[C---:B------:R-:W-:Y:S02]  /*44750*/  ISETP.GT.AND P2, PT, R2.reuse, 0x49, !P2 ;  /* 0x000000490200780c */ /* 0x040fe40005744270 */
[----:B------:R-:W-:Y:S02]  /*44760*/  ISETP.LT.OR P0, PT, R67, 0x1, P0 ;  /* 0x000000014300780c */ /* 0x000fe40000701670 */
[----:B------:R-:W-:Y:S02]  /*44770*/  ISETP.GT.AND P3, PT, R2, 0x50, !P3 ;  /* 0x000000500200780c */ /* 0x000fe40005f64270 */
[----:B------:R-:W-:-:S02]  /*44780*/  FSEL R18, R3, -INF , !P0 ;  /* 0xff80000003127808 */ /* 0x000fc40004000000 */
[----:B------:R-:W-:Y:S02]  /*44790*/  ISETP.GT.AND P4, PT, R2, 0x51, !P4 ;  /* 0x000000510200780c */ /* 0x000fe40006784270 */
        /* <DEDUP_REMOVED lines=15> */
[----:B------:R-:W-:Y:S02]  /*44890*/  ISETP.GT.AND P0, PT, R2, 0x48, !P1 ;  /* 0x000000480200780c */ /* 0x000fe40004f04270 */
[----:B------:R-:W-:Y:S02]  /*448a0*/  FMNMX.FTZ R20, R6, R3, !PT ;  /* 0x0000000306147209 */ /* 0x000fe40007810000 */
[----:B------:R-:W-:Y:S02]  /*448b0*/  ISETP.LT.OR P0, PT, R67, 0x49, P0 ;  /* 0x000000494300780c */ /* 0x000fe40000701670 */
[----:B------:R-:W-:Y:S02]  /*448c0*/  FMNMX.FTZ R20, R55, R20, !PT ;  /* 0x0000001437147209 */ /* 0x000fe40007810000 */
[----:B------:R-:W-:-:S02]  /*448d0*/  ISETP.LT.OR P2, PT, R67, 0x4a, P2 ;  /* 0x0000004a4300780c */ /* 0x000fc40001741670 */
[----:B------:R-:W-:Y:S02]  /*448e0*/  FSEL R65, R28, -INF , !P0 ;  /* 0xff8000001c417808 */ /* 0x000fe40004000000 */
[----:B------:R-:W-:Y:S02]  /*448f0*/  FMNMX.FTZ R20, R7, R20, !PT ;  /* 0x0000001407147209 */ /* 0x000fe40007810000 */
[----:B------:R-:W-:Y:S02]  /*44900*/  ISETP.LT.OR P3, PT, R67, 0x51, P3 ;  /* 0x000000514300780c */ /* 0x000fe40001f61670 */
[----:B------:R-:W-:Y:S02]  /*44910*/  FSEL R62, R29, -INF , !P2 ;  /* 0xff8000001d3e7808 */ /* 0x000fe40005000000 */
[----:B------:R-:W-:Y:S02]  /*44920*/  FMNMX.FTZ R3, R65, R20, !PT ;  /* 0x0000001441037209 */ /* 0x000fe40007810000 */
[----:B------:R-:W-:-:S02]  /*44930*/  ISETP.GT.AND P5, PT, R2, 0x58, !P5 ;  /* 0x000000580200780c */ /* 0x000fc40006fa4270 */
[----:B------:R-:W-:Y:S02]  /*44940*/  ISETP.LT.OR P4, PT, R67, 0x52, P4 ;  /* 0x000000524300780c */ /* 0x000fe40002781670 */
[----:B------:R-:W-:Y:S02]  /*44950*/  FSEL R64, R33, -INF , !P3 ;  /* 0xff80000021407808 */ /* 0x000fe40005800000 */
[----:B------:R-:W-:Y:S02]  /*44960*/  FMNMX.FTZ R3, R62, R3, !PT ;  /* 0x000000033e037209 */ /* 0x000fe40007810000 */
[----:B------:R-:W-:Y:S02]  /*44970*/  ISETP.GT.AND P0, PT, R2, 0x59, !P6 ;  /* 0x000000590200780c */ /* 0x000fe40007704270 */
[----:B------:R-:W-:Y:S02]  /*44980*/  ISETP.LT.OR P5, PT, R67, 0x59, P5 ;  /* 0x000000594300780c */ /* 0x000fe40002fa1670 */
[----:B------:R-:W-:-:S02]  /*44990*/  FSEL R66, R32, -INF , !P4 ;  /* 0xff80000020427808 */ /* 0x000fc40006000000 */
[----:B------:R-:W-:Y:S02]  /*449a0*/  FMNMX.FTZ R3, R64, R3, !PT ;  /* 0x0000000340037209 */ /* 0x000fe40007810000 */
[----:B------:R-:W-:Y:S02]  /*449b0*/  ISETP.LT.OR P0, PT, R67, 0x5a, P0 ;  /* 0x0000005a4300780c */ /* 0x000fe40000701670 */
[----:B------:R-:W-:Y:S02]  /*449c0*/  FSEL R44, R44, -INF , !P5 ;  /* 0xff8000002c2c7808 */ /* 0x000fe40006800000 */
[----:B------:R-:W-:Y:S02]  /*449d0*/  FMNMX.FTZ R3, R66, R3, !PT ;  /* 0x0000000342037209 */ /* 0x000fe40007810000 */
[----:B------:R-:W-:Y:S02]  /*449e0*/  FSEL R49, R49, -INF , !P0 ;  /* 0xff80000031317808 */ /* 0x000fe40004000000 */
[----:B------:R-:W-:-:S04]  /*449f0*/  FMNMX.FTZ R2, R44, R3, !PT ;  /* 0x000000032c027209 */ /* 0x000fc80007810000 */
[----:B------:R-:W-:-:S05]  /*44a00*/  FMNMX.FTZ R15, R49, R2, !PT ;  /* 0x00000002310f7209 */ /* 0x000fca0007810000 */
[----:B--2---:R0:W-:Y:S04]  /*44a10*/  ST.E desc[UR6][R4.64+0x4], R15 ;  /* 0x0000040f04007985 */ /* 0x0041e8000c101906 */
[----:B------:R-:W2:Y:S01]  /*44a20*/  LD.E R20, desc[UR6][R4.64+0x4] ;  /* 0x0000040604147980 */ /* 0x000ea2000c101900 */
        /* <DEDUP_REMOVED lines=22> */
[----:B0-----:R-:W-:-:S05]  /*44b90*/  FMNMX.FTZ R15, R53, R2, !PT ;  /* 0x00000002350f7209 */ /* 0x001fca0007810000 */
[----:B------:R-:W0:Y:S02]  /*44ba0*/  SHFL.BFLY PT, R2, R15, 0x2, 0x1f ;  /* 0x0c401f000f027f89 */ /* 0x000e2400000e0000 */
[----:B0-----:R-:W-:-:S05]  /*44bb0*/  FMNMX.FTZ R19, R15, R2, !PT ;  /* 0x000000020f137209 */ /* 0x001fca0007810000 */
[----:B------:R-:W0:Y:S04]  /*44bc0*/  SHFL.BFLY PT, R2, R19, 0x1, 0x1f ;  /* 0x0c201f0013027f89 */ /* 0x000e2800000e0000 */
[----:B------:R-:W-:Y:S01]  /*44bd0*/  ST.E desc[UR6][R4.64], R15 ;  /* 0x0000000f04007985 */ /* 0x000fe2000c101906 */
[----:B0-----:R-:W-:-:S05]  /*44be0*/  FMNMX.FTZ R21, R19, R2, !PT ;  /* 0x0000000213157209 */ /* 0x001fca0007810000 */
[----:B------:R-:W-:Y:S04]  /*44bf0*/  ST.E desc[UR6][R4.64], R21 ;  /* 0x0000001504007985 */ /* 0x000fe8000c101906 */
[----:B--2---:R-:W0:Y:S02]  /*44c00*/  SHFL.BFLY PT, R3, R20, 0x2, 0x1f ;  /* 0x0c401f0014037f89 */ /* 0x004e2400000e0000 */
[----:B0-----:R-:W-:-:S05]  /*44c10*/  FMNMX.FTZ R24, R20, R3, !PT ;  /* 0x0000000314187209 */ /* 0x001fca0007810000 */
[----:B------:R-:W0:Y:S02]  /*44c20*/  SHFL.BFLY PT, R3, R24, 0x1, 0x1f ;  /* 0x0c201f0018037f89 */ /* 0x000e2400000e0000 */
[----:B0-----:R-:W-:-:S05]  /*44c30*/  FMNMX.FTZ R25, R24, R3, !PT ;  /* 0x0000000318197209 */ /* 0x001fca0007810000 */
[----:B------:R0:W-:Y:S04]  /*44c40*/  ST.E desc[UR6][R4.64+0x4], R25 ;  /* 0x0000041904007985 */ /* 0x0001e8000c101906 */
[----:B------:R-:W2:Y:S04]  /*44c50*/  LDL.64 R2, [UR4+0x70] ;  /* 0x00007004ff027983 */ /* 0x000ea80008100a00 */
[----:B--2---:R-:W2:Y:S04]  /*44c60*/  LD.E R67, desc[UR6][R2.64+0x20] ;  /* 0x0000200602437980 */ /* 0x004ea8000c101900 */
[----:B------:R-:W2:Y:S04]  /*44c70*/  LD.E R20, desc[UR6][R2.64] ;  /* 0x0000000602147980 */ /* 0x000ea8000c101900 */
[----:B------:R-:W0:Y:S01]  /*44c80*/  LD.E R68, desc[UR6][R2.64+0x4] ;  /* 0x0000040602447980 */ /* 0x000e22000c101900 */
[C---:B--2---:R-:W-:Y:S01]  /*44c90*/  FMUL.FTZ R19, R20.reuse, R67 ;  /* 0x0000004314137220 */ /* 0x044fe20000410000 */
[----:B------:R-:W-:Y:S01]  /*44ca0*/  FSETP.NEU.FTZ.AND P0, PT, R20, -INF , PT ;  /* 0xff8000001400780b */ /* 0x000fe20003f1d000 */
[----:B0-----:R-:W-:-:S03]  /*44cb0*/  FMUL.FTZ R4, R67, R68 ;  /* 0x0000004443047220 */ /* 0x001fc60000410000 */
[----:B------:R-:W-:Y:S02]  /*44cc0*/  FSEL R20, R19, RZ, P0 ;  /* 0x000000ff13147208 */ /* 0x000fe40000000000 */
[----:B------:R-:W-:-:S04]  /*44cd0*/  FSETP.NEU.FTZ.AND P0, PT, R68, -INF , PT ;  /* 0xff8000004400780b */ /* 0x000fc80003f1d000 */
        /* <DEDUP_REMOVED lines=25> */
[-CC-:B------:R-:W-:Y:S01]  /*44e70*/  FFMA.FTZ R20, R18, R67.reuse, -R4.reuse ;  /* 0x0000004312147223 */ /* 0x180fe20000010804 */
[-CC-:B------:R-:W-:Y:S01]  /*44e80*/  FFMA.FTZ R177, R61, R67.reuse, -R4.reuse ;  /* 0x000000433db17223 */ /* 0x180fe20000010804 */
[-CC-:B------:R-:W-:Y:S01]  /*44e90*/  FFMA.FTZ R19, R10, R67.reuse, -R4.reuse ;  /* 0x000000430a137223 */ /* 0x180fe20000010804 */
[----:B------:R-:W-:Y:S01]  /*44ea0*/  MUFU.EX2 R34, R34 ;  /* 0x0000002200227308 */ /* 0x000fe20000000800 */
[----:B------:R-:W-:-:S07]  /*44eb0*/  FFMA.FTZ R179, R60, R67, -R4 ;  /* 0x000000433cb37223 */ /* 0x000fce0000010804 */
[----:B------:R-:W0:Y:S01]  /*44ec0*/  MUFU.EX2 R176, R176 ;  /* 0x000000b000b07308 */ /* 0x000e220000000800 */
[----:B------:R-:W-:-:S07]  /*44ed0*/  FFMA.FTZ R18, R54, R67, -R4 ;  /* 0x0000004336127223 */ /* 0x000fce0000010804 */
[----:B------:R-:W-:Y:S08]  /*44ee0*/  MUFU.EX2 R20, R20 ;  /* 0x0000001400147308 */ /* 0x000ff00000000800 */
[----:B------:R-:W1:Y:S01]  /*44ef0*/  MUFU.EX2 R177, R177 ;  /* 0x000000b100b17308 */ /* 0x000e620000000800 */
[----:B------:R-:W-:-:S07]  /*44f00*/  FFMA.FTZ R161, R59, R67, -R4 ;  /* 0x000000433ba17223 */ /* 0x000fce0000010804 */
[----:B------:R-:W2:Y:S08]  /*44f10*/  MUFU.EX2 R33, R33 ;  /* 0x0000002100217308 */ /* 0x000eb00000000800 */
[----:B------:R-:W3:Y:S01]  /*44f20*/  MUFU.EX2 R19, R19 ;  /* 0x0000001300137308 */ /* 0x000ee20000000800 */
[----:B------:R-:W-:-:S07]  /*44f30*/  FFMA.FTZ R15, R14, R67, -R4 ;  /* 0x000000430e0f7223 */ /* 0x000fce0000010804 */
[----:B------:R-:W4:Y:S01]  /*44f40*/  MUFU.EX2 R178, R178 ;  /* 0x000000b200b27308 */ /* 0x000f220000000800 */
[----:B------:R-:W-:-:S07]  /*44f50*/  FFMA.FTZ R169, R13, R67, -R4 ;  /* 0x000000430da97223 */ /* 0x000fce0000010804 */
[----:B------:R-:W4:Y:S01]  /*44f60*/  MUFU.EX2 R179, R179 ;  /* 0x000000b300b37308 */ /* 0x000f220000000800 */
[-CC-:B------:R-:W-:Y:S01]  /*44f70*/  FFMA.FTZ R13, R12, R67.reuse, -R4.reuse ;  /* 0x000000430c0d7223 */ /* 0x180fe20000010804 */
[----:B------:R-:W-:Y:S01]  /*44f80*/  FFMA.FTZ R12, R8, R67, -R4 ;  /* 0x00000043080c7223 */ /* 0x000fe20000010804 */
[----:B0-----:R-:W-:-:S05]  /*44f90*/  FADD.FTZ R0, R34, R176 ;  /* 0x000000b022007221 */ /* 0x001fca0000010000 */
[----:B------:R-:W0:Y:S01]  /*44fa0*/  MUFU.EX2 R32, R32 ;  /* 0x0000002000207308 */ /* 0x000e220000000800 */
[----:B-1----:R-:W-:Y:S01]  /*44fb0*/  FADD.FTZ R8, R20, R177 ;  /* 0x000000b114087221 */ /* 0x002fe20000010000 */
[----:B------:R-:W-:-:S06]  /*44fc0*/  FFMA.FTZ R163, R58, R67, -R4 ;  /* 0x000000433aa37223 */ /* 0x000fcc0000010804 */
[----:B------:R-:W1:Y:S01]  /*44fd0*/  MUFU.EX2 R18, R18 ;  /* 0x0000001200127308 */ /* 0x000e620000000800 */
[----:B--2---:R-:W-:Y:S01]  /*44fe0*/  FADD.FTZ R5, R33, R0 ;  /* 0x0000000021057221 */ /* 0x004fe20000010000 */
[----:B---3--:R-:W-:-:S06]  /*44ff0*/  FADD.FTZ R8, R19, R8 ;  /* 0x0000000813087221 */ /* 0x008fcc0000010000 */
[----:B------:R-:W2:Y:S01]  /*45000*/  MUFU.EX2 R160, R160 ;  /* 0x000000a000a07308 */ /* 0x000ea20000000800 */
[----:B------:R-:W-:-:S07]  /*45010*/  FFMA.FTZ R14, R11, R67, -R4 ;  /* 0x000000430b0e7223 */ /* 0x000fce0000010804 */
[----:B------:R-:W3:Y:S01]  /*45020*/  MUFU.EX2 R161, R161 ;  /* 0x000000a100a17308 */ /* 0x000ee20000000800 */
[----:B------:R-:W-:Y:S01]  /*45030*/  FFMA.FTZ R11, R9, R67, -R4 ;  /* 0x00000043090b7223 */ /* 0x000fe20000010804 */
[----:B----4-:R-:W-:-:S06]  /*45040*/  FADD.FTZ R5, R178, R5 ;  /* 0x00000005b2057221 */ /* 0x010fcc0000010000 */
[----:B------:R-:W4:Y:S01]  /*45050*/  MUFU.EX2 R31, R31 ;  /* 0x0000001f001f7308 */ /* 0x000f220000000800 */
[----:B------:R-:W-:-:S07]  /*45060*/  FADD.FTZ R9, R179, R8 ;  /* 0x00000008b3097221 */ /* 0x000fce0000010000 */
[----:B------:R-:W4:Y:S01]  /*45070*/  MUFU.EX2 R15, R15 ;  /* 0x0000000f000f7308 */ /* 0x000f220000000800 */
[----:B0-----:R-:W-:Y:S01]  /*45080*/  FADD.FTZ R5, R32, R5 ;  /* 0x0000000520057221 */ /* 0x001fe20000010000 */
[----:B-1----:R-:W-:-:S06]  /*45090*/  FADD.FTZ R0, R18, R9 ;  /* 0x0000000912007221 */ /* 0x002fcc0000010000 */
[----:B------:R-:W0:Y:S01]  /*450a0*/  MUFU.EX2 R162, R162 ;  /* 0x000000a200a27308 */ /* 0x000e220000000800 */
[----:B------:R-:W-:-:S07]  /*450b0*/  FFMA.FTZ R183, R6, R67, -R4 ;  /* 0x0000004306b77223 */ /* 0x000fce0000010804 */
[----:B------:R-:W1:Y:S01]  /*450c0*/  MUFU.EX2 R163, R163 ;  /* 0x000000a300a37308 */ /* 0x000e620000000800 */
[----:B--2---:R-:W-:Y:S01]  /*450d0*/  FADD.FTZ R6, R160, R5 ;  /* 0x00000005a0067221 */ /* 0x004fe20000010000 */
[----:B---3--:R-:W-:-:S06]  /*450e0*/  FADD.FTZ R0, R161, R0 ;  /* 0x00000000a1007221 */ /* 0x008fcc0000010000 */
[----:B------:R-:W2:Y:S01]  /*450f0*/  MUFU.EX2 R30, R30 ;  /* 0x0000001e001e7308 */ /* 0x000ea20000000800 */
[----:B------:R-:W-:-:S07]  /*45100*/  FFMA.FTZ R171, R57, R67, -R4 ;  /* 0x0000004339ab7223 */ /* 0x000fce0000010804 */
[----:B------:R-:W3:Y:S01]  /*45110*/  MUFU.EX2 R14, R14 ;  /* 0x0000000e000e7308 */ /* 0x000ee20000000800 */
[----:B----4-:R-:W-:Y:S01]  /*45120*/  FADD.FTZ R5, R31, R6 ;  /* 0x000000061f057221 */ /* 0x010fe20000010000 */
[----:B------:R-:W-:-:S06]  /*45130*/  FADD.FTZ R0, R15, R0 ;  /* 0x000000000f007221 */ /* 0x000fcc0000010000 */
[----:B------:R-:W4:Y:S08]  /*45140*/  MUFU.EX2 R168, R168 ;  /* 0x000000a800a87308 */ /* 0x000f300000000800 */
[----:B------:R-:W4:Y:S01]  /*45150*/  MUFU.EX2 R169, R169 ;  /* 0x000000a900a97308 */ /* 0x000f220000000800 */
[----:B------:R-:W-:Y:S01]  /*45160*/  FFMA.FTZ R185, R7, R67, -R4 ;  /* 0x0000004307b97223 */ /* 0x000fe20000010804 */
[----:B0-----:R-:W-:-:S06]  /*45170*/  FADD.FTZ R5, R162, R5 ;  /* 0x00000005a2057221 */ /* 0x001fcc0000010000 */
[----:B------:R-:W0:Y:S01]  /*45180*/  MUFU.EX2 R29, R29 ;  /* 0x0000001d001d7308 */ /* 0x000e220000000800 */
[----:B-1----:R-:W-:Y:S01]  /*45190*/  FADD.FTZ R7, R163, R0 ;  /* 0x00000000a3077221 */ /* 0x002fe20000010000 */
[----:B------:R-:W-:-:S06]  /*451a0*/  FFMA.FTZ R181, R56, R67, -R4 ;  /* 0x0000004338b57223 */ /* 0x000fcc0000010804 */
[----:B------:R-:W1:Y:S01]  /*451b0*/  MUFU.EX2 R13, R13 ;  /* 0x0000000d000d7308 */ /* 0x000e620000000800 */
[----:B--2---:R-:W-:Y:S01]  /*451c0*/  FADD.FTZ R5, R30, R5 ;  /* 0x000000051e057221 */ /* 0x004fe20000010000 */
[----:B---3--:R-:W-:-:S06]  /*451d0*/  FADD.FTZ R0, R14, R7 ;  /* 0x000000070e007221 */ /* 0x008fcc0000010000 */
[----:B------:R-:W2:Y:S08]  /*451e0*/  MUFU.EX2 R170, R170 ;  /* 0x000000aa00aa7308 */ /* 0x000eb00000000800 */
[----:B------:R-:W3:Y:S01]  /*451f0*/  MUFU.EX2 R171, R171 ;  /* 0x000000ab00ab7308 */ /* 0x000ee20000000800 */
[----:B----4-:R-:W-:Y:S01]  /*45200*/  FADD.FTZ R6, R168, R5 ;  /* 0x00000005a8067221 */ /* 0x010fe20000010000 */
[----:B------:R-:W-:-:S06]  /*45210*/  FADD.FTZ R0, R169, R0 ;  /* 0x00000000a9007221 */ /* 0x000fcc0000010000 */
[----:B------:R-:W4:Y:S08]  /*45220*/  MUFU.EX2 R28, R28 ;  /* 0x0000001c001c7308 */ /* 0x000f300000000800 */
        /* <DEDUP_REMOVED lines=8> */
[----:B------:R-:W2:Y:S08]  /*452b0*/  MUFU.EX2 R27, R27 ;  /* 0x0000001b001b7308 */ /* 0x000eb00000000800 */
[----:B------:R-:W3:Y:S01]  /*452c0*/  MUFU.EX2 R11, R11 ;  /* 0x0000000b000b7308 */ /* 0x000ee20000000800 */
[----:B----4-:R-:W-:Y:S01]  /*452d0*/  FADD.FTZ R5, R28, R5 ;  /* 0x000000051c057221 */ /* 0x010fe20000010000 */
[----:B------:R-:W-:-:S06]  /*452e0*/  FADD.FTZ R0, R12, R7 ;  /* 0x000000070c007221 */ /* 0x000fcc0000010000 */
[----:B------:R-:W4:Y:S01]  /*452f0*/  MUFU.EX2 R182, R182 ;  /* 0x000000b600b67308 */ /* 0x000f220000000800 */
[----:B------:R-:W-:-:S07]  /*45300*/  FFMA.FTZ R9, R65, R67, -R4 ;  /* 0x0000004341097223 */ /* 0x000fce0000010804 */
        /* <DEDUP_REMOVED lines=30> */
[----:B0-----:R-:W-:Y:S01]  /*454f0*/  FADD.FTZ R5, R186, R5 ;  /* 0x00000005ba057221 */ /* 0x001fe20000010000 */
[----:B-1----:R-:W-:-:S06]  /*45500*/  FADD.FTZ R7, R187, R6 ;  /* 0x00000006bb077221 */ /* 0x002fcc0000010000 */
[----:B------:R-:W0:Y:S08]  /*45510*/  MUFU.EX2 R21, R21 ;  /* 0x0000001500157308 */ /* 0x000e300000000800 */
[----:B------:R-:W1:Y:S01]  /*45520*/  MUFU.EX2 R0, R0 ;  /* 0x0000000000007308 */ /* 0x000e620000000800 */
[----:B--2---:R-:W-:Y:S01]  /*45530*/  FADD.FTZ R5, R24, R5 ;  /* 0x0000000518057221 */ /* 0x004fe20000010000 */
[----:B---3--:R-:W-:-:S06]  /*45540*/  FADD.FTZ R4, R8, R7 ;  /* 0x0000000708047221 */ /* 0x008fcc0000010000 */
[----:B------:R-:W2:Y:S08]  /*45550*/  MUFU.EX2 R190, R190 ;  /* 0x000000be00be7308 */ /* 0x000eb00000000800 */
[----:B------:R-:W3:Y:S01]  /*45560*/  MUFU.EX2 R191, R191 ;  /* 0x000000bf00bf7308 */ /* 0x000ee20000000800 */
[----:B----4-:R-:W-:Y:S01]  /*45570*/  FADD.FTZ R6, R188, R5 ;  /* 0x00000005bc067221 */ /* 0x010fe20000010000 */
[----:B------:R-:W-:-:S03]  /*45580*/  FADD.FTZ R5, R189, R4 ;  /* 0x00000004bd057221 */ /* 0x000fc60000010000 */
[----:B0-----:R-:W-:Y:S01]  /*45590*/  FADD.FTZ R7, R21, R6 ;  /* 0x0000000615077221 */ /* 0x001fe20000010000 */
[----:B-1----:R-:W-:-:S03]  /*455a0*/  FADD.FTZ R4, R0, R5 ;  /* 0x0000000500047221 */ /* 0x002fc60000010000 */
[----:B--2---:R-:W-:Y:S01]  /*455b0*/  FADD.FTZ R35, R190, R7 ;  /* 0x00000007be237221 */ /* 0x004fe20000010000 */
[----:B---3--:R-:W-:-:S04]  /*455c0*/  FADD.FTZ R37, R191, R4 ;  /* 0x00000004bf257221 */ /* 0x008fc80000010000 */
[----:B------:R-:W-:Y:S04]  /*455d0*/  ST.E desc[UR6][R2.64+0x10], R35 ;  /* 0x0000102302007985 */ /* 0x000fe8000c101906 */
[----:B------:R0:W-:Y:S04]  /*455e0*/  ST.E desc[UR6][R2.64+0x14], R37 ;  /* 0x0000142502007985 */ /* 0x0001e8000c101906 */
[----:B------:R-:W2:Y:S04]  /*455f0*/  LDL.64 R4, [UR4] ;  /* 0x00000004ff047983 */ /* 0x000ea80008100a00 */
[----:B------:R-:W3:Y:S04]  /*45600*/  LDL.64 R6, [UR4+0x98] ;  /* 0x00009804ff067983 */ /* 0x000ee80008100a00 */
[----:B0-----:R-:W4:Y:S01]  /*45610*/  LDL.64 R2, [UR4+0x80] ;  /* 0x00008004ff027983 */ /* 0x001f220008100a00 */
[----:B------:R-:W-:-:S05]  /*45620*/  LEA.HI R74, R74, 0x8, RZ, 0x19 ;  /* 0x000000084a4a7811 */ /* 0x000fca00078fc8ff */
[----:B------:R0:W-:Y:S06]  /*45630*/  BAR.SYNC.DEFER_BLOCKING R74, 0x100 ;  /* 0x0004004a0000751d */ /* 0x0001ec0000010000 */
[----:B--2---:R-:W2:Y:S04]  /*45640*/  LD.E R39, desc[UR6][R4.64] ;  /* 0x0000000604277980 */ /* 0x004ea8000c101900 */
[----:B----4-:R-:W4:Y:S04]  /*45650*/  LD.E R41, desc[UR6][R2.64] ;  /* 0x0000000602297980 */ /* 0x010f28000c101900 */
[----:B---3--:R-:W2:Y:S04]  /*45660*/  LD.E.64 R4, desc[UR6][R6.64] ;  /* 0x0000000606047980 */ /* 0x008ea8000c101b00 */
        /* <DEDUP_REMOVED lines=27> */
[----:B------:R-:W3:Y:S04]  /*45820*/  LDL.64 R6, [UR4+0x88] ;  /* 0x00008804ff067983 */ /* 0x000ee80008100a00 */
        /* <DEDUP_REMOVED lines=45> */
[----:B----4-:R-:W-:Y:S01]  /*45b00*/  ST.E desc[UR6][R2.64], R41 ;  /* 0x0000002902007985 */ /* 0x010fe2000c101906 */
[----:B--2---:R-:W-:-:S03]  /*45b10*/  IMAD R4, R39, 0xc00, R4 ;  /* 0x00000c0027047824 */ /* 0x004fc600078e0204 */
[----:B------:R-:W2:Y:S04]  /*45b20*/  LD.E R109, desc[UR6][R2.64+0x198] ;  /* 0x00019806026d7980 */ /* 0x000ea8000c101900 */
[----:B---3--:R-:W-:Y:S04]  /*45b30*/  ST.E desc[UR6][R2.64+0x4], R43 ;  /* 0x0000042b02007985 */ /* 0x008fe8000c101906 */
        /* <DEDUP_REMOVED lines=81> */
[----:B------:R-:W-:Y:S02]  /*46050*/  R2UR UR11, R5 ;  /* 0x00000000050b72ca */ /* 0x000fe400000e0000 */
[----:B------:R-:W-:Y:S02]  /*46060*/  F2FP.BF16.F32.PACK_AB R176, R176, R34 ;  /* 0x00000022b0b0723e */ /* 0x000fe400000010ff */
[----:B------:R-:W-:Y:S02]  /*46070*/  F2FP.BF16.F32.PACK_AB R178, R178, R33 ;  /* 0x00000021b2b2723e */ /* 0x000fe400000010ff */
[----:B------:R-:W-:Y:S02]  /*46080*/  F2FP.BF16.F32.PACK_AB R177, R177, R20 ;  /* 0x00000014b1b1723e */ /* 0x000fe400000010ff */
[----:B------:R-:W-:Y:S01]  /*46090*/  F2FP.BF16.F32.PACK_AB R179, R179, R19 ;  /* 0x00000013b3b3723e */ /* 0x000fe200000010ff */
[----:B------:R-:W-:Y:S01]  /*460a0*/  ST.E desc[UR6][R2.64+0x74], R36 ;  /* 0x0000742402007985 */ /* 0x000fe2000c101906 */
[----:B------:R-:W-:-:S02]  /*460b0*/  F2FP.BF16.F32.PACK_AB R160, R160, R32 ;  /* 0x00000020a0a0723e */ /* 0x000fc400000010ff */
[----:B------:R-:W-:Y:S01]  /*460c0*/  F2FP.BF16.F32.PACK_AB R162, R162, R31 ;  /* 0x0000001fa2a2723e */ /* 0x000fe200000010ff */
[----:B------:R-:W-:Y:S01]  /*460d0*/  ST.E desc[UR6][R2.64+0x7c], R38 ;  /* 0x00007c2602007985 */ /* 0x000fe2000c101906 */
[----:B------:R-:W-:Y:S02]  /*460e0*/  F2FP.BF16.F32.PACK_AB R168, R168, R30 ;  /* 0x0000001ea8a8723e */ /* 0x000fe400000010ff */
[----:B------:R-:W-:Y:S01]  /*460f0*/  F2FP.BF16.F32.PACK_AB R170, R170, R29 ;  /* 0x0000001daaaa723e */ /* 0x000fe200000010ff */
[----:B------:R-:W-:Y:S01]  /*46100*/  ST.E desc[UR6][R2.64+0x84], R40 ;  /* 0x0000842802007985 */ /* 0x000fe2000c101906 */
[----:B------:R-:W-:Y:S02]  /*46110*/  F2FP.BF16.F32.PACK_AB R180, R180, R28 ;  /* 0x0000001cb4b4723e */ /* 0x000fe400000010ff */
[----:B------:R-:W-:Y:S01]  /*46120*/  F2FP.BF16.F32.PACK_AB R182, R182, R27 ;  /* 0x0000001bb6b6723e */ /* 0x000fe200000010ff */
[----:B------:R-:W-:Y:S01]  /*46130*/  ST.E desc[UR6][R2.64+0x8c], R42 ;  /* 0x00008c2a02007985 */ /* 0x000fe2000c101906 */
[----:B------:R-:W-:-:S02]  /*46140*/  F2FP.BF16.F32.PACK_AB R184, R184, R26 ;  /* 0x0000001ab8b8723e */ /* 0x000fc400000010ff */
[----:B------:R-:W-:Y:S01]  /*46150*/  F2FP.BF16.F32.PACK_AB R186, R186, R25 ;  /* 0x00000019baba723e */ /* 0x000fe200000010ff */
[----:B------:R-:W-:Y:S01]  /*46160*/  ST.E desc[UR6][R2.64+0x94], R44 ;  /* 0x0000942c02007985 */ /* 0x000fe2000c101906 */
[----:B------:R-:W-:-:S03]  /*46170*/  F2FP.BF16.F32.PACK_AB R188, R188, R24 ;  /* 0x00000018bcbc723e */ /* 0x000fc600000010ff */
        /* <DEDUP_REMOVED lines=15> */
[----:B------:R-:W-:Y:S04]  /*46270*/  ST.E desc[UR6][R2.64+0x78], R37 ;  /* 0x0000782502007985 */ /* 0x000fe8000c101906 */
[----:B------:R-:W-:Y:S04]  /*46280*/  ST.E desc[UR6][R2.64+0x80], R39 ;  /* 0x0000802702007985 */ /* 0x000fe8000c101906 */
[----:B------:R-:W-:Y:S04]  /*46290*/  ST.E desc[UR6][R2.64+0x88], R41 ;  /* 0x0000882902007985 */ /* 0x000fe8000c101906 */
[----:B------:R-:W-:Y:S04]  /*462a0*/  ST.E desc[UR6][R2.64+0x90], R43 ;  /* 0x0000902b02007985 */ /* 0x000fe8000c101906 */
        /* <DEDUP_REMOVED lines=76> */
[----:B------:R-:W-:Y:S01]  /*46770*/  ST.E desc[UR6][R6.64], RZ ;  /* 0x000000ff06007985 */ /* 0x000fe2000c101906 */
[----:B0-----:R-:W-:-:S06]  /*46780*/  WARPGROUP.ARRIVE ;  /* 0x00000000000079c5 */ /* 0x001fcc0000000000 */
[----:B------:R-:W-:Y:S03]  /*46790*/  HGMMA.64x256x16.F32.BF16 R24, R176, gdesc[UR8].tnspB, RZ, !UPT, gsb0 ;  /* 0x43e00008b0187df0 */ /* 0x000fe6000c0018ff */
[----:B------:R-:W-:Y:S02]  /*467a0*/  WARPGROUP.DEPBAR.LE gsb0, 0x0 ;  /* 0x00008000000079c5 */ /* 0x000fe40000010000 */
        /* <DEDUP_REMOVED lines=129> */
[----:B0-----:R-:W4:Y:S04]  /*46fc0*/  LD.E R24, desc[UR6][R2.64] ;  /* 0x0000000602187980 */ /* 0x001f28000c101900 */
[----:B-1----:R-:W4:Y:S04]  /*46fd0*/  LD.E R25, desc[UR6][R2.64+0x4] ;  /* 0x0000040602197980 */ /* 0x002f28000c101900 */
[----:B--2---:R-:W2:Y:S04]  /*46fe0*/  LD.E R26, desc[UR6][R2.64+0x8] ;  /* 0x00000806021a7980 */ /* 0x004ea8000c101900 */
[----:B---3--:R-:W2:Y:S04]  /*46ff0*/  LD.E R27, desc[UR6][R2.64+0xc] ;  /* 0x00000c06021b7980 */ /* 0x008ea8000c101900 */
        /* <DEDUP_REMOVED lines=130> */
[----:B------:R-:W-:Y:S02]  /*47820*/  F2FP.BF16.F32.PACK_AB R161, R161, R18 ;  /* 0x00000012a1a1723e */ /* 0x000fe400000010ff */
[----:B------:R-:W-:-:S04]  /*47830*/  F2FP.BF16.F32.PACK_AB R163, R163, R15 ;  /* 0x0000000fa3a3723e */ /* 0x000fc800000010ff */
[----:B--2---:R-:W-:-:S06]  /*47840*/  WARPGROUP.ARRIVE ;  /* 0x00000000000079c5 */ /* 0x004fcc0000000000 */
[----:B------:R-:W-:Y:S03]  /*47850*/  HGMMA.64x256x16.F32.BF16 R24, R160, gdesc[UR8].tnspB, R24, gsb0 ;  /* 0x43e00008a0187df0 */ /* 0x000fe60008001818 */
        /* <DEDUP_REMOVED lines=794> */
[----:B------:R-:W-:-:S04]  /*4aa00*/  F2FP.BF16.F32.PACK_AB R185, R185, R10 ;  /* 0x0000000ab9b9723e */ /* 0x000fc800000010ff */
[----:B--2---:R-:W-:-:S07]  /*4aa10*/  WARPGROUP.ARRIVE ;  /* 0x00000000000079c5 */ /* 0x004fce0000000000 */
        /* <DEDUP_REMOVED lines=263> */
[----:B------:R-:W-:-:S04]  /*4ba90*/  F2FP.BF16.F32.PACK_AB R191, R191, R0 ;  /* 0x00000000bfbf723e */ /* 0x000fc800000010ff */
[----:B--2---:R-:W-:-:S06]  /*4baa0*/  WARPGROUP.ARRIVE ;  /* 0x00000000000079c5 */ /* 0x004fcc0000000000 */
        /* <DEDUP_REMOVED lines=131> */
[----:B------:R-:W2:Y:S04]  /*4c2e0*/  LD.E R0, desc[UR6][R2.64+0x1fc] ;  /* 0x0001fc0602007980 */ /* 0x000ea8000c101900 */
[----:B------:R-:W3:Y:S04]  /*4c2f0*/  LD.E R4, desc[UR6][R2.64] ;  /* 0x0000000602047980 */ /* 0x000ee8000c101900 */
        /* <DEDUP_REMOVED lines=128> */
[----:B----4-:R0:W-:Y:S04]  /*4cb00*/  ST.E desc[UR6][R2.64+0x4], R5 ;  /* 0x0000040502007985 */ /* 0x0101e8000c101906 */
        /* <DEDUP_REMOVED lines=125> */
[----:B0-----:R-:W3:Y:S04]  /*4d2e0*/  LDL.64 R4, [UR4+0x40] ;  /* 0x00004004ff047983 */ /* 0x001ee80008100a00 */
[----:B-1----:R-:W4:Y:S04]  /*4d2f0*/  LDL.64 R6, [UR4] ;  /* 0x00000004ff067983 */ /* 0x002f280008100a00 */
[----:B---3--:R-:W3:Y:S04]  /*4d300*/  LD.E R0, desc[UR6][R4.64] ;  /* 0x0000000604007980 */ /* 0x008ee8000c101900 */
[----:B----4-:R2:W5:Y:S01]  /*4d310*/  LD.E R6, desc[UR6][R6.64] ;  /* 0x0000000606067980 */ /* 0x010562000c101900 */
[----:B------:R-:W-:Y:S01]  /*4d320*/  BSSY B0, `(.L_x_4500) ;  /* 0x0000005000007945 */ /* 0x000fe20003800000 */
[----:B---3--:R-:W-:-:S04]  /*4d330*/  LOP3.LUT R0, R0, 0x1, RZ, 0xfc, !PT ;  /* 0x0000000100007812 */ /* 0x008fc800078efcff */
[----:B------:R-:W-:-:S13]  /*4d340*/  ISETP.NE.AND P0, PT, R0, 0x3, PT ;  /* 0x000000030000780c */ /* 0x000fda0003f05270 */
[----:B--2---:R-:W-:Y:S05]  /*4d350*/  @!P0 BRA `(.L_x_4501) ;  /* 0x0000000000048947 */ /* 0x004fea0003800000 */
[----:B------:R-:W-:Y:S01]  /*4d360*/  BPT.TRAP 0x1 ;  /* 0x000000040000795c */ /* 0x000fe20000300000 */
.L_x_4501:
[----:B------:R-:W-:Y:S05]  /*4d370*/  BSYNC B0 ;  /* 0x0000000000007941 */ /* 0x000fea0003800000 */
.L_x_4500:
[----:B------:R-:W2:Y:S04]  /*4d380*/  LD.E.64 R2, desc[UR6][R4.64+0x20] ;  /* 0x0000200604027980 */ /* 0x000ea8000c101b00 */
[----:B------:R-:W3:Y:S01]  /*4d390*/  LD.E R0, desc[UR6][R4.64+0xc] ;  /* 0x00000c0604007980 */ /* 0x000ee2000c101900 */
[----:B------:R-:W-:Y:S01]  /*4d3a0*/  IMAD.MOV.U32 R223, RZ, RZ, 0x0 ;  /* 0x00000000ffdf7424 */ /* 0x000fe200078e00ff */
[----:B--2---:R-:W-:-:S05]  /*4d3b0*/  MOV R3, R2 ;  /* 0x0000000200037202 */ /* 0x004fca0000000f00 */
[----:B-----5:R-:W-:-:S05]  /*4d3c0*/  IMAD R3, R6, 0x8, R3 ;  /* 0x0000000806037824 */ /* 0x020fca00078e0203 */
[----:B---3--:R-:W-:-:S04]  /*4d3d0*/  PRMT R0, R0, 0x654, R3 ;  /* 0x0000065400007816 */ /* 0x008fc80000000003 */
[----:B------:R0:W-:Y:S02]  /*4d3e0*/  SYNCS.ARRIVE.TRANS64.RED.A1T0 RZ, [R0+URZ], RZ ;  /* 0x000000ff00ff79a7 */ /* 0x0001e4000810043f */
[----:B0-----:R-:W-:Y:S05]  /*4d3f0*/  RET.REL.NODEC R222 `(_ZN7cutlass13device_kernelIN5flash11enable_sm90INS1_16FlashAttnFwdSm90INS1_25CollectiveMainloopFwdSm90ILi2EN4cute5tupleIJNS5_1CILi1EEES8_S8_EEENS6_IJNS7_ILi128EEENS7_ILi96EEENS7_ILi64EEEEEELi256ENS_10bfloat16_tEfNS_4arch4Sm90ELb0ELb1ELb1ELb1ELb1ELb1ELb1ELb1ELb0ELb1ELb1ELb0EEENS1_21CollectiveEpilogueFwdINS6_IJSA_NS7_ILi256EEESB_EEES9_SE_SG_Li256ELb1ELb1ELb1ELb0EEENS1_36VarlenDynamicPersistentTileSchedulerILi128ELi96ELi256ELi128ELb1ELb1ELb1ELb1ELb0ELb1EEEEEEEEEvNT_6ParamsE) ;  /* 0xfffffb2cde007950 */ /* 0x001fea0003c3ffff */
.L_x_4474:
[----:B0-----:R0:W1:Y:S02]  /*4d400*/  SYNCS.PHASECHK.TRANS64.TRYWAIT P0, [R8+URZ], R9 ;  /* 0x00000009080075a7 */ /* 0x001064000800017f */
[----:B-1----:R-:W-:Y:S05]  /*4d410*/  @!P0 NANOSLEEP.SYNCS 0x989680 ;  /* 0x009896800000895d */ /* 0x002fea0003900000 */
[----:B------:R-:W1:Y:S02]  /*4d420*/  @!P0 SYNCS.PHASECHK.TRANS64 P0, [R8+URZ], R9 ;  /* 0x00000009080085a7 */ /* 0x000e64000800007f */
[----:B-1----:R-:W-:Y:S05]  /*4d430*/  @!P0 BRA `(.L_x_4474) ;  /* 0xfffffffc00f08947 */ /* 0x002fea000383ffff */
[----:B------:R-:W-:Y:S05]  /*4d440*/  BRA `(.L_x_4473) ;  /* 0xffffff44007c7947 */ /* 0x000fea000383ffff */
.L_x_4476:
[----:B0-----:R0:W1:Y:S02]  /*4d450*/  SYNCS.PHASECHK.TRANS64.TRYWAIT P0, [R8+URZ+0x32410], R9 ;  /* 0x03241009080075a7 */ /* 0x001064000800017f */
[----:B-1----:R-:W-:Y:S05]  /*4d460*/  @!P0 NANOSLEEP.SYNCS 0x989680 ;  /* 0x009896800000895d */ /* 0x002fea0003900000 */
[----:B------:R-:W1:Y:S02]  /*4d470*/  @!P0 SYNCS.PHASECHK.TRANS64 P0, [R8+URZ+0x32410], R9 ;  /* 0x03241009080085a7 */ /* 0x000e64000800007f */
[----:B-1----:R-:W-:Y:S05]  /*4d480*/  @!P0 BRA `(.L_x_4476) ;  /* 0xfffffffc00f08947 */ /* 0x002fea000383ffff */
[----:B------:R-:W-:Y:S05]  /*4d490*/  BRA `(.L_x_4502) ;  /* 0xffffff4800707947 */ /* 0x000fea000383ffff */
.L_x_4483:
[----:B0-----:R0:W1:Y:S02]  /*4d4a0*/  SYNCS.PHASECHK.TRANS64.TRYWAIT P0, [R8+URZ], R9 ;  /* 0x00000009080075a7 */ /* 0x001064000800017f */
[----:B-1----:R-:W-:Y:S05]  /*4d4b0*/  @!P0 NANOSLEEP.SYNCS 0x989680 ;  /* 0x009896800000895d */ /* 0x002fea0003900000 */
[----:B------:R-:W1:Y:S02]  /*4d4c0*/  @!P0 SYNCS.PHASECHK.TRANS64 P0, [R8+URZ], R9 ;  /* 0x00000009080085a7 */ /* 0x000e64000800007f */
[----:B-1----:R-:W-:Y:S05]  /*4d4d0*/  @!P0 BRA `(.L_x_4483) ;  /* 0xfffffffc00f08947 */ /* 0x002fea000383ffff */
[----:B------:R-:W-:Y:S05]  /*4d4e0*/  BRA `(.L_x_4482) ;  /* 0xffffff4800e47947 */ /* 0x000fea000383ffff */
.L_x_4503:
        /* <DEDUP_REMOVED lines=9> */
.L_x_6569:


//--------------------- .text._ZN7cutlass13device_kernelIN5flash11enable_sm90INS1_16FlashAttnFwdSm90INS1_25CollectiveMainloopFwdSm90ILi2EN4cute5tupleIJNS5_1CILi1EEES8_S8_EEENS6_IJNS7_ILi128EEENS7_ILi96EEENS7_ILi64EEEEEELi256ENS_10bfloat16_tEfNS_4arch4Sm90ELb1ELb0ELb1ELb0ELb1ELb0ELb0ELb1ELb0ELb1ELb1ELb0EEENS1_21CollectiveEpilogueFwdINS6_IJSA_NS7_ILi256EEESB_EEES9_SE_SG_Li256ELb0ELb1ELb1ELb0EEENS1_19SingleTileSchedulerILb0ELb1ELb1ELi128EEEEEEEEEvNT_6ParamsE --------------------------
	.section	.text._ZN7cutlass13device_kernelIN5flash11enable_sm90INS1_16FlashAttnFwdSm90INS1_25CollectiveMainloopFwdSm90ILi2EN4cute5tupleIJNS5_1CILi1EEES8_S8_EEENS6_IJNS7_ILi128EEENS7_ILi96EEENS7_ILi64EEEEEELi256ENS_10bfloat16_tEfNS_4arch4Sm90ELb1ELb0ELb1ELb0ELb1ELb0ELb0ELb1ELb0ELb1ELb1ELb0EEENS1_21CollectiveEpilogueFwdINS6_IJSA_NS7_ILi256EEESB_EEES9_SE_SG_Li256ELb0ELb1ELb1ELb0EEENS1_19SingleTileSchedulerILb0ELb1ELb1ELi128EEEEEEEEEvNT_6ParamsE,"ax",@progbits
	.align	128
.text._ZN7cutlass13device_kernelIN5flash11enable_sm90INS1_16FlashAttnFwdSm90INS1_25CollectiveMainloopFwdSm90ILi2EN4cute5tupleIJNS5_1CILi1EEES8_S8_EEENS6_IJNS7_ILi128EEENS7_ILi96EEENS7_ILi64EEEEEELi256ENS_10bfloat16_tEfNS_4arch4Sm90ELb1ELb0ELb1ELb0ELb1ELb0ELb0ELb1ELb0ELb1ELb1ELb0EEENS1_21CollectiveEpilogueFwdINS6_IJSA_NS7_ILi256EEESB_EEES9_SE_SG_Li256ELb0ELb1ELb1ELb0EEENS1_19SingleTileSchedulerILb0ELb1ELb1ELi128EEEEEEEEEvNT_6ParamsE:
        .type           _ZN7cutlass13device_kernelIN5flash11enable_sm90INS1_16FlashAttnFwdSm90INS1_25CollectiveMainloopFwdSm90ILi2EN4cute5tupleIJNS5_1CILi1EEES8_S8_EEENS6_IJNS7_ILi128EEENS7_ILi96EEENS7_ILi64EEEEEELi256ENS_10bfloat16_tEfNS_4arch4Sm90ELb1ELb0ELb1ELb0ELb1ELb0ELb0ELb1ELb0ELb1ELb1ELb0EEENS1_21CollectiveEpilogueFwdINS6_IJSA_NS7_ILi256EEESB_EEES9_SE_SG_Li256ELb0ELb1ELb1ELb0EEENS1_19SingleTileSchedulerILb0ELb1ELb1ELi128EEEEEEEEEvNT_6ParamsE,@function
        .size           _ZN7cutlass13device_kernelIN5flash11enable_sm90INS1_16FlashAttnFwdSm90INS1_25CollectiveMainloopFwdSm90ILi2EN4cute5tupleIJNS5_1CILi1EEES8_S8_EEENS6_IJNS7_ILi128EEENS7_ILi96EEENS7_ILi64EEEEEELi256ENS_10bfloat16_tEfNS_4arch4Sm90ELb1ELb0ELb1ELb0ELb1ELb0ELb0ELb1ELb0ELb1ELb1ELb0EEENS1_21CollectiveEpilogueFwdINS6_IJSA_NS7_ILi256EEESB_EEES9_SE_SG_Li256ELb0ELb1ELb1ELb0EEENS1_19SingleTileSchedulerILb0ELb1ELb1ELi128EEEEEEEEEvNT_6ParamsE,(.L_x_6571 - _ZN7cutlass13device_kernelIN5flash11enable_sm90INS1_16FlashAttnFwdSm90INS1_25CollectiveMainloopFwdSm90ILi2EN4cute5tupleIJNS5_1CILi1EEES8_S8_EEENS6_IJNS7_ILi128EEENS7_ILi96EEENS7_ILi64EEEEEELi256ENS_10bfloat16_tEfNS_4arch4Sm90ELb1ELb0ELb1ELb0ELb1ELb0ELb0ELb1ELb0ELb1ELb1ELb0EEENS1_21CollectiveEpilogueFwdINS6_IJSA_NS7_ILi256EEESB_EEES9_SE_SG_Li256ELb0ELb1ELb1ELb0EEENS1_19SingleTileSchedulerILb0ELb1ELb1ELi128EEEEEEEEEvNT_6ParamsE)
        .other          _ZN7cutlass13device_kernelIN5flash11enable_sm90INS1_16FlashAttnFwdSm90INS1_25CollectiveMainloopFwdSm90ILi2EN4cute5tupleIJNS5_1CILi1EEES8_S8_EEENS6_IJNS7_ILi128EEENS7_ILi96EEENS7_ILi64EEEEEELi256ENS_10bfloat16_tEfNS_4arch4Sm90ELb1ELb0ELb1ELb0ELb1ELb0ELb0ELb1ELb0ELb1ELb1ELb0EEENS1_21CollectiveEpilogueFwdINS6_IJSA_NS7_ILi256EEESB_EEES9_SE_SG_Li256ELb0ELb1ELb1ELb0EEENS1_19SingleTileSchedulerILb0ELb1ELb1ELi128EEEEEEEEEvNT_6ParamsE,@"STO_CUDA_ENTRY STV_DEFAULT"
_ZN7cutlass13device_kernelIN5flash11enable_sm90INS1_16FlashAttnFwdSm90INS1_25CollectiveMainloopFwdSm90ILi2EN4cute5tupleIJNS5_1CILi1EEES8_S8_EEENS6_IJNS7_ILi128EEENS7_ILi96EEENS7_ILi64EEEEEELi256ENS_10bfloat16_tEfNS_4arch4Sm90ELb1ELb0ELb1ELb0ELb1ELb0ELb0ELb1ELb0ELb1ELb1ELb0EEENS1_21CollectiveEpilogueFwdINS6_IJSA_NS7_ILi256EEESB_EEES9_SE_SG_Li256ELb0ELb1ELb1ELb0EEENS1_19SingleTileSchedulerILb0ELb1ELb1ELi128EEEEEEEEEvNT_6ParamsE:
        /* <DEDUP_REMOVED lines=44> */
.L_x_4504:
        /* <DEDUP_REMOVED lines=22> */
.L_x_4505:
        /* <DEDUP_REMOVED lines=18> */
.L_x_4506:
        /* <DEDUP_REMOVED lines=22> */
.L_x_4507:
        /* <DEDUP_REMOVED lines=23> */
.L_x_4508:
        /* <DEDUP_REMOVED lines=9> */
.L_x_4511:
        /* <DEDUP_REMOVED lines=20> */
[----:B------:R-:W0:Y:S01]  /*09e0*/  S2UR UR45, SR_CTAID.X ;  /* 0x00000000002d79c3 */ /* 0x000e220000002500 */
[----:B------:R-:W-:Y:S01]  /*09f0*/  ULDC UR4, c[0x0][0x448] ;  /* 0x0001120000047ab9 */ /* 0x000fe20000000800 */
[----:B------:R-:W-:Y:S01]  /*0a00*/  ULDC UR40, c[0x0][0x424] ;  /* 0x0001090000287ab9 */ /* 0x000fe20000000800 */
[----:B------:R-:W-:Y:S01]  /*0a10*/  UISETP.NE.AND UP1, UPT, UR4, 0x1, UPT ;  /* 0x000000010400788c */ /* 0x000fe2000bf25270 */
[----:B------:R-:W-:Y:S02]  /*0a20*/  ULDC UR44, c[0x0][0x2f0] ;  /* 0x0000bc00002c7ab9 */ /* 0x000fe40000000800 */
[----:B------:R-:W-:Y:S01]  /*0a30*/  ULDC.64 UR4, c[0x0][0x418] ;  /* 0x0001060000047ab9 */ /* 0x000fe20000000a00 */
[----:B------:R-:W-:Y:S01]  /*0a40*/  ULDC UR7, c[0x0][0x288] ;  /* 0x0000a20000077ab9 */ /* 0x000fe20000000800 */
[----:B------:R-:W-:Y:S02]  /*0a50*/  UISETP.NE.U32.AND UP0, UPT, UR4, URZ, UPT ;  /* 0x0000003f0400728c */ /* 0x000fe4000bf05070 */
[----:B------:R-:W-:-:S02]  /*0a60*/  UP2UR UR43, UPR, URZ, 0x2 ;  /* 0x000000023f2b7883 */ /* 0x000fc40008000000 */
[----:B------:R-:W-:Y:S02]  /*0a70*/  UISETP.NE.AND.EX UP0, UPT, UR5, URZ, UPT, UP0 ;  /* 0x0000003f0500728c */ /* 0x000fe4000bf05300 */
[----:B------:R-:W-:Y:S01]  /*0a80*/  @UP1 ULDC UR4, c[0x0][0x44c] ;  /* 0x0001130000041ab9 */ /* 0x000fe20000000800 */
[----:B------:R-:W-:Y:S01]  /*0a90*/  @UP1 ULDC UR8, c[0x0][0x450] ;  /* 0x0001140000081ab9 */ /* 0x000fe20000000800 */
[----:B------:R-:W-:Y:S02]  /*0aa0*/  USEL UR40, UR40, 0x1, UP0 ;  /* 0x0000000128287887 */ /* 0x000fe40008000000 */
[----:B------:R-:W-:Y:S02]  /*0ab0*/  USHF.R.U32.HI UR10, URZ, 0x10, UR41 ;  /* 0x000000103f0a7899 */ /* 0x000fe40008011629 */
[----:B------:R-:W-:Y:S02]  /*0ac0*/  UIMAD UR44, UR40, UR44, URZ ;  /* 0x0000002c282c72a4 */ /* 0x000fe4000f8e023f */
[----:B------:R-:W-:-:S02]  /*0ad0*/  ULOP3.LUT UR41, UR41, 0xffff, URZ, 0xc0, !UPT ;  /* 0x0000ffff29297892 */ /* 0x000fc4000f8ec03f */
[----:B0-----:R-:W-:-:S04]  /*0ae0*/  USHF.L.U32 UR45, UR45, 0x7, URZ ;  /* 0x000000072d2d7899 */ /* 0x001fc8000800063f */
[----:B------:R-:W-:-:S04]  /*0af0*/  UIADD3 UR6, UR45, 0x7f, URZ ;  /* 0x0000007f2d067890 */ /* 0x000fc8000fffe03f */
[----:B------:R-:W-:Y:S02]  /*0b00*/  UIMAD.WIDE.U32 UR4, UR6, UR4, URZ ;  /* 0x00000004060472a5 */ /* 0x000fe4000f8e003f */
[----:B------:R-:W-:Y:S02]  /*0b10*/  UIADD3 UR4, UR44, 0x5f, URZ ;  /* 0x0000005f2c047890 */ /* 0x000fe4000fffe03f */
[----:B------:R-:W-:Y:S02]  /*0b20*/  @UP1 USHF.R.U32.HI UR6, URZ, UR8, UR5 ;  /* 0x000000083f061299 */ /* 0x000fe40008011605 */
[----:B------:R-:W-:-:S04]  /*0b30*/  UIADD3 UR5, UR44, 0x60, -UR7 ;  /* 0x000000602c057890 */ /* 0x000fc8000fffe807 */
[----:B------:R-:W-:Y:S02]  /*0b40*/  UIADD3 UR6, UR5, UR6, URZ ;  /* 0x0000000605067290 */ /* 0x000fe4000fffe03f */
[----:B------:R-:W-:Y:S02]  /*0b50*/  UIMAD.WIDE UR4, UR4, 0x2aaaaaab, URZ ;  /* 0x2aaaaaab040478a5 */ /* 0x000fe4000f8e023f */
[----:B------:R-:W-:Y:S02]  /*0b60*/  UIMAD.WIDE UR6, UR6, 0x2aaaaaab, URZ ;  /* 0x2aaaaaab060678a5 */ /* 0x000fe4000f8e023f */
[----:B------:R-:W-:Y:S02]  /*0b70*/  USHF.R.U32.HI UR4, URZ, 0x1f, UR5 ;  /* 0x0000001f3f047899 */ /* 0x000fe40008011605 */
[----:B------:R-:W-:Y:S02]  /*0b80*/  USHF.R.U32.HI UR6, URZ, 0x1f, UR7 ;  /* 0x0000001f3f067899 */ /* 0x000fe40008011607 */
[----:B------:R-:W-:-:S02]  /*0b90*/  ULEA.HI.SX32 UR4, UR5, UR4, 0x1c ;  /* 0x0000000405047291 */ /* 0x000fc4000f8fe23f */
[----:B------:R-:W-:-:S04]  /*0ba0*/  ULEA.HI.SX32 UR6, UR7, UR6, 0x1c ;  /* 0x0000000607067291 */ /* 0x000fc8000f8fe23f */
[----:B------:R-:W-:-:S04]  /*0bb0*/  UISETP.LT.AND UP0, UPT, UR4, UR6, UPT ;  /* 0x000000060400728c */ /* 0x000fc8000bf01270 */
[----:B------:R-:W-:Y:S02]  /*0bc0*/  USEL UR9, UR4, UR6, UP0 ;  /* 0x0000000604097287 */ /* 0x000fe40008000000 */
[----:B------:R-:W-:Y:S02]  /*0bd0*/  UISETP.NE.AND UP0, UPT, UR10, URZ, UPT ;  /* 0x0000003f0a00728c */ /* 0x000fe4000bf05270 */
[----:B------:R-:W-:Y:S01]  /*0be0*/  UISETP.GE.AND UP1, UPT, UR9, 0x1, UPT ;  /* 0x000000010900788c */ /* 0x000fe2000bf26270 */
[----:B------:R-:W-:-:S05]  /*0bf0*/  UMOV UR4, URZ ;  /* 0x0000003f00047c82 */ /* 0x000fca0008000000 */
[----:B------:R-:W-:-:S03]  /*0c00*/  PLOP3.LUT P0, PT, PT, PT, UP1, 0x80, 0x0 ;  /* 0x000000000000781c */ /* 0x000fc60003f0f018 */
[----:B------:R-:W-:-:S10]  /*0c10*/  @!UP0 ULDC UR10, c[0x0][0x9f0] ;  /* 0x00027c00000a8ab9 */ /* 0x000fd40000000800 */
[----:B------:R-:W-:Y:S05]  /*0c20*/  @!P0 BRA `(.L_x_4513) ;  /* 0x0000000000848947 */ /* 0x000fea0003800000 */
[----:B------:R-:W-:Y:S01]  /*0c30*/  IMAD.U32 R4, RZ, RZ, UR10 ;  /* 0x0000000aff047e24 */ /* 0x000fe2000f8e00ff */
[----:B------:R-:W-:Y:S01]  /*0c40*/  UIADD3 UR6, UR10, -0x1, UR9 ;  /* 0xffffffff0a067890 */ /* 0x000fe2000fffe009 */
[----:B------:R-:W-:-:S03]  /*0c50*/  UMOV UR4, URZ ;  /* 0x0000003f00047c82 */ /* 0x000fc60008000000 */
[-C--:B------:R-:W-:Y:S02]  /*0c60*/  IABS R0, R4.reuse ;  /* 0x0000000400007213 */ /* 0x080fe40000000000 */
[----:B------:R-:W-:Y:S01]  /*0c70*/  MOV R5, UR6 ;  /* 0x0000000600057c02 */ /* 0x000fe20008000f00 */
[----:B------:R-:W-:Y:S01]  /*0c80*/  ULOP3.LUT UR6, UR6, UR10, URZ, 0x3c, !UPT ;  /* 0x0000000a06067292 */ /* 0x000fe2000f8e3c3f */
[----:B------:R-:W-:Y:S02]  /*0c90*/  R2UR UR11, R0 ;  /* 0x00000000000b72ca */ /* 0x000fe400000e0000 */
[----:B------:R-:W-:Y:S02]  /*0ca0*/  IABS R5, R5 ;  /* 0x0000000500057213 */ /* 0x000fe40000000000 */
[----:B------:R-:W-:-:S03]  /*0cb0*/  IABS R6, R4 ;  /* 0x0000000400067213 */ /* 0x000fc60000000000 */
        /* <DEDUP_REMOVED lines=24> */
.L_x_4513:
[----:B------:R-:W-:Y:S02]  /*0e40*/  UIMAD UR41, UR41, UR4, URZ ;  /* 0x00000004292972a4 */ /* 0x000fe4000f8e023f */
[----:B------:R-:W-:Y:S01]  /*0e50*/  IMAD.U32 R3, RZ, RZ, UR4 ;  /* 0x00000004ff037e24 */ /* 0x000fe2000f8e00ff */
[----:B------:R-:W-:Y:S01]  /*0e60*/  MOV R0, UR9 ;  /* 0x0000000900007c02 */ /* 0x000fe20008000f00 */
[----:B------:R-:W-:Y:S01]  /*0e70*/  VIADD R16, R16, 0xffffff80 ;  /* 0xffffff8010107836 */ /* 0x000fe20000000000 */
[----:B------:R-:W-:Y:S01]  /*0e80*/  PLOP3.LUT P0, PT, PT, PT, PT, 0x80, 0x0 ;  /* 0x000000000000781c */ /* 0x000fe20003f0f070 */
[----:B------:R-:W-:Y:S01]  /*0e90*/  IMAD.MOV.U32 R4, RZ, RZ, RZ ;  /* 0x000000ffff047224 */ /* 0x000fe200078e00ff */
[----:B------:R-:W-:Y:S02]  /*0ea0*/  VIADDMNMX R0, R3, UR41, R0, PT ;  /* 0x0000002903007c46 */ /* 0x000fe4000b800100 */
[----:B------:R-:W-:Y:S02]  /*0eb0*/  CS2R R150, SRZ ;  /* 0x0000000000967805 */ /* 0x000fe4000001ff00 */
[----:B------:R-:W-:-:S02]  /*0ec0*/  MOV R3, RZ ;  /* 0x000000ff00037202 */ /* 0x000fc40000000f00 */
        /* <DEDUP_REMOVED lines=92> */
[----:B------:R-:W-:Y:S01]  /*1490*/  MOV R10, UR6 ;  /* 0x00000006000a7c02 */ /* 0x000fe20008000f00 */
[----:B------:R-:W-:Y:S01]  /*14a0*/  IMAD.U32 R6, RZ, RZ, UR4 ;  /* 0x00000004ff067e24 */ /* 0x000fe2000f8e00ff */
[----:B------:R-:W-:Y:S01]  /*14b0*/  MOV R12, 0x1 ;  /* 0x00000001000c7802 */ /* 0x000fe20000000f00 */
[----:B------:R-:W-:-:S02]  /*14c0*/  IMAD.U32 R7, RZ, RZ, UR5 ;  /* 0x00000005ff077e24 */ /* 0x000fc4000f8e00ff */
[----:B------:R-:W-:Y:S02]  /*14d0*/  IMAD.U32 R11, RZ, RZ, UR7 ;  /* 0x00000007ff0b7e24 */ /* 0x000fe4000f8e00ff */
[----:B------:R-:W-:Y:S02]  /*14e0*/  IMAD.MOV.U32 R8, RZ, RZ, 0x70 ;  /* 0x00000070ff087424 */ /* 0x000fe400078e00ff */
[----:B0-----:R-:W-:-:S07]  /*14f0*/  IMAD.MOV.U32 R13, RZ, RZ, RZ ;  /* 0x000000ffff0d7224 */ /* 0x001fce00078e00ff */
[----:B------:R-:W-:-:S07]  /*1500*/  LEPC R20, `(.L_x_4515) ;  /* 0x000000001014794e */ /* 0x000fce0000000000 */
[----:B-1----:R-:W-:Y:S05]  /*1510*/  CALL.ABS.NOINC R14 ;  /* 0x000000000e007343 */ /* 0x002fea0003c00000 */
.L_x_4515:
[----:B------:R-:W-:Y:S01]  /*1520*/  SHF.L.U32 R10, RZ, 0x1f, RZ ;  /* 0x0000001fff0a7819 */ /* 0x000fe200000006ff */
[----:B------:R-:W-:-:S03]  /*1530*/  VIADD R3, R2, 0x8 ;  /* 0x0000000802037836 */ /* 0x000fc60000000000 */
[----:B------:R-:W0:Y:S02]  /*1540*/  SYNCS.PHASECHK.TRANS64.TRYWAIT P0, [UR42+0x22800], R10 ;  /* 0x0228000aff0075a7 */ /* 0x000e24000800016a */
[----:B0-----:R-:W-:Y:S05]  /*1550*/  @!P0 BRA `(.L_x_4516) ;  /* 0x000000d800808947 */ /* 0x001fea0003800000 */
.L_x_4600:
[----:B------:R-:W-:Y:S05]  /*1560*/  WARPSYNC.ALL ;  /* 0x0000000000007948 */ /* 0x000fea0003800000 */
[----:B------:R-:W-:Y:S01]  /*1570*/  ULOP3.LUT UR4, UR39, 0x1, URZ, 0xfc, !UPT ;  /* 0x0000000127047892 */ /* 0x000fe2000f8efc3f */
[----:B------:R1:W-:Y:S03]  /*1580*/  BAR.SYNC.DEFER_BLOCKING R3, 0x100 ;  /* 0x000400030000751d */ /* 0x0003e60000010000 */
[----:B------:R-:W-:-:S06]  /*1590*/  UISETP.NE.AND UP0, UPT, UR4, 0x3, UPT ;  /* 0x000000030400788c */ /* 0x000fcc000bf05270 */
[----:B------:R-:W-:-:S13]  /*15a0*/  PLOP3.LUT P0, PT, PT, PT, UP0, 0x80, 0x0 ;  /* 0x000000000000781c */ /* 0x000fda0003f0f008 */
[----:B-1----:R-:W-:Y:S05]  /*15b0*/  @!P0 BRA `(.L_x_4517) ;  /* 0x0000000000048947 */ /* 0x002fea0003800000 */
[----:B------:R-:W-:Y:S01]  /*15c0*/  BPT.TRAP 0x1 ;  /* 0x000000040000795c */ /* 0x000fe20000300000 */
.L_x_4517:
[----:B------:R1:W2:Y:S01]  /*15d0*/  SYNCS.PHASECHK.TRANS64.TRYWAIT P1, [UR42+0x22830], R10 ;  /* 0x0228300aff0075a7 */ /* 0x0002a2000802016a */
[----:B------:R-:W-:Y:S05]  /*15e0*/  @!P0 BRA `(.L_x_4518) ;  /* 0x0000000000048947 */ /* 0x000fea0003800000 */
[----:B------:R-:W-:Y:S01]  /*15f0*/  BPT.TRAP 0x1 ;  /* 0x000000040000795c */ /* 0x000fe20000300000 */
.L_x_4518:
[----:B--2---:R-:W-:Y:S05]  /*1600*/  @P1 BRA `(.L_x_4519) ;  /* 0x0000000000081947 */ /* 0x004fea0003800000 */
[----:B------:R-:W2:Y:S02]  /*1610*/  SYNCS.PHASECHK.TRANS64.TRYWAIT P1, [UR42+0x22830], R10 ;  /* 0x0228300aff0075a7 */ /* 0x000ea4000802016a */
[----:B--2---:R-:W-:Y:S05]  /*1620*/  @!P1 BRA `(.L_x_4520) ;  /* 0x000000d800649947 */ /* 0x004fea0003800000 */
.L_x_4519:
        /* <DEDUP_REMOVED lines=38> */
.L_x_4521:
[----:B------:R-:W-:Y:S01]  /*1890*/  LOP3.LUT R7, R18, 0xffffff80, RZ, 0xc0, !PT ;  /* 0xffffff8012077812 */ /* 0x000fe200078ec0ff */
[----:B------:R-:W-:Y:S01]  /*18a0*/  UISETP.NE.AND UP0, UPT, UR43, URZ, UPT ;  /* 0x0000003f2b00728c */ /* 0x000fe2000bf05270 */
[----:B------:R-:W-:Y:S01]  /*18b0*/  LEA.HI R17, R17, R16, RZ, 0x2 ;  /* 0x0000001011117211 */ /* 0x000fe200078f10ff */
[----:B------:R-:W-:Y:S01]  /*18c0*/  ULDC UR5, c[0x0][0x9d8] ;  /* 0x0002760000057ab9 */ /* 0x000fe20000000800 */
[----:B------:R-:W-:Y:S01]  /*18d0*/  IADD3 R7, R16, -R7, RZ ;  /* 0x8000000710077210 */ /* 0x000fe20007ffe0ff */
[----:B------:R-:W-:Y:S01]  /*18e0*/  FMUL.FTZ R24, R24, UR5 ;  /* 0x0000000518187c20 */ /* 0x000fe20008410000 */
[----:B------:R-:W-:Y:S01]  /*18f0*/  LOP3.LUT R17, R17, 0xfffffffc, RZ, 0xc0, !PT ;  /* 0xfffffffc11117812 */ /* 0x000fe200078ec0ff */
[----:B------:R-:W-:Y:S01]  /*1900*/  FMUL.FTZ R25, R25, UR5 ;  /* 0x0000000519197c20 */ /* 0x000fe20008410000 */
[----:B------:R-:W-:Y:S01]  /*1910*/  SHF.R.S32.HI R6, RZ, 0x1f, R7 ;  /* 0x0000001fff067819 */ /* 0x000fe20000011407 */
[----:B------:R-:W-:Y:S01]  /*1920*/  ULDC UR14, c[0x0][0x288] ;  /* 0x0000a200000e7ab9 */ /* 0x000fe20000000800 */
[----:B------:R-:W-:Y:S01]  /*1930*/  LEA.HI R12, R19, R19, RZ, 0x1 ;  /* 0x00000013130c7211 */ /* 0x000fe200078f08ff */
[----:B------:R-:W-:Y:S01]  /*1940*/  IMAD.IADD R17, R16, 0x1, -R17 ;  /* 0x0000000110117824 */ /* 0x000fe200078e0a11 */
[CC--:B------:R-:W-:Y:S01]  /*1950*/  LEA.HI R8, R6.reuse, R7.reuse, RZ, 0x2 ;  /* 0x0000000706087211 */ /* 0x0c0fe200078f10ff */
[----:B------:R-:W-:Y:S01]  /*1960*/  @UP0 ULDC UR4, c[0x0][0x44c] ;  /* 0x0001130000040ab9 */ /* 0x000fe20000000800 */
[----:B------:R-:W-:Y:S01]  /*1970*/  LEA.HI R9, R6, R7, RZ, 0x5 ;  /* 0x0000000706097211 */ /* 0x000fe200078f28ff */
[----:B------:R-:W2:Y:S01]  /*1980*/  MUFU.TANH R24, R24 ;  /* 0x0000001800187308 */ /* 0x000ea20000002400 */
[--C-:B------:R-:W-:Y:S01]  /*1990*/  SHF.R.S32.HI R6, RZ, 0x2, R8.reuse ;  /* 0x00000002ff067819 */ /* 0x100fe20000011408 */
[----:B------:R-:W-:Y:S01]  /*19a0*/  FMUL.FTZ R28, R28, UR5 ;  /* 0x000000051c1c7c20 */ /* 0x000fe20008410000 */
[----:B------:R-:W-:Y:S01]  /*19b0*/  SHF.R.S32.HI R11, RZ, 0x1f, R8 ;  /* 0x0000001fff0b7819 */ /* 0x000fe20000011408 */
[----:B------:R-:W-:Y:S01]  /*19c0*/  FMUL.FTZ R29, R29, UR5 ;  /* 0x000000051d1d7c20 */ /* 0x000fe20008410000 */
[----:B------:R-:W-:Y:S01]  /*19d0*/  SHF.R.S32.HI R9, RZ, 0x5, R9 ;  /* 0x00000005ff097819 */ /* 0x000fe20000011409 */
[----:B------:R-:W-:Y:S01]  /*19e0*/  FMUL.FTZ R32, R32, UR5 ;  /* 0x0000000520207c20 */ /* 0x000fe20008410000 */
[-C--:B------:R-:W-:Y:S01]  /*19f0*/  LEA.HI R11, R11, R6.reuse, RZ, 0x3 ;  /* 0x000000060b0b7211 */ /* 0x080fe200078f18ff */
[----:B------:R-:W4:Y:S01]  /*1a00*/  MUFU.TANH R14, R25 ;  /* 0x00000019000e7308 */ /* 0x000f220000002400 */
[----:B------:R-:W-:Y:S01]  /*1a10*/  LEA R13, R9, UR45, 0x4 ;  /* 0x0000002d090d7c11 */ /* 0x000fe2000f8e20ff */
[----:B------:R-:W-:Y:S01]  /*1a20*/  FMUL.FTZ R33, R33, UR5 ;  /* 0x0000000521217c20 */ /* 0x000fe20008410000 */
[----:B------:R-:W-:Y:S01]  /*1a30*/  LOP3.LUT R11, R11, 0xfffffff8, RZ, 0xc0, !PT ;  /* 0xfffffff80b0b7812 */ /* 0x000fe200078ec0ff */
[----:B------:R-:W-:Y:S01]  /*1a40*/  FMUL.FTZ R36, R36, UR5 ;  /* 0x0000000524247c20 */ /* 0x000fe20008410000 */
[----:B------:R-:W-:Y:S01]  /*1a50*/  LOP3.LUT R12, R12, 0x3fffffe, RZ, 0xc0, !PT ;  /* 0x03fffffe0c0c7812 */ /* 0x000fe200078ec0ff */
[----:B------:R-:W-:Y:S01]  /*1a60*/  FMUL.FTZ R37, R37, UR5 ;  /* 0x0000000525257c20 */ /* 0x000fe20008410000 */
[----:B------:R-:W-:Y:S01]  /*1a70*/  LEA.HI R9, R17, R17, RZ, 0x1 ;  /* 0x0000001111097211 */ /* 0x000fe200078f08ff */
[----:B------:R-:W5:Y:S01]  /*1a80*/  MUFU.TANH R15, R28 ;  /* 0x0000001c000f7308 */ /* 0x000f620000002400 */
[----:B------:R-:W-:Y:S01]  /*1a90*/  IADD3 R11, R13, R6, -R11 ;  /* 0x000000060d0b7210 */ /* 0x000fe20007ffe80b */
[----:B------:R-:W-:Y:S01]  /*1aa0*/  IMAD.IADD R12, R19, 0x1, -R12 ;  /* 0x00000001130c7824 */ /* 0x000fe200078e0a0c */
[----:B------:R-:W-:Y:S01]  /*1ab0*/  LOP3.LUT R6, R9, 0x1ffffffe, RZ, 0xc0, !PT ;  /* 0x1ffffffe09067812 */ /* 0x000fe200078ec0ff */
[----:B------:R-:W-:Y:S01]  /*1ac0*/  FMUL.FTZ R40, R40, UR5 ;  /* 0x0000000528287c20 */ /* 0x000fe20008410000 */
[----:B------:R-:W-:Y:S01]  /*1ad0*/  PLOP3.LUT P1, PT, PT, PT, UP0, 0x80, 0x0 ;  /* 0x000000000000781c */ /* 0x000fe20003f2f008 */
[----:B------:R-:W-:Y:S01]  /*1ae0*/  IMAD R11, R12, 0x40, R11 ;  /* 0x000000400c0b7824 */ /* 0x000fe200078e020b */
[----:B------:R-:W-:Y:S01]  /*1af0*/  IADD3 R6, R17, -R6, RZ ;  /* 0x8000000611067210 */ /* 0x000fe20007ffe0ff */
[----:B------:R-:W1:Y:S01]  /*1b00*/  MUFU.TANH R29, R29 ;  /* 0x0000001d001d7308 */ /* 0x000e620000002400 */
[----:B------:R-:W-:Y:S01]  /*1b10*/  PLOP3.LUT P2, PT, PT, PT, UP0, 0x80, 0x0 ;  /* 0x000000000000781c */ /* 0x000fe20003f4f008 */
[----:B------:R-:W-:Y:S01]  /*1b20*/  FMUL.FTZ R41, R41, UR5 ;  /* 0x0000000529297c20 */ /* 0x000fe20008410000 */
[----:B------:R-:W-:Y:S01]  /*1b30*/  LOP3.LUT R8, R8, 0x7ffffffc, RZ, 0xc0, !PT ;  /* 0x7ffffffc08087812 */ /* 0x000fe200078ec0ff */
[----:B------:R-:W-:-:S02]  /*1b40*/  IMAD R6, R6, 0x8, R11 ;  /* 0x0000000806067824 */ /* 0x000fc400078e020b */
[----:B------:R-:W-:Y:S01]  /*1b50*/  FMUL.FTZ R44, R44, UR5 ;  /* 0x000000052c2c7c20 */ /* 0x000fe20008410000 */
[----:B------:R-:W-:Y:S01]  /*1b60*/  FMUL.FTZ R45, R45, UR5 ;  /* 0x000000052d2d7c20 */ /* 0x000fe20008410000 */
[----:B------:R-:W-:Y:S01]  /*1b70*/  FMUL.FTZ R48, R48, UR5 ;  /* 0x0000000530307c20 */ /* 0x000fe20008410000 */
[----:B------:R-:W-:Y:S01]  /*1b80*/  IMAD.IADD R7, R7, 0x1, -R8 ;  /* 0x0000000107077824 */ /* 0x000fe200078e0a08 */
[----:B------:R-:W-:Y:S01]  /*1b90*/  MOV R9, R6 ;  /* 0x0000000600097202 */ /* 0x000fe20000000f00 */
[----:B------:R-:W-:Y:S01]  /*1ba0*/  @P1 IMAD.HI.U32 R11, R6, UR4, RZ ;  /* 0x00000004060b1c27 */ /* 0x000fe2000f8e00ff */
[----:B------:R-:W-:Y:S01]  /*1bb0*/  @UP0 ULDC UR4, c[0x0][0x450] ;  /* 0x0001140000040ab9 */ /* 0x000fe20000000800 */
[----:B------:R-:W3:Y:S02]  /*1bc0*/  MUFU.TANH R32, R32 ;  /* 0x0000002000207308 */ /* 0x000ee40000002400 */
[----:B------:R-:W-:Y:S01]  /*1bd0*/  FMUL.FTZ R49, R49, UR5 ;  /* 0x0000000531317c20 */ /* 0x000fe20008410000 */
[----:B------:R-:W-:Y:S01]  /*1be0*/  FMUL.FTZ R52, R52, UR5 ;  /* 0x0000000534347c20 */ /* 0x000fe20008410000 */
[----:B------:R-:W-:Y:S01]  /*1bf0*/  @P2 SHF.R.U32.HI R9, RZ, UR4, R11 ;  /* 0x00000004ff092c19 */ /* 0x000fe2000801160b */
[----:B------:R-:W-:Y:S01]  /*1c00*/  UIMAD UR4, UR46, -0x60, UR44 ;  /* 0xffffffa02e0478a4 */ /* 0x000fe2000f8e022c */
[----:B------:R-:W-:Y:S01]  /*1c10*/  MOV R11, UR14 ;  /* 0x0000000e000b7c02 */ /* 0x000fe20008000f00 */
[----:B------:R-:W-:Y:S01]  /*1c20*/  FMUL.FTZ R53, R53, UR5 ;  /* 0x0000000535357c20 */ /* 0x000fe20008410000 */
[----:B------:R-:W-:Y:S01]  /*1c30*/  FMUL.FTZ R4, R26, UR5 ;  /* 0x000000051a047c20 */ /* 0x000fe20008410000 */
[----:B------:R-:W2:Y:S01]  /*1c40*/  SHFL.IDX PT, R12, R9, RZ, 0x1c1f ;  /* 0x001c1fff090c7589 */ /* 0x000ea200000e0000 */
[----:B------:R-:W-:Y:S01]  /*1c50*/  UIADD3 UR4, UR4, 0x60, URZ ;  /* 0x0000006004047890 */ /* 0x000fe2000fffe03f */
[----:B------:R-:W3:Y:S01]  /*1c60*/  MUFU.TANH R33, R33 ;  /* 0x0000002100217308 */ /* 0x000ee20000002400 */
[----:B------:R-:W-:Y:S01]  /*1c70*/  FMUL.FTZ R56, R56, UR5 ;  /* 0x0000000538387c20 */ /* 0x000fe20008410000 */
[----:B0-----:R-:W-:Y:S01]  /*1c80*/  FMUL.FTZ R5, R27, UR5 ;  /* 0x000000051b057c20 */ /* 0x001fe20008410000 */
[----:B------:R-:W-:Y:S01]  /*1c90*/  FMUL.FTZ R57, R57, UR5 ;  /* 0x0000000539397c20 */ /* 0x000fe20008410000 */
[----:B------:R-:W-:Y:S01]  /*1ca0*/  FMUL.FTZ R60, R60, UR5 ;  /* 0x000000053c3c7c20 */ /* 0x000fe20008410000 */
[----:B------:R-:W-:-:S02]  /*1cb0*/  IMAD.U32 R8, RZ, RZ, UR4 ;  /* 0x00000004ff087e24 */ /* 0x000fc4000f8e00ff */
[----:B------:R-:W-:Y:S01]  /*1cc0*/  FMUL.FTZ R30, R30, UR5 ;  /* 0x000000051e1e7c20 */ /* 0x000fe20008410000 */
[----:B------:R-:W-:Y:S01]  /*1cd0*/  FMUL.FTZ R61, R61, UR5 ;  /* 0x000000053d3d7c20 */ /* 0x000fe20008410000 */
[----:B------:R-:W0:Y:S01]  /*1ce0*/  MUFU.TANH R36, R36 ;  /* 0x0000002400247308 */ /* 0x000e220000002400 */
[----:B------:R-:W-:Y:S02]  /*1cf0*/  IMAD R8, R7, -0x2, R8 ;  /* 0xfffffffe07087824 */ /* 0x000fe400078e0208 */
[----:B------:R-:W-:Y:S01]  /*1d00*/  FMUL.FTZ R31, R31, UR5 ;  /* 0x000000051f1f7c20 */ /* 0x000fe20008410000 */
[----:B------:R-:W-:Y:S01]  /*1d10*/  FMUL.FTZ R64, R64, UR5 ;  /* 0x0000000540407c20 */ /* 0x000fe20008410000 */
[----:B------:R-:W-:Y:S01]  /*1d20*/  FMUL.FTZ R65, R65, UR5 ;  /* 0x0000000541417c20 */ /* 0x000fe20008410000 */
[----:B------:R-:W-:Y:S01]  /*1d30*/  FMUL.FTZ R68, R68, UR5 ;  /* 0x0000000544447c20 */ /* 0x000fe20008410000 */
[----:B------:R-:W-:Y:S01]  /*1d40*/  IADD3 R11, R8, 0x1, -R11 ;  /* 0x00000001080b7810 */ /* 0x000fe20007ffe80b */
[----:B------:R-:W-:Y:S01]  /*1d50*/  FMUL.FTZ R34, R34, UR5 ;  /* 0x0000000522227c20 */ /* 0x000fe20008410000 */
[----:B------:R-:W0:Y:S01]  /*1d60*/  MUFU.TANH R37, R37 ;  /* 0x0000002500257308 */ /* 0x000e220000002400 */
[----:B------:R-:W-:Y:S01]  /*1d70*/  FMUL.FTZ R69, R69, UR5 ;  /* 0x0000000545457c20 */ /* 0x000fe20008410000 */
[----:B------:R-:W-:Y:S01]  /*1d80*/  FMUL.FTZ R35, R35, UR5 ;  /* 0x0000000523237c20 */ /* 0x000fe20008410000 */
[----:B------:R-:W0:Y:S01]  /*1d90*/  SHFL.IDX PT, R9, R9, 0x1, 0x1c1f ;  /* 0x003c1f0009097f89 */ /* 0x000e2200000e0000 */
[----:B------:R-:W-:Y:S01]  /*1da0*/  FMUL.FTZ R38, R38, UR5 ;  /* 0x0000000526267c20 */ /* 0x000fe20008410000 */
[----:B------:R-:W-:Y:S01]  /*1db0*/  ULDC UR7, c[0x0][0x988] ;  /* 0x0002620000077ab9 */ /* 0x000fe20000000800 */
[----:B--2---:R-:W-:Y:S01]  /*1dc0*/  VIADDMNMX R12, R12, R11, R8, PT ;  /* 0x0000000b0c0c7246 */ /* 0x004fe20003800108 */
[----:B------:R-:W-:Y:S01]  /*1dd0*/  FMUL.FTZ R39, R39, UR5 ;  /* 0x0000000527277c20 */ /* 0x000fe20008410000 */
[----:B------:R-:W2:Y:S01]  /*1de0*/  MUFU.TANH R40, R40 ;  /* 0x0000002800287308 */ /* 0x000ea20000002400 */
[----:B------:R-:W-:Y:S01]  /*1df0*/  FMUL.FTZ R42, R42, UR5 ;  /* 0x000000052a2a7c20 */ /* 0x000fe20008410000 */
[C---:B------:R-:W-:Y:S01]  /*1e00*/  ISETP.GT.AND P1, PT, R12.reuse, RZ, PT ;  /* 0x000000ff0c00720c */ /* 0x040fe20003f24270 */
[----:B------:R-:W-:Y:S01]  /*1e10*/  FMUL.FTZ R43, R43, UR5 ;  /* 0x000000052b2b7c20 */ /* 0x000fe20008410000 */
[----:B------:R-:W-:Y:S01]  /*1e20*/  ISETP.GT.AND P2, PT, R12, 0x1, PT ;  /* 0x000000010c00780c */ /* 0x000fe20003f44270 */
[----:B------:R-:W-:Y:S01]  /*1e30*/  FMUL.FTZ R46, R46, UR5 ;  /* 0x000000052e2e7c20 */ /* 0x000fe20008410000 */
[----:B------:R-:W-:Y:S01]  /*1e40*/  ISETP.GT.AND P3, PT, R12, 0x8, PT ;  /* 0x000000080c00780c */ /* 0x000fe20003f64270 */
[----:B------:R-:W-:Y:S01]  /*1e50*/  FMUL.FTZ R47, R47, UR5 ;  /* 0x000000052f2f7c20 */ /* 0x000fe20008410000 */
[----:B------:R-:W-:Y:S01]  /*1e60*/  FSEL R13, R24, -INF , P1 ;  /* 0xff800000180d7808 */ /* 0x000fe20000800000 */
[----:B------:R-:W2:Y:S01]  /*1e70*/  MUFU.TANH R41, R41 ;  /* 0x0000002900297308 */ /* 0x000ea20000002400 */
[----:B----4-:R-:W-:Y:S01]  /*1e80*/  FSEL R14, R14, -INF , P2 ;  /* 0xff8000000e0e7808 */ /* 0x010fe20001000000 */
[----:B------:R-:W-:Y:S01]  /*1e90*/  FMUL.FTZ R50, R50, UR5 ;  /* 0x0000000532327c20 */ /* 0x000fe20008410000 */
[----:B------:R-:W-:Y:S01]  /*1ea0*/  ISETP.GT.AND P1, PT, R12, 0x9, PT ;  /* 0x000000090c00780c */ /* 0x000fe20003f24270 */
[----:B------:R-:W-:Y:S01]  /*1eb0*/  FMUL.FTZ R51, R51, UR5 ;  /* 0x0000000533337c20 */ /* 0x000fe20008410000 */
[----:B-----5:R-:W-:Y:S01]  /*1ec0*/  FSEL R15, R15, -INF , P3 ;  /* 0xff8000000f0f7808 */ /* 0x020fe20001800000 */
[----:B------:R-:W-:Y:S01]  /*1ed0*/  FMUL.FTZ R54, R54, UR5 ;  /* 0x0000000536367c20 */ /* 0x000fe20008410000 */
[----:B------:R-:W-:Y:S01]  /*1ee0*/  FMNMX.FTZ R18, R13, R14, !PT ;  /* 0x0000000e0d127209 */ /* 0x000fe20007810000 */
[----:B------:R-:W4:Y:S01]  /*1ef0*/  MUFU.TANH R44, R44 ;  /* 0x0000002c002c7308 */ /* 0x000f220000002400 */
[----:B------:R-:W-:Y:S01]  /*1f00*/  ISETP.GT.AND P2, PT, R12, 0x10, PT ;  /* 0x000000100c00780c */ /* 0x000fe20003f44270 */
[----:B------:R-:W-:Y:S01]  /*1f10*/  FMUL.FTZ R55, R55, UR5 ;  /* 0x0000000537377c20 */ /* 0x000fe20008410000 */
[----:B-1----:R-:W-:Y:S01]  /*1f20*/  FSEL R16, R29, -INF , P1 ;  /* 0xff8000001d107808 */ /* 0x002fe20000800000 */
[----:B------:R-:W-:Y:S01]  /*1f30*/  FMUL.FTZ R58, R58, UR5 ;  /* 0x000000053a3a7c20 */ /* 0x000fe20008410000 */
[----:B------:R-:W-:Y:S01]  /*1f40*/  FMNMX.FTZ R19, R15, R18, !PT ;  /* 0x000000120f137209 */ /* 0x000fe20007810000 */
[----:B------:R-:W-:Y:S01]  /*1f50*/  FMUL.FTZ R59, R59, UR5 ;  /* 0x000000053b3b7c20 */ /* 0x000fe20008410000 */
[----:B------:R-:W-:Y:S01]  /*1f60*/  ISETP.GT.AND P1, PT, R12, 0x11, PT ;  /* 0x000000110c00780c */ /* 0x000fe20003f24270 */
[----:B------:R-:W1:Y:S01]  /*1f70*/  MUFU.TANH R45, R45 ;  /* 0x0000002d002d7308 */ /* 0x000e620000002400 */
[----:B---3--:R-:W-:Y:S01]  /*1f80*/  FSEL R17, R32, -INF , P2 ;  /* 0xff80000020117808 */ /* 0x008fe20001000000 */
[----:B------:R-:W-:Y:S01]  /*1f90*/  FMUL.FTZ R62, R62, UR5 ;  /* 0x000000053e3e7c20 */ /* 0x000fe20008410000 */
[----:B------:R-:W-:Y:S01]  /*1fa0*/  FMNMX.FTZ R20, R16, R19, !PT ;  /* 0x0000001310147209 */ /* 0x000fe20007810000 */
[----:B------:R-:W-:Y:S01]  /*1fb0*/  FMUL.FTZ R63, R63, UR5 ;  /* 0x000000053f3f7c20 */ /* 0x000fe20008410000 */
[----:B------:R-:W-:Y:S01]  /*1fc0*/  ISETP.GT.AND P2, PT, R12, 0x18, PT ;  /* 0x000000180c00780c */ /* 0x000fe20003f44270 */
[----:B------:R-:W-:Y:S01]  /*1fd0*/  FMUL.FTZ R66, R66, UR5 ;  /* 0x0000000542427c20 */ /* 0x000fe20008410000 */
[----:B------:R-:W-:Y:S01]  /*1fe0*/  FSEL R18, R33, -INF , P1 ;  /* 0xff80000021127808 */ /* 0x000fe20000800000 */
[----:B------:R-:W3:Y:S01]  /*1ff0*/  MUFU.TANH R48, R48 ;  /* 0x0000003000307308 */ /* 0x000ee20000002400 */
[----:B------:R-:W-:Y:S01]  /*2000*/  FMNMX.FTZ R21, R17, R20, !PT ;  /* 0x0000001411157209 */ /* 0x000fe20007810000 */
[----:B------:R-:W-:Y:S01]  /*2010*/  FMUL.FTZ R67, R67, UR5 ;  /* 0x0000000543437c20 */ /* 0x000fe20008410000 */
[----:B------:R-:W-:Y:S01]  /*2020*/  ISETP.GT.AND P1, PT, R12, 0x19, PT ;  /* 0x000000190c00780c */ /* 0x000fe20003f24270 */
[----:B------:R-:W-:Y:S01]  /*2030*/  FMUL.FTZ R70, R70, UR5 ;  /* 0x0000000546467c20 */ /* 0x000fe20008410000 */
[----:B0-----:R-:W-:Y:S01]  /*2040*/  FSEL R19, R36, -INF , P2 ;  /* 0xff80000024137808 */ /* 0x001fe20001000000 */
[----:B------:R-:W-:Y:S01]  /*2050*/  FMUL.FTZ R71, R71, UR5 ;  /* 0x0000000547477c20 */ /* 0x000fe20008410000 */
[----:B------:R-:W-:Y:S01]  /*2060*/  FMNMX.FTZ R22, R18, R21, !PT ;  /* 0x0000001512167209 */ /* 0x000fe20007810000 */
[----:B------:R-:W0:Y:S01]  /*2070*/  MUFU.TANH R49, R49 ;  /* 0x0000003100317308 */ /* 0x000e220000002400 */
[----:B------:R-:W-:Y:S01]  /*2080*/  ISETP.GT.AND P2, PT, R12, 0x20, PT ;  /* 0x000000200c00780c */ /* 0x000fe20003f44270 */
[----:B------:R-:W-:Y:S01]  /*2090*/  UIADD3 UR4, UR42, 0x22840, URZ ;  /* 0x000228402a047890 */ /* 0x000fe2000fffe03f */
[----:B------:R-:W-:-:S02]  /*20a0*/  FSEL R20, R37, -INF , P1 ;  /* 0xff80000025147808 */ /* 0x000fc40000800000 */
[----:B------:R-:W-:Y:S01]  /*20b0*/  FMNMX.FTZ R23, R19, R22, !PT ;  /* 0x0000001613177209 */ /* 0x000fe20007810000 */
[----:B------:R-:W-:Y:S01]  /*20c0*/  UPRMT UR4, UR25, 0x654, UR4 ;  /* 0x0000065419047896 */ /* 0x000fe20008000004 */
[----:B------:R-:W-:Y:S01]  /*20d0*/  ISETP.GT.AND P1, PT, R12, 0x21, PT ;  /* 0x000000210c00780c */ /* 0x000fe20003f24270 */
[----:B------:R-:W5:Y:S01]  /*20e0*/  MUFU.TANH R52, R52 ;  /* 0x0000003400347308 */ /* 0x000f620000002400 */
[----:B--2---:R-:W-:Y:S02]  /*20f0*/  FSEL R21, R40, -INF , P2 ;  /* 0xff80000028157808 */ /* 0x004fe40001000000 */
[----:B------:R-:W-:Y:S02]  /*2100*/  FMNMX.FTZ R24, R20, R23, !PT ;  /* 0x0000001714187209 */ /* 0x000fe40007810000 */
[C---:B------:R-:W-:Y:S02]  /*2110*/  ISETP.GT.AND P2, PT, R12.reuse, 0x28, PT ;  /* 0x000000280c00780c */ /* 0x040fe40003f44270 */
[----:B------:R-:W-:Y:S01]  /*2120*/  FSEL R22, R41, -INF , P1 ;  /* 0xff80000029167808 */ /* 0x000fe20000800000 */
[----:B------:R-:W2:Y:S01]  /*2130*/  MUFU.TANH R53, R53 ;  /* 0x0000003500357308 */ /* 0x000ea20000002400 */
[----:B------:R-:W-:Y:S01]  /*2140*/  FMNMX.FTZ R25, R21, R24, !PT ;  /* 0x0000001815197209 */ /* 0x000fe20007810000 */
[----:B------:R-:W-:Y:S01]  /*2150*/  SYNCS.ARRIVE.TRANS64.RED.A1T0 RZ, [UR4], RZ ;  /* 0x000000ffffff79a7 */ /* 0x000fe20008100404 */
[----:B------:R-:W-:-:S02]  /*2160*/  ISETP.GT.AND P1, PT, R12, 0x29, PT ;  /* 0x000000290c00780c */ /* 0x000fc40003f24270 */
[----:B----4-:R-:W-:Y:S02]  /*2170*/  FSEL R23, R44, -INF , P2 ;  /* 0xff8000002c177808 */ /* 0x010fe40001000000 */
[----:B------:R-:W-:Y:S01]  /*2180*/  FMNMX.FTZ R26, R22, R25, !PT ;  /* 0x00000019161a7209 */ /* 0x000fe20007810000 */
[----:B------:R-:W4:Y:S01]  /*2190*/  MUFU.TANH R56, R56 ;  /* 0x0000003800387308 */ /* 0x000f220000002400 */
[C---:B------:R-:W-:Y:S02]  /*21a0*/  ISETP.GT.AND P2, PT, R12.reuse, 0x30, PT ;  /* 0x000000300c00780c */ /* 0x040fe40003f44270 */
[----:B-1----:R-:W-:Y:S02]  /*21b0*/  FSEL R24, R45, -INF , P1 ;  /* 0xff8000002d187808 */ /* 0x002fe40000800000 */
[----:B------:R-:W-:Y:S02]  /*21c0*/  FMNMX.FTZ R27, R23, R26, !PT ;  /* 0x0000001a171b7209 */ /* 0x000fe40007810000 */
[----:B------:R-:W-:Y:S01]  /*21d0*/  ISETP.GT.AND P1, PT, R12, 0x31, PT ;  /* 0x000000310c00780c */ /* 0x000fe20003f24270 */
[----:B------:R-:W1:Y:S01]  /*21e0*/  MUFU.TANH R57, R57 ;  /* 0x0000003900397308 */ /* 0x000e620000002400 */
[----:B---3--:R-:W-:-:S02]  /*21f0*/  FSEL R25, R48, -INF , P2 ;  /* 0xff80000030197808 */ /* 0x008fc40001000000 */
[----:B------:R-:W-:Y:S02]  /*2200*/  FMNMX.FTZ R28, R24, R27, !PT ;  /* 0x0000001b181c7209 */ /* 0x000fe40007810000 */
[C---:B------:R-:W-:Y:S02]  /*2210*/  ISETP.GT.AND P2, PT, R12.reuse, 0x38, PT ;  /* 0x000000380c00780c */ /* 0x040fe40003f44270 */
[----:B0-----:R-:W-:Y:S01]  /*2220*/  FSEL R26, R49, -INF , P1 ;  /* 0xff800000311a7808 */ /* 0x001fe20000800000 */
[----:B------:R0:W-:Y:S01]  /*2230*/  MUFU.TANH R72, R30 ;  /* 0x0000001e00487308 */ /* 0x0001e20000002400 */
[----:B------:R-:W-:Y:S02]  /*2240*/  FMNMX.FTZ R29, R25, R28, !PT ;  /* 0x0000001c191d7209 */ /* 0x000fe40007810000 */
[----:B------:R-:W-:Y:S02]  /*2250*/  ISETP.GT.AND P1, PT, R12, 0x39, PT ;  /* 0x000000390c00780c */ /* 0x000fe40003f24270 */
[----:B-----5:R-:W-:-:S02]  /*2260*/  FSEL R27, R52, -INF , P2 ;  /* 0xff800000341b7808 */ /* 0x020fc40001000000 */
[----:B------:R-:W-:Y:S01]  /*2270*/  ISETP.GT.AND P2, PT, R12, 0x40, PT ;  /* 0x000000400c00780c */ /* 0x000fe20003f44270 */
[----:B------:R-:W3:Y:S01]  /*2280*/  MUFU.TANH R60, R60 ;  /* 0x0000003c003c7308 */ /* 0x000ee20000002400 */
[----:B0-----:R-:W-:Y:S02]  /*2290*/  FMNMX.FTZ R30, R26, R29, !PT ;  /* 0x0000001d1a1e7209 */ /* 0x001fe40007810000 */
[----:B--2---:R-:W-:Y:S02]  /*22a0*/  FSEL R28, R53, -INF , P1 ;  /* 0xff800000351c7808 */ /* 0x004fe40000800000 */
[----:B------:R-:W-:Y:S02]  /*22b0*/  ISETP.GT.AND P1, PT, R12, 0x41, PT ;  /* 0x000000410c00780c */ /* 0x000fe40003f24270 */
[----:B----4-:R-:W-:Y:S01]  /*22c0*/  FSEL R29, R56, -INF , P2 ;  /* 0xff800000381d7808 */ /* 0x010fe20001000000 */
[----:B------:R0:W-:Y:S01]  /*22d0*/  MUFU.TANH R73, R31 ;  /* 0x0000001f00497308 */ /* 0x0001e20000002400 */
[----:B------:R-:W-:-:S02]  /*22e0*/  ISETP.GT.AND P2, PT, R12, 0x48, PT ;  /* 0x000000480c00780c */ /* 0x000fc40003f44270 */
[----:B------:R-:W-:-:S04]  /*22f0*/  VIADDMNMX R9, R9, R11, R8, PT ;  /* 0x0000000b09097246 */ /* 0x000fc80003800108 */
[----:B------:R-:W-:Y:S01]  /*2300*/  ISETP.GT.AND P3, PT, R9, 0x8, PT ;  /* 0x000000080900780c */ /* 0x000fe20003f64270 */
[----:B------:R-:W2:Y:S01]  /*2310*/  MUFU.TANH R61, R61 ;  /* 0x0000003d003d7308 */ /* 0x000ea20000002400 */
[----:B0-----:R-:W-:Y:S02]  /*2320*/  FMNMX.FTZ R31, R27, R30, !PT ;  /* 0x0000001e1b1f7209 */ /* 0x001fe40007810000 */
[----:B-1----:R-:W-:Y:S02]  /*2330*/  FSEL R30, R57, -INF , P1 ;  /* 0xff800000391e7808 */ /* 0x002fe40000800000 */
[----:B------:R-:W-:Y:S02]  /*2340*/  FMNMX.FTZ R32, R28, R31, !PT ;  /* 0x0000001f1c207209 */ /* 0x000fe40007810000 */
[----:B------:R-:W-:Y:S01]  /*2350*/  ISETP.GT.AND P1, PT, R12, 0x49, PT ;  /* 0x000000490c00780c */ /* 0x000fe20003f24270 */
[----:B------:R-:W0:Y:S01]  /*2360*/  MUFU.TANH R64, R64 ;  /* 0x0000004000407308 */ /* 0x000e220000002400 */
[----:B------:R-:W-:-:S02]  /*2370*/  FMNMX.FTZ R33, R29, R32, !PT ;  /* 0x000000201d217209 */ /* 0x000fc40007810000 */
[----:B---3--:R-:W-:Y:S02]  /*2380*/  FSEL R31, R60, -INF , P2 ;  /* 0xff8000003c1f7808 */ /* 0x008fe40001000000 */
[C---:B------:R-:W-:Y:S02]  /*2390*/  ISETP.GT.AND P2, PT, R12.reuse, 0x50, PT ;  /* 0x000000500c00780c */ /* 0x040fe40003f44270 */
[----:B------:R-:W-:Y:S01]  /*23a0*/  ISETP.GT.AND P4, PT, R9, 0x9, PT ;  /* 0x000000090900780c */ /* 0x000fe20003f84270 */
[----:B------:R-:W1:Y:S01]  /*23b0*/  MUFU.TANH R65, R65 ;  /* 0x0000004100417308 */ /* 0x000e620000002400 */
[----:B--2---:R-:W-:Y:S02]  /*23c0*/  FSEL R32, R61, -INF , P1 ;  /* 0xff8000003d207808 */ /* 0x004fe40000800000 */
[----:B------:R-:W-:Y:S02]  /*23d0*/  ISETP.GT.AND P1, PT, R12, 0x51, PT ;  /* 0x000000510c00780c */ /* 0x000fe40003f24270 */
[----:B------:R-:W-:-:S03]  /*23e0*/  FSEL R11, R72, -INF , P3 ;  /* 0xff800000480b7808 */ /* 0x000fc60001800000 */
[----:B------:R2:W-:Y:S08]  /*23f0*/  MUFU.TANH R74, R34 ;  /* 0x00000022004a7308 */ /* 0x0005f00000002400 */
[----:B------:R-:W3:Y:S01]  /*2400*/  MUFU.TANH R68, R68 ;  /* 0x0000004400447308 */ /* 0x000ee20000002400 */
[----:B--2---:R-:W-:Y:S02]  /*2410*/  FMNMX.FTZ R34, R30, R33, !PT ;  /* 0x000000211e227209 */ /* 0x004fe40007810000 */
[----:B0-----:R-:W-:-:S02]  /*2420*/  FSEL R33, R64, -INF , P2 ;  /* 0xff80000040217808 */ /* 0x001fc40001000000 */
[----:B------:R-:W-:-:S03]  /*2430*/  ISETP.GT.AND P2, PT, R12, 0x58, PT ;  /* 0x000000580c00780c */ /* 0x000fc60003f44270 */
[----:B------:R0:W-:Y:S08]  /*2440*/  MUFU.TANH R75, R35 ;  /* 0x00000023004b7308 */ /* 0x0001f00000002400 */
[----:B------:R-:W2:Y:S01]  /*2450*/  MUFU.TANH R69, R69 ;  /* 0x0000004500457308 */ /* 0x000ea20000002400 */
[----:B0-----:R-:W-:Y:S02]  /*2460*/  FMNMX.FTZ R35, R31, R34, !PT ;  /* 0x000000221f237209 */ /* 0x001fe40007810000 */
[----:B-1----:R-:W-:-:S02]  /*2470*/  FSEL R34, R65, -INF , P1 ;  /* 0xff80000041227808 */ /* 0x002fc40000800000 */
[----:B------:R-:W-:Y:S02]  /*2480*/  FMNMX.FTZ R36, R32, R35, !PT ;  /* 0x0000002320247209 */ /* 0x000fe40007810000 */
[----:B------:R-:W-:Y:S01]  /*2490*/  ISETP.GT.AND P1, PT, R12, 0x59, PT ;  /* 0x000000590c00780c */ /* 0x000fe20003f24270 */
[----:B------:R-:W0:Y:S01]  /*24a0*/  MUFU.TANH R4, R4 ;  /* 0x0000000400047308 */ /* 0x000e220000002400 */
[----:B------:R-:W-:Y:S02]  /*24b0*/  FMNMX.FTZ R35, R33, R36, !PT ;  /* 0x0000002421237209 */ /* 0x000fe40007810000 */
[----:B---3--:R-:W-:Y:S02]  /*24c0*/  FSEL R12, R68, -INF , P2 ;  /* 0xff800000440c7808 */ /* 0x008fe40001000000 */
[----:B------:R-:W-:Y:S02]  /*24d0*/  FMNMX.FTZ R37, R34, R35, !PT ;  /* 0x0000002322257209 */ /* 0x000fe40007810000 */
[----:B------:R-:W-:Y:S01]  /*24e0*/  ISETP.GT.AND P2, PT, R9, 0x1, PT ;  /* 0x000000010900780c */ /* 0x000fe20003f44270 */
[----:B------:R-:W1:Y:S01]  /*24f0*/  MUFU.TANH R5, R5 ;  /* 0x0000000500057308 */ /* 0x000e620000002400 */
[----:B--2---:R-:W-:-:S02]  /*2500*/  FSEL R35, R69, -INF , P1 ;  /* 0xff80000045237808 */ /* 0x004fc40000800000 */
[----:B------:R-:W-:Y:S02]  /*2510*/  FMNMX.FTZ R36, R12, R37, !PT ;  /* 0x000000250c247209 */ /* 0x000fe40007810000 */
[----:B------:R-:W-:Y:S02]  /*2520*/  ISETP.GT.AND P1, PT, R9, RZ, PT ;  /* 0x000000ff0900720c */ /* 0x000fe40003f24270 */
[----:B------:R-:W-:Y:S01]  /*2530*/  FMNMX.FTZ R36, R35, R36, !PT ;  /* 0x0000002423247209 */ /* 0x000fe20007810000 */
[----:B------:R2:W3:Y:S01]  /*2540*/  MUFU.TANH R76, R38 ;  /* 0x00000026004c7308 */ /* 0x0004e20000002400 */
[----:B0-----:R-:W-:Y:S02]  /*2550*/  FSEL R4, R4, -INF , P1 ;  /* 0xff80000004047808 */ /* 0x001fe40000800000 */
[----:B------:R-:W-:Y:S01]  /*2560*/  ISETP.GT.AND P1, PT, R9, 0x10, PT ;  /* 0x000000100900780c */ /* 0x000fe20003f24270 */
[----:B------:R-:W0:Y:S04]  /*2570*/  SHFL.BFLY PT, R37, R36, 0x2, 0x1f ;  /* 0x0c401f0024257f89 */ /* 0x000e2800000e0000 */
[----:B------:R4:W5:Y:S01]  /*2580*/  MUFU.TANH R77, R39 ;  /* 0x00000027004d7308 */ /* 0x0009620000002400 */
[----:B-1----:R-:W-:-:S04]  /*2590*/  FSEL R5, R5, -INF , P2 ;  /* 0xff80000005057808 */ /* 0x002fc80001000000 */
[----:B--2---:R-:W-:-:S03]  /*25a0*/  FMNMX.FTZ R38, R4, R5, !PT ;  /* 0x0000000504267209 */ /* 0x004fc60007810000 */
[----:B------:R1:W2:Y:S01]  /*25b0*/  MUFU.TANH R78, R42 ;  /* 0x0000002a004e7308 */ /* 0x0002a20000002400 */
[----:B----4-:R-:W-:-:S07]  /*25c0*/  FMNMX.FTZ R39, R11, R38, !PT ;  /* 0x000000260b277209 */ /* 0x010fce0007810000 */
[----:B------:R4:W2:Y:S01]  /*25d0*/  MUFU.TANH R79, R43 ;  /* 0x0000002b004f7308 */ /* 0x0008a20000002400 */
[----:B0-----:R-:W-:-:S07]  /*25e0*/  FMNMX.FTZ R37, R36, R37, !PT ;  /* 0x0000002524257209 */ /* 0x001fce0007810000 */
[----:B------:R-:W0:Y:S01]  /*25f0*/  MUFU.TANH R46, R46 ;  /* 0x0000002e002e7308 */ /* 0x000e220000002400 */
[----:B------:R-:W3:Y:S07]  /*2600*/  SHFL.BFLY PT, R36, R37, 0x1, 0x1f ;  /* 0x0c201f0025247f89 */ /* 0x000eee00000e0000 */
[----:B------:R-:W0:Y:S08]  /*2610*/  MUFU.TANH R47, R47 ;  /* 0x0000002f002f7308 */ /* 0x000e300000002400 */
[----:B------:R-:W0:Y:S08]  /*2620*/  MUFU.TANH R50, R50 ;  /* 0x0000003200327308 */ /* 0x000e300000002400 */
[----:B------:R-:W0:Y:S01]  /*2630*/  MUFU.TANH R48, R51 ;  /* 0x0000003300307308 */ /* 0x000e220000002400 */
[----:B---3--:R-:W-:-:S02]  /*2640*/  FMNMX.FTZ R8, R37, R36, !PT ;  /* 0x0000002425087209 */ /* 0x008fc40007810000 */
[----:B------:R-:W-:Y:S02]  /*2650*/  FSEL R37, R74, -INF , P1 ;  /* 0xff8000004a257808 */ /* 0x000fe40000800000 */
[C---:B------:R-:W-:Y:S01]  /*2660*/  FSETP.NEU.FTZ.AND P2, PT, R8.reuse, -INF , PT ;  /* 0xff8000000800780b */ /* 0x040fe20003f5d000 */
[----:B------:R-:W-:Y:S01]  /*2670*/  FMUL.FTZ R36, R8, UR7 ;  /* 0x0000000708247c20 */ /* 0x000fe20008410000 */
[----:B------:R-:W-:Y:S01]  /*2680*/  ISETP.GT.AND P1, PT, R9, 0x18, PT ;  /* 0x000000180900780c */ /* 0x000fe20003f24270 */
[----:B------:R-:W3:Y:S03]  /*2690*/  MUFU.TANH R54, R54 ;  /* 0x0000003600367308 */ /* 0x000ee60000002400 */
[----:B------:R-:W-:Y:S02]  /*26a0*/  FSEL R49, R36, RZ, P2 ;  /* 0x000000ff24317208 */ /* 0x000fe40001000000 */
[----:B------:R-:W-:-:S02]  /*26b0*/  FSEL R36, R73, -INF , P4 ;  /* 0xff80000049247808 */ /* 0x000fc40002000000 */
[----:B------:R-:W-:Y:S01]  /*26c0*/  ISETP.GT.AND P2, PT, R9, 0x11, PT ;  /* 0x000000110900780c */ /* 0x000fe20003f44270 */
[--C-:B-1----:R-:W-:Y:S01]  /*26d0*/  FFMA.FTZ R42, R13, UR7, -R49.reuse ;  /* 0x000000070d2a7c23 */ /* 0x102fe20008010831 */
[----:B------:R-:W-:Y:S01]  /*26e0*/  FMNMX.FTZ R38, R36, R39, !PT ;  /* 0x0000002724267209 */ /* 0x000fe20007810000 */
[--C-:B----4-:R-:W-:Y:S01]  /*26f0*/  FFMA.FTZ R43, R14, UR7, -R49.reuse ;  /* 0x000000070e2b7c23 */ /* 0x110fe20008010831 */
[----:B------:R-:W-:Y:S01]  /*2700*/  FSEL R13, R75, -INF , P2 ;  /* 0xff8000004b0d7808 */ /* 0x000fe20001000000 */
[----:B------:R1:W-:Y:S01]  /*2710*/  MUFU.EX2 R168, R42 ;  /* 0x0000002a00a87308 */ /* 0x0003e20000000800 */
[----:B------:R-:W-:Y:S01]  /*2720*/  FMNMX.FTZ R40, R37, R38, !PT ;  /* 0x0000002625287209 */ /* 0x000fe20007810000 */
[--C-:B------:R-:W-:Y:S01]  /*2730*/  FFMA.FTZ R44, R15, UR7, -R49.reuse ;  /* 0x000000070f2c7c23 */ /* 0x100fe20008010831 */
[----:B------:R-:W-:Y:S01]  /*2740*/  ISETP.GT.AND P2, PT, R9, 0x19, PT ;  /* 0x000000190900780c */ /* 0x000fe20003f44270 */
[--C-:B------:R-:W-:Y:S01]  /*2750*/  FFMA.FTZ R45, R16, UR7, -R49.reuse ;  /* 0x00000007102d7c23 */ /* 0x100fe20008010831 */
[----:B------:R-:W-:Y:S01]  /*2760*/  FSEL R38, R76, -INF , P1 ;  /* 0xff8000004c267808 */ /* 0x000fe20000800000 */
[--C-:B------:R-:W-:Y:S01]  /*2770*/  FFMA.FTZ R52, R21, UR7, -R49.reuse ;  /* 0x0000000715347c23 */ /* 0x100fe20008010831 */
[----:B------:R-:W-:Y:S01]  /*2780*/  FMNMX.FTZ R39, R13, R40, !PT ;  /* 0x000000280d277209 */ /* 0x000fe20007810000 */
[----:B------:R-:W4:Y:S01]  /*2790*/  MUFU.TANH R55, R55 ;  /* 0x0000003700377308 */ /* 0x000f220000002400 */
[----:B------:R-:W-:Y:S01]  /*27a0*/  ISETP.GT.AND P1, PT, R9, 0x20, PT ;  /* 0x000000200900780c */ /* 0x000fe20003f24270 */
[--C-:B------:R-:W-:Y:S01]  /*27b0*/  FFMA.FTZ R23, R23, UR7, -R49.reuse ;  /* 0x0000000717177c23 */ /* 0x100fe20008010831 */
[----:B-----5:R-:W-:Y:S01]  /*27c0*/  FSEL R14, R77, -INF , P2 ;  /* 0xff8000004d0e7808 */ /* 0x020fe20001000000 */
[--C-:B------:R-:W-:Y:S01]  /*27d0*/  FFMA.FTZ R25, R25, UR7, -R49.reuse ;  /* 0x0000000719197c23 */ /* 0x100fe20008010831 */
[----:B------:R-:W-:Y:S01]  /*27e0*/  FMNMX.FTZ R41, R38, R39, !PT ;  /* 0x0000002726297209 */ /* 0x000fe20007810000 */
[--C-:B------:R-:W-:Y:S01]  /*27f0*/  FFMA.FTZ R26, R26, UR7, -R49.reuse ;  /* 0x000000071a1a7c23 */ /* 0x100fe20008010831 */
[----:B------:R-:W-:Y:S01]  /*2800*/  ISETP.GT.AND P2, PT, R9, 0x21, PT ;  /* 0x000000210900780c */ /* 0x000fe20003f44270 */
[----:B------:R5:W-:Y:S01]  /*2810*/  MUFU.EX2 R51, R43 ;  /* 0x0000002b00337308 */ /* 0x000be20000000800 */
[----:B--2---:R-:W-:Y:S01]  /*2820*/  FSEL R39, R78, -INF , P1 ;  /* 0xff8000004e277808 */ /* 0x004fe20000800000 */
[--C-:B------:R-:W-:Y:S01]  /*2830*/  FFMA.FTZ R27, R27, UR7, -R49.reuse ;  /* 0x000000071b1b7c23 */ /* 0x100fe20008010831 */
[----:B------:R-:W-:Y:S01]  /*2840*/  FMNMX.FTZ R40, R14, R41, !PT ;  /* 0x000000290e287209 */ /* 0x000fe20007810000 */
[--C-:B------:R-:W-:Y:S01]  /*2850*/  FFMA.FTZ R28, R28, UR7, -R49.reuse ;  /* 0x000000071c1c7c23 */ /* 0x100fe20008010831 */
[----:B------:R-:W-:Y:S01]  /*2860*/  ISETP.GT.AND P1, PT, R9, 0x28, PT ;  /* 0x000000280900780c */ /* 0x000fe20003f24270 */
[--C-:B------:R-:W-:Y:S01]  /*2870*/  FFMA.FTZ R29, R29, UR7, -R49.reuse ;  /* 0x000000071d1d7c23 */ /* 0x100fe20008010831 */
[----:B------:R-:W-:Y:S01]  /*2880*/  FSEL R15, R79, -INF , P2 ;  /* 0xff8000004f0f7808 */ /* 0x000fe20001000000 */
[----:B------:R-:W-:Y:S01]  /*2890*/  MUFU.TANH R58, R58 ;  /* 0x0000003a003a7308 */ /* 0x000fe20000002400 */
[----:B-1----:R-:W-:Y:S01]  /*28a0*/  FMNMX.FTZ R42, R39, R40, !PT ;  /* 0x00000028272a7209 */ /* 0x002fe20007810000 */
[--C-:B------:R-:W-:Y:S01]  /*28b0*/  FFMA.FTZ R30, R30, UR7, -R49.reuse ;  /* 0x000000071e1e7c23 */ /* 0x100fe20008010831 */
[----:B------:R-:W-:Y:S01]  /*28c0*/  ISETP.GT.AND P2, PT, R9, 0x29, PT ;  /* 0x000000290900780c */ /* 0x000fe20003f44270 */
[--C-:B------:R-:W-:Y:S01]  /*28d0*/  FFMA.FTZ R31, R31, UR7, -R49.reuse ;  /* 0x000000071f1f7c23 */ /* 0x100fe20008010831 */
[----:B0-----:R-:W-:Y:S01]  /*28e0*/  FSEL R40, R46, -INF , P1 ;  /* 0xff8000002e287808 */ /* 0x001fe20000800000 */
[--C-:B------:R-:W-:Y:S01]  /*28f0*/  FFMA.FTZ R46, R17, UR7, -R49.reuse ;  /* 0x00000007112e7c23 */ /* 0x100fe20008010831 */
[----:B------:R-:W-:Y:S01]  /*2900*/  FMNMX.FTZ R41, R15, R42, !PT ;  /* 0x0000002a0f297209 */ /* 0x000fe20007810000 */
[----:B------:R-:W0:Y:S01]  /*2910*/  MUFU.TANH R59, R59 ;  /* 0x0000003b003b7308 */ /* 0x000e220000002400 */
[----:B------:R-:W-:Y:S01]  /*2920*/  ISETP.GT.AND P1, PT, R9, 0x30, PT ;  /* 0x000000300900780c */ /* 0x000fe20003f24270 */
[--C-:B------:R-:W-:Y:S01]  /*2930*/  FFMA.FTZ R32, R32, UR7, -R49.reuse ;  /* 0x0000000720207c23 */ /* 0x100fe20008010831 */
[----:B------:R-:W-:Y:S01]  /*2940*/  FSEL R16, R47, -INF , P2 ;  /* 0xff8000002f107808 */ /* 0x000fe20001000000 */
[--C-:B------:R-:W-:Y:S01]  /*2950*/  FFMA.FTZ R47, R18, UR7, -R49.reuse ;  /* 0x00000007122f7c23 */ /* 0x100fe20008010831 */
[----:B-----5:R-:W-:Y:S01]  /*2960*/  FMNMX.FTZ R43, R40, R41, !PT ;  /* 0x00000029282b7209 */ /* 0x020fe20007810000 */
[--C-:B------:R-:W-:Y:S01]  /*2970*/  FFMA.FTZ R33, R33, UR7, -R49.reuse ;  /* 0x0000000721217c23 */ /* 0x100fe20008010831 */
[C---:B------:R-:W-:Y:S01]  /*2980*/  ISETP.GT.AND P2, PT, R9.reuse, 0x31, PT ;  /* 0x000000310900780c */ /* 0x040fe20003f44270 */
[----:B------:R1:W-:Y:S01]  /*2990*/  MUFU.EX2 R170, R44 ;  /* 0x0000002c00aa7308 */ /* 0x0003e20000000800 */
[----:B------:R-:W-:Y:S01]  /*29a0*/  FSEL R41, R50, -INF , P1 ;  /* 0xff80000032297808 */ /* 0x000fe20000800000 */
        /* <DEDUP_REMOVED lines=10> */
[----:B------:R-:W-:Y:S01]  /*2a50*/  FFMA.FTZ R35, R35, UR7, -R49 ;  /* 0x0000000723237c23 */ /* 0x000fe20008010831 */
[----:B---3--:R-:W-:-:S02]  /*2a60*/  FSEL R42, R54, -INF , P1 ;  /* 0xff800000362a7808 */ /* 0x008fc40000800000 */
[----:B------:R-:W-:Y:S01]  /*2a70*/  FMNMX.FTZ R43, R17, R44, !PT ;  /* 0x0000002c112b7209 */ /* 0x000fe20007810000 */
[----:B------:R-:W1:Y:S01]  /*2a80*/  MUFU.TANH R63, R63 ;  /* 0x0000003f003f7308 */ /* 0x000e620000002400 */
[----:B------:R-:W-:Y:S02]  /*2a90*/  ISETP.GT.AND P1, PT, R9, 0x40, PT ;  /* 0x000000400900780c */ /* 0x000fe40003f24270 */
[----:B----4-:R-:W-:Y:S02]  /*2aa0*/  FSEL R18, R55, -INF , P2 ;  /* 0xff80000037127808 */ /* 0x010fe40001000000 */
[----:B------:R-:W-:-:S03]  /*2ab0*/  ISETP.GT.AND P2, PT, R9, 0x41, PT ;  /* 0x000000410900780c */ /* 0x000fc60003f44270 */
[----:B------:R2:W-:Y:S01]  /*2ac0*/  MUFU.EX2 R53, R45 ;  /* 0x0000002d00357308 */ /* 0x0005e20000000800 */
[----:B0-----:R-:W-:Y:S02]  /*2ad0*/  FSEL R19, R59, -INF , P2 ;  /* 0xff8000003b137808 */ /* 0x001fe40001000000 */
[----:B------:R-:W-:-:S05]  /*2ae0*/  ISETP.GT.AND P2, PT, R9, 0x49, PT ;  /* 0x000000490900780c */ /* 0x000fca0003f44270 */
[----:B------:R-:W-:Y:S01]  /*2af0*/  MUFU.TANH R66, R66 ;  /* 0x0000004200427308 */ /* 0x000fe20000002400 */
[----:B--2---:R-:W-:Y:S02]  /*2b00*/  FMNMX.FTZ R45, R42, R43, !PT ;  /* 0x0000002b2a2d7209 */ /* 0x004fe40007810000 */
[----:B------:R-:W-:Y:S02]  /*2b10*/  FSEL R43, R58, -INF , P1 ;  /* 0xff8000003a2b7808 */ /* 0x000fe40000800000 */
[----:B------:R-:W-:Y:S02]  /*2b20*/  FMNMX.FTZ R44, R18, R45, !PT ;  /* 0x0000002d122c7209 */ /* 0x000fe40007810000 */
[----:B------:R-:W-:Y:S01]  /*2b30*/  ISETP.GT.AND P1, PT, R9, 0x48, PT ;  /* 0x000000480900780c */ /* 0x000fe20003f24270 */
[----:B------:R-:W0:Y:S01]  /*2b40*/  MUFU.TANH R67, R67 ;  /* 0x0000004300437308 */ /* 0x000e220000002400 */
[----:B-1----:R-:W-:Y:S02]  /*2b50*/  FSEL R20, R63, -INF , P2 ;  /* 0xff8000003f147808 */ /* 0x002fe40001000000 */
[----:B------:R-:W-:-:S05]  /*2b60*/  ISETP.GT.AND P2, PT, R9, 0x51, PT ;  /* 0x000000510900780c */ /* 0x000fca0003f44270 */
[----:B------:R1:W-:Y:S08]  /*2b70*/  MUFU.EX2 R164, R46 ;  /* 0x0000002e00a47308 */ /* 0x0003f00000000800 */
[----:B------:R-:W2:Y:S01]  /*2b80*/  MUFU.TANH R70, R70 ;  /* 0x0000004600467308 */ /* 0x000ea20000002400 */
[----:B-1----:R-:W-:Y:S02]  /*2b90*/  FMNMX.FTZ R46, R43, R44, !PT ;  /* 0x0000002c2b2e7209 */ /* 0x002fe40007810000 */
[----:B------:R-:W-:-:S02]  /*2ba0*/  FSEL R44, R62, -INF , P1 ;  /* 0xff8000003e2c7808 */ /* 0x000fc40000800000 */
[----:B------:R-:W-:Y:S02]  /*2bb0*/  FMNMX.FTZ R45, R19, R46, !PT ;  /* 0x0000002e132d7209 */ /* 0x000fe40007810000 */
[----:B------:R-:W-:Y:S01]  /*2bc0*/  ISETP.GT.AND P1, PT, R9, 0x50, PT ;  /* 0x000000500900780c */ /* 0x000fe20003f24270 */
[----:B------:R-:W1:Y:S01]  /*2bd0*/  MUFU.TANH R71, R71 ;  /* 0x0000004700477308 */ /* 0x000e620000002400 */
[----:B0-----:R-:W-:Y:S02]  /*2be0*/  FSEL R21, R67, -INF , P2 ;  /* 0xff80000043157808 */ /* 0x001fe40001000000 */
[----:B------:R-:W-:-:S05]  /*2bf0*/  ISETP.GT.AND P2, PT, R9, 0x59, PT ;  /* 0x000000590900780c */ /* 0x000fca0003f44270 */
[----:B------:R0:W-:Y:S08]  /*2c00*/  MUFU.EX2 R55, R47 ;  /* 0x0000002f00377308 */ /* 0x0001f00000000800 */
[----:B------:R3:W-:Y:S01]  /*2c10*/  MUFU.EX2 R166, R48 ;  /* 0x0000003000a67308 */ /* 0x0007e20000000800 */
[----:B0-----:R-:W-:Y:S02]  /*2c20*/  FMNMX.FTZ R47, R44, R45, !PT ;  /* 0x0000002d2c2f7209 */ /* 0x001fe40007810000 */
[----:B------:R-:W-:-:S02]  /*2c30*/  FSEL R45, R66, -INF , P1 ;  /* 0xff800000422d7808 */ /* 0x000fc40000800000 */
[----:B------:R-:W-:Y:S01]  /*2c40*/  FMNMX.FTZ R46, R20, R47, !PT ;  /* 0x0000002f142e7209 */ /* 0x000fe20007810000 */
[--C-:B------:R-:W-:Y:S01]  /*2c50*/  FFMA.FTZ R47, R22, UR7, -R49.reuse ;  /* 0x00000007162f7c23 */ /* 0x100fe20008010831 */
[----:B------:R-:W-:Y:S01]  /*2c60*/  ISETP.GT.AND P1, PT, R9, 0x58, PT ;  /* 0x000000580900780c */ /* 0x000fe20003f24270 */
[----:B------:R-:W-:Y:S01]  /*2c70*/  MUFU.EX2 R57, R50 ;  /* 0x0000003200397308 */ /* 0x000fe20000000800 */
[----:B---3--:R-:W-:Y:S02]  /*2c80*/  FMNMX.FTZ R48, R45, R46, !PT ;  /* 0x0000002e2d307209 */ /* 0x008fe40007810000 */
[----:B--2---:R-:W-:Y:S02]  /*2c90*/  FSEL R46, R70, -INF , P1 ;  /* 0xff800000462e7808 */ /* 0x004fe40000800000 */
[----:B------:R-:W-:Y:S01]  /*2ca0*/  FMNMX.FTZ R9, R21, R48, !PT ;  /* 0x0000003015097209 */ /* 0x000fe20007810000 */
[----:B------:R-:W-:Y:S01]  /*2cb0*/  FFMA.FTZ R48, R24, UR7, -R49 ;  /* 0x0000000718307c23 */ /* 0x000fe20008010831 */
[----:B-1----:R-:W-:Y:S01]  /*2cc0*/  FSEL R22, R71, -INF , P2 ;  /* 0xff80000047167808 */ /* 0x002fe20001000000 */
[----:B------:R-:W-:Y:S01]  /*2cd0*/  MUFU.EX2 R52, R52 ;  /* 0x0000003400347308 */ /* 0x000fe20000000800 */
[----:B------:R-:W-:-:S04]  /*2ce0*/  FMNMX.FTZ R9, R46, R9, !PT ;  /* 0x000000092e097209 */ /* 0x000fc80007810000 */
[----:B------:R-:W-:-:S03]  /*2cf0*/  FMNMX.FTZ R9, R22, R9, !PT ;  /* 0x0000000916097209 */ /* 0x000fc60007810000 */
[----:B------:R-:W0:Y:S02]  /*2d00*/  MUFU.EX2 R47, R47 ;  /* 0x0000002f002f7308 */ /* 0x000e240000000800 */
[----:B------:R-:W1:Y:S06]  /*2d10*/  SHFL.BFLY PT, R24, R9, 0x2, 0x1f ;  /* 0x0c401f0009187f89 */ /* 0x000e6c00000e0000 */
[----:B------:R-:W-:Y:S08]  /*2d20*/  MUFU.EX2 R23, R23 ;  /* 0x0000001700177308 */ /* 0x000ff00000000800 */
[----:B------:R-:W2:Y:S01]  /*2d30*/  MUFU.EX2 R48, R48 ;  /* 0x0000003000307308 */ /* 0x000ea20000000800 */
[----:B0-----:R-:W-:-:S07]  /*2d40*/  F2FP.BF16.F32.PACK_AB R160, R47, R52 ;  /* 0x000000342fa0723e */ /* 0x001fce00000010ff */
[----:B------:R-:W-:Y:S01]  /*2d50*/  MUFU.EX2 R25, R25 ;  /* 0x0000001900197308 */ /* 0x000fe20000000800 */
[----:B-1----:R-:W-:-:S05]  /*2d60*/  FMNMX.FTZ R24, R9, R24, !PT ;  /* 0x0000001809187209 */ /* 0x002fca0007810000 */
[----:B------:R-:W0:Y:S02]  /*2d70*/  SHFL.BFLY PT, R9, R24, 0x1, 0x1f ;  /* 0x0c201f0018097f89 */ /* 0x000e2400000e0000 */
[----:B------:R-:W1:Y:S01]  /*2d80*/  MUFU.EX2 R26, R26 ;  /* 0x0000001a001a7308 */ /* 0x000e620000000800 */
[----:B--2---:R-:W-:-:S07]  /*2d90*/  F2FP.BF16.F32.PACK_AB R162, R48, R23 ;  /* 0x0000001730a2723e */ /* 0x004fce00000010ff */
[----:B------:R-:W-:Y:S08]  /*2da0*/  MUFU.EX2 R27, R27 ;  /* 0x0000001b001b7308 */ /* 0x000ff00000000800 */
[----:B------:R-:W2:Y:S01]  /*2db0*/  MUFU.EX2 R28, R28 ;  /* 0x0000001c001c7308 */ /* 0x000ea20000000800 */
[----:B-1----:R-:W-:Y:S02]  /*2dc0*/  F2FP.BF16.F32.PACK_AB R156, R26, R25 ;  /* 0x000000191a9c723e */ /* 0x002fe400000010ff */
[----:B0-----:R-:W-:-:S05]  /*2dd0*/  FMNMX.FTZ R9, R24, R9, !PT ;  /* 0x0000000918097209 */ /* 0x001fca0007810000 */
[----:B------:R-:W-:Y:S01]  /*2de0*/  MUFU.EX2 R29, R29 ;  /* 0x0000001d001d7308 */ /* 0x000fe20000000800 */
[C---:B------:R-:W-:Y:S01]  /*2df0*/  FSETP.NEU.FTZ.AND P1, PT, R9.reuse, -INF , PT ;  /* 0xff8000000900780b */ /* 0x040fe20003f3d000 */
[----:B------:R-:W-:-:S06]  /*2e00*/  FMUL.FTZ R24, R9, UR7 ;  /* 0x0000000709187c20 */ /* 0x000fcc0008410000 */
[----:B------:R-:W0:Y:S01]  /*2e10*/  MUFU.EX2 R30, R30 ;  /* 0x0000001e001e7308 */ /* 0x000e220000000800 */
[----:B------:R-:W-:Y:S02]  /*2e20*/  FSEL R24, R24, RZ, P1 ;  /* 0x000000ff18187208 */ /* 0x000fe40000800000 */
[----:B--2---:R-:W-:-:S03]  /*2e30*/  F2FP.BF16.F32.PACK_AB R158, R28, R27 ;  /* 0x0000001b1c9e723e */ /* 0x004fc600000010ff */
        /* <DEDUP_REMOVED lines=26> */
[----:B------:R-:W-:Y:S01]  /*2fe0*/  FFMA.FTZ R22, R22, UR7, -R24 ;  /* 0x0000000716167c23 */ /* 0x000fe20008010818 */
[----:B0-----:R-:W-:-:S03]  /*2ff0*/  F2FP.BF16.F32.PACK_AB R152, R30, R29 ;  /* 0x0000001d1e98723e */ /* 0x001fc600000010ff */
[----:B------:R-:W0:Y:S01]  /*3000*/  MUFU.EX2 R36, R36 ;  /* 0x0000002400247308 */ /* 0x000e220000000800 */
[----:B-1----:R-:W-:Y:S01]  /*3010*/  FADD.FTZ R56, R4, R5 ;  /* 0x0000000504387221 */ /* 0x002fe20000010000 */
[----:B------:R-:W-:-:S06]  /*3020*/  F2FP.BF16.F32.PACK_AB R169, R5, R4 ;  /* 0x0000000405a9723e */ /* 0x000fcc00000010ff */
[----:B------:R-:W-:Y:S08]  /*3030*/  MUFU.EX2 R37, R37 ;  /* 0x0000002500257308 */ /* 0x000ff00000000800 */
[----:B------:R1:W2:Y:S01]  /*3040*/  MUFU.EX2 R50, R13 ;  /* 0x0000000d00327308 */ /* 0x0002a20000000800 */
[----:B0-----:R-:W-:-:S07]  /*3050*/  F2FP.BF16.F32.PACK_AB R171, R36, R11 ;  /* 0x0000000b24ab723e */ /* 0x001fce00000010ff */
[----:B------:R-:W-:Y:S01]  /*3060*/  MUFU.EX2 R38, R38 ;  /* 0x0000002600267308 */ /* 0x000fe20000000800 */
[----:B-1----:R-:W-:Y:S01]  /*3070*/  FADD.FTZ R13, R168, R51 ;  /* 0x00000033a80d7221 */ /* 0x002fe20000010000 */
[----:B------:R-:W-:-:S03]  /*3080*/  F2FP.BF16.F32.PACK_AB R168, R51, R168 ;  /* 0x000000a833a8723e */ /* 0x000fc600000010ff */
[----:B------:R-:W-:Y:S01]  /*3090*/  FADD.FTZ R58, R170, R13 ;  /* 0x0000000daa3a7221 */ /* 0x000fe20000010000 */
[----:B------:R-:W-:Y:S01]  /*30a0*/  FADD.FTZ R13, R11, R56 ;  /* 0x000000380b0d7221 */ /* 0x000fe20000010000 */
[----:B------:R-:W-:Y:S01]  /*30b0*/  F2FP.BF16.F32.PACK_AB R170, R53, R170 ;  /* 0x000000aa35aa723e */ /* 0x000fe200000010ff */
[----:B------:R0:W-:Y:S01]  /*30c0*/  MUFU.EX2 R54, R15 ;  /* 0x0000000f00367308 */ /* 0x0001e20000000800 */
[----:B--2---:R-:W-:-:S07]  /*30d0*/  F2FP.BF16.F32.PACK_AB R165, R50, R37 ;  /* 0x0000002532a5723e */ /* 0x004fce00000010ff */
[----:B------:R-:W-:Y:S01]  /*30e0*/  MUFU.EX2 R167, R14 ;  /* 0x0000000e00a77308 */ /* 0x000fe20000000800 */
[----:B0-----:R-:W-:-:S04]  /*30f0*/  FADD.FTZ R15, R53, R58 ;  /* 0x0000003a350f7221 */ /* 0x001fc80000010000 */
[----:B------:R-:W-:Y:S01]  /*3100*/  FADD.FTZ R56, R164, R15 ;  /* 0x0000000fa4387221 */ /* 0x000fe20000010000 */
[C---:B------:R-:W-:Y:S02]  /*3110*/  F2FP.BF16.F32.PACK_AB R164, R55.reuse, R164 ;  /* 0x000000a437a4723e */ /* 0x040fe400000010ff */
[----:B------:R0:W-:Y:S01]  /*3120*/  MUFU.EX2 R163, R16 ;  /* 0x0000001000a37308 */ /* 0x0001e20000000800 */
[----:B------:R-:W-:-:S07]  /*3130*/  FADD.FTZ R15, R55, R56 ;  /* 0x00000038370f7221 */ /* 0x000fce0000010000 */
[----:B------:R-:W1:Y:S01]  /*3140*/  MUFU.EX2 R39, R39 ;  /* 0x0000002700277308 */ /* 0x000e620000000800 */
[----:B0-----:R-:W-:-:S04]  /*3150*/  FADD.FTZ R16, R36, R13 ;  /* 0x0000000d24107221 */ /* 0x001fc80000010000 */
[----:B------:R-:W-:Y:S01]  /*3160*/  FADD.FTZ R13, R37, R16 ;  /* 0x00000010250d7221 */ /* 0x000fe20000010000 */
[----:B------:R-:W-:Y:S01]  /*3170*/  FADD.FTZ R16, R166, R15 ;  /* 0x0000000fa6107221 */ /* 0x000fe20000010000 */
[----:B------:R-:W-:Y:S01]  /*3180*/  F2FP.BF16.F32.PACK_AB R166, R57, R166 ;  /* 0x000000a639a6723e */ /* 0x000fe200000010ff */
[----:B------:R-:W0:Y:S01]  /*3190*/  MUFU.EX2 R40, R40 ;  /* 0x0000002800287308 */ /* 0x000e220000000800 */
[----:B------:R-:W-:-:S07]  /*31a0*/  FADD.FTZ R13, R50, R13 ;  /* 0x0000000d320d7221 */ /* 0x000fce0000010000 */
[----:B------:R2:W-:Y:S01]  /*31b0*/  MUFU.EX2 R159, R18 ;  /* 0x00000012009f7308 */ /* 0x0005e20000000800 */
[----:B-1----:R-:W-:-:S07]  /*31c0*/  F2FP.BF16.F32.PACK_AB R161, R54, R39 ;  /* 0x0000002736a1723e */ /* 0x002fce00000010ff */
[----:B------:R-:W1:Y:S01]  /*31d0*/  MUFU.EX2 R41, R41 ;  /* 0x0000002900297308 */ /* 0x000e620000000800 */
[----:B--2---:R-:W-:Y:S01]  /*31e0*/  FADD.FTZ R18, R38, R13 ;  /* 0x0000000d26127221 */ /* 0x004fe20000010000 */
[----:B------:R-:W-:-:S03]  /*31f0*/  FADD.FTZ R13, R57, R16 ;  /* 0x00000010390d7221 */ /* 0x000fc60000010000 */
[C---:B------:R-:W-:Y:S01]  /*3200*/  FADD.FTZ R18, R167.reuse, R18 ;  /* 0x00000012a7127221 */ /* 0x040fe20000010000 */
[----:B------:R-:W-:Y:S01]  /*3210*/  FADD.FTZ R24, R52, R13 ;  /* 0x0000000d34187221 */ /* 0x000fe20000010000 */
[----:B------:R-:W-:Y:S01]  /*3220*/  F2FP.BF16.F32.PACK_AB R167, R167, R38 ;  /* 0x00000026a7a7723e */ /* 0x000fe200000010ff */
[----:B------:R-:W2:Y:S01]  /*3230*/  MUFU.EX2 R14, R17 ;  /* 0x00000011000e7308 */ /* 0x000ea20000000800 */
[----:B------:R-:W-:Y:S01]  /*3240*/  FADD.FTZ R13, R39, R18 ;  /* 0x00000012270d7221 */ /* 0x000fe20000010000 */
[----:B------:R-:W-:-:S03]  /*3250*/  FADD.FTZ R24, R47, R24 ;  /* 0x000000182f187221 */ /* 0x000fc60000010000 */
[----:B------:R-:W-:Y:S01]  /*3260*/  FADD.FTZ R13, R54, R13 ;  /* 0x0000000d360d7221 */ /* 0x000fe20000010000 */
[----:B------:R-:W-:Y:S02]  /*3270*/  FADD.FTZ R5, R23, R24 ;  /* 0x0000001817057221 */ /* 0x000fe40000010000 */
[----:B------:R-:W3:Y:S01]  /*3280*/  MUFU.EX2 R42, R42 ;  /* 0x0000002a002a7308 */ /* 0x000ee20000000800 */
[----:B0-----:R-:W-:Y:S01]  /*3290*/  FADD.FTZ R4, R40, R13 ;  /* 0x0000000d28047221 */ /* 0x001fe20000010000 */
[----:B------:R-:W-:-:S03]  /*32a0*/  FADD.FTZ R18, R48, R5 ;  /* 0x0000000530127221 */ /* 0x000fc60000010000 */
[----:B------:R-:W-:Y:S01]  /*32b0*/  FADD.FTZ R4, R163, R4 ;  /* 0x00000004a3047221 */ /* 0x000fe20000010000 */
[----:B------:R-:W-:Y:S01]  /*32c0*/  FADD.FTZ R5, R25, R18 ;  /* 0x0000001219057221 */ /* 0x000fe20000010000 */
[----:B------:R-:W-:Y:S01]  /*32d0*/  F2FP.BF16.F32.PACK_AB R163, R163, R40 ;  /* 0x00000028a3a3723e */ /* 0x000fe200000010ff */
[----:B------:R-:W0:Y:S01]  /*32e0*/  MUFU.EX2 R43, R43 ;  /* 0x0000002b002b7308 */ /* 0x000e220000000800 */
[----:B-1----:R-:W-:Y:S01]  /*32f0*/  FADD.FTZ R11, R41, R4 ;  /* 0x00000004290b7221 */ /* 0x002fe20000010000 */
[----:B------:R-:W-:Y:S01]  /*3300*/  FADD.FTZ R4, R26, R5 ;  /* 0x000000051a047221 */ /* 0x000fe20000010000 */
[C---:B--2---:R-:W-:Y:S02]  /*3310*/  F2FP.BF16.F32.PACK_AB R157, R14.reuse, R41 ;  /* 0x000000290e9d723e */ /* 0x044fe400000010ff */
[----:B------:R-:W-:Y:S01]  /*3320*/  FADD.FTZ R11, R14, R11 ;  /* 0x0000000b0e0b7221 */ /* 0x000fe20000010000 */
[----:B------:R-:W-:Y:S02]  /*3330*/  FADD.FTZ R5, R27, R4 ;  /* 0x000000041b057221 */ /* 0x000fe40000010000 */
[----:B------:R-:W1:Y:S01]  /*3340*/  MUFU.EX2 R16, R19 ;  /* 0x0000001300107308 */ /* 0x000e620000000800 */
[----:B---3--:R-:W-:-:S04]  /*3350*/  FADD.FTZ R18, R42, R11 ;  /* 0x0000000b2a127221 */ /* 0x008fc80000010000 */
[C---:B------:R-:W-:Y:S01]  /*3360*/  FADD.FTZ R18, R159.reuse, R18 ;  /* 0x000000129f127221 */ /* 0x040fe20000010000 */
[----:B------:R-:W-:Y:S02]  /*3370*/  F2FP.BF16.F32.PACK_AB R159, R159, R42 ;  /* 0x0000002a9f9f723e */ /* 0x000fe400000010ff */
[----:B------:R-:W2:Y:S01]  /*3380*/  MUFU.EX2 R44, R44 ;  /* 0x0000002c002c7308 */ /* 0x000ea20000000800 */
[----:B0-----:R-:W-:-:S07]  /*3390*/  FADD.FTZ R11, R43, R18 ;  /* 0x000000122b0b7221 */ /* 0x001fce0000010000 */
[----:B------:R-:W-:Y:S01]  /*33a0*/  MUFU.EX2 R31, R31 ;  /* 0x0000001f001f7308 */ /* 0x000fe20000000800 */
[C---:B-1----:R-:W-:Y:S01]  /*33b0*/  FADD.FTZ R11, R16.reuse, R11 ;  /* 0x0000000b100b7221 */ /* 0x042fe20000010000 */
[----:B------:R-:W-:-:S06]  /*33c0*/  F2FP.BF16.F32.PACK_AB R153, R16, R43 ;  /* 0x0000002b1099723e */ /* 0x000fcc00000010ff */
[----:B------:R0:W1:Y:S01]  /*33d0*/  MUFU.EX2 R155, R20 ;  /* 0x00000014009b7308 */ /* 0x0000620000000800 */
[----:B--2---:R-:W-:-:S07]  /*33e0*/  FADD.FTZ R14, R44, R11 ;  /* 0x0000000b2c0e7221 */ /* 0x004fce0000010000 */
[----:B------:R-:W2:Y:S01]  /*33f0*/  MUFU.EX2 R32, R32 ;  /* 0x0000002000207308 */ /* 0x000ea20000000800 */
[----:B0-----:R-:W-:-:S04]  /*3400*/  FADD.FTZ R20, R28, R5 ;  /* 0x000000051c147221 */ /* 0x001fc80000010000 */
[----:B------:R-:W-:-:S03]  /*3410*/  FADD.FTZ R5, R29, R20 ;  /* 0x000000141d057221 */ /* 0x000fc60000010000 */
[----:B------:R-:W0:Y:S01]  /*3420*/  MUFU.EX2 R45, R45 ;  /* 0x0000002d002d7308 */ /* 0x000e220000000800 */
[----:B------:R-:W-:Y:S01]  /*3430*/  FADD.FTZ R18, R30, R5 ;  /* 0x000000051e127221 */ /* 0x000fe20000010000 */
[C---:B-1----:R-:W-:Y:S01]  /*3440*/  FADD.FTZ R14, R155.reuse, R14 ;  /* 0x0000000e9b0e7221 */ /* 0x042fe20000010000 */
[----:B------:R-:W-:Y:S02]  /*3450*/  F2FP.BF16.F32.PACK_AB R155, R155, R44 ;  /* 0x0000002c9b9b723e */ /* 0x000fe400000010ff */
[----:B------:R-:W-:-:S03]  /*3460*/  FADD.FTZ R5, R31, R18 ;  /* 0x000000121f057221 */ /* 0x000fc60000010000 */
        /* <DEDUP_REMOVED lines=23> */
.L_x_4522:
[----:B------:R0:W1:Y:S01]  /*35e0*/  SYNCS.PHASECHK.TRANS64.TRYWAIT P1, [UR42+0x22850], R10 ;  /* 0x0228500aff0075a7 */ /* 0x000062000802016a */
[----:B------:R-:W-:Y:S05]  /*35f0*/  @!P0 BRA `(.L_x_4523) ;  /* 0x0000000000048947 */ /* 0x000fea0003800000 */
[----:B------:R-:W-:Y:S01]  /*3600*/  BPT.TRAP 0x1 ;  /* 0x000000040000795c */ /* 0x000fe20000300000 */
.L_x_4523:
[----:B-1----:R-:W-:Y:S05]  /*3610*/  @P1 BRA `(.L_x_4524) ;  /* 0x0000000000081947 */ /* 0x002fea0003800000 */
[----:B------:R-:W1:Y:S02]  /*3620*/  SYNCS.PHASECHK.TRANS64.TRYWAIT P1, [UR42+0x22850], R10 ;  /* 0x0228500aff0075a7 */ /* 0x000e64000802016a */
[----:B-1----:R-:W-:Y:S05]  /*3630*/  @!P1 BRA `(.L_x_4525) ;  /* 0x000000b800789947 */ /* 0x002fea0003800000 */
.L_x_4524:
        /* <DEDUP_REMOVED lines=47> */
.L_x_4526:
[----:B------:R-:W2:Y:S01]  /*3930*/  S2UR UR4, SR_CTAID.X ;  /* 0x00000000000479c3 */ /* 0x000ea20000002500 */
[----:B------:R-:W-:Y:S02]  /*3940*/  UISETP.NE.AND UP0, UPT, UR43, URZ, UPT ;  /* 0x0000003f2b00728c */ /* 0x000fe4000bf05270 */
[----:B------:R-:W-:-:S09]  /*3950*/  UIADD3 UR27, UR46, -0x2, URZ ;  /* 0xfffffffe2e1b7890 */ /* 0x000fd2000fffe03f */
[----:B------:R-:W-:Y:S01]  /*3960*/  @UP0 ULDC UR11, c[0x0][0x450] ;  /* 0x00011400000b0ab9 */ /* 0x000fe20000000800 */
[----:B--2---:R-:W-:-:S03]  /*3970*/  USHF.L.U32 UR10, UR4, 0x7, URZ ;  /* 0x00000007040a7899 */ /* 0x004fc6000800063f */
[----:B------:R-:W-:Y:S02]  /*3980*/  @UP0 ULDC UR4, c[0x0][0x44c] ;  /* 0x0001130000040ab9 */ /* 0x000fe40000000800 */
[----:B------:R-:W-:-:S04]  /*3990*/  UIMAD.WIDE.U32 UR4, UR10, UR4, URZ ;  /* 0x000000040a0472a5 */ /* 0x000fc8000f8e003f */
[----:B------:R-:W-:-:S04]  /*39a0*/  @UP0 USHF.R.U32.HI UR10, URZ, UR11, UR5 ;  /* 0x0000000b3f0a0299 */ /* 0x000fc80008011605 */
[----:B------:R-:W-:Y:S02]  /*39b0*/  UIADD3 UR4, UR10, -UR14, UR44 ;  /* 0x8000000e0a047290 */ /* 0x000fe4000fffe02c */
[----:B------:R-:W-:Y:S02]  /*39c0*/  UIADD3 UR10, UR42, 0x22860, URZ ;  /* 0x000228602a0a7890 */ /* 0x000fe4000fffe03f */
[----:B------:R-:W-:Y:S02]  /*39d0*/  UIMAD.WIDE UR4, UR4, 0x2aaaaaab, URZ ;  /* 0x2aaaaaab040478a5 */ /* 0x000fe4000f8e023f */
[----:B------:R-:W-:Y:S02]  /*39e0*/  UPRMT UR10, UR25, 0x654, UR10 ;  /* 0x00000654190a7896 */ /* 0x000fe4000800000a */
[----:B------:R-:W-:-:S04]  /*39f0*/  USHF.R.U32.HI UR4, URZ, 0x1f, UR5 ;  /* 0x0000001f3f047899 */ /* 0x000fc80008011605 */
[----:B------:R-:W-:-:S03]  /*3a00*/  ULEA.HI.SX32 UR4, UR5, UR4, 0x1c ;  /* 0x0000000405047291 */ /* 0x000fc6000f8fe23f */
[----:B------:R-:W-:Y:S01]  /*3a10*/  SYNCS.ARRIVE.TRANS64.RED.A1T0 RZ, [UR10], RZ ;  /* 0x000000ffffff79a7 */ /* 0x000fe2000810040a */
[----:B------:R-:W-:Y:S01]  /*3a20*/  UISETP.LT.AND UP0, UPT, UR41, UR4, UPT ;  /* 0x000000042900728c */ /* 0x000fe2000bf01270 */
[----:B------:R-:W-:-:S03]  /*3a30*/  UMOV UR5, URZ ;  /* 0x0000003f00057c82 */ /* 0x000fc60008000000 */
[----:B------:R-:W-:-:S03]  /*3a40*/  USEL UR26, UR41, UR4, !UP0 ;  /* 0x00000004291a7287 */ /* 0x000fc6000c000000 */
[----:B------:R-:W-:Y:S01]  /*3a50*/  UMOV UR4, URZ ;  /* 0x0000003f00047c82 */ /* 0x000fe20008000000 */
[----:B------:R-:W-:-:S06]  /*3a60*/  UISETP.GE.AND UP0, UPT, UR27, UR26, UPT ;  /* 0x0000001a1b00728c */ /* 0x000fcc000bf06270 */
[----:B------:R-:W-:-:S13]  /*3a70*/  PLOP3.LUT P1, PT, PT, PT, UP0, 0x80, 0x0 ;  /* 0x000000000000781c */ /* 0x000fda0003f2f008 */
[----:B------:R-:W-:Y:S05]  /*3a80*/  @!P1 BRA `(.L_x_4527) ;  /* 0x0000002800ac9947 */ /* 0x000fea0003800000 */
[----:B------:R-:W-:Y:S01]  /*3a90*/  IMAD.MOV.U32 R12, RZ, RZ, R9 ;  /* 0x000000ffff0c7224 */ /* 0x000fe200078e0009 */
[----:B------:R-:W-:Y:S01]  /*3aa0*/  UMOV UR5, URZ ;  /* 0x0000003f00057c82 */ /* 0x000fe20008000000 */
[----:B-1----:R-:W-:Y:S01]  /*3ab0*/  IMAD.MOV.U32 R11, RZ, RZ, R8 ;  /* 0x000000ffff0b7224 */ /* 0x002fe200078e0008 */
[----:B------:R-:W-:Y:S01]  /*3ac0*/  UMOV UR4, URZ ;  /* 0x0000003f00047c82 */ /* 0x000fe20008000000 */
[----:B------:R-:W-:Y:S01]  /*3ad0*/  ULDC UR29, c[0x0][0x288] ;  /* 0x0000a200001d7ab9 */ /* 0x000fe20000000800 */
[----:B------:R-:W-:Y:S01]  /*3ae0*/  ULDC UR30, c[0x0][0x2f0] ;  /* 0x0000bc00001e7ab9 */ /* 0x000fe20000000800 */
[----:B------:R-:W-:Y:S01]  /*3af0*/  ULDC UR31, c[0x0][0x9d8] ;  /* 0x00027600001f7ab9 */ /* 0x000fe20000000800 */
[----:B------:R-:W-:-:S05]  /*3b00*/  ULDC UR7, c[0x0][0x988] ;  /* 0x0002620000077ab9 */ /* 0x000fca0000000800 */
.L_x_4538:
[----:B------:R-:W-:-:S04]  /*3b10*/  UIADD3 UR4, UR4, 0x1, URZ ;  /* 0x0000000104047890 */ /* 0x000fc8000fffe03f */
[----:B------:R-:W-:-:S04]  /*3b20*/  UISETP.NE.AND UP0, UPT, UR4, 0x2, UPT ;  /* 0x000000020400788c */ /* 0x000fc8000bf05270 */
[----:B------:R-:W-:Y:S02]  /*3b30*/  USEL UR10, URZ, 0x1, UP0 ;  /* 0x000000013f0a7887 */ /* 0x000fe40008000000 */
[----:B------:R-:W-:Y:S02]  /*3b40*/  USEL UR4, UR4, URZ, UP0 ;  /* 0x0000003f04047287 */ /* 0x000fe40008000000 */
[----:B------:R-:W-:Y:S01]  /*3b50*/  ULOP3.LUT UR5, UR5, UR10, URZ, 0x3c, !UPT ;  /* 0x0000000a05057292 */ /* 0x000fe2000f8e3c3f */
[----:B------:R-:W-:Y:S11]  /*3b60*/  @!P0 BRA `(.L_x_4528) ;  /* 0x0000000000048947 */ /* 0x000ff60003800000 */
[----:B------:R-:W-:Y:S01]  /*3b70*/  BPT.TRAP 0x1 ;  /* 0x000000040000795c */ /* 0x000fe20000300000 */
.L_x_4528:
[----:B------:R-:W-:Y:S01]  /*3b80*/  ULEA UR28, UR4, UR42, 0x3 ;  /* 0x0000002a041c7291 */ /* 0x000fe2000f8e183f */
[----:B0-----:R-:W-:-:S04]  /*3b90*/  MOV R10, UR5 ;  /* 0x00000005000a7c02 */ /* 0x001fc80008000f00 */
[----:B------:R-:W-:-:S04]  /*3ba0*/  SHF.L.U32 R10, R10, 0x1f, RZ ;  /* 0x0000001f0a0a7819 */ /* 0x000fc800000006ff */
[----:B------:R0:W1:Y:S01]  /*3bb0*/  SYNCS.PHASECHK.TRANS64.TRYWAIT P1, [UR28+0x22830], R10 ;  /* 0x0228300aff0075a7 */ /* 0x000062000802015c */
[----:B------:R-:W-:Y:S05]  /*3bc0*/  @!P0 BRA `(.L_x_4529) ;  /* 0x0000000000048947 */ /* 0x000fea0003800000 */
[----:B------:R-:W-:Y:S01]  /*3bd0*/  BPT.TRAP 0x1 ;  /* 0x000000040000795c */ /* 0x000fe20000300000 */
.L_x_4529:
[----:B-1----:R-:W-:Y:S05]  /*3be0*/  @P1 BRA `(.L_x_4530) ;  /* 0x0000000000081947 */ /* 0x002fea0003800000 */
[----:B------:R-:W1:Y:S02]  /*3bf0*/  SYNCS.PHASECHK.TRANS64.TRYWAIT P1, [UR28+0x22830], R10 ;  /* 0x0228300aff0075a7 */ /* 0x000e64000802015c */
[----:B-1----:R-:W-:Y:S05]  /*3c00*/  @!P1 BRA `(.L_x_4531) ;  /* 0x000000b4001c9947 */ /* 0x002fea0003800000 */
.L_x_4530:
[----:B------:R-:W-:Y:S01]  /*3c10*/  UIMAD UR10, UR4, 0x300, UR6 ;  /* 0x00000300040a78a4 */ /* 0x000fe2000f8e0206 */
[----:B------:R-:W-:Y:S01]  /*3c20*/  WARPGROUP.ARRIVE ;  /* 0x00000000000079c5 */ /* 0x000fe20000000000 */
[----:B------:R-:W-:Y:S01]  /*3c30*/  UMOV UR11, 0x40000040 ;  /* 0x40000040000b7882 */ /* 0x000fe20000000000 */
[----:B------:R-:W-:Y:S01]  /*3c40*/  UMOV UR15, 0x40000040 ;  /* 0x40000040000f7882 */ /* 0x000fe20000000000 */
[----:B------:R-:W-:Y:S01]  /*3c50*/  UIADD3 UR14, UR10, 0x2, URZ ;  /* 0x000000020a0e7890 */ /* 0x000fe2000fffe03f */
[----:B------:R-:W-:Y:S01]  /*3c60*/  IADD3 R0, -R2, 0xb, RZ ;  /* 0x0000000b02007810 */ /* 0x000fe20007ffe1ff */
        /* <DEDUP_REMOVED lines=18> */
.L_x_4532:
[----:B------:R-:W-:Y:S01]  /*3d90*/  UISETP.NE.AND UP0, UPT, UR43, URZ, UPT ;  /* 0x0000003f2b00728c */ /* 0x000fe2000bf05270 */
[----:B-1----:R-:W-:Y:S02]  /*3da0*/  IMAD.MOV.U32 R9, RZ, RZ, R6 ;  /* 0x000000ffff097224 */ /* 0x002fe400078e0006 */
[----:B------:R-:W-:Y:S01]  /*3db0*/  FMUL.FTZ R8, R154, UR31 ;  /* 0x0000001f9a087c20 */ /* 0x000fe20008410000 */
[----:B------:R-:W-:Y:S02]  /*3dc0*/  IMAD.MOV.U32 R22, RZ, RZ, -0x2 ;  /* 0xfffffffeff167424 */ /* 0x000fe400078e00ff */
[----:B------:R-:W-:Y:S01]  /*3dd0*/  FMUL.FTZ R14, R155, UR31 ;  /* 0x0000001f9b0e7c20 */ /* 0x000fe20008410000 */
[----:B------:R-:W-:Y:S01]  /*3de0*/  FMUL.FTZ R155, R167, UR31 ;  /* 0x0000001fa79b7c20 */ /* 0x000fe20008410000 */
[----:B------:R-:W-:Y:S01]  /*3df0*/  PLOP3.LUT P1, PT, PT, PT, UP0, 0x80, 0x0 ;  /* 0x000000000000781c */ /* 0x000fe20003f2f008 */
[----:B------:R-:W-:Y:S01]  /*3e00*/  FMUL.FTZ R16, R158, UR31 ;  /* 0x0000001f9e107c20 */ /* 0x000fe20008410000 */
[----:B------:R-:W-:Y:S01]  /*3e10*/  PLOP3.LUT P2, PT, PT, PT, UP0, 0x80, 0x0 ;  /* 0x000000000000781c */ /* 0x000fe20003f4f008 */
[----:B------:R-:W1:Y:S01]  /*3e20*/  MUFU.TANH R8, R8 ;  /* 0x0000000800087308 */ /* 0x000e620000002400 */
[----:B------:R-:W-:Y:S01]  /*3e30*/  MOV R20, UR30 ;  /* 0x0000001e00147c02 */ /* 0x000fe20008000f00 */
[----:B------:R-:W-:Y:S01]  /*3e40*/  @UP0 ULDC UR10, c[0x0][0x44c] ;  /* 0x00011300000a0ab9 */ /* 0x000fe20000000800 */
[----:B------:R-:W-:Y:S01]  /*3e50*/  FMUL.FTZ R15, R159, UR31 ;  /* 0x0000001f9f0f7c20 */ /* 0x000fe20008410000 */
[----:B------:R-:W-:Y:S01]  /*3e60*/  FMUL.FTZ R162, R162, UR31 ;  /* 0x0000001fa2a27c20 */ /* 0x000fe20008410000 */
[----:B------:R-:W-:Y:S01]  /*3e70*/  FMUL.FTZ R203, R157, UR31 ;  /* 0x0000001f9dcb7c20 */ /* 0x000fe20008410000 */
[----:B------:R-:W-:Y:S01]  /*3e80*/  FMUL.FTZ R158, R163, UR31 ;  /* 0x0000001fa39e7c20 */ /* 0x000fe20008410000 */
[----:B------:R-:W-:Y:S01]  /*3e90*/  FMUL.FTZ R157, R166, UR31 ;  /* 0x0000001fa69d7c20 */ /* 0x000fe20008410000 */
[----:B------:R-:W3:Y:S01]  /*3ea0*/  MUFU.TANH R14, R14 ;  /* 0x0000000e000e7308 */ /* 0x000ee20000002400 */
[----:B------:R-:W-:Y:S01]  /*3eb0*/  FMUL.FTZ R166, R168, UR31 ;  /* 0x0000001fa8a67c20 */ /* 0x000fe20008410000 */
[----:B------:R-:W-:Y:S01]  /*3ec0*/  @P1 IMAD.HI.U32 R13, R6, UR10, RZ ;  /* 0x0000000a060d1c27 */ /* 0x000fe2000f8e00ff */
[----:B------:R-:W-:-:S03]  /*3ed0*/  @UP0 ULDC UR10, c[0x0][0x450] ;  /* 0x00011400000a0ab9 */ /* 0x000fc60000000800 */
[----:B------:R-:W-:Y:S01]  /*3ee0*/  FMUL.FTZ R170, R170, UR31 ;  /* 0x0000001faaaa7c20 */ /* 0x000fe20008410000 */
[----:B------:R-:W-:Y:S01]  /*3ef0*/  FMUL.FTZ R202, R156, UR31 ;  /* 0x0000001f9cca7c20 */ /* 0x000fe20008410000 */
[----:B------:R-:W-:Y:S01]  /*3f00*/  FMUL.FTZ R174, R174, UR31 ;  /* 0x0000001faeae7c20 */ /* 0x000fe20008410000 */
[----:B------:R-:W-:Y:S01]  /*3f10*/  @P2 SHF.R.U32.HI R9, RZ, UR10, R13 ;  /* 0x0000000aff092c19 */ /* 0x000fe2000801160d */
[----:B------:R-:W-:Y:S01]  /*3f20*/  UMOV UR10, 0x1 ;  /* 0x00000001000a7882 */ /* 0x000fe20000000000 */
[----:B------:R-:W-:Y:S01]  /*3f30*/  MUFU.TANH R16, R16 ;  /* 0x0000001000107308 */ /* 0x000fe20000002400 */
[----:B------:R-:W-:Y:S01]  /*3f40*/  UIMAD UR10, UR27, -0x60, UR10 ;  /* 0xffffffa01b0a78a4 */ /* 0x000fe2000f8e020a */
[----:B------:R-:W-:Y:S01]  /*3f50*/  FMUL.FTZ R201, R153, UR31 ;  /* 0x0000001f99c97c20 */ /* 0x000fe20008410000 */
[----:B------:R-:W4:Y:S01]  /*3f60*/  SHFL.IDX PT, R18, R9, 0x1, 0x1c1f ;  /* 0x003c1f0009127f89 */ /* 0x000f2200000e0000 */
[----:B------:R-:W-:Y:S01]  /*3f70*/  FMUL.FTZ R163, R165, UR31 ;  /* 0x0000001fa5a37c20 */ /* 0x000fe20008410000 */
[----:B------:R-:W-:Y:S01]  /*3f80*/  FMUL.FTZ R171, R171, UR31 ;  /* 0x0000001fabab7c20 */ /* 0x000fe20008410000 */
[----:B------:R-:W-:Y:S01]  /*3f90*/  FMUL.FTZ R200, R152, UR31 ;  /* 0x0000001f98c87c20 */ /* 0x000fe20008410000 */
[----:B------:R-:W-:Y:S01]  /*3fa0*/  IMAD R167, R7, R22, UR10 ;  /* 0x0000000a07a77e24 */ /* 0x000fe2000f8e0216 */
[----:B------:R-:W5:Y:S01]  /*3fb0*/  MUFU.TANH R15, R15 ;  /* 0x0000000f000f7308 */ /* 0x000f620000002400 */
[----:B------:R-:W-:Y:S01]  /*3fc0*/  FMUL.FTZ R152, R175, UR31 ;  /* 0x0000001faf987c20 */ /* 0x000fe20008410000 */
[----:B------:R-:W-:Y:S01]  /*3fd0*/  FMUL.FTZ R178, R178, UR31 ;  /* 0x0000001fb2b27c20 */ /* 0x000fe20008410000 */
[----:B------:R-:W-:-:S02]  /*3fe0*/  IMAD R167, R20, UR40, R167 ;  /* 0x0000002814a77c24 */ /* 0x000fc4000f8e02a7 */
[----:B------:R-:W-:Y:S01]  /*3ff0*/  FMUL.FTZ R179, R179, UR31 ;  /* 0x0000001fb3b37c20 */ /* 0x000fe20008410000 */
[----:B------:R-:W-:Y:S01]  /*4000*/  FMUL.FTZ R182, R182, UR31 ;  /* 0x0000001fb6b67c20 */ /* 0x000fe20008410000 */
[----:B------:R-:W-:Y:S01]  /*4010*/  FMUL.FTZ R183, R183, UR31 ;  /* 0x0000001fb7b77c20 */ /* 0x000fe20008410000 */
[----:B------:R-:W-:Y:S01]  /*4020*/  FMUL.FTZ R186, R186, UR31 ;  /* 0x0000001fbaba7c20 */ /* 0x000fe20008410000 */
        /* <DEDUP_REMOVED lines=11> */
[----:B----4-:R-:W-:Y:S01]  /*40e0*/  IADD3 R13, R18, -UR29, R167 ;  /* 0x8000001d120d7c10 */ /* 0x010fe2000fffe0a7 */
[----:B------:R-:W-:Y:S01]  /*40f0*/  FMUL.FTZ R164, R169, UR31 ;  /* 0x0000001fa9a47c20 */ /* 0x000fe20008410000 */
[----:B------:R-:W-:Y:S01]  /*4100*/  FMUL.FTZ R169, R172, UR31 ;  /* 0x0000001faca97c20 */ /* 0x000fe20008410000 */
[----:B------:R-:W-:Y:S01]  /*4110*/  FMUL.FTZ R175, R177, UR31 ;  /* 0x0000001fb1af7c20 */ /* 0x000fe20008410000 */
[C---:B------:R-:W-:Y:S01]  /*4120*/  ISETP.GT.AND P1, PT, R13.reuse, RZ, PT ;  /* 0x000000ff0d00720c */ /* 0x040fe20003f24270 */
[----:B------:R3:W-:Y:S01]  /*4130*/  MUFU.TANH R156, R170 ;  /* 0x000000aa009c7308 */ /* 0x0007e20000002400 */
[----:B------:R-:W-:Y:S01]  /*4140*/  ISETP.GT.AND P2, PT, R13, 0x1, PT ;  /* 0x000000010d00780c */ /* 0x000fe20003f44270 */
[----:B------:R-:W-:Y:S01]  /*4150*/  FMUL.FTZ R177, R181, UR31 ;  /* 0x0000001fb5b17c20 */ /* 0x000fe20008410000 */
[----:B-1----:R-:W-:Y:S01]  /*4160*/  FSEL R168, R8, -INF , P1 ;  /* 0xff80000008a87808 */ /* 0x002fe20000800000 */
[----:B------:R-:W-:Y:S01]  /*4170*/  FMUL.FTZ R160, R160, UR31 ;  /* 0x0000001fa0a07c20 */ /* 0x000fe20008410000 */
[----:B------:R-:W-:Y:S01]  /*4180*/  ISETP.GT.AND P1, PT, R13, 0x8, PT ;  /* 0x000000080d00780c */ /* 0x000fe20003f24270 */
[----:B------:R-:W-:Y:S01]  /*4190*/  FMUL.FTZ R173, R173, UR31 ;  /* 0x0000001fadad7c20 */ /* 0x000fe20008410000 */
[----:B------:R-:W-:Y:S01]  /*41a0*/  FMNMX.FTZ R17, R168, R12, !PT ;  /* 0x0000000ca8117209 */ /* 0x000fe20007810000 */
[----:B------:R-:W1:Y:S01]  /*41b0*/  MUFU.TANH R157, R157 ;  /* 0x0000009d009d7308 */ /* 0x000e620000002400 */
[----:B---3--:R-:W-:Y:S01]  /*41c0*/  FSEL R170, R14, -INF , P2 ;  /* 0xff8000000eaa7808 */ /* 0x008fe20001000000 */
[----:B------:R-:W-:Y:S01]  /*41d0*/  UIADD3 UR10, UR28, 0x22840, URZ ;  /* 0x000228401c0a7890 */ /* 0x000fe2000fffe03f */
[----:B------:R-:W-:-:S02]  /*41e0*/  ISETP.GT.AND P2, PT, R13, 0x9, PT ;  /* 0x000000090d00780c */ /* 0x000fc40003f44270 */
[----:B------:R-:W-:Y:S01]  /*41f0*/  FMNMX.FTZ R17, R170, R17, !PT ;  /* 0x00000011aa117209 */ /* 0x000fe20007810000 */
[----:B------:R-:W-:Y:S01]  /*4200*/  UPRMT UR10, UR25, 0x654, UR10 ;  /* 0x00000654190a7896 */ /* 0x000fe2000800000a */
[----:B-----5:R-:W-:Y:S01]  /*4210*/  FSEL R165, R15, -INF , P2 ;  /* 0xff8000000fa57808 */ /* 0x020fe20001000000 */
[----:B------:R3:W-:Y:S01]  /*4220*/  MUFU.TANH R153, R174 ;  /* 0x000000ae00997308 */ /* 0x0007e20000002400 */
[----:B------:R-:W-:-:S04]  /*4230*/  ISETP.GT.AND P2, PT, R13, 0x11, PT ;  /* 0x000000110d00780c */ /* 0x000fc80003f44270 */
[----:B0-----:R-:W-:Y:S02]  /*4240*/  FSEL R158, R158, -INF , P2 ;  /* 0xff8000009e9e7808 */ /* 0x001fe40001000000 */
[C---:B------:R-:W-:Y:S01]  /*4250*/  ISETP.GT.AND P2, PT, R13.reuse, 0x19, PT ;  /* 0x000000190d00780c */ /* 0x040fe20003f44270 */
[----:B------:R-:W0:Y:S01]  /*4260*/  MUFU.TANH R155, R155 ;  /* 0x0000009b009b7308 */ /* 0x000e220000002400 */
[----:B---3--:R-:W-:Y:S01]  /*4270*/  FSEL R174, R16, -INF , P1 ;  /* 0xff80000010ae7808 */ /* 0x008fe20000800000 */
[----:B------:R-:W-:Y:S01]  /*4280*/  SYNCS.ARRIVE.TRANS64.RED.A1T0 RZ, [UR10], RZ ;  /* 0x000000ffffff79a7 */ /* 0x000fe2000810040a */
[----:B------:R-:W-:Y:S02]  /*4290*/  ISETP.GT.AND P1, PT, R13, 0x10, PT ;  /* 0x000000100d00780c */ /* 0x000fe40003f24270 */
[----:B------:R-:W-:Y:S02]  /*42a0*/  FMNMX.FTZ R8, R174, R17, !PT ;  /* 0x00000011ae087209 */ /* 0x000fe40007810000 */
[----:B------:R-:W-:Y:S01]  /*42b0*/  FSEL R162, R162, -INF , P1 ;  /* 0xff800000a2a27808 */ /* 0x000fe20000800000 */
[----:B------:R-:W3:Y:S01]  /*42c0*/  MUFU.TANH R154, R171 ;  /* 0x000000ab009a7308 */ /* 0x000ee20000002400 */
[----:B------:R-:W-:-:S02]  /*42d0*/  FMNMX.FTZ R15, R165, R8, !PT ;  /* 0x00000008a50f7209 */ /* 0x000fc40007810000 */
[----:B------:R-:W-:Y:S02]  /*42e0*/  ISETP.GT.AND P1, PT, R13, 0x18, PT ;  /* 0x000000180d00780c */ /* 0x000fe40003f24270 */
[----:B------:R-:W-:Y:S02]  /*42f0*/  FMNMX.FTZ R15, R162, R15, !PT ;  /* 0x0000000fa20f7209 */ /* 0x000fe40007810000 */
[----:B-1----:R-:W-:Y:S01]  /*4300*/  FSEL R157, R157, -INF , P1 ;  /* 0xff8000009d9d7808 */ /* 0x002fe20000800000 */
[----:B------:R-:W1:Y:S01]  /*4310*/  MUFU.TANH R152, R152 ;  /* 0x0000009800987308 */ /* 0x000e620000002400 */
[----:B------:R-:W-:Y:S02]  /*4320*/  FMNMX.FTZ R8, R158, R15, !PT ;  /* 0x0000000f9e087209 */ /* 0x000fe40007810000 */
[----:B------:R-:W-:Y:S02]  /*4330*/  ISETP.GT.AND P1, PT, R13, 0x20, PT ;  /* 0x000000200d00780c */ /* 0x000fe40003f24270 */
[----:B0-----:R-:W-:-:S02]  /*4340*/  FSEL R155, R155, -INF , P2 ;  /* 0xff8000009b9b7808 */ /* 0x001fc40001000000 */
[----:B------:R-:W-:Y:S01]  /*4350*/  FMNMX.FTZ R8, R157, R8, !PT ;  /* 0x000000089d087209 */ /* 0x000fe20007810000 */
[----:B------:R-:W0:Y:S01]  /*4360*/  MUFU.TANH R23, R178 ;  /* 0x000000b200177308 */ /* 0x000e220000002400 */
[----:B------:R-:W-:Y:S02]  /*4370*/  ISETP.GT.AND P2, PT, R13, 0x21, PT ;  /* 0x000000210d00780c */ /* 0x000fe40003f44270 */
[----:B------:R-:W-:Y:S02]  /*4380*/  FSEL R156, R156, -INF , P1 ;  /* 0xff8000009c9c7808 */ /* 0x000fe40000800000 */
[----:B------:R-:W-:Y:S02]  /*4390*/  FMNMX.FTZ R15, R155, R8, !PT ;  /* 0x000000089b0f7209 */ /* 0x000fe40007810000 */
[----:B------:R-:W-:Y:S01]  /*43a0*/  ISETP.GT.AND P1, PT, R13, 0x28, PT ;  /* 0x000000280d00780c */ /* 0x000fe20003f24270 */
[----:B------:R4:W5:Y:S01]  /*43b0*/  MUFU.TANH R22, R179 ;  /* 0x000000b300167308 */ /* 0x0009620000002400 */
[----:B---3--:R-:W-:-:S02]  /*43c0*/  FSEL R154, R154, -INF , P2 ;  /* 0xff8000009a9a7808 */ /* 0x008fc40001000000 */
[----:B------:R-:W-:Y:S02]  /*43d0*/  FMNMX.FTZ R15, R156, R15, !PT ;  /* 0x0000000f9c0f7209 */ /* 0x000fe40007810000 */
[----:B------:R-:W-:Y:S02]  /*43e0*/  ISETP.GT.AND P2, PT, R13, 0x29, PT ;  /* 0x000000290d00780c */ /* 0x000fe40003f44270 */
[----:B------:R-:W-:Y:S01]  /*43f0*/  FSEL R153, R153, -INF , P1 ;  /* 0xff80000099997808 */ /* 0x000fe20000800000 */
[----:B------:R3:W2:Y:S01]  /*4400*/  MUFU.TANH R21, R182 ;  /* 0x000000b600157308 */ /* 0x0006a20000002400 */
[----:B------:R-:W-:Y:S01]  /*4410*/  FMNMX.FTZ R8, R154, R15, !PT ;  /* 0x0000000f9a087209 */ /* 0x000fe20007810000 */
[----:B----4-:R-:W-:Y:S01]  /*4420*/  FMUL.FTZ R179, R184, UR31 ;  /* 0x0000001fb8b37c20 */ /* 0x010fe20008410000 */
[----:B------:R-:W-:Y:S01]  /*4430*/  ISETP.GT.AND P1, PT, R13, 0x30, PT ;  /* 0x000000300d00780c */ /* 0x000fe20003f24270 */
[----:B------:R-:W-:Y:S01]  /*4440*/  FMUL.FTZ R184, R189, UR31 ;  /* 0x0000001fbdb87c20 */ /* 0x000fe20008410000 */
[----:B-1----:R-:W-:Y:S01]  /*4450*/  FSEL R152, R152, -INF , P2 ;  /* 0xff80000098987808 */ /* 0x002fe20001000000 */
[----:B------:R-:W-:Y:S01]  /*4460*/  FMUL.FTZ R189, R193, UR31 ;  /* 0x0000001fc1bd7c20 */ /* 0x000fe20008410000 */
[----:B------:R-:W-:Y:S01]  /*4470*/  FMNMX.FTZ R15, R153, R8, !PT ;  /* 0x00000008990f7209 */ /* 0x000fe20007810000 */
[----:B------:R1:W4:Y:S01]  /*4480*/  MUFU.TANH R20, R183 ;  /* 0x000000b700147308 */ /* 0x0003220000002400 */
[----:B------:R-:W-:Y:S01]  /*4490*/  ISETP.GT.AND P2, PT, R13, 0x31, PT ;  /* 0x000000310d00780c */ /* 0x000fe20003f44270 */
[----:B---3--:R-:W-:Y:S01]  /*44a0*/  FMUL.FTZ R182, R192, UR31 ;  /* 0x0000001fc0b67c20 */ /* 0x008fe20008410000 */
[----:B0-----:R-:W-:-:S02]  /*44b0*/  FSEL R23, R23, -INF , P1 ;  /* 0xff80000017177808 */ /* 0x001fc40000800000 */
[----:B------:R-:W-:Y:S02]  /*44c0*/  FMNMX.FTZ R8, R152, R15, !PT ;  /* 0x0000000f98087209 */ /* 0x000fe40007810000 */
[----:B------:R-:W-:Y:S01]  /*44d0*/  ISETP.GT.AND P1, PT, R13, 0x38, PT ;  /* 0x000000380d00780c */ /* 0x000fe20003f24270 */
[----:B------:R0:W3:Y:S01]  /*44e0*/  MUFU.TANH R19, R186 ;  /* 0x000000ba00137308 */ /* 0x0000e20000002400 */
[----:B-----5:R-:W-:Y:S01]  /*44f0*/  FSEL R22, R22, -INF , P2 ;  /* 0xff80000016167808 */ /* 0x020fe20001000000 */
[----:B-1----:R-:W-:Y:S01]  /*4500*/  FMUL.FTZ R183, R196, UR31 ;  /* 0x0000001fc4b77c20 */ /* 0x002fe20008410000 */
[----:B------:R-:W-:Y:S02]  /*4510*/  FMNMX.FTZ R15, R23, R8, !PT ;  /* 0x00000008170f7209 */ /* 0x000fe40007810000 */
[----:B------:R-:W-:Y:S02]  /*4520*/  ISETP.GT.AND P2, PT, R13, 0x39, PT ;  /* 0x000000390d00780c */ /* 0x000fe40003f44270 */
[----:B--2---:R-:W-:Y:S01]  /*4530*/  FSEL R21, R21, -INF , P1 ;  /* 0xff80000015157808 */ /* 0x004fe20000800000 */
[----:B------:R-:W1:Y:S01]  /*4540*/  MUFU.TANH R17, R187 ;  /* 0x000000bb00117308 */ /* 0x000e620000002400 */
[----:B------:R-:W-:Y:S01]  /*4550*/  FMNMX.FTZ R8, R22, R15, !PT ;  /* 0x0000000f16087209 */ /* 0x000fe20007810000 */
[----:B0-----:R-:W0:Y:S01]  /*4560*/  SHFL.IDX PT, R186, R9, RZ, 0x1c1f ;  /* 0x001c1fff09ba7589 */ /* 0x001e2200000e0000 */
[----:B------:R-:W-:-:S02]  /*4570*/  ISETP.GT.AND P1, PT, R13, 0x40, PT ;  /* 0x000000400d00780c */ /* 0x000fc40003f24270 */
[----:B----4-:R-:W-:Y:S02]  /*4580*/  FSEL R20, R20, -INF , P2 ;  /* 0xff80000014147808 */ /* 0x010fe40001000000 */
[----:B------:R-:W-:Y:S01]  /*4590*/  FMNMX.FTZ R15, R21, R8, !PT ;  /* 0x00000008150f7209 */ /* 0x000fe20007810000 */
[----:B------:R-:W2:Y:S01]  /*45a0*/  MUFU.TANH R18, R190 ;  /* 0x000000be00127308 */ /* 0x000ea20000002400 */
[----:B------:R-:W-:Y:S02]  /*45b0*/  ISETP.GT.AND P2, PT, R13, 0x41, PT ;  /* 0x000000410d00780c */ /* 0x000fe40003f44270 */
[----:B---3--:R-:W-:Y:S02]  /*45c0*/  FSEL R19, R19, -INF , P1 ;  /* 0xff80000013137808 */ /* 0x008fe40000800000 */
[----:B------:R-:W-:Y:S02]  /*45d0*/  FMNMX.FTZ R8, R20, R15, !PT ;  /* 0x0000000f14087209 */ /* 0x000fe40007810000 */
[----:B------:R-:W-:Y:S01]  /*45e0*/  ISETP.GT.AND P1, PT, R13, 0x48, PT ;  /* 0x000000480d00780c */ /* 0x000fe20003f24270 */
[----:B------:R-:W3:Y:S01]  /*45f0*/  MUFU.TANH R191, R191 ;  /* 0x000000bf00bf7308 */ /* 0x000ee20000002400 */
[----:B-1----:R-:W-:-:S02]  /*4600*/  FSEL R17, R17, -INF , P2 ;  /* 0xff80000011117808 */ /* 0x002fc40001000000 */
[----:B------:R-:W-:Y:S02]  /*4610*/  FMNMX.FTZ R8, R19, R8, !PT ;  /* 0x0000000813087209 */ /* 0x000fe40007810000 */
[----:B------:R-:W-:Y:S02]  /*4620*/  ISETP.GT.AND P2, PT, R13, 0x49, PT ;  /* 0x000000490d00780c */ /* 0x000fe40003f44270 */
[----:B------:R-:W-:Y:S01]  /*4630*/  FMNMX.FTZ R15, R17, R8, !PT ;  /* 0x00000008110f7209 */ /* 0x000fe20007810000 */
[----:B------:R-:W1:Y:S01]  /*4640*/  MUFU.TANH R16, R194 ;  /* 0x000000c200107308 */ /* 0x000e620000002400 */
[----:B--2---:R-:W-:Y:S02]  /*4650*/  FSEL R18, R18, -INF , P1 ;  /* 0xff80000012127808 */ /* 0x004fe40000800000 */
[----:B------:R-:W-:Y:S02]  /*4660*/  ISETP.GT.AND P1, PT, R13, 0x50, PT ;  /* 0x000000500d00780c */ /* 0x000fe40003f24270 */
[----:B------:R-:W-:-:S02]  /*4670*/  FMNMX.FTZ R15, R18, R15, !PT ;  /* 0x0000000f120f7209 */ /* 0x000fc40007810000 */
[----:B0-----:R-:W-:Y:S01]  /*4680*/  IADD3 R181, R186, -UR29, R167 ;  /* 0x8000001dbab57c10 */ /* 0x001fe2000fffe0a7 */
[----:B------:R-:W0:Y:S01]  /*4690*/  MUFU.TANH R14, R195 ;  /* 0x000000c3000e7308 */ /* 0x000e220000002400 */
[----:B---3--:R-:W-:Y:S02]  /*46a0*/  FSEL R8, R191, -INF , P2 ;  /* 0xff800000bf087808 */ /* 0x008fe40001000000 */
[----:B------:R-:W-:Y:S02]  /*46b0*/  ISETP.GT.AND P2, PT, R13, 0x51, PT ;  /* 0x000000510d00780c */ /* 0x000fe40003f44270 */
[----:B------:R-:W-:Y:S02]  /*46c0*/  FMNMX.FTZ R15, R8, R15, !PT ;  /* 0x0000000f080f7209 */ /* 0x000fe40007810000 */
[----:B------:R-:W-:Y:S01]  /*46d0*/  ISETP.GT.AND P3, PT, R181, 0x18, PT ;  /* 0x00000018b500780c */ /* 0x000fe20003f64270 */
[----:B------:R-:W2:Y:S01]  /*46e0*/  MUFU.TANH R198, R198 ;  /* 0x000000c600c67308 */ /* 0x000ea20000002400 */
[----:B-1----:R-:W-:-:S02]  /*46f0*/  FSEL R16, R16, -INF , P1 ;  /* 0xff80000010107808 */ /* 0x002fc40000800000 */
[----:B------:R-:W-:Y:S02]  /*4700*/  ISETP.GT.AND P1, PT, R13, 0x58, PT ;  /* 0x000000580d00780c */ /* 0x000fe40003f24270 */
[----:B------:R-:W-:-:S03]  /*4710*/  FMNMX.FTZ R171, R16, R15, !PT ;  /* 0x0000000f10ab7209 */ /* 0x000fc60007810000 */
[----:B------:R-:W1:Y:S01]  /*4720*/  MUFU.TANH R199, R199 ;  /* 0x000000c700c77308 */ /* 0x000e620000002400 */
[----:B0-----:R-:W-:Y:S02]  /*4730*/  FSEL R14, R14, -INF , P2 ;  /* 0xff8000000e0e7808 */ /* 0x001fe40001000000 */
[----:B------:R-:W-:Y:S02]  /*4740*/  ISETP.GT.AND P2, PT, R13, 0x59, PT ;  /* 0x000000590d00780c */ /* 0x000fe40003f44270 */
[----:B------:R-:W-:-:S03]  /*4750*/  FMNMX.FTZ R172, R14, R171, !PT ;  /* 0x000000ab0eac7209 */ /* 0x000fc60007810000 */
[----:B------:R-:W0:Y:S01]  /*4760*/  MUFU.TANH R200, R200 ;  /* 0x000000c800c87308 */ /* 0x000e220000002400 */
[----:B--2---:R-:W-:Y:S02]  /*4770*/  FSEL R15, R198, -INF , P1 ;  /* 0xff800000c60f7808 */ /* 0x004fe40000800000 */
[----:B------:R-:W-:Y:S02]  /*4780*/  ISETP.GT.AND P1, PT, R181, RZ, PT ;  /* 0x000000ffb500720c */ /* 0x000fe40003f24270 */
[----:B------:R-:W-:Y:S01]  /*4790*/  FMNMX.FTZ R178, R15, R172, !PT ;  /* 0x000000ac0fb27209 */ /* 0x000fe20007810000 */
[----:B------:R-:W-:Y:S01]  /*47a0*/  FMUL.FTZ R172, R176, UR31 ;  /* 0x0000001fb0ac7c20 */ /* 0x000fe20008410000 */
[----:B------:R-:W-:Y:S01]  /*47b0*/  FMUL.FTZ R176, R180, UR31 ;  /* 0x0000001fb4b07c20 */ /* 0x000fe20008410000 */
[----:B------:R-:W2:Y:S01]  /*47c0*/  MUFU.TANH R201, R201 ;  /* 0x000000c900c97308 */ /* 0x000ea20000002400 */
[----:B-1----:R-:W-:Y:S01]  /*47d0*/  FSEL R13, R199, -INF , P2 ;  /* 0xff800000c70d7808 */ /* 0x002fe20001000000 */
[----:B------:R-:W-:Y:S01]  /*47e0*/  FMUL.FTZ R180, R185, UR31 ;  /* 0x0000001fb9b47c20 */ /* 0x000fe20008410000 */
[----:B------:R-:W-:Y:S01]  /*47f0*/  ISETP.GT.AND P2, PT, R181, 0x1, PT ;  /* 0x00000001b500780c */ /* 0x000fe20003f44270 */
[----:B------:R-:W-:Y:S01]  /*4800*/  FMUL.FTZ R185, R197, UR31 ;  /* 0x0000001fc5b97c20 */ /* 0x000fe20008410000 */
[----:B------:R-:W-:-:S03]  /*4810*/  FMNMX.FTZ R178, R13, R178, !PT ;  /* 0x000000b20db27209 */ /* 0x000fc60007810000 */
[----:B------:R-:W1:Y:S01]  /*4820*/  MUFU.TANH R202, R202 ;  /* 0x000000ca00ca7308 */ /* 0x000e620000002400 */
[----:B0-----:R-:W-:Y:S01]  /*4830*/  FSEL R200, R200, -INF , P1 ;  /* 0xff800000c8c87808 */ /* 0x001fe20000800000 */
[----:B------:R-:W0:Y:S01]  /*4840*/  SHFL.BFLY PT, R171, R178, 0x2, 0x1f ;  /* 0x0c401f00b2ab7f89 */ /* 0x000e2200000e0000 */
[----:B------:R-:W-:Y:S02]  /*4850*/  ISETP.GT.AND P1, PT, R181, 0x8, PT ;  /* 0x00000008b500780c */ /* 0x000fe40003f24270 */
[----:B------:R-:W-:-:S03]  /*4860*/  FMNMX.FTZ R186, R200, R11, !PT ;  /* 0x0000000bc8ba7209 */ /* 0x000fc60007810000 */
[----:B------:R-:W3:Y:S01]  /*4870*/  MUFU.TANH R203, R203 ;  /* 0x000000cb00cb7308 */ /* 0x000ee20000002400 */
[----:B--2---:R-:W-:Y:S02]  /*4880*/  FSEL R201, R201, -INF , P2 ;  /* 0xff800000c9c97808 */ /* 0x004fe40001000000 */
[----:B------:R-:W-:Y:S02]  /*4890*/  ISETP.GT.AND P2, PT, R181, 0x9, PT ;  /* 0x00000009b500780c */ /* 0x000fe40003f44270 */
[----:B------:R-:W-:-:S03]  /*48a0*/  FMNMX.FTZ R167, R201, R186, !PT ;  /* 0x000000bac9a77209 */ /* 0x000fc60007810000 */
[----:B------:R-:W2:Y:S01]  /*48b0*/  MUFU.TANH R160, R160 ;  /* 0x000000a000a07308 */ /* 0x000ea20000002400 */
[----:B-1----:R-:W-:Y:S02]  /*48c0*/  FSEL R202, R202, -INF , P1 ;  /* 0xff800000caca7808 */ /* 0x002fe40000800000 */
[----:B------:R-:W-:Y:S02]  /*48d0*/  ISETP.GT.AND P1, PT, R181, 0x10, PT ;  /* 0x00000010b500780c */ /* 0x000fe40003f24270 */
[----:B------:R-:W-:-:S03]  /*48e0*/  FMNMX.FTZ R186, R202, R167, !PT ;  /* 0x000000a7caba7209 */ /* 0x000fc60007810000 */
[----:B------:R-:W1:Y:S01]  /*48f0*/  MUFU.TANH R159, R159 ;  /* 0x0000009f009f7308 */ /* 0x000e620000002400 */
[----:B---3--:R-:W-:Y:S02]  /*4900*/  FSEL R203, R203, -INF , P2 ;  /* 0xff800000cbcb7808 */ /* 0x008fe40001000000 */
[----:B0-----:R-:W-:Y:S01]  /*4910*/  FMNMX.FTZ R171, R178, R171, !PT ;  /* 0x000000abb2ab7209 */ /* 0x001fe20007810000 */
[----:B------:R-:W-:Y:S01]  /*4920*/  FMUL.FTZ R178, R188, UR31 ;  /* 0x0000001fbcb27c20 */ /* 0x000fe20008410000 */
[----:B------:R-:W-:-:S03]  /*4930*/  ISETP.GT.AND P2, PT, R181, 0x11, PT ;  /* 0x00000011b500780c */ /* 0x000fc60003f44270 */
[----:B------:R-:W0:Y:S01]  /*4940*/  SHFL.BFLY PT, R190, R171, 0x1, 0x1f ;  /* 0x0c201f00abbe7f89 */ /* 0x000e2200000e0000 */
[----:B------:R-:W3:Y:S01]  /*4950*/  MUFU.TANH R161, R161 ;  /* 0x000000a100a17308 */ /* 0x000ee20000002400 */
[----:B--2---:R-:W-:-:S07]  /*4960*/  FSEL R160, R160, -INF , P1 ;  /* 0xff800000a0a07808 */ /* 0x004fce0000800000 */
[----:B------:R-:W2:Y:S01]  /*4970*/  MUFU.TANH R163, R163 ;  /* 0x000000a300a37308 */ /* 0x000ea20000002400 */
[----:B-1----:R-:W-:Y:S02]  /*4980*/  FSEL R167, R159, -INF , P2 ;  /* 0xff8000009fa77808 */ /* 0x002fe40001000000 */
[----:B------:R-:W-:-:S05]  /*4990*/  ISETP.GT.AND P2, PT, R181, 0x19, PT ;  /* 0x00000019b500780c */ /* 0x000fca0003f44270 */
[----:B------:R-:W1:Y:S01]  /*49a0*/  MUFU.TANH R166, R166 ;  /* 0x000000a600a67308 */ /* 0x000e620000002400 */
[----:B---3--:R-:W-:Y:S02]  /*49b0*/  FSEL R161, R161, -INF , P3 ;  /* 0xff800000a1a17808 */ /* 0x008fe40001800000 */
[----:B------:R-:W-:Y:S02]  /*49c0*/  ISETP.GT.AND P3, PT, R181, 0x20, PT ;  /* 0x00000020b500780c */ /* 0x000fe40003f64270 */
[----:B0-----:R-:W-:-:S03]  /*49d0*/  FMNMX.FTZ R9, R171, R190, !PT ;  /* 0x000000beab097209 */ /* 0x001fc60007810000 */
[----:B------:R-:W0:Y:S01]  /*49e0*/  MUFU.TANH R164, R164 ;  /* 0x000000a400a47308 */ /* 0x000e220000002400 */
[----:B------:R-:W-:Y:S02]  /*49f0*/  FMNMX.FTZ R171, R203, R186, !PT ;  /* 0x000000bacbab7209 */ /* 0x000fe40007810000 */
[----:B--2---:R-:W-:Y:S01]  /*4a00*/  FSEL R163, R163, -INF , P2 ;  /* 0xff800000a3a37808 */ /* 0x004fe20001000000 */
[C---:B------:R-:W-:Y:S01]  /*4a10*/  FMUL.FTZ R187, R9.reuse, UR7 ;  /* 0x0000000709bb7c20 */ /* 0x040fe20008410000 */
[----:B------:R-:W-:Y:S02]  /*4a20*/  FMNMX.FTZ R186, R160, R171, !PT ;  /* 0x000000aba0ba7209 */ /* 0x000fe40007810000 */
[----:B------:R-:W-:Y:S01]  /*4a30*/  FSETP.NEU.FTZ.AND P1, PT, R9, -INF , PT ;  /* 0xff8000000900780b */ /* 0x000fe20003f3d000 */
[----:B------:R-:W2:Y:S01]  /*4a40*/  MUFU.TANH R169, R169 ;  /* 0x000000a900a97308 */ /* 0x000ea20000002400 */
[----:B------:R-:W-:Y:S02]  /*4a50*/  FMNMX.FTZ R186, R167, R186, !PT ;  /* 0x000000baa7ba7209 */ /* 0x000fe40007810000 */
[----:B------:R-:W-:-:S02]  /*4a60*/  ISETP.GT.AND P2, PT, R181, 0x21, PT ;  /* 0x00000021b500780c */ /* 0x000fc40003f44270 */
[----:B------:R-:W-:Y:S02]  /*4a70*/  FMNMX.FTZ R186, R161, R186, !PT ;  /* 0x000000baa1ba7209 */ /* 0x000fe40007810000 */
[----:B-1----:R-:W-:Y:S01]  /*4a80*/  FSEL R166, R166, -INF , P3 ;  /* 0xff800000a6a67808 */ /* 0x002fe20001800000 */
[----:B------:R-:W1:Y:S01]  /*4a90*/  MUFU.TANH R173, R173 ;  /* 0x000000ad00ad7308 */ /* 0x000e620000002400 */
[----:B------:R-:W-:Y:S02]  /*4aa0*/  FMNMX.FTZ R171, R163, R186, !PT ;  /* 0x000000baa3ab7209 */ /* 0x000fe40007810000 */
[----:B------:R-:W-:Y:S02]  /*4ab0*/  FSEL R159, R187, RZ, P1 ;  /* 0x000000ffbb9f7208 */ /* 0x000fe40000800000 */
[C---:B------:R-:W-:Y:S02]  /*4ac0*/  ISETP.GT.AND P3, PT, R181.reuse, 0x28, PT ;  /* 0x00000028b500780c */ /* 0x040fe40003f64270 */
[----:B0-----:R-:W-:Y:S01]  /*4ad0*/  FSEL R164, R164, -INF , P2 ;  /* 0xff800000a4a47808 */ /* 0x001fe20001000000 */
[----:B------:R-:W0:Y:S01]  /*4ae0*/  MUFU.TANH R172, R172 ;  /* 0x000000ac00ac7308 */ /* 0x000e220000002400 */
[----:B------:R-:W-:Y:S01]  /*4af0*/  FMNMX.FTZ R171, R166, R171, !PT ;  /* 0x000000aba6ab7209 */ /* 0x000fe20007810000 */
[--C-:B------:R-:W-:Y:S01]  /*4b00*/  FFMA.FTZ R186, R170, UR7, -R159.reuse ;  /* 0x00000007aaba7c23 */ /* 0x100fe2000801089f */
[----:B------:R-:W-:Y:S01]  /*4b10*/  ISETP.GT.AND P2, PT, R181, 0x29, PT ;  /* 0x00000029b500780c */ /* 0x000fe20003f44270 */
[--C-:B------:R-:W-:Y:S01]  /*4b20*/  FFMA.FTZ R188, R174, UR7, -R159.reuse ;  /* 0x00000007aebc7c23 */ /* 0x100fe2000801089f */
[----:B--2---:R-:W-:Y:S01]  /*4b30*/  FSEL R170, R169, -INF , P3 ;  /* 0xff800000a9aa7808 */ /* 0x004fe20001800000 */
[--C-:B------:R-:W-:Y:S01]  /*4b40*/  FFMA.FTZ R168, R168, UR7, -R159.reuse ;  /* 0x00000007a8a87c23 */ /* 0x100fe2000801089f */
[----:B------:R-:W-:Y:S01]  /*4b50*/  FMNMX.FTZ R171, R164, R171, !PT ;  /* 0x000000aba4ab7209 */ /* 0x000fe20007810000 */
[----:B------:R-:W2:Y:S01]  /*4b60*/  MUFU.TANH R175, R175 ;  /* 0x000000af00af7308 */ /* 0x000ea20000002400 */
[----:B------:R-:W-:Y:S01]  /*4b70*/  ISETP.GT.AND P3, PT, R181, 0x30, PT ;  /* 0x00000030b500780c */ /* 0x000fe20003f64270 */
[--C-:B------:R-:W-:Y:S01]  /*4b80*/  FFMA.FTZ R162, R162, UR7, -R159.reuse ;  /* 0x00000007a2a27c23 */ /* 0x100fe2000801089f */
[----:B-1----:R-:W-:Y:S01]  /*4b90*/  FSEL R173, R173, -INF , P2 ;  /* 0xff800000adad7808 */ /* 0x002fe20001000000 */
[--C-:B------:R-:W-:Y:S01]  /*4ba0*/  FFMA.FTZ R23, R23, UR7, -R159.reuse ;  /* 0x0000000717177c23 */ /* 0x100fe2000801089f */
[----:B------:R-:W-:Y:S01]  /*4bb0*/  FMNMX.FTZ R174, R170, R171, !PT ;  /* 0x000000abaaae7209 */ /* 0x000fe20007810000 */
[--C-:B------:R-:W-:Y:S01]  /*4bc0*/  FFMA.FTZ R22, R22, UR7, -R159.reuse ;  /* 0x0000000716167c23 */ /* 0x100fe2000801089f */
[----:B------:R-:W-:Y:S01]  /*4bd0*/  ISETP.GT.AND P2, PT, R181, 0x31, PT ;  /* 0x00000031b500780c */ /* 0x000fe20003f44270 */
[----:B------:R-:W1:Y:S01]  /*4be0*/  MUFU.TANH R176, R176 ;  /* 0x000000b000b07308 */ /* 0x000e620000002400 */
[----:B0-----:R-:W-:Y:S01]  /*4bf0*/  FSEL R172, R172, -INF , P3 ;  /* 0xff800000acac7808 */ /* 0x001fe20001800000 */
[--C-:B------:R-:W-:Y:S01]  /*4c00*/  FFMA.FTZ R21, R21, UR7, -R159.reuse ;  /* 0x0000000715157c23 */ /* 0x100fe2000801089f */
[----:B------:R-:W-:Y:S01]  /*4c10*/  FMNMX.FTZ R187, R173, R174, !PT ;  /* 0x000000aeadbb7209 */ /* 0x000fe20007810000 */
[--C-:B------:R-:W-:Y:S01]  /*4c20*/  FFMA.FTZ R20, R20, UR7, -R159.reuse ;  /* 0x0000000714147c23 */ /* 0x100fe2000801089f */
[----:B------:R-:W-:Y:S01]  /*4c30*/  ISETP.GT.AND P3, PT, R181, 0x38, PT ;  /* 0x00000038b500780c */ /* 0x000fe20003f64270 */
[--C-:B------:R-:W-:Y:S01]  /*4c40*/  FFMA.FTZ R19, R19, UR7, -R159.reuse ;  /* 0x0000000713137c23 */ /* 0x100fe2000801089f */
[----:B------:R-:W-:Y:S01]  /*4c50*/  FMNMX.FTZ R187, R172, R187, !PT ;  /* 0x000000bbacbb7209 */ /* 0x000fe20007810000 */
[----:B------:R-:W0:Y:S01]  /*4c60*/  MUFU.TANH R177, R177 ;  /* 0x000000b100b17308 */ /* 0x000e220000002400 */
[----:B--2---:R-:W-:Y:S01]  /*4c70*/  FSEL R174, R175, -INF , P2 ;  /* 0xff800000afae7808 */ /* 0x004fe20001000000 */
[--C-:B------:R-:W-:Y:S01]  /*4c80*/  FFMA.FTZ R175, R165, UR7, -R159.reuse ;  /* 0x00000007a5af7c23 */ /* 0x100fe2000801089f */
[----:B------:R-:W-:Y:S01]  /*4c90*/  ISETP.GT.AND P2, PT, R181, 0x39, PT ;  /* 0x00000039b500780c */ /* 0x000fe20003f44270 */
[--C-:B------:R-:W-:Y:S01]  /*4ca0*/  FFMA.FTZ R16, R16, UR7, -R159.reuse ;  /* 0x0000000710107c23 */ /* 0x100fe2000801089f */
[----:B------:R-:W-:-:S03]  /*4cb0*/  FFMA.FTZ R13, R13, UR7, -R159 ;  /* 0x000000070d0d7c23 */ /* 0x000fc6000801089f */
[----:B------:R-:W2:Y:S01]  /*4cc0*/  MUFU.TANH R179, R179 ;  /* 0x000000b300b37308 */ /* 0x000ea20000002400 */
[----:B-1----:R-:W-:Y:S02]  /*4cd0*/  FSEL R165, R176, -INF , P3 ;  /* 0xff800000b0a57808 */ /* 0x002fe40001800000 */
[----:B------:R-:W-:-:S05]  /*4ce0*/  ISETP.GT.AND P3, PT, R181, 0x40, PT ;  /* 0x00000040b500780c */ /* 0x000fca0003f64270 */
[----:B------:R-:W1:Y:S01]  /*4cf0*/  MUFU.TANH R180, R180 ;  /* 0x000000b400b47308 */ /* 0x000e620000002400 */
[----:B0-----:R-:W-:Y:S02]  /*4d00*/  FSEL R177, R177, -INF , P2 ;  /* 0xff800000b1b17808 */ /* 0x001fe40001000000 */
[----:B------:R-:W-:-:S05]  /*4d10*/  ISETP.GT.AND P2, PT, R181, 0x41, PT ;  /* 0x00000041b500780c */ /* 0x000fca0003f44270 */
[----:B------:R-:W-:Y:S01]  /*4d20*/  MUFU.TANH R178, R178 ;  /* 0x000000b200b27308 */ /* 0x000fe20000002400 */
[----:B--2---:R-:W-:Y:S02]  /*4d30*/  FSEL R179, R179, -INF , P3 ;  /* 0xff800000b3b37808 */ /* 0x004fe40001800000 */
[----:B------:R-:W-:-:S05]  /*4d40*/  ISETP.GT.AND P3, PT, R181, 0x48, PT ;  /* 0x00000048b500780c */ /* 0x000fca0003f64270 */
[----:B------:R0:W-:Y:S01]  /*4d50*/  MUFU.EX2 R169, R186 ;  /* 0x000000ba00a97308 */ /* 0x0001e20000000800 */
[----:B-1----:R-:W-:Y:S02]  /*4d60*/  FSEL R180, R180, -INF , P2 ;  /* 0xff800000b4b47808 */ /* 0x002fe40001000000 */
[----:B------:R-:W-:-:S05]  /*4d70*/  ISETP.GT.AND P2, PT, R181, 0x49, PT ;  /* 0x00000049b500780c */ /* 0x000fca0003f44270 */
[----:B------:R-:W1:Y:S01]  /*4d80*/  MUFU.TANH R184, R184 ;  /* 0x000000b800b87308 */ /* 0x000e620000002400 */
[----:B0-----:R-:W-:-:S04]  /*4d90*/  FMNMX.FTZ R186, R174, R187, !PT ;  /* 0x000000bbaeba7209 */ /* 0x001fc80007810000 */
[----:B------:R-:W-:-:S03]  /*4da0*/  FMNMX.FTZ R186, R165, R186, !PT ;  /* 0x000000baa5ba7209 */ /* 0x000fc60007810000 */
[----:B------:R-:W0:Y:S01]  /*4db0*/  MUFU.TANH R182, R182 ;  /* 0x000000b600b67308 */ /* 0x000e220000002400 */
[----:B------:R-:W-:-:S04]  /*4dc0*/  FMNMX.FTZ R186, R177, R186, !PT ;  /* 0x000000bab1ba7209 */ /* 0x000fc80007810000 */
[----:B------:R-:W-:Y:S01]  /*4dd0*/  FMNMX.FTZ R187, R179, R186, !PT ;  /* 0x000000bab3bb7209 */ /* 0x000fe20007810000 */
[----:B------:R-:W-:Y:S02]  /*4de0*/  FFMA.FTZ R186, R155, UR7, -R159 ;  /* 0x000000079bba7c23 */ /* 0x000fe4000801089f */
[----:B------:R-:W2:Y:S01]  /*4df0*/  MUFU.TANH R189, R189 ;  /* 0x000000bd00bd7308 */ /* 0x000ea20000002400 */
[----:B------:R-:W-:Y:S02]  /*4e00*/  FMNMX.FTZ R187, R180, R187, !PT ;  /* 0x000000bbb4bb7209 */ /* 0x000fe40007810000 */
[----:B-1----:R-:W-:Y:S02]  /*4e10*/  FSEL R184, R184, -INF , P2 ;  /* 0xff800000b8b87808 */ /* 0x002fe40001000000 */
[----:B------:R-:W-:-:S03]  /*4e20*/  ISETP.GT.AND P2, PT, R181, 0x51, PT ;  /* 0x00000051b500780c */ /* 0x000fc60003f44270 */
[----:B------:R1:W-:Y:S08]  /*4e30*/  MUFU.EX2 R176, R175 ;  /* 0x000000af00b07308 */ /* 0x0003f00000000800 */
[----:B------:R-:W3:Y:S01]  /*4e40*/  MUFU.TANH R183, R183 ;  /* 0x000000b700b77308 */ /* 0x000ee20000002400 */
[--C-:B-1----:R-:W-:Y:S01]  /*4e50*/  FFMA.FTZ R175, R158, UR7, -R159.reuse ;  /* 0x000000079eaf7c23 */ /* 0x102fe2000801089f */
[----:B------:R-:W-:Y:S01]  /*4e60*/  FSEL R158, R178, -INF , P3 ;  /* 0xff800000b29e7808 */ /* 0x000fe20001800000 */
[----:B------:R-:W-:Y:S01]  /*4e70*/  FFMA.FTZ R178, R157, UR7, -R159 ;  /* 0x000000079db27c23 */ /* 0x000fe2000801089f */
[----:B------:R-:W-:-:S02]  /*4e80*/  ISETP.GT.AND P3, PT, R181, 0x50, PT ;  /* 0x00000050b500780c */ /* 0x000fc40003f64270 */
[----:B------:R-:W-:Y:S02]  /*4e90*/  FMNMX.FTZ R187, R158, R187, !PT ;  /* 0x000000bb9ebb7209 */ /* 0x000fe40007810000 */
[----:B------:R-:W1:Y:S01]  /*4ea0*/  MUFU.TANH R185, R185 ;  /* 0x000000b900b97308 */ /* 0x000e620000002400 */
[----:B0-----:R-:W-:Y:S02]  /*4eb0*/  FSEL R157, R182, -INF , P3 ;  /* 0xff800000b69d7808 */ /* 0x001fe40001800000 */
[----:B------:R-:W-:Y:S02]  /*4ec0*/  FMNMX.FTZ R182, R184, R187, !PT ;  /* 0x000000bbb8b67209 */ /* 0x000fe40007810000 */
[----:B------:R-:W-:Y:S02]  /*4ed0*/  ISETP.GT.AND P3, PT, R181, 0x58, PT ;  /* 0x00000058b500780c */ /* 0x000fe40003f64270 */
[----:B--2---:R-:W-:Y:S01]  /*4ee0*/  FSEL R189, R189, -INF , P2 ;  /* 0xff800000bdbd7808 */ /* 0x004fe20001000000 */
[----:B------:R0:W-:Y:S01]  /*4ef0*/  MUFU.EX2 R171, R188 ;  /* 0x000000bc00ab7308 */ /* 0x0001e20000000800 */
[----:B------:R-:W-:-:S02]  /*4f00*/  FMNMX.FTZ R182, R157, R182, !PT ;  /* 0x000000b69db67209 */ /* 0x000fc40007810000 */
[----:B------:R-:W-:Y:S02]  /*4f10*/  ISETP.GT.AND P2, PT, R181, 0x59, PT ;  /* 0x00000059b500780c */ /* 0x000fe40003f44270 */
[----:B---3--:R-:W-:Y:S01]  /*4f20*/  FSEL R155, R183, -INF , P3 ;  /* 0xff800000b79b7808 */ /* 0x008fe20001800000 */
[--C-:B------:R-:W-:Y:S01]  /*4f30*/  FFMA.FTZ R183, R156, UR7, -R159.reuse ;  /* 0x000000079cb77c23 */ /* 0x100fe2000801089f */
[----:B------:R-:W-:Y:S01]  /*4f40*/  FMNMX.FTZ R182, R189, R182, !PT ;  /* 0x000000b6bdb67209 */ /* 0x000fe20007810000 */
[----:B------:R2:W-:Y:S01]  /*4f50*/  MUFU.EX2 R181, R186 ;  /* 0x000000ba00b57308 */ /* 0x0005e20000000800 */
[----:B-1----:R-:W-:Y:S01]  /*4f60*/  FSEL R190, R185, -INF , P2 ;  /* 0xff800000b9be7808 */ /* 0x002fe20001000000 */
[--C-:B0-----:R-:W-:Y:S01]  /*4f70*/  FFMA.FTZ R188, R154, UR7, -R159.reuse ;  /* 0x000000079abc7c23 */ /* 0x101fe2000801089f */
[----:B------:R-:W-:Y:S01]  /*4f80*/  FMNMX.FTZ R185, R155, R182, !PT ;  /* 0x000000b69bb97209 */ /* 0x000fe20007810000 */
[----:B------:R-:W-:Y:S01]  /*4f90*/  FFMA.FTZ R182, R153, UR7, -R159 ;  /* 0x0000000799b67c23 */ /* 0x000fe2000801089f */
[----:B------:R-:W-:-:S02]  /*4fa0*/  FSEL R153, R9, RZ, P1 ;  /* 0x000000ff09997208 */ /* 0x000fc40000800000 */
[----:B------:R-:W-:Y:S01]  /*4fb0*/  FMNMX.FTZ R156, R190, R185, !PT ;  /* 0x000000b9be9c7209 */ /* 0x000fe20007810000 */
[--C-:B------:R-:W-:Y:S01]  /*4fc0*/  FFMA.FTZ R185, R152, UR7, -R159.reuse ;  /* 0x0000000798b97c23 */ /* 0x100fe2000801089f */
[--C-:B--2---:R-:W-:Y:S01]  /*4fd0*/  FFMA.FTZ R186, R17, UR7, -R159.reuse ;  /* 0x0000000711ba7c23 */ /* 0x104fe2000801089f */
[--C-:B------:R-:W-:Y:S01]  /*4fe0*/  FFMA.FTZ R17, R18, UR7, -R159.reuse ;  /* 0x0000000712117c23 */ /* 0x100fe2000801089f */
[----:B------:R-:W-:Y:S01]  /*4ff0*/  FFMA.FTZ R18, R8, UR7, -R159 ;  /* 0x0000000708127c23 */ /* 0x000fe2000801089f */
[----:B------:R-:W0:Y:S01]  /*5000*/  SHFL.BFLY PT, R187, R156, 0x2, 0x1f ;  /* 0x0c401f009cbb7f89 */ /* 0x000e2200000e0000 */
[----:B------:R-:W-:Y:S01]  /*5010*/  FADD.FTZ R153, -R153, R12 ;  /* 0x0000000c99997221 */ /* 0x000fe20000010100 */
[----:B------:R-:W-:Y:S03]  /*5020*/  MUFU.EX2 R168, R168 ;  /* 0x000000a800a87308 */ /* 0x000fe60000000800 */
[----:B------:R-:W-:-:S05]  /*5030*/  FMUL.FTZ R153, R153, UR7 ;  /* 0x0000000799997c20 */ /* 0x000fca0008410000 */
        /* <DEDUP_REMOVED lines=8> */
[----:B0-----:R-:W-:Y:S01]  /*50c0*/  FMNMX.FTZ R8, R187, R152, !PT ;  /* 0x00000098bb087209 */ /* 0x001fe20007810000 */
[--C-:B------:R-:W-:Y:S01]  /*50d0*/  FFMA.FTZ R187, R14, UR7, -R159.reuse ;  /* 0x000000070ebb7c23 */ /* 0x100fe2000801089f */
[----:B------:R-:W-:-:S02]  /*50e0*/  FFMA.FTZ R14, R15, UR7, -R159 ;  /* 0x000000070f0e7c23 */ /* 0x000fc4000801089f */
[C---:B------:R-:W-:Y:S01]  /*50f0*/  FSETP.NEU.FTZ.AND P2, PT, R8.reuse, -INF , PT ;  /* 0xff8000000800780b */ /* 0x040fe20003f5d000 */
[C---:B------:R-:W-:Y:S02]  /*5100*/  FMUL.FTZ R152, R8.reuse, UR7 ;  /* 0x0000000708987c20 */ /* 0x040fe40008410000 */
[----:B------:R-:W-:Y:S01]  /*5110*/  MUFU.EX2 R185, R185 ;  /* 0x000000b900b97308 */ /* 0x000fe20000000800 */
[----:B------:R-:W-:Y:S02]  /*5120*/  FSEL R12, R8, RZ, P2 ;  /* 0x000000ff080c7208 */ /* 0x000fe40001000000 */
[----:B------:R-:W-:-:S03]  /*5130*/  FSEL R152, R152, RZ, P2 ;  /* 0x000000ff98987208 */ /* 0x000fc60001000000 */
[----:B------:R-:W-:Y:S02]  /*5140*/  FADD.FTZ R12, -R12, R11 ;  /* 0x0000000b0c0c7221 */ /* 0x000fe40000010100 */
[----:B------:R-:W-:Y:S01]  /*5150*/  MUFU.EX2 R23, R23 ;  /* 0x0000001700177308 */ /* 0x000fe20000000800 */
[--C-:B------:R-:W-:Y:S01]  /*5160*/  FFMA.FTZ R15, R200, UR7, -R152.reuse ;  /* 0x00000007c80f7c23 */ /* 0x100fe20008010898 */
        /* <DEDUP_REMOVED lines=20> */
[----:B------:R-:W-:-:S02]  /*52b0*/  FFMA.FTZ R190, R190, UR7, -R152 ;  /* 0x00000007bebe7c23 */ /* 0x000fc40008010898 */
[----:B------:R-:W1:Y:S08]  /*52c0*/  MUFU.EX2 R11, R153 ;  /* 0x00000099000b7308 */ /* 0x000e700000000800 */
        /* <DEDUP_REMOVED lines=9> */
[----:B-1----:R-:W-:Y:S01]  /*5360*/  FFMA.FTZ R4, R11, R5, R168 ;  /* 0x000000050b047223 */ /* 0x002fe200000100a8 */
[-C--:B------:R-:W-:Y:S01]  /*5370*/  FMUL.FTZ R36, R36, R12.reuse ;  /* 0x0000000c24247220 */ /* 0x080fe20000410000 */
[-C--:B------:R-:W-:Y:S01]  /*5380*/  FMUL.FTZ R37, R37, R12.reuse ;  /* 0x0000000c25257220 */ /* 0x080fe20000410000 */
[-C--:B------:R-:W-:Y:S01]  /*5390*/  FMUL.FTZ R40, R40, R12.reuse ;  /* 0x0000000c28287220 */ /* 0x080fe20000410000 */
[----:B------:R-:W-:Y:S01]  /*53a0*/  FADD.FTZ R174, R169, R4 ;  /* 0x00000004a9ae7221 */ /* 0x000fe20000010000 */
[--C-:B------:R-:W-:Y:S01]  /*53b0*/  FFMA.FTZ R4, R179, UR7, -R152.reuse ;  /* 0x00000007b3047c23 */ /* 0x100fe20008010898 */
[----:B------:R-:W-:Y:S01]  /*53c0*/  FFMA.FTZ R179, R184, UR7, -R152 ;  /* 0x00000007b8b37c23 */ /* 0x000fe20008010898 */
[----:B------:R-:W1:Y:S01]  /*53d0*/  MUFU.EX2 R191, R191 ;  /* 0x000000bf00bf7308 */ /* 0x000e620000000800 */
[----:B--2---:R-:W-:Y:S01]  /*53e0*/  FADD.FTZ R165, R154, R165 ;  /* 0x000000a59aa57221 */ /* 0x004fe20000010000 */
[----:B------:R-:W-:Y:S01]  /*53f0*/  FADD.FTZ R153, R171, R174 ;  /* 0x000000aeab997221 */ /* 0x000fe20000010000 */
[--C-:B------:R-:W-:Y:S01]  /*5400*/  FFMA.FTZ R174, R158, UR7, -R152.reuse ;  /* 0x000000079eae7c23 */ /* 0x100fe20008010898 */
[----:B------:R-:W-:Y:S01]  /*5410*/  FFMA.FTZ R184, R155, UR7, -R152 ;  /* 0x000000079bb87c23 */ /* 0x000fe20008010898 */
        /* <DEDUP_REMOVED lines=9> */
[----:B------:R-:W-:Y:S01]  /*54b0*/  FADD.FTZ R153, R175, R196 ;  /* 0x000000c4af997221 */ /* 0x000fe20000010000 */
[----:B------:R-:W-:Y:S01]  /*54c0*/  FMUL.FTZ R52, R52, R12 ;  /* 0x0000000c34347220 */ /* 0x000fe20000410000 */
[----:B------:R-:W0:Y:S01]  /*54d0*/  MUFU.EX2 R167, R167 ;  /* 0x000000a700a77308 */ /* 0x000e220000000800 */
[----:B-1----:R-:W-:Y:S01]  /*54e0*/  FADD.FTZ R165, R191, R194 ;  /* 0x000000c2bfa57221 */ /* 0x002fe20000010000 */
[----:B------:R-:W-:Y:S01]  /*54f0*/  FADD.FTZ R158, R178, R153 ;  /* 0x00000099b29e7221 */ /* 0x000fe20000010000 */
[----:B------:R-:W-:Y:S01]  /*5500*/  F2FP.BF16.F32.PACK_AB R153, R169, R168 ;  /* 0x000000a8a999723e */ /* 0x000fe200000010ff */
[-C--:B------:R-:W-:Y:S01]  /*5510*/  FMUL.FTZ R53, R53, R12.reuse ;  /* 0x0000000c35357220 */ /* 0x080fe20000410000 */
[----:B------:R-:W-:Y:S01]  /*5520*/  F2FP.BF16.F32.PACK_AB R169, R188, R183 ;  /* 0x000000b7bca9723e */ /* 0x000fe200000010ff */
[----:B------:R-:W-:Y:S01]  /*5530*/  FADD.FTZ R158, R181, R158 ;  /* 0x0000009eb59e7221 */ /* 0x000fe20000010000 */
[-C--:B------:R-:W-:Y:S01]  /*5540*/  FMUL.FTZ R56, R56, R12.reuse ;  /* 0x0000000c38387220 */ /* 0x080fe20000410000 */
[----:B------:R-:W1:Y:S01]  /*5550*/  MUFU.EX2 R161, R161 ;  /* 0x000000a100a17308 */ /* 0x000e620000000800 */
[----:B--2---:R-:W-:Y:S01]  /*5560*/  FADD.FTZ R194, R160, R165 ;  /* 0x000000a5a0c27221 */ /* 0x004fe20000010000 */
[----:B------:R-:W-:Y:S01]  /*5570*/  FFMA.FTZ R165, R157, UR7, -R152 ;  /* 0x000000079da57c23 */ /* 0x000fe20008010898 */
[----:B------:R-:W-:Y:S01]  /*5580*/  FADD.FTZ R157, R183, R158 ;  /* 0x0000009eb79d7221 */ /* 0x000fe20000010000 */
[----:B------:R-:W-:Y:S01]  /*5590*/  F2FP.BF16.F32.PACK_AB R152, R154, R15 ;  /* 0x0000000f9a98723e */ /* 0x000fe200000010ff */
[----:B------:R-:W-:Y:S01]  /*55a0*/  FMUL.FTZ R57, R57, R12 ;  /* 0x0000000c39397220 */ /* 0x000fe20000410000 */
[----:B------:R-:W-:Y:S01]  /*55b0*/  F2FP.BF16.F32.PACK_AB R154, R191, R156 ;  /* 0x0000009cbf9a723e */ /* 0x000fe200000010ff */
[----:B------:R-:W-:Y:S01]  /*55c0*/  FADD.FTZ R157, R188, R157 ;  /* 0x0000009dbc9d7221 */ /* 0x000fe20000010000 */
[----:B------:R-:W2:Y:S01]  /*55d0*/  MUFU.EX2 R192, R192 ;  /* 0x000000c000c07308 */ /* 0x000ea20000000800 */
[C---:B0-----:R-:W-:Y:S01]  /*55e0*/  FADD.FTZ R194, R167.reuse, R194 ;  /* 0x000000c2a7c27221 */ /* 0x041fe20000010000 */
[----:B------:R-:W-:Y:S01]  /*55f0*/  F2FP.BF16.F32.PACK_AB R156, R167, R160 ;  /* 0x000000a0a79c723e */ /* 0x000fe200000010ff */
[----:B------:R-:W-:Y:S01]  /*5600*/  FADD.FTZ R168, R182, R157 ;  /* 0x0000009db6a87221 */ /* 0x000fe20000010000 */
[-C--:B------:R-:W-:Y:S01]  /*5610*/  FMUL.FTZ R60, R60, R12.reuse ;  /* 0x0000000c3c3c7220 */ /* 0x080fe20000410000 */
[-C--:B------:R-:W-:Y:S01]  /*5620*/  FMUL.FTZ R61, R61, R12.reuse ;  /* 0x0000000c3d3d7220 */ /* 0x080fe20000410000 */
[-C--:B------:R-:W-:Y:S01]  /*5630*/  FMUL.FTZ R64, R64, R12.reuse ;  /* 0x0000000c40407220 */ /* 0x080fe20000410000 */
[----:B------:R-:W-:Y:S01]  /*5640*/  FADD.FTZ R168, R185, R168 ;  /* 0x000000a8b9a87221 */ /* 0x000fe20000010000 */
        /* <DEDUP_REMOVED lines=27> */
[----:B------:R-:W-:Y:S01]  /*5800*/  FMUL.FTZ R101, R101, R12 ;  /* 0x0000000c65657220 */ /* 0x000fe20000410000 */
[----:B------:R-:W-:Y:S01]  /*5810*/  F2FP.BF16.F32.PACK_AB R171, R185, R182 ;  /* 0x000000b6b9ab723e */ /* 0x000fe200000010ff */
[-C--:B------:R-:W-:Y:S01]  /*5820*/  FMUL.FTZ R104, R104, R12.reuse ;  /* 0x0000000c68687220 */ /* 0x080fe20000410000 */
[-C--:B------:R-:W-:Y:S01]  /*5830*/  FMUL.FTZ R105, R105, R12.reuse ;  /* 0x0000000c69697220 */ /* 0x080fe20000410000 */
[-C--:B------:R-:W-:Y:S01]  /*5840*/  FMUL.FTZ R108, R108, R12.reuse ;  /* 0x0000000c6c6c7220 */ /* 0x080fe20000410000 */
[----:B------:R-:W1:Y:S01]  /*5850*/  MUFU.EX2 R166, R166 ;  /* 0x000000a600a67308 */ /* 0x000e620000000800 */
[----:B--2---:R-:W-:Y:S01]  /*5860*/  FADD.FTZ R158, R170, R159 ;  /* 0x0000009faa9e7221 */ /* 0x004fe20000010000 */
[----:B------:R-:W-:Y:S01]  /*5870*/  FADD.FTZ R159, R23, R168 ;  /* 0x000000a8179f7221 */ /* 0x000fe20000010000 */
[----:B------:R-:W-:Y:S01]  /*5880*/  F2FP.BF16.F32.PACK_AB R168, R164, R163 ;  /* 0x000000a3a4a8723e */ /* 0x000fe200000010ff */
[-C--:B------:R-:W-:Y:S01]  /*5890*/  FMUL.FTZ R109, R109, R12.reuse ;  /* 0x0000000c6d6d7220 */ /* 0x080fe20000410000 */
[-C--:B------:R-:W-:Y:S01]  /*58a0*/  FMUL.FTZ R112, R112, R12.reuse ;  /* 0x0000000c70707220 */ /* 0x080fe20000410000 */
[-C--:B------:R-:W-:Y:S01]  /*58b0*/  FMUL.FTZ R113, R113, R12.reuse ;  /* 0x0000000c71717220 */ /* 0x080fe20000410000 */
[-C--:B------:R-:W-:Y:S01]  /*58c0*/  FMUL.FTZ R116, R116, R12.reuse ;  /* 0x0000000c74747220 */ /* 0x080fe20000410000 */
[----:B------:R-:W2:Y:S01]  /*58d0*/  MUFU.EX2 R193, R193 ;  /* 0x000000c100c17308 */ /* 0x000ea20000000800 */
[----:B0-----:R-:W-:Y:S01]  /*58e0*/  FADD.FTZ R157, R173, R158 ;  /* 0x0000009ead9d7221 */ /* 0x001fe20000010000 */
[----:B------:R-:W-:Y:S01]  /*58f0*/  F2FP.BF16.F32.PACK_AB R158, R192, R161 ;  /* 0x000000a1c09e723e */ /* 0x000fe200000010ff */
[----:B------:R-:W-:Y:S01]  /*5900*/  FMUL.FTZ R117, R117, R12 ;  /* 0x0000000c75757220 */ /* 0x000fe20000410000 */
[----:B------:R-:W-:Y:S01]  /*5910*/  F2FP.BF16.F32.PACK_AB R170, R173, R170 ;  /* 0x000000aaadaa723e */ /* 0x000fe200000010ff */
[-C--:B------:R-:W-:Y:S01]  /*5920*/  FMUL.FTZ R120, R120, R12.reuse ;  /* 0x0000000c78787220 */ /* 0x080fe20000410000 */
[-C--:B------:R-:W-:Y:S01]  /*5930*/  FMUL.FTZ R121, R121, R12.reuse ;  /* 0x0000000c79797220 */ /* 0x080fe20000410000 */
[----:B------:R-:W-:Y:S01]  /*5940*/  FMUL.FTZ R124, R124, R12 ;  /* 0x0000000c7c7c7220 */ /* 0x000fe20000410000 */
[----:B------:R-:W0:Y:S01]  /*5950*/  MUFU.EX2 R22, R22 ;  /* 0x0000001600167308 */ /* 0x000e220000000800 */
[----:B-1----:R-:W-:Y:S01]  /*5960*/  FADD.FTZ R160, R166, R157 ;  /* 0x0000009da6a07221 */ /* 0x002fe20000010000 */
[----:B------:R-:W-:Y:S01]  /*5970*/  F2FP.BF16.F32.PACK_AB R157, R175, R162 ;  /* 0x000000a2af9d723e */ /* 0x000fe200000010ff */
        /* <DEDUP_REMOVED lines=12> */
[----:B------:R-:W-:Y:S01]  /*5a40*/  FMUL.FTZ R144, R144, R12 ;  /* 0x0000000c90907220 */ /* 0x000fe20000410000 */
[----:B------:R-:W2:Y:S01]  /*5a50*/  MUFU.EX2 R21, R21 ;  /* 0x0000001500157308 */ /* 0x000ea20000000800 */
[----:B0-----:R-:W-:Y:S01]  /*5a60*/  FADD.FTZ R160, R22, R159 ;  /* 0x0000009f16a07221 */ /* 0x001fe20000010000 */
[----:B------:R-:W-:Y:S01]  /*5a70*/  F2FP.BF16.F32.PACK_AB R159, R181, R178 ;  /* 0x000000b2b59f723e */ /* 0x000fe200000010ff */
[-C--:B------:R-:W-:Y:S01]  /*5a80*/  FMUL.FTZ R145, R145, R12.reuse ;  /* 0x0000000c91917220 */ /* 0x080fe20000410000 */
[-C--:B------:R-:W-:Y:S01]  /*5a90*/  FMUL.FTZ R148, R148, R12.reuse ;  /* 0x0000000c94947220 */ /* 0x080fe20000410000 */
[----:B------:R-:W-:Y:S01]  /*5aa0*/  FMUL.FTZ R149, R149, R12 ;  /* 0x0000000c95957220 */ /* 0x000fe20000410000 */
        /* <DEDUP_REMOVED lines=81> */
[-C--:B------:R-:W-:Y:S01]  /*5fc0*/  FMUL.FTZ R142, R142, R11.reuse ;  /* 0x0000000b8e8e7220 */ /* 0x080fe20000410000 */
[----:B------:R0:W3:Y:S01]  /*5fd0*/  MUFU.EX2 R15, R165 ;  /* 0x000000a5000f7308 */ /* 0x0000e20000000800 */
[----:B-1----:R-:W-:Y:S01]  /*5fe0*/  F2FP.BF16.F32.PACK_AB R162, R179, R174 ;  /* 0x000000aeb3a2723e */ /* 0x002fe200000010ff */
[-C--:B------:R-:W-:Y:S01]  /*5ff0*/  FMUL.FTZ R143, R143, R11.reuse ;  /* 0x0000000b8f8f7220 */ /* 0x080fe20000410000 */
[-C--:B------:R-:W-:Y:S01]  /*6000*/  FMUL.FTZ R146, R146, R11.reuse ;  /* 0x0000000b92927220 */ /* 0x080fe20000410000 */
[-C--:B------:R-:W-:Y:S01]  /*6010*/  FMUL.FTZ R147, R147, R11.reuse ;  /* 0x0000000b93937220 */ /* 0x080fe20000410000 */
[-C--:B------:R-:W-:Y:S01]  /*6020*/  FMUL.FTZ R150, R150, R11.reuse ;  /* 0x0000000b96967220 */ /* 0x080fe20000410000 */
[----:B------:R-:W-:-:S02]  /*6030*/  FMUL.FTZ R151, R151, R11 ;  /* 0x0000000b97977220 */ /* 0x000fc40000410000 */
[----:B------:R-:W1:Y:S01]  /*6040*/  MUFU.EX2 R16, R16 ;  /* 0x0000001000107308 */ /* 0x000e620000000800 */
[----:B0-----:R-:W-:Y:S01]  /*6050*/  F2FP.BF16.F32.PACK_AB R165, R22, R23 ;  /* 0x0000001716a5723e */ /* 0x001fe200000010ff */
[----:B------:R-:W-:Y:S01]  /*6060*/  FADD.FTZ R22, R174, R163 ;  /* 0x000000a3ae167221 */ /* 0x000fe20000010000 */
[C---:B--2---:R-:W-:Y:S01]  /*6070*/  FADD.FTZ R5, R18.reuse, R5 ;  /* 0x0000000512057221 */ /* 0x044fe20000010000 */
[----:B------:R-:W-:Y:S02]  /*6080*/  F2FP.BF16.F32.PACK_AB R163, R18, R17 ;  /* 0x0000001112a3723e */ /* 0x000fe400000010ff */
[----:B------:R-:W-:Y:S02]  /*6090*/  FADD.FTZ R22, R179, R22 ;  /* 0x00000016b3167221 */ /* 0x000fe40000010000 */
[----:B------:R-:W0:Y:S02]  /*60a0*/  MUFU.EX2 R176, R189 ;  /* 0x000000bd00b07308 */ /* 0x000e240000000800 */
[----:B---3--:R-:W-:-:S06]  /*60b0*/  FADD.FTZ R21, R15, R22 ;  /* 0x000000160f157221 */ /* 0x008fcc0000010000 */
        /* <DEDUP_REMOVED lines=11> */
[----:B0-----:R-:W-:Y:S01]  /*6170*/  FADD.FTZ R16, R14, R5 ;  /* 0x000000050e107221 */ /* 0x001fe20000010000 */
[C---:B--2---:R-:W-:Y:S01]  /*6180*/  FADD.FTZ R4, R175.reuse, R4 ;  /* 0x00000004af047221 */ /* 0x044fe20000010000 */
[----:B------:R-:W-:Y:S02]  /*6190*/  F2FP.BF16.F32.PACK_AB R174, R175, R184 ;  /* 0x000000b8afae723e */ /* 0x000fe400000010ff */
[C---:B-1----:R-:W-:Y:S01]  /*61a0*/  FADD.FTZ R5, R13.reuse, R16 ;  /* 0x000000100d057221 */ /* 0x042fe20000010000 */
[----:B------:R-:W-:Y:S01]  /*61b0*/  F2FP.BF16.F32.PACK_AB R175, R13, R14 ;  /* 0x0000000e0daf723e */ /* 0x000fe200000010ff */
[----:B------:R-:W-:Y:S06]  /*61c0*/  @!P0 BRA `(.L_x_4533) ;  /* 0x0000000000048947 */ /* 0x000fec0003800000 */
[----:B------:R-:W-:Y:S01]  /*61d0*/  BPT.TRAP 0x1 ;  /* 0x000000040000795c */ /* 0x000fe20000300000 */
.L_x_4533:
[----:B------:R0:W1:Y:S01]  /*61e0*/  SYNCS.PHASECHK.TRANS64.TRYWAIT P1, [UR28+0x22850], R10 ;  /* 0x0228500aff0075a7 */ /* 0x000062000802015c */
[----:B------:R-:W-:Y:S05]  /*61f0*/  @!P0 BRA `(.L_x_4534) ;  /* 0x0000000000048947 */ /* 0x000fea0003800000 */
[----:B------:R-:W-:Y:S01]  /*6200*/  BPT.TRAP 0x1 ;  /* 0x000000040000795c */ /* 0x000fe20000300000 */
.L_x_4534:
[----:B-1----:R-:W-:Y:S05]  /*6210*/  @P1 BRA `(.L_x_4535) ;  /* 0x0000000000081947 */ /* 0x002fea0003800000 */
[----:B------:R-:W1:Y:S02]  /*6220*/  SYNCS.PHASECHK.TRANS64.TRYWAIT P1, [UR28+0x22850], R10 ;  /* 0x0228500aff0075a7 */ /* 0x000e64000802015c */
[----:B-1----:R-:W-:Y:S05]  /*6230*/  @!P1 BRA `(.L_x_4536) ;  /* 0x0000008c00a89947 */ /* 0x002fea0003800000 */
.L_x_4535:
        /* <DEDUP_REMOVED lines=39> */
.L_x_4537:
[----:B------:R-:W-:Y:S01]  /*64b0*/  UISETP.GT.AND UP0, UPT, UR27, UR26, UPT ;  /* 0x0000001a1b00728c */ /* 0x000fe2000bf04270 */
[----:B------:R-:W-:Y:S01]  /*64c0*/  IMAD.MOV.U32 R12, RZ, RZ, R9 ;  /* 0x000000ffff0c7224 */ /* 0x000fe200078e0009 */
[----:B------:R-:W-:Y:S01]  /*64d0*/  UIADD3 UR28, UR28, 0x22860, URZ ;  /* 0x000228601c1c7890 */ /* 0x000fe2000fffe03f */
[----:B-1----:R-:W-:Y:S01]  /*64e0*/  IMAD.MOV.U32 R11, RZ, RZ, R8 ;  /* 0x000000ffff0b7224 */ /* 0x002fe200078e0008 */
[----:B------:R-:W-:Y:S02]  /*64f0*/  UIADD3 UR27, UR27, -0x1, URZ ;  /* 0xffffffff1b1b7890 */ /* 0x000fe4000fffe03f */
[----:B------:R-:W-:Y:S01]  /*6500*/  PLOP3.LUT P1, PT, PT, PT, UP0, 0x80, 0x0 ;  /* 0x000000000000781c */ /* 0x000fe20003f2f008 */
[----:B------:R-:W-:-:S09]  /*6510*/  UPRMT UR28, UR25, 0x654, UR28 ;  /* 0x00000654191c7896 */ /* 0x000fd2000800001c */
[----:B------:R-:W-:Y:S03]  /*6520*/  SYNCS.ARRIVE.TRANS64.RED.A1T0 RZ, [UR28], RZ ;  /* 0x000000ffffff79a7 */ /* 0x000fe6000810041c */
[----:B------:R-:W-:Y:S05]  /*6530*/  @P1 BRA `(.L_x_4538) ;  /* 0xffffffd400741947 */ /* 0x000fea000383ffff */
.L_x_4527:
[----:B------:R-:W-:-:S06]  /*6540*/  UISETP.GE.AND UP0, UPT, UR27, UR41, UPT ;  /* 0x000000291b00728c */ /* 0x000fcc000bf06270 */
[----:B------:R-:W-:-:S13]  /*6550*/  PLOP3.LUT P1, PT, PT, PT, UP0, 0x80, 0x0 ;  /* 0x000000000000781c */ /* 0x000fda0003f2f008 */
[----:B------:R-:W-:Y:S05]  /*6560*/  @!P1 BRA `(.L_x_4539) ;  /* 0x0000002000b89947 */ /* 0x000fea0003800000 */
[----:B01----:R-:W-:Y:S01]  /*6570*/  MOV R10, R9 ;  /* 0x00000009000a7202 */ /* 0x003fe20000000f00 */
[----:B------:R-:W-:Y:S01]  /*6580*/  IMAD.MOV.U32 R21, RZ, RZ, R8 ;  /* 0x000000ffff157224 */ /* 0x000fe200078e0008 */
[----:B------:R-:W-:Y:S01]  /*6590*/  ULDC UR28, c[0x0][0x9d8] ;  /* 0x00027600001c7ab9 */ /* 0x000fe20000000800 */
[----:B------:R-:W-:-:S05]  /*65a0*/  ULDC UR7, c[0x0][0x988] ;  /* 0x0002620000077ab9 */ /* 0x000fca0000000800 */
.L_x_4550:
[----:B------:R-:W-:-:S04]  /*65b0*/  UIADD3 UR4, UR4, 0x1, URZ ;  /* 0x0000000104047890 */ /* 0x000fc8000fffe03f */
[----:B------:R-:W-:-:S04]  /*65c0*/  UISETP.NE.AND UP0, UPT, UR4, 0x2, UPT ;  /* 0x000000020400788c */ /* 0x000fc8000bf05270 */
[----:B------:R-:W-:Y:S02]  /*65d0*/  USEL UR10, URZ, 0x1, UP0 ;  /* 0x000000013f0a7887 */ /* 0x000fe40008000000 */
[----:B------:R-:W-:Y:S02]  /*65e0*/  USEL UR4, UR4, URZ, UP0 ;  /* 0x0000003f04047287 */ /* 0x000fe40008000000 */
[----:B------:R-:W-:Y:S01]  /*65f0*/  ULOP3.LUT UR5, UR5, UR10, URZ, 0x3c, !UPT ;  /* 0x0000000a05057292 */ /* 0x000fe2000f8e3c3f */
[----:B01----:R-:W-:Y:S11]  /*6600*/  @!P0 BRA `(.L_x_4540) ;  /* 0x0000000000048947 */ /* 0x003ff60003800000 */
[----:B------:R-:W-:Y:S01]  /*6610*/  BPT.TRAP 0x1 ;  /* 0x000000040000795c */ /* 0x000fe20000300000 */
.L_x_4540:
[----:B------:R-:W-:Y:S01]  /*6620*/  ULEA UR26, UR4, UR42, 0x3 ;  /* 0x0000002a041a7291 */ /* 0x000fe2000f8e183f */
[----:B------:R-:W-:-:S05]  /*6630*/  IMAD.U32 R6, RZ, RZ, UR5 ;  /* 0x00000005ff067e24 */ /* 0x000fca000f8e00ff */
[----:B------:R-:W-:-:S04]  /*6640*/  SHF.L.U32 R6, R6, 0x1f, RZ ;  /* 0x0000001f06067819 */ /* 0x000fc800000006ff */
[----:B------:R0:W1:Y:S01]  /*6650*/  SYNCS.PHASECHK.TRANS64.TRYWAIT P1, [UR26+0x22830], R6 ;  /* 0x02283006ff0075a7 */ /* 0x000062000802015a */
[----:B------:R-:W-:Y:S05]  /*6660*/  @!P0 BRA `(.L_x_4541) ;  /* 0x0000000000048947 */ /* 0x000fea0003800000 */
[----:B------:R-:W-:Y:S01]  /*6670*/  BPT.TRAP 0x1 ;  /* 0x000000040000795c */ /* 0x000fe20000300000 */
.L_x_4541:
[----:B-1----:R-:W-:Y:S05]  /*6680*/  @P1 BRA `(.L_x_4542) ;  /* 0x0000000000081947 */ /* 0x002fea0003800000 */
[----:B------:R-:W1:Y:S02]  /*6690*/  SYNCS.PHASECHK.TRANS64.TRYWAIT P1, [UR26+0x22830], R6 ;  /* 0x02283006ff0075a7 */ /* 0x000e64000802015a */
[----:B-1----:R-:W-:Y:S05]  /*66a0*/  @!P1 BRA `(.L_x_4543) ;  /* 0x0000008800a49947 */ /* 0x002fea0003800000 */
.L_x_4542:
[----:B------:R-:W-:Y:S01]  /*66b0*/  UIMAD UR10, UR4, 0x300, UR6 ;  /* 0x00000300040a78a4 */ /* 0x000fe2000f8e0206 */
[----:B------:R-:W-:Y:S01]  /*66c0*/  WARPGROUP.ARRIVE ;  /* 0x00000000000079c5 */ /* 0x000fe20000000000 */
[----:B------:R-:W-:Y:S01]  /*66d0*/  UMOV UR11, 0x40000040 ;  /* 0x40000040000b7882 */ /* 0x000fe20000000000 */
[----:B------:R-:W-:Y:S01]  /*66e0*/  UMOV UR15, 0x40000040 ;  /* 0x40000040000f7882 */ /* 0x000fe20000000000 */
[----:B------:R-:W-:Y:S02]  /*66f0*/  UIADD3 UR14, UR10, 0x2, URZ ;  /* 0x000000020a0e7890 */ /* 0x000fe4000fffe03f */
        /* <DEDUP_REMOVED lines=18> */
.L_x_4544:
[----:B------:R-:W-:Y:S01]  /*6820*/  FMUL.FTZ R22, R152, UR28 ;  /* 0x0000001c98167c20 */ /* 0x000fe20008410000 */
[----:B------:R-:W-:Y:S01]  /*6830*/  FMUL.FTZ R9, R153, UR28 ;  /* 0x0000001c99097c20 */ /* 0x000fe20008410000 */
[----:B------:R-:W-:Y:S01]  /*6840*/  FMUL.FTZ R152, R156, UR28 ;  /* 0x0000001c9c987c20 */ /* 0x000fe20008410000 */
[----:B------:R-:W-:Y:S01]  /*6850*/  FMUL.FTZ R23, R157, UR28 ;  /* 0x0000001c9d177c20 */ /* 0x000fe20008410000 */
[----:B-1----:R-:W-:Y:S01]  /*6860*/  FMUL.FTZ R7, R154, UR28 ;  /* 0x0000001c9a077c20 */ /* 0x002fe20008410000 */
        /* <DEDUP_REMOVED lines=51> */
[----:B------:R-:W-:-:S04]  /*6ba0*/  UIADD3 UR10, UR26, 0x22840, URZ ;  /* 0x000228401a0a7890 */ /* 0x000fc8000fffe03f */
[----:B------:R-:W-:Y:S02]  /*6bb0*/  UPRMT UR10, UR25, 0x654, UR10 ;  /* 0x00000654190a7896 */ /* 0x000fe4000800000a */
[----:B------:R-:W3:Y:S01]  /*6bc0*/  MUFU.TANH R201, R201 ;  /* 0x000000c900c97308 */ /* 0x000ee20000002400 */
[----:B----4-:R-:W-:-:S06]  /*6bd0*/  FMNMX.FTZ R155, R153, R8, !PT ;  /* 0x00000008999b7209 */ /* 0x010fcc0007810000 */
[----:B------:R-:W-:Y:S01]  /*6be0*/  SYNCS.ARRIVE.TRANS64.RED.A1T0 RZ, [UR10], RZ ;  /* 0x000000ffffff79a7 */ /* 0x000fe2000810040a */
        /* <DEDUP_REMOVED lines=24> */
[----:B------:R-:W-:-:S06]  /*6d70*/  FMUL.FTZ R155, R175, UR28 ;  /* 0x0000001caf9b7c20 */ /* 0x000fcc0008410000 */
        /* <DEDUP_REMOVED lines=9> */
[----:B---3--:R-:W-:Y:S01]  /*6e10*/  FMNMX.FTZ R159, R192, R157, !PT ;  /* 0x0000009dc09f7209 */ /* 0x008fe20007810000 */
[----:B------:R-:W-:-:S06]  /*6e20*/  FMUL.FTZ R157, R179, UR28 ;  /* 0x0000001cb39d7c20 */ /* 0x000fcc0008410000 */
[----:B------:R-:W3:Y:S01]  /*6e30*/  MUFU.TANH R11, R11 ;  /* 0x0000000b000b7308 */ /* 0x000ee20000002400 */
[----:B----4-:R-:W-:Y:S01]  /*6e40*/  FMNMX.FTZ R8, R188, R159, !PT ;  /* 0x0000009fbc087209 */ /* 0x010fe20007810000 */
[----:B------:R-:W-:-:S04]  /*6e50*/  FMUL.FTZ R159, R183, UR28 ;  /* 0x0000001cb79f7c20 */ /* 0x000fc80008410000 */
[----:B------:R-:W4:Y:S02]  /*6e60*/  SHFL.BFLY PT, R163, R8, 0x2, 0x1f ;  /* 0x0c401f0008a37f89 */ /* 0x000f2400000e0000 */
[----:B------:R-:W5:Y:S08]  /*6e70*/  MUFU.TANH R12, R12 ;  /* 0x0000000c000c7308 */ /* 0x000f700000002400 */
[----:B------:R-:W0:Y:S08]  /*6e80*/  MUFU.TANH R13, R13 ;  /* 0x0000000d000d7308 */ /* 0x000e300000002400 */
[----:B------:R-:W2:Y:S01]  /*6e90*/  MUFU.TANH R14, R14 ;  /* 0x0000000e000e7308 */ /* 0x000ea20000002400 */
[----:B----4-:R-:W-:Y:S01]  /*6ea0*/  FMNMX.FTZ R168, R8, R163, !PT ;  /* 0x000000a308a87209 */ /* 0x010fe20007810000 */
[----:B------:R-:W-:-:S06]  /*6eb0*/  FMUL.FTZ R163, R191, UR28 ;  /* 0x0000001cbfa37c20 */ /* 0x000fcc0008410000 */
[----:B------:R-:W4:Y:S01]  /*6ec0*/  MUFU.TANH R15, R15 ;  /* 0x0000000f000f7308 */ /* 0x000f220000002400 */
[----:B------:R-:W1:Y:S07]  /*6ed0*/  SHFL.BFLY PT, R173, R168, 0x1, 0x1f ;  /* 0x0c201f00a8ad7f89 */ /* 0x000e6e00000e0000 */
[----:B------:R-:W4:Y:S08]  /*6ee0*/  MUFU.TANH R16, R16 ;  /* 0x0000001000107308 */ /* 0x000f300000002400 */
[----:B------:R-:W4:Y:S08]  /*6ef0*/  MUFU.TANH R17, R17 ;  /* 0x0000001100117308 */ /* 0x000f300000002400 */
[----:B------:R-:W4:Y:S01]  /*6f00*/  MUFU.TANH R18, R18 ;  /* 0x0000001200127308 */ /* 0x000f220000002400 */
[----:B-1----:R-:W-:-:S02]  /*6f10*/  FMNMX.FTZ R8, R168, R173, !PT ;  /* 0x000000ada8087209 */ /* 0x002fc40007810000 */
[----:B------:R-:W-:-:S03]  /*6f20*/  FMNMX.FTZ R168, R7, R10, !PT ;  /* 0x0000000a07a87209 */ /* 0x000fc60007810000 */
[C---:B------:R-:W-:Y:S01]  /*6f30*/  FMUL.FTZ R186, R8.reuse, UR7 ;  /* 0x0000000708ba7c20 */ /* 0x040fe20008410000 */
[----:B---3--:R-:W-:Y:S01]  /*6f40*/  FMNMX.FTZ R173, R11, R168, !PT ;  /* 0x000000a80bad7209 */ /* 0x008fe20007810000 */
[----:B------:R-:W1:Y:S01]  /*6f50*/  MUFU.TANH R19, R19 ;  /* 0x0000001300137308 */ /* 0x000e620000002400 */
[----:B------:R-:W-:Y:S01]  /*6f60*/  FADD.FTZ R21, -R8, R21 ;  /* 0x0000001508157221 */ /* 0x000fe20000010100 */
        /* <DEDUP_REMOVED lines=9> */
[----:B--2---:R-:W-:Y:S01]  /*7000*/  FMNMX.FTZ R22, R14, R9, !PT ;  /* 0x000000090e167209 */ /* 0x004fe20007810000 */
[--C-:B------:R-:W-:Y:S01]  /*7010*/  FFMA.FTZ R180, R172, UR7, -R186.reuse ;  /* 0x00000007acb47c23 */ /* 0x100fe200080108ba */
[--C-:B------:R-:W-:Y:S01]  /*7020*/  FFMA.FTZ R170, R152, UR7, -R186.reuse ;  /* 0x0000000798aa7c23 */ /* 0x100fe200080108ba */
[--C-:B------:R-:W-:Y:S01]  /*7030*/  FFMA.FTZ R177, R153, UR7, -R186.reuse ;  /* 0x0000000799b17c23 */ /* 0x100fe200080108ba */
[----:B----4-:R-:W-:Y:S01]  /*7040*/  FMNMX.FTZ R9, R15, R22, !PT ;  /* 0x000000160f097209 */ /* 0x010fe20007810000 */
[----:B------:R-:W2:Y:S01]  /*7050*/  MUFU.TANH R155, R155 ;  /* 0x0000009b009b7308 */ /* 0x000ea20000002400 */
[--C-:B------:R-:W-:Y:S01]  /*7060*/  FFMA.FTZ R179, R181, UR7, -R186.reuse ;  /* 0x00000007b5b37c23 */ /* 0x100fe200080108ba */
[--C-:B------:R-:W-:Y:S01]  /*7070*/  FFMA.FTZ R172, R189, UR7, -R186.reuse ;  /* 0x00000007bdac7c23 */ /* 0x100fe200080108ba */
[----:B------:R-:W-:Y:S01]  /*7080*/  FMNMX.FTZ R22, R16, R9, !PT ;  /* 0x0000000910167209 */ /* 0x000fe20007810000 */
        /* <DEDUP_REMOVED lines=11> */
[----:B-1----:R-:W-:Y:S01]  /*7140*/  FMNMX.FTZ R9, R19, R22, !PT ;  /* 0x0000001613097209 */ /* 0x002fe20007810000 */
[----:B------:R-:W1:Y:S01]  /*7150*/  MUFU.TANH R157, R157 ;  /* 0x0000009d009d7308 */ /* 0x000e620000002400 */
[----:B------:R-:W-:Y:S01]  /*7160*/  FFMA.FTZ R189, R188, UR7, -R186 ;  /* 0x00000007bcbd7c23 */ /* 0x000fe200080108ba */
[----:B------:R-:W-:Y:S01]  /*7170*/  FMUL.FTZ R21, R21, UR7 ;  /* 0x0000000715157c20 */ /* 0x000fe20008410000 */
[----:B0-----:R-:W-:-:S04]  /*7180*/  FMNMX.FTZ R22, R20, R9, !PT ;  /* 0x0000000914167209 */ /* 0x001fc80007810000 */
[----:B--2---:R-:W-:Y:S01]  /*7190*/  FMNMX.FTZ R9, R155, R22, !PT ;  /* 0x000000169b097209 */ /* 0x004fe20007810000 */
[----:B------:R-:W0:Y:S03]  /*71a0*/  MUFU.TANH R158, R158 ;  /* 0x0000009e009e7308 */ /* 0x000e260000002400 */
[----:B---3--:R-:W-:-:S05]  /*71b0*/  FMNMX.FTZ R22, R156, R9, !PT ;  /* 0x000000099c167209 */ /* 0x008fca0007810000 */
        /* <DEDUP_REMOVED lines=18> */
[----:B------:R2:W-:Y:S01]  /*72e0*/  MUFU.EX2 R168, R175 ;  /* 0x000000af00a87308 */ /* 0x0005e20000000800 */
[----:B-1----:R-:W-:-:S07]  /*72f0*/  FMNMX.FTZ R22, R166, R9, !PT ;  /* 0x00000009a6167209 */ /* 0x002fce0007810000 */
[----:B------:R-:W1:Y:S01]  /*7300*/  MUFU.EX2 R21, R21 ;  /* 0x0000001500157308 */ /* 0x000e620000000800 */
[----:B0-----:R-:W-:Y:S01]  /*7310*/  FMNMX.FTZ R9, R167, R22, !PT ;  /* 0x00000016a7097209 */ /* 0x001fe20007810000 */
[--C-:B--2---:R-:W-:Y:S01]  /*7320*/  FFMA.FTZ R175, R200, UR7, -R186.reuse ;  /* 0x00000007c8af7c23 */ /* 0x104fe200080108ba */
[----:B------:R-:W-:-:S03]  /*7330*/  FFMA.FTZ R22, R204, UR7, -R186 ;  /* 0x00000007cc167c23 */ /* 0x000fc600080108ba */
[----:B------:R-:W0:Y:S02]  /*7340*/  SHFL.BFLY PT, R154, R9, 0x2, 0x1f ;  /* 0x0c401f00099a7f89 */ /* 0x000e2400000e0000 */
[----:B------:R-:W2:Y:S08]  /*7350*/  MUFU.EX2 R187, R187 ;  /* 0x000000bb00bb7308 */ /* 0x000eb00000000800 */
        /* <DEDUP_REMOVED lines=14> */
[----:B0-----:R-:W-:Y:S01]  /*7440*/  FMNMX.FTZ R169, R9, R154, !PT ;  /* 0x0000009a09a97209 */ /* 0x001fe20007810000 */
[--C-:B------:R-:W-:Y:S01]  /*7450*/  FFMA.FTZ R154, R185, UR7, -R186.reuse ;  /* 0x00000007b99a7c23 */ /* 0x100fe200080108ba */
[----:B------:R-:W-:Y:S01]  /*7460*/  FFMA.FTZ R185, R193, UR7, -R186 ;  /* 0x00000007c1b97c23 */ /* 0x000fe200080108ba */
[----:B------:R-:W0:Y:S01]  /*7470*/  MUFU.EX2 R176, R176 ;  /* 0x000000b000b07308 */ /* 0x000e220000000800 */
[-C--:B------:R-:W-:Y:S01]  /*7480*/  FMUL.FTZ R48, R48, R21.reuse ;  /* 0x0000001530307220 */ /* 0x080fe20000410000 */
[----:B------:R-:W4:Y:S01]  /*7490*/  SHFL.BFLY PT, R174, R169, 0x1, 0x1f ;  /* 0x0c201f00a9ae7f89 */ /* 0x000f2200000e0000 */
        /* <DEDUP_REMOVED lines=23> */
[----:B----4-:R-:W-:Y:S01]  /*7610*/  FMNMX.FTZ R9, R169, R174, !PT ;  /* 0x000000aea9097209 */ /* 0x010fe20007810000 */
        /* <DEDUP_REMOVED lines=19> */
[----:B------:R-:W-:Y:S01]  /*7750*/  FFMA.FTZ R156, R21, R4, R168 ;  /* 0x00000004159c7223 */ /* 0x000fe200000100a8 */
[--C-:B------:R-:W-:Y:S01]  /*7760*/  FFMA.FTZ R13, R18, UR7, -R186.reuse ;  /* 0x00000007120d7c23 */ /* 0x100fe200080108ba */
[----:B------:R-:W-:Y:S01]  /*7770*/  FFMA.FTZ R18, R19, UR7, -R186 ;  /* 0x0000000713127c23 */ /* 0x000fe200080108ba */
[----:B------:R-:W4:Y:S01]  /*7780*/  MUFU.EX2 R169, R169 ;  /* 0x000000a900a97308 */ /* 0x000f220000000800 */
[----:B--2---:R-:W-:Y:S01]  /*7790*/  FADD.FTZ R19, R187, R156 ;  /* 0x0000009cbb137221 */ /* 0x004fe20000010000 */
[--C-:B------:R-:W-:Y:S01]  /*77a0*/  FFMA.FTZ R4, R158, UR7, -R186.reuse ;  /* 0x000000079e047c23 */ /* 0x100fe200080108ba */
[--C-:B------:R-:W-:Y:S01]  /*77b0*/  FFMA.FTZ R15, R20, UR7, -R186.reuse ;  /* 0x00000007140f7c23 */ /* 0x100fe200080108ba */
[--C-:B------:R-:W-:Y:S01]  /*77c0*/  FFMA.FTZ R20, R155, UR7, -R186.reuse ;  /* 0x000000079b147c23 */ /* 0x100fe200080108ba */
[----:B---3--:R-:W-:Y:S01]  /*77d0*/  FADD.FTZ R158, R170, R19 ;  /* 0x00000013aa9e7221 */ /* 0x008fe20000010000 */
[--C-:B------:R-:W-:Y:S01]  /*77e0*/  FFMA.FTZ R190, R157, UR7, -R186.reuse ;  /* 0x000000079dbe7c23 */ /* 0x100fe200080108ba */
[----:B------:R-:W-:Y:S01]  /*77f0*/  FFMA.FTZ R159, R159, UR7, -R186 ;  /* 0x000000079f9f7c23 */ /* 0x000fe200080108ba */
[----:B------:R-:W2:Y:S01]  /*7800*/  MUFU.EX2 R188, R188 ;  /* 0x000000bc00bc7308 */ /* 0x000ea20000000800 */
[----:B-1----:R-:W-:Y:S01]  /*7810*/  FADD.FTZ R19, R191, R158 ;  /* 0x0000009ebf137221 */ /* 0x002fe20000010000 */
[--C-:B------:R-:W-:Y:S01]  /*7820*/  FFMA.FTZ R155, R162, UR7, -R186.reuse ;  /* 0x00000007a29b7c23 */ /* 0x100fe200080108ba */
[--C-:B------:R-:W-:Y:S01]  /*7830*/  FFMA.FTZ R163, R163, UR7, -R186.reuse ;  /* 0x00000007a3a37c23 */ /* 0x100fe200080108ba */
[----:B------:R-:W-:Y:S01]  /*7840*/  FFMA.FTZ R193, R166, UR7, -R186 ;  /* 0x00000007a6c17c23 */ /* 0x000fe200080108ba */
[----:B0-----:R-:W-:Y:S01]  /*7850*/  FADD.FTZ R158, R176, R19 ;  /* 0x00000013b09e7221 */ /* 0x001fe20000010000 */
[----:B-----5:R-:W-:Y:S01]  /*7860*/  F2FP.BF16.F32.PACK_AB R166, R184, R175 ;  /* 0x000000afb8a6723e */ /* 0x020fe200000010ff */
[----:B------:R-:W-:Y:S01]  /*7870*/  FMUL.FTZ R100, R100, R21 ;  /* 0x0000001564647220 */ /* 0x000fe20000410000 */
[----:B------:R-:W0:Y:S01]  /*7880*/  MUFU.EX2 R171, R171 ;  /* 0x000000ab00ab7308 */ /* 0x000e220000000800 */
[----:B----4-:R-:W-:Y:S01]  /*7890*/  FFMA.FTZ R5, R10, R5, R169 ;  /* 0x000000050a057223 */ /* 0x010fe200000100a9 */
[----:B------:R-:W-:Y:S01]  /*78a0*/  FADD.FTZ R158, R177, R158 ;  /* 0x0000009eb19e7221 */ /* 0x000fe20000010000 */
[----:B------:R-:W-:Y:S01]  /*78b0*/  F2FP.BF16.F32.PACK_AB R168, R187, R168 ;  /* 0x000000a8bba8723e */ /* 0x000fe200000010ff */
[----:B------:R-:W-:Y:S01]  /*78c0*/  FMUL.FTZ R101, R101, R21 ;  /* 0x0000001565657220 */ /* 0x000fe20000410000 */
[----:B------:R-:W-:Y:S01]  /*78d0*/  F2FP.BF16.F32.PACK_AB R170, R191, R170 ;  /* 0x000000aabfaa723e */ /* 0x000fe200000010ff */
[----:B------:R-:W-:Y:S01]  /*78e0*/  FADD.FTZ R157, R175, R158 ;  /* 0x0000009eaf9d7221 */ /* 0x000fe20000010000 */
[----:B------:R-:W-:Y:S01]  /*78f0*/  FFMA.FTZ R158, R165, UR7, -R186 ;  /* 0x00000007a59e7c23 */ /* 0x000fe200080108ba */
        /* <DEDUP_REMOVED lines=17> */
[----:B-1----:R-:W-:Y:S01]  /*7a10*/  FADD.FTZ R156, R12, R5 ;  /* 0x000000050c9c7221 */ /* 0x002fe20000010000 */
[----:B------:R-:W-:Y:S01]  /*7a20*/  FFMA.FTZ R5, R160, UR7, -R186 ;  /* 0x00000007a0057c23 */ /* 0x000fe200080108ba */
[----:B------:R-:W-:Y:S01]  /*7a30*/  F2FP.BF16.F32.PACK_AB R171, R12, R171 ;  /* 0x000000ab0cab723e */ /* 0x000fe200000010ff */
        /* <DEDUP_REMOVED lines=15> */
[--C-:B------:R-:W-:Y:S01]  /*7b30*/  FFMA.FTZ R19, R164, UR7, -R186.reuse ;  /* 0x00000007a4137c23 */ /* 0x100fe200080108ba */
[----:B------:R-:W-:Y:S01]  /*7b40*/  F2FP.BF16.F32.PACK_AB R164, R177, R176 ;  /* 0x000000b0b1a4723e */ /* 0x000fe200000010ff */
[-C--:B------:R-:W-:Y:S01]  /*7b50*/  FMUL.FTZ R145, R145, R21.reuse ;  /* 0x0000001591917220 */ /* 0x080fe20000410000 */
[-C--:B------:R-:W-:Y:S01]  /*7b60*/  FMUL.FTZ R148, R148, R21.reuse ;  /* 0x0000001594947220 */ /* 0x080fe20000410000 */
[----:B------:R-:W-:Y:S01]  /*7b70*/  FMUL.FTZ R149, R149, R21 ;  /* 0x0000001595957220 */ /* 0x000fe20000410000 */
        /* <DEDUP_REMOVED lines=41> */
[----:B-1----:R-:W-:Y:S01]  /*7e10*/  FFMA.FTZ R192, R161, UR7, -R186 ;  /* 0x00000007a1c07c23 */ /* 0x002fe200080108ba */
[----:B------:R-:W-:Y:S01]  /*7e20*/  FADD.FTZ R161, R11, R156 ;  /* 0x0000009c0ba17221 */ /* 0x000fe20000010000 */
[----:B------:R-:W-:Y:S01]  /*7e30*/  FADD.FTZ R156, R184, R157 ;  /* 0x0000009db89c7221 */ /* 0x000fe20000010000 */
[----:B------:R-:W-:Y:S01]  /*7e40*/  FFMA.FTZ R186, R167, UR7, -R186 ;  /* 0x00000007a7ba7c23 */ /* 0x000fe200080108ba */
[C---:B--2---:R-:W-:Y:S01]  /*7e50*/  F2FP.BF16.F32.PACK_AB R167, R16.reuse, R11 ;  /* 0x0000000b10a7723e */ /* 0x044fe200000010ff */
[----:B------:R-:W-:Y:S01]  /*7e60*/  FADD.FTZ R160, R16, R161 ;  /* 0x000000a110a07221 */ /* 0x000fe20000010000 */
[----:B------:R-:W-:Y:S01]  /*7e70*/  FADD.FTZ R157, R173, R156 ;  /* 0x0000009cad9d7221 */ /* 0x000fe20000010000 */
[----:B------:R-:W1:Y:S01]  /*7e80*/  MUFU.EX2 R180, R180 ;  /* 0x000000b400b47308 */ /* 0x000e620000000800 */
[-C--:B------:R-:W-:Y:S01]  /*7e90*/  FMUL.FTZ R95, R95, R10.reuse ;  /* 0x0000000a5f5f7220 */ /* 0x080fe20000410000 */
[----:B0-----:R-:W-:Y:S01]  /*7ea0*/  FADD.FTZ R161, R13, R160 ;  /* 0x000000a00da17221 */ /* 0x001fe20000010000 */
[----:B---3--:R-:W-:Y:S01]  /*7eb0*/  FADD.FTZ R156, R178, R157 ;  /* 0x0000009db29c7221 */ /* 0x008fe20000010000 */
[-C--:B------:R-:W-:Y:S01]  /*7ec0*/  FMUL.FTZ R98, R98, R10.reuse ;  /* 0x0000000a62627220 */ /* 0x080fe20000410000 */
[-C--:B------:R-:W-:Y:S01]  /*7ed0*/  FMUL.FTZ R99, R99, R10.reuse ;  /* 0x0000000a63637220 */ /* 0x080fe20000410000 */
[----:B----4-:R-:W-:Y:S01]  /*7ee0*/  FADD.FTZ R160, R18, R161 ;  /* 0x000000a112a07221 */ /* 0x010fe20000010000 */
[----:B-----5:R-:W-:Y:S01]  /*7ef0*/  FADD.FTZ R157, R153, R156 ;  /* 0x0000009c999d7221 */ /* 0x020fe20000010000 */
[----:B------:R-:W0:Y:S01]  /*7f00*/  MUFU.EX2 R20, R20 ;  /* 0x0000001400147308 */ /* 0x000e220000000800 */
[-C--:B------:R-:W-:Y:S01]  /*7f10*/  FMUL.FTZ R102, R102, R10.reuse ;  /* 0x0000000a66667220 */ /* 0x080fe20000410000 */
[----:B------:R-:W-:Y:S01]  /*7f20*/  FADD.FTZ R161, R15, R160 ;  /* 0x000000a00fa17221 */ /* 0x000fe20000010000 */
[-C--:B------:R-:W-:Y:S01]  /*7f30*/  FMUL.FTZ R103, R103, R10.reuse ;  /* 0x0000000a67677220 */ /* 0x080fe20000410000 */
[-C--:B------:R-:W-:Y:S01]  /*7f40*/  FMUL.FTZ R106, R106, R10.reuse ;  /* 0x0000000a6a6a7220 */ /* 0x080fe20000410000 */
[-C--:B------:R-:W-:Y:S01]  /*7f50*/  FMUL.FTZ R107, R107, R10.reuse ;  /* 0x0000000a6b6b7220 */ /* 0x080fe20000410000 */
[-C--:B------:R-:W-:Y:S01]  /*7f60*/  FMUL.FTZ R110, R110, R10.reuse ;  /* 0x0000000a6e6e7220 */ /* 0x080fe20000410000 */
[-C--:B------:R-:W-:Y:S01]  /*7f70*/  FMUL.FTZ R111, R111, R10.reuse ;  /* 0x0000000a6f6f7220 */ /* 0x080fe20000410000 */
[----:B------:R-:W2:Y:S01]  /*7f80*/  MUFU.EX2 R23, R23 ;  /* 0x0000001700177308 */ /* 0x000ea20000000800 */
        /* <DEDUP_REMOVED lines=8> */
[----:B0-----:R-:W-:Y:S01]  /*8010*/  FADD.FTZ R160, R20, R161 ;  /* 0x000000a114a07221 */ /* 0x001fe20000010000 */
[----:B------:R-:W-:Y:S01]  /*8020*/  F2FP.BF16.F32.PACK_AB R161, R18, R13 ;  /* 0x0000000d12a1723e */ /* 0x000fe200000010ff */
        /* <DEDUP_REMOVED lines=15> */
[----:B------:R-:W-:Y:S01]  /*8120*/  F2FP.BF16.F32.PACK_AB R160, R178, R173 ;  /* 0x000000adb2a0723e */ /* 0x000fe200000010ff */
[-C--:B------:R-:W-:Y:S01]  /*8130*/  FMUL.FTZ R146, R146, R10.reuse ;  /* 0x0000000a92927220 */ /* 0x080fe20000410000 */
[-C--:B------:R-:W-:Y:S01]  /*8140*/  FMUL.FTZ R147, R147, R10.reuse ;  /* 0x0000000a93937220 */ /* 0x080fe20000410000 */
[-C--:B------:R-:W-:Y:S01]  /*8150*/  FMUL.FTZ R150, R150, R10.reuse ;  /* 0x0000000a96967220 */ /* 0x080fe20000410000 */
[----:B------:R-:W-:-:S02]  /*8160*/  FMUL.FTZ R151, R151, R10 ;  /* 0x0000000a97977220 */ /* 0x000fc40000410000 */
[----:B------:R-:W1:Y:S01]  /*8170*/  MUFU.EX2 R22, R22 ;  /* 0x0000001600167308 */ /* 0x000e620000000800 */
[C---:B0-----:R-:W-:Y:S01]  /*8180*/  FADD.FTZ R157, R182.reuse, R157 ;  /* 0x0000009db69d7221 */ /* 0x041fe20000010000 */
[----:B------:R-:W-:-:S06]  /*8190*/  F2FP.BF16.F32.PACK_AB R156, R182, R23 ;  /* 0x00000017b69c723e */ /* 0x000fcc00000010ff */
[----:B------:R-:W0:Y:S01]  /*81a0*/  MUFU.EX2 R4, R4 ;  /* 0x0000000400047308 */ /* 0x000e220000000800 */
[----:B--2---:R-:W-:-:S07]  /*81b0*/  FADD.FTZ R7, R190, R7 ;  /* 0x00000007be077221 */ /* 0x004fce0000010000 */
[----:B------:R-:W2:Y:S01]  /*81c0*/  MUFU.EX2 R179, R179 ;  /* 0x000000b300b37308 */ /* 0x000ea20000000800 */
[----:B-1----:R-:W-:Y:S01]  /*81d0*/  FADD.FTZ R14, R22, R157 ;  /* 0x0000009d160e7221 */ /* 0x002fe20000010000 */
        /* <DEDUP_REMOVED lines=20> */
[----:B------:R2:W3:Y:S01]  /*8320*/  MUFU.EX2 R12, R163 ;  /* 0x000000a3000c7308 */ /* 0x0004e20000000800 */
[----:B-1----:R-:W-:-:S07]  /*8330*/  FADD.FTZ R7, R155, R16 ;  /* 0x000000109b077221 */ /* 0x002fce0000010000 */
[----:B------:R-:W1:Y:S01]  /*8340*/  MUFU.EX2 R172, R172 ;  /* 0x000000ac00ac7308 */ /* 0x000e620000000800 */
[C---:B0-----:R-:W-:Y:S01]  /*8350*/  FADD.FTZ R11, R183.reuse, R18 ;  /* 0x00000012b70b7221 */ /* 0x041fe20000010000 */
[----:B--2---:R-:W-:Y:S02]  /*8360*/  F2FP.BF16.F32.PACK_AB R163, R20, R15 ;  /* 0x0000000f14a3723e */ /* 0x004fe400000010ff */
[----:B------:R-:W-:-:S04]  /*8370*/  F2FP.BF16.F32.PACK_AB R154, R183, R154 ;  /* 0x0000009ab79a723e */ /* 0x000fc800000010ff */
[----:B------:R-:W0:Y:S01]  /*8380*/  MUFU.EX2 R19, R19 ;  /* 0x0000001300137308 */ /* 0x000e220000000800 */
[C---:B---3--:R-:W-:Y:S01]  /*8390*/  FADD.FTZ R4, R12.reuse, R7 ;  /* 0x000000070c047221 */ /* 0x048fe20000010000 */
[----:B------:R-:W-:-:S06]  /*83a0*/  F2FP.BF16.F32.PACK_AB R155, R12, R155 ;  /* 0x0000009b0c9b723e */ /* 0x000fcc00000010ff */
[----:B------:R-:W2:Y:S01]  /*83b0*/  MUFU.EX2 R185, R185 ;  /* 0x000000b900b97308 */ /* 0x000ea20000000800 */
[----:B-1----:R-:W-:-:S07]  /*83c0*/  FADD.FTZ R16, R172, R11 ;  /* 0x0000000bac107221 */ /* 0x002fce0000010000 */
[----:B------:R1:W3:Y:S01]  /*83d0*/  MUFU.EX2 R14, R158 ;  /* 0x0000009e000e7308 */ /* 0x0002e20000000800 */
[----:B0-----:R-:W-:-:S07]  /*83e0*/  FADD.FTZ R5, R19, R4 ;  /* 0x0000000413057221 */ /* 0x001fce0000010000 */
[----:B------:R-:W0:Y:S01]  /*83f0*/  MUFU.EX2 R175, R193 ;  /* 0x000000c100af7308 */ /* 0x000e220000000800 */
[----:B--2---:R-:W-:Y:S01]  /*8400*/  FADD.FTZ R7, R185, R16 ;  /* 0x00000010b9077221 */ /* 0x004fe20000010000 */
[----:B-1----:R-:W-:Y:S02]  /*8410*/  F2FP.BF16.F32.PACK_AB R158, R179, R22 ;  /* 0x00000016b39e723e */ /* 0x002fe400000010ff */
[----:B------:R-:W-:Y:S01]  /*8420*/  F2FP.BF16.F32.PACK_AB R172, R185, R172 ;  /* 0x000000acb9ac723e */ /* 0x000fe200000010ff */
[----:B------:R-:W-:-:S03]  /*8430*/  FADD.FTZ R12, R174, R7 ;  /* 0x00000007ae0c7221 */ /* 0x000fc60000010000 */
[----:B------:R-:W1:Y:S01]  /*8440*/  MUFU.EX2 R189, R189 ;  /* 0x000000bd00bd7308 */ /* 0x000e620000000800 */
[C---:B---3--:R-:W-:Y:S01]  /*8450*/  FADD.FTZ R4, R14.reuse, R5 ;  /* 0x000000050e047221 */ /* 0x048fe20000010000 */
[----:B------:R-:W-:-:S06]  /*8460*/  F2FP.BF16.F32.PACK_AB R173, R14, R19 ;  /* 0x000000130ead723e */ /* 0x000fcc00000010ff */
[----:B------:R-:W2:Y:S01]  /*8470*/  MUFU.EX2 R186, R186 ;  /* 0x000000ba00ba7308 */ /* 0x000ea20000000800 */
[----:B0-----:R-:W-:Y:S01]  /*8480*/  FADD.FTZ R5, R175, R4 ;  /* 0x00000004af057221 */ /* 0x001fe20000010000 */
[C---:B-1----:R-:W-:Y:S01]  /*8490*/  FADD.FTZ R4, R189.reuse, R12 ;  /* 0x0000000cbd047221 */ /* 0x042fe20000010000 */
[----:B------:R-:W-:Y:S02]  /*84a0*/  F2FP.BF16.F32.PACK_AB R174, R189, R174 ;  /* 0x000000aebdae723e */ /* 0x000fe400000010ff */
[C---:B--2---:R-:W-:Y:S01]  /*84b0*/  FADD.FTZ R5, R186.reuse, R5 ;  /* 0x00000005ba057221 */ /* 0x044fe20000010000 */
[----:B------:R-:W-:Y:S01]  /*84c0*/  F2FP.BF16.F32.PACK_AB R175, R186, R175 ;  /* 0x000000afbaaf723e */ /* 0x000fe200000010ff */
[----:B------:R-:W-:Y:S06]  /*84d0*/  @!P0 BRA `(.L_x_4545) ;  /* 0x0000000000048947 */ /* 0x000fec0003800000 */
[----:B------:R-:W-:Y:S01]  /*84e0*/  BPT.TRAP 0x1 ;  /* 0x000000040000795c */ /* 0x000fe20000300000 */
.L_x_4545:
[----:B------:R0:W1:Y:S01]  /*84f0*/  SYNCS.PHASECHK.TRANS64.TRYWAIT P1, [UR26+0x22850], R6 ;  /* 0x02285006ff0075a7 */ /* 0x000062000802015a */
[----:B------:R-:W-:Y:S05]  /*8500*/  @!P0 BRA `(.L_x_4546) ;  /* 0x0000000000048947 */ /* 0x000fea0003800000 */
[----:B------:R-:W-:Y:S01]  /*8510*/  BPT.TRAP 0x1 ;  /* 0x000000040000795c */ /* 0x000fe20000300000 */
.L_x_4546:
[----:B-1----:R-:W-:Y:S05]  /*8520*/  @P1 BRA `(.L_x_4547) ;  /* 0x0000000000081947 */ /* 0x002fea0003800000 */
[----:B------:R-:W1:Y:S02]  /*8530*/  SYNCS.PHASECHK.TRANS64.TRYWAIT P1, [UR26+0x22850], R6 ;  /* 0x02285006ff0075a7 */ /* 0x000e64000802015a */
[----:B-1----:R-:W-:Y:S05]  /*8540*/  @!P1 BRA `(.L_x_4548) ;  /* 0x0000006c00149947 */ /* 0x002fea0003800000 */
.L_x_4547:
        /* <DEDUP_REMOVED lines=39> */
.L_x_4549:
[----:B------:R-:W-:Y:S01]  /*87c0*/  UISETP.GT.AND UP0, UPT, UR27, UR41, UPT ;  /* 0x000000291b00728c */ /* 0x000fe2000bf04270 */
[----:B------:R-:W-:Y:S01]  /*87d0*/  MOV R10, R9 ;  /* 0x00000009000a7202 */ /* 0x000fe20000000f00 */
[----:B------:R-:W-:Y:S01]  /*87e0*/  UIADD3 UR26, UR26, 0x22860, URZ ;  /* 0x000228601a1a7890 */ /* 0x000fe2000fffe03f */
[----:B------:R-:W-:Y:S01]  /*87f0*/  IMAD.MOV.U32 R21, RZ, RZ, R8 ;  /* 0x000000ffff157224 */ /* 0x000fe200078e0008 */
[----:B------:R-:W-:Y:S02]  /*8800*/  UIADD3 UR27, UR27, -0x1, URZ ;  /* 0xffffffff1b1b7890 */ /* 0x000fe4000fffe03f */
[----:B------:R-:W-:Y:S01]  /*8810*/  PLOP3.LUT P1, PT, PT, PT, UP0, 0x80, 0x0 ;  /* 0x000000000000781c */ /* 0x000fe20003f2f008 */
[----:B------:R-:W-:-:S09]  /*8820*/  UPRMT UR26, UR25, 0x654, UR26 ;  /* 0x00000654191a7896 */ /* 0x000fd2000800001a */
[----:B------:R-:W-:Y:S03]  /*8830*/  SYNCS.ARRIVE.TRANS64.RED.A1T0 RZ, [UR26], RZ ;  /* 0x000000ffffff79a7 */ /* 0x000fe6000810041a */
[----:B------:R-:W-:Y:S05]  /*8840*/  @P1 BRA `(.L_x_4550) ;  /* 0xffffffdc00581947 */ /* 0x000fea000383ffff */
.L_x_4539:
[----:B------:R-:W2:Y:S01]  /*8850*/  SHFL.BFLY PT, R3, R4, 0x2, 0x1f ;  /* 0x0c401f0004037f89 */ /* 0x000ea200000e0000 */
[----:B------:R-:W-:-:S03]  /*8860*/  PLOP3.LUT P0, PT, PT, PT, PT, 0x8, 0x0 ;  /* 0x000000000000781c */ /* 0x000fc60003f0e170 */
[----:B01----:R-:W0:Y:S01]  /*8870*/  SHFL.BFLY PT, R6, R5, 0x2, 0x1f ;  /* 0x0c401f0005067f89 */ /* 0x003e2200000e0000 */
[----:B--2---:R-:W-:Y:S01]  /*8880*/  FADD.FTZ R3, R3, R4 ;  /* 0x0000000403037221 */ /* 0x004fe20000010000 */
[----:B------:R-:W-:Y:S02]  /*8890*/  IMAD.MOV.U32 R4, RZ, RZ, -0x800000 ;  /* 0xff800000ff047424 */ /* 0x000fe400078e00ff */
[----:B0-----:R-:W-:Y:S02]  /*88a0*/  FADD.FTZ R6, R6, R5 ;  /* 0x0000000506067221 */ /* 0x001fe40000010000 */
[----:B------:R-:W0:Y:S01]  /*88b0*/  SHFL.BFLY PT, R0, R3, 0x1, 0x1f ;  /* 0x0c201f0003007f89 */ /* 0x000e2200000e0000 */
[----:B------:R-:W-:-:S03]  /*88c0*/  IMAD.U32 R5, RZ, RZ, UR7 ;  /* 0x00000007ff057e24 */ /* 0x000fc6000f8e00ff */
[----:B------:R-:W1:Y:S01]  /*88d0*/  SHFL.BFLY PT, R7, R6, 0x1, 0x1f ;  /* 0x0c201f0006077f89 */ /* 0x000e6200000e0000 */
[----:B0-----:R-:W-:Y:S01]  /*88e0*/  FADD.FTZ R11, R3, R0 ;  /* 0x00000000030b7221 */ /* 0x001fe20000010000 */
[----:B------:R-:W-:Y:S02]  /*88f0*/  IADD3 R3, -R2, 0xb, RZ ;  /* 0x0000000b02037810 */ /* 0x000fe40007ffe1ff */
[----:B------:R-:W-:Y:S01]  /*8900*/  MOV R0, RZ ;  /* 0x000000ff00007202 */ /* 0x000fe20000000f00 */
[----:B-1----:R-:W-:Y:S02]  /*8910*/  FADD.FTZ R12, R6, R7 ;  /* 0x00000007060c7221 */ /* 0x002fe40000010000 */
[----:B------:R0:W-:Y:S08]  /*8920*/  BAR.ARV R3, 0x100 ;  /* 0x000400030000751d */ /* 0x0001f00000002000 */
[----:B------:R-:W-:Y:S06]  /*8930*/  BAR.ARV 0x8, 0x180 ;  /* 0x0206000000007b1d */ /* 0x000fec0000002000 */
[----:B------:R-:W-:Y:S01]  /*8940*/  FSETP.NE.FTZ.AND P1, PT, R11, RZ, PT ;  /* 0x000000ff0b00720b */ /* 0x000fe20003f35000 */
[----:B------:R-:W-:Y:S01]  /*8950*/  IMAD.MOV.U32 R7, RZ, RZ, RZ ;  /* 0x000000ffff077224 */ /* 0x000fe200078e00ff */
[----:B------:R-:W-:Y:S01]  /*8960*/  FSETP.NE.FTZ.AND P2, PT, R12, RZ, PT ;  /* 0x000000ff0c00720b */ /* 0x000fe20003f55000 */
[----:B0-----:R-:W-:-:S10]  /*8970*/  IMAD.MOV.U32 R3, RZ, RZ, -0x800000 ;  /* 0xff800000ff037424 */ /* 0x001fd400078e00ff */
[----:B------:R-:W0:Y:S01]  /*8980*/  @P1 MUFU.RCP R7, R11 ;  /* 0x0000000b00071308 */ /* 0x000e220000001000 */
[----:B------:R-:W-:-:S07]  /*8990*/  @P1 FMUL.FTZ R5, R5, 0.69314718246459960938 ;  /* 0x3f31721805051820 */ /* 0x000fce0000410000 */
[----:B------:R-:W1:Y:S08]  /*89a0*/  @P1 MUFU.LG2 R10, R11 ;  /* 0x0000000b000a1308 */ /* 0x000e700000000c00 */
[----:B------:R-:W2:Y:S01]  /*89b0*/  @P2 MUFU.LG2 R2, R12 ;  /* 0x0000000c00022308 */ /* 0x000ea20000000c00 */
[-C--:B0-----:R-:W-:Y:S01]  /*89c0*/  FMUL.FTZ R24, R24, R7.reuse ;  /* 0x0000000718187220 */ /* 0x081fe20000410000 */
[-C--:B------:R-:W-:Y:S01]  /*89d0*/  FMUL.FTZ R25, R25, R7.reuse ;  /* 0x0000000719197220 */ /* 0x080fe20000410000 */
[-C--:B------:R-:W-:Y:S01]  /*89e0*/  FMUL.FTZ R28, R28, R7.reuse ;  /* 0x000000071c1c7220 */ /* 0x080fe20000410000 */
[-C--:B------:R-:W-:Y:S01]  /*89f0*/  FMUL.FTZ R29, R29, R7.reuse ;  /* 0x000000071d1d7220 */ /* 0x080fe20000410000 */
[-C--:B------:R-:W-:Y:S01]  /*8a00*/  FMUL.FTZ R32, R32, R7.reuse ;  /* 0x0000000720207220 */ /* 0x080fe20000410000 */
[-C--:B------:R-:W-:Y:S01]  /*8a10*/  FMUL.FTZ R33, R33, R7.reuse ;  /* 0x0000000721217220 */ /* 0x080fe20000410000 */
[-C--:B------:R-:W-:Y:S01]  /*8a20*/  FMUL.FTZ R36, R36, R7.reuse ;  /* 0x0000000724247220 */ /* 0x080fe20000410000 */
        /* <DEDUP_REMOVED lines=59> */
[----:B-1----:R-:W-:Y:S01]  /*8de0*/  @P1 FMUL.FTZ R10, R10, 0.69314718246459960938 ;  /* 0x3f3172180a0a1820 */ /* 0x002fe20000410000 */
[----:B--2---:R-:W-:Y:S01]  /*8df0*/  @P2 FMUL.FTZ R2, R2, 0.69314718246459960938 ;  /* 0x3f31721802022820 */ /* 0x004fe20000410000 */
[-C--:B0-----:R-:W-:Y:S01]  /*8e00*/  FMUL.FTZ R26, R26, R0.reuse ;  /* 0x000000001a1a7220 */ /* 0x081fe20000410000 */
[-C--:B------:R-:W-:Y:S01]  /*8e10*/  FMUL.FTZ R27, R27, R0.reuse ;  /* 0x000000001b1b7220 */ /* 0x080fe20000410000 */
        /* <DEDUP_REMOVED lines=65> */
.L_x_4514:
        /* <DEDUP_REMOVED lines=18> */
[----:B0-----:R-:W-:Y:S01]  /*9350*/  VIADD R5, R0, 0xffffff80 ;  /* 0xffffff8000057836 */ /* 0x001fe20000000000 */
[----:B---3--:R-:W-:-:S06]  /*9360*/  USHF.R.S32.HI UR10, URZ, 0x1f, UR12 ;  /* 0x0000001f3f0a7899 */ /* 0x008fcc000801140c */
[----:B------:R-:W1:Y:S01]  /*9370*/  LDC R23, c[0x0][0xc50] ;  /* 0x00031400ff177b82 */ /* 0x000e620000000800 */
[----:B------:R-:W-:-:S04]  /*9380*/  SHF.R.S32.HI R2, RZ, 0x1f, R5 ;  /* 0x0000001fff027819 */ /* 0x000fc80000011405 */
[----:B------:R-:W-:-:S03]  /*9390*/  LEA.HI R6, R2, R5, RZ, 0x7 ;  /* 0x0000000502067211 */ /* 0x000fc600078f38ff */
[----:B------:R-:W0:Y:S01]  /*93a0*/  @P0 LDC R14, c[0x0][0xbec] ;  /* 0x0002fb00ff0e0b82 */ /* 0x000e220000000800 */
[----:B------:R-:W-:Y:S02]  /*93b0*/  LEA.HI R13, R2, R5, RZ, 0x2 ;  /* 0x00000005020d7211 */ /* 0x000fe400078f10ff */
[C---:B------:R-:W-:Y:S02]  /*93c0*/  LOP3.LUT R0, R6.reuse, 0xffffff80, RZ, 0xc0, !PT ;  /* 0xffffff8006007812 */ /* 0x040fe400078ec0ff */
[----:B------:R-:W-:Y:S02]  /*93d0*/  SHF.R.S32.HI R7, RZ, 0x7, R6 ;  /* 0x00000007ff077819 */ /* 0x000fe40000011406 */
[----:B------:R-:W-:Y:S01]  /*93e0*/  IADD3 R0, R5, -R0, RZ ;  /* 0x8000000005007210 */ /* 0x000fe20007ffe0ff */
[----:B------:R-:W3:Y:S01]  /*93f0*/  LDC.64 R20, c[0x0][0xb40] ;  /* 0x0002d000ff147b82 */ /* 0x000ee20000000a00 */
[----:B------:R-:W-:Y:S02]  /*9400*/  LEA.HI R2, R6, R7, RZ, 0x1 ;  /* 0x0000000706027211 */ /* 0x000fe400078f08ff */
[----:B------:R-:W-:-:S02]  /*9410*/  SHF.R.S32.HI R9, RZ, 0x1f, R0 ;  /* 0x0000001fff097819 */ /* 0x000fc40000011400 */
[----:B------:R-:W-:Y:S02]  /*9420*/  LOP3.LUT R6, R13, 0xfffffffc, RZ, 0xc0, !PT ;  /* 0xfffffffc0d067812 */ /* 0x000fe400078ec0ff */
[CC--:B------:R-:W-:Y:S01]  /*9430*/  LEA.HI R10, R9.reuse, R0.reuse, RZ, 0x2 ;  /* 0x00000000090a7211 */ /* 0x0c0fe200078f10ff */
[----:B------:R-:W5:Y:S01]  /*9440*/  @P0 LDC R152, c[0x0][0xbec] ;  /* 0x0002fb00ff980b82 */ /* 0x000f620000000800 */
[----:B------:R-:W-:Y:S01]  /*9450*/  LEA.HI R9, R9, R0, RZ, 0x5 ;  /* 0x0000000009097211 */ /* 0x000fe200078f28ff */
[----:B------:R-:W-:Y:S01]  /*9460*/  IMAD.IADD R13, R5, 0x1, -R6 ;  /* 0x00000001050d7824 */ /* 0x000fe200078e0a06 */
[--C-:B------:R-:W-:Y:S02]  /*9470*/  SHF.R.S32.HI R11, RZ, 0x2, R10.reuse ;  /* 0x00000002ff0b7819 */ /* 0x100fe4000001140a */
[----:B------:R-:W-:Y:S02]  /*9480*/  SHF.R.S32.HI R12, RZ, 0x1f, R10 ;  /* 0x0000001fff0c7819 */ /* 0x000fe4000001140a */
[----:B------:R-:W-:Y:S01]  /*9490*/  LEA.HI R6, R13, R13, RZ, 0x1 ;  /* 0x0000000d0d067211 */ /* 0x000fe200078f08ff */
[----:B------:R-:W5:Y:S01]  /*94a0*/  @P0 LDC R17, c[0x0][0xbf0] ;  /* 0x0002fc00ff110b82 */ /* 0x000f620000000800 */
[----:B------:R-:W-:-:S02]  /*94b0*/  LEA.HI R12, R12, R11, RZ, 0x3 ;  /* 0x0000000b0c0c7211 */ /* 0x000fc400078f18ff */
[----:B------:R-:W-:Y:S02]  /*94c0*/  LOP3.LUT R2, R2, 0x3fffffe, RZ, 0xc0, !PT ;  /* 0x03fffffe02027812 */ /* 0x000fe400078ec0ff */
[----:B------:R-:W-:-:S03]  /*94d0*/  LOP3.LUT R12, R12, 0xfffffff8, RZ, 0xc0, !PT ;  /* 0xfffffff80c0c7812 */ /* 0x000fc600078ec0ff */
[----:B------:R-:W-:Y:S01]  /*94e0*/  IMAD.IADD R2, R7, 0x1, -R2 ;  /* 0x0000000107027824 */ /* 0x000fe200078e0a02 */
[----:B------:R-:W-:Y:S01]  /*94f0*/  IADD3 R5, R11, -R12, RZ ;  /* 0x8000000c0b057210 */ /* 0x000fe20007ffe0ff */
[----:B------:R-:W5:Y:S01]  /*9500*/  @P0 LDC R153, c[0x0][0xbf0] ;  /* 0x0002fc00ff990b82 */ /* 0x000f620000000800 */
[----:B------:R-:W-:Y:S01]  /*9510*/  LOP3.LUT R12, R6, 0x1ffffffe, RZ, 0xc0, !PT ;  /* 0x1ffffffe060c7812 */ /* 0x000fe200078ec0ff */
[----:B------:R-:W-:Y:S01]  /*9520*/  IMAD.U32 R7, RZ, RZ, UR5 ;  /* 0x00000005ff077e24 */ /* 0x000fe2000f8e00ff */
[----:B------:R-:W-:Y:S01]  /*9530*/  SHF.R.S32.HI R6, RZ, 0x5, R9 ;  /* 0x00000005ff067819 */ /* 0x000fe20000011409 */
[----:B------:R-:W-:Y:S01]  /*9540*/  IMAD.U32 R7, RZ, RZ, UR6 ;  /* 0x00000006ff077e24 */ /* 0x000fe2000f8e00ff */
[----:B------:R-:W-:Y:S01]  /*9550*/  UIMAD UR6, UR38, UR9, UR7 ;  /* 0x00000009260672a4 */ /* 0x000fe2000f8e0207 */
[----:B------:R-:W-:Y:S02]  /*9560*/  IMAD.IADD R16, R13, 0x1, -R12 ;  /* 0x000000010d107824 */ /* 0x000fe400078e0a0c */
[----:B------:R-:W-:Y:S01]  /*9570*/  IMAD R5, R6, 0x10, R5 ;  /* 0x0000001006057824 */ /* 0x000fe200078e0205 */
[----:B------:R-:W-:Y:S01]  /*9580*/  MOV R6, UR4 ;  /* 0x0000000400067c02 */ /* 0x000fe20008000f00 */
[----:B------:R-:W-:Y:S01]  /*9590*/  UIMAD.WIDE.U32 UR4, UR38, UR8, URZ ;  /* 0x00000008260472a5 */ /* 0x000fe2000f8e003f */
[----:B----4-:R-:W-:-:S02]  /*95a0*/  IMAD R12, R18, UR10, RZ ;  /* 0x0000000a120c7c24 */ /* 0x010fc4000f8e02ff */
[----:B------:R-:W-:Y:S01]  /*95b0*/  LEA R9, R2, R5, 0x6 ;  /* 0x0000000502097211 */ /* 0x000fe200078e30ff */
[----:B------:R-:W-:Y:S01]  /*95c0*/  UIADD3 UR6, UR5, UR6, URZ ;  /* 0x0000000605067290 */ /* 0x000fe2000fffe03f */
[----:B------:R-:W-:Y:S01]  /*95d0*/  IMAD R15, R19, UR12, R12 ;  /* 0x0000000c130f7c24 */ /* 0x000fe2000f8e020c */
[----:B------:R-:W-:Y:S01]  /*95e0*/  MOV R12, UR4 ;  /* 0x00000004000c7c02 */ /* 0x000fe20008000f00 */
[----:B------:R-:W-:Y:S01]  /*95f0*/  IMAD.WIDE.U32 R6, R18, UR12, R6 ;  /* 0x0000000c12067c25 */ /* 0x000fe2000f8e0006 */
[----:B------:R-:W-:-:S03]  /*9600*/  ULDC.64 UR8, c[0x0][0xb28] ;  /* 0x0002ca0000087ab9 */ /* 0x000fc60000000a00 */
[----:B------:R-:W-:Y:S01]  /*9610*/  IMAD R2, R16, 0x8, R9 ;  /* 0x0000000810027824 */ /* 0x000fe200078e0209 */
[----:B------:R-:W-:Y:S01]  /*9620*/  IADD3 R16, RZ, -UR38, RZ ;  /* 0x80000026ff107c10 */ /* 0x000fe2000fffe0ff */
[----:B------:R-:W-:Y:S01]  /*9630*/  IMAD.U32 R13, RZ, RZ, UR5 ;  /* 0x00000005ff0d7e24 */ /* 0x000fe2000f8e00ff */
[----:B------:R-:W-:Y:S01]  /*9640*/  ULDC.64 UR4, c[0x0][0xbe0] ;  /* 0x0002f80000047ab9 */ /* 0x000fe20000000a00 */
[----:B--2---:R-:W-:Y:S02]  /*9650*/  IMAD R5, R22, 0x80, R2 ;  /* 0x0000008016057824 */ /* 0x004fe400078e0202 */
[----:B-1----:R-:W-:Y:S02]  /*9660*/  IMAD R23, R23, R16, UR11 ;  /* 0x0000000b17177e24 */ /* 0x002fe4000f8e0210 */
[----:B0-----:R-:W-:-:S03]  /*9670*/  @P0 IMAD.HI.U32 R2, R5, R14, RZ ;  /* 0x0000000e05020227 */ /* 0x001fc600078e00ff */
[----:B------:R-:W-:Y:S01]  /*9680*/  SHF.R.S32.HI R16, RZ, 0x1f, R23 ;  /* 0x0000001fff107819 */ /* 0x000fe20000011417 */
[----:B------:R-:W-:Y:S01]  /*9690*/  IMAD.U32 R13, RZ, RZ, UR6 ;  /* 0x00000006ff0d7e24 */ /* 0x000fe2000f8e00ff */
[----:B------:R-:W-:Y:S01]  /*96a0*/  ULDC.64 UR6, c[0x0][0xb48] ;  /* 0x0002d20000067ab9 */ /* 0x000fe20000000a00 */
[----:B------:R-:W-:Y:S01]  /*96b0*/  IMAD.IADD R7, R7, 0x1, R15 ;  /* 0x0000000107077824 */ /* 0x000fe200078e020f */
[----:B------:R-:W-:Y:S01]  /*96c0*/  MOV R15, R5 ;  /* 0x00000005000f7202 */ /* 0x000fe20000000f00 */
[----:B---3--:R-:W-:Y:S02]  /*96d0*/  IMAD R14, R20, UR10, RZ ;  /* 0x0000000a140e7c24 */ /* 0x008fe4000f8e02ff */
[----:B-----5:R-:W-:-:S04]  /*96e0*/  @P0 IMAD.HI.U32 R152, R5, R152, RZ ;  /* 0x0000009805980227 */ /* 0x020fc800078e00ff */
[----:B------:R-:W-:Y:S01]  /*96f0*/  IMAD.MOV.U32 R11, RZ, RZ, R5 ;  /* 0x000000ffff0b7224 */ /* 0x000fe200078e0005 */
[----:B------:R-:W-:Y:S01]  /*9700*/  @P0 SHF.R.U32.HI R11, RZ, R17, R2 ;  /* 0x00000011ff0b0219 */ /* 0x000fe20000011602 */
        /* <DEDUP_REMOVED lines=72> */
[----:B------:R-:W-:Y:S01]  /*9b90*/  VIADD R19, R0, 0x28 ;  /* 0x0000002800137836 */ /* 0x000fe20000000000 */
        /* <DEDUP_REMOVED lines=16> */
[C---:B------:R-:W-:Y:S02]  /*9ca0*/  IADD3 R4, R0.reuse, 0x38, RZ ;  /* 0x0000003800047810 */ /* 0x040fe40007ffe0ff */
[----:B------:R-:W-:Y:S01]  /*9cb0*/  IADD3 R22, R0, 0x50, RZ ;  /* 0x0000005000167810 */ /* 0x000fe20007ffe0ff */
        /* <DEDUP_REMOVED lines=33> */
[----:B------:R-:W-:Y:S01]  /*9ed0*/  @!P6 LOP3.LUT R19, R22, 0xfffffffe, RZ, 0xc0, !PT ;  /* 0xfffffffe1613e812 */ /* 0x000fe200078ec0ff */
[----:B------:R-:W-:Y:S01]  /*9ee0*/  VIADD R22, R0, 0x88 ;  /* 0x0000008800167836 */ /* 0x000fe20000000000 */
[----:B------:R-:W-:Y:S01]  /*9ef0*/  ISETP.GE.AND P1, PT, R23, UR4, PT ;  /* 0x0000000417007c0c */ /* 0x000fe2000bf26270 */
[----:B0-----:R-:W-:Y:S01]  /*9f00*/  @!P2 IMAD.WIDE R10, R3, 0x4, R6 ;  /* 0x00000004030aa825 */ /* 0x001fe200078e0206 */
[----:B------:R-:W-:-:S02]  /*9f10*/  ISETP.GE.AND P0, PT, R24, UR4, PT ;  /* 0x0000000418007c0c */ /* 0x000fc4000bf06270 */
[----:B------:R-:W-:Y:S01]  /*9f20*/  IADD3 R3, R0, 0x68, RZ ;  /* 0x0000006800037810 */ /* 0x000fe20007ffe0ff */
[--C-:B-1----:R-:W-:Y:S01]  /*9f30*/  @!P3 IMAD.WIDE R12, R15, 0x4, R6.reuse ;  /* 0x000000040f0cb825 */ /* 0x102fe200078e0206 */
[----:B------:R0:W-:Y:S02]  /*9f40*/  @!P2 ST.E.64 desc[UR36][R10.64], R48 ;  /* 0x000000300a00a985 */ /* 0x0001e4000c101b24 */
[----:B------:R-:W-:Y:S01]  /*9f50*/  ISETP.GE.AND P2, PT, R3, UR4, PT ;  /* 0x0000000403007c0c */ /* 0x000fe2000bf46270 */
[--C-:B------:R-:W-:Y:S01]  /*9f60*/  @!P4 IMAD.WIDE R14, R17, 0x4, R6.reuse ;  /* 0x00000004110ec825 */ /* 0x100fe200078e0206 */
[----:B------:R1:W-:Y:S01]  /*9f70*/  @!P3 ST.E.64 desc[UR36][R12.64], R52 ;  /* 0x000000340c00b985 */ /* 0x0003e2000c101b24 */
[----:B------:R-:W-:Y:S02]  /*9f80*/  ISETP.GE.AND P3, PT, R22, UR4, PT ;  /* 0x0000000416007c0c */ /* 0x000fe4000bf66270 */
[----:B------:R-:W-:Y:S01]  /*9f90*/  @!P5 IMAD.WIDE R16, R21, 0x4, R6 ;  /* 0x000000041510d825 */ /* 0x000fe200078e0206 */
[----:B------:R2:W-:Y:S01]  /*9fa0*/  @!P4 ST.E.64 desc[UR36][R14.64], R56 ;  /* 0x000000380e00c985 */ /* 0x0005e2000c101b24 */
[----:B------:R-:W-:-:S02]  /*9fb0*/  IADD3 R21, R0, 0x80, RZ ;  /* 0x0000008000157810 */ /* 0x000fc40007ffe0ff */
[----:B------:R-:W-:Y:S01]  /*9fc0*/  @!P6 IMAD.WIDE R18, R19, 0x4, R6 ;  /* 0x000000041312e825 */ /* 0x000fe200078e0206 */
[----:B------:R3:W-:Y:S01]  /*9fd0*/  @!P5 ST.E.64 desc[UR36][R16.64], R60 ;  /* 0x0000003c1000d985 */ /* 0x0007e2000c101b24 */
[----:B------:R-:W-:Y:S02]  /*9fe0*/  ISETP.GE.AND P5, PT, R20, UR4, PT ;  /* 0x0000000414007c0c */ /* 0x000fe4000bfa6270 */
[----:B------:R-:W-:Y:S01]  /*9ff0*/  ISETP.GE.AND P4, PT, R21, UR4, PT ;  /* 0x0000000415007c0c */ /* 0x000fe2000bf86270 */
[----:B------:R4:W-:Y:S01]  /*a000*/  @!P6 ST.E.64 desc[UR36][R18.64], R64 ;  /* 0x000000401200e985 */ /* 0x0009e2000c101b24 */
[----:B------:R-:W-:Y:S02]  /*a010*/  ISETP.GE.AND P6, PT, R4, UR4, PT ;  /* 0x0000000404007c0c */ /* 0x000fe4000bfc6270 */
[----:B------:R-:W-:Y:S02]  /*a020*/  @!P1 LEA.HI R23, R23, R23, RZ, 0x1 ;  /* 0x0000001717179211 */ /* 0x000fe400078f08ff */
[----:B------:R-:W-:-:S02]  /*a030*/  @!P0 LEA.HI R24, R24, R24, RZ, 0x1 ;  /* 0x0000001818188211 */ /* 0x000fc400078f08ff */
        /* <DEDUP_REMOVED lines=10> */
[----:B------:R-:W-:-:S02]  /*a0e0*/  @!P2 LOP3.LUT R3, R3, 0xfffffffe, RZ, 0xc0, !PT ;  /* 0xfffffffe0303a812 */ /* 0x000fc400078ec0ff */
[----:B------:R-:W-:Y:S01]  /*a0f0*/  @!P3 LEA.HI R22, R22, R22, RZ, 0x1 ;  /* 0x000000161616b211 */ /* 0x000fe200078f08ff */
[----:B------:R1:W-:Y:S01]  /*a100*/  @!P0 ST.E.64 desc[UR36][R12.64], R72 ;  /* 0x000000480c008985 */ /* 0x0003e2000c101b24 */
[----:B--2---:R-:W-:Y:S01]  /*a110*/  @!P6 LOP3.LUT R15, R4, 0xfffffffe, RZ, 0xc0, !PT ;  /* 0xfffffffe040fe812 */ /* 0x004fe200078ec0ff */
        /* <DEDUP_REMOVED lines=9> */
[C---:B------:R-:W-:Y:S01]  /*a1b0*/  VIADD R3, R0.reuse, 0xa0 ;  /* 0x000000a000037836 */ /* 0x040fe20000000000 */
[----:B------:R0:W-:Y:S01]  /*a1c0*/  @!P2 ST.E.64 desc[UR36][R10.64], R76 ;  /* 0x0000004c0a00a985 */ /* 0x0001e2000c101b24 */
[--C-:B-1----:R-:W-:Y:S01]  /*a1d0*/  @!P6 IMAD.WIDE R12, R15, 0x4, R6.reuse ;  /* 0x000000040f0ce825 */ /* 0x102fe200078e0206 */
[----:B------:R-:W-:Y:S02]  /*a1e0*/  IADD3 R20, R0, 0xb0, RZ ;  /* 0x000000b000147810 */ /* 0x000fe40007ffe0ff */
[----:B------:R-:W-:Y:S01]  /*a1f0*/  ISETP.GE.AND P2, PT, R3, UR4, PT ;  /* 0x0000000403007c0c */ /* 0x000fe2000bf46270 */
        /* <DEDUP_REMOVED lines=25> */
[----:B--2---:R-:W-:Y:S01]  /*a390*/  @!P2 IMAD.WIDE R14, R3, 0x4, R6 ;  /* 0x00000004030ea825 */ /* 0x004fe200078e0206 */
[----:B---3--:R-:W-:Y:S01]  /*a3a0*/  @!P3 LOP3.LUT R17, R4, 0xfffffffe, RZ, 0xc0, !PT ;  /* 0xfffffffe0411b812 */ /* 0x008fe200078ec0ff */
[----:B------:R1:W-:Y:S01]  /*a3b0*/  @!P1 ST.E.64 desc[UR36][R12.64], R100 ;  /* 0x000000640c009985 */ /* 0x0003e2000c101b24 */
[----:B----4-:R-:W-:Y:S01]  /*a3c0*/  @!P4 LOP3.LUT R19, R20, 0xfffffffe, RZ, 0xc0, !PT ;  /* 0xfffffffe1413c812 */ /* 0x010fe200078ec0ff */
[----:B------:R-:W-:Y:S01]  /*a3d0*/  VIADD R4, R0, 0xd0 ;  /* 0x000000d000047836 */ /* 0x000fe20000000000 */
[----:B------:R-:W-:Y:S01]  /*a3e0*/  @!P6 LOP3.LUT R3, R22, 0xfffffffe, RZ, 0xc0, !PT ;  /* 0xfffffffe1603e812 */ /* 0x000fe200078ec0ff */
[----:B------:R-:W-:Y:S01]  /*a3f0*/  VIADD R20, R0, 0xd8 ;  /* 0x000000d800147836 */ /* 0x000fe20000000000 */
[----:B------:R-:W-:Y:S01]  /*a400*/  @!P5 LOP3.LUT R21, R21, 0xfffffffe, RZ, 0xc0, !PT ;  /* 0xfffffffe1515d812 */ /* 0x000fe200078ec0ff */
[----:B------:R2:W-:Y:S01]  /*a410*/  @!P2 ST.E.64 desc[UR36][R14.64], R104 ;  /* 0x000000680e00a985 */ /* 0x0005e2000c101b24 */
[----:B------:R-:W-:-:S02]  /*a420*/  ISETP.GE.AND P1, PT, R4, UR4, PT ;  /* 0x0000000404007c0c */ /* 0x000fc4000bf26270 */
[----:B------:R-:W-:Y:S01]  /*a430*/  ISETP.GE.AND P2, PT, R20, UR4, PT ;  /* 0x0000000414007c0c */ /* 0x000fe2000bf46270 */
[----:B0-----:R-:W-:-:S04]  /*a440*/  @!P3 IMAD.WIDE R10, R17, 0x4, R6 ;  /* 0x00000004110ab825 */ /* 0x001fc800078e0206 */
[--C-:B-1----:R-:W-:Y:S01]  /*a450*/  @!P4 IMAD.WIDE R12, R19, 0x4, R6.reuse ;  /* 0x00000004130cc825 */ /* 0x102fe200078e0206 */
[----:B------:R0:W-:Y:S03]  /*a460*/  @!P3 ST.E.64 desc[UR36][R10.64], R108 ;  /* 0x0000006c0a00b985 */ /* 0x0001e6000c101b24 */
[--C-:B------:R-:W-:Y:S01]  /*a470*/  @!P6 IMAD.WIDE R18, R3, 0x4, R6.reuse ;  /* 0x000000040312e825 */ /* 0x100fe200078e0206 */
[----:B------:R-:W-:Y:S01]  /*a480*/  IADD3 R3, R0, 0xc8, RZ ;  /* 0x000000c800037810 */ /* 0x000fe20007ffe0ff */
[----:B------:R1:W-:Y:S01]  /*a490*/  @!P4 ST.E.64 desc[UR36][R12.64], R112 ;  /* 0x000000700c00c985 */ /* 0x0003e2000c101b24 */
[----:B------:R-:W-:Y:S01]  /*a4a0*/  @!P1 LEA.HI R4, R4, R4, RZ, 0x1 ;  /* 0x0000000404049211 */ /* 0x000fe200078f08ff */
[----:B------:R-:W-:Y:S01]  /*a4b0*/  @!P5 IMAD.WIDE R16, R21, 0x4, R6 ;  /* 0x000000041510d825 */ /* 0x000fe200078e0206 */
[C---:B------:R-:W-:Y:S02]  /*a4c0*/  IADD3 R21, R0.reuse, 0xe0, RZ ;  /* 0x000000e000157810 */ /* 0x040fe40007ffe0ff */
[----:B------:R-:W-:Y:S01]  /*a4d0*/  ISETP.GE.AND P0, PT, R3, UR4, PT ;  /* 0x0000000403007c0c */ /* 0x000fe2000bf06270 */
[C---:B--2---:R-:W-:Y:S01]  /*a4e0*/  VIADD R14, R0.reuse, 0xe8 ;  /* 0x000000e8000e7836 */ /* 0x044fe20000000000 */
[----:B------:R2:W-:Y:S01]  /*a4f0*/  @!P5 ST.E.64 desc[UR36][R16.64], R116 ;  /* 0x000000741000d985 */ /* 0x0005e2000c101b24 */
[C---:B------:R-:W-:Y:S01]  /*a500*/  VIADD R15, R0.reuse, 0xf0 ;  /* 0x000000f0000f7836 */ /* 0x040fe20000000000 */
[----:B0-----:R-:W-:-:S02]  /*a510*/  IADD3 R11, R0, 0xf8, RZ ;  /* 0x000000f8000b7810 */ /* 0x001fc40007ffe0ff */
[----:B------:R0:W-:Y:S01]  /*a520*/  @!P6 ST.E.64 desc[UR36][R18.64], R120 ;  /* 0x000000781200e985 */ /* 0x0001e2000c101b24 */
[----:B------:R-:W-:Y:S02]  /*a530*/  ISETP.GE.AND P3, PT, R21, UR4, PT ;  /* 0x0000000415007c0c */ /* 0x000fe4000bf66270 */
[----:B------:R-:W-:Y:S02]  /*a540*/  ISETP.GE.AND P4, PT, R14, UR4, PT ;  /* 0x000000040e007c0c */ /* 0x000fe4000bf86270 */
[----:B------:R-:W-:Y:S02]  /*a550*/  ISETP.GE.AND P5, PT, R15, UR4, PT ;  /* 0x000000040f007c0c */ /* 0x000fe4000bfa6270 */
[----:B------:R-:W-:Y:S02]  /*a560*/  ISETP.GE.AND P6, PT, R11, UR4, PT ;  /* 0x000000040b007c0c */ /* 0x000fe4000bfc6270 */
[----:B------:R-:W-:Y:S02]  /*a570*/  @!P0 LEA.HI R3, R3, R3, RZ, 0x1 ;  /* 0x0000000303038211 */ /* 0x000fe400078f08ff */
[----:B------:R-:W-:-:S02]  /*a580*/  @!P2 LEA.HI R20, R20, R20, RZ, 0x1 ;  /* 0x000000141414a211 */ /* 0x000fc400078f08ff */
[----:B------:R-:W-:Y:S02]  /*a590*/  @!P0 LOP3.LUT R3, R3, 0xfffffffe, RZ, 0xc0, !PT ;  /* 0xfffffffe03038812 */ /* 0x000fe400078ec0ff */
[----:B------:R-:W-:Y:S02]  /*a5a0*/  @!P3 LEA.HI R21, R21, R21, RZ, 0x1 ;  /* 0x000000151515b211 */ /* 0x000fe400078f08ff */
[----:B------:R-:W-:Y:S02]  /*a5b0*/  @!P4 LEA.HI R14, R14, R14, RZ, 0x1 ;  /* 0x0000000e0e0ec211 */ /* 0x000fe400078f08ff */
[----:B------:R-:W-:Y:S02]  /*a5c0*/  @!P5 LEA.HI R10, R15, R15, RZ, 0x1 ;  /* 0x0000000f0f0ad211 */ /* 0x000fe400078f08ff */
[----:B------:R-:W-:Y:S02]  /*a5d0*/  @!P6 LEA.HI R11, R11, R11, RZ, 0x1 ;  /* 0x0000000b0b0be211 */ /* 0x000fe400078f08ff */
[----:B-1----:R-:W-:-:S02]  /*a5e0*/  @!P1 LOP3.LUT R13, R4, 0xfffffffe, RZ, 0xc0, !PT ;  /* 0xfffffffe040d9812 */ /* 0x002fc400078ec0ff */
        /* <DEDUP_REMOVED lines=19> */
.L_x_4553:
[----:B------:R-:W-:Y:S05]  /*a720*/  BSYNC B0 ;  /* 0x0000000000007941 */ /* 0x000fea0003800000 */
.L_x_4552:
        /* <DEDUP_REMOVED lines=196> */
.L_x_4551:
[----:B------:R-:W0:Y:S02]  /*b370*/  S2R R0, SR_TID.X ;  /* 0x0000000000007919 */ /* 0x000e240000002100 */
        /* <DEDUP_REMOVED lines=59> */
.L_x_4510:
        /* <DEDUP_REMOVED lines=18> */
.L_x_4554:
[----:B------:R-:W-:Y:S01]  /*b850*/  ULDC UR44, c[0x0][0xc50] ;  /* 0x00031400002c7ab9 */ /* 0x000fe20000000800 */
[----:B------:R-:W-:Y:S01]  /*b860*/  UMOV UR40, UR6 ;  /* 0x0000000600287c82 */ /* 0x000fe20008000000 */
[----:B------:R-:W-:-:S11]  /*b870*/  UISETP.NE.AND UP0, UPT, UR44, 0x1, UPT ;  /* 0x000000012c00788c */ /* 0x000fd6000bf05270 */
[----:B------:R-:W-:Y:S01]  /*b880*/  @UP0 ULDC UR4, c[0x0][0xc54] ;  /* 0x0003150000040ab9 */ /* 0x000fe20000000800 */
[----:B------:R-:W-:Y:S01]  /*b890*/  @UP0 ULDC UR7, c[0x0][0xc58] ;  /* 0x0003160000070ab9 */ /* 0x000fe20000000800 */
[----:B------:R-:W-:-:S04]  /*b8a0*/  UIMAD.WIDE.U32 UR4, UR6, UR4, URZ ;  /* 0x00000004060472a5 */ /* 0x000fc8000f8e003f */
[----:B------:R-:W-:-:S12]  /*b8b0*/  @UP0 USHF.R.U32.HI UR40, URZ, UR7, UR5 ;  /* 0x000000073f280299 */ /* 0x000fd80008011605 */
.L_x_4555:
        /* <DEDUP_REMOVED lines=8> */
[----:B------:R-:W-:Y:S01]  /*b940*/  ULDC UR4, c[0x0][0x448] ;  /* 0x0001120000047ab9 */ /* 0x000fe20000000800 */
[----:B------:R-:W-:Y:S01]  /*b950*/  ULDC UR7, c[0x0][0x2f0] ;  /* 0x0000bc0000077ab9 */ /* 0x000fe20000000800 */
[----:B------:R-:W-:-:S05]  /*b960*/  IMAD.MOV.U32 R32, RZ, RZ, RZ ;  /* 0x000000ffff207224 */ /* 0x000fca00078e00ff */
[----:B------:R-:W1:Y:S01]  /*b970*/  S2UR UR46, SR_CTAID.X ;  /* 0x00000000002e79c3 */ /* 0x000e620000002500 */
[----:B------:R-:W-:Y:S01]  /*b980*/  UISETP.NE.AND UP1, UPT, UR4, 0x1, UPT ;  /* 0x000000010400788c */ /* 0x000fe2000bf25270 */
[----:B------:R-:W-:Y:S02]  /*b990*/  ULDC UR8, c[0x0][0x288] ;  /* 0x0000a20000087ab9 */ /* 0x000fe40000000800 */
[----:B------:R-:W-:Y:S02]  /*b9a0*/  ULDC.64 UR4, c[0x0][0x418] ;  /* 0x0001060000047ab9 */ /* 0x000fe40000000a00 */
[----:B------:R-:W-:-:S03]  /*b9b0*/  UISETP.NE.U32.AND UP0, UPT, UR4, URZ, UPT ;  /* 0x0000003f0400728c */ /* 0x000fc6000bf05070 */
[----:B------:R-:W-:Y:S01]  /*b9c0*/  ULDC UR4, c[0x0][0x424] ;  /* 0x0001090000047ab9 */ /* 0x000fe20000000800 */
[----:B------:R-:W-:-:S03]  /*b9d0*/  UISETP.NE.AND.EX UP0, UPT, UR5, URZ, UPT, UP0 ;  /* 0x0000003f0500728c */ /* 0x000fc6000bf05300 */
[----:B------:R-:W-:Y:S01]  /*b9e0*/  @UP1 ULDC UR5, c[0x0][0x44c] ;  /* 0x0001130000051ab9 */ /* 0x000fe20000000800 */
[----:B0-----:R-:W-:Y:S01]  /*b9f0*/  ISETP.NE.U32.AND P0, PT, R4, RZ, PT ;  /* 0x000000ff0400720c */ /* 0x001fe20003f05070 */
[----:B------:R-:W-:-:S03]  /*ba00*/  USEL UR41, UR4, 0x1, UP0 ;  /* 0x0000000104297887 */ /* 0x000fc60008000000 */
[----:B------:R-:W-:Y:S01]  /*ba10*/  ISETP.NE.AND.EX P0, PT, R5, RZ, PT, P0 ;  /* 0x000000ff0500720c */ /* 0x000fe20003f05300 */
[----:B-1----:R-:W-:Y:S02]  /*ba20*/  ULEA UR6, UR46, 0x7f, 0x7 ;  /* 0x0000007f2e067891 */ /* 0x002fe4000f8e383f */
[----:B------:R-:W-:Y:S02]  /*ba30*/  UIMAD UR41, UR41, UR7, URZ ;  /* 0x00000007292972a4 */ /* 0x000fe4000f8e023f */
[----:B------:R-:W-:Y:S01]  /*ba40*/  UIMAD.WIDE.U32 UR4, UR6, UR5, URZ ;  /* 0x00000005060472a5 */ /* 0x000fe2000f8e003f */
[----:B------:R-:W-:Y:S01]  /*ba50*/  @UP1 ULDC UR7, c[0x0][0x450] ;  /* 0x0001140000071ab9 */ /* 0x000fe20000000800 */
[----:B------:R-:W-:Y:S02]  /*ba60*/  UIADD3 UR8, UR41, 0x60, -UR8 ;  /* 0x0000006029087890 */ /* 0x000fe4000fffe808 */
[----:B------:R-:W-:-:S04]  /*ba70*/  @UP1 USHF.R.U32.HI UR6, URZ, UR7, UR5 ;  /* 0x000000073f061299 */ /* 0x000fc80008011605 */
[----:B------:R-:W0:Y:S01]  /*ba80*/  @P0 LDC.64 R4, c[0x0][0xa28] ;  /* 0x00028a00ff040b82 */ /* 0x000e220000000a00 */
[----:B------:R-:W-:Y:S02]  /*ba90*/  UIADD3 UR4, UR41, 0x5f, URZ ;  /* 0x0000005f29047890 */ /* 0x000fe4000fffe03f */
[----:B------:R-:W-:Y:S02]  /*baa0*/  UIADD3 UR6, UR8, UR6, URZ ;  /* 0x0000000608067290 */ /* 0x000fe4000fffe03f */
[----:B------:R-:W-:Y:S02]  /*bab0*/  UIMAD.WIDE UR4, UR4, 0x2aaaaaab, URZ ;  /* 0x2aaaaaab040478a5 */ /* 0x000fe4000f8e023f */
[----:B------:R-:W-:Y:S02]  /*bac0*/  UIMAD.WIDE UR6, UR6, 0x2aaaaaab, URZ ;  /* 0x2aaaaaab060678a5 */ /* 0x000fe4000f8e023f */
[----:B------:R-:W-:Y:S02]  /*bad0*/  USHF.R.U32.HI UR42, URZ, 0x1f, UR5 ;  /* 0x0000001f3f2a7899 */ /* 0x000fe40008011605 */
[----:B------:R-:W-:-:S02]  /*bae0*/  USHF.R.U32.HI UR43, URZ, 0x1f, UR7 ;  /* 0x0000001f3f2b7899 */ /* 0x000fc40008011607 */
[----:B------:R-:W-:Y:S02]  /*baf0*/  ULEA.HI.SX32 UR42, UR5, UR42, 0x1c ;  /* 0x0000002a052a7291 */ /* 0x000fe4000f8fe23f */
[----:B------:R-:W-:-:S04]  /*bb00*/  ULEA.HI.SX32 UR43, UR7, UR43, 0x1c ;  /* 0x0000002b072b7291 */ /* 0x000fc8000f8fe23f */
[----:B------:R-:W-:-:S04]  /*bb10*/  UISETP.LT.AND UP0, UPT, UR42, UR43, UPT ;  /* 0x0000002b2a00728c */ /* 0x000fc8000bf01270 */
[----:B------:R-:W-:Y:S01]  /*bb20*/  USEL UR11, UR42, UR43, UP0 ;  /* 0x0000002b2a0b7287 */ /* 0x000fe20008000000 */
[----:B0-----:R-:W-:Y:S01]  /*bb30*/  @P0 IMAD.WIDE R4, R33, 0x4, R4 ;  /* 0x0000000421040825 */ /* 0x001fe200078e0204 */
[----:B------:R-:W-:Y:S02]  /*bb40*/  UP2UR UR47, UPR, URZ, 0x2 ;  /* 0x000000023f2f7883 */ /* 0x000fe40008000000 */
[----:B------:R-:W-:Y:S02]  /*bb50*/  UISETP.GE.AND UP1, UPT, UR11, 0x1, UPT ;  /* 0x000000010b00788c */ /* 0x000fe4000bf26270 */
[----:B------:R-:W-:Y:S01]  /*bb60*/  USHF.R.U32.HI UR9, URZ, 0x10, UR44 ;  /* 0x000000103f097899 */ /* 0x000fe2000801162c */
[----:B------:R0:W5:Y:S01]  /*bb70*/  @P0 LDG.E R32, desc[UR36][R4.64] ;  /* 0x0000002404200981 */ /* 0x000162000c1e1900 */
[----:B------:R-:W-:Y:S02]  /*bb80*/  ULOP3.LUT UR44, UR44, 0xffff, URZ, 0xc0, !UPT ;  /* 0x0000ffff2c2c7892 */ /* 0x000fe4000f8ec03f */
[----:B------:R-:W-:Y:S01]  /*bb90*/  PLOP3.LUT P0, PT, PT, PT, UP1, 0x80, 0x0 ;  /* 0x000000000000781c */ /* 0x000fe20003f0f018 */
[----:B------:R-:W-:Y:S01]  /*bba0*/  UISETP.NE.AND UP0, UPT, UR9, URZ, UPT ;  /* 0x0000003f0900728c */ /* 0x000fe2000bf05270 */
[----:B------:R-:W-:-:S10]  /*bbb0*/  UMOV UR38, URZ ;  /* 0x0000003f00267c82 */ /* 0x000fd40008000000 */
[----:B------:R-:W-:Y:S01]  /*bbc0*/  @!UP0 ULDC UR9, c[0x0][0x9f0] ;  /* 0x00027c0000098ab9 */ /* 0x000fe20000000800 */
[----:B0-----:R-:W-:Y:S05]  /*bbd0*/  @!P0 BRA `(.L_x_4557) ;  /* 0x0000000000788947 */ /* 0x001fea0003800000 */
[----:B------:R-:W-:Y:S01]  /*bbe0*/  IABS R0, UR9 ;  /* 0x0000000900007c13 */ /* 0x000fe20008000000 */
[----:B------:R-:W-:Y:S02]  /*bbf0*/  UIADD3 UR6, UR9, -0x1, UR11 ;  /* 0xffffffff09067890 */ /* 0x000fe4000fffe00b */
[----:B------:R-:W-:Y:S01]  /*bc00*/  IABS R5, UR9 ;  /* 0x0000000900057c13 */ /* 0x000fe20008000000 */
[----:B------:R-:W-:Y:S01]  /*bc10*/  UMOV UR4, URZ ;  /* 0x0000003f00047c82 */ /* 0x000fe20008000000 */
        /* <DEDUP_REMOVED lines=26> */
.L_x_4557:
[----:B------:R-:W-:Y:S02]  /*bdc0*/  UIMAD UR48, UR44, UR38, URZ ;  /* 0x000000262c3072a4 */ /* 0x000fe4000f8e023f */
[----:B------:R-:W-:Y:S02]  /*bdd0*/  IMAD.U32 R0, RZ, RZ, UR38 ;  /* 0x00000026ff007e24 */ /* 0x000fe4000f8e00ff */
[----:B------:R-:W-:Y:S02]  /*bde0*/  IMAD.MOV.U32 R21, RZ, RZ, RZ ;  /* 0x000000ffff157224 */ /* 0x000fe400078e00ff */
[----:B------:R-:W-:Y:S01]  /*bdf0*/  IMAD.MOV.U32 R8, RZ, RZ, 0x1 ;  /* 0x00000001ff087424 */ /* 0x000fe200078e00ff */
[----:B------:R-:W-:-:S04]  /*be00*/  MOV R31, UR48 ;  /* 0x00000030001f7c02 */ /* 0x000fc80008000f00 */
        /* <DEDUP_REMOVED lines=26> */
.L_x_4558:
        /* <DEDUP_REMOVED lines=20> */
.L_x_4560:
        /* <DEDUP_REMOVED lines=15> */
.L_x_4559:
[----:B------:R-:W0:Y:S01]  /*c1e0*/  LDC.64 R4, c[0x0][0x9f8] ;  /* 0x00027e00ff047b82 */ /* 0x000e220000000a00 */
[----:B------:R-:W-:-:S07]  /*c1f0*/  MOV R30, R33 ;  /* 0x00000021001e7202 */ /* 0x000fce0000000f00 */
[----:B------:R-:W1:Y:S01]  /*c200*/  LDC R29, c[0x0][0x430] ;  /* 0x00010c00ff1d7b82 */ /* 0x000e620000000800 */
[C---:B------:R-:W-:Y:S01]  /*c210*/  IMAD.SHL.U32 R28, R16.reuse, 0x10, RZ ;  /* 0x00000010101c7824 */ /* 0x040fe200078e00ff */
[C---:B------:R-:W-:Y:S01]  /*c220*/  LOP3.LUT R7, R16.reuse, 0x7f, RZ, 0xc0, !PT ;  /* 0x0000007f10077812 */ /* 0x040fe200078ec0ff */
        /* <DEDUP_REMOVED lines=13> */
[----:B------:R-:W-:-:S05]  /*c300*/  IMAD R13, R9, 0x60, R26 ;  /* 0x00000060090d7824 */ /* 0x000fca00078e021a */
[C---:B------:R-:W-:Y:S01]  /*c310*/  ISETP.GE.AND P0, PT, R13.reuse, UR41, PT ;  /* 0x000000290d007c0c */ /* 0x040fe2000bf06270 */
[----:B------:R-:W1:Y:S01]  /*c320*/  @P1 LDC R3, c[0x0][0x434] ;  /* 0x00010d00ff031b82 */ /* 0x000e620000000800 */
[----:B-----5:R-:W-:Y:S02]  /*c330*/  IADD3 R22, R13, R32, RZ ;  /* 0x000000200d167210 */ /* 0x020fe40007ffe0ff */
[----:B------:R-:W-:Y:S02]  /*c340*/  ISETP.GT.U32.OR P0, PT, R26, 0x5f, P0 ;  /* 0x0000005f1a00780c */ /* 0x000fe40000704470 */
[----:B------:R-:W-:-:S03]  /*c350*/  @P1 LOP3.LUT R23, R23, 0x40, RZ, 0xfc, !PT ;  /* 0x0000004017171812 */ /* 0x000fc600078efcff */
[----:B0-----:R-:W0:Y:S08]  /*c360*/  @P1 LDC R5, c[0x0][0x438] ;  /* 0x00010e00ff051b82 */ /* 0x001e300000000800 */
[----:B------:R-:W3:Y:S08]  /*c370*/  @!P0 LDC.64 R10, c[0x0][0x428] ;  /* 0x00010a00ff0a8b82 */ /* 0x000ef00000000a00 */
[----:B------:R-:W4:Y:S01]  /*c380*/  @!P0 LDC.64 R12, c[0x0][0x418] ;  /* 0x00010600ff0c8b82 */ /* 0x000f220000000a00 */
[----:B-1----:R-:W-:-:S04]  /*c390*/  @P1 IMAD.HI.U32 R0, R22, R3, RZ ;  /* 0x0000000316001227 */ /* 0x002fc800078e00ff */
[----:B------:R-:W-:Y:S01]  /*c3a0*/  IMAD.MOV.U32 R3, RZ, RZ, R22 ;  /* 0x000000ffff037224 */ /* 0x000fe200078e0016 */
[----:B0-----:R-:W-:-:S04]  /*c3b0*/  @P1 SHF.R.U32.HI R3, RZ, R5, R0 ;  /* 0x00000005ff031219 */ /* 0x001fc80000011600 */
[--C-:B------:R-:W-:Y:S01]  /*c3c0*/  @!P0 SHF.R.S32.HI R5, RZ, 0x1f, R3.reuse ;  /* 0x0000001fff058819 */ /* 0x100fe20000011403 */
[----:B------:R-:W-:Y:S01]  /*c3d0*/  @!P0 IMAD.MOV.U32 R4, RZ, RZ, R3 ;  /* 0x000000ffff048224 */ /* 0x000fe200078e0003 */
[----:B--2---:R-:W-:-:S05]  /*c3e0*/  SHF.R.S32.HI R25, RZ, 0x1f, R30 ;  /* 0x0000001fff197819 */ /* 0x004fca000001141e */
[----:B---3--:R-:W-:-:S04]  /*c3f0*/  @!P0 IMAD R0, R25, R10, RZ ;  /* 0x0000000a19008224 */ /* 0x008fc800078e02ff */
[C---:B------:R-:W-:Y:S02]  /*c400*/  @!P0 IMAD R15, R30.reuse, R11, R0 ;  /* 0x0000000b1e0f8224 */ /* 0x040fe400078e0200 */
[----:B------:R-:W-:-:S05]  /*c410*/  @!P0 IMAD.WIDE.U32 R10, R30, R10, R4 ;  /* 0x0000000a1e0a8225 */ /* 0x000fca00078e0004 */
[----:B------:R-:W-:Y:S02]  /*c420*/  @!P0 IADD3 R0, R11, R15, RZ ;  /* 0x0000000f0b008210 */ /* 0x000fe40007ffe0ff */
        /* <DEDUP_REMOVED lines=21> */
.L_x_4602:
[----:B------:R-:W-:Y:S01]  /*c580*/  ULOP3.LUT UR4, UR39, 0x2, URZ, 0xfc, !UPT ;  /* 0x0000000227047892 */ /* 0x000fe2000f8efc3f */
[--C-:B-----5:R-:W-:Y:S02]  /*c590*/  @!P0 SHF.R.S32.HI R5, RZ, 0x1f, R4.reuse ;  /* 0x0000001fff058819 */ /* 0x120fe40000011404 */
[----:B------:R-:W-:Y:S02]  /*c5a0*/  CS2R R36, SRZ ;  /* 0x0000000000247805 */ /* 0x000fe4000001ff00 */
[----:B------:R-:W-:Y:S01]  /*c5b0*/  LOP3.LUT R23, R23, 0xffffffdf, RZ, 0xc0, !PT ;  /* 0xffffffdf17177812 */ /* 0x000fe200078ec0ff */
[----:B------:R-:W-:Y:S01]  /*c5c0*/  @!P0 IMAD.MOV.U32 R36, RZ, RZ, R4 ;  /* 0x000000ffff248224 */ /* 0x000fe200078e0004 */
[----:B------:R-:W-:Y:S01]  /*c5d0*/  @!P0 MOV R37, R5 ;  /* 0x0000000500258202 */ /* 0x000fe20000000f00 */
[----:B------:R-:W-:Y:S01]  /*c5e0*/  IMAD.U32 R34, RZ, RZ, UR4 ;  /* 0x00000004ff227e24 */ /* 0x000fe2000f8e00ff */
[----:B------:R-:W-:Y:S01]  /*c5f0*/  ISETP.GT.U32.AND P0, PT, R26, 0x5f, PT ;  /* 0x0000005f1a00780c */ /* 0x000fe20003f04070 */
[----:B------:R-:W-:Y:S01]  /*c600*/  IMAD.MOV R0, RZ, RZ, -R3 ;  /* 0x000000ffff007224 */ /* 0x000fe200078e0a03 */
[----:B------:R-:W-:-:S02]  /*c610*/  LOP3.LUT R23, R23, 0xffffff7f, RZ, 0xc0, !PT ;  /* 0xffffff7f17177812 */ /* 0x000fc400078ec0ff */
[----:B------:R-:W-:Y:S01]  /*c620*/  ISETP.NE.AND P1, PT, R34, 0x3, PT ;  /* 0x000000032200780c */ /* 0x000fe20003f25270 */
[----:B------:R-:W-:Y:S01]  /*c630*/  IMAD R22, R29, R0, R22 ;  /* 0x000000001d167224 */ /* 0x000fe200078e0216 */
[----:B------:R-:W-:Y:S02]  /*c640*/  MOV R19, UR40 ;  /* 0x0000002800137c02 */ /* 0x000fe40008000f00 */
[----:B------:R-:W-:Y:S02]  /*c650*/  SEL R18, RZ, 0x1, P2 ;  /* 0x00000001ff127807 */ /* 0x000fe40001000000 */
[----:B------:R-:W-:-:S03]  /*c660*/  SHF.R.S32.HI R19, RZ, 0x1f, R19 ;  /* 0x0000001fff137819 */ /* 0x000fc60000011413 */
[----:B------:R-:W-:-:S04]  /*c670*/  @P0 LOP3.LUT R23, R23, 0x80, RZ, 0xfc, !PT ;  /* 0x0000008017170812 */ /* 0x000fc800078efcff */
[----:B------:R-:W-:Y:S01]  /*c680*/  @P1 LOP3.LUT R23, R23, 0x20, RZ, 0xfc, !PT ;  /* 0x0000002017171812 */ /* 0x000fe200078efcff */
[----:B------:R-:W-:Y:S06]  /*c690*/  @!P1 BRA `(.L_x_4562) ;  /* 0x0000000000049947 */ /* 0x000fec0003800000 */
[----:B------:R-:W-:Y:S01]  /*c6a0*/  BPT.TRAP 0x1 ;  /* 0x000000040000795c */ /* 0x000fe20000300000 */
.L_x_4562:
[----:B------:R-:W-:-:S05]  /*c6b0*/  IMAD.MOV.U32 R0, RZ, RZ, 0x1 ;  /* 0x00000001ff007424 */ /* 0x000fca00078e00ff */
[----:B------:R-:W-:-:S04]  /*c6c0*/  SHF.L.U32 R0, R0, 0x1f, RZ ;  /* 0x0000001f00007819 */ /* 0x000fc800000006ff */
[----:B------:R-:W0:Y:S02]  /*c6d0*/  SYNCS.PHASECHK.TRANS64.TRYWAIT P0, [UR45+0x22840], R0 ;  /* 0x02284000ff0075a7 */ /* 0x000e24000800016d */
[----:B0-----:R-:W-:Y:S05]  /*c6e0*/  @!P0 BRA `(.L_x_4563) ;  /* 0x0000002800e48947 */ /* 0x001fea0003800000 */
.L_x_4603:
        /* <DEDUP_REMOVED lines=12> */
[----:B------:R-:W-:-:S04]  /*c7b0*/  ULDC.64 UR4, c[0x0][0x308] ;  /* 0x0000c20000047ab9 */ /* 0x000fc80000000a00 */
[----:B------:R-:W-:Y:S01]  /*c7c0*/  IADD3 R5, R5, R3, RZ ;  /* 0x0000000305057210 */ /* 0x000fe20007ffe0ff */
        /* <DEDUP_REMOVED lines=10> */
[----:B------:R-:W-:Y:S02]  /*c870*/  LEA.HI.X R0, R4, UR7, R5, 0x1, P0 ;  /* 0x0000000704007c11 */ /* 0x000fe400080f0c05 */
[----:B------:R-:W-:Y:S02]  /*c880*/  LOP3.LUT R5, R6, 0x1c0, RZ, 0xc0, !PT ;  /* 0x000001c006057812 */ /* 0x000fe400078ec0ff */
[----:B------:R-:W-:Y:S02]  /*c890*/  MOV R4, 0xffffffa0 ;  /* 0xffffffa000047802 */ /* 0x000fe40000000f00 */
[----:B------:R-:W-:-:S03]  /*c8a0*/  LOP3.LUT R5, R5, 0x38, R6, 0xf8, !PT ;  /* 0x0000003805057812 */ /* 0x000fc600078ef806 */
[----:B------:R-:W-:Y:S01]  /*c8b0*/  IMAD R4, R9, R4, UR41 ;  /* 0x0000002909047e24 */ /* 0x000fe2000f8e0204 */
[----:B------:R-:W-:Y:S01]  /*c8c0*/  LOP3.LUT R5, R5, 0x38, R16, 0x78, !PT ;  /* 0x0000003805057812 */ /* 0x000fe200078e7810 */
[----:B------:R-:W-:Y:S01]  /*c8d0*/  IMAD.SHL.U32 R16, R7, 0x8, RZ ;  /* 0x0000000807107824 */ /* 0x000fe200078e00ff */
[----:B------:R-:W-:Y:S01]  /*c8e0*/  @P2 LOP3.LUT R23, R23, 0x2, RZ, 0xfc, !PT ;  /* 0x0000000217172812 */ /* 0x000fe200078efcff */
[----:B------:R-:W-:-:S03]  /*c8f0*/  IMAD.IADD R35, R4, 0x1, -R27 ;  /* 0x0000000104237824 */ /* 0x000fc600078e0a1b */
[----:B------:R-:W-:Y:S02]  /*c900*/  LOP3.LUT R16, R5, 0x200, R16, 0xf8, !PT ;  /* 0x0000020005107812 */ /* 0x000fe400078ef810 */
[----:B------:R-:W-:Y:S01]  /*c910*/  ISETP.GE.AND P0, PT, R35, 0x1, PT ;  /* 0x000000012300780c */ /* 0x000fe20003f06270 */
[----:B------:R-:W-:-:S12]  /*c920*/  BRA.DIV UR5, `(.L_x_4564) ;  /* 0x0000002a056c7947 */ /* 0x000fd8000b800000 */
[----:B------:R-:W0:Y:S01]  /*c930*/  SHFL.IDX PT, R14, R3, RZ, 0x181f ;  /* 0x00181fff030e7589 */ /* 0x000e2200000e0000 */
[----:B------:R-:W-:-:S03]  /*c940*/  @P0 LEA R7, R16, UR45, 0x1 ;  /* 0x0000002d10070c11 */ /* 0x000fc6000f8e08ff */
[----:B------:R-:W1:Y:S04]  /*c950*/  SHFL.IDX PT, R4, R0, RZ, 0x181f ;  /* 0x00181fff00047589 */ /* 0x000e6800000e0000 */
[----:B------:R-:W-:Y:S01]  /*c960*/  SHFL.IDX PT, R6, R0, 0x1, 0x181f ;  /* 0x00381f0000067f89 */ /* 0x000fe200000e0000 */
[----:B0-----:R-:W-:-:S04]  /*c970*/  @P0 LEA R14, P1, R24, R14, 0x1 ;  /* 0x0000000e180e0211 */ /* 0x001fc800078208ff */
[----:B-1----:R-:W-:Y:S01]  /*c980*/  @P0 IADD3.X R5, RZ, R4, RZ, P1, !PT ;  /* 0x00000004ff050210 */ /* 0x002fe20000ffe4ff */
[----:B------:R-:W-:Y:S02]  /*c990*/  @P0 IMAD.MOV.U32 R4, RZ, RZ, R14 ;  /* 0x000000ffff040224 */ /* 0x000fe400078e000e */
        /* <DEDUP_REMOVED lines=30> */
.L_x_4617:
[----:B------:R-:W-:-:S13]  /*cb80*/  ISETP.GE.AND P0, PT, R35, 0x51, PT ;  /* 0x000000512300780c */ /* 0x000fda0003f06270 */
[----:B0-2---:R-:W-:Y:S02]  /*cb90*/  @P0 LEA R4, P1, R24, R14, 0x1 ;  /* 0x0000000e18040211 */ /* 0x005fe400078208ff */
[----:B------:R-:W-:Y:S02]  /*cba0*/  @P0 LEA R3, R16, UR45, 0x1 ;  /* 0x0000002d10030c11 */ /* 0x000fe4000f8e08ff */
[----:B-1----:R-:W-:-:S05]  /*cbb0*/  @P0 IADD3.X R5, RZ, R6, RZ, P1, !PT ;  /* 0x00000006ff050210 */ /* 0x002fca0000ffe4ff */
        /* <DEDUP_REMOVED lines=11> */
.L_x_4565:
        /* <DEDUP_REMOVED lines=17> */
[----:B------:R-:W-:Y:S01]  /*cd80*/  MOV R13, RZ ;  /* 0x000000ff000d7202 */ /* 0x000fe20000000f00 */
[----:B------:R-:W-:-:S02]  /*cd90*/  IMAD.U32 R10, RZ, RZ, UR4 ;  /* 0x00000004ff0a7e24 */ /* 0x000fc4000f8e00ff */
[----:B------:R-:W-:Y:S02]  /*cda0*/  IMAD.MOV.U32 R8, RZ, RZ, 0x70 ;  /* 0x00000070ff087424 */ /* 0x000fe400078e00ff */
[----:B------:R-:W-:-:S07]  /*cdb0*/  IMAD.MOV.U32 R12, RZ, RZ, 0x1 ;  /* 0x00000001ff0c7424 */ /* 0x000fce00078e00ff */
[----:B------:R-:W-:-:S07]  /*cdc0*/  LEPC R20, `(.L_x_4566) ;  /* 0x000000001014794e */ /* 0x000fce0000000000 */
[----:B0-----:R-:W-:Y:S05]  /*cdd0*/  CALL.ABS.NOINC R14 ;  /* 0x000000000e007343 */ /* 0x001fea0003c00000 */
.L_x_4566:
[----:B------:R-:W-:Y:S01]  /*cde0*/  UISETP.NE.AND UP0, UPT, UR47, URZ, UPT ;  /* 0x0000003f2f00728c */ /* 0x000fe2000bf05270 */
[----:B------:R-:W-:Y:S01]  /*cdf0*/  IMAD.U32 R3, RZ, RZ, UR46 ;  /* 0x0000002eff037e24 */ /* 0x000fe2000f8e00ff */
[----:B------:R-:W-:Y:S01]  /*ce00*/  R2UR UR6, R19 ;  /* 0x00000000130672ca */ /* 0x000fe200000e0000 */
[----:B------:R-:W-:Y:S01]  /*ce10*/  ULDC.64 UR8, c[0x0][0x2d8] ;  /* 0x0000b60000087ab9 */ /* 0x000fe20000000a00 */
[----:B------:R-:W-:Y:S01]  /*ce20*/  SHF.R.S32.HI R8, RZ, 0x1f, R33 ;  /* 0x0000001fff087819 */ /* 0x000fe20000011421 */
[----:B------:R-:W-:Y:S01]  /*ce30*/  IMAD R0, R3, 0x80, R26 ;  /* 0x0000008003007824 */ /* 0x000fe200078e021a */
[----:B------:R-:W-:-:S04]  /*ce40*/  PLOP3.LUT P0, PT, PT, PT, UP0, 0x80, 0x0 ;  /* 0x000000000000781c */ /* 0x000fc80003f0f008 */
[----:B------:R-:W-:Y:S01]  /*ce50*/  MOV R9, R0 ;  /* 0x0000000000097202 */ /* 0x000fe20000000f00 */
        /* <DEDUP_REMOVED lines=11> */
[----:B------:R-:W-:Y:S01]  /*cf10*/  IMAD R8, R8, UR8, RZ ;  /* 0x0000000808087c24 */ /* 0x000fe2000f8e02ff */
[----:B------:R-:W-:Y:S01]  /*cf20*/  MOV R5, UR5 ;  /* 0x0000000500057c02 */ /* 0x000fe20008000f00 */
[----:B------:R-:W-:Y:S01]  /*cf30*/  IMAD.U32 R4, RZ, RZ, UR4 ;  /* 0x00000004ff047e24 */ /* 0x000fe2000f8e00ff */
[----:B------:R-:W-:Y:S01]  /*cf40*/  ULDC.64 UR4, c[0x0][0x2d0] ;  /* 0x0000b40000047ab9 */ /* 0x000fe20000000a00 */
[----:B------:R-:W-:-:S02]  /*cf50*/  IMAD R11, R33, UR9, R8 ;  /* 0x00000009210b7c24 */ /* 0x000fc4000f8e0208 */
[----:B------:R-:W-:Y:S02]  /*cf60*/  IMAD.U32 R7, RZ, RZ, UR6 ;  /* 0x00000006ff077e24 */ /* 0x000fe4000f8e00ff */
[----:B------:R-:W-:-:S04]  /*cf70*/  IMAD.MOV.U32 R6, RZ, RZ, R4 ;  /* 0x000000ffff067224 */ /* 0x000fc800078e0004 */
        /* <DEDUP_REMOVED lines=23> */
[----:B------:R-:W-:Y:S01]  /*d0f0*/  MOV R0, UR46 ;  /* 0x0000002e00007c02 */ /* 0x000fe20008000f00 */
[----:B------:R-:W-:Y:S02]  /*d100*/  ULDC UR4, c[0x0][0x288] ;  /* 0x0000a20000047ab9 */ /* 0x000fe40000000800 */
[----:B------:R-:W1:Y:S01]  /*d110*/  SHFL.IDX PT, R4, R6, RZ, 0x181f ;  /* 0x00181fff06047589 */ /* 0x000e6200000e0000 */
[----:B------:R-:W-:Y:S02]  /*d120*/  IMAD R3, R3, UR4, RZ ;  /* 0x0000000403037c24 */ /* 0x000fe4000f8e02ff */
[----:B------:R-:W-:Y:S01]  /*d130*/  IMAD R0, R0, 0x80, R27 ;  /* 0x0000008000007824 */ /* 0x000fe200078e021b */
[----:B------:R-:W-:Y:S03]  /*d140*/  SHFL.IDX PT, R8, R6, 0x1, 0x181f ;  /* 0x00381f0006087f89 */ /* 0x000fe600000e0000 */
[C---:B------:R-:W-:Y:S01]  /*d150*/  VIADD R10, R0.reuse, 0x10 ;  /* 0x00000010000a7836 */ /* 0x040fe20000000000 */
[----:B------:R-:W-:-:S13]  /*d160*/  ISETP.GE.AND P0, PT, R0, R3, PT ;  /* 0x000000030000720c */ /* 0x000fda0003f06270 */
[----:B0-----:R-:W-:Y:S02]  /*d170*/  @!P0 LEA R14, P2, R24, R14, 0x1 ;  /* 0x0000000e180e8211 */ /* 0x001fe400078408ff */
[----:B------:R-:W-:-:S03]  /*d180*/  @!P0 LEA R9, R16, UR45, 0x1 ;  /* 0x0000002d10098c11 */ /* 0x000fc6000f8e08ff */
[----:B-1----:R-:W-:Y:S01]  /*d190*/  @!P0 IMAD.X R5, RZ, RZ, R4, P2 ;  /* 0x000000ffff058224 */ /* 0x002fe200010e0604 */
[----:B------:R-:W-:Y:S02]  /*d1a0*/  @!P0 MOV R4, R14 ;  /* 0x0000000e00048202 */ /* 0x000fe40000000f00 */
[----:B------:R-:W0:Y:S04]  /*d1b0*/  SHFL.IDX PT, R14, R7, 0x1, 0x181f ;  /* 0x00381f00070e7f89 */ /* 0x000e2800000e0000 */
[----:B------:R0:W-:Y:S01]  /*d1c0*/  @!P0 LDGSTS.E.BYPASS.LTC128B.128 [R9+0x18400], desc[UR36][R4.64], !P1 ;  /* 0x1840000004098fae */ /* 0x0001e2000c901d64 */
[----:B------:R-:W-:Y:S02]  /*d1d0*/  ISETP.GE.AND P0, PT, R10, R3, PT ;  /* 0x000000030a00720c */ /* 0x000fe40003f06270 */
[----:B------:R-:W-:-:S11]  /*d1e0*/  IADD3 R10, R0, 0x20, RZ ;  /* 0x00000020000a7810 */ /* 0x000fd60007ffe0ff */
        /* <DEDUP_REMOVED lines=41> */
[----:B------:R0:W2:Y:S02]  /*d480*/  SHFL.IDX PT, R14, R7, 0x7, 0x181f ;  /* 0x00f81f00070e7f89 */ /* 0x0000a400000e0000 */
[----:B-1----:R-:W-:Y:S02]  /*d490*/  @!P0 IADD3.X R5, RZ, R8, RZ, P2, !PT ;  /* 0x00000008ff058210 */ /* 0x002fe400017fe4ff */
[----:B------:R0:W1:Y:S04]  /*d4a0*/  SHFL.IDX PT, R8, R6, 0x7, 0x181f ;  /* 0x00f81f0006087f89 */ /* 0x00006800000e0000 */
[----:B------:R0:W-:Y:S03]  /*d4b0*/  @!P0 LDGSTS.E.BYPASS.LTC128B.128 [R9+0x1b400], desc[UR36][R4.64], !P1 ;  /* 0x1b40000004098fae */ /* 0x0001e6000c901d64 */
.L_x_4634:
[----:B------:R-:W-:-:S05]  /*d4c0*/  VIADD R0, R0, 0x70 ;  /* 0x0000007000007836 */ /* 0x000fca0000000000 */
[----:B------:R-:W-:Y:S02]  /*d4d0*/  ISETP.GE.AND P0, PT, R0, R3, PT ;  /* 0x000000030000720c */ /* 0x000fe40003f06270 */
[----:B------:R-:W-:-:S04]  /*d4e0*/  MOV R0, 0x1 ;  /* 0x0000000100007802 */ /* 0x000fc80000000f00 */
        /* <DEDUP_REMOVED lines=15> */
.L_x_4635:
[----:B------:R-:W-:-:S13]  /*d5e0*/  ISETP.NE.AND P0, PT, R34, 0x3, PT ;  /* 0x000000032200780c */ /* 0x000fda0003f05270 */
[----:B------:R-:W-:Y:S05]  /*d5f0*/  @!P0 BRA `(.L_x_4569) ;  /* 0x0000000000048947 */ /* 0x000fea0003800000 */
[----:B------:R-:W-:Y:S01]  /*d600*/  BPT.TRAP 0x1 ;  /* 0x000000040000795c */ /* 0x000fe20000300000 */
.L_x_4569:
[----:B------:R-:W1:Y:S02]  /*d610*/  SYNCS.PHASECHK.TRANS64.TRYWAIT P0, [UR45+0x22860], R0 ;  /* 0x02286000ff0075a7 */ /* 0x000e64000800016d */
[----:B-1----:R-:W-:Y:S05]  /*d620*/  @!P0 BRA `(.L_x_4570) ;  /* 0x0000002c004c8947 */ /* 0x002fea0003800000 */
.L_x_4636:
        /* <DEDUP_REMOVED lines=10> */
[----:B------:R-:W-:Y:S01]  /*d6d0*/  SEL R0, RZ, 0x4, P2 ;  /* 0x00000004ff007807 */ /* 0x000fe20001000000 */
[----:B------:R-:W-:Y:S01]  /*d6e0*/  IMAD.IADD R5, R5, 0x1, R17 ;  /* 0x0000000105057824 */ /* 0x000fe200078e0211 */
[----:B------:R-:W-:Y:S01]  /*d6f0*/  SEL R7, RZ, 0x8, P1 ;  /* 0x00000008ff077807 */ /* 0x000fe20000800000 */
[C---:B------:R-:W-:Y:S01]  /*d700*/  IMAD R3, R36.reuse, UR7, R3 ;  /* 0x0000000724037c24 */ /* 0x040fe2000f8e0203 */
[----:B------:R-:W-:Y:S01]  /*d710*/  LOP3.LUT P4, RZ, R23, 0x1, RZ, 0xc0, !PT ;  /* 0x0000000117ff7812 */ /* 0x000fe2000788c0ff */
[----:B------:R-:W-:Y:S01]  /*d720*/  IMAD.WIDE.U32 R10, R36, UR6, R4 ;  /* 0x00000006240a7c25 */ /* 0x000fe2000f8e0004 */
[----:B------:R-:W-:-:S02]  /*d730*/  ULDC.64 UR6, c[0x0][0x330] ;  /* 0x0000cc0000067ab9 */ /* 0x000fc40000000a00 */
[----:B------:R-:W-:Y:S01]  /*d740*/  UIMAD UR4, UR4, UR6, URZ ;  /* 0x00000006040472a4 */ /* 0x000fe2000f8e023f */
[----:B------:R-:W-:Y:S01]  /*d750*/  IMAD.IADD R11, R11, 0x1, R3 ;  /* 0x000000010b0b7824 */ /* 0x000fe200078e0203 */
[----:B------:R-:W-:Y:S02]  /*d760*/  MOV R3, UR6 ;  /* 0x0000000600037c02 */ /* 0x000fe40008000f00 */
[----:B------:R-:W-:-:S03]  /*d770*/  UIMAD UR4, UR40, UR7, UR4 ;  /* 0x00000007280472a4 */ /* 0x000fc6000f8e0204 */
[----:B------:R-:W-:Y:S01]  /*d780*/  IMAD.WIDE.U32 R10, R3, UR40, R10 ;  /* 0x00000028030a7c25 */ /* 0x000fe2000f8e000a */
[----:B------:R-:W-:-:S03]  /*d790*/  ULDC.64 UR6, c[0x0][0x318] ;  /* 0x0000c60000067ab9 */ /* 0x000fc60000000a00 */
        /* <DEDUP_REMOVED lines=8> */
[----:B------:R-:W0:Y:S01]  /*d820*/  SHFL.IDX PT, R14, R3, RZ, 0x181f ;  /* 0x00181fff030e7589 */ /* 0x000e2200000e0000 */
[----:B------:R-:W-:Y:S02]  /*d830*/  SHF.L.U32 R24, R24, 0x1, RZ ;  /* 0x0000000118187819 */ /* 0x000fe400000006ff */
[----:B------:R-:W-:Y:S01]  /*d840*/  LEA R17, R16, UR45, 0x1 ;  /* 0x0000002d10117c11 */ /* 0x000fe2000f8e08ff */
        /* <DEDUP_REMOVED lines=48> */
[----:B------:R-:W-:Y:S01]  /*db50*/  ISETP.LT.OR P3, PT, R35, 0x31, P4 ;  /* 0x000000312300780c */ /* 0x000fe20002761670 */
[----:B------:R-:W-:Y:S01]  /*db60*/  VIADD R0, R17, 0x400 ;  /* 0x0000040011007836 */ /* 0x000fe20000000000 */
[----:B---3--:R-:W-:-:S11]  /*db70*/  MOV R8, RZ ;  /* 0x000000ff00087202 */ /* 0x008fd60000000f00 */
        /* <DEDUP_REMOVED lines=15> */
.L_x_4650:
        /* <DEDUP_REMOVED lines=20> */
.L_x_4572:
[----:B------:R-:W-:Y:S01]  /*ddb0*/  IADD3 R31, R31, -0x2, RZ ;  /* 0xfffffffe1f1f7810 */ /* 0x000fe20007ffe0ff */
[----:B------:R-:W-:Y:S01]  /*ddc0*/  SYNCS.ARRIVE.TRANS64.A1T0 RZ, [UR45+0x22850], RZ ;  /* 0x022850ffffff79a7 */ /* 0x000fe2000810002d */
[----:B------:R-:W-:Y:S01]  /*ddd0*/  BSSY B0, `(.L_x_4556) ;  /* 0x00000e7000007945 */ /* 0x000fe20003800000 */
[----:B------:R-:W-:Y:S01]  /*dde0*/  IMAD.MOV.U32 R20, RZ, RZ, 0x1 ;  /* 0x00000001ff147424 */ /* 0x000fe200078e00ff */
[----:B------:R-:W-:Y:S01]  /*ddf0*/  ISETP.GE.AND P0, PT, R31, UR48, PT ;  /* 0x000000301f007c0c */ /* 0x000fe2000bf06270 */
[----:B------:R-:W-:-:S12]  /*de00*/  IMAD.MOV.U32 R21, RZ, RZ, 0x1 ;  /* 0x00000001ff157424 */ /* 0x000fd800078e00ff */
[----:B------:R-:W-:Y:S05]  /*de10*/  @!P0 BRA `(.L_x_4573) ;  /* 0x0000000c00888947 */ /* 0x000fea0003800000 */
[----:B------:R-:W-:Y:S01]  /*de20*/  UIADD3 UR4, UR44, 0x1, URZ ;  /* 0x000000012c047890 */ /* 0x000fe2000fffe03f */
[----:B------:R-:W-:Y:S01]  /*de30*/  IADD3 R27, R28, R32, R27 ;  /* 0x000000201c1b7210 */ /* 0x000fe20007ffe01b */
[----:B------:R-:W-:Y:S01]  /*de40*/  ULOP3.LUT UR5, URZ, UR43, URZ, 0x33, !UPT ;  /* 0x0000002b3f057292 */ /* 0x000fe2000f8e333f */
[----:B------:R-:W-:Y:S01]  /*de50*/  LOP3.LUT R3, RZ, UR42, RZ, 0x33, !PT ;  /* 0x0000002aff037c12 */ /* 0x000fe2000f8e33ff */
[----:B------:R-:W-:Y:S01]  /*de60*/  UIMAD UR4, UR4, UR38, URZ ;  /* 0x00000026040472a4 */ /* 0x000fe2000f8e023f */
[----:B------:R-:W-:Y:S01]  /*de70*/  IADD3 R36, R27, -0x120, RZ ;  /* 0xfffffee01b247810 */ /* 0x000fe20007ffe0ff */
[----:B------:R-:W-:Y:S02]  /*de80*/  IMAD.MOV.U32 R21, RZ, RZ, 0x1 ;  /* 0x00000001ff157424 */ /* 0x000fe400078e00ff */
[----:B------:R-:W-:Y:S02]  /*de90*/  IMAD.MOV.U32 R20, RZ, RZ, 0x1 ;  /* 0x00000001ff147424 */ /* 0x000fe400078e00ff */
[----:B------:R-:W-:-:S04]  /*dea0*/  LOP3.LUT R4, RZ, UR4, RZ, 0x33, !PT ;  /* 0x00000004ff047c12 */ /* 0x000fc8000f8e33ff */
[----:B------:R-:W-:-:S04]  /*deb0*/  VIMNMX3 R3, R3, UR5, R4, !PT ;  /* 0x0000000503037c0f */ /* 0x000fc8000f800104 */
[C---:B------:R-:W-:Y:S01]  /*dec0*/  IADD3 R35, -R3.reuse, -0x2, RZ ;  /* 0xfffffffe03237810 */ /* 0x040fe20007ffe1ff */
[----:B------:R-:W-:-:S07]  /*ded0*/  IMAD R36, R3, -0x60, R36 ;  /* 0xffffffa003247824 */ /* 0x000fce00078e0224 */
.L_x_4588:
[----:B------:R-:W-:Y:S01]  /*dee0*/  ISETP.NE.AND P1, PT, R29, 0x1, PT ;  /* 0x000000011d00780c */ /* 0x000fe20003f25270 */
[----:B------:R-:W-:Y:S01]  /*def0*/  BSSY B1, `(.L_x_4574) ;  /* 0x0000014000017945 */ /* 0x000fe20003800000 */
[----:B------:R-:W-:Y:S01]  /*df00*/  ISETP.GT.U32.AND P0, PT, R26, 0x5f, PT ;  /* 0x0000005f1a00780c */ /* 0x000fe20003f04070 */
[----:B------:R-:W-:-:S10]  /*df10*/  IMAD.MOV.U32 R33, RZ, RZ, RZ ;  /* 0x000000ffff217224 */ /* 0x000fd400078e00ff */
[----:B0-----:R-:W0:Y:S08]  /*df20*/  @P1 LDC R3, c[0x0][0x434] ;  /* 0x00010d00ff031b82 */ /* 0x001e300000000800 */
[----:B------:R-:W1:Y:S01]  /*df30*/  @P1 LDC R5, c[0x0][0x438] ;  /* 0x00010e00ff051b82 */ /* 0x000e620000000800 */
[----:B0-----:R-:W-:Y:S01]  /*df40*/  @P1 IMAD.HI.U32 R4, R36, R3, RZ ;  /* 0x0000000324041227 */ /* 0x001fe200078e00ff */
[----:B------:R-:W-:-:S04]  /*df50*/  MOV R3, R36 ;  /* 0x0000002400037202 */ /* 0x000fc80000000f00 */
        /* <DEDUP_REMOVED lines=13> */
.L_x_4575:
[----:B------:R-:W-:Y:S05]  /*e030*/  BSYNC B1 ;  /* 0x0000000000017941 */ /* 0x000fea0003800000 */
.L_x_4574:
[----:B------:R-:W-:-:S13]  /*e040*/  ISETP.NE.AND P0, PT, R34, 0x3, PT ;  /* 0x000000032200780c */ /* 0x000fda0003f05270 */
[----:B------:R-:W-:Y:S05]  /*e050*/  @!P0 BRA `(.L_x_4576) ;  /* 0x0000000000048947 */ /* 0x000fea0003800000 */
[----:B------:R-:W-:Y:S01]  /*e060*/  BPT.TRAP 0x1 ;  /* 0x000000040000795c */ /* 0x000fe20000300000 */
.L_x_4576:
[----:B------:R-:W-:Y:S01]  /*e070*/  LEA R32, R21, UR45, 0x3 ;  /* 0x0000002d15207c11 */ /* 0x000fe2000f8e18ff */
[----:B------:R-:W-:Y:S01]  /*e080*/  BSSY B1, `(.L_x_4577) ;  /* 0x0000004000017945 */ /* 0x000fe20003800000 */
[----:B------:R-:W-:-:S04]  /*e090*/  SHF.L.U32 R31, R20, 0x1f, RZ ;  /* 0x0000001f141f7819 */ /* 0x000fc800000006ff */
[----:B------:R-:W1:Y:S02]  /*e0a0*/  SYNCS.PHASECHK.TRANS64.TRYWAIT P0, [R32+URZ+0x22840], R31 ;  /* 0x0228401f200075a7 */ /* 0x000e64000800017f */
[----:B-1----:R-:W-:Y:S05]  /*e0b0*/  @!P0 BRA `(.L_x_4578) ;  /* 0x0000002c002c8947 */ /* 0x002fea0003800000 */
.L_x_4651:
[----:B------:R-:W-:Y:S05]  /*e0c0*/  BSYNC B1 ;  /* 0x0000000000017941 */ /* 0x000fea0003800000 */
.L_x_4577:
        /* <DEDUP_REMOVED lines=42> */
[----:B------:R-:W0:Y:S01]  /*e370*/  SHFL.IDX PT, R14, R10, 0x2, 0x181f ;  /* 0x00581f000a0e7f89 */ /* 0x000e2200000e0000 */
[----:B------:R-:W-:-:S05]  /*e380*/  IADD3.X R9, RZ, R7, RZ, P0, !PT ;  /* 0x00000007ff097210 */ /* 0x000fca00007fe4ff */
        /* <DEDUP_REMOVED lines=9> */
[----:B0-----:R-:W-:-:S04]  /*e420*/  IADD3 R14, P0, R14, R24, RZ ;  /* 0x000000180e0e7210 */ /* 0x001fc80007f1e0ff */
[----:B------:R-:W-:Y:S02]  /*e430*/  IADD3.X R15, RZ, R18, RZ, P0, !PT ;  /* 0x00000012ff0f7210 */ /* 0x000fe400007fe4ff */
[----:B------:R2:W0:Y:S04]  /*e440*/  SHFL.IDX PT, R18, R3, 0x5, 0x181f ;  /* 0x00b81f0003127f89 */ /* 0x00042800000e0000 */
[----:B------:R2:W-:Y:S03]  /*e450*/  LDGSTS.E.BYPASS.LTC128B.128 [R17+0x1e400], desc[UR36][R14.64], !P1 ;  /* 0x1e4000000e117fae */ /* 0x0005e6000c901d64 */
.L_x_4665:
        /* <DEDUP_REMOVED lines=8> */
.L_x_4580:
        /* <DEDUP_REMOVED lines=10> */
.L_x_4581:
[----:B------:R2:W-:Y:S01]  /*e580*/  SYNCS.ARRIVE.TRANS64.A1T0 RZ, [R32+URZ+0x22830], RZ ;  /* 0x022830ff20ff79a7 */ /* 0x0005e2000810003f */
[----:B------:R-:W-:Y:S05]  /*e590*/  @!P2 BRA `(.L_x_4582) ;  /* 0x000000000004a947 */ /* 0x000fea0003800000 */
[----:B------:R-:W-:Y:S01]  /*e5a0*/  BPT.TRAP 0x1 ;  /* 0x000000040000795c */ /* 0x000fe20000300000 */
.L_x_4582:
[----:B------:R-:W3:Y:S01]  /*e5b0*/  SYNCS.PHASECHK.TRANS64.TRYWAIT P0, [R32+URZ+0x22860], R31 ;  /* 0x0228601f200075a7 */ /* 0x000ee2000800017f */
[----:B------:R-:W-:Y:S04]  /*e5c0*/  BSSY B1, `(.L_x_4583) ;  /* 0x0000002000017945 */ /* 0x000fe80003800000 */
[----:B---3--:R-:W-:Y:S05]  /*e5d0*/  @!P0 BRA `(.L_x_4584) ;  /* 0x0000002c00888947 */ /* 0x008fea0003800000 */
.L_x_4666:
[----:B------:R-:W-:Y:S05]  /*e5e0*/  BSYNC B1 ;  /* 0x0000000000017941 */ /* 0x000fea0003800000 */
.L_x_4583:
        /* <DEDUP_REMOVED lines=10> */
[----:B------:R-:W-:Y:S01]  /*e690*/  LOP3.LUT P1, RZ, R23, 0x4, RZ, 0xc0, !PT ;  /* 0x0000000417ff7812 */ /* 0x000fe2000782c0ff */
[----:B------:R-:W-:-:S02]  /*e6a0*/  IMAD.IADD R5, R5, 0x1, R27 ;  /* 0x0000000105057824 */ /* 0x000fc400078e021b */
        /* <DEDUP_REMOVED lines=20> */
[----:B0-----:R-:W-:-:S04]  /*e7f0*/  IADD3 R14, P0, R14, R24, RZ ;  /* 0x000000180e0e7210 */ /* 0x001fc80007f1e0ff */
[----:B----4-:R-:W-:Y:S02]  /*e800*/  IADD3.X R15, RZ, R5, RZ, P0, !PT ;  /* 0x00000005ff0f7210 */ /* 0x010fe400007fe4ff */
        /* <DEDUP_REMOVED lines=22> */
[----:B------:R-:W0:Y:S01]  /*e970*/  SHFL.IDX PT, R5, R3, 0x4, 0x181f ;  /* 0x00981f0003057f89 */ /* 0x000e2200000e0000 */
[----:B------:R-:W-:-:S03]  /*e980*/  IADD3.X R7, RZ, R7, RZ, P0, !PT ;  /* 0x00000007ff077210 */ /* 0x000fc600007fe4ff */
[----:B------:R-:W1:Y:S01]  /*e990*/  SHFL.IDX PT, R3, R3, 0x5, 0x181f ;  /* 0x00b81f0003037f89 */ /* 0x000e6200000e0000 */
[----:B----4-:R-:W-:-:S03]  /*e9a0*/  IMAD.MOV.U32 R8, RZ, RZ, RZ ;  /* 0x000000ffff087224 */ /* 0x010fc600078e00ff */
        /* <DEDUP_REMOVED lines=10> */
.L_x_4680:
[----:B----4-:R-:W-:-:S04]  /*ea50*/  IADD3 R4, P0, R3, R24, RZ ;  /* 0x0000001803047210 */ /* 0x010fc80007f1e0ff */
[----:B------:R-:W-:Y:S02]  /*ea60*/  IADD3.X R5, RZ, R18, RZ, P0, !PT ;  /* 0x00000012ff057210 */ /* 0x000fe400007fe4ff */
[----:B------:R-:W-:-:S03]  /*ea70*/  PLOP3.LUT P0, PT, PT, PT, PT, 0x80, 0x0 ;  /* 0x000000000000781c */ /* 0x000fc60003f0f070 */
        /* <DEDUP_REMOVED lines=8> */
.L_x_4586:
        /* <DEDUP_REMOVED lines=10> */
.L_x_4587:
[----:B------:R-:W-:Y:S01]  /*eba0*/  VIADD R21, R21, 0x1 ;  /* 0x0000000115157836 */ /* 0x000fe20000000000 */
[----:B------:R1:W-:Y:S01]  /*ebb0*/  SYNCS.ARRIVE.TRANS64.A1T0 RZ, [R32+URZ+0x22850], RZ ;  /* 0x022850ff20ff79a7 */ /* 0x0003e2000810003f */
[----:B------:R-:W-:Y:S01]  /*ebc0*/  VIADD R35, R35, 0xffffffff ;  /* 0xffffffff23237836 */ /* 0x000fe20000000000 */
[----:B------:R-:W-:Y:S02]  /*ebd0*/  IADD3 R36, R36, -0x60, RZ ;  /* 0xffffffa024247810 */ /* 0x000fe40007ffe0ff */
[----:B------:R-:W-:-:S04]  /*ebe0*/  ISETP.NE.AND P0, PT, R21, 0x2, PT ;  /* 0x000000021500780c */ /* 0x000fc80003f05270 */
[----:B------:R-:W-:Y:S02]  /*ebf0*/  SEL R21, R21, RZ, P0 ;  /* 0x000000ff15157207 */ /* 0x000fe40000000000 */
[----:B------:R-:W-:Y:S02]  /*ec00*/  SEL R3, RZ, 0x1, P0 ;  /* 0x00000001ff037807 */ /* 0x000fe40000000000 */
[----:B------:R-:W-:Y:S02]  /*ec10*/  ISETP.GT.AND P0, PT, R35, UR48, PT ;  /* 0x0000003023007c0c */ /* 0x000fe4000bf04270 */
[----:B------:R-:W-:-:S11]  /*ec20*/  LOP3.LUT R20, R20, R3, RZ, 0x3c, !PT ;  /* 0x0000000314147212 */ /* 0x000fd600078e3cff */
[----:B-1----:R-:W-:Y:S05]  /*ec30*/  @P0 BRA `(.L_x_4588) ;  /* 0xfffffff000a80947 */ /* 0x002fea000383ffff */
.L_x_4573:
[----:B------:R-:W-:Y:S05]  /*ec40*/  BSYNC B0 ;  /* 0x0000000000007941 */ /* 0x000fea0003800000 */
.L_x_4556:
[----:B------:R-:W0:Y:S01]  /*ec50*/  S2R R3, SR_CgaCtaId ;  /* 0x0000000000037919 */ /* 0x000e220000008800 */
[----:B------:R-:W-:Y:S01]  /*ec60*/  MOV R0, 0x400 ;  /* 0x0000040000007802 */ /* 0x000fe20000000f00 */
[----:B------:R-:W-:Y:S01]  /*ec70*/  BSSY B0, `(.L_x_4589) ;  /* 0x0000005000007945 */ /* 0x000fe20003800000 */
[----:B------:R-:W-:Y:S02]  /*ec80*/  SHF.L.U32 R8, R8, 0x1f, RZ ;  /* 0x0000001f08087819 */ /* 0x000fe400000006ff */
[----:B0-----:R-:W-:-:S04]  /*ec90*/  LEA R4, R3, R0, 0x18 ;  /* 0x0000000003047211 */ /* 0x001fc800078ec0ff */
[----:B------:R-:W0:Y:S02]  /*eca0*/  SYNCS.PHASECHK.TRANS64.TRYWAIT P0, [R4+URZ+0x22820], R8 ;  /* 0x02282008040075a7 */ /* 0x000e24000800017f */
[----:B0-----:R-:W-:Y:S05]  /*ecb0*/  @!P0 BRA `(.L_x_4590) ;  /* 0x0000002c00c48947 */ /* 0x001fea0003800000 */
.L_x_4681:
[----:B------:R-:W-:Y:S05]  /*ecc0*/  BSYNC B0 ;  /* 0x0000000000007941 */ /* 0x000fea0003800000 */
.L_x_4589:
[----:B------:R-:W-:-:S03]  /*ecd0*/  UMOV UR4, 0xffffffff ;  /* 0xffffffff00047882 */ /* 0x000fc60000000000 */
[----:B------:R-:W-:Y:S05]  /*ece0*/  BRA.DIV UR4, `(.L_x_4591) ;  /* 0x0000002e04cc7947 */ /* 0x000fea000b800000 */
[----:B------:R1:W4:Y:S02]  /*ecf0*/  SHFL.IDX PT, R14, R2, RZ, 0x1f ;  /* 0x00001fff020e7589 */ /* 0x00032400000e0000 */
.L_x_4684:
[----:B----4-:R-:W-:-:S13]  /*ed00*/  ISETP.NE.AND P0, PT, R14, RZ, PT ;  /* 0x000000ff0e00720c */ /* 0x010fda0003f05270 */
[----:B------:R-:W-:Y:S05]  /*ed10*/  @P0 BRA `(.L_x_4512) ;  /* 0x0000000000880947 */ /* 0x000fea0003800000 */
[----:B------:R-:W-:-:S03]  /*ed20*/  UMOV UR4, 0xffffffff ;  /* 0xffffffff00047882 */ /* 0x000fc60000000000 */
[----:B------:R-:W-:Y:S05]  /*ed30*/  BRA.DIV UR4, `(.L_x_4592) ;  /* 0x0000002e04e07947 */ /* 0x000fea000b800000 */
[----:B------:R-:W-:-:S13]  /*ed40*/  ELECT P6, URZ, PT ;  /* 0x00000000003f782f */ /* 0x000fda00038c0000 */
.L_x_4687:
[----:B------:R-:W-:Y:S05]  /*ed50*/  @!P6 BRA `(.L_x_4512) ;  /* 0x000000000078e947 */ /* 0x000fea0003800000 */
[----:B------:R-:W-:-:S06]  /*ed60*/  ULOP3.LUT UR4, UR39, 0x2, URZ, 0xfc, !UPT ;  /* 0x0000000227047892 */ /* 0x000fcc000f8efc3f */
[----:B------:R-:W-:-:S05]  /*ed70*/  IMAD.U32 R0, RZ, RZ, UR4 ;  /* 0x00000004ff007e24 */ /* 0x000fca000f8e00ff */
[----:B------:R-:W-:-:S13]  /*ed80*/  ISETP.NE.AND P0, PT, R0, 0x3, PT ;  /* 0x000000030000780c */ /* 0x000fda0003f05270 */
[----:B------:R-:W-:Y:S05]  /*ed90*/  @!P0 BRA `(.L_x_4593) ;  /* 0x0000000000048947 */ /* 0x000fea0003800000 */
[----:B------:R-:W-:Y:S01]  /*eda0*/  BPT.TRAP 0x1 ;  /* 0x000000040000795c */ /* 0x000fe20000300000 */
.L_x_4593:
[C---:B------:R-:W-:Y:S01]  /*edb0*/  IMAD R5, R21.reuse, 0x8, R4 ;  /* 0x0000000815057824 */ /* 0x040fe200078e0204 */
[----:B------:R-:W-:Y:S02]  /*edc0*/  SHF.L.U32 R0, R20, 0x1f, RZ ;  /* 0x0000001f14007819 */ /* 0x000fe400000006ff */
[----:B------:R-:W-:Y:S02]  /*edd0*/  IADD3 R21, R21, 0x1, RZ ;  /* 0x0000000115157810 */ /* 0x000fe40007ffe0ff */
[----:B------:R-:W4:Y:S02]  /*ede0*/  SYNCS.PHASECHK.TRANS64.TRYWAIT P1, [R5+URZ+0x22840], R0 ;  /* 0x02284000050075a7 */ /* 0x000f24000802017f */
[----:B------:R-:W-:-:S04]  /*edf0*/  ISETP.NE.AND P2, PT, R21, 0x2, PT ;  /* 0x000000021500780c */ /* 0x000fc80003f45270 */
[----:B------:R-:W-:Y:S01]  /*ee00*/  SEL R3, RZ, 0x1, P2 ;  /* 0x00000001ff037807 */ /* 0x000fe20001000000 */
[----:B----4-:R-:W-:Y:S08]  /*ee10*/  @!P1 BRA `(.L_x_4594) ;  /* 0x0000002c00c89947 */ /* 0x010ff00003800000 */
.L_x_4688:
[----:B------:R-:W-:Y:S02]  /*ee20*/  SEL R21, R21, RZ, P2 ;  /* 0x000000ff15157207 */ /* 0x000fe40001000000 */
[----:B-1----:R-:W-:Y:S01]  /*ee30*/  LOP3.LUT R2, R20, R3, RZ, 0x3c, !PT ;  /* 0x0000000314027212 */ /* 0x002fe200078e3cff */
[----:B------:R-:W-:Y:S06]  /*ee40*/  @!P0 BRA `(.L_x_4595) ;  /* 0x0000000000048947 */ /* 0x000fec0003800000 */
[----:B------:R-:W-:Y:S01]  /*ee50*/  BPT.TRAP 0x1 ;  /* 0x000000040000795c */ /* 0x000fe20000300000 */
.L_x_4595:
[----:B------:R-:W-:Y:S01]  /*ee60*/  IMAD R21, R21, 0x8, R4 ;  /* 0x0000000815157824 */ /* 0x000fe200078e0204 */
[----:B------:R-:W-:-:S04]  /*ee70*/  SHF.L.U32 R2, R2, 0x1f, RZ ;  /* 0x0000001f02027819 */ /* 0x000fc800000006ff */
[----:B------:R-:W1:Y:S02]  /*ee80*/  SYNCS.PHASECHK.TRANS64.TRYWAIT P1, [R21+URZ+0x22840], R2 ;  /* 0x02284002150075a7 */ /* 0x000e64000802017f */
[----:B-1----:R-:W-:Y:S05]  /*ee90*/  @!P1 BRA `(.L_x_4596) ;  /* 0x0000002c00bc9947 */ /* 0x002fea0003800000 */
.L_x_4689:
[----:B------:R-:W-:Y:S05]  /*eea0*/  @!P0 BRA `(.L_x_4597) ;  /* 0x0000000000048947 */ /* 0x000fea0003800000 */
[----:B------:R-:W-:Y:S01]  /*eeb0*/  BPT.TRAP 0x1 ;  /* 0x000000040000795c */ /* 0x000fe20000300000 */
.L_x_4597:
[----:B------:R-:W0:Y:S02]  /*eec0*/  SYNCS.PHASECHK.TRANS64.TRYWAIT P1, [R5+URZ+0x22860], R0 ;  /* 0x02286000050075a7 */ /* 0x000e24000802017f */
[----:B0-----:R-:W-:Y:S05]  /*eed0*/  @!P1 BRA `(.L_x_4598) ;  /* 0x0000002c00c09947 */ /* 0x001fea0003800000 */
.L_x_4690:
[----:B------:R-:W-:Y:S05]  /*eee0*/  @!P0 BRA `(.L_x_4599) ;  /* 0x0000000000048947 */ /* 0x000fea0003800000 */
[----:B------:R-:W-:Y:S01]  /*eef0*/  BPT.TRAP 0x1 ;  /* 0x000000040000795c */ /* 0x000fe20000300000 */
.L_x_4599:
[----:B------:R0:W0:Y:S02]  /*ef00*/  SYNCS.PHASECHK.TRANS64.TRYWAIT P0, [R21+URZ+0x22860], R2 ;  /* 0x02286002150075a7 */ /* 0x000024000800017f */
[----:B0-----:R-:W-:Y:S05]  /*ef10*/  @!P0 NANOSLEEP.SYNCS 0x989680 ;  /* 0x009896800000895d */ /* 0x001fea0003900000 */
[----:B------:R-:W0:Y:S02]  /*ef20*/  @!P0 SYNCS.PHASECHK.TRANS64 P0, [R21+URZ+0x22860], R2 ;  /* 0x02286002150085a7 */ /* 0x000e24000800007f */
[----:B0-----:R-:W-:Y:S05]  /*ef30*/  @!P0 BRA `(.L_x_4599) ;  /* 0xfffffffc00f08947 */ /* 0x001fea000383ffff */
.L_x_4512:
[----:B------:R-:W-:Y:S05]  /*ef40*/  BSYNC B6 ;  /* 0x0000000000067941 */ /* 0x000fea0003800000 */
.L_x_4509:
[----:B------:R-:W-:Y:S05]  /*ef50*/  EXIT ;  /* 0x000000000000794d */ /* 0x000fea0003800000 */
.L_x_4516:
[----:B0-----:R-:W-:-:S04]  /*ef60*/  IMAD.U32 R5, RZ, RZ, UR42 ;  /* 0x0000002aff057e24 */ /* 0x001fc8000f8e00ff */
[----:B------:R0:W1:Y:S03]  /*ef70*/  SYNCS.PHASECHK.TRANS64.TRYWAIT P0, [R5+URZ+0x22800], R10 ;  /* 0x0228000a050075a7 */ /* 0x000066000800017f */
[----:B-1----:R-:W-:Y:S05]  /*ef80*/  @!P0 NANOSLEEP.SYNCS 0x989680 ;  /* 0x009896800000895d */ /* 0x002fea0003900000 */
[----:B------:R-:W1:Y:S02]  /*ef90*/  @!P0 SYNCS.PHASECHK.TRANS64 P0, [R5+URZ+0x22800], R10 ;  /* 0x0228000a050085a7 */ /* 0x000e64000800007f */
[----:B-1----:R-:W-:Y:S05]  /*efa0*/  @!P0 BRA `(.L_x_4516) ;  /* 0xfffffffc00ec8947 */ /* 0x002fea000383ffff */
[----:B------:R-:W-:Y:S05]  /*efb0*/  BRA `(.L_x_4600) ;  /* 0xffffff2400687947 */ /* 0x000fea000383ffff */
.L_x_4520:
[----:B0-----:R-:W-:-:S04]  /*efc0*/  MOV R5, UR42 ;  /* 0x0000002a00057c02 */ /* 0x001fc80008000f00 */
[----:B------:R0:W2:Y:S03]  /*efd0*/  SYNCS.PHASECHK.TRANS64.TRYWAIT P1, [R5+URZ+0x22830], R10 ;  /* 0x0228300a050075a7 */ /* 0x0000a6000802017f */
[----:B--2---:R-:W-:Y:S05]  /*efe0*/  @!P1 NANOSLEEP.SYNCS 0x989680 ;  /* 0x009896800000995d */ /* 0x004fea0003900000 */
[----:B------:R-:W2:Y:S02]  /*eff0*/  @!P1 SYNCS.PHASECHK.TRANS64 P1, [R5+URZ+0x22830], R10 ;  /* 0x0228300a050095a7 */ /* 0x000ea4000802007f */
[----:B--2---:R-:W-:Y:S05]  /*f000*/  @!P1 BRA `(.L_x_4520) ;  /* 0xfffffffc00ec9947 */ /* 0x004fea000383ffff */
[----:B------:R-:W-:Y:S05]  /*f010*/  BRA `(.L_x_4519) ;  /* 0xffffff2400847947 */ /* 0x000fea000383ffff */
.L_x_4525:
[----:B-1----:R-:W-:-:S04]  /*f020*/  IMAD.U32 R11, RZ, RZ, UR42 ;  /* 0x0000002aff0b7e24 */ /* 0x002fc8000f8e00ff */
[----:B------:R1:W2:Y:S03]  /*f030*/  SYNCS.PHASECHK.TRANS64.TRYWAIT P1, [R11+URZ+0x22850], R10 ;  /* 0x0228500a0b0075a7 */ /* 0x0002a6000802017f */
[----:B--2---:R-:W-:Y:S05]  /*f040*/  @!P1 NANOSLEEP.SYNCS 0x989680 ;  /* 0x009896800000995d */ /* 0x004fea0003900000 */
[----:B------:R-:W2:Y:S02]  /*f050*/  @!P1 SYNCS.PHASECHK.TRANS64 P1, [R11+URZ+0x22850], R10 ;  /* 0x0228500a0b0095a7 */ /* 0x000ea4000802007f */
[----:B--2---:R-:W-:Y:S05]  /*f060*/  @!P1 BRA `(.L_x_4525) ;  /* 0xfffffffc00ec9947 */ /* 0x004fea000383ffff */
[----:B------:R-:W-:Y:S05]  /*f070*/  BRA `(.L_x_4524) ;  /* 0xffffff4400707947 */ /* 0x000fea000383ffff */
.L_x_4531:
[----:B-1----:R-:W-:-:S04]  /*f080*/  IMAD.U32 R9, RZ, RZ, UR28 ;  /* 0x0000001cff097e24 */ /* 0x002fc8000f8e00ff */
[----:B------:R1:W2:Y:S03]  /*f090*/  SYNCS.PHASECHK.TRANS64.TRYWAIT P1, [R9+URZ+0x22830], R10 ;  /* 0x0228300a090075a7 */ /* 0x0002a6000802017f */
[----:B--2---:R-:W-:Y:S05]  /*f0a0*/  @!P1 NANOSLEEP.SYNCS 0x989680 ;  /* 0x009896800000995d */ /* 0x004fea0003900000 */
[----:B------:R-:W2:Y:S02]  /*f0b0*/  @!P1 SYNCS.PHASECHK.TRANS64 P1, [R9+URZ+0x22830], R10 ;  /* 0x0228300a090095a7 */ /* 0x000ea4000802007f */
[----:B--2---:R-:W-:Y:S05]  /*f0c0*/  @!P1 BRA `(.L_x_4531) ;  /* 0xfffffffc00ec9947 */ /* 0x004fea000383ffff */
[----:B------:R-:W-:Y:S05]  /*f0d0*/  BRA `(.L_x_4530) ;  /* 0xffffff4800cc7947 */ /* 0x000fea000383ffff */
.L_x_4536:
[----:B-1----:R-:W-:-:S04]  /*f0e0*/  MOV R11, UR28 ;  /* 0x0000001c000b7c02 */ /* 0x002fc80008000f00 */
[----:B------:R1:W2:Y:S03]  /*f0f0*/  SYNCS.PHASECHK.TRANS64.TRYWAIT P1, [R11+URZ+0x22850], R10 ;  /* 0x0228500a0b0075a7 */ /* 0x0002a6000802017f */
[----:B--2---:R-:W-:Y:S05]  /*f100*/  @!P1 NANOSLEEP.SYNCS 0x989680 ;  /* 0x009896800000995d */ /* 0x004fea0003900000 */
[----:B------:R-:W2:Y:S02]  /*f110*/  @!P1 SYNCS.PHASECHK.TRANS64 P1, [R11+URZ+0x22850], R10 ;  /* 0x0228500a0b0095a7 */ /* 0x000ea4000802007f */
[----:B--2---:R-:W-:Y:S05]  /*f120*/  @!P1 BRA `(.L_x_4536) ;  /* 0xfffffffc00ec9947 */ /* 0x004fea000383ffff */
[----:B------:R-:W-:Y:S05]  /*f130*/  BRA `(.L_x_4535) ;  /* 0xffffff7000407947 */ /* 0x000fea000383ffff */
.L_x_4543:
[----:B-1----:R-:W-:-:S04]  /*f140*/  IMAD.U32 R7, RZ, RZ, UR26 ;  /* 0x0000001aff077e24 */ /* 0x002fc8000f8e00ff */
[----:B------:R1:W2:Y:S03]  /*f150*/  SYNCS.PHASECHK.TRANS64.TRYWAIT P1, [R7+URZ+0x22830], R6 ;  /* 0x02283006070075a7 */ /* 0x0002a6000802017f */
[----:B--2---:R-:W-:Y:S05]  /*f160*/  @!P1 NANOSLEEP.SYNCS 0x989680 ;  /* 0x009896800000995d */ /* 0x004fea0003900000 */
[----:B------:R-:W2:Y:S02]  /*f170*/  @!P1 SYNCS.PHASECHK.TRANS64 P1, [R7+URZ+0x22830], R6 ;  /* 0x02283006070095a7 */ /* 0x000ea4000802007f */
[----:B--2---:R-:W-:Y:S05]  /*f180*/  @!P1 BRA `(.L_x_4543) ;  /* 0xfffffffc00ec9947 */ /* 0x004fea000383ffff */
[----:B------:R-:W-:Y:S05]  /*f190*/  BRA `(.L_x_4542) ;  /* 0xffffff7400447947 */ /* 0x000fea000383ffff */
.L_x_4548:
[----:B-1----:R-:W-:-:S04]  /*f1a0*/  IMAD.U32 R7, RZ, RZ, UR26 ;  /* 0x0000001aff077e24 */ /* 0x002fc8000f8e00ff */
[----:B------:R1:W2:Y:S03]  /*f1b0*/  SYNCS.PHASECHK.TRANS64.TRYWAIT P1, [R7+URZ+0x22850], R6 ;  /* 0x02285006070075a7 */ /* 0x0002a6000802017f */
[----:B--2---:R-:W-:Y:S05]  /*f1c0*/  @!P1 NANOSLEEP.SYNCS 0x989680 ;  /* 0x009896800000995d */ /* 0x004fea0003900000 */
[----:B------:R-:W2:Y:S02]  /*f1d0*/  @!P1 SYNCS.PHASECHK.TRANS64 P1, [R7+URZ+0x22850], R6 ;  /* 0x02285006070095a7 */ /* 0x000ea4000802007f */
[----:B--2---:R-:W-:Y:S05]  /*f1e0*/  @!P1 BRA `(.L_x_4548) ;  /* 0xfffffffc00ec9947 */ /* 0x004fea000383ffff */
[----:B------:R-:W-:Y:S05]  /*f1f0*/  BRA `(.L_x_4547) ;  /* 0xffffff9000d47947 */ /* 0x000fea000383ffff */
.L_x_4561:
[----:B------:R-:W-:Y:S01]  /*f200*/  MOV R13, R2 ;  /* 0x00000002000d7202 */ /* 0x000fe20000000f00 */
[----:B------:R-:W-:Y:S01]  /*f210*/  IMAD.MOV.U32 R12, RZ, RZ, RZ ;  /* 0x000000ffff0c7224 */ /* 0x000fe200078e00ff */
[----:B------:R-:W-:Y:S01]  /*f220*/  MOV R15, 0xffffffff ;  /* 0xffffffff000f7802 */ /* 0x000fe20000000f00 */
[----:B------:R-:W-:-:S07]  /*f230*/  IMAD.MOV.U32 R11, RZ, RZ, 0x1f ;  /* 0x0000001fff0b7424 */ /* 0x000fce00078e00ff */
[----:B-----5:R-:W-:Y:S05]  /*f240*/  WARPSYNC.COLLECTIVE R15, `(.L_x_4601) ;  /* 0x000000000f087348 */ /* 0x020fea0003c00000 */
[----:B------:R0:W1:Y:S02]  /*f250*/  SHFL.IDX P6, R14, R13, R12, R11 ;  /* 0x0000000c0d0e7389 */ /* 0x00006400000c000b */
[----:B01---5:R-:W-:Y:S01]  /*f260*/  ENDCOLLECTIVE ;  /* 0x000000000000791b */ /* 0x023fe20003800000 */
.L_x_4601:
[----:B------:R-:W-:Y:S05]  /*f270*/  BRA `(.L_x_4602) ;  /* 0xffffffd000c07947 */ /* 0x000fea000383ffff */
.L_x_4563:
[----:B0-----:R-:W-:-:S04]  /*f280*/  IMAD.U32 R3, RZ, RZ, UR45 ;  /* 0x0000002dff037e24 */ /* 0x001fc8000f8e00ff */
[----:B------:R0:W1:Y:S03]  /*f290*/  SYNCS.PHASECHK.TRANS64.TRYWAIT P0, [R3+URZ+0x22840], R0 ;  /* 0x02284000030075a7 */ /* 0x000066000800017f */
[----:B-1----:R-:W-:Y:S05]  /*f2a0*/  @!P0 NANOSLEEP.SYNCS 0x989680 ;  /* 0x009896800000895d */ /* 0x002fea0003900000 */
[----:B------:R-:W1:Y:S02]  /*f2b0*/  @!P0 SYNCS.PHASECHK.TRANS64 P0, [R3+URZ+0x22840], R0 ;  /* 0x02284000030085a7 */ /* 0x000e64000800007f */
[----:B-1----:R-:W-:Y:S05]  /*f2c0*/  @!P0 BRA `(.L_x_4563) ;  /* 0xfffffffc00ec8947 */ /* 0x002fea000383ffff */
[----:B------:R-:W-:Y:S05]  /*f2d0*/  BRA `(.L_x_4603) ;  /* 0xffffffd400047947 */ /* 0x000fea000383ffff */
.L_x_4564:
        /* <DEDUP_REMOVED lines=8> */
.L_x_4605:
[----:B------:R-:W-:Y:S05]  /*f360*/  BSYNC B0 ;  /* 0x0000000000007941 */ /* 0x000fea0003800000 */
.L_x_4604:
[----:B------:R-:W-:Y:S01]  /*f370*/  IMAD.MOV.U32 R13, RZ, RZ, R3 ;  /* 0x000000ffff0d7224 */ /* 0x000fe200078e0003 */
[----:B------:R-:W-:Y:S01]  /*f380*/  MOV R11, 0x181f ;  /* 0x0000181f000b7802 */ /* 0x000fe20000000f00 */
[----:B------:R-:W-:Y:S01]  /*f390*/  IMAD.MOV.U32 R12, RZ, RZ, RZ ;  /* 0x000000ffff0c7224 */ /* 0x000fe200078e00ff */
[----:B------:R-:W-:Y:S01]  /*f3a0*/  MOV R4, R14 ;  /* 0x0000000e00047202 */ /* 0x000fe20000000f00 */
[----:B------:R-:W-:Y:S01]  /*f3b0*/  IMAD.MOV.U32 R15, RZ, RZ, -0x1 ;  /* 0xffffffffff0f7424 */ /* 0x000fe200078e00ff */
[----:B------:R-:W-:-:S07]  /*f3c0*/  @P0 LEA R7, R16, UR45, 0x1 ;  /* 0x0000002d10070c11 */ /* 0x000fce000f8e08ff */
[----:B------:R-:W-:Y:S05]  /*f3d0*/  WARPSYNC.COLLECTIVE R15, `(.L_x_4606) ;  /* 0x000000000f087348 */ /* 0x000fea0003c00000 */
[----:B------:R0:W1:Y:S02]  /*f3e0*/  SHFL.IDX P6, R14, R13, R12, R11 ;  /* 0x0000000c0d0e7389 */ /* 0x00006400000c000b */
[----:B01----:R-:W-:Y:S01]  /*f3f0*/  ENDCOLLECTIVE ;  /* 0x000000000000791b */ /* 0x003fe20003800000 */
.L_x_4606:
[----:B------:R-:W-:Y:S02]  /*f400*/  IMAD.MOV.U32 R13, RZ, RZ, R0 ;  /* 0x000000ffff0d7224 */ /* 0x000fe400078e0000 */
[----:B------:R-:W-:Y:S01]  /*f410*/  IMAD.MOV.U32 R12, RZ, RZ, 0x1 ;  /* 0x00000001ff0c7424 */ /* 0x000fe200078e00ff */
[----:B------:R-:W-:-:S05]  /*f420*/  @P0 LEA R14, P1, R24, R14, 0x1 ;  /* 0x0000000e180e0211 */ /* 0x000fca00078208ff */
[----:B------:R-:W-:Y:S01]  /*f430*/  @P0 IMAD.X R5, RZ, RZ, R4, P1 ;  /* 0x000000ffff050224 */ /* 0x000fe200008e0604 */
[----:B------:R-:W-:-:S07]  /*f440*/  @P0 MOV R4, R14 ;  /* 0x0000000e00040202 */ /* 0x000fce0000000f00 */
[----:B------:R-:W-:Y:S05]  /*f450*/  WARPSYNC.COLLECTIVE R15, `(.L_x_4607) ;  /* 0x000000000f087348 */ /* 0x000fea0003c00000 */
[----:B------:R0:W1:Y:S02]  /*f460*/  SHFL.IDX P6, R14, R13, R12, R11 ;  /* 0x0000000c0d0e7389 */ /* 0x00006400000c000b */
[----:B01----:R-:W-:Y:S01]  /*f470*/  ENDCOLLECTIVE ;  /* 0x000000000000791b */ /* 0x003fe20003800000 */
.L_x_4607:
        /* <DEDUP_REMOVED lines=11> */
.L_x_4608:
[----:B------:R-:W-:Y:S01]  /*f530*/  MOV R13, R0 ;  /* 0x00000000000d7202 */ /* 0x000fe20000000f00 */
[----:B------:R-:W-:Y:S01]  /*f540*/  IMAD.MOV.U32 R12, RZ, RZ, 0x2 ;  /* 0x00000002ff0c7424 */ /* 0x000fe200078e00ff */
[----:B------:R-:W-:-:S13]  /*f550*/  @P0 LEA R4, P1, R24, R14, 0x1 ;  /* 0x0000000e18040211 */ /* 0x000fda00078208ff */
[----:B------:R-:W-:Y:S05]  /*f560*/  WARPSYNC.COLLECTIVE R15, `(.L_x_4609) ;  /* 0x000000000f087348 */ /* 0x000fea0003c00000 */
[----:B------:R0:W1:Y:S02]  /*f570*/  SHFL.IDX P6, R14, R13, R12, R11 ;  /* 0x0000000c0d0e7389 */ /* 0x00006400000c000b */
[----:B01----:R-:W-:Y:S01]  /*f580*/  ENDCOLLECTIVE ;  /* 0x000000000000791b */ /* 0x003fe20003800000 */
.L_x_4609:
        /* <DEDUP_REMOVED lines=12> */
.L_x_4610:
[----:B------:R-:W-:Y:S01]  /*f650*/  IMAD.MOV.U32 R13, RZ, RZ, R0 ;  /* 0x000000ffff0d7224 */ /* 0x000fe200078e0000 */
[----:B------:R-:W-:Y:S02]  /*f660*/  MOV R12, 0x3 ;  /* 0x00000003000c7802 */ /* 0x000fe40000000f00 */
[----:B------:R-:W-:-:S13]  /*f670*/  @P0 LEA R4, P1, R24, R14, 0x1 ;  /* 0x0000000e18040211 */ /* 0x000fda00078208ff */
[----:B------:R-:W-:Y:S05]  /*f680*/  WARPSYNC.COLLECTIVE R15, `(.L_x_4611) ;  /* 0x000000000f087348 */ /* 0x000fea0003c00000 */
[----:B------:R0:W1:Y:S02]  /*f690*/  SHFL.IDX P6, R14, R13, R12, R11 ;  /* 0x0000000c0d0e7389 */ /* 0x00006400000c000b */
[----:B01----:R-:W-:Y:S01]  /*f6a0*/  ENDCOLLECTIVE ;  /* 0x000000000000791b */ /* 0x003fe20003800000 */
.L_x_4611:
        /* <DEDUP_REMOVED lines=12> */
.L_x_4612:
[----:B------:R-:W-:Y:S02]  /*f770*/  IMAD.MOV.U32 R13, RZ, RZ, R0 ;  /* 0x000000ffff0d7224 */ /* 0x000fe400078e0000 */
[----:B------:R-:W-:Y:S01]  /*f780*/  IMAD.MOV.U32 R12, RZ, RZ, 0x4 ;  /* 0x00000004ff0c7424 */ /* 0x000fe200078e00ff */
[----:B------:R-:W-:-:S13]  /*f790*/  @P0 LEA R4, P1, R24, R14, 0x1 ;  /* 0x0000000e18040211 */ /* 0x000fda00078208ff */
[----:B------:R-:W-:Y:S05]  /*f7a0*/  WARPSYNC.COLLECTIVE R15, `(.L_x_4613) ;  /* 0x000000000f087348 */ /* 0x000fea0003c00000 */
[----:B------:R0:W1:Y:S02]  /*f7b0*/  SHFL.IDX P6, R14, R13, R12, R11 ;  /* 0x0000000c0d0e7389 */ /* 0x00006400000c000b */
[----:B01----:R-:W-:Y:S01]  /*f7c0*/  ENDCOLLECTIVE ;  /* 0x000000000000791b */ /* 0x003fe20003800000 */
.L_x_4613:
        /* <DEDUP_REMOVED lines=12> */
.L_x_4614:
[----:B------:R-:W-:Y:S01]  /*f890*/  MOV R13, R0 ;  /* 0x00000000000d7202 */ /* 0x000fe20000000f00 */
[----:B------:R-:W-:Y:S01]  /*f8a0*/  IMAD.MOV.U32 R12, RZ, RZ, 0x5 ;  /* 0x00000005ff0c7424 */ /* 0x000fe200078e00ff */
[----:B------:R-:W-:-:S13]  /*f8b0*/  @P0 LEA R4, P1, R24, R14, 0x1 ;  /* 0x0000000e18040211 */ /* 0x000fda00078208ff */
[----:B------:R-:W-:Y:S05]  /*f8c0*/  WARPSYNC.COLLECTIVE R15, `(.L_x_4615) ;  /* 0x000000000f087348 */ /* 0x000fea0003c00000 */
[----:B------:R0:W1:Y:S02]  /*f8d0*/  SHFL.IDX P6, R14, R13, R12, R11 ;  /* 0x0000000c0d0e7389 */ /* 0x00006400000c000b */
[----:B01----:R-:W-:Y:S01]  /*f8e0*/  ENDCOLLECTIVE ;  /* 0x000000000000791b */ /* 0x003fe20003800000 */
.L_x_4615:
        /* <DEDUP_REMOVED lines=10> */
.L_x_4616:
[----:B------:R-:W-:Y:S05]  /*f990*/  BRA `(.L_x_4617) ;  /* 0xffffffd000787947 */ /* 0x000fea000383ffff */
.L_x_4567:
[----:B------:R-:W-:Y:S01]  /*f9a0*/  IMAD.MOV.U32 R13, RZ, RZ, R6 ;  /* 0x000000ffff0d7224 */ /* 0x000fe200078e0006 */
[----:B------:R-:W-:Y:S01]  /*f9b0*/  MOV R11, 0x181f ;  /* 0x0000181f000b7802 */ /* 0x000fe20000000f00 */
[----:B------:R-:W-:Y:S02]  /*f9c0*/  IMAD.MOV.U32 R12, RZ, RZ, RZ ;  /* 0x000000ffff0c7224 */ /* 0x000fe400078e00ff */
[----:B------:R-:W-:Y:S02]  /*f9d0*/  IMAD.MOV.U32 R15, RZ, RZ, -0x1 ;  /* 0xffffffffff0f7424 */ /* 0x000fe400078e00ff */
[----:B------:R-:W-:-:S07]  /*f9e0*/  IMAD.U32 R0, RZ, RZ, UR46 ;  /* 0x0000002eff007e24 */ /* 0x000fce000f8e00ff */
[----:B------:R-:W-:Y:S05]  /*f9f0*/  WARPSYNC.COLLECTIVE R15, `(.L_x_4618) ;  /* 0x000000000f087348 */ /* 0x000fea0003c00000 */
[----:B------:R0:W1:Y:S02]  /*fa00*/  SHFL.IDX P6, R14, R13, R12, R11 ;  /* 0x0000000c0d0e7389 */ /* 0x00006400000c000b */
[----:B01----:R-:W-:Y:S01]  /*fa10*/  ENDCOLLECTIVE ;  /* 0x000000000000791b */ /* 0x003fe20003800000 */
.L_x_4618:
[----:B------:R-:W-:-:S04]  /*fa20*/  IMAD R0, R0, 0x80, R27 ;  /* 0x0000008000007824 */ /* 0x000fc800078e021b */
[----:B------:R-:W-:Y:S01]  /*fa30*/  VIADD R8, R0, 0x10 ;  /* 0x0000001000087836 */ /* 0x000fe20000000000 */
[----:B------:R-:W-:Y:S01]  /*fa40*/  MOV R13, R7 ;  /* 0x00000007000d7202 */ /* 0x000fe20000000f00 */
[----:B------:R-:W-:-:S07]  /*fa50*/  IMAD.MOV.U32 R4, RZ, RZ, R14 ;  /* 0x000000ffff047224 */ /* 0x000fce00078e000e */
[----:B------:R-:W-:Y:S05]  /*fa60*/  WARPSYNC.COLLECTIVE R15, `(.L_x_4619) ;  /* 0x000000000f087348 */ /* 0x000fea0003c00000 */
[----:B------:R0:W1:Y:S02]  /*fa70*/  SHFL.IDX P6, R14, R13, R12, R11 ;  /* 0x0000000c0d0e7389 */ /* 0x00006400000c000b */
[----:B01----:R-:W-:Y:S01]  /*fa80*/  ENDCOLLECTIVE ;  /* 0x000000000000791b */ /* 0x003fe20003800000 */
.L_x_4619:
        /* <DEDUP_REMOVED lines=12> */
.L_x_4620:
        /* <DEDUP_REMOVED lines=11> */
.L_x_4621:
[----:B------:R-:W-:Y:S01]  /*fc00*/  IMAD.MOV.U32 R13, RZ, RZ, R6 ;  /* 0x000000ffff0d7224 */ /* 0x000fe200078e0006 */
[----:B------:R-:W-:Y:S02]  /*fc10*/  MOV R12, 0x2 ;  /* 0x00000002000c7802 */ /* 0x000fe40000000f00 */
[----:B------:R-:W-:-:S13]  /*fc20*/  @!P0 LEA R4, P2, R24, R14, 0x1 ;  /* 0x0000000e18048211 */ /* 0x000fda00078408ff */
[----:B------:R-:W-:Y:S05]  /*fc30*/  WARPSYNC.COLLECTIVE R15, `(.L_x_4622) ;  /* 0x000000000f087348 */ /* 0x000fea0003c00000 */
[----:B------:R0:W1:Y:S02]  /*fc40*/  SHFL.IDX P6, R14, R13, R12, R11 ;  /* 0x0000000c0d0e7389 */ /* 0x00006400000c000b */
[----:B01----:R-:W-:Y:S01]  /*fc50*/  ENDCOLLECTIVE ;  /* 0x000000000000791b */ /* 0x003fe20003800000 */
.L_x_4622:
[----:B------:R-:W-:Y:S01]  /*fc60*/  @!P0 IMAD.X R5, RZ, RZ, R8, P2 ;  /* 0x000000ffff058224 */ /* 0x000fe200010e0608 */
[----:B------:R-:W-:-:S04]  /*fc70*/  IADD3 R8, R0, 0x20, RZ ;  /* 0x0000002000087810 */ /* 0x000fc80007ffe0ff */
        /* <DEDUP_REMOVED lines=11> */
.L_x_4623:
[----:B------:R-:W-:Y:S01]  /*fd30*/  IMAD.MOV.U32 R13, RZ, RZ, R6 ;  /* 0x000000ffff0d7224 */ /* 0x000fe200078e0006 */
[----:B------:R-:W-:Y:S02]  /*fd40*/  MOV R12, 0x3 ;  /* 0x00000003000c7802 */ /* 0x000fe40000000f00 */
[----:B------:R-:W-:-:S13]  /*fd50*/  @!P0 LEA R4, P2, R24, R14, 0x1 ;  /* 0x0000000e18048211 */ /* 0x000fda00078408ff */
[----:B------:R-:W-:Y:S05]  /*fd60*/  WARPSYNC.COLLECTIVE R15, `(.L_x_4624) ;  /* 0x000000000f087348 */ /* 0x000fea0003c00000 */
[----:B------:R0:W1:Y:S02]  /*fd70*/  SHFL.IDX P6, R14, R13, R12, R11 ;  /* 0x0000000c0d0e7389 */ /* 0x00006400000c000b */
[----:B01----:R-:W-:Y:S01]  /*fd80*/  ENDCOLLECTIVE ;  /* 0x000000000000791b */ /* 0x003fe20003800000 */
.L_x_4624:
        /* <DEDUP_REMOVED lines=13> */
.L_x_4625:
[----:B------:R-:W-:Y:S01]  /*fe60*/  IMAD.MOV.U32 R13, RZ, RZ, R6 ;  /* 0x000000ffff0d7224 */ /* 0x000fe200078e0006 */
[----:B------:R-:W-:Y:S02]  /*fe70*/  MOV R12, 0x4 ;  /* 0x00000004000c7802 */ /* 0x000fe40000000f00 */
[----:B------:R-:W-:-:S13]  /*fe80*/  @!P0 LEA R4, P2, R24, R14, 0x1 ;  /* 0x0000000e18048211 */ /* 0x000fda00078408ff */
[----:B------:R-:W-:Y:S05]  /*fe90*/  WARPSYNC.COLLECTIVE R15, `(.L_x_4626) ;  /* 0x000000000f087348 */ /* 0x000fea0003c00000 */
[----:B------:R0:W1:Y:S02]  /*fea0*/  SHFL.IDX P6, R14, R13, R12, R11 ;  /* 0x0000000c0d0e7389 */ /* 0x00006400000c000b */
[----:B01----:R-:W-:Y:S01]  /*feb0*/  ENDCOLLECTIVE ;  /* 0x000000000000791b */ /* 0x003fe20003800000 */
.L_x_4626:
        /* <DEDUP_REMOVED lines=13> */
.L_x_4627:
[----:B------:R-:W-:Y:S01]  /*ff90*/  IMAD.MOV.U32 R13, RZ, RZ, R6 ;  /* 0x000000ffff0d7224 */ /* 0x000fe200078e0006 */
[----:B------:R-:W-:Y:S02]  /*ffa0*/  MOV R12, 0x5 ;  /* 0x00000005000c7802 */ /* 0x000fe40000000f00 */
[----:B------:R-:W-:-:S13]  /*ffb0*/  @!P0 LEA R4, P2, R24, R14, 0x1 ;  /* 0x0000000e18048211 */ /* 0x000fda00078408ff */
[----:B------:R-:W-:Y:S05]  /*ffc0*/  WARPSYNC.COLLECTIVE R15, `(.L_x_4628) ;  /* 0x000000000f087348 */ /* 0x000fea0003c00000 */
[----:B------:R0:W1:Y:S02]  /*ffd0*/  SHFL.IDX P6, R14, R13, R12, R11 ;  /* 0x0000000c0d0e7389 */ /* 0x00006400000c000b */
[----:B01----:R-:W-:Y:S01]  /*ffe0*/  ENDCOLLECTIVE ;  /* 0x000000000000791b */ /* 0x003fe20003800000 */
.L_x_4628:
        /* <DEDUP_REMOVED lines=13> */
.L_x_4629:
[----:B------:R-:W-:Y:S01]  /*100c0*/  MOV R13, R6 ;  /* 0x00000006000d7202 */ /* 0x000fe20000000f00 */
[----:B------:R-:W-:Y:S01]  /*100d0*/  IMAD.MOV.U32 R12, RZ, RZ, 0x6 ;  /* 0x00000006ff0c7424 */ /* 0x000fe200078e00ff */
[----:B------:R-:W-:-:S13]  /*100e0*/  @!P0 LEA R4, P2, R24, R14, 0x1 ;  /* 0x0000000e18048211 */ /* 0x000fda00078408ff */
[----:B------:R-:W-:Y:S05]  /*100f0*/  WARPSYNC.COLLECTIVE R15, `(.L_x_4630) ;  /* 0x000000000f087348 */ /* 0x000fea0003c00000 */
[----:B------:R0:W1:Y:S02]  /*10100*/  SHFL.IDX P6, R14, R13, R12, R11 ;  /* 0x0000000c0d0e7389 */ /* 0x00006400000c000b */
[----:B01----:R-:W-:Y:S01]  /*10110*/  ENDCOLLECTIVE ;  /* 0x000000000000791b */ /* 0x003fe20003800000 */
.L_x_4630:
[----:B------:R-:W-:-:S05]  /*10120*/  @!P0 IMAD.X R5, RZ, RZ, R8, P2 ;  /* 0x000000ffff058224 */ /* 0x000fca00010e0608 */
[----:B------:R-:W-:Y:S01]  /*10130*/  @!PT LDS RZ, [RZ] ;  /* 0x00000000fffff984 */ /* 0x000fe20000000800 */
[----:B------:R-:W-:Y:S01]  /*10140*/  @!PT LDS RZ, [RZ] ;  /* 0x00000000fffff984 */ /* 0x000fe20000000800 */
[----:B------:R-:W-:Y:S01]  /*10150*/  @!PT LDS RZ, [RZ] ;  /* 0x00000000fffff984 */ /* 0x000fe20000000800 */
[----:B------:R0:W-:Y:S01]  /*10160*/  @!P0 LDGSTS.E.BYPASS.LTC128B.128 [R21+0x1ac00], desc[UR36][R4.64], !P1 ;  /* 0x1ac0000004158fae */ /* 0x0001e2000c901d64 */
[----:B------:R-:W-:Y:S01]  /*10170*/  IMAD.MOV.U32 R13, RZ, RZ, R7 ;  /* 0x000000ffff0d7224 */ /* 0x000fe200078e0007 */
[----:B0-----:R-:W-:Y:S02]  /*10180*/  IADD3 R4, R0, 0x60, RZ ;  /* 0x0000006000047810 */ /* 0x001fe40007ffe0ff */
[----:B------:R-:W-:-:S07]  /*10190*/  MOV R8, R14 ;  /* 0x0000000e00087202 */ /* 0x000fce0000000f00 */
[----:B------:R-:W-:Y:S05]  /*101a0*/  WARPSYNC.COLLECTIVE R15, `(.L_x_4631) ;  /* 0x000000000f087348 */ /* 0x000fea0003c00000 */
[----:B------:R0:W1:Y:S02]  /*101b0*/  SHFL.IDX P6, R14, R13, R12, R11 ;  /* 0x0000000c0d0e7389 */ /* 0x00006400000c000b */
[----:B01----:R-:W-:Y:S01]  /*101c0*/  ENDCOLLECTIVE ;  /* 0x000000000000791b */ /* 0x003fe20003800000 */
.L_x_4631:
[----:B------:R-:W-:Y:S02]  /*101d0*/  ISETP.GE.AND P0, PT, R4, R3, PT ;  /* 0x000000030400720c */ /* 0x000fe40003f06270 */
[----:B------:R-:W-:Y:S01]  /*101e0*/  MOV R13, R6 ;  /* 0x00000006000d7202 */ /* 0x000fe20000000f00 */
[----:B------:R-:W-:-:S10]  /*101f0*/  IMAD.MOV.U32 R12, RZ, RZ, 0x7 ;  /* 0x00000007ff0c7424 */ /* 0x000fd400078e00ff */
[----:B------:R-:W-:Y:S02]  /*10200*/  @!P0 LEA R9, R16, UR45, 0x1 ;  /* 0x0000002d10098c11 */ /* 0x000fe4000f8e08ff */
[----:B------:R-:W-:-:S13]  /*10210*/  @!P0 LEA R4, P2, R24, R14, 0x1 ;  /* 0x0000000e18048211 */ /* 0x000fda00078408ff */
[----:B------:R-:W-:Y:S05]  /*10220*/  WARPSYNC.COLLECTIVE R15, `(.L_x_4632) ;  /* 0x000000000f087348 */ /* 0x000fea0003c00000 */
[----:B------:R0:W1:Y:S02]  /*10230*/  SHFL.IDX P6, R14, R13, R12, R11 ;  /* 0x0000000c0d0e7389 */ /* 0x00006400000c000b */
[----:B01----:R-:W-:Y:S01]  /*10240*/  ENDCOLLECTIVE ;  /* 0x000000000000791b */ /* 0x003fe20003800000 */
.L_x_4632:
[----:B------:R-:W-:-:S05]  /*10250*/  @!P0 IMAD.X R5, RZ, RZ, R8, P2 ;  /* 0x000000ffff058224 */ /* 0x000fca00010e0608 */
[----:B------:R-:W-:Y:S01]  /*10260*/  @!PT LDS RZ, [RZ] ;  /* 0x00000000fffff984 */ /* 0x000fe20000000800 */
[----:B------:R-:W-:Y:S01]  /*10270*/  @!PT LDS RZ, [RZ] ;  /* 0x00000000fffff984 */ /* 0x000fe20000000800 */
[----:B------:R-:W-:Y:S01]  /*10280*/  @!PT LDS RZ, [RZ] ;  /* 0x00000000fffff984 */ /* 0x000fe20000000800 */
[----:B------:R0:W-:Y:S01]  /*10290*/  @!P0 LDGSTS.E.BYPASS.LTC128B.128 [R9+0x1b400], desc[UR36][R4.64], !P1 ;  /* 0x1b40000004098fae */ /* 0x0001e2000c901d64 */
[----:B------:R-:W-:Y:S01]  /*102a0*/  IMAD.MOV.U32 R13, RZ, RZ, R7 ;  /* 0x000000ffff0d7224 */ /* 0x000fe200078e0007 */
[----:B------:R-:W-:-:S07]  /*102b0*/  MOV R8, R14 ;  /* 0x0000000e00087202 */ /* 0x000fce0000000f00 */
[----:B0-----:R-:W-:Y:S05]  /*102c0*/  WARPSYNC.COLLECTIVE R15, `(.L_x_4633) ;  /* 0x000000000f087348 */ /* 0x001fea0003c00000 */
[----:B------:R1:W2:Y:S02]  /*102d0*/  SHFL.IDX P6, R14, R13, R12, R11 ;  /* 0x0000000c0d0e7389 */ /* 0x0002a400000c000b */
[----:B012---:R-:W-:Y:S01]  /*102e0*/  ENDCOLLECTIVE ;  /* 0x000000000000791b */ /* 0x007fe20003800000 */
.L_x_4633:
[----:B------:R-:W-:Y:S05]  /*102f0*/  BRA `(.L_x_4634) ;  /* 0xffffffd000707947 */ /* 0x000fea000383ffff */
.L_x_4568:
[----:B0-----:R-:W-:-:S04]  /*10300*/  MOV R3, UR45 ;  /* 0x0000002d00037c02 */ /* 0x001fc80008000f00 */
[----:B------:R0:W1:Y:S03]  /*10310*/  SYNCS.PHASECHK.TRANS64.TRYWAIT P0, [R3+URZ+0x22820], R0 ;  /* 0x02282000030075a7 */ /* 0x000066000800017f */
[----:B-1----:R-:W-:Y:S05]  /*10320*/  @!P0 NANOSLEEP.SYNCS 0x989680 ;  /* 0x009896800000895d */ /* 0x002fea0003900000 */
[----:B------:R-:W1:Y:S02]  /*10330*/  @!P0 SYNCS.PHASECHK.TRANS64 P0, [R3+URZ+0x22820], R0 ;  /* 0x02282000030085a7 */ /* 0x000e64000800007f */
[----:B-1----:R-:W-:Y:S05]  /*10340*/  @!P0 BRA `(.L_x_4568) ;  /* 0xfffffffc00ec8947 */ /* 0x002fea000383ffff */
[----:B------:R-:W-:Y:S05]  /*10350*/  BRA `(.L_x_4635) ;  /* 0xffffffd000a07947 */ /* 0x000fea000383ffff */
.L_x_4570:
[----:B0-----:R-:W-:-:S04]  /*10360*/  IMAD.U32 R3, RZ, RZ, UR45 ;  /* 0x0000002dff037e24 */ /* 0x001fc8000f8e00ff */
[----:B------:R0:W1:Y:S03]  /*10370*/  SYNCS.PHASECHK.TRANS64.TRYWAIT P0, [R3+URZ+0x22860], R0 ;  /* 0x02286000030075a7 */ /* 0x000066000800017f */
[----:B-1----:R-:W-:Y:S05]  /*10380*/  @!P0 NANOSLEEP.SYNCS 0x989680 ;  /* 0x009896800000895d */ /* 0x002fea0003900000 */
[----:B------:R-:W1:Y:S02]  /*10390*/  @!P0 SYNCS.PHASECHK.TRANS64 P0, [R3+URZ+0x22860], R0 ;  /* 0x02286000030085a7 */ /* 0x000e64000800007f */
[----:B-1----:R-:W-:Y:S05]  /*103a0*/  @!P0 BRA `(.L_x_4570) ;  /* 0xfffffffc00ec8947 */ /* 0x002fea000383ffff */
[----:B------:R-:W-:Y:S05]  /*103b0*/  BRA `(.L_x_4636) ;  /* 0xffffffd0009c7947 */ /* 0x000fea000383ffff */
.L_x_4571:
[----:B------:R-:W-:Y:S01]  /*103c0*/  BSSY B0, `(.L_x_4637) ;  /* 0x0000008000007945 */ /* 0x000fe20003800000 */
[----:B------:R-:W-:Y:S01]  /*103d0*/  MOV R13, R10 ;  /* 0x0000000a000d7202 */ /* 0x000fe20000000f00 */
[----:B------:R-:W-:Y:S01]  /*103e0*/  IMAD.MOV.U32 R12, RZ, RZ, RZ ;  /* 0x000000ffff0c7224 */ /* 0x000fe200078e00ff */
[----:B------:R-:W-:Y:S01]  /*103f0*/  MOV R11, 0x181f ;  /* 0x0000181f000b7802 */ /* 0x000fe20000000f00 */
[----:B------:R-:W-:-:S07]  /*10400*/  IMAD.MOV.U32 R15, RZ, RZ, -0x1 ;  /* 0xffffffffff0f7424 */ /* 0x000fce00078e00ff */
[----:B------:R-:W-:Y:S05]  /*10410*/  WARPSYNC.COLLECTIVE R15, `(.L_x_4638) ;  /* 0x000000000f087348 */ /* 0x000fea0003c00000 */
[----:B------:R0:W1:Y:S02]  /*10420*/  SHFL.IDX P6, R14, R13, R12, R11 ;  /* 0x0000000c0d0e7389 */ /* 0x00006400000c000b */
[----:B01----:R-:W-:Y:S01]  /*10430*/  ENDCOLLECTIVE ;  /* 0x000000000000791b */ /* 0x003fe20003800000 */
.L_x_4638:
[----:B------:R-:W-:Y:S05]  /*10440*/  BSYNC B0 ;  /* 0x0000000000007941 */ /* 0x000fea0003800000 */
.L_x_4637:
[----:B------:R-:W-:Y:S01]  /*10450*/  IMAD.MOV.U32 R13, RZ, RZ, R3 ;  /* 0x000000ffff0d7224 */ /* 0x000fe200078e0003 */
[----:B------:R-:W-:Y:S01]  /*10460*/  MOV R12, RZ ;  /* 0x000000ff000c7202 */ /* 0x000fe20000000f00 */
[----:B------:R-:W-:Y:S01]  /*10470*/  IMAD.MOV.U32 R11, RZ, RZ, 0x181f ;  /* 0x0000181fff0b7424 */ /* 0x000fe200078e00ff */
[----:B------:R-:W-:Y:S01]  /*10480*/  MOV R15, 0xffffffff ;  /* 0xffffffff000f7802 */ /* 0x000fe20000000f00 */
[----:B------:R-:W-:Y:S01]  /*10490*/  IMAD.SHL.U32 R24, R24, 0x2, RZ ;  /* 0x0000000218187824 */ /* 0x000fe200078e00ff */
[----:B------:R-:W-:Y:S02]  /*104a0*/  MOV R0, R14 ;  /* 0x0000000e00007202 */ /* 0x000fe40000000f00 */
[----:B------:R-:W-:-:S07]  /*104b0*/  LEA R17, R16, UR45, 0x1 ;  /* 0x0000002d10117c11 */ /* 0x000fce000f8e08ff */
[----:B------:R-:W-:Y:S05]  /*104c0*/  WARPSYNC.COLLECTIVE R15, `(.L_x_4639) ;  /* 0x000000000f087348 */ /* 0x000fea0003c00000 */
[----:B------:R0:W1:Y:S02]  /*104d0*/  SHFL.IDX P6, R14, R13, R12, R11 ;  /* 0x0000000c0d0e7389 */ /* 0x00006400000c000b */
[----:B01----:R-:W-:Y:S01]  /*104e0*/  ENDCOLLECTIVE ;  /* 0x000000000000791b */ /* 0x003fe20003800000 */
.L_x_4639:
[C---:B------:R-:W-:Y:S02]  /*104f0*/  LOP3.LUT P2, RZ, R8.reuse, 0x2, RZ, 0xc0, !PT ;  /* 0x0000000208ff7812 */ /* 0x040fe4000784c0ff */
[----:B------:R-:W-:-:S04]  /*10500*/  LOP3.LUT P1, RZ, R8, 0x4, RZ, 0xc0, !PT ;  /* 0x0000000408ff7812 */ /* 0x000fc8000782c0ff */
[----:B------:R-:W-:Y:S01]  /*10510*/  ISETP.LT.OR P3, PT, R35, 0x1, !P1 ;  /* 0x000000012300780c */ /* 0x000fe20004f61670 */
[----:B------:R-:W-:Y:S01]  /*10520*/  IMAD.MOV.U32 R13, RZ, RZ, R10 ;  /* 0x000000ffff0d7224 */ /* 0x000fe200078e000a */
[----:B------:R-:W-:Y:S02]  /*10530*/  MOV R12, 0x1 ;  /* 0x00000001000c7802 */ /* 0x000fe40000000f00 */
[----:B------:R-:W-:-:S13]  /*10540*/  IADD3 R4, P0, R14, R24, RZ ;  /* 0x000000180e047210 */ /* 0x000fda0007f1e0ff */
[----:B------:R-:W-:Y:S05]  /*10550*/  WARPSYNC.COLLECTIVE R15, `(.L_x_4640) ;  /* 0x000000000f087348 */ /* 0x000fea0003c00000 */
[----:B------:R0:W1:Y:S02]  /*10560*/  SHFL.IDX P6, R14, R13, R12, R11 ;  /* 0x0000000c0d0e7389 */ /* 0x00006400000c000b */
[----:B01----:R-:W-:Y:S01]  /*10570*/  ENDCOLLECTIVE ;  /* 0x000000000000791b */ /* 0x003fe20003800000 */
.L_x_4640:
        /* <DEDUP_REMOVED lines=12> */
.L_x_4641:
[----:B------:R-:W-:Y:S01]  /*10640*/  @!PT LDS RZ, [RZ] ;  /* 0x00000000fffff984 */ /* 0x000fe20000000800 */
[----:B------:R-:W-:Y:S01]  /*10650*/  @!PT LDS RZ, [RZ] ;  /* 0x00000000fffff984 */ /* 0x000fe20000000800 */
[----:B------:R-:W-:Y:S01]  /*10660*/  @!PT LDS RZ, [RZ] ;  /* 0x00000000fffff984 */ /* 0x000fe20000000800 */
[----:B------:R-:W-:Y:S01]  /*10670*/  LDGSTS.E.BYPASS.LTC128B.128 [R17+0x3400], desc[UR36][R4.64+0x80], !P0 ;  /* 0x0340008004117fae */ /* 0x000fe2000c101d64 */
[----:B------:R-:W-:Y:S01]  /*10680*/  LOP3.LUT P0, RZ, R8, 0x8, RZ, 0xc0, !PT ;  /* 0x0000000808ff7812 */ /* 0x000fe2000780c0ff */
[----:B------:R-:W-:Y:S02]  /*10690*/  IMAD.MOV.U32 R8, RZ, RZ, RZ ;  /* 0x000000ffff087224 */ /* 0x000fe400078e00ff */
        /* <DEDUP_REMOVED lines=9> */
.L_x_4642:
        /* <DEDUP_REMOVED lines=12> */
.L_x_4643:
        /* <DEDUP_REMOVED lines=14> */
.L_x_4644:
        /* <DEDUP_REMOVED lines=12> */
.L_x_4645:
        /* <DEDUP_REMOVED lines=14> */
.L_x_4646:
        /* <DEDUP_REMOVED lines=12> */
.L_x_4647:
        /* <DEDUP_REMOVED lines=14> */
.L_x_4648:
[----:B------:R-:W-:Y:S02]  /*10c10*/  IADD3.X R5, RZ, R0, RZ, P3, !PT ;  /* 0x00000000ff057210 */ /* 0x000fe40001ffe4ff */
[----:B------:R-:W-:Y:S02]  /*10c20*/  ISETP.LT.OR P3, PT, R35, 0x41, P4 ;  /* 0x000000412300780c */ /* 0x000fe40002761670 */
[----:B------:R-:W-:Y:S02]  /*10c30*/  IADD3 R0, R17, 0x400, RZ ;  /* 0x0000040011007810 */ /* 0x000fe40007ffe0ff */
[----:B------:R-:W-:-:S09]  /*10c40*/  MOV R13, R3 ;  /* 0x00000003000d7202 */ /* 0x000fd20000000f00 */
        /* <DEDUP_REMOVED lines=9> */
.L_x_4649:
        /* <DEDUP_REMOVED lines=9> */
.L_x_4578:
[----:B-1----:R1:W2:Y:S02]  /*10d70*/  SYNCS.PHASECHK.TRANS64.TRYWAIT P0, [R32+URZ+0x22840], R31 ;  /* 0x0228401f200075a7 */ /* 0x0022a4000800017f */
[----:B--2---:R-:W-:Y:S05]  /*10d80*/  @!P0 NANOSLEEP.SYNCS 0x989680 ;  /* 0x009896800000895d */ /* 0x004fea0003900000 */
[----:B------:R-:W2:Y:S02]  /*10d90*/  @!P0 SYNCS.PHASECHK.TRANS64 P0, [R32+URZ+0x22840], R31 ;  /* 0x0228401f200085a7 */ /* 0x000ea4000800007f */
[----:B--2---:R-:W-:Y:S05]  /*10da0*/  @!P0 BRA `(.L_x_4578) ;  /* 0xfffffffc00f08947 */ /* 0x004fea000383ffff */
[----:B------:R-:W-:Y:S05]  /*10db0*/  BRA `(.L_x_4651) ;  /* 0xffffffd000c07947 */ /* 0x000fea000383ffff */
.L_x_4579:
[----:B------:R-:W-:Y:S01]  /*10dc0*/  BSSY B1, `(.L_x_4652) ;  /* 0x0000008000017945 */ /* 0x000fe20003800000 */
[----:B------:R-:W-:Y:S01]  /*10dd0*/  IMAD.MOV.U32 R13, RZ, RZ, R3 ;  /* 0x000000ffff0d7224 */ /* 0x000fe200078e0003 */
[----:B------:R-:W-:Y:S01]  /*10de0*/  MOV R12, RZ ;  /* 0x000000ff000c7202 */ /* 0x000fe20000000f00 */
[----:B------:R-:W-:Y:S01]  /*10df0*/  IMAD.MOV.U32 R11, RZ, RZ, 0x181f ;  /* 0x0000181fff0b7424 */ /* 0x000fe200078e00ff */
[----:B------:R-:W-:-:S07]  /*10e00*/  MOV R15, 0xffffffff ;  /* 0xffffffff000f7802 */ /* 0x000fce0000000f00 */
[----:B-1----:R-:W-:Y:S05]  /*10e10*/  WARPSYNC.COLLECTIVE R15, `(.L_x_4653) ;  /* 0x000000000f087348 */ /* 0x002fea0003c00000 */
[----:B------:R0:W2:Y:S02]  /*10e20*/  SHFL.IDX P6, R14, R13, R12, R11 ;  /* 0x0000000c0d0e7389 */ /* 0x0000a400000c000b */
[----:B012---:R-:W-:Y:S01]  /*10e30*/  ENDCOLLECTIVE ;  /* 0x000000000000791b */ /* 0x007fe20003800000 */
.L_x_4653:
[----:B------:R-:W-:Y:S05]  /*10e40*/  BSYNC B1 ;  /* 0x0000000000017941 */ /* 0x000fea0003800000 */
.L_x_4652:
[----:B------:R-:W-:Y:S01]  /*10e50*/  MOV R13, R10 ;  /* 0x0000000a000d7202 */ /* 0x000fe20000000f00 */
[----:B------:R-:W-:Y:S01]  /*10e60*/  IMAD.MOV.U32 R12, RZ, RZ, RZ ;  /* 0x000000ffff0c7224 */ /* 0x000fe200078e00ff */
[----:B------:R-:W-:Y:S01]  /*10e70*/  MOV R11, 0x181f ;  /* 0x0000181f000b7802 */ /* 0x000fe20000000f00 */
[----:B------:R-:W-:Y:S01]  /*10e80*/  IMAD.MOV.U32 R15, RZ, RZ, -0x1 ;  /* 0xffffffffff0f7424 */ /* 0x000fe200078e00ff */
[----:B------:R-:W-:Y:S01]  /*10e90*/  LEA R17, R17, UR45, 0x1 ;  /* 0x0000002d11117c11 */ /* 0x000fe2000f8e08ff */
[----:B------:R-:W-:-:S07]  /*10ea0*/  IMAD.MOV.U32 R5, RZ, RZ, R14 ;  /* 0x000000ffff057224 */ /* 0x000fce00078e000e */
[----:B------:R-:W-:Y:S05]  /*10eb0*/  WARPSYNC.COLLECTIVE R15, `(.L_x_4654) ;  /* 0x000000000f087348 */ /* 0x000fea0003c00000 */
[----:B------:R0:W1:Y:S02]  /*10ec0*/  SHFL.IDX P6, R14, R13, R12, R11 ;  /* 0x0000000c0d0e7389 */ /* 0x00006400000c000b */
[----:B01----:R-:W-:Y:S01]  /*10ed0*/  ENDCOLLECTIVE ;  /* 0x000000000000791b */ /* 0x003fe20003800000 */
.L_x_4654:
[----:B------:R-:W-:Y:S01]  /*10ee0*/  IMAD.MOV.U32 R13, RZ, RZ, R3 ;  /* 0x000000ffff0d7224 */ /* 0x000fe200078e0003 */
[----:B------:R-:W-:Y:S02]  /*10ef0*/  MOV R12, 0x1 ;  /* 0x00000001000c7802 */ /* 0x000fe40000000f00 */
[----:B------:R-:W-:-:S13]  /*10f00*/  IADD3 R4, P0, R14, R24, RZ ;  /* 0x000000180e047210 */ /* 0x000fda0007f1e0ff */
[----:B------:R-:W-:Y:S05]  /*10f10*/  WARPSYNC.COLLECTIVE R15, `(.L_x_4655) ;  /* 0x000000000f087348 */ /* 0x000fea0003c00000 */
[----:B------:R0:W1:Y:S02]  /*10f20*/  SHFL.IDX P6, R14, R13, R12, R11 ;  /* 0x0000000c0d0e7389 */ /* 0x00006400000c000b */
[----:B01----:R-:W-:Y:S01]  /*10f30*/  ENDCOLLECTIVE ;  /* 0x000000000000791b */ /* 0x003fe20003800000 */
.L_x_4655:
[----:B------:R-:W-:-:S05]  /*10f40*/  IADD3.X R5, RZ, R5, RZ, P0, !PT ;  /* 0x00000005ff057210 */ /* 0x000fca00007fe4ff */
        /* <DEDUP_REMOVED lines=9> */
.L_x_4656:
[----:B------:R-:W-:Y:S01]  /*10fe0*/  MOV R13, R3 ;  /* 0x00000003000d7202 */ /* 0x000fe20000000f00 */
[----:B------:R-:W-:Y:S01]  /*10ff0*/  IMAD.MOV.U32 R12, RZ, RZ, 0x2 ;  /* 0x00000002ff0c7424 */ /* 0x000fe200078e00ff */
[----:B------:R-:W-:-:S13]  /*11000*/  IADD3 R6, P0, R14, R24, RZ ;  /* 0x000000180e067210 */ /* 0x000fda0007f1e0ff */
[----:B------:R-:W-:Y:S05]  /*11010*/  WARPSYNC.COLLECTIVE R15, `(.L_x_4657) ;  /* 0x000000000f087348 */ /* 0x000fea0003c00000 */
[----:B------:R0:W1:Y:S02]  /*11020*/  SHFL.IDX P6, R14, R13, R12, R11 ;  /* 0x0000000c0d0e7389 */ /* 0x00006400000c000b */
[----:B01----:R-:W-:Y:S01]  /*11030*/  ENDCOLLECTIVE ;  /* 0x000000000000791b */ /* 0x003fe20003800000 */
.L_x_4657:
        /* <DEDUP_REMOVED lines=10> */
.L_x_4658:
[----:B------:R-:W-:Y:S01]  /*110e0*/  IMAD.MOV.U32 R13, RZ, RZ, R3 ;  /* 0x000000ffff0d7224 */ /* 0x000fe200078e0003 */
[----:B------:R-:W-:Y:S02]  /*110f0*/  MOV R12, 0x3 ;  /* 0x00000003000c7802 */ /* 0x000fe40000000f00 */
[----:B------:R-:W-:-:S13]  /*11100*/  IADD3 R6, P0, R14, R24, RZ ;  /* 0x000000180e067210 */ /* 0x000fda0007f1e0ff */
[----:B------:R-:W-:Y:S05]  /*11110*/  WARPSYNC.COLLECTIVE R15, `(.L_x_4659) ;  /* 0x000000000f087348 */ /* 0x000fea0003c00000 */
[----:B------:R0:W1:Y:S02]  /*11120*/  SHFL.IDX P6, R14, R13, R12, R11 ;  /* 0x0000000c0d0e7389 */ /* 0x00006400000c000b */
[----:B01----:R-:W-:Y:S01]  /*11130*/  ENDCOLLECTIVE ;  /* 0x000000000000791b */ /* 0x003fe20003800000 */
.L_x_4659:
        /* <DEDUP_REMOVED lines=10> */
.L_x_4660:
[----:B------:R-:W-:Y:S01]  /*111e0*/  MOV R13, R3 ;  /* 0x00000003000d7202 */ /* 0x000fe20000000f00 */
[----:B------:R-:W-:Y:S01]  /*111f0*/  IMAD.MOV.U32 R12, RZ, RZ, 0x4 ;  /* 0x00000004ff0c7424 */ /* 0x000fe200078e00ff */
[----:B------:R-:W-:-:S13]  /*11200*/  IADD3 R4, P0, R14, R24, RZ ;  /* 0x000000180e047210 */ /* 0x000fda0007f1e0ff */
[----:B------:R-:W-:Y:S05]  /*11210*/  WARPSYNC.COLLECTIVE R15, `(.L_x_4661) ;  /* 0x000000000f087348 */ /* 0x000fea0003c00000 */
[----:B------:R0:W1:Y:S02]  /*11220*/  SHFL.IDX P6, R14, R13, R12, R11 ;  /* 0x0000000c0d0e7389 */ /* 0x00006400000c000b */
[----:B01----:R-:W-:Y:S01]  /*11230*/  ENDCOLLECTIVE ;  /* 0x000000000000791b */ /* 0x003fe20003800000 */
.L_x_4661:
        /* <DEDUP_REMOVED lines=10> */
.L_x_4662:
[----:B------:R-:W-:Y:S01]  /*112e0*/  IMAD.MOV.U32 R13, RZ, RZ, R3 ;  /* 0x000000ffff0d7224 */ /* 0x000fe200078e0003 */
[----:B------:R-:W-:Y:S02]  /*112f0*/  MOV R12, 0x5 ;  /* 0x00000005000c7802 */ /* 0x000fe40000000f00 */
[----:B------:R-:W-:-:S13]  /*11300*/  IADD3 R4, P0, R14, R24, RZ ;  /* 0x000000180e047210 */ /* 0x000fda0007f1e0ff */
[----:B------:R-:W-:Y:S05]  /*11310*/  WARPSYNC.COLLECTIVE R15, `(.L_x_4663) ;  /* 0x000000000f087348 */ /* 0x000fea0003c00000 */
[----:B------:R0:W1:Y:S02]  /*11320*/  SHFL.IDX P6, R14, R13, R12, R11 ;  /* 0x0000000c0d0e7389 */ /* 0x00006400000c000b */
[----:B01----:R-:W-:Y:S01]  /*11330*/  ENDCOLLECTIVE ;  /* 0x000000000000791b */ /* 0x003fe20003800000 */
.L_x_4663:
        /* <DEDUP_REMOVED lines=10> */
.L_x_4664:
[----:B------:R-:W-:Y:S01]  /*113e0*/  IMAD.MOV.U32 R37, RZ, RZ, R14 ;  /* 0x000000ffff257224 */ /* 0x000fe200078e000e */
[----:B------:R-:W-:Y:S06]  /*113f0*/  BRA `(.L_x_4665) ;  /* 0xffffffd000187947 */ /* 0x000fec000383ffff */
.L_x_4584:
[----:B---3--:R3:W4:Y:S02]  /*11400*/  SYNCS.PHASECHK.TRANS64.TRYWAIT P0, [R32+URZ+0x22860], R31 ;  /* 0x0228601f200075a7 */ /* 0x008724000800017f */
[----:B----4-:R-:W-:Y:S05]  /*11410*/  @!P0 NANOSLEEP.SYNCS 0x989680 ;  /* 0x009896800000895d */ /* 0x010fea0003900000 */
[----:B------:R-:W4:Y:S02]  /*11420*/  @!P0 SYNCS.PHASECHK.TRANS64 P0, [R32+URZ+0x22860], R31 ;  /* 0x0228601f200085a7 */ /* 0x000f24000800007f */
[----:B----4-:R-:W-:Y:S05]  /*11430*/  @!P0 BRA `(.L_x_4584) ;  /* 0xfffffffc00f08947 */ /* 0x010fea000383ffff */
[----:B------:R-:W-:Y:S05]  /*11440*/  BRA `(.L_x_4666) ;  /* 0xffffffd000647947 */ /* 0x000fea000383ffff */
.L_x_4585:
[----:B------:R-:W-:Y:S01]  /*11450*/  BSSY B1, `(.L_x_4667) ;  /* 0x0000008000017945 */ /* 0x000fe20003800000 */
[----:B------:R-:W-:Y:S01]  /*11460*/  MOV R13, R18 ;  /* 0x00000012000d7202 */ /* 0x000fe20000000f00 */
[----:B------:R-:W-:Y:S01]  /*11470*/  IMAD.MOV.U32 R12, RZ, RZ, RZ ;  /* 0x000000ffff0c7224 */ /* 0x000fe200078e00ff */
[----:B------:R-:W-:Y:S01]  /*11480*/  MOV R11, 0x181f ;  /* 0x0000181f000b7802 */ /* 0x000fe20000000f00 */
[----:B------:R-:W-:-:S07]  /*11490*/  IMAD.MOV.U32 R15, RZ, RZ, -0x1 ;  /* 0xffffffffff0f7424 */ /* 0x000fce00078e00ff */
[----:B-123--:R-:W-:Y:S05]  /*114a0*/  WARPSYNC.COLLECTIVE R15, `(.L_x_4668) ;  /* 0x000000000f087348 */ /* 0x00efea0003c00000 */
[----:B------:R0:W4:Y:S02]  /*114b0*/  SHFL.IDX P6, R14, R13, R12, R11 ;  /* 0x0000000c0d0e7389 */ /* 0x00012400000c000b */
[----:B01234-:R-:W-:Y:S01]  /*114c0*/  ENDCOLLECTIVE ;  /* 0x000000000000791b */ /* 0x01ffe20003800000 */
.L_x_4668:
[----:B------:R-:W-:Y:S05]  /*114d0*/  BSYNC B1 ;  /* 0x0000000000017941 */ /* 0x000fea0003800000 */
.L_x_4667:
[----:B------:R-:W-:Y:S01]  /*114e0*/  IMAD.MOV.U32 R13, RZ, RZ, R3 ;  /* 0x000000ffff0d7224 */ /* 0x000fe200078e0003 */
[----:B------:R-:W-:Y:S01]  /*114f0*/  MOV R12, RZ ;  /* 0x000000ff000c7202 */ /* 0x000fe20000000f00 */
[----:B------:R-:W-:Y:S01]  /*11500*/  IMAD.MOV.U32 R11, RZ, RZ, 0x181f ;  /* 0x0000181fff0b7424 */ /* 0x000fe200078e00ff */
[----:B------:R-:W-:Y:S01]  /*11510*/  MOV R15, 0xffffffff ;  /* 0xffffffff000f7802 */ /* 0x000fe20000000f00 */
[----:B------:R-:W-:Y:S01]  /*11520*/  IMAD R17, R21, 0xc000, R0 ;  /* 0x0000c00015117824 */ /* 0x000fe200078e0200 */
[----:B------:R-:W-:Y:S01]  /*11530*/  MOV R5, R14 ;  /* 0x0000000e00057202 */ /* 0x000fe20000000f00 */
[----:B------:R-:W-:-:S07]  /*11540*/  IMAD.MOV.U32 R8, RZ, RZ, RZ ;  /* 0x000000ffff087224 */ /* 0x000fce00078e00ff */
[----:B------:R-:W-:Y:S05]  /*11550*/  WARPSYNC.COLLECTIVE R15, `(.L_x_4669) ;  /* 0x000000000f087348 */ /* 0x000fea0003c00000 */
[----:B------:R0:W1:Y:S02]  /*11560*/  SHFL.IDX P6, R14, R13, R12, R11 ;  /* 0x0000000c0d0e7389 */ /* 0x00006400000c000b */
[----:B01----:R-:W-:Y:S01]  /*11570*/  ENDCOLLECTIVE ;  /* 0x000000000000791b */ /* 0x003fe20003800000 */
.L_x_4669:
[----:B------:R-:W-:Y:S01]  /*11580*/  MOV R13, R18 ;  /* 0x00000012000d7202 */ /* 0x000fe20000000f00 */
[----:B------:R-:W-:Y:S01]  /*11590*/  IMAD.MOV.U32 R12, RZ, RZ, 0x1 ;  /* 0x00000001ff0c7424 */ /* 0x000fe200078e00ff */
[----:B------:R-:W-:-:S13]  /*115a0*/  IADD3 R4, P0, R14, R24, RZ ;  /* 0x000000180e047210 */ /* 0x000fda0007f1e0ff */
[----:B------:R-:W-:Y:S05]  /*115b0*/  WARPSYNC.COLLECTIVE R15, `(.L_x_4670) ;  /* 0x000000000f087348 */ /* 0x000fea0003c00000 */
[----:B------:R0:W1:Y:S02]  /*115c0*/  SHFL.IDX P6, R14, R13, R12, R11 ;  /* 0x0000000c0d0e7389 */ /* 0x00006400000c000b */
[----:B01----:R-:W-:Y:S01]  /*115d0*/  ENDCOLLECTIVE ;  /* 0x000000000000791b */ /* 0x003fe20003800000 */
.L_x_4670:
        /* <DEDUP_REMOVED lines=13> */
.L_x_4671:
[----:B------:R-:W-:Y:S01]  /*116b0*/  MOV R13, R18 ;  /* 0x00000012000d7202 */ /* 0x000fe20000000f00 */
[----:B------:R-:W-:Y:S01]  /*116c0*/  IMAD.MOV.U32 R12, RZ, RZ, 0x2 ;  /* 0x00000002ff0c7424 */ /* 0x000fe200078e00ff */
[----:B------:R-:W-:-:S07]  /*116d0*/  MOV R5, R14 ;  /* 0x0000000e00057202 */ /* 0x000fce0000000f00 */
[----:B------:R-:W-:Y:S05]  /*116e0*/  WARPSYNC.COLLECTIVE R15, `(.L_x_4672) ;  /* 0x000000000f087348 */ /* 0x000fea0003c00000 */
[----:B------:R0:W1:Y:S02]  /*116f0*/  SHFL.IDX P6, R14, R13, R12, R11 ;  /* 0x0000000c0d0e7389 */ /* 0x00006400000c000b */
[----:B01----:R-:W-:Y:S01]  /*11700*/  ENDCOLLECTIVE ;  /* 0x000000000000791b */ /* 0x003fe20003800000 */
.L_x_4672:
        /* <DEDUP_REMOVED lines=14> */
.L_x_4673:
[----:B------:R-:W-:Y:S01]  /*117f0*/  MOV R13, R18 ;  /* 0x00000012000d7202 */ /* 0x000fe20000000f00 */
[----:B------:R-:W-:Y:S01]  /*11800*/  IMAD.MOV.U32 R12, RZ, RZ, 0x3 ;  /* 0x00000003ff0c7424 */ /* 0x000fe200078e00ff */
[----:B------:R-:W-:-:S07]  /*11810*/  MOV R5, R14 ;  /* 0x0000000e00057202 */ /* 0x000fce0000000f00 */
[----:B------:R-:W-:Y:S05]  /*11820*/  WARPSYNC.COLLECTIVE R15, `(.L_x_4674) ;  /* 0x000000000f087348 */ /* 0x000fea0003c00000 */
[----:B------:R0:W1:Y:S02]  /*11830*/  SHFL.IDX P6, R14, R13, R12, R11 ;  /* 0x0000000c0d0e7389 */ /* 0x00006400000c000b */
[----:B01----:R-:W-:Y:S01]  /*11840*/  ENDCOLLECTIVE ;  /* 0x000000000000791b */ /* 0x003fe20003800000 */
.L_x_4674:
        /* <DEDUP_REMOVED lines=14> */
.L_x_4675:
[----:B------:R-:W-:Y:S01]  /*11930*/  MOV R13, R18 ;  /* 0x00000012000d7202 */ /* 0x000fe20000000f00 */
[----:B------:R-:W-:Y:S01]  /*11940*/  IMAD.MOV.U32 R12, RZ, RZ, 0x4 ;  /* 0x00000004ff0c7424 */ /* 0x000fe200078e00ff */
[----:B------:R-:W-:-:S07]  /*11950*/  MOV R5, R14 ;  /* 0x0000000e00057202 */ /* 0x000fce0000000f00 */
[----:B------:R-:W-:Y:S05]  /*11960*/  WARPSYNC.COLLECTIVE R15, `(.L_x_4676) ;  /* 0x000000000f087348 */ /* 0x000fea0003c00000 */
[----:B------:R0:W1:Y:S02]  /*11970*/  SHFL.IDX P6, R14, R13, R12, R11 ;  /* 0x0000000c0d0e7389 */ /* 0x00006400000c000b */
[----:B01----:R-:W-:Y:S01]  /*11980*/  ENDCOLLECTIVE ;  /* 0x000000000000791b */ /* 0x003fe20003800000 */
.L_x_4676:
        /* <DEDUP_REMOVED lines=14> */
.L_x_4677:
[----:B------:R-:W-:Y:S01]  /*11a70*/  MOV R13, R18 ;  /* 0x00000012000d7202 */ /* 0x000fe20000000f00 */
[----:B------:R-:W-:Y:S01]  /*11a80*/  IMAD.MOV.U32 R12, RZ, RZ, 0x5 ;  /* 0x00000005ff0c7424 */ /* 0x000fe200078e00ff */
[----:B------:R-:W-:-:S07]  /*11a90*/  MOV R5, R14 ;  /* 0x0000000e00057202 */ /* 0x000fce0000000f00 */
[----:B------:R-:W-:Y:S05]  /*11aa0*/  WARPSYNC.COLLECTIVE R15, `(.L_x_4678) ;  /* 0x000000000f087348 */ /* 0x000fea0003c00000 */
[----:B------:R0:W1:Y:S02]  /*11ab0*/  SHFL.IDX P6, R14, R13, R12, R11 ;  /* 0x0000000c0d0e7389 */ /* 0x00006400000c000b */
[----:B01----:R-:W-:Y:S01]  /*11ac0*/  ENDCOLLECTIVE ;  /* 0x000000000000791b */ /* 0x003fe20003800000 */
.L_x_4678:
        /* <DEDUP_REMOVED lines=14> */
.L_x_4679:
[----:B------:R-:W-:Y:S01]  /*11bb0*/  MOV R3, R14 ;  /* 0x0000000e00037202 */ /* 0x000fe20000000f00 */
[----:B------:R-:W-:Y:S06]  /*11bc0*/  BRA `(.L_x_4680) ;  /* 0xffffffcc00a07947 */ /* 0x000fec000383ffff */
.L_x_4590:
[----:B0-----:R0:W1:Y:S02]  /*11bd0*/  SYNCS.PHASECHK.TRANS64.TRYWAIT P0, [R4+URZ+0x22820], R8 ;  /* 0x02282008040075a7 */ /* 0x001064000800017f */
[----:B-1----:R-:W-:Y:S05]  /*11be0*/  @!P0 NANOSLEEP.SYNCS 0x989680 ;  /* 0x009896800000895d */ /* 0x002fea0003900000 */
[----:B------:R-:W1:Y:S02]  /*11bf0*/  @!P0 SYNCS.PHASECHK.TRANS64 P0, [R4+URZ+0x22820], R8 ;  /* 0x02282008040085a7 */ /* 0x000e64000800007f */
[----:B-1----:R-:W-:Y:S05]  /*11c00*/  @!P0 BRA `(.L_x_4590) ;  /* 0xfffffffc00f08947 */ /* 0x002fea000383ffff */
[----:B------:R-:W-:Y:S05]  /*11c10*/  BRA `(.L_x_4681) ;  /* 0xffffffd000287947 */ /* 0x000fea000383ffff */
.L_x_4591:
[----:B------:R-:W-:Y:S01]  /*11c20*/  BSSY B0, `(.L_x_4682) ;  /* 0x0000008000007945 */ /* 0x000fe20003800000 */
[----:B------:R-:W-:Y:S01]  /*11c30*/  MOV R13, R2 ;  /* 0x00000002000d7202 */ /* 0x000fe20000000f00 */
[----:B------:R-:W-:Y:S01]  /*11c40*/  IMAD.MOV.U32 R12, RZ, RZ, RZ ;  /* 0x000000ffff0c7224 */ /* 0x000fe200078e00ff */
[----:B------:R-:W-:Y:S01]  /*11c50*/  MOV R11, 0x1f ;  /* 0x0000001f000b7802 */ /* 0x000fe20000000f00 */
[----:B------:R-:W-:-:S07]  /*11c60*/  IMAD.MOV.U32 R15, RZ, RZ, -0x1 ;  /* 0xffffffffff0f7424 */ /* 0x000fce00078e00ff */
[----:B0-23-5:R-:W-:Y:S05]  /*11c70*/  WARPSYNC.COLLECTIVE R15, `(.L_x_4683) ;  /* 0x000000000f087348 */ /* 0x02dfea0003c00000 */
[----:B------:R1:W4:Y:S02]  /*11c80*/  SHFL.IDX P6, R14, R13, R12, R11 ;  /* 0x0000000c0d0e7389 */ /* 0x00032400000c000b */
[----:B012345:R-:W-:Y:S01]  /*11c90*/  ENDCOLLECTIVE ;  /* 0x000000000000791b */ /* 0x03ffe20003800000 */
.L_x_4683:
[----:B------:R-:W-:Y:S05]  /*11ca0*/  BSYNC B0 ;  /* 0x0000000000007941 */ /* 0x000fea0003800000 */
.L_x_4682:
[----:B------:R-:W-:Y:S05]  /*11cb0*/  BRA `(.L_x_4684) ;  /* 0xffffffd000107947 */ /* 0x000fea000383ffff */
.L_x_4592:
[----:B------:R-:W-:Y:S01]  /*11cc0*/  BSSY B0, `(.L_x_4685) ;  /* 0x0000006000007945 */ /* 0x000fe20003800000 */
[----:B------:R-:W-:-:S07]  /*11cd0*/  MOV R15, 0xffffffff ;  /* 0xffffffff000f7802 */ /* 0x000fce0000000f00 */
[----:B0123-5:R-:W-:Y:S05]  /*11ce0*/  WARPSYNC.COLLECTIVE R15, `(.L_x_4686) ;  /* 0x000000000f0c7348 */ /* 0x02ffea0003c00000 */
[----:B------:R-:W-:Y:S02]  /*11cf0*/  ELECT P6, UR62, PT ;  /* 0x00000000003e782f */ /* 0x000fe400038c0000 */
[----:B------:R-:W-:Y:S01]  /*11d00*/  MOV R14, UR62 ;  /* 0x0000003e000e7c02 */ /* 0x000fe20008000f00 */
[----:B0123-5:R-:W-:Y:S10]  /*11d10*/  ENDCOLLECTIVE ;  /* 0x000000000000791b */ /* 0x02fff40003800000 */
.L_x_4686:
[----:B------:R-:W-:Y:S05]  /*11d20*/  BSYNC B0 ;  /* 0x0000000000007941 */ /* 0x000fea0003800000 */
.L_x_4685:
[----:B------:R-:W-:Y:S05]  /*11d30*/  BRA `(.L_x_4687) ;  /* 0xffffffd000047947 */ /* 0x000fea000383ffff */
.L_x_4594:
[----:B----4-:R4:W0:Y:S02]  /*11d40*/  SYNCS.PHASECHK.TRANS64.TRYWAIT P1, [R5+URZ+0x22840], R0 ;  /* 0x02284000050075a7 */ /* 0x010824000802017f */
[----:B0-----:R-:W-:Y:S05]  /*11d50*/  @!P1 NANOSLEEP.SYNCS 0x989680 ;  /* 0x009896800000995d */ /* 0x001fea0003900000 */
[----:B------:R-:W0:Y:S02]  /*11d60*/  @!P1 SYNCS.PHASECHK.TRANS64 P1, [R5+URZ+0x22840], R0 ;  /* 0x02284000050095a7 */ /* 0x000e24000802007f */
[----:B0-----:R-:W-:Y:S05]  /*11d70*/  @!P1 BRA `(.L_x_4594) ;  /* 0xfffffffc00f09947 */ /* 0x001fea000383ffff */
[----:B------:R-:W-:Y:S05]  /*11d80*/  BRA `(.L_x_4688) ;  /* 0xffffffd000247947 */ /* 0x000fea000383ffff */
.L_x_4596:
[----:B-1----:R1:W0:Y:S02]  /*11d90*/  SYNCS.PHASECHK.TRANS64.TRYWAIT P1, [R21+URZ+0x22840], R2 ;  /* 0x02284002150075a7 */ /* 0x002224000802017f */
[----:B0-----:R-:W-:Y:S05]  /*11da0*/  @!P1 NANOSLEEP.SYNCS 0x989680 ;  /* 0x009896800000995d */ /* 0x001fea0003900000 */
[----:B------:R-:W0:Y:S02]  /*11db0*/  @!P1 SYNCS.PHASECHK.TRANS64 P1, [R21+URZ+0x22840], R2 ;  /* 0x02284002150095a7 */ /* 0x000e24000802007f */
[----:B0-----:R-:W-:Y:S05]  /*11dc0*/  @!P1 BRA `(.L_x_4596) ;  /* 0xfffffffc00f09947 */ /* 0x001fea000383ffff */
[----:B------:R-:W-:Y:S05]  /*11dd0*/  BRA `(.L_x_4689) ;  /* 0xffffffd000307947 */ /* 0x000fea000383ffff */
.L_x_4598:
[----:B------:R0:W0:Y:S02]  /*11de0*/  SYNCS.PHASECHK.TRANS64.TRYWAIT P1, [R5+URZ+0x22860], R0 ;  /* 0x02286000050075a7 */ /* 0x000024000802017f */
[----:B0-----:R-:W-:Y:S05]  /*11df0*/  @!P1 NANOSLEEP.SYNCS 0x989680 ;  /* 0x009896800000995d */ /* 0x001fea0003900000 */
[----:B------:R-:W0:Y:S02]  /*11e00*/  @!P1 SYNCS.PHASECHK.TRANS64 P1, [R5+URZ+0x22860], R0 ;  /* 0x02286000050095a7 */ /* 0x000e24000802007f */
[----:B0-----:R-:W-:Y:S05]  /*11e10*/  @!P1 BRA `(.L_x_4598) ;  /* 0xfffffffc00f09947 */ /* 0x001fea000383ffff */
[----:B------:R-:W-:Y:S05]  /*11e20*/  BRA `(.L_x_4690) ;  /* 0xffffffd0002c7947 */ /* 0x000fea000383ffff */
.L_x_4691:
        /* <DEDUP_REMOVED lines=13> */
.L_x_6571:


//--------------------- .text._ZN7cutlass13device_kernelIN5flash11enable_sm90INS1_16FlashAttnFwdSm90INS1_25CollectiveMainloopFwdSm90ILi2EN4cute5tupleIJNS5_1CILi1EEES8_S8_EEENS6_IJNS7_ILi128EEENS7_ILi96EEENS7_ILi64EEEEEELi256ENS_10bfloat16_tEfNS_4arch4Sm90ELb1ELb0ELb1ELb0ELb1ELb0ELb1ELb1ELb0ELb1ELb1ELb0EEENS1_21CollectiveEpilogueFwdINS6_IJSA_NS7_ILi256EEESB_EEES9_SE_SG_Li256ELb0ELb1ELb1ELb0EEENS1_19SingleTileSchedulerILb0ELb1ELb1ELi128EEEEEEEEEvNT_6ParamsE --------------------------
	.section	.text._ZN7cutlass13device_kernelIN5flash11enable_sm90INS1_16FlashAttnFwdSm90INS1_25CollectiveMainloopFwdSm90ILi2EN4cute5tupleIJNS5_1CILi1EEES8_S8_EEENS6_IJNS7_ILi128EEENS7_ILi96EEENS7_ILi64EEEEEELi256ENS_10bfloat16_tEfNS_4arch4Sm90ELb1ELb0ELb1ELb0ELb1ELb0ELb1ELb1ELb0ELb1ELb1ELb0EEENS1_21CollectiveEpilogueFwdINS6_IJSA_NS7_ILi256EEESB_EEES9_SE_SG_Li256ELb0ELb1ELb1ELb0EEENS1_19SingleTileSchedulerILb0ELb1ELb1ELi128EEEEEEEEEvNT_6ParamsE,"ax",@progbits
	.align	128
.text._ZN7cutlass13device_kernelIN5flash11enable_sm90INS1_16FlashAttnFwdSm90INS1_25CollectiveMainloopFwdSm90ILi2EN4cute5tupleIJNS5_1CILi1EEES8_S8_EEENS6_IJNS7_ILi128EEENS7_ILi96EEENS7_ILi64EEEEEELi256ENS_10bfloat16_tEfNS_4arch4Sm90ELb1ELb0ELb1ELb0ELb1ELb0ELb1ELb1ELb0ELb1ELb1ELb0EEENS1_21CollectiveEpilogueFwdINS6_IJSA_NS7_ILi256EEESB_EEES9_SE_SG_Li256ELb0ELb1ELb1ELb0EEENS1_19SingleTileSchedulerILb0ELb1ELb1ELi128EEEEEEEEEvNT_6ParamsE:
        .type           _ZN7cutlass13device_kernelIN5flash11enable_sm90INS1_16FlashAttnFwdSm90INS1_25CollectiveMainloopFwdSm90ILi2EN4cute5tupleIJNS5_1CILi1EEES8_S8_EEENS6_IJNS7_ILi128EEENS7_ILi96EEENS7_ILi64EEEEEELi256ENS_10bfloat16_tEfNS_4arch4Sm90ELb1ELb0ELb1ELb0ELb1ELb0ELb1ELb1ELb0ELb1ELb1ELb0EEENS1_21CollectiveEpilogueFwdINS6_IJSA_NS7_ILi256EEESB_EEES9_SE_SG_Li256ELb0ELb1ELb1ELb0EEENS1_19SingleTileSchedulerILb0ELb1ELb1ELi128EEEEEEEEEvNT_6ParamsE,@function
        .size           _ZN7cutlass13device_kernelIN5flash11enable_sm90INS1_16FlashAttnFwdSm90INS1_25CollectiveMainloopFwdSm90ILi2EN4cute5tupleIJNS5_1CILi1EEES8_S8_EEENS6_IJNS7_ILi128EEENS7_ILi96EEENS7_ILi64EEEEEELi256ENS_10bfloat16_tEfNS_4arch4Sm90ELb1ELb0ELb1ELb0ELb1ELb0ELb1ELb1ELb0ELb1ELb1ELb0EEENS1_21CollectiveEpilogueFwdINS6_IJSA_NS7_ILi256EEESB_EEES9_SE_SG_Li256ELb0ELb1ELb1ELb0EEENS1_19SingleTileSchedulerILb0ELb1ELb1ELi128EEEEEEEEEvNT_6ParamsE,(.L_x_6572 - _ZN7cutlass13device_kernelIN5flash11enable_sm90INS1_16FlashAttnFwdSm90INS1_25CollectiveMainloopFwdSm90ILi2EN4cute5tupleIJNS5_1CILi1EEES8_S8_EEENS6_IJNS7_ILi128EEENS7_ILi96EEENS7_ILi64EEEEEELi256ENS_10bfloat16_tEfNS_4arch4Sm90ELb1ELb0ELb1ELb0ELb1ELb0ELb1ELb1ELb0ELb1ELb1ELb0EEENS1_21CollectiveEpilogueFwdINS6_IJSA_NS7_ILi256EEESB_EEES9_SE_SG_Li256ELb0ELb1ELb1ELb0EEENS1_19SingleTileSchedulerILb0ELb1ELb1ELi128EEEEEEEEEvNT_6ParamsE)
        .other          _ZN7cutlass13device_kernelIN5flash11enable_sm90INS1_16FlashAttnFwdSm90INS1_25CollectiveMainloopFwdSm90ILi2EN4cute5tupleIJNS5_1CILi1EEES8_S8_EEENS6_IJNS7_ILi128EEENS7_ILi96EEENS7_ILi64EEEEEELi256ENS_10bfloat16_tEfNS_4arch4Sm90ELb1ELb0ELb1ELb0ELb1ELb0ELb1ELb1ELb0ELb1ELb1ELb0EEENS1_21CollectiveEpilogueFwdINS6_IJSA_NS7_ILi256EEESB_EEES9_SE_SG_Li256ELb0ELb1ELb1ELb0EEENS1_19SingleTileSchedulerILb0ELb1ELb1ELi128EEEEEEEEEvNT_6ParamsE,@"STO_CUDA_ENTRY STV_DEFAULT"
_ZN7cutlass13device_kernelIN5flash11enable_sm90INS1_16FlashAttnFwdSm90INS1_25CollectiveMainloopFwdSm90ILi2EN4cute5tupleIJNS5_1CILi1EEES8_S8_EEENS6_IJNS7_ILi128EEENS7_ILi96EEENS7_ILi64EEEEEELi256ENS_10bfloat16_tEfNS_4arch4Sm90ELb1ELb0ELb1ELb0ELb1ELb0ELb1ELb1ELb0ELb1ELb1ELb0EEENS1_21CollectiveEpilogueFwdINS6_IJSA_NS7_ILi256EEESB_EEES9_SE_SG_Li256ELb0ELb1ELb1ELb0EEENS1_19SingleTileSchedulerILb0ELb1ELb1ELi128EEEEEEEEEvNT_6ParamsE:
        /* <DEDUP_REMOVED lines=8> */
[----:B------:R-:W0:Y:S02]  /*0080*/  SHFL.IDX PT, R2, R0, RZ, 0x1f ;  /* 0x00001fff00027589 */ /* 0x000e2400000e0000 */
[C---:B0-----:R-:W-:Y:S02]  /*0090*/  ISETP.NE.OR P0, PT, R2.reuse, RZ, !P0 ;  /* 0x000000ff0200720c */ /* 0x041fe40004705670 */
[----:B------:R-:W-:Y:S02]  /*00a0*/  ISETP.NE.AND P1, PT, R2, RZ, PT ;  /* 0x000000ff0200720c */ /* 0x000fe40003f25270 */
[----:B------:R0:W1:Y:S09]  /*00b0*/  SHFL.IDX PT, R2, R3, RZ, 0x1f ;  /* 0x00001fff03027589 */ /* 0x00007200000e0000 */
[----:B------:R-:W-:Y:S01]  /*00c0*/  VOTEU.ALL UP0, P0 ;  /* 0x00000000003f7886 */ /* 0x000fe20000000000 */
[----:B------:R-:W-:Y:S01]  /*00d0*/  VOTEU.ALL UP1, P0 ;  /* 0x00000000003f7886 */ /* 0x000fe20000020000 */
[----:B------:R-:W-:-:S03]  /*00e0*/  VOTEU.ALL UP2, P0 ;  /* 0x00000000003f7886 */ /* 0x000fc60000040000 */
[----:B------:R-:W2:Y:S01]  /*00f0*/  @!UP0 S2UR UR8, SR_CgaCtaId ;  /* 0x00000000000889c3 */ /* 0x000ea20000008800 */
[----:B------:R-:W-:Y:S01]  /*0100*/  @!UP0 UMOV UR6, 0x400 ;  /* 0x0000040000068882 */ /* 0x000fe20000000000 */
[----:B------:R-:W-:-:S04]  /*0110*/  @!UP0 UIADD3 UR4, -UR4, 0x100000, URZ ;  /* 0x0010000004048890 */ /* 0x000fc8000fffe13f */
[----:B------:R-:W-:Y:S02]  /*0120*/  @!UP0 USHF.L.U32 UR5, UR4, 0xb, URZ ;  /* 0x0000000b04058899 */ /* 0x000fe4000800063f */
[----:B------:R-:W-:Y:S02]  /*0130*/  @!UP0 USHF.L.U32 UR4, UR4, 0x1, URZ ;  /* 0x0000000104048899 */ /* 0x000fe4000800063f */
[----:B--2---:R-:W-:Y:S02]  /*0140*/  @!UP0 ULEA UR8, UR8, UR6, 0x18 ;  /* 0x0000000608088291 */ /* 0x004fe4000f8ec03f */
        /* <DEDUP_REMOVED lines=26> */
.L_x_4692:
        /* <DEDUP_REMOVED lines=22> */
.L_x_4693:
        /* <DEDUP_REMOVED lines=18> */
.L_x_4694:
        /* <DEDUP_REMOVED lines=22> */
.L_x_4695:
        /* <DEDUP_REMOVED lines=22> */
.L_x_4696:
[----:B------:R-:W-:Y:S01]  /*0830*/  ISETP.NE.AND P0, PT, R2, RZ, PT ;  /* 0x000000ff0200720c */ /* 0x000fe20003f05270 */
[----:B------:R-:W-:Y:S01]  /*0840*/  IMAD.MOV.U32 R34, RZ, RZ, 0x1 ;  /* 0x00000001ff227424 */ /* 0x000fe200078e00ff */
[----:B------:R-:W-:Y:S01]  /*0850*/  NOP ;  /* 0x0000000000007918 */ /* 0x000fe20000000000 */
[----:B------:R-:W-:Y:S01]  /*0860*/  ULDC.64 UR36, c[0x0][0x208] ;  /* 0x0000820000247ab9 */ /* 0x000fe20000000a00 */
[----:B------:R-:W-:Y:S02]  /*0870*/  BSSY B6, `(.L_x_4697) ;  /* 0x00010f3000067945 */ /* 0x000fe40003800000 */
[----:B------:R-:W-:Y:S01]  /*0880*/  SEL R34, R34, 0x2, !P0 ;  /* 0x0000000222227807 */ /* 0x000fe20004000000 */
[----:B01234-:R-:W-:Y:S06]  /*0890*/  BAR.SYNC.DEFER_BLOCKING 0x0 ;  /* 0x0000000000007b1d */ /* 0x01ffec0000010000 */
[----:B------:R-:W-:Y:S05]  /*08a0*/  @!P0 BRA `(.L_x_4698) ;  /* 0x000000c800448947 */ /* 0x000fea0003800000 */
.L_x_4699:
[----:B------:R-:W-:-:S08]  /*08b0*/  NOP ;  /* 0x0000000000007918 */ /* 0x000fd00000000000 */
[----:B------:R-:W0:Y:S02]  /*08c0*/  USETMAXREG.TRY_ALLOC.CTAPOOL UP0, 0xe8 ;  /* 0x000000e8000079c8 */ /* 0x000e240008000600 */
[----:B0-----:R-:W-:-:S13]  /*08d0*/  PLOP3.LUT P0, PT, PT, PT, UP0, 0x80, 0x0 ;  /* 0x000000000000781c */ /* 0x001fda0003f0f008 */
[----:B------:R-:W-:Y:S05]  /*08e0*/  @!P0 BRA `(.L_x_4699) ;  /* 0xfffffffc00f08947 */ /* 0x000fea000383ffff */
[----:B------:R-:W0:Y:S01]  /*08f0*/  S2UR UR6, SR_CTAID.Y ;  /* 0x00000000000679c3 */ /* 0x000e220000002600 */
[----:B------:R-:W-:Y:S01]  /*0900*/  ULDC UR7, c[0x0][0xd50] ;  /* 0x0003540000077ab9 */ /* 0x000fe20000000800 */
[----:B------:R-:W-:Y:S01]  /*0910*/  SHF.R.U32.HI R16, RZ, 0x7, R24 ;  /* 0x00000007ff107819 */ /* 0x000fe20000011618 */
[----:B------:R-:W-:-:S05]  /*0920*/  UISETP.NE.AND UP0, UPT, UR7, 0x1, UPT ;  /* 0x000000010700788c */ /* 0x000fca000bf05270 */
[----:B------:R-:W-:Y:S08]  /*0930*/  BAR.ARV 0x8, 0x180 ;  /* 0x0206000000007b1d */ /* 0x000ff00000002000 */
[----:B------:R-:W1:Y:S01]  /*0940*/  S2UR UR8, SR_CTAID.Z ;  /* 0x00000000000879c3 */ /* 0x000e620000002700 */
[----:B------:R-:W-:Y:S01]  /*0950*/  ISETP.NE.AND P0, PT, R16, 0x1, PT ;  /* 0x000000011000780c */ /* 0x000fe20003f05270 */
[----:B------:R-:W-:Y:S01]  /*0960*/  @UP0 ULDC UR4, c[0x0][0xd54] ;  /* 0x0003550000040ab9 */ /* 0x000fe20000000800 */
[----:B------:R-:W-:Y:S01]  /*0970*/  @UP0 ULDC UR9, c[0x0][0xd58] ;  /* 0x0003560000090ab9 */ /* 0x000fe20000000800 */
[----:B0-----:R-:W-:-:S10]  /*0980*/  UIMAD.WIDE.U32 UR4, UR6, UR4, URZ ;  /* 0x00000004060472a5 */ /* 0x001fd4000f8e003f */
[----:B------:R-:W-:Y:S06]  /*0990*/  @!P0 BAR.ARV 0x9, 0x100 ;  /* 0x0244000000008b1d */ /* 0x000fec0000002000 */
[----:B------:R-:W-:Y:S01]  /*09a0*/  UMOV UR10, UR6 ;  /* 0x00000006000a7c82 */ /* 0x000fe20008000000 */
[----:B------:R-:W-:Y:S01]  /*09b0*/  @UP0 USHF.R.U32.HI UR10, URZ, UR9, UR5 ;  /* 0x000000093f0a0299 */ /* 0x000fe20008011605 */
[----:B-1----:R-:W-:-:S03]  /*09c0*/  ISETP.LE.AND P0, PT, RZ, UR8, PT ;  /* 0x00000008ff007c0c */ /* 0x002fc6000bf03270 */
[----:B------:R-:W-:Y:S02]  /*09d0*/  UIADD3 UR4, -UR10, URZ, URZ ;  /* 0x0000003f0a047290 */ /* 0x000fe4000fffe13f */
[----:B------:R-:W-:Y:S02]  /*09e0*/  IMAD.U32 R0, RZ, RZ, UR10 ;  /* 0x0000000aff007e24 */ /* 0x000fe4000f8e00ff */
[----:B------:R-:W-:-:S03]  /*09f0*/  UIMAD UR8, UR7, UR4, UR6 ;  /* 0x00000004070872a4 */ /* 0x000fc6000f8e0206 */
[----:B------:R0:W-:Y:S03]  /*0a00*/  STL [R1], R0 ;  /* 0x0000000001007387 */ /* 0x0001e60000100800 */
[----:B------:R-:W-:Y:S06]  /*0a10*/  @!P0 BRA `(.L_x_4700) ;  /* 0x0000010c00608947 */ /* 0x000fec0003800000 */
[----:B------:R-:W1:Y:S01]  /*0a20*/  S2UR UR38, SR_CTAID.X ;  /* 0x00000000002679c3 */ /* 0x000e620000002500 */
        /* <DEDUP_REMOVED lines=14> */
[----:B-1----:R-:W-:-:S04]  /*0b10*/  USHF.L.U32 UR38, UR38, 0x7, URZ ;  /* 0x0000000726267899 */ /* 0x002fc8000800063f */
[----:B------:R-:W-:Y:S02]  /*0b20*/  @UP1 UIADD3 UR4, UR38, 0x7f, URZ ;  /* 0x0000007f26041890 */ /* 0x000fe4000fffe03f */
[----:B------:R-:W-:Y:S02]  /*0b30*/  UIADD3 UR6, UR38, 0x7f, URZ ;  /* 0x0000007f26067890 */ /* 0x000fe4000fffe03f */
        /* <DEDUP_REMOVED lines=10> */
[----:B------:R-:W-:Y:S02]  /*0be0*/  ULEA.HI.SX32 UR6, UR7, UR6, 0x1c ;  /* 0x0000000607067291 */ /* 0x000fe4000f8fe23f */
[----:B------:R-:W-:Y:S02]  /*0bf0*/  ULOP3.LUT UR7, UR8, 0xffff, URZ, 0xc0, !UPT ;  /* 0x0000ffff08077892 */ /* 0x000fe4000f8ec03f */
        /* <DEDUP_REMOVED lines=8> */
[----:B------:R-:W-:Y:S01]  /*0c80*/  MOV R3, UR11 ;  /* 0x0000000b00037c02 */ /* 0x000fe20008000f00 */
[----:B------:R-:W-:Y:S01]  /*0c90*/  UIADD3 UR6, UR11, -0x1, UR10 ;  /* 0xffffffff0b067890 */ /* 0x000fe2000fffe00a */
[----:B------:R-:W-:Y:S02]  /*0ca0*/  UMOV UR4, URZ ;  /* 0x0000003f00047c82 */ /* 0x000fe40008000000 */
[-C--:B0-----:R-:W-:Y:S02]  /*0cb0*/  IABS R0, R3.reuse ;  /* 0x0000000300007213 */ /* 0x081fe40000000000 */
[----:B------:R-:W-:Y:S01]  /*0cc0*/  IABS R5, R3 ;  /* 0x0000000300057213 */ /* 0x000fe20000000000 */
        /* <DEDUP_REMOVED lines=28> */
.L_x_4701:
[----:B------:R-:W-:Y:S01]  /*0e90*/  UIMAD UR5, UR7, UR4, URZ ;  /* 0x00000004070572a4 */ /* 0x000fe2000f8e023f */
[----:B0-----:R-:W-:Y:S01]  /*0ea0*/  IMAD.U32 R0, RZ, RZ, UR10 ;  /* 0x0000000aff007e24 */ /* 0x001fe2000f8e00ff */
[----:B------:R-:W-:Y:S01]  /*0eb0*/  IADD3 R152, R24, -0x80, RZ ;  /* 0xffffff8018987810 */ /* 0x000fe20007ffe0ff */
[----:B------:R-:W-:Y:S01]  /*0ec0*/  IMAD.U32 R3, RZ, RZ, UR4 ;  /* 0x00000004ff037e24 */ /* 0x000fe2000f8e00ff */
[----:B------:R-:W-:Y:S02]  /*0ed0*/  PLOP3.LUT P0, PT, PT, PT, PT, 0x80, 0x0 ;  /* 0x000000000000781c */ /* 0x000fe40003f0f070 */
[----:B------:R-:W-:Y:S01]  /*0ee0*/  CS2R R4, SRZ ;  /* 0x0000000000047805 */ /* 0x000fe2000001ff00 */
[----:B------:R-:W-:Y:S01]  /*0ef0*/  IMAD.U32 R223, RZ, RZ, UR5 ;  /* 0x00000005ffdf7e24 */ /* 0x000fe2000f8e00ff */
[----:B------:R-:W-:Y:S02]  /*0f00*/  CS2R R150, SRZ ;  /* 0x0000000000967805 */ /* 0x000fe4000001ff00 */
[----:B------:R-:W-:-:S02]  /*0f10*/  VIADDMNMX R0, R3, UR5, R0, PT ;  /* 0x0000000503007c46 */ /* 0x000fc4000b800100 */
[----:B------:R-:W-:Y:S02]  /*0f20*/  CS2R R148, SRZ ;  /* 0x0000000000947805 */ /* 0x000fe4000001ff00 */
[----:B------:R-:W-:Y:S02]  /*0f30*/  CS2R R146, SRZ ;  /* 0x0000000000927805 */ /* 0x000fe4000001ff00 */
[----:B------:R-:W-:Y:S02]  /*0f40*/  CS2R R144, SRZ ;  /* 0x0000000000907805 */ /* 0x000fe4000001ff00 */
[----:B------:R-:W-:Y:S02]  /*0f50*/  R2UR UR43, R0 ;  /* 0x00000000002b72ca */ /* 0x000fe400000e0000 */
        /* <DEDUP_REMOVED lines=12> */
[----:B------:R-:W-:Y:S01]  /*1020*/  UISETP.GT.AND UP0, UPT, UR43, UR5, UPT ;  /* 0x000000052b00728c */ /* 0x000fe2000bf04270 */
[----:B------:R-:W-:Y:S02]  /*1030*/  CS2R R118, SRZ ;  /* 0x0000000000767805 */ /* 0x000fe4000001ff00 */
[----:B------:R-:W-:-:S02]  /*1040*/  CS2R R116, SRZ ;  /* 0x0000000000747805 */ /* 0x000fc4000001ff00 */
[----:B------:R-:W-:Y:S02]  /*1050*/  CS2R R114, SRZ ;  /* 0x0000000000727805 */ /* 0x000fe4000001ff00 */
[----:B------:R-:W-:Y:S02]  /*1060*/  CS2R R112, SRZ ;  /* 0x0000000000707805 */ /* 0x000fe4000001ff00 */
[----:B------:R-:W-:Y:S02]  /*1070*/  CS2R R110, SRZ ;  /* 0x00000000006e7805 */ /* 0x000fe4000001ff00 */
[----:B------:R-:W-:Y:S02]  /*1080*/  PLOP3.LUT P1, PT, PT, PT, UP0, 0x80, 0x0 ;  /* 0x000000000000781c */ /* 0x000fe40003f2f008 */
        /* <DEDUP_REMOVED lines=59> */
[----:B------:R-:W-:Y:S02]  /*1440*/  USHF.R.U32.HI UR4, URZ, 0x4, UR5 ;  /* 0x000000043f047899 */ /* 0x000fe40008011605 */
[----:B------:R-:W-:Y:S02]  /*1450*/  UIADD3 UR5, UR5, 0xa000, URZ ;  /* 0x0000a00005057890 */ /* 0x000fe4000fffe03f */
[----:B------:R-:W-:Y:S02]  /*1460*/  ULOP3.LUT UR4, UR4, 0x3fff, URZ, 0xc0, !UPT ;  /* 0x00003fff04047892 */ /* 0x000fe4000f8ec03f */
[----:B------:R-:W-:Y:S02]  /*1470*/  USHF.R.U32.HI UR5, URZ, 0x4, UR5 ;  /* 0x000000043f057899 */ /* 0x000fe40008011605 */
[----:B------:R-:W-:Y:S02]  /*1480*/  ULOP3.LUT UR40, UR4, 0x10000, URZ, 0xfc, !UPT ;  /* 0x0001000004287892 */ /* 0x000fe4000f8efc3f */
[----:B------:R-:W-:-:S03]  /*1490*/  ULOP3.LUT UR39, UR5, 0x3fff, URZ, 0xc0, !UPT ;  /* 0x00003fff05277892 */ /* 0x000fc6000f8ec03f */
[----:B------:R-:W-:Y:S02]  /*14a0*/  UMOV UR5, 0x40000040 ;  /* 0x4000004000057882 */ /* 0x000fe40000000000 */
[----:B------:R-:W-:Y:S01]  /*14b0*/  UMOV UR4, UR40 ;  /* 0x0000002800047c82 */ /* 0x000fe20008000000 */
[----:B------:R-:W-:Y:S02]  /*14c0*/  IMAD.U32 R23, RZ, RZ, UR5 ;  /* 0x00000005ff177e24 */ /* 0x000fe4000f8e00ff */
[----:B------:R-:W-:Y:S01]  /*14d0*/  IMAD.U32 R22, RZ, RZ, UR4 ;  /* 0x00000004ff167e24 */ /* 0x000fe2000f8e00ff */
[----:B------:R-:W-:Y:S06]  /*14e0*/  @!P0 BRA `(.L_x_4703) ;  /* 0x0000000000408947 */ /* 0x000fec0003800000 */
        /* <DEDUP_REMOVED lines=16> */
.L_x_4703:
[----:B------:R-:W-:Y:S02]  /*15f0*/  SHF.L.U32 R0, RZ, 0x1f, RZ ;  /* 0x0000001fff007819 */ /* 0x000fe400000006ff */
[----:B------:R-:W-:Y:S02]  /*1600*/  IADD3 R224, R16, 0x8, RZ ;  /* 0x0000000810e07810 */ /* 0x000fe40007ffe0ff */
[----:B------:R-:W0:Y:S02]  /*1610*/  SYNCS.PHASECHK.TRANS64.TRYWAIT P0, [UR61+0x32400], R0 ;  /* 0x03240000ff0075a7 */ /* 0x000e24000800017d */
[----:B0-----:R-:W-:Y:S05]  /*1620*/  @!P0 BRA `(.L_x_4704) ;  /* 0x0000010000648947 */ /* 0x001fea0003800000 */
.L_x_4793:
[----:B------:R-:W-:Y:S05]  /*1630*/  WARPSYNC.ALL ;  /* 0x0000000000007948 */ /* 0x000fea0003800000 */
[----:B------:R-:W-:Y:S01]  /*1640*/  LOP3.LUT R34, R34, 0x1, RZ, 0xfc, !PT ;  /* 0x0000000122227812 */ /* 0x000fe200078efcff */
[----:B------:R1:W-:Y:S03]  /*1650*/  BAR.SYNC.DEFER_BLOCKING R224, 0x100 ;  /* 0x000400e00000751d */ /* 0x0003e60000010000 */
[----:B------:R-:W-:-:S13]  /*1660*/  ISETP.NE.AND P0, PT, R34, 0x3, PT ;  /* 0x000000032200780c */ /* 0x000fda0003f05270 */
[----:B-1----:R-:W-:Y:S05]  /*1670*/  @!P0 BRA `(.L_x_4705) ;  /* 0x0000000000048947 */ /* 0x002fea0003800000 */
[----:B------:R-:W-:Y:S01]  /*1680*/  BPT.TRAP 0x1 ;  /* 0x000000040000795c */ /* 0x000fe20000300000 */
.L_x_4705:
[----:B------:R1:W2:Y:S01]  /*1690*/  SYNCS.PHASECHK.TRANS64.TRYWAIT P1, [UR61+0x32430], R0 ;  /* 0x03243000ff0075a7 */ /* 0x0002a2000802017d */
[----:B------:R-:W-:Y:S05]  /*16a0*/  @!P0 BRA `(.L_x_4706) ;  /* 0x0000000000048947 */ /* 0x000fea0003800000 */
[----:B------:R-:W-:Y:S01]  /*16b0*/  BPT.TRAP 0x1 ;  /* 0x000000040000795c */ /* 0x000fe20000300000 */
.L_x_4706:
[----:B--2---:R-:W-:Y:S05]  /*16c0*/  @P1 BRA `(.L_x_4707) ;  /* 0x0000000000081947 */ /* 0x004fea0003800000 */
[----:B------:R-:W2:Y:S02]  /*16d0*/  SYNCS.PHASECHK.TRANS64.TRYWAIT P1, [UR61+0x32430], R0 ;  /* 0x03243000ff0075a7 */ /* 0x000ea4000802017d */
[----:B--2---:R-:W-:Y:S05]  /*16e0*/  @!P1 BRA `(.L_x_4708) ;  /* 0x00000100004c9947 */ /* 0x004fea0003800000 */
.L_x_4707:
[----:B------:R-:W-:Y:S01]  /*16f0*/  UIADD3 UR4, UR61, 0x1c400, URZ ;  /* 0x0001c4003d047890 */ /* 0x000fe2000fffe03f */
[----:B------:R-:W-:Y:S01]  /*1700*/  WARPGROUP.ARRIVE ;  /* 0x00000000000079c5 */ /* 0x000fe20000000000 */
[----:B------:R-:W-:Y:S01]  /*1710*/  UMOV UR6, UR40 ;  /* 0x0000002800067c82 */ /* 0x000fe20008000000 */
[----:B------:R-:W-:Y:S01]  /*1720*/  UMOV UR7, 0x40000040 ;  /* 0x4000004000077882 */ /* 0x000fe20000000000 */
[----:B------:R-:W-:Y:S01]  /*1730*/  USHF.R.U32.HI UR4, URZ, 0x4, UR4 ;  /* 0x000000043f047899 */ /* 0x000fe20008011604 */
[----:B------:R-:W-:Y:S01]  /*1740*/  UMOV UR5, UR7 ;  /* 0x0000000700057c82 */ /* 0x000fe20008000000 */
[----:B------:R-:W-:Y:S02]  /*1750*/  UMOV UR11, 0x40000040 ;  /* 0x40000040000b7882 */ /* 0x000fe40000000000 */
[----:B------:R-:W-:Y:S01]  /*1760*/  ULOP3.LUT UR4, UR4, 0x3fff, URZ, 0xc0, !UPT ;  /* 0x00003fff04047892 */ /* 0x000fe2000f8ec03f */
[----:B------:R-:W-:-:S03]  /*1770*/  IMAD.U32 R15, RZ, RZ, UR11 ;  /* 0x0000000bff0f7e24 */ /* 0x000fc6000f8e00ff */
[----:B------:R-:W-:-:S03]  /*1780*/  ULOP3.LUT UR8, UR4, 0x10000, URZ, 0xfc, !UPT ;  /* 0x0001000004087892 */ /* 0x000fc6000f8efc3f */
[----:B------:R-:W-:-:S03]  /*1790*/  UMOV UR4, UR6 ;  /* 0x0000000600047c82 */ /* 0x000fc60008000000 */
[----:B------:R-:W-:Y:S01]  /*17a0*/  IMAD.U32 R21, RZ, RZ, UR8 ;  /* 0x00000008ff157e24 */ /* 0x000fe2000f8e00ff */
[----:B------:R-:W-:Y:S02]  /*17b0*/  UMOV UR6, UR8 ;  /* 0x0000000800067c82 */ /* 0x000fe40008000000 */
[----:B------:R-:W-:Y:S01]  /*17c0*/  HGMMA.64x96x16.F32.BF16 R24, gdesc[UR4], RZ, !UPT, gsb0 ;  /* 0x01600000041879f0 */ /* 0x000fe2000c0018ff */
[----:B------:R-:W-:Y:S02]  /*17d0*/  UIADD3 UR4, UR40, 0x2, URZ ;  /* 0x0000000228047890 */ /* 0x000fe4000fffe03f */
[----:B------:R-:W-:Y:S01]  /*17e0*/  UIADD3 UR6, UR8, 0x2, URZ ;  /* 0x0000000208067890 */ /* 0x000fe2000fffe03f */
[----:B------:R-:W-:Y:S01]  /*17f0*/  UMOV UR5, UR11 ;  /* 0x0000000b00057c82 */ /* 0x000fe20008000000 */
[----:B------:R-:W-:Y:S01]  /*1800*/  UMOV UR7, 0x40000040 ;  /* 0x4000004000077882 */ /* 0x000fe20000000000 */
[----:B------:R-:W-:Y:S02]  /*1810*/  UMOV UR11, 0x40000040 ;  /* 0x40000040000b7882 */ /* 0x000fe40000000000 */
[----:B------:R-:W-:Y:S01]  /*1820*/  UMOV UR10, UR4 ;  /* 0x00000004000a7c82 */ /* 0x000fe20008000000 */
[----:B------:R-:W-:Y:S01]  /*1830*/  IMAD.U32 R13, RZ, RZ, UR11 ;  /* 0x0000000bff0d7e24 */ /* 0x000fe2000f8e00ff */
[----:B------:R-:W-:Y:S01]  /*1840*/  UMOV UR4, UR10 ;  /* 0x0000000a00047c82 */ /* 0x000fe20008000000 */
[----:B------:R-:W-:Y:S01]  /*1850*/  IMAD.U32 R14, RZ, RZ, UR10 ;  /* 0x0000000aff0e7e24 */ /* 0x000fe2000f8e00ff */
[----:B------:R-:W-:-:S02]  /*1860*/  WARPGROUP.DEPBAR.LE gsb0, 0x0 ;  /* 0x00008000000079c5 */ /* 0x000fc40000010000 */
        /* <DEDUP_REMOVED lines=8> */
[----:B------:R-:W-:Y:S01]  /*18f0*/  MOV R12, UR10 ;  /* 0x0000000a000c7c02 */ /* 0x000fe20008000f00 */
        /* <DEDUP_REMOVED lines=15> */
.L_x_4794:
[----:B------:R-:W-:Y:S05]  /*19f0*/  @!P0 BRA `(.L_x_4710) ;  /* 0x0000000000048947 */ /* 0x000fea0003800000 */
[----:B------:R-:W-:Y:S01]  /*1a00*/  BPT.TRAP 0x1 ;  /* 0x000000040000795c */ /* 0x000fe20000300000 */
.L_x_4710:
[----:B------:R2:W3:Y:S01]  /*1a10*/  SYNCS.PHASECHK.TRANS64.TRYWAIT P1, [UR61+0x32450], R0 ;  /* 0x03245000ff0075a7 */ /* 0x0004e2000802017d */
[----:B------:R-:W-:Y:S05]  /*1a20*/  @!P0 BRA `(.L_x_4711) ;  /* 0x0000000000048947 */ /* 0x000fea0003800000 */
[----:B------:R-:W-:Y:S01]  /*1a30*/  BPT.TRAP 0x1 ;  /* 0x000000040000795c */ /* 0x000fe20000300000 */
.L_x_4711:
[----:B---3--:R-:W-:Y:S05]  /*1a40*/  @P1 BRA `(.L_x_4712) ;  /* 0x0000000000081947 */ /* 0x008fea0003800000 */
[----:B------:R-:W3:Y:S02]  /*1a50*/  SYNCS.PHASECHK.TRANS64.TRYWAIT P1, [UR61+0x32450], R0 ;  /* 0x03245000ff0075a7 */ /* 0x000ee4000802017d */
[----:B---3--:R-:W-:Y:S05]  /*1a60*/  @!P1 BRA `(.L_x_4713) ;  /* 0x000000fc009c9947 */ /* 0x008fea0003800000 */
.L_x_4712:
[----:B------:R-:W-:Y:S01]  /*1a70*/  UIADD3 UR4, UR61, 0x400, URZ ;  /* 0x000004003d047890 */ /* 0x000fe2000fffe03f */
[----:B------:R-:W-:Y:S01]  /*1a80*/  WARPGROUP.ARRIVE ;  /* 0x00000000000079c5 */ /* 0x000fe20000000000 */
[----:B------:R-:W-:-:S05]  /*1a90*/  ULOP3.LUT UR10, UR39, 0x10000, URZ, 0xfc, !UPT ;  /* 0x00010000270a7892 */ /* 0x000fca000f8efc3f */
[----:B------:R-:W3:Y:S01]  /*1aa0*/  S2R R4, SR_TID.X ;  /* 0x0000000000047919 */ /* 0x000ee20000002100 */
[----:B------:R-:W-:Y:S01]  /*1ab0*/  USHF.R.U32.HI UR4, URZ, 0x4, UR4 ;  /* 0x000000043f047899 */ /* 0x000fe20008011604 */
[----:B------:R-:W-:Y:S01]  /*1ac0*/  UMOV UR7, 0x40000040 ;  /* 0x4000004000077882 */ /* 0x000fe20000000000 */
[----:B------:R-:W-:Y:S02]  /*1ad0*/  UMOV UR9, 0x40000040 ;  /* 0x4000004000097882 */ /* 0x000fe40000000000 */
[----:B------:R-:W-:Y:S01]  /*1ae0*/  ULOP3.LUT UR60, UR4, 0x3fff, URZ, 0xc0, !UPT ;  /* 0x00003fff043c7892 */ /* 0x000fe2000f8ec03f */
[----:B------:R-:W-:Y:S01]  /*1af0*/  IMAD.U32 R9, RZ, RZ, UR7 ;  /* 0x00000007ff097e24 */ /* 0x000fe2000f8e00ff */
[----:B------:R-:W-:Y:S01]  /*1b00*/  UMOV UR6, UR10 ;  /* 0x0000000a00067c82 */ /* 0x000fe20008000000 */
[----:B------:R-:W-:Y:S01]  /*1b10*/  UMOV UR5, UR7 ;  /* 0x0000000700057c82 */ /* 0x000fe20008000000 */
[----:B------:R-:W-:Y:S01]  /*1b20*/  ULOP3.LUT UR39, UR60, 0x10000, URZ, 0xfc, !UPT ;  /* 0x000100003c277892 */ /* 0x000fe2000f8efc3f */
[----:B------:R-:W-:Y:S01]  /*1b30*/  MOV R8, UR6 ;  /* 0x0000000600087c02 */ /* 0x000fe20008000f00 */
[----:B------:R-:W-:Y:S01]  /*1b40*/  UMOV UR4, UR6 ;  /* 0x0000000600047c82 */ /* 0x000fe20008000000 */
[----:B------:R-:W-:Y:S01]  /*1b50*/  IMAD.U32 R7, RZ, RZ, UR9 ;  /* 0x00000009ff077e24 */ /* 0x000fe2000f8e00ff */
[----:B------:R-:W-:Y:S01]  /*1b60*/  UIADD3 UR12, UR10, 0x402, URZ ;  /* 0x000004020a0c7890 */ /* 0x000fe2000fffe03f */
[----:B------:R-:W-:-:S02]  /*1b70*/  UMOV UR13, 0x40000040 ;  /* 0x40000040000d7882 */ /* 0x000fc40000000000 */
[----:B------:R-:W-:Y:S01]  /*1b80*/  UMOV UR6, UR39 ;  /* 0x0000002700067c82 */ /* 0x000fe20008000000 */
[----:B------:R-:W-:Y:S01]  /*1b90*/  UIADD3 UR16, UR10, 0x404, URZ ;  /* 0x000004040a107890 */ /* 0x000fe2000fffe03f */
[----:B------:R-:W-:Y:S01]  /*1ba0*/  HGMMA.64x96x16.F32.BF16 R24, gdesc[UR4], R24, gsb0 ;  /* 0x01600000041879f0 */ /* 0x000fe20008001818 */
[----:B------:R-:W-:Y:S02]  /*1bb0*/  UIADD3 UR4, UR10, 0x2, URZ ;  /* 0x000000020a047890 */ /* 0x000fe4000fffe03f */
[----:B------:R-:W-:Y:S01]  /*1bc0*/  UIADD3 UR6, UR39, 0x2, URZ ;  /* 0x0000000227067890 */ /* 0x000fe2000fffe03f */
[----:B------:R-:W-:Y:S01]  /*1bd0*/  UMOV UR5, UR9 ;  /* 0x0000000900057c82 */ /* 0x000fe20008000000 */
[----:B------:R-:W-:Y:S01]  /*1be0*/  UMOV UR7, 0x40000040 ;  /* 0x4000004000077882 */ /* 0x000fe20000000000 */
[----:B------:R-:W-:Y:S02]  /*1bf0*/  UMOV UR9, 0x40000040 ;  /* 0x4000004000097882 */ /* 0x000fe40000000000 */
[----:B------:R-:W-:Y:S01]  /*1c00*/  UMOV UR8, UR4 ;  /* 0x0000000400087c82 */ /* 0x000fe20008000000 */
[----:B0-----:R-:W-:Y:S01]  /*1c10*/  IMAD.U32 R3, RZ, RZ, UR9 ;  /* 0x00000009ff037e24 */ /* 0x001fe2000f8e00ff */
[----:B------:R-:W-:Y:S01]  /*1c20*/  UMOV UR4, UR8 ;  /* 0x0000000800047c82 */ /* 0x000fe20008000000 */
[----:B------:R-:W-:Y:S01]  /*1c30*/  IMAD.U32 R6, RZ, RZ, UR8 ;  /* 0x00000008ff067e24 */ /* 0x000fe2000f8e00ff */
[----:B------:R-:W-:Y:S01]  /*1c40*/  UMOV UR17, 0x40000040 ;  /* 0x4000004000117882 */ /* 0x000fe20000000000 */
[----:B------:R-:W-:Y:S01]  /*1c50*/  UIADD3 UR20, UR10, 0x406, URZ ;  /* 0x000004060a147890 */ /* 0x000fe2000fffe03f */
[----:B---3--:R-:W-:Y:S01]  /*1c60*/  SHF.R.U32.HI R4, RZ, 0x7, R4 ;  /* 0x00000007ff047819 */ /* 0x008fe20000011604 */
[----:B------:R-:W-:Y:S01]  /*1c70*/  UMOV UR21, 0x40000040 ;  /* 0x4000004000157882 */ /* 0x000fe20000000000 */
[----:B------:R-:W-:Y:S01]  /*1c80*/  UIADD3 UR24, UR10, 0x800, URZ ;  /* 0x000008000a187890 */ /* 0x000fe2000fffe03f */
[----:B------:R-:W-:Y:S01]  /*1c90*/  UMOV UR25, 0x40000040 ;  /* 0x4000004000197882 */ /* 0x000fe20000000000 */
[----:B------:R-:W-:Y:S01]  /*1ca0*/  UIADD3 UR28, UR10, 0x802, URZ ;  /* 0x000008020a1c7890 */ /* 0x000fe2000fffe03f */
[----:B------:R-:W-:Y:S01]  /*1cb0*/  IADD3 R20, -R4, 0xb, RZ ;  /* 0x0000000b04147810 */ /* 0x000fe20007ffe1ff */
        /* <DEDUP_REMOVED lines=11> */
[----:B------:R-:W-:-:S02]  /*1d70*/  UMOV UR15, 0x40000040 ;  /* 0x40000040000f7882 */ /* 0x000fc40000000000 */
[----:B------:R-:W-:Y:S01]  /*1d80*/  IMAD.U32 R17, RZ, RZ, UR15 ;  /* 0x0000000fff117e24 */ /* 0x000fe2000f8e00ff */
[----:B------:R-:W-:Y:S02]  /*1d90*/  WARPGROUP.DEPBAR.LE gsb0, 0x0 ;  /* 0x00008000000079c5 */ /* 0x000fe40000010000 */
[----:B------:R-:W-:-:S06]  /*1da0*/  WARPGROUP.ARRIVE ;  /* 0x00000000000079c5 */ /* 0x000fcc0000000000 */
[----:B------:R-:W-:Y:S01]  /*1db0*/  HGMMA.64x96x16.F32.BF16 R24, gdesc[UR4], R24, gsb0 ;  /* 0x01600000041879f0 */ /* 0x000fe20008001818 */
        /* <DEDUP_REMOVED lines=8> */
[----:B------:R-:W-:Y:S01]  /*1e40*/  MOV R2, UR8 ;  /* 0x0000000800027c02 */ /* 0x000fe20008000f00 */
[----:B------:R-:W-:-:S02]  /*1e50*/  WARPGROUP.DEPBAR.LE gsb0, 0x0 ;  /* 0x00008000000079c5 */ /* 0x000fc40000010000 */
[----:B------:R-:W-:-:S06]  /*1e60*/  WARPGROUP.ARRIVE ;  /* 0x00000000000079c5 */ /* 0x000fcc0000000000 */
[----:B------:R-:W-:Y:S01]  /*1e70*/  HGMMA.64x96x16.F32.BF16 R24, gdesc[UR4], R24, gsb0 ;  /* 0x01600000041879f0 */ /* 0x000fe20008001818 */
[----:B------:R-:W-:Y:S02]  /*1e80*/  UIADD3 UR4, UR10, 0x6, URZ ;  /* 0x000000060a047890 */ /* 0x000fe4000fffe03f */
[----:B------:R-:W-:Y:S01]  /*1e90*/  UIADD3 UR6, UR39, 0x6, URZ ;  /* 0x0000000627067890 */ /* 0x000fe2000fffe03f */
[----:B------:R-:W-:Y:S01]  /*1ea0*/  UMOV UR5, UR9 ;  /* 0x0000000900057c82 */ /* 0x000fe20008000000 */
[----:B------:R-:W-:Y:S01]  /*1eb0*/  UMOV UR7, 0x40000040 ;  /* 0x4000004000077882 */ /* 0x000fe20000000000 */
[----:B------:R-:W-:Y:S02]  /*1ec0*/  UMOV UR9, 0x40000040 ;  /* 0x4000004000097882 */ /* 0x000fe40000000000 */
[----:B------:R-:W-:Y:S02]  /*1ed0*/  UMOV UR8, UR4 ;  /* 0x0000000400087c82 */ /* 0x000fe40008000000 */
[----:B------:R-:W-:Y:S01]  /*1ee0*/  UMOV UR4, UR8 ;  /* 0x0000000800047c82 */ /* 0x000fe20008000000 */
[----:B------:R-:W-:Y:S01]  /*1ef0*/  IMAD.U32 R18, RZ, RZ, UR8 ;  /* 0x00000008ff127e24 */ /* 0x000fe2000f8e00ff */
[----:B------:R-:W-:Y:S01]  /*1f00*/  UIADD3 UR8, UR10, 0x400, URZ ;  /* 0x000004000a087890 */ /* 0x000fe2000fffe03f */
[----:B------:R-:W-:-:S02]  /*1f10*/  WARPGROUP.DEPBAR.LE gsb0, 0x0 ;  /* 0x00008000000079c5 */ /* 0x000fc40000010000 */
        /* <DEDUP_REMOVED lines=88> */
[----:B------:R-:W-:Y:S03]  /*24a0*/  HGMMA.64x96x16.F32.BF16 R24, gdesc[UR4], R24, gsb0 ;  /* 0x01600000041879f0 */ /* 0x000fe60008001818 */
[----:B------:R-:W-:Y:S02]  /*24b0*/  WARPGROUP.DEPBAR.LE gsb0, 0x0 ;  /* 0x00008000000079c5 */ /* 0x000fe40000010000 */
[----:B------:R0:W-:Y:S06]  /*24c0*/  BAR.ARV R20, 0x100 ;  /* 0x000400140000751d */ /* 0x0001ec0000002000 */
[----:B------:R-:W-:Y:S05]  /*24d0*/  @!P0 BRA `(.L_x_4714) ;  /* 0x0000000000048947 */ /* 0x000fea0003800000 */
[----:B------:R-:W-:Y:S01]  /*24e0*/  BPT.TRAP 0x1 ;  /* 0x000000040000795c */ /* 0x000fe20000300000 */
.L_x_4714:
[----:B------:R-:W-:Y:S01]  /*24f0*/  LOP3.LUT R5, R72, 0xffffff80, RZ, 0xc0, !PT ;  /* 0xffffff8048057812 */ /* 0x000fe200078ec0ff */
[----:B------:R-:W-:Y:S01]  /*2500*/  ULDC UR5, c[0x0][0xad0] ;  /* 0x0002b40000057ab9 */ /* 0x000fe20000000800 */
[----:B------:R-:W-:Y:S01]  /*2510*/  LEA.HI R73, R73, R152, RZ, 0x2 ;  /* 0x0000009849497211 */ /* 0x000fe200078f10ff */
[----:B------:R-:W-:Y:S01]  /*2520*/  FMUL.FTZ R24, R24, UR5 ;  /* 0x0000000518187c20 */ /* 0x000fe20008410000 */
[----:B------:R-:W-:Y:S01]  /*2530*/  FMUL.FTZ R25, R25, UR5 ;  /* 0x0000000519197c20 */ /* 0x000fe20008410000 */
[----:B------:R-:W-:Y:S02]  /*2540*/  IMAD.IADD R5, R152, 0x1, -R5 ;  /* 0x0000000198057824 */ /* 0x000fe400078e0a05 */
[----:B------:R-:W-:Y:S01]  /*2550*/  FMUL.FTZ R26, R26, UR5 ;  /* 0x000000051a1a7c20 */ /* 0x000fe20008410000 */
[----:B------:R3:W4:Y:S01]  /*2560*/  MUFU.TANH R75, R24 ;  /* 0x00000018004b7308 */ /* 0x0007220000002400 */
[----:B------:R-:W-:Y:S01]  /*2570*/  LOP3.LUT R73, R73, 0xfffffffc, RZ, 0xc0, !PT ;  /* 0xfffffffc49497812 */ /* 0x000fe200078ec0ff */
[----:B------:R-:W-:Y:S01]  /*2580*/  FMUL.FTZ R27, R27, UR5 ;  /* 0x000000051b1b7c20 */ /* 0x000fe20008410000 */
[----:B-12---:R-:W-:Y:S01]  /*2590*/  SHF.R.S32.HI R0, RZ, 0x1f, R5 ;  /* 0x0000001fff007819 */ /* 0x006fe20000011405 */
[----:B------:R-:W-:Y:S01]  /*25a0*/  UISETP.NE.AND UP0, UPT, UR57, URZ, UPT ;  /* 0x0000003f3900728c */ /* 0x000fe2000bf05270 */
[----:B------:R-:W-:Y:S01]  /*25b0*/  FMUL.FTZ R28, R28, UR5 ;  /* 0x000000051c1c7c20 */ /* 0x000fe20008410000 */
[----:B------:R-:W-:Y:S01]  /*25c0*/  IMAD.IADD R73, R152, 0x1, -R73 ;  /* 0x0000000198497824 */ /* 0x000fe200078e0a49 */
[CC--:B------:R-:W-:Y:S01]  /*25d0*/  LEA.HI R4, R0.reuse, R5.reuse, RZ, 0x2 ;  /* 0x0000000500047211 */ /* 0x0c0fe200078f10ff */
[----:B------:R1:W2:Y:S01]  /*25e0*/  MUFU.TANH R76, R25 ;  /* 0x00000019004c7308 */ /* 0x0002a20000002400 */
[----:B---3--:R-:W-:Y:S01]  /*25f0*/  LEA.HI R24, R0, R5, RZ, 0x5 ;  /* 0x0000000500187211 */ /* 0x008fe200078f28ff */
[----:B------:R-:W-:Y:S01]  /*2600*/  ULDC UR11, c[0x0][0x288] ;  /* 0x0000a200000b7ab9 */ /* 0x000fe20000000800 */
[----:B------:R-:W-:Y:S01]  /*2610*/  SHF.R.S32.HI R0, RZ, 0x2, R4 ;  /* 0x00000002ff007819 */ /* 0x000fe20000011404 */
[----:B------:R-:W-:Y:S01]  /*2620*/  FMUL.FTZ R36, R36, UR5 ;  /* 0x0000000524247c20 */ /* 0x000fe20008410000 */
[----:B------:R-:W-:Y:S01]  /*2630*/  SHF.R.S32.HI R24, RZ, 0x5, R24 ;  /* 0x00000005ff187819 */ /* 0x000fe20000011418 */
[----:B------:R-:W-:Y:S01]  /*2640*/  FMUL.FTZ R37, R37, UR5 ;  /* 0x0000000525257c20 */ /* 0x000fe20008410000 */
[----:B------:R-:W-:Y:S01]  /*2650*/  PLOP3.LUT P1, PT, PT, PT, UP0, 0x80, 0x0 ;  /* 0x000000000000781c */ /* 0x000fe20003f2f008 */
[----:B------:R3:W-:Y:S01]  /*2660*/  MUFU.TANH R77, R26 ;  /* 0x0000001a004d7308 */ /* 0x0007e20000002400 */
[----:B-1----:R-:W-:Y:S01]  /*2670*/  SHF.R.S32.HI R25, RZ, 0x1f, R4 ;  /* 0x0000001fff197819 */ /* 0x002fe20000011404 */
[----:B------:R-:W-:Y:S01]  /*2680*/  @UP0 ULDC UR4, c[0x0][0x44c] ;  /* 0x0001130000040ab9 */ /* 0x000fe20000000800 */
[----:B------:R-:W-:Y:S01]  /*2690*/  PLOP3.LUT P2, PT, PT, PT, UP0, 0x80, 0x0 ;  /* 0x000000000000781c */ /* 0x000fe20003f4f008 */
[----:B------:R-:W-:Y:S01]  /*26a0*/  FMUL.FTZ R29, R29, UR5 ;  /* 0x000000051d1d7c20 */ /* 0x000fe20008410000 */
[----:B------:R-:W-:Y:S01]  /*26b0*/  LEA.HI R25, R25, R0, RZ, 0x3 ;  /* 0x0000000019197211 */ /* 0x000fe200078f18ff */
[----:B------:R-:W-:Y:S01]  /*26c0*/  FMUL.FTZ R32, R32, UR5 ;  /* 0x0000000520207c20 */ /* 0x000fe20008410000 */
[----:B------:R-:W-:Y:S01]  /*26d0*/  LOP3.LUT R222, R4, 0x7ffffffc, RZ, 0xc0, !PT ;  /* 0x7ffffffc04de7812 */ /* 0x000fe200078ec0ff */
[----:B------:R1:W-:Y:S01]  /*26e0*/  MUFU.TANH R78, R27 ;  /* 0x0000001b004e7308 */ /* 0x0003e20000002400 */
[----:B---3--:R-:W-:Y:S01]  /*26f0*/  LEA.HI R26, R74, R74, RZ, 0x1 ;  /* 0x0000004a4a1a7211 */ /* 0x008fe200078f08ff */
[----:B------:R-:W-:Y:S01]  /*2700*/  FMUL.FTZ R33, R33, UR5 ;  /* 0x0000000521217c20 */ /* 0x000fe20008410000 */
[----:B------:R-:W-:Y:S01]  /*2710*/  LOP3.LUT R25, R25, 0xfffffff8, RZ, 0xc0, !PT ;  /* 0xfffffff819197812 */ /* 0x000fe200078ec0ff */
[----:B------:R-:W-:-:S02]  /*2720*/  IMAD.IADD R222, R5, 0x1, -R222 ;  /* 0x0000000105de7824 */ /* 0x000fc400078e0ade */
[----:B------:R-:W-:Y:S01]  /*2730*/  FMUL.FTZ R40, R40, UR5 ;  /* 0x0000000528287c20 */ /* 0x000fe20008410000 */
[----:B------:R-:W-:Y:S01]  /*2740*/  FMUL.FTZ R48, R48, UR5 ;  /* 0x0000000530307c20 */ /* 0x000fe20008410000 */
[----:B------:R-:W-:Y:S01]  /*2750*/  FMUL.FTZ R49, R49, UR5 ;  /* 0x0000000531317c20 */ /* 0x000fe20008410000 */
[----:B------:R-:W3:Y:S01]  /*2760*/  MUFU.TANH R28, R28 ;  /* 0x0000001c001c7308 */ /* 0x000ee20000002400 */
[----:B-1----:R-:W-:Y:S01]  /*2770*/  LOP3.LUT R27, R26, 0x3fffffe, RZ, 0xc0, !PT ;  /* 0x03fffffe1a1b7812 */ /* 0x002fe200078ec0ff */
[----:B------:R-:W-:Y:S01]  /*2780*/  FMUL.FTZ R41, R41, UR5 ;  /* 0x0000000529297c20 */ /* 0x000fe20008410000 */
[----:B------:R-:W-:Y:S01]  /*2790*/  LEA R26, R24, UR38, 0x4 ;  /* 0x00000026181a7c11 */ /* 0x000fe2000f8e20ff */
[----:B------:R-:W-:Y:S01]  /*27a0*/  FMUL.FTZ R44, R44, UR5 ;  /* 0x000000052c2c7c20 */ /* 0x000fe20008410000 */
[----:B------:R-:W-:Y:S01]  /*27b0*/  LEA.HI R24, R73, R73, RZ, 0x1 ;  /* 0x0000004949187211 */ /* 0x000fe200078f08ff */
[----:B------:R-:W-:Y:S01]  /*27c0*/  FMUL.FTZ R45, R45, UR5 ;  /* 0x000000052d2d7c20 */ /* 0x000fe20008410000 */
[----:B------:R-:W-:Y:S01]  /*27d0*/  IADD3 R27, R74, -R27, RZ ;  /* 0x8000001b4a1b7210 */ /* 0x000fe20007ffe0ff */
[----:B------:R-:W1:Y:S01]  /*27e0*/  MUFU.TANH R36, R36 ;  /* 0x0000002400247308 */ /* 0x000e620000002400 */
[----:B------:R-:W-:Y:S01]  /*27f0*/  IADD3 R26, R26, R0, -R25 ;  /* 0x000000001a1a7210 */ /* 0x000fe20007ffe819 */
[----:B------:R-:W-:Y:S01]  /*2800*/  FMUL.FTZ R52, R52, UR5 ;  /* 0x0000000534347c20 */ /* 0x000fe20008410000 */
[----:B------:R-:W-:Y:S01]  /*2810*/  LOP3.LUT R24, R24, 0x1ffffffe, RZ, 0xc0, !PT ;  /* 0x1ffffffe18187812 */ /* 0x000fe200078ec0ff */
[----:B------:R-:W-:Y:S01]  /*2820*/  FMUL.FTZ R60, R60, UR5 ;  /* 0x000000053c3c7c20 */ /* 0x000fe20008410000 */
[----:B------:R-:W-:Y:S01]  /*2830*/  FMUL.FTZ R61, R61, UR5 ;  /* 0x000000053d3d7c20 */ /* 0x000fe20008410000 */
[----:B------:R-:W-:-:S02]  /*2840*/  IMAD R27, R27, 0x40, R26 ;  /* 0x000000401b1b7824 */ /* 0x000fc400078e021a */
[----:B------:R-:W-:Y:S01]  /*2850*/  FMUL.FTZ R53, R53, UR5 ;  /* 0x0000000535357c20 */ /* 0x000fe20008410000 */
[----:B------:R-:W-:Y:S01]  /*2860*/  IMAD.IADD R24, R73, 0x1, -R24 ;  /* 0x0000000149187824 */ /* 0x000fe200078e0a18 */
[----:B------:R-:W5:Y:S01]  /*2870*/  MUFU.TANH R37, R37 ;  /* 0x0000002500257308 */ /* 0x000f620000002400 */
[----:B------:R-:W-:Y:S01]  /*2880*/  FMUL.FTZ R56, R56, UR5 ;  /* 0x0000000538387c20 */ /* 0x000fe20008410000 */
[----:B------:R-:W-:Y:S01]  /*2890*/  FMUL.FTZ R57, R57, UR5 ;  /* 0x0000000539397c20 */ /* 0x000fe20008410000 */
[----:B------:R-:W-:Y:S02]  /*28a0*/  IMAD R200, R24, 0x8, R27 ;  /* 0x0000000818c87824 */ /* 0x000fe400078e021b */
[----:B------:R-:W-:Y:S01]  /*28b0*/  FMUL.FTZ R64, R64, UR5 ;  /* 0x0000000540407c20 */ /* 0x000fe20008410000 */
[----:B------:R-:W-:Y:S01]  /*28c0*/  FMUL.FTZ R65, R65, UR5 ;  /* 0x0000000541417c20 */ /* 0x000fe20008410000 */
[----:B------:R-:W-:Y:S01]  /*28d0*/  FMUL.FTZ R30, R30, UR5 ;  /* 0x000000051e1e7c20 */ /* 0x000fe20008410000 */
[----:B------:R-:W-:Y:S01]  /*28e0*/  @P1 IMAD.HI.U32 R24, R200, UR4, RZ ;  /* 0x00000004c8181c27 */ /* 0x000fe2000f8e00ff */
[----:B------:R-:W-:Y:S01]  /*28f0*/  @UP0 ULDC UR4, c[0x0][0x450] ;  /* 0x0001140000040ab9 */ /* 0x000fe20000000800 */
[----:B------:R-:W-:Y:S01]  /*2900*/  MOV R0, R200 ;  /* 0x000000c800007202 */ /* 0x000fe20000000f00 */
[----:B------:R-:W0:Y:S01]  /*2910*/  MUFU.TANH R29, R29 ;  /* 0x0000001d001d7308 */ /* 0x000e220000002400 */
[----:B------:R-:W-:Y:S01]  /*2920*/  FMUL.FTZ R31, R31, UR5 ;  /* 0x000000051f1f7c20 */ /* 0x000fe20008410000 */
[----:B------:R-:W-:Y:S01]  /*2930*/  @P2 SHF.R.U32.HI R0, RZ, UR4, R24 ;  /* 0x00000004ff002c19 */ /* 0x000fe20008011618 */
[----:B------:R-:W-:Y:S01]  /*2940*/  UIMAD UR4, UR43, -0x60, UR42 ;  /* 0xffffffa02b0478a4 */ /* 0x000fe2000f8e022a */
[----:B------:R-:W-:Y:S01]  /*2950*/  FMUL.FTZ R34, R34, UR5 ;  /* 0x0000000522227c20 */ /* 0x000fe20008410000 */
[----:B------:R-:W-:Y:S01]  /*2960*/  FMUL.FTZ R35, R35, UR5 ;  /* 0x0000000523237c20 */ /* 0x000fe20008410000 */
[----:B------:R-:W-:Y:S01]  /*2970*/  FMUL.FTZ R38, R38, UR5 ;  /* 0x0000000526267c20 */ /* 0x000fe20008410000 */
[----:B------:R-:W4:Y:S01]  /*2980*/  SHFL.IDX PT, R24, R0, RZ, 0x1c1f ;  /* 0x001c1fff00187589 */ /* 0x000f2200000e0000 */
[----:B------:R-:W-:Y:S01]  /*2990*/  UIADD3 UR4, UR4, 0x60, URZ ;  /* 0x0000006004047890 */ /* 0x000fe2000fffe03f */
[----:B------:R-:W0:Y:S01]  /*29a0*/  MUFU.TANH R32, R32 ;  /* 0x0000002000207308 */ /* 0x000e220000002400 */
[----:B------:R-:W-:Y:S01]  /*29b0*/  FMUL.FTZ R39, R39, UR5 ;  /* 0x0000000527277c20 */ /* 0x000fe20008410000 */
[----:B------:R-:W2:Y:S01]  /*29c0*/  SHFL.IDX PT, R25, R0, 0x1, 0x1c1f ;  /* 0x003c1f0000197f89 */ /* 0x000ea200000e0000 */
        /* <DEDUP_REMOVED lines=8> */
[----:B------:R-:W-:Y:S02]  /*2a50*/  IMAD.U32 R5, RZ, RZ, UR11 ;  /* 0x0000000bff057e24 */ /* 0x000fe4000f8e00ff */
[----:B------:R-:W-:Y:S01]  /*2a60*/  FMUL.FTZ R51, R51, UR5 ;  /* 0x0000000533337c20 */ /* 0x000fe20008410000 */
[----:B------:R-:W-:Y:S01]  /*2a70*/  FMUL.FTZ R54, R54, UR5 ;  /* 0x0000000536367c20 */ /* 0x000fe20008410000 */
[----:B------:R-:W-:Y:S01]  /*2a80*/  FMUL.FTZ R55, R55, UR5 ;  /* 0x0000000537377c20 */ /* 0x000fe20008410000 */
[----:B------:R-:W-:Y:S01]  /*2a90*/  FMUL.FTZ R58, R58, UR5 ;  /* 0x000000053a3a7c20 */ /* 0x000fe20008410000 */
[----:B------:R-:W-:Y:S01]  /*2aa0*/  IADD3 R5, R4, 0x1, -R5 ;  /* 0x0000000104057810 */ /* 0x000fe20007ffe805 */
[----:B------:R-:W0:Y:S01]  /*2ab0*/  MUFU.TANH R40, R40 ;  /* 0x0000002800287308 */ /* 0x000e220000002400 */
[----:B------:R-:W-:Y:S01]  /*2ac0*/  FMUL.FTZ R59, R59, UR5 ;  /* 0x000000053b3b7c20 */ /* 0x000fe20008410000 */
[----:B------:R-:W-:Y:S01]  /*2ad0*/  FMUL.FTZ R62, R62, UR5 ;  /* 0x000000053e3e7c20 */ /* 0x000fe20008410000 */
[----:B------:R-:W-:Y:S01]  /*2ae0*/  FMUL.FTZ R63, R63, UR5 ;  /* 0x000000053f3f7c20 */ /* 0x000fe20008410000 */
[----:B------:R-:W-:Y:S01]  /*2af0*/  FMUL.FTZ R69, R69, UR5 ;  /* 0x0000000545457c20 */ /* 0x000fe20008410000 */
[-CC-:B----4-:R-:W-:Y:S01]  /*2b00*/  VIADDMNMX R24, R24, R5.reuse, R4.reuse, PT ;  /* 0x0000000518187246 */ /* 0x190fe20003800104 */
[----:B------:R-:W-:Y:S01]  /*2b10*/  FMUL.FTZ R66, R66, UR5 ;  /* 0x0000000542427c20 */ /* 0x000fe20008410000 */
[----:B------:R-:W-:Y:S01]  /*2b20*/  FMUL.FTZ R68, R68, UR5 ;  /* 0x0000000544447c20 */ /* 0x000fe20008410000 */
[----:B------:R-:W4:Y:S01]  /*2b30*/  MUFU.TANH R48, R48 ;  /* 0x0000003000307308 */ /* 0x000f220000002400 */
[C---:B------:R-:W-:Y:S01]  /*2b40*/  ISETP.GT.AND P1, PT, R24.reuse, RZ, PT ;  /* 0x000000ff1800720c */ /* 0x040fe20003f24270 */
[----:B------:R-:W-:Y:S01]  /*2b50*/  FMUL.FTZ R67, R67, UR5 ;  /* 0x0000000543437c20 */ /* 0x000fe20008410000 */
[----:B------:R-:W-:Y:S01]  /*2b60*/  ISETP.GT.AND P6, PT, R24, 0x1, PT ;  /* 0x000000011800780c */ /* 0x000fe20003fc4270 */
[----:B------:R-:W-:Y:S01]  /*2b70*/  FMUL.FTZ R70, R70, UR5 ;  /* 0x0000000546467c20 */ /* 0x000fe20008410000 */
[----:B--2---:R-:W-:Y:S01]  /*2b80*/  VIADDMNMX R25, R25, R5, R4, PT ;  /* 0x0000000519197246 */ /* 0x004fe20003800104 */
[----:B------:R-:W-:Y:S01]  /*2b90*/  FMUL.FTZ R71, R71, UR5 ;  /* 0x0000000547477c20 */ /* 0x000fe20008410000 */
[----:B------:R-:W-:Y:S01]  /*2ba0*/  ISETP.GT.AND P5, PT, R24, 0x8, PT ;  /* 0x000000081800780c */ /* 0x000fe20003fa4270 */
[----:B------:R-:W2:Y:S01]  /*2bb0*/  MUFU.TANH R49, R49 ;  /* 0x0000003100317308 */ /* 0x000ea20000002400 */
[----:B------:R-:W-:Y:S01]  /*2bc0*/  FSEL R0, R75, -INF , P1 ;  /* 0xff8000004b007808 */ /* 0x000fe20000800000 */
[----:B------:R-:W0:Y:S01]  /*2bd0*/  S2UR UR6, SR_CgaCtaId ;  /* 0x00000000000679c3 */ /* 0x000e220000008800 */
[----:B------:R-:W-:Y:S01]  /*2be0*/  FSEL R4, R76, -INF , P6 ;  /* 0xff8000004c047808 */ /* 0x000fe20003000000 */
[----:B------:R-:W-:Y:S01]  /*2bf0*/  ULDC UR10, c[0x0][0xa80] ;  /* 0x0002a000000a7ab9 */ /* 0x000fe20000000800 */
[C---:B------:R-:W-:Y:S01]  /*2c00*/  ISETP.GT.AND P1, PT, R24.reuse, 0x18, PT ;  /* 0x000000181800780c */ /* 0x040fe20003f24270 */
[----:B------:R-:W-:Y:S01]  /*2c10*/  UIADD3 UR4, UR61, 0x32440, URZ ;  /* 0x000324403d047890 */ /* 0x000fe2000fffe03f */
[C---:B------:R-:W-:Y:S01]  /*2c20*/  ISETP.GT.AND P6, PT, R24.reuse, 0x19, PT ;  /* 0x000000191800780c */ /* 0x040fe20003fc4270 */
[----:B------:R-:W2:Y:S01]  /*2c30*/  MUFU.TANH R41, R41 ;  /* 0x0000002900297308 */ /* 0x000ea20000002400 */
[C---:B------:R-:W-:Y:S01]  /*2c40*/  ISETP.GT.AND P3, PT, R24.reuse, 0x9, PT ;  /* 0x000000091800780c */ /* 0x040fe20003f64270 */
[----:B------:R-:W-:Y:S01]  /*2c50*/  ULOP3.LUT UR60, UR60, 0x3000000, URZ, 0xfc, !UPT ;  /* 0x030000003c3c7892 */ /* 0x000fe2000f8efc3f */
[C---:B------:R-:W-:Y:S01]  /*2c60*/  ISETP.GT.AND P4, PT, R24.reuse, 0x10, PT ;  /* 0x000000101800780c */ /* 0x040fe20003f84270 */
[----:B------:R-:W-:Y:S01]  /*2c70*/  UMOV UR7, 0x40000040 ;  /* 0x4000004000077882 */ /* 0x000fe20000000000 */
[----:B------:R-:W-:-:S02]  /*2c80*/  ISETP.GT.AND P2, PT, R24, 0x11, PT ;  /* 0x000000111800780c */ /* 0x000fc40003f44270 */
[----:B---3--:R-:W-:Y:S01]  /*2c90*/  FSEL R26, R28, -INF , P5 ;  /* 0xff8000001c1a7808 */ /* 0x008fe20002800000 */
[----:B------:R-:W3:Y:S01]  /*2ca0*/  MUFU.TANH R44, R44 ;  /* 0x0000002c002c7308 */ /* 0x000ee20000002400 */
[----:B------:R-:W-:Y:S02]  /*2cb0*/  ISETP.GT.AND P5, PT, R24, 0x20, PT ;  /* 0x000000201800780c */ /* 0x000fe40003fa4270 */
[----:B-1----:R-:W-:Y:S02]  /*2cc0*/  FSEL R166, R36, -INF , P1 ;  /* 0xff80000024a67808 */ /* 0x002fe40000800000 */
[----:B-----5:R-:W-:Y:S02]  /*2cd0*/  FSEL R164, R37, -INF , P6 ;  /* 0xff80000025a47808 */ /* 0x020fe40003000000 */
[C---:B------:R-:W-:Y:S01]  /*2ce0*/  ISETP.GT.AND P1, PT, R24.reuse, 0x30, PT ;  /* 0x000000301800780c */ /* 0x040fe20003f24270 */
[----:B------:R-:W1:Y:S01]  /*2cf0*/  MUFU.TANH R45, R45 ;  /* 0x0000002d002d7308 */ /* 0x000e620000002400 */
[----:B------:R-:W-:Y:S01]  /*2d00*/  ISETP.GT.AND P6, PT, R24, 0x31, PT ;  /* 0x000000311800780c */ /* 0x000fe20003fc4270 */
[----:B0-----:R-:W-:Y:S01]  /*2d10*/  UPRMT UR4, UR6, 0x654, UR4 ;  /* 0x0000065406047896 */ /* 0x001fe20008000004 */
[----:B------:R-:W-:-:S02]  /*2d20*/  FMNMX.FTZ R5, R0, R4, !PT ;  /* 0x0000000400057209 */ /* 0x000fc40007810000 */
[----:B------:R-:W-:Y:S01]  /*2d30*/  FSEL R28, R29, -INF , P3 ;  /* 0xff8000001d1c7808 */ /* 0x000fe20001800000 */
[----:B------:R-:W-:Y:S01]  /*2d40*/  UMOV UR6, UR60 ;  /* 0x0000003c00067c82 */ /* 0x000fe20008000000 */
[----:B------:R-:W-:Y:S01]  /*2d50*/  FSEL R162, R32, -INF , P4 ;  /* 0xff80000020a27808 */ /* 0x000fe20002000000 */
[----:B------:R-:W0:Y:S01]  /*2d60*/  MUFU.TANH R52, R52 ;  /* 0x0000003400347308 */ /* 0x000e220000002400 */
[----:B------:R-:W-:Y:S02]  /*2d70*/  FSEL R168, R33, -INF , P2 ;  /* 0xff80000021a87808 */ /* 0x000fe40001000000 */
[C---:B------:R-:W-:Y:S01]  /*2d80*/  ISETP.GT.AND P3, PT, R24.reuse, 0x21, PT ;  /* 0x000000211800780c */ /* 0x040fe20003f64270 */
[----:B------:R-:W-:Y:S01]  /*2d90*/  SYNCS.ARRIVE.TRANS64.RED.A1T0 RZ, [UR4], RZ ;  /* 0x000000ffffff79a7 */ /* 0x000fe20008100404 */
[C---:B------:R-:W-:Y:S02]  /*2da0*/  ISETP.GT.AND P4, PT, R24.reuse, 0x28, PT ;  /* 0x000000281800780c */ /* 0x040fe40003f84270 */
[----:B------:R-:W-:Y:S01]  /*2db0*/  ISETP.GT.AND P2, PT, R24, 0x29, PT ;  /* 0x000000291800780c */ /* 0x000fe20003f44270 */
[----:B------:R-:W5:Y:S01]  /*2dc0*/  MUFU.TANH R60, R60 ;  /* 0x0000003c003c7308 */ /* 0x000f620000002400 */
[----:B------:R-:W-:-:S02]  /*2dd0*/  FSEL R179, R40, -INF , P5 ;  /* 0xff80000028b37808 */ /* 0x000fc40002800000 */
[----:B------:R-:W-:Y:S02]  /*2de0*/  ISETP.GT.AND P5, PT, R24, 0x38, PT ;  /* 0x000000381800780c */ /* 0x000fe40003fa4270 */
[----:B----4-:R-:W-:Y:S02]  /*2df0*/  FSEL R228, R48, -INF , P1 ;  /* 0xff80000030e47808 */ /* 0x010fe40000800000 */
[----:B--2---:R-:W-:Y:S01]  /*2e00*/  FSEL R226, R49, -INF , P6 ;  /* 0xff80000031e27808 */ /* 0x004fe20003000000 */
[----:B------:R-:W2:Y:S01]  /*2e10*/  MUFU.TANH R61, R61 ;  /* 0x0000003d003d7308 */ /* 0x000ea20000002400 */
[C---:B------:R-:W-:Y:S02]  /*2e20*/  ISETP.GT.AND P1, PT, R24.reuse, 0x48, PT ;  /* 0x000000481800780c */ /* 0x040fe40003f24270 */
[----:B------:R-:W-:Y:S02]  /*2e30*/  ISETP.GT.AND P6, PT, R24, 0x49, PT ;  /* 0x000000491800780c */ /* 0x000fe40003fc4270 */
[----:B------:R-:W-:-:S02]  /*2e40*/  FMNMX.FTZ R5, R26, R5, !PT ;  /* 0x000000051a057209 */ /* 0x000fc40007810000 */
[----:B------:R-:W-:Y:S01]  /*2e50*/  FSEL R184, R41, -INF , P3 ;  /* 0xff80000029b87808 */ /* 0x000fe20001800000 */
[----:B------:R-:W4:Y:S01]  /*2e60*/  MUFU.TANH R53, R53 ;  /* 0x0000003500357308 */ /* 0x000f220000002400 */
[----:B---3--:R-:W-:Y:S02]  /*2e70*/  FSEL R188, R44, -INF , P4 ;  /* 0xff8000002cbc7808 */ /* 0x008fe40002000000 */
[----:B-1----:R-:W-:Y:S02]  /*2e80*/  FSEL R186, R45, -INF , P2 ;  /* 0xff8000002dba7808 */ /* 0x002fe40001000000 */
[C---:B------:R-:W-:Y:S02]  /*2e90*/  ISETP.GT.AND P3, PT, R24.reuse, 0x39, PT ;  /* 0x000000391800780c */ /* 0x040fe40003f64270 */
[C---:B------:R-:W-:Y:S01]  /*2ea0*/  ISETP.GT.AND P4, PT, R24.reuse, 0x40, PT ;  /* 0x000000401800780c */ /* 0x040fe20003f84270 */
[----:B------:R-:W1:Y:S01]  /*2eb0*/  MUFU.TANH R56, R56 ;  /* 0x0000003800387308 */ /* 0x000e620000002400 */
[----:B------:R-:W-:-:S02]  /*2ec0*/  ISETP.GT.AND P2, PT, R24, 0x41, PT ;  /* 0x000000411800780c */ /* 0x000fc40003f44270 */
[----:B0-----:R-:W-:Y:S02]  /*2ed0*/  FSEL R220, R52, -INF , P5 ;  /* 0xff80000034dc7808 */ /* 0x001fe40002800000 */
[----:B------:R-:W-:Y:S02]  /*2ee0*/  ISETP.GT.AND P5, PT, R24, 0x50, PT ;  /* 0x000000501800780c */ /* 0x000fe40003fa4270 */
[----:B-----5:R-:W-:Y:S01]  /*2ef0*/  FSEL R196, R60, -INF , P1 ;  /* 0xff8000003cc47808 */ /* 0x020fe20000800000 */
[----:B------:R-:W0:Y:S01]  /*2f00*/  MUFU.TANH R57, R57 ;  /* 0x0000003900397308 */ /* 0x000e220000002400 */
[----:B--2---:R-:W-:Y:S02]  /*2f10*/  FSEL R202, R61, -INF , P6 ;  /* 0xff8000003dca7808 */ /* 0x004fe40003000000 */
[----:B------:R-:W-:Y:S02]  /*2f20*/  FMNMX.FTZ R5, R28, R5, !PT ;  /* 0x000000051c057209 */ /* 0x000fe40007810000 */
[----:B------:R-:W-:-:S02]  /*2f30*/  ISETP.GT.AND P1, PT, R25, RZ, PT ;  /* 0x000000ff1900720c */ /* 0x000fc40003f24270 */
[----:B------:R-:W-:Y:S01]  /*2f40*/  ISETP.GT.AND P6, PT, R25, 0x1, PT ;  /* 0x000000011900780c */ /* 0x000fe20003fc4270 */
[----:B------:R-:W2:Y:S01]  /*2f50*/  MUFU.TANH R64, R64 ;  /* 0x0000004000407308 */ /* 0x000ea20000002400 */
[----:B----4-:R-:W-:Y:S02]  /*2f60*/  FSEL R218, R53, -INF , P3 ;  /* 0xff80000035da7808 */ /* 0x010fe40001800000 */
[----:B-1----:R-:W-:Y:S02]  /*2f70*/  FSEL R208, R56, -INF , P4 ;  /* 0xff80000038d07808 */ /* 0x002fe40002000000 */
[C---:B------:R-:W-:Y:S02]  /*2f80*/  ISETP.GT.AND P3, PT, R24.reuse, 0x51, PT ;  /* 0x000000511800780c */ /* 0x040fe40003f64270 */
[----:B------:R-:W-:Y:S01]  /*2f90*/  ISETP.GT.AND P4, PT, R24, 0x58, PT ;  /* 0x000000581800780c */ /* 0x000fe20003f84270 */
[----:B------:R-:W1:Y:S01]  /*2fa0*/  MUFU.TANH R65, R65 ;  /* 0x0000004100417308 */ /* 0x000e620000002400 */
[----:B0-----:R-:W-:-:S02]  /*2fb0*/  FSEL R192, R57, -INF , P2 ;  /* 0xff80000039c07808 */ /* 0x001fc40001000000 */
[----:B------:R-:W-:Y:S02]  /*2fc0*/  ISETP.GT.AND P2, PT, R24, 0x59, PT ;  /* 0x000000591800780c */ /* 0x000fe40003f44270 */
[----:B------:R-:W-:Y:S02]  /*2fd0*/  FMNMX.FTZ R5, R162, R5, !PT ;  /* 0x00000005a2057209 */ /* 0x000fe40007810000 */
[----:B------:R-:W-:Y:S01]  /*2fe0*/  FSEL R24, R77, -INF , P1 ;  /* 0xff8000004d187808 */ /* 0x000fe20000800000 */
[----:B------:R0:W3:Y:S01]  /*2ff0*/  MUFU.TANH R79, R30 ;  /* 0x0000001e004f7308 */ /* 0x0000e20000002400 */
[----:B--2---:R-:W-:Y:S02]  /*3000*/  FSEL R182, R64, -INF , P5 ;  /* 0xff80000040b67808 */ /* 0x004fe40002800000 */
[----:B------:R-:W-:Y:S02]  /*3010*/  ISETP.GT.AND P5, PT, R25, 0x8, PT ;  /* 0x000000081900780c */ /* 0x000fe40003fa4270 */
[----:B------:R-:W-:-:S02]  /*3020*/  FMNMX.FTZ R27, R168, R5, !PT ;  /* 0x00000005a81b7209 */ /* 0x000fc40007810000 */
[----:B------:R-:W-:Y:S01]  /*3030*/  ISETP.GT.AND P1, PT, R25, 0x10, PT ;  /* 0x000000101900780c */ /* 0x000fe20003f24270 */
[----:B------:R-:W2:Y:S01]  /*3040*/  MUFU.TANH R31, R31 ;  /* 0x0000001f001f7308 */ /* 0x000ea20000002400 */
[----:B0-----:R-:W-:Y:S02]  /*3050*/  FSEL R30, R78, -INF , P6 ;  /* 0xff8000004e1e7808 */ /* 0x001fe40003000000 */
[----:B-1----:R-:W-:Y:S02]  /*3060*/  FSEL R170, R65, -INF , P3 ;  /* 0xff80000041aa7808 */ /* 0x002fe40001800000 */
[----:B------:R-:W-:Y:S02]  /*3070*/  ISETP.GT.AND P3, PT, R25, 0x9, PT ;  /* 0x000000091900780c */ /* 0x000fe40003f64270 */
[----:B------:R-:W-:Y:S01]  /*3080*/  FMNMX.FTZ R5, R24, R30, !PT ;  /* 0x0000001e18057209 */ /* 0x000fe20007810000 */
[----:B------:R2:W0:Y:S01]  /*3090*/  MUFU.TANH R167, R34 ;  /* 0x0000002200a77308 */ /* 0x0004220000002400 */
[----:B---3--:R-:W-:-:S02]  /*30a0*/  FSEL R32, R79, -INF , P5 ;  /* 0xff8000004f207808 */ /* 0x008fc40002800000 */
[----:B------:R-:W-:Y:S02]  /*30b0*/  FMNMX.FTZ R27, R166, R27, !PT ;  /* 0x0000001ba61b7209 */ /* 0x000fe40007810000 */
[----:B------:R-:W-:Y:S02]  /*30c0*/  FMNMX.FTZ R5, R32, R5, !PT ;  /* 0x0000000520057209 */ /* 0x000fe40007810000 */
[----:B------:R-:W-:Y:S01]  /*30d0*/  ISETP.GT.AND P6, PT, R25, 0x11, PT ;  /* 0x000000111900780c */ /* 0x000fe20003fc4270 */
[----:B------:R-:W1:Y:S01]  /*30e0*/  MUFU.TANH R35, R35 ;  /* 0x0000002300237308 */ /* 0x000e620000002400 */
[----:B--2---:R-:W-:Y:S02]  /*30f0*/  FSEL R34, R31, -INF , P3 ;  /* 0xff8000001f227808 */ /* 0x004fe40001800000 */
[----:B------:R-:W-:Y:S02]  /*3100*/  ISETP.GT.AND P5, PT, R25, 0x18, PT ;  /* 0x000000181900780c */ /* 0x000fe40003fa4270 */
[----:B------:R-:W-:-:S02]  /*3110*/  FMNMX.FTZ R36, R34, R5, !PT ;  /* 0x0000000522247209 */ /* 0x000fc40007810000 */
[----:B------:R-:W-:Y:S01]  /*3120*/  ISETP.GT.AND P3, PT, R25, 0x19, PT ;  /* 0x000000191900780c */ /* 0x000fe20003f64270 */
[----:B------:R2:W3:Y:S01]  /*3130*/  MUFU.TANH R183, R38 ;  /* 0x0000002600b77308 */ /* 0x0004e20000002400 */
[----:B0-----:R-:W-:Y:S02]  /*3140*/  FSEL R167, R167, -INF , P1 ;  /* 0xff800000a7a77808 */ /* 0x001fe40000800000 */
[----:B------:R-:W-:Y:S02]  /*3150*/  ISETP.GT.AND P1, PT, R25, 0x20, PT ;  /* 0x000000201900780c */ /* 0x000fe40003f24270 */
[----:B------:R-:W-:-:S03]  /*3160*/  FMNMX.FTZ R36, R167, R36, !PT ;  /* 0x00000024a7247209 */ /* 0x000fc60007810000 */
[----:B------:R-:W0:Y:S01]  /*3170*/  MUFU.TANH R39, R39 ;  /* 0x0000002700277308 */ /* 0x000e220000002400 */
[----:B--2---:R-:W-:Y:S02]  /*3180*/  FMNMX.FTZ R38, R164, R27, !PT ;  /* 0x0000001ba4267209 */ /* 0x004fe40007810000 */
[----:B-1----:R-:W-:Y:S02]  /*3190*/  FSEL R171, R35, -INF , P6 ;  /* 0xff80000023ab7808 */ /* 0x002fe40003000000 */
[----:B------:R-:W-:Y:S02]  /*31a0*/  FMNMX.FTZ R5, R179, R38, !PT ;  /* 0x00000026b3057209 */ /* 0x000fe40007810000 */
[----:B------:R-:W-:Y:S01]  /*31b0*/  FMNMX.FTZ R36, R171, R36, !PT ;  /* 0x00000024ab247209 */ /* 0x000fe20007810000 */
[----:B------:R-:W1:Y:S01]  /*31c0*/  MUFU.TANH R42, R42 ;  /* 0x0000002a002a7308 */ /* 0x000e620000002400 */
[----:B------:R-:W-:Y:S02]  /*31d0*/  FMNMX.FTZ R5, R184, R5, !PT ;  /* 0x00000005b8057209 */ /* 0x000fe40007810000 */
[----:B---3--:R-:W-:-:S02]  /*31e0*/  FSEL R183, R183, -INF , P5 ;  /* 0xff800000b7b77808 */ /* 0x008fc40002800000 */
[----:B------:R-:W-:Y:S02]  /*31f0*/  FMNMX.FTZ R5, R188, R5, !PT ;  /* 0x00000005bc057209 */ /* 0x000fe40007810000 */
[----:B------:R-:W-:Y:S01]  /*3200*/  FMNMX.FTZ R36, R183, R36, !PT ;  /* 0x00000024b7247209 */ /* 0x000fe20007810000 */
[----:B------:R-:W2:Y:S01]  /*3210*/  MUFU.TANH R43, R43 ;  /* 0x0000002b002b7308 */ /* 0x000ea20000002400 */
[----:B0-----:R-:W-:Y:S02]  /*3220*/  FSEL R189, R39, -INF , P3 ;  /* 0xff80000027bd7808 */ /* 0x001fe40001800000 */
[----:B------:R-:W-:Y:S02]  /*3230*/  FMNMX.FTZ R5, R186, R5, !PT ;  /* 0x00000005ba057209 */ /* 0x000fe40007810000 */
[----:B------:R-:W-:Y:S02]  /*3240*/  ISETP.GT.AND P6, PT, R25, 0x21, PT ;  /* 0x000000211900780c */ /* 0x000fe40003fc4270 */
[----:B------:R-:W-:Y:S01]  /*3250*/  FMNMX.FTZ R36, R189, R36, !PT ;  /* 0x00000024bd247209 */ /* 0x000fe20007810000 */
[----:B------:R-:W0:Y:S01]  /*3260*/  MUFU.TANH R46, R46 ;  /* 0x0000002e002e7308 */ /* 0x000e220000002400 */
[----:B-1----:R-:W-:-:S02]  /*3270*/  FSEL R181, R42, -INF , P1 ;  /* 0xff8000002ab57808 */ /* 0x002fc40000800000 */
[----:B------:R-:W-:Y:S02]  /*3280*/  FMNMX.FTZ R5, R228, R5, !PT ;  /* 0x00000005e4057209 */ /* 0x000fe40007810000 */
[----:B------:R-:W-:Y:S02]  /*3290*/  ISETP.GT.AND P5, PT, R25, 0x28, PT ;  /* 0x000000281900780c */ /* 0x000fe40003fa4270 */
[----:B------:R-:W-:Y:S01]  /*32a0*/  FMNMX.FTZ R36, R181, R36, !PT ;  /* 0x00000024b5247209 */ /* 0x000fe20007810000 */
[----:B------:R-:W1:Y:S01]  /*32b0*/  MUFU.TANH R47, R47 ;  /* 0x0000002f002f7308 */ /* 0x000e620000002400 */
[----:B--2---:R-:W-:Y:S02]  /*32c0*/  FSEL R187, R43, -INF , P6 ;  /* 0xff8000002bbb7808 */ /* 0x004fe40003000000 */
[----:B------:R-:W-:Y:S02]  /*32d0*/  FMNMX.FTZ R5, R226, R5, !PT ;  /* 0x00000005e2057209 */ /* 0x000fe40007810000 */
[----:B------:R-:W-:-:S02]  /*32e0*/  ISETP.GT.AND P3, PT, R25, 0x29, PT ;  /* 0x000000291900780c */ /* 0x000fc40003f64270 */
        /* <DEDUP_REMOVED lines=8> */
[C---:B------:R-:W-:Y:S02]  /*3370*/  ISETP.GT.AND P6, PT, R25.reuse, 0x31, PT ;  /* 0x000000311900780c */ /* 0x040fe40003fc4270 */
[----:B------:R-:W-:Y:S02]  /*3380*/  FMNMX.FTZ R5, R190, R5, !PT ;  /* 0x00000005be057209 */ /* 0x000fe40007810000 */
[C---:B------:R-:W-:Y:S01]  /*3390*/  ISETP.GT.AND P5, PT, R25.reuse, 0x38, PT ;  /* 0x000000381900780c */ /* 0x040fe20003fa4270 */
[----:B------:R-:W1:Y:S01]  /*33a0*/  MUFU.TANH R54, R54 ;  /* 0x0000003600367308 */ /* 0x000e620000002400 */
[----:B--2---:R-:W-:Y:S02]  /*33b0*/  FSEL R216, R50, -INF , P1 ;  /* 0xff80000032d87808 */ /* 0x004fe40000800000 */
[----:B------:R-:W-:Y:S02]  /*33c0*/  ISETP.GT.AND P3, PT, R25, 0x39, PT ;  /* 0x000000391900780c */ /* 0x000fe40003f64270 */
[----:B------:R-:W-:-:S02]  /*33d0*/  FMNMX.FTZ R5, R216, R5, !PT ;  /* 0x00000005d8057209 */ /* 0x000fc40007810000 */
[----:B------:R-:W-:Y:S01]  /*33e0*/  FMNMX.FTZ R27, R218, R27, !PT ;  /* 0x0000001bda1b7209 */ /* 0x000fe20007810000 */
[----:B------:R-:W2:Y:S01]  /*33f0*/  MUFU.TANH R55, R55 ;  /* 0x0000003700377308 */ /* 0x000ea20000002400 */
[----:B0-----:R-:W-:Y:S02]  /*3400*/  FSEL R214, R51, -INF , P6 ;  /* 0xff80000033d67808 */ /* 0x001fe40003000000 */
[----:B------:R-:W-:Y:S02]  /*3410*/  ISETP.GT.AND P1, PT, R25, 0x40, PT ;  /* 0x000000401900780c */ /* 0x000fe40003f24270 */
[----:B------:R-:W-:Y:S02]  /*3420*/  FMNMX.FTZ R5, R214, R5, !PT ;  /* 0x00000005d6057209 */ /* 0x000fe40007810000 */
[----:B------:R-:W-:Y:S01]  /*3430*/  FMNMX.FTZ R27, R208, R27, !PT ;  /* 0x0000001bd01b7209 */ /* 0x000fe20007810000 */
[----:B------:R-:W0:Y:S01]  /*3440*/  MUFU.TANH R58, R58 ;  /* 0x0000003a003a7308 */ /* 0x000e220000002400 */
[----:B-1----:R-:W-:-:S02]  /*3450*/  FSEL R212, R54, -INF , P5 ;  /* 0xff80000036d47808 */ /* 0x002fc40002800000 */
[----:B------:R-:W-:Y:S02]  /*3460*/  ISETP.GT.AND P6, PT, R25, 0x41, PT ;  /* 0x000000411900780c */ /* 0x000fe40003fc4270 */
[----:B------:R-:W-:Y:S02]  /*3470*/  FMNMX.FTZ R5, R212, R5, !PT ;  /* 0x00000005d4057209 */ /* 0x000fe40007810000 */
[----:B------:R-:W-:Y:S01]  /*3480*/  FMNMX.FTZ R27, R192, R27, !PT ;  /* 0x0000001bc01b7209 */ /* 0x000fe20007810000 */
        /* <DEDUP_REMOVED lines=17> */
[----:B------:R-:W-:Y:S02]  /*35a0*/  FMNMX.FTZ R36, R170, R27, !PT ;  /* 0x0000001baa247209 */ /* 0x000fe40007810000 */
[----:B------:R-:W-:-:S03]  /*35b0*/  FMNMX.FTZ R5, R198, R5, !PT ;  /* 0x00000005c6057209 */ /* 0x000fc60007810000 */
[----:B------:R-:W2:Y:S01]  /*35c0*/  MUFU.TANH R66, R66 ;  /* 0x0000004200427308 */ /* 0x000ea20000002400 */
[----:B0-----:R-:W-:-:S04]  /*35d0*/  FSEL R204, R63, -INF , P3 ;  /* 0xff8000003fcc7808 */ /* 0x001fc80001800000 */
[----:B------:R-:W-:-:S03]  /*35e0*/  FMNMX.FTZ R5, R204, R5, !PT ;  /* 0x00000005cc057209 */ /* 0x000fc60007810000 */
[----:B------:R-:W0:Y:S01]  /*35f0*/  MUFU.TANH R68, R68 ;  /* 0x0000004400447308 */ /* 0x000e220000002400 */
[----:B-1----:R-:W-:Y:S01]  /*3600*/  FSEL R180, R69, -INF , P2 ;  /* 0xff80000045b47808 */ /* 0x002fe20001000000 */
[----:B------:R1:W-:Y:S01]  /*3610*/  BAR.SYNC.DEFER_BLOCKING R224, 0x100 ;  /* 0x000400e00000751d */ /* 0x0003e20000010000 */
[----:B------:R-:W-:-:S05]  /*3620*/  ISETP.GT.AND P2, PT, R25, 0x51, PT ;  /* 0x000000511900780c */ /* 0x000fca0003f44270 */
[----:B------:R-:W3:Y:S01]  /*3630*/  MUFU.TANH R67, R67 ;  /* 0x0000004300437308 */ /* 0x000ee20000002400 */
[----:B--2---:R-:W-:Y:S02]  /*3640*/  FSEL R176, R66, -INF , P1 ;  /* 0xff80000042b07808 */ /* 0x004fe40000800000 */
[----:B------:R-:W-:Y:S02]  /*3650*/  ISETP.GT.AND P1, PT, R25, 0x58, PT ;  /* 0x000000581900780c */ /* 0x000fe40003f24270 */
[----:B------:R-:W-:-:S03]  /*3660*/  FMNMX.FTZ R5, R176, R5, !PT ;  /* 0x00000005b0057209 */ /* 0x000fc60007810000 */
[----:B------:R-:W2:Y:S01]  /*3670*/  MUFU.TANH R70, R70 ;  /* 0x0000004600467308 */ /* 0x000ea20000002400 */
[----:B0-----:R-:W-:-:S04]  /*3680*/  FSEL R173, R68, -INF , P4 ;  /* 0xff80000044ad7808 */ /* 0x001fc80002000000 */
[----:B------:R-:W-:-:S03]  /*3690*/  FMNMX.FTZ R27, R173, R36, !PT ;  /* 0x00000024ad1b7209 */ /* 0x000fc60007810000 */
[----:B------:R-:W0:Y:S01]  /*36a0*/  MUFU.TANH R71, R71 ;  /* 0x0000004700477308 */ /* 0x000e220000002400 */
[----:B---3--:R-:W-:Y:S02]  /*36b0*/  FSEL R172, R67, -INF , P2 ;  /* 0xff80000043ac7808 */ /* 0x008fe40001000000 */
[----:B------:R-:W-:Y:S02]  /*36c0*/  ISETP.GT.AND P2, PT, R25, 0x59, PT ;  /* 0x000000591900780c */ /* 0x000fe40003f44270 */
[----:B------:R-:W-:Y:S02]  /*36d0*/  FMNMX.FTZ R5, R172, R5, !PT ;  /* 0x00000005ac057209 */ /* 0x000fe40007810000 */
[----:B------:R-:W-:Y:S02]  /*36e0*/  FMNMX.FTZ R27, R180, R27, !PT ;  /* 0x0000001bb41b7209 */ /* 0x000fe40007810000 */
[----:B--2---:R-:W-:-:S03]  /*36f0*/  FSEL R174, R70, -INF , P1 ;  /* 0xff80000046ae7808 */ /* 0x004fc60000800000 */
[----:B------:R-:W2:Y:S01]  /*3700*/  SHFL.BFLY PT, R36, R27, 0x2, 0x1f ;  /* 0x0c401f001b247f89 */ /* 0x000ea200000e0000 */
[----:B------:R-:W-:Y:S02]  /*3710*/  FMNMX.FTZ R5, R174, R5, !PT ;  /* 0x00000005ae057209 */ /* 0x000fe40007810000 */
[----:B0-----:R-:W-:-:S04]  /*3720*/  FSEL R178, R71, -INF , P2 ;  /* 0xff80000047b27808 */ /* 0x001fc80001000000 */
[----:B------:R-:W-:-:S05]  /*3730*/  FMNMX.FTZ R5, R178, R5, !PT ;  /* 0x00000005b2057209 */ /* 0x000fca0007810000 */
[----:B------:R-:W0:Y:S01]  /*3740*/  SHFL.BFLY PT, R38, R5, 0x2, 0x1f ;  /* 0x0c401f0005267f89 */ /* 0x000e2200000e0000 */
[----:B--2---:R-:W-:-:S05]  /*3750*/  FMNMX.FTZ R36, R27, R36, !PT ;  /* 0x000000241b247209 */ /* 0x004fca0007810000 */
[----:B------:R-:W2:Y:S01]  /*3760*/  SHFL.BFLY PT, R25, R36, 0x1, 0x1f ;  /* 0x0c201f0024197f89 */ /* 0x000ea200000e0000 */
[----:B0-----:R-:W-:-:S05]  /*3770*/  FMNMX.FTZ R38, R5, R38, !PT ;  /* 0x0000002605267209 */ /* 0x001fca0007810000 */
[----:B------:R-:W0:Y:S01]  /*3780*/  SHFL.BFLY PT, R153, R38, 0x1, 0x1f ;  /* 0x0c201f0026997f89 */ /* 0x000e2200000e0000 */
[----:B--2---:R-:W-:-:S04]  /*3790*/  FMNMX.FTZ R152, R36, R25, !PT ;  /* 0x0000001924987209 */ /* 0x004fc80007810000 */
[C---:B------:R-:W-:Y:S01]  /*37a0*/  FSETP.NEU.FTZ.AND P1, PT, R152.reuse, -INF , PT ;  /* 0xff8000009800780b */ /* 0x040fe20003f3d000 */
[----:B------:R-:W-:-:S05]  /*37b0*/  FMUL.FTZ R175, R152, UR10 ;  /* 0x0000000a98af7c20 */ /* 0x000fca0008410000 */
[----:B------:R-:W-:Y:S02]  /*37c0*/  FSEL R175, R175, RZ, P1 ;  /* 0x000000ffafaf7208 */ /* 0x000fe40000800000 */
[----:B0-----:R-:W-:-:S03]  /*37d0*/  FMNMX.FTZ R153, R38, R153, !PT ;  /* 0x0000009926997209 */ /* 0x001fc60007810000 */
[--C-:B------:R-:W-:Y:S01]  /*37e0*/  FFMA.FTZ R5, R4, UR10, -R175.reuse ;  /* 0x0000000a04057c23 */ /* 0x100fe200080108af */
[--C-:B------:R-:W-:Y:S01]  /*37f0*/  FFMA.FTZ R0, R0, UR10, -R175.reuse ;  /* 0x0000000a00007c23 */ /* 0x100fe200080108af */
[--C-:B------:R-:W-:Y:S01]  /*3800*/  FFMA.FTZ R4, R26, UR10, -R175.reuse ;  /* 0x0000000a1a047c23 */ /* 0x100fe200080108af */
[C---:B------:R-:W-:Y:S01]  /*3810*/  FSETP.NEU.FTZ.AND P1, PT, R153.reuse, -INF , PT ;  /* 0xff8000009900780b */ /* 0x040fe20003f3d000 */
[----:B------:R-:W-:Y:S01]  /*3820*/  FMUL.FTZ R177, R153, UR10 ;  /* 0x0000000a99b17c20 */ /* 0x000fe20008410000 */
[--C-:B------:R-:W-:Y:S01]  /*3830*/  FFMA.FTZ R155, R28, UR10, -R175.reuse ;  /* 0x0000000a1c9b7c23 */ /* 0x100fe200080108af */
[----:B------:R-:W-:Y:S01]  /*3840*/  MUFU.EX2 R5, R5 ;  /* 0x0000000500057308 */ /* 0x000fe20000000800 */
[--C-:B------:R-:W-:Y:S01]  /*3850*/  FFMA.FTZ R169, R164, UR10, -R175.reuse ;  /* 0x0000000aa4a97c23 */ /* 0x100fe200080108af */
[--C-:B------:R-:W-:Y:S01]  /*3860*/  FFMA.FTZ R165, R168, UR10, -R175.reuse ;  /* 0x0000000aa8a57c23 */ /* 0x100fe200080108af */
[----:B------:R-:W-:Y:S01]  /*3870*/  FSEL R177, R177, RZ, P1 ;  /* 0x000000ffb1b17208 */ /* 0x000fe20000800000 */
[--C-:B------:R-:W-:Y:S01]  /*3880*/  FFMA.FTZ R162, R162, UR10, -R175.reuse ;  /* 0x0000000aa2a27c23 */ /* 0x100fe200080108af */
[--C-:B------:R-:W-:Y:S01]  /*3890*/  FFMA.FTZ R166, R166, UR10, -R175.reuse ;  /* 0x0000000aa6a67c23 */ /* 0x100fe200080108af */
[--C-:B------:R-:W-:Y:S01]  /*38a0*/  FFMA.FTZ R179, R179, UR10, -R175.reuse ;  /* 0x0000000ab3b37c23 */ /* 0x100fe200080108af */
[----:B------:R-:W-:Y:S01]  /*38b0*/  FFMA.FTZ R184, R184, UR10, -R175 ;  /* 0x0000000ab8b87c23 */ /* 0x000fe200080108af */
        /* <DEDUP_REMOVED lines=8> */
[----:B------:R-:W-:Y:S01]  /*3940*/  FFMA.FTZ R171, R189, UR10, -R177 ;  /* 0x0000000abdab7c23 */ /* 0x000fe200080108b1 */
[--C-:B------:R-:W-:Y:S01]  /*3950*/  FFMA.FTZ R183, R188, UR10, -R175.reuse ;  /* 0x0000000abcb77c23 */ /* 0x100fe200080108af */
[----:B------:R-:W-:Y:S01]  /*3960*/  FFMA.FTZ R188, R186, UR10, -R175 ;  /* 0x0000000ababc7c23 */ /* 0x000fe200080108af */
[--C-:B------:R-:W-:Y:S01]  /*3970*/  FFMA.FTZ R181, R181, UR10, -R177.reuse ;  /* 0x0000000ab5b57c23 */ /* 0x100fe200080108b1 */
[----:B------:R-:W-:Y:S01]  /*3980*/  MUFU.EX2 R4, R4 ;  /* 0x0000000400047308 */ /* 0x000fe20000000800 */
[--C-:B------:R-:W-:Y:S01]  /*3990*/  FFMA.FTZ R186, R187, UR10, -R177.reuse ;  /* 0x0000000abbba7c23 */ /* 0x100fe200080108b1 */
[--C-:B------:R-:W-:Y:S01]  /*39a0*/  FFMA.FTZ R185, R185, UR10, -R177.reuse ;  /* 0x0000000ab9b97c23 */ /* 0x100fe200080108b1 */
[----:B------:R-:W-:Y:S01]  /*39b0*/  FFMA.FTZ R190, R190, UR10, -R177 ;  /* 0x0000000abebe7c23 */ /* 0x000fe200080108b1 */
[--C-:B------:R-:W-:Y:S01]  /*39c0*/  FFMA.FTZ R187, R228, UR10, -R175.reuse ;  /* 0x0000000ae4bb7c23 */ /* 0x100fe200080108af */
[--C-:B------:R-:W-:Y:S01]  /*39d0*/  FFMA.FTZ R226, R226, UR10, -R175.reuse ;  /* 0x0000000ae2e27c23 */ /* 0x100fe200080108af */
[--C-:B------:R-:W-:Y:S01]  /*39e0*/  FFMA.FTZ R189, R220, UR10, -R175.reuse ;  /* 0x0000000adcbd7c23 */ /* 0x100fe200080108af */
[----:B------:R-:W-:Y:S01]  /*39f0*/  FFMA.FTZ R218, R218, UR10, -R175 ;  /* 0x0000000adada7c23 */ /* 0x000fe200080108af */
[----:B------:R-:W2:Y:S01]  /*3a00*/  MUFU.EX2 R155, R155 ;  /* 0x0000009b009b7308 */ /* 0x000ea20000000800 */
[----:B0-----:R-:W-:Y:S01]  /*3a10*/  F2FP.BF16.F32.PACK_AB R156, R5, R0 ;  /* 0x00000000059c723e */ /* 0x001fe200000010ff */
        /* <DEDUP_REMOVED lines=14> */
[----:B------:R-:W0:Y:S01]  /*3b00*/  MUFU.EX2 R161, R161 ;  /* 0x000000a100a17308 */ /* 0x000e220000000800 */
[----:B--2---:R-:W-:Y:S01]  /*3b10*/  F2FP.BF16.F32.PACK_AB R158, R155, R4 ;  /* 0x000000049b9e723e */ /* 0x004fe200000010ff */
        /* <DEDUP_REMOVED lines=8> */
[----:B------:R-:W-:-:S04]  /*3ba0*/  FADD.FTZ R5, R0, R5 ;  /* 0x0000000500057221 */ /* 0x000fc80000010000 */
[----:B------:R-:W-:Y:S02]  /*3bb0*/  FADD.FTZ R4, R4, R5 ;  /* 0x0000000504047221 */ /* 0x000fe40000010000 */
[----:B------:R-:W2:Y:S01]  /*3bc0*/  MUFU.EX2 R163, R163 ;  /* 0x000000a300a37308 */ /* 0x000ea20000000800 */
[----:B0-----:R-:W-:Y:S01]  /*3bd0*/  F2FP.BF16.F32.PACK_AB R157, R161, R154 ;  /* 0x0000009aa19d723e */ /* 0x001fe200000010ff */
[----:B------:R-:W-:Y:S01]  /*3be0*/  FADD.FTZ R161, R154, R161 ;  /* 0x000000a19aa17221 */ /* 0x000fe20000010000 */
[----:B------:R-:W-:-:S05]  /*3bf0*/  FADD.FTZ R155, R155, R4 ;  /* 0x000000049b9b7221 */ /* 0x000fca0000010000 */
[----:B------:R-:W-:Y:S08]  /*3c00*/  MUFU.EX2 R162, R162 ;  /* 0x000000a200a27308 */ /* 0x000ff00000000800 */
[----:B------:R-:W0:Y:S01]  /*3c10*/  MUFU.EX2 R165, R165 ;  /* 0x000000a500a57308 */ /* 0x000e220000000800 */
[----:B--2---:R-:W-:Y:S01]  /*3c20*/  F2FP.BF16.F32.PACK_AB R159, R163, R160 ;  /* 0x000000a0a39f723e */ /* 0x004fe200000010ff */
[----:B------:R-:W-:-:S03]  /*3c30*/  FADD.FTZ R160, R160, R161 ;  /* 0x000000a1a0a07221 */ /* 0x000fc60000010000 */
[----:B------:R-:W-:Y:S01]  /*3c40*/  WARPGROUP.ARRIVE ;  /* 0x00000000000079c5 */ /* 0x000fe20000000000 */
[----:B------:R-:W-:Y:S02]  /*3c50*/  FADD.FTZ R163, R163, R160 ;  /* 0x000000a0a3a37221 */ /* 0x000fe40000010000 */
[----:B------:R-:W-:Y:S03]  /*3c60*/  MUFU.EX2 R166, R166 ;  /* 0x000000a600a67308 */ /* 0x000fe60000000800 */
[----:B------:R-:W-:Y:S01]  /*3c70*/  HGMMA.64x256x16.F32.BF16 R24, R156, gdesc[UR4].tnspB, RZ, !UPT, gsb0 ;  /* 0x43e000049c187df0 */ /* 0x000fe2000c0018ff */
[----:B------:R-:W-:Y:S01]  /*3c80*/  UIADD3 UR6, UR60, 0x80, URZ ;  /* 0x000000803c067890 */ /* 0x000fe2000fffe03f */
[----:B------:R-:W-:-:S03]  /*3c90*/  UMOV UR7, 0x40000040 ;  /* 0x4000004000077882 */ /* 0x000fc60000000000 */
[----:B------:R-:W-:Y:S08]  /*3ca0*/  MUFU.EX2 R169, R169 ;  /* 0x000000a900a97308 */ /* 0x000ff00000000800 */
[----:B------:R-:W-:Y:S08]  /*3cb0*/  MUFU.EX2 R164, R164 ;  /* 0x000000a400a47308 */ /* 0x000ff00000000800 */
[----:B------:R-:W2:Y:S08]  /*3cc0*/  MUFU.EX2 R167, R167 ;  /* 0x000000a700a77308 */ /* 0x000eb00000000800 */
[----:B------:R-:W-:Y:S08]  /*3cd0*/  MUFU.EX2 R168, R168 ;  /* 0x000000a800a87308 */ /* 0x000ff00000000800 */
[----:B------:R-:W3:Y:S08]  /*3ce0*/  MUFU.EX2 R171, R171 ;  /* 0x000000ab00ab7308 */ /* 0x000ef00000000800 */
[----:B------:R-:W-:Y:S08]  /*3cf0*/  MUFU.EX2 R179, R179 ;  /* 0x000000b300b37308 */ /* 0x000ff00000000800 */
[----:B------:R-:W4:Y:S08]  /*3d00*/  MUFU.EX2 R184, R184 ;  /* 0x000000b800b87308 */ /* 0x000f300000000800 */
[----:B------:R-:W-:Y:S08]  /*3d10*/  MUFU.EX2 R183, R183 ;  /* 0x000000b700b77308 */ /* 0x000ff00000000800 */
[----:B------:R-:W-:Y:S08]  /*3d20*/  MUFU.EX2 R188, R188 ;  /* 0x000000bc00bc7308 */ /* 0x000ff00000000800 */
[----:B------:R-:W-:Y:S08]  /*3d30*/  MUFU.EX2 R181, R181 ;  /* 0x000000b500b57308 */ /* 0x000ff00000000800 */
[----:B------:R-:W5:Y:S08]  /*3d40*/  MUFU.EX2 R186, R186 ;  /* 0x000000ba00ba7308 */ /* 0x000f700000000800 */
        /* <DEDUP_REMOVED lines=24> */
[----:B0-----:R-:W-:Y:S01]  /*3ed0*/  F2FP.BF16.F32.PACK_AB R156, R165, R162 ;  /* 0x000000a2a59c723e */ /* 0x001fe200000010ff */
[----:B------:R-:W-:Y:S01]  /*3ee0*/  FADD.FTZ R162, R162, R155 ;  /* 0x0000009ba2a27221 */ /* 0x000fe20000010000 */
[----:B--2---:R-:W-:Y:S01]  /*3ef0*/  F2FP.BF16.F32.PACK_AB R157, R167, R164 ;  /* 0x000000a4a79d723e */ /* 0x004fe200000010ff */
[----:B------:R-:W-:Y:S01]  /*3f00*/  FADD.FTZ R164, R164, R163 ;  /* 0x000000a3a4a47221 */ /* 0x000fe20000010000 */
[----:B------:R-:W-:Y:S01]  /*3f10*/  F2FP.BF16.F32.PACK_AB R158, R169, R166 ;  /* 0x000000a6a99e723e */ /* 0x000fe200000010ff */
[----:B------:R-:W0:Y:S01]  /*3f20*/  MUFU.EX2 R172, R172 ;  /* 0x000000ac00ac7308 */ /* 0x000e220000000800 */
[----:B---3--:R-:W-:Y:S01]  /*3f30*/  F2FP.BF16.F32.PACK_AB R159, R171, R168 ;  /* 0x000000a8ab9f723e */ /* 0x008fe200000010ff */
        /* <DEDUP_REMOVED lines=11> */
[----:B------:R-:W2:Y:S01]  /*3ff0*/  MUFU.EX2 R177, R177 ;  /* 0x000000b100b17308 */ /* 0x000ea20000000800 */
[----:B------:R-:W-:Y:S02]  /*4000*/  WARPGROUP.DEPBAR.LE gsb0, 0x0 ;  /* 0x00008000000079c5 */ /* 0x000fe40000010000 */
[----:B----4-:R-:W-:Y:S01]  /*4010*/  F2FP.BF16.F32.PACK_AB R156, R184, R179 ;  /* 0x000000b3b89c723e */ /* 0x010fe200000010ff */
[----:B------:R-:W-:Y:S01]  /*4020*/  FADD.FTZ R179, R179, R166 ;  /* 0x000000a6b3b37221 */ /* 0x000fe20000010000 */
[----:B-----5:R-:W-:Y:S01]  /*4030*/  F2FP.BF16.F32.PACK_AB R157, R186, R181 ;  /* 0x000000b5ba9d723e */ /* 0x020fe200000010ff */
        /* <DEDUP_REMOVED lines=50> */
[C---:B0-----:R-:W-:Y:S01]  /*4360*/  F2FP.BF16.F32.PACK_AB R157, R172.reuse, R175 ;  /* 0x000000afac9d723e */ /* 0x041fe200000010ff */
[----:B------:R-:W-:Y:S01]  /*4370*/  FADD.FTZ R175, R175, R198 ;  /* 0x000000c6afaf7221 */ /* 0x000fe20000010000 */
[----:B------:R-:W-:Y:S01]  /*4380*/  F2FP.BF16.F32.PACK_AB R158, R173, R170 ;  /* 0x000000aaad9e723e */ /* 0x000fe200000010ff */
[----:B------:R-:W-:Y:S01]  /*4390*/  FADD.FTZ R203, R203, R182 ;  /* 0x000000b6cbcb7221 */ /* 0x000fe20000010000 */
[----:B--2---:R-:W-:Y:S01]  /*43a0*/  F2FP.BF16.F32.PACK_AB R159, R177, R174 ;  /* 0x000000aeb19f723e */ /* 0x004fe200000010ff */
        /* <DEDUP_REMOVED lines=10> */
.L_x_4715:
[----:B------:R-:W-:Y:S01]  /*4450*/  UISETP.NE.AND UP0, UPT, UR57, URZ, UPT ;  /* 0x0000003f3900728c */ /* 0x000fe2000bf05270 */
[----:B------:R-:W-:Y:S01]  /*4460*/  R2UR UR7, R223 ;  /* 0x00000000df0772ca */ /* 0x000fe200000e0000 */
[----:B------:R-:W0:Y:S01]  /*4470*/  S2UR UR14, SR_CgaCtaId ;  /* 0x00000000000e79c3 */ /* 0x000e220000008800 */
[----:B------:R-:W-:-:S08]  /*4480*/  MOV R5, RZ ;  /* 0x000000ff00057202 */ /* 0x000fd00000000f00 */
[----:B------:R-:W-:Y:S01]  /*4490*/  @UP0 ULDC UR4, c[0x0][0x44c] ;  /* 0x0001130000040ab9 */ /* 0x000fe20000000800 */
[----:B------:R-:W-:Y:S01]  /*44a0*/  @UP0 ULDC UR6, c[0x0][0x450] ;  /* 0x0001140000060ab9 */ /* 0x000fe20000000800 */
[----:B------:R-:W-:-:S04]  /*44b0*/  UIMAD.WIDE.U32 UR4, UR38, UR4, URZ ;  /* 0x00000004260472a5 */ /* 0x000fc8000f8e003f */
[----:B------:R-:W-:Y:S02]  /*44c0*/  @UP0 USHF.R.U32.HI UR38, URZ, UR6, UR5 ;  /* 0x000000063f260299 */ /* 0x000fe40008011605 */
[----:B------:R-:W-:Y:S02]  /*44d0*/  UIADD3 UR6, UR61, 0x32460, URZ ;  /* 0x000324603d067890 */ /* 0x000fe4000fffe03f */
[----:B------:R-:W-:Y:S02]  /*44e0*/  UIADD3 UR4, UR38, -UR11, UR42 ;  /* 0x8000000b26047290 */ /* 0x000fe4000fffe02a */
[----:B------:R-:W-:Y:S02]  /*44f0*/  UIADD3 UR38, UR43, -0x2, URZ ;  /* 0xfffffffe2b267890 */ /* 0x000fe4000fffe03f */
[----:B------:R-:W-:Y:S02]  /*4500*/  UIMAD.WIDE UR4, UR4, 0x2aaaaaab, URZ ;  /* 0x2aaaaaab040478a5 */ /* 0x000fe4000f8e023f */
[----:B0-----:R-:W-:-:S02]  /*4510*/  UPRMT UR6, UR14, 0x654, UR6 ;  /* 0x000006540e067896 */ /* 0x001fc40008000006 */
[----:B------:R-:W-:-:S04]  /*4520*/  USHF.R.U32.HI UR4, URZ, 0x1f, UR5 ;  /* 0x0000001f3f047899 */ /* 0x000fc80008011605 */
[----:B------:R-:W-:-:S03]  /*4530*/  ULEA.HI.SX32 UR4, UR5, UR4, 0x1c ;  /* 0x0000000405047291 */ /* 0x000fc6000f8fe23f */
[----:B------:R-:W-:Y:S01]  /*4540*/  SYNCS.ARRIVE.TRANS64.RED.A1T0 RZ, [UR6], RZ ;  /* 0x000000ffffff79a7 */ /* 0x000fe20008100406 */
[----:B------:R-:W-:-:S04]  /*4550*/  UISETP.LT.AND UP0, UPT, UR7, UR4, UPT ;  /* 0x000000040700728c */ /* 0x000fc8000bf01270 */
[----:B------:R-:W-:-:S03]  /*4560*/  USEL UR56, UR7, UR4, !UP0 ;  /* 0x0000000407387287 */ /* 0x000fc6000c000000 */
[----:B------:R-:W-:Y:S01]  /*4570*/  UMOV UR4, URZ ;  /* 0x0000003f00047c82 */ /* 0x000fe20008000000 */
[----:B------:R-:W-:-:S06]  /*4580*/  UISETP.GE.AND UP0, UPT, UR38, UR56, UPT ;  /* 0x000000382600728c */ /* 0x000fcc000bf06270 */
[----:B------:R-:W-:-:S13]  /*4590*/  PLOP3.LUT P1, PT, PT, PT, UP0, 0x80, 0x0 ;  /* 0x000000000000781c */ /* 0x000fda0003f2f008 */
[----:B------:R-:W-:Y:S05]  /*45a0*/  @!P1 BRA `(.L_x_4716) ;  /* 0x0000003000e49947 */ /* 0x000fea0003800000 */
[----:B------:R-:W-:Y:S01]  /*45b0*/  IMAD.MOV.U32 R201, RZ, RZ, R153 ;  /* 0x000000ffffc97224 */ /* 0x000fe200078e0099 */
[----:B------:R-:W-:Y:S01]  /*45c0*/  UMOV UR7, UR38 ;  /* 0x0000002600077c82 */ /* 0x000fe20008000000 */
[----:B------:R-:W-:Y:S01]  /*45d0*/  IMAD.MOV.U32 R202, RZ, RZ, R152 ;  /* 0x000000ffffca7224 */ /* 0x000fe200078e0098 */
[----:B------:R-:W-:Y:S01]  /*45e0*/  UMOV UR4, URZ ;  /* 0x0000003f00047c82 */ /* 0x000fe20008000000 */
[----:B------:R-:W-:-:S07]  /*45f0*/  IMAD.MOV.U32 R5, RZ, RZ, RZ ;  /* 0x000000ffff057224 */ /* 0x000fce00078e00ff */
.L_x_4727:
[----:B------:R-:W-:-:S04]  /*4600*/  UIADD3 UR4, UR4, 0x1, URZ ;  /* 0x0000000104047890 */ /* 0x000fc8000fffe03f */
[----:B------:R-:W-:-:S04]  /*4610*/  UISETP.NE.AND UP0, UPT, UR4, 0x2, UPT ;  /* 0x000000020400788c */ /* 0x000fc8000bf05270 */
[----:B------:R-:W-:Y:S02]  /*4620*/  USEL UR5, URZ, 0x1, UP0 ;  /* 0x000000013f057887 */ /* 0x000fe40008000000 */
[----:B------:R-:W-:-:S04]  /*4630*/  USEL UR4, UR4, URZ, UP0 ;  /* 0x0000003f04047287 */ /* 0x000fc80008000000 */
[----:B------:R-:W-:Y:S01]  /*4640*/  LOP3.LUT R5, R5, UR5, RZ, 0x3c, !PT ;  /* 0x0000000505057c12 */ /* 0x000fe2000f8e3cff */
[----:B------:R-:W-:Y:S07]  /*4650*/  @!P0 BRA `(.L_x_4717) ;  /* 0x0000000000048947 */ /* 0x000fee0003800000 */
[----:B------:R-:W-:Y:S01]  /*4660*/  BPT.TRAP 0x1 ;  /* 0x000000040000795c */ /* 0x000fe20000300000 */
.L_x_4717:
[----:B------:R-:W-:Y:S01]  /*4670*/  ULEA UR5, UR4, UR61, 0x3 ;  /* 0x0000003d04057291 */ /* 0x000fe2000f8e183f */
[----:B------:R-:W-:-:S08]  /*4680*/  SHF.L.U32 R20, R5, 0x1f, RZ ;  /* 0x0000001f05147819 */ /* 0x000fd000000006ff */
[----:B------:R0:W1:Y:S01]  /*4690*/  SYNCS.PHASECHK.TRANS64.TRYWAIT P1, [UR5+0x32430], R20 ;  /* 0x03243014ff0075a7 */ /* 0x0000620008020145 */
[----:B------:R-:W-:Y:S05]  /*46a0*/  @!P0 BRA `(.L_x_4718) ;  /* 0x0000000000048947 */ /* 0x000fea0003800000 */
[----:B------:R-:W-:Y:S01]  /*46b0*/  BPT.TRAP 0x1 ;  /* 0x000000040000795c */ /* 0x000fe20000300000 */
.L_x_4718:
[----:B-1----:R-:W-:Y:S05]  /*46c0*/  @P1 BRA `(.L_x_4719) ;  /* 0x0000000000081947 */ /* 0x002fea0003800000 */
[----:B------:R-:W1:Y:S02]  /*46d0*/  SYNCS.PHASECHK.TRANS64.TRYWAIT P1, [UR5+0x32430], R20 ;  /* 0x03243014ff0075a7 */ /* 0x000e640008020145 */
[----:B-1----:R-:W-:Y:S05]  /*46e0*/  @!P1 BRA `(.L_x_4720) ;  /* 0x000000d000949947 */ /* 0x002fea0003800000 */
.L_x_4719:
        /* <DEDUP_REMOVED lines=51> */
.L_x_4721:
[----:B------:R1:W2:Y:S01]  /*4a20*/  SYNCS.PHASECHK.TRANS64.TRYWAIT P1, [UR5+0x32450], R20 ;  /* 0x03245014ff0075a7 */ /* 0x0002a20008020145 */
[----:B------:R-:W-:Y:S05]  /*4a30*/  @!P0 BRA `(.L_x_4722) ;  /* 0x0000000000048947 */ /* 0x000fea0003800000 */
[----:B------:R-:W-:Y:S01]  /*4a40*/  BPT.TRAP 0x1 ;  /* 0x000000040000795c */ /* 0x000fe20000300000 */
.L_x_4722:
[----:B--2---:R-:W-:Y:S05]  /*4a50*/  @P1 BRA `(.L_x_4723) ;  /* 0x0000000000081947 */ /* 0x004fea0003800000 */
[----:B------:R-:W2:Y:S02]  /*4a60*/  SYNCS.PHASECHK.TRANS64.TRYWAIT P1, [UR5+0x32450], R20 ;  /* 0x03245014ff0075a7 */ /* 0x000ea40008020145 */
[----:B--2---:R-:W-:Y:S05]  /*4a70*/  @!P1 BRA `(.L_x_4724) ;  /* 0x000000cc00c89947 */ /* 0x004fea0003800000 */
.L_x_4723:
[----:B012---:R-:W-:Y:S01]  /*4a80*/  MOV R20, UR45 ;  /* 0x0000002d00147c02 */ /* 0x007fe20008000f00 */
[----:B------:R-:W-:Y:S01]  /*4a90*/  UIMAD UR6, UR4, 0xc00, UR39 ;  /* 0x00000c00040678a4 */ /* 0x000fe2000f8e0227 */
[----:B------:R-:W-:Y:S01]  /*4aa0*/  MOV R203, UR44 ;  /* 0x0000002c00cb7c02 */ /* 0x000fe20008000f00 */
[----:B------:R-:W-:Y:S01]  /*4ab0*/  WARPGROUP.ARRIVE ;  /* 0x00000000000079c5 */ /* 0x000fe20000000000 */
[----:B------:R-:W-:Y:S01]  /*4ac0*/  R2UR UR44, R8 ;  /* 0x00000000082c72ca */ /* 0x000fe200000e0000 */
[----:B------:R-:W-:Y:S01]  /*4ad0*/  UMOV UR47, 0x40000040 ;  /* 0x40000040002f7882 */ /* 0x000fe20000000000 */
[----:B------:R-:W-:Y:S01]  /*4ae0*/  R2UR UR45, R9 ;  /* 0x00000000092d72ca */ /* 0x000fe200000e0000 */
[----:B------:R-:W-:Y:S01]  /*4af0*/  UIADD3 UR10, UR6, 0x2, URZ ;  /* 0x00000002060a7890 */ /* 0x000fe2000fffe03f */
[----:B------:R-:W-:Y:S01]  /*4b00*/  MOV R204, UR49 ;  /* 0x0000003100cc7c02 */ /* 0x000fe20008000f00 */
[----:B------:R-:W-:Y:S01]  /*4b10*/  UMOV UR46, UR6 ;  /* 0x00000006002e7c82 */ /* 0x000fe20008000000 */
[----:B------:R-:W-:Y:S01]  /*4b20*/  MOV R205, UR48 ;  /* 0x0000003000cd7c02 */ /* 0x000fe20008000f00 */
[----:B------:R-:W-:Y:S01]  /*4b30*/  UMOV UR51, 0x40000040 ;  /* 0x4000004000337882 */ /* 0x000fe20000000000 */
[----:B------:R-:W-:Y:S01]  /*4b40*/  R2UR UR48, R6 ;  /* 0x00000000063072ca */ /* 0x000fe200000e0000 */
[----:B------:R-:W-:Y:S01]  /*4b50*/  UMOV UR55, 0x40000040 ;  /* 0x4000004000377882 */ /* 0x000fe20000000000 */
[----:B------:R-:W-:Y:S01]  /*4b60*/  R2UR UR49, R7 ;  /* 0x00000000073172ca */ /* 0x000fe200000e0000 */
[----:B------:R-:W-:Y:S01]  /*4b70*/  UMOV UR50, UR10 ;  /* 0x0000000a00327c82 */ /* 0x000fe20008000000 */
[----:B------:R-:W-:Y:S01]  /*4b80*/  MOV R206, UR53 ;  /* 0x0000003500ce7c02 */ /* 0x000fe20008000f00 */
[----:B------:R-:W-:Y:S01]  /*4b90*/  UIADD3 UR10, UR6, 0x4, URZ ;  /* 0x00000004060a7890 */ /* 0x000fe2000fffe03f */
[----:B------:R-:W-:Y:S01]  /*4ba0*/  MOV R207, UR52 ;  /* 0x0000003400cf7c02 */ /* 0x000fe20008000f00 */
[----:B------:R-:W-:Y:S01]  /*4bb0*/  HGMMA.64x96x16.F32.BF16 R152, gdesc[UR44], R152, gsb0 ;  /* 0x016000002c9879f0 */ /* 0x000fe20008001898 */
[----:B------:R-:W-:Y:S01]  /*4bc0*/  R2UR UR52, R2 ;  /* 0x00000000023472ca */ /* 0x000fe200000e0000 */
[----:B------:R-:W-:Y:S01]  /*4bd0*/  UMOV UR59, 0x40000040 ;  /* 0x40000040003b7882 */ /* 0x000fe20000000000 */
[----:B------:R-:W-:Y:S01]  /*4be0*/  R2UR UR53, R3 ;  /* 0x00000000033572ca */ /* 0x000fe200000e0000 */
[----:B------:R-:W-:Y:S01]  /*4bf0*/  UMOV UR11, 0x40000040 ;  /* 0x40000040000b7882 */ /* 0x000fe20000000000 */
[----:B------:R-:W-:Y:S01]  /*4c00*/  UMOV UR54, UR10 ;  /* 0x0000000a00367c82 */ /* 0x000fe20008000000 */
[----:B------:R-:W-:Y:S01]  /*4c10*/  MOV R209, UR57 ;  /* 0x0000003900d17c02 */ /* 0x000fe20008000f00 */
[----:B------:R-:W-:Y:S01]  /*4c20*/  UIADD3 UR10, UR6, 0x6, URZ ;  /* 0x00000006060a7890 */ /* 0x000fe2000fffe03f */
[----:B------:R-:W-:Y:S01]  /*4c30*/  MOV R210, UR56 ;  /* 0x0000003800d27c02 */ /* 0x000fe20008000f00 */
[----:B------:R-:W-:Y:S01]  /*4c40*/  UIADD3 UR14, UR6, 0x302, URZ ;  /* 0x00000302060e7890 */ /* 0x000fe2000fffe03f */
[----:B------:R-:W-:Y:S01]  /*4c50*/  R2UR UR56, R18 ;  /* 0x00000000123872ca */ /* 0x000fe200000e0000 */
[----:B------:R-:W-:Y:S01]  /*4c60*/  UMOV UR15, 0x40000040 ;  /* 0x40000040000f7882 */ /* 0x000fe20000000000 */
[----:B------:R-:W-:Y:S01]  /*4c70*/  R2UR UR57, R19 ;  /* 0x00000000133972ca */ /* 0x000fe200000e0000 */
[----:B------:R-:W-:Y:S01]  /*4c80*/  UIADD3 UR18, UR6, 0x304, URZ ;  /* 0x0000030406127890 */ /* 0x000fe2000fffe03f */
[----:B------:R-:W-:Y:S01]  /*4c90*/  MOV R208, UR58 ;  /* 0x0000003a00d07c02 */ /* 0x000fe20008000f00 */
[----:B------:R-:W-:Y:S01]  /*4ca0*/  UMOV UR58, UR10 ;  /* 0x0000000a003a7c82 */ /* 0x000fe20008000000 */
[----:B------:R-:W-:Y:S01]  /*4cb0*/  UIADD3 UR10, UR6, 0x300, URZ ;  /* 0x00000300060a7890 */ /* 0x000fe2000fffe03f */
[----:B------:R-:W-:Y:S01]  /*4cc0*/  R2UR UR45, R20 ;  /* 0x00000000142d72ca */ /* 0x000fe200000e0000 */
[----:B------:R-:W-:Y:S01]  /*4cd0*/  UMOV UR19, 0x40000040 ;  /* 0x4000004000137882 */ /* 0x000fe20000000000 */
[----:B------:R-:W-:Y:S01]  /*4ce0*/  UIADD3 UR22, UR6, 0x306, URZ ;  /* 0x0000030606167890 */ /* 0x000fe2000fffe03f */
[----:B------:R-:W-:Y:S01]  /*4cf0*/  R2UR UR44, R203 ;  /* 0x00000000cb2c72ca */ /* 0x000fe200000e0000 */
[----:B------:R-:W-:Y:S01]  /*4d00*/  UMOV UR23, 0x40000040 ;  /* 0x4000004000177882 */ /* 0x000fe20000000000 */
[----:B------:R-:W-:Y:S01]  /*4d10*/  UIADD3 UR26, UR6, 0x600, URZ ;  /* 0x00000600061a7890 */ /* 0x000fe2000fffe03f */
[----:B------:R-:W0:Y:S01]  /*4d20*/  S2R R211, SR_TID.X ;  /* 0x0000000000d37919 */ /* 0x000e220000002100 */
        /* <DEDUP_REMOVED lines=25> */
[----:B------:R-:W-:Y:S01]  /*4ec0*/  UIADD3 UR6, UR6, 0x906, URZ ;  /* 0x0000090606067890 */ /* 0x000fe2000fffe03f */
[----:B------:R-:W-:Y:S02]  /*4ed0*/  WARPGROUP.DEPBAR.LE gsb0, 0x0 ;  /* 0x00008000000079c5 */ /* 0x000fe40000010000 */
[----:B------:R-:W-:-:S06]  /*4ee0*/  WARPGROUP.ARRIVE ;  /* 0x00000000000079c5 */ /* 0x000fcc0000000000 */
[----:B------:R-:W-:Y:S01]  /*4ef0*/  HGMMA.64x96x16.F32.BF16 R152, gdesc[UR56], R152, gsb0 ;  /* 0x01600000389879f0 */ /* 0x000fe20008001898 */
[----:B------:R-:W-:Y:S01]  /*4f00*/  R2UR UR56, R16 ;  /* 0x00000000103872ca */ /* 0x000fe200000e0000 */
[----:B------:R-:W-:Y:S01]  /*4f10*/  UMOV UR58, UR6 ;  /* 0x00000006003a7c82 */ /* 0x000fe20008000000 */
        /* <DEDUP_REMOVED lines=37> */
[----:B------:R-:W-:Y:S01]  /*5170*/  HGMMA.64x96x16.F32.BF16 R152, gdesc[UR56], R152, gsb0 ;  /* 0x01600000389879f0 */ /* 0x000fe20008001898 */
[----:B------:R-:W-:Y:S02]  /*5180*/  R2UR UR58, R208 ;  /* 0x00000000d03a72ca */ /* 0x000fe400000e0000 */
[----:B------:R-:W-:Y:S02]  /*5190*/  R2UR UR57, R209 ;  /* 0x00000000d13972ca */ /* 0x000fe400000e0000 */
[----:B------:R-:W-:Y:S01]  /*51a0*/  R2UR UR56, R210 ;  /* 0x00000000d23872ca */ /* 0x000fe200000e0000 */
[----:B------:R-:W-:Y:S02]  /*51b0*/  WARPGROUP.DEPBAR.LE gsb0, 0x0 ;  /* 0x00008000000079c5 */ /* 0x000fe40000010000 */
[----:B------:R0:W-:Y:S06]  /*51c0*/  BAR.ARV R20, 0x100 ;  /* 0x000400140000751d */ /* 0x0001ec0000002000 */
[----:B------:R-:W-:Y:S06]  /*51d0*/  @!P0 BRA `(.L_x_4725) ;  /* 0x0000000000048947 */ /* 0x000fec0003800000 */
[----:B------:R-:W-:Y:S01]  /*51e0*/  BPT.TRAP 0x1 ;  /* 0x000000040000795c */ /* 0x000fe20000300000 */
.L_x_4725:
[----:B------:R-:W-:Y:S01]  /*51f0*/  UISETP.NE.AND UP0, UPT, UR57, URZ, UPT ;  /* 0x0000003f3900728c */ /* 0x000fe2000bf05270 */
[----:B------:R-:W1:Y:S01]  /*5200*/  S2UR UR14, SR_CgaCtaId ;  /* 0x00000000000e79c3 */ /* 0x000e620000008800 */
[----:B------:R-:W-:Y:S01]  /*5210*/  ULDC UR6, c[0x0][0xad0] ;  /* 0x0002b40000067ab9 */ /* 0x000fe20000000800 */
[----:B------:R-:W-:Y:S01]  /*5220*/  ULDC UR11, c[0x0][0x2f0] ;  /* 0x0000bc00000b7ab9 */ /* 0x000fe20000000800 */
[----:B------:R-:W-:Y:S01]  /*5230*/  FMUL.FTZ R218, R158, UR6 ;  /* 0x000000069eda7c20 */ /* 0x000fe20008410000 */
[----:B------:R-:W-:Y:S01]  /*5240*/  FMUL.FTZ R221, R155, UR6 ;  /* 0x000000069bdd7c20 */ /* 0x000fe20008410000 */
[----:B------:R-:W-:Y:S01]  /*5250*/  PLOP3.LUT P1, PT, PT, PT, UP0, 0x80, 0x0 ;  /* 0x000000000000781c */ /* 0x000fe20003f2f008 */
[----:B------:R-:W-:Y:S01]  /*5260*/  FMUL.FTZ R155, R156, UR6 ;  /* 0x000000069c9b7c20 */ /* 0x000fe20008410000 */
[----:B------:R-:W-:Y:S01]  /*5270*/  PLOP3.LUT P2, PT, PT, PT, UP0, 0x80, 0x0 ;  /* 0x000000000000781c */ /* 0x000fe20003f4f008 */
[----:B------:R-:W-:Y:S01]  /*5280*/  FMUL.FTZ R156, R157, UR6 ;  /* 0x000000069d9c7c20 */ /* 0x000fe20008410000 */
[----:B------:R-:W-:Y:S01]  /*5290*/  MOV R157, R200 ;  /* 0x000000c8009d7202 */ /* 0x000fe20000000f00 */
[----:B------:R-:W-:Y:S01]  /*52a0*/  @UP0 ULDC UR10, c[0x0][0x44c] ;  /* 0x00011300000a0ab9 */ /* 0x000fe20000000800 */
[----:B------:R-:W-:Y:S01]  /*52b0*/  FMUL.FTZ R219, R159, UR6 ;  /* 0x000000069fdb7c20 */ /* 0x000fe20008410000 */
[----:B------:R-:W-:Y:S01]  /*52c0*/  FMUL.FTZ R206, R152, UR6 ;  /* 0x0000000698ce7c20 */ /* 0x000fe20008410000 */
[----:B------:R-:W-:Y:S01]  /*52d0*/  FMUL.FTZ R211, R180, UR6 ;  /* 0x00000006b4d37c20 */ /* 0x000fe20008410000 */
[----:B------:R-:W-:Y:S01]  /*52e0*/  FMUL.FTZ R161, R161, UR6 ;  /* 0x00000006a1a17c20 */ /* 0x000fe20008410000 */
[----:B------:R-:W-:Y:S01]  /*52f0*/  FMUL.FTZ R204, R175, UR6 ;  /* 0x00000006afcc7c20 */ /* 0x000fe20008410000 */
[----:B------:R-:W-:Y:S01]  /*5300*/  FMUL.FTZ R180, R187, UR6 ;  /* 0x00000006bbb47c20 */ /* 0x000fe20008410000 */
[----:B------:R-:W-:Y:S01]  /*5310*/  FMUL.FTZ R208, R165, UR6 ;  /* 0x00000006a5d07c20 */ /* 0x000fe20008410000 */
[----:B------:R-:W-:Y:S01]  /*5320*/  @P1 IMAD.HI.U32 R158, R200, UR10, RZ ;  /* 0x0000000ac89e1c27 */ /* 0x000fe2000f8e00ff */
[----:B------:R-:W-:-:S03]  /*5330*/  @UP0 ULDC UR10, c[0x0][0x450] ;  /* 0x00011400000a0ab9 */ /* 0x000fc60000000800 */
[----:B------:R-:W-:Y:S01]  /*5340*/  FMUL.FTZ R165, R183, UR6 ;  /* 0x00000006b7a57c20 */ /* 0x000fe20008410000 */
[----:B------:R-:W-:Y:S01]  /*5350*/  FMUL.FTZ R205, R153, UR6 ;  /* 0x0000000699cd7c20 */ /* 0x000fe20008410000 */
[----:B------:R-:W-:Y:S01]  /*5360*/  IMAD.MOV.U32 R175, RZ, RZ, -0x2 ;  /* 0xfffffffeffaf7424 */ /* 0x000fe200078e00ff */
[----:B------:R-:W-:Y:S01]  /*5370*/  @P2 SHF.R.U32.HI R157, RZ, UR10, R158 ;  /* 0x0000000aff9d2c19 */ /* 0x000fe2000801169e */
[----:B------:R-:W-:Y:S01]  /*5380*/  UMOV UR10, 0x1 ;  /* 0x00000001000a7882 */ /* 0x000fe20000000000 */
[----:B------:R-:W-:Y:S01]  /*5390*/  FMUL.FTZ R183, R185, UR6 ;  /* 0x00000006b9b77c20 */ /* 0x000fe20008410000 */
[----:B------:R-:W-:Y:S01]  /*53a0*/  UIMAD UR10, UR7, -0x60, UR10 ;  /* 0xffffffa0070a78a4 */ /* 0x000fe2000f8e020a */
[----:B------:R-:W-:Y:S01]  /*53b0*/  FMUL.FTZ R207, R164, UR6 ;  /* 0x00000006a4cf7c20 */ /* 0x000fe20008410000 */
[----:B------:R-:W2:Y:S01]  /*53c0*/  SHFL.IDX PT, R159, R157, RZ, 0x1c1f ;  /* 0x001c1fff9d9f7589 */ /* 0x000ea200000e0000 */
[----:B------:R-:W-:Y:S01]  /*53d0*/  FMUL.FTZ R185, R189, UR6 ;  /* 0x00000006bdb97c20 */ /* 0x000fe20008410000 */
[----:B------:R-:W3:Y:S01]  /*53e0*/  MUFU.TANH R206, R206 ;  /* 0x000000ce00ce7308 */ /* 0x000ee20000002400 */
[----:B------:R-:W-:Y:S01]  /*53f0*/  FMUL.FTZ R209, R173, UR6 ;  /* 0x00000006add17c20 */ /* 0x000fe20008410000 */
[----:B------:R-:W4:Y:S01]  /*5400*/  SHFL.IDX PT, R187, R157, 0x1, 0x1c1f ;  /* 0x003c1f009dbb7f89 */ /* 0x000f2200000e0000 */
[----:B------:R-:W-:-:S02]  /*5410*/  IMAD.U32 R189, RZ, RZ, UR11 ;  /* 0x0000000bffbd7e24 */ /* 0x000fc4000f8e00ff */
[----:B------:R-:W-:Y:S01]  /*5420*/  FMUL.FTZ R216, R163, UR6 ;  /* 0x00000006a3d87c20 */ /* 0x000fe20008410000 */
[----:B------:R-:W-:Y:S02]  /*5430*/  IMAD R158, R222, R175, UR10 ;  /* 0x0000000ade9e7e24 */ /* 0x000fe4000f8e02af */
[----:B------:R-:W-:Y:S01]  /*5440*/  FMUL.FTZ R163, R168, UR6 ;  /* 0x00000006a8a37c20 */ /* 0x000fe20008410000 */
[----:B------:R-:W-:Y:S01]  /*5450*/  FMUL.FTZ R176, R176, UR6 ;  /* 0x00000006b0b07c20 */ /* 0x000fe20008410000 */
[----:B------:R-:W5:Y:S01]  /*5460*/  MUFU.TANH R161, R161 ;  /* 0x000000a100a17308 */ /* 0x000f620000002400 */
[----:B------:R-:W-:Y:S02]  /*5470*/  IMAD R158, R189, UR58, R158 ;  /* 0x0000003abd9e7c24 */ /* 0x000fe4000f8e029e */
[----:B------:R-:W-:Y:S01]  /*5480*/  FMUL.FTZ R220, R154, UR6 ;  /* 0x000000069adc7c20 */ /* 0x000fe20008410000 */
[----:B------:R-:W-:Y:S01]  /*5490*/  ULDC UR10, c[0x0][0x288] ;  /* 0x0000a200000a7ab9 */ /* 0x000fe20000000800 */
        /* <DEDUP_REMOVED lines=10> */
[--C-:B--2---:R-:W-:Y:S01]  /*5540*/  IADD3 R166, R159, -UR10, R158.reuse ;  /* 0x8000000a9fa67c10 */ /* 0x104fe2000fffe09e */
[----:B------:R-:W-:Y:S01]  /*5550*/  FMUL.FTZ R217, R162, UR6 ;  /* 0x00000006a2d97c20 */ /* 0x000fe20008410000 */
[----:B------:R-:W2:Y:S01]  /*5560*/  MUFU.TANH R155, R155 ;  /* 0x0000009b009b7308 */ /* 0x000ea20000002400 */
[----:B------:R-:W-:Y:S01]  /*5570*/  FMUL.FTZ R175, R197, UR6 ;  /* 0x00000006c5af7c20 */ /* 0x000fe20008410000 */
[----:B------:R-:W-:Y:S01]  /*5580*/  ISETP.GT.AND P1, PT, R166, RZ, PT ;  /* 0x000000ffa600720c */ /* 0x000fe20003f24270 */
[----:B------:R-:W-:Y:S01]  /*5590*/  FMUL.FTZ R210, R184, UR6 ;  /* 0x00000006b8d27c20 */ /* 0x000fe20008410000 */
[----:B------:R-:W-:Y:S01]  /*55a0*/  ISETP.GT.AND P4, PT, R166, 0x11, PT ;  /* 0x00000011a600780c */ /* 0x000fe20003f84270 */
[----:B------:R-:W-:Y:S01]  /*55b0*/  FMUL.FTZ R203, R174, UR6 ;  /* 0x00000006aecb7c20 */ /* 0x000fe20008410000 */
[----:B------:R-:W-:Y:S01]  /*55c0*/  ISETP.GT.AND P6, PT, R166, 0x1, PT ;  /* 0x00000001a600780c */ /* 0x000fe20003fc4270 */
[----:B------:R-:W-:Y:S01]  /*55d0*/  FMUL.FTZ R184, R188, UR6 ;  /* 0x00000006bcb87c20 */ /* 0x000fe20008410000 */
[----:B------:R-:W1:Y:S01]  /*55e0*/  MUFU.TANH R207, R207 ;  /* 0x000000cf00cf7308 */ /* 0x000e620000002400 */
[----:B---3--:R-:W-:Y:S01]  /*55f0*/  FSEL R159, R206, -INF , P1 ;  /* 0xff800000ce9f7808 */ /* 0x008fe20000800000 */
[----:B------:R-:W-:Y:S01]  /*5600*/  FMUL.FTZ R174, R196, UR6 ;  /* 0x00000006c4ae7c20 */ /* 0x000fe20008410000 */
[C---:B------:R-:W-:Y:S01]  /*5610*/  ISETP.GT.AND P5, PT, R166.reuse, 0x8, PT ;  /* 0x00000008a600780c */ /* 0x040fe20003fa4270 */
[----:B------:R-:W-:Y:S01]  /*5620*/  FMUL.FTZ R162, R179, UR6 ;  /* 0x00000006b3a27c20 */ /* 0x000fe20008410000 */
[----:B------:R-:W-:Y:S01]  /*5630*/  ISETP.GT.AND P1, PT, R166, 0x18, PT ;  /* 0x00000018a600780c */ /* 0x000fe20003f24270 */
[----:B------:R-:W-:Y:S01]  /*5640*/  FMUL.FTZ R179, R186, UR6 ;  /* 0x00000006bab37c20 */ /* 0x000fe20008410000 */
[----:B-----5:R-:W-:Y:S01]  /*5650*/  FSEL R206, R161, -INF , P4 ;  /* 0xff800000a1ce7808 */ /* 0x020fe20002000000 */
[----:B------:R-:W3:Y:S01]  /*5660*/  MUFU.TANH R209, R209 ;  /* 0x000000d100d17308 */ /* 0x000ee20000002400 */
[----:B------:R-:W-:Y:S01]  /*5670*/  ISETP.GT.AND P4, PT, R166, 0x29, PT ;  /* 0x00000029a600780c */ /* 0x000fe20003f84270 */
[----:B------:R-:W-:Y:S01]  /*5680*/  FMUL.FTZ R168, R194, UR6 ;  /* 0x00000006c2a87c20 */ /* 0x000fe20008410000 */
[----:B----4-:R-:W-:Y:S01]  /*5690*/  IADD3 R214, R187, -UR10, R158 ;  /* 0x8000000abbd67c10 */ /* 0x010fe2000fffe09e */
[----:B------:R-:W-:Y:S01]  /*56a0*/  FMUL.FTZ R152, R170, UR6 ;  /* 0x00000006aa987c20 */ /* 0x000fe20008410000 */
[----:B0-----:R-:W-:Y:S01]  /*56b0*/  FSEL R158, R205, -INF , P6 ;  /* 0xff800000cd9e7808 */ /* 0x001fe20003000000 */
[----:B------:R-:W-:Y:S01]  /*56c0*/  FMUL.FTZ R169, R195, UR6 ;  /* 0x00000006c3a97c20 */ /* 0x000fe20008410000 */
[----:B------:R-:W-:Y:S01]  /*56d0*/  ISETP.GT.AND P6, PT, R166, 0x19, PT ;  /* 0x00000019a600780c */ /* 0x000fe20003fc4270 */
[----:B------:R-:W0:Y:S01]  /*56e0*/  MUFU.TANH R208, R208 ;  /* 0x000000d000d07308 */ /* 0x000e220000002400 */
[----:B--2---:R-:W-:Y:S01]  /*56f0*/  FSEL R157, R155, -INF , P5 ;  /* 0xff8000009b9d7808 */ /* 0x004fe20002800000 */
[----:B------:R-:W-:Y:S01]  /*5700*/  FMUL.FTZ R181, R190, UR6 ;  /* 0x00000006beb57c20 */ /* 0x000fe20008410000 */
[----:B-1----:R-:W-:Y:S01]  /*5710*/  FSEL R207, R207, -INF , P1 ;  /* 0xff800000cfcf7808 */ /* 0x002fe20000800000 */
[----:B------:R-:W-:Y:S01]  /*5720*/  FMUL.FTZ R170, R198, UR6 ;  /* 0x00000006c6aa7c20 */ /* 0x000fe20008410000 */
[----:B------:R-:W-:Y:S01]  /*5730*/  ISETP.GT.AND P5, PT, R166, 0x20, PT ;  /* 0x00000020a600780c */ /* 0x000fe20003fa4270 */
[----:B------:R-:W-:Y:S01]  /*5740*/  FMUL.FTZ R164, R182, UR6 ;  /* 0x00000006b6a47c20 */ /* 0x000fe20008410000 */
[----:B------:R-:W-:Y:S01]  /*5750*/  ISETP.GT.AND P1, PT, R166, 0x30, PT ;  /* 0x00000030a600780c */ /* 0x000fe20003f24270 */
[----:B------:R-:W1:Y:S01]  /*5760*/  MUFU.TANH R163, R163 ;  /* 0x000000a300a37308 */ /* 0x000e620000002400 */
[----:B---3--:R-:W-:Y:S01]  /*5770*/  FSEL R197, R209, -INF , P4 ;  /* 0xff800000d1c57808 */ /* 0x008fe20002000000 */
[----:B------:R-:W-:Y:S01]  /*5780*/  FMUL.FTZ R213, R199, UR6 ;  /* 0x00000006c7d57c20 */ /* 0x000fe20008410000 */
[----:B------:R-:W-:Y:S01]  /*5790*/  ISETP.GT.AND P4, PT, R214, RZ, PT ;  /* 0x000000ffd600720c */ /* 0x000fe20003f84270 */
[----:B------:R-:W-:Y:S01]  /*57a0*/  FMUL.FTZ R182, R191, UR6 ;  /* 0x00000006bfb67c20 */ /* 0x000fe20008410000 */
[----:B------:R-:W-:Y:S01]  /*57b0*/  ISETP.GT.AND P2, PT, R166, 0x9, PT ;  /* 0x00000009a600780c */ /* 0x000fe20003f44270 */
[----:B------:R-:W-:Y:S01]  /*57c0*/  FMUL.FTZ R172, R192, UR6 ;  /* 0x00000006c0ac7c20 */ /* 0x000fe20008410000 */
[----:B------:R-:W-:Y:S01]  /*57d0*/  ISETP.GT.AND P3, PT, R166, 0x10, PT ;  /* 0x00000010a600780c */ /* 0x000fe20003f64270 */
[----:B------:R-:W2:Y:S01]  /*57e0*/  MUFU.TANH R176, R176 ;  /* 0x000000b000b07308 */ /* 0x000ea20000002400 */
[----:B0-----:R-:W-:Y:S01]  /*57f0*/  FSEL R208, R208, -INF , P6 ;  /* 0xff800000d0d07808 */ /* 0x001fe20003000000 */
[----:B------:R-:W-:Y:S01]  /*5800*/  FMUL.FTZ R173, R193, UR6 ;  /* 0x00000006c1ad7c20 */ /* 0x000fe20008410000 */
[----:B------:R-:W-:Y:S01]  /*5810*/  ISETP.GT.AND P6, PT, R166, 0x31, PT ;  /* 0x00000031a600780c */ /* 0x000fe20003fc4270 */
[----:B------:R-:W-:Y:S01]  /*5820*/  ULDC UR10, c[0x0][0xa80] ;  /* 0x0002a000000a7ab9 */ /* 0x000fe20000000800 */
[----:B------:R-:W-:-:S02]  /*5830*/  UIADD3 UR11, UR5, 0x32440, URZ ;  /* 0x00032440050b7890 */ /* 0x000fc4000fffe03f */
[----:B------:R-:W-:Y:S01]  /*5840*/  UIMAD UR6, UR4, 0xc00, UR60 ;  /* 0x00000c00040678a4 */ /* 0x000fe2000f8e023c */
[----:B------:R-:W0:Y:S01]  /*5850*/  MUFU.TANH R220, R220 ;  /* 0x000000dc00dc7308 */ /* 0x000e220000002400 */
[----:B-1----:R-:W-:Y:S01]  /*5860*/  FSEL R196, R163, -INF , P5 ;  /* 0xff800000a3c47808 */ /* 0x002fe20002800000 */
[----:B------:R-:W-:Y:S01]  /*5870*/  UPRMT UR11, UR14, 0x654, UR11 ;  /* 0x000006540e0b7896 */ /* 0x000fe2000800000b */
[----:B------:R-:W-:Y:S01]  /*5880*/  ISETP.GT.AND P5, PT, R166, 0x38, PT ;  /* 0x00000038a600780c */ /* 0x000fe20003fa4270 */
[----:B------:R-:W-:Y:S02]  /*5890*/  UMOV UR15, 0x40000040 ;  /* 0x40000040000f7882 */ /* 0x000fe40000000000 */
[----:B------:R-:W-:Y:S02]  /*58a0*/  UMOV UR14, UR6 ;  /* 0x00000006000e7c82 */ /* 0x000fe40008000000 */
[----:B------:R-:W1:Y:S01]  /*58b0*/  MUFU.TANH R156, R156 ;  /* 0x0000009c009c7308 */ /* 0x000e620000002400 */
[----:B--2---:R-:W-:-:S02]  /*58c0*/  FSEL R188, R176, -INF , P1 ;  /* 0xff800000b0bc7808 */ /* 0x004fc40000800000 */
[----:B------:R-:W-:Y:S01]  /*58d0*/  ISETP.GT.AND P1, PT, R214, 0x1, PT ;  /* 0x00000001d600780c */ /* 0x000fe20003f24270 */
[----:B------:R-:W-:Y:S04]  /*58e0*/  SYNCS.ARRIVE.TRANS64.RED.A1T0 RZ, [UR11], RZ ;  /* 0x000000ffffff79a7 */ /* 0x000fe8000810040b */
[----:B------:R-:W2:Y:S01]  /*58f0*/  MUFU.TANH R177, R177 ;  /* 0x000000b100b17308 */ /* 0x000ea20000002400 */
[----:B0-----:R-:W-:Y:S02]  /*5900*/  FSEL R163, R220, -INF , P4 ;  /* 0xff800000dca37808 */ /* 0x001fe40002000000 */
[----:B------:R-:W-:Y:S02]  /*5910*/  ISETP.GT.AND P4, PT, R214, 0x10, PT ;  /* 0x00000010d600780c */ /* 0x000fe40003f84270 */
[----:B------:R-:W-:-:S03]  /*5920*/  FMNMX.FTZ R176, R163, R201, !PT ;  /* 0x000000c9a3b07209 */ /* 0x000fc60007810000 */
[----:B------:R-:W0:Y:S01]  /*5930*/  MUFU.TANH R221, R221 ;  /* 0x000000dd00dd7308 */ /* 0x000e220000002400 */
[----:B-1----:R-:W-:Y:S02]  /*5940*/  FSEL R156, R156, -INF , P2 ;  /* 0xff8000009c9c7808 */ /* 0x002fe40001000000 */
[----:B------:R-:W-:-:S05]  /*5950*/  ISETP.GT.AND P2, PT, R166, 0x21, PT ;  /* 0x00000021a600780c */ /* 0x000fca0003f44270 */
[----:B------:R-:W1:Y:S01]  /*5960*/  MUFU.TANH R160, R160 ;  /* 0x000000a000a07308 */ /* 0x000e620000002400 */
[----:B--2---:R-:W-:Y:S02]  /*5970*/  FSEL R186, R177, -INF , P6 ;  /* 0xff800000b1ba7808 */ /* 0x004fe40003000000 */
[----:B------:R-:W-:-:S05]  /*5980*/  ISETP.GT.AND P6, PT, R214, 0x8, PT ;  /* 0x00000008d600780c */ /* 0x000fca0003fc4270 */
[----:B------:R-:W2:Y:S01]  /*5990*/  MUFU.TANH R167, R167 ;  /* 0x000000a700a77308 */ /* 0x000ea20000002400 */
[----:B0-----:R-:W-:Y:S02]  /*59a0*/  FSEL R155, R221, -INF , P1 ;  /* 0xff800000dd9b7808 */ /* 0x001fe40000800000 */
[----:B------:R-:W-:-:S05]  /*59b0*/  ISETP.GT.AND P1, PT, R214, 0x18, PT ;  /* 0x00000018d600780c */ /* 0x000fca0003f24270 */
[----:B------:R-:W0:Y:S01]  /*59c0*/  MUFU.TANH R211, R211 ;  /* 0x000000d300d37308 */ /* 0x000e220000002400 */
[----:B-1----:R-:W-:Y:S02]  /*59d0*/  FSEL R205, R160, -INF , P3 ;  /* 0xff800000a0cd7808 */ /* 0x002fe40001800000 */
[----:B------:R-:W-:-:S05]  /*59e0*/  ISETP.GT.AND P3, PT, R166, 0x28, PT ;  /* 0x00000028a600780c */ /* 0x000fca0003f64270 */
[----:B------:R-:W1:Y:S01]  /*59f0*/  MUFU.TANH R218, R218 ;  /* 0x000000da00da7308 */ /* 0x000e620000002400 */
[----:B--2---:R-:W-:Y:S02]  /*5a00*/  FSEL R194, R167, -INF , P2 ;  /* 0xff800000a7c27808 */ /* 0x004fe40001000000 */
[----:B------:R-:W-:Y:S02]  /*5a10*/  FMNMX.FTZ R167, R155, R176, !PT ;  /* 0x000000b09ba77209 */ /* 0x000fe40007810000 */
[----:B------:R-:W-:-:S03]  /*5a20*/  ISETP.GT.AND P2, PT, R166, 0x39, PT ;  /* 0x00000039a600780c */ /* 0x000fc60003f44270 */
[----:B------:R-:W2:Y:S01]  /*5a30*/  MUFU.TANH R219, R219 ;  /* 0x000000db00db7308 */ /* 0x000ea20000002400 */
[----:B0-----:R-:W-:Y:S02]  /*5a40*/  FSEL R187, R211, -INF , P5 ;  /* 0xff800000d3bb7808 */ /* 0x001fe40002800000 */
[----:B------:R-:W-:-:S05]  /*5a50*/  ISETP.GT.AND P5, PT, R214, 0x9, PT ;  /* 0x00000009d600780c */ /* 0x000fca0003fa4270 */
[----:B------:R-:W0:Y:S01]  /*5a60*/  MUFU.TANH R171, R171 ;  /* 0x000000ab00ab7308 */ /* 0x000e220000002400 */
[----:B-1----:R-:W-:Y:S02]  /*5a70*/  FSEL R160, R218, -INF , P6 ;  /* 0xff800000daa07808 */ /* 0x002fe40003000000 */
[----:B------:R-:W-:Y:S02]  /*5a80*/  ISETP.GT.AND P6, PT, R214, 0x21, PT ;  /* 0x00000021d600780c */ /* 0x000fe40003fc4270 */
[----:B------:R-:W-:Y:S02]  /*5a90*/  FMNMX.FTZ R176, R160, R167, !PT ;  /* 0x000000a7a0b07209 */ /* 0x000fe40007810000 */
[----:B------:R-:W-:Y:S01]  /*5aa0*/  FMNMX.FTZ R167, R159, R202, !PT ;  /* 0x000000ca9fa77209 */ /* 0x000fe20007810000 */
[----:B------:R-:W1:Y:S01]  /*5ab0*/  MUFU.TANH R178, R178 ;  /* 0x000000b200b27308 */ /* 0x000e620000002400 */
[----:B--2---:R-:W-:Y:S02]  /*5ac0*/  FSEL R161, R219, -INF , P5 ;  /* 0xff800000dba17808 */ /* 0x004fe40002800000 */
[----:B------:R-:W-:-:S02]  /*5ad0*/  ISETP.GT.AND P5, PT, R214, 0x20, PT ;  /* 0x00000020d600780c */ /* 0x000fc40003fa4270 */
[----:B------:R-:W-:-:S03]  /*5ae0*/  FMNMX.FTZ R176, R161, R176, !PT ;  /* 0x000000b0a1b07209 */ /* 0x000fc60007810000 */
        /* <DEDUP_REMOVED lines=8> */
[----:B------:R-:W-:Y:S02]  /*5b70*/  ISETP.GT.AND P4, PT, R214, 0x28, PT ;  /* 0x00000028d600780c */ /* 0x000fe40003f84270 */
[----:B------:R-:W-:Y:S02]  /*5b80*/  FMNMX.FTZ R171, R209, R176, !PT ;  /* 0x000000b0d1ab7209 */ /* 0x000fe40007810000 */
[----:B------:R-:W-:Y:S01]  /*5b90*/  FMNMX.FTZ R176, R158, R167, !PT ;  /* 0x000000a79eb07209 */ /* 0x000fe20007810000 */
[----:B------:R-:W2:Y:S01]  /*5ba0*/  MUFU.TANH R215, R215 ;  /* 0x000000d700d77308 */ /* 0x000ea20000002400 */
[----:B0-----:R-:W-:Y:S02]  /*5bb0*/  FSEL R178, R210, -INF , P3 ;  /* 0xff800000d2b27808 */ /* 0x001fe40001800000 */
[----:B------:R-:W-:-:S02]  /*5bc0*/  ISETP.GT.AND P3, PT, R214, 0x19, PT ;  /* 0x00000019d600780c */ /* 0x000fc40003f64270 */
[----:B------:R-:W-:-:S03]  /*5bd0*/  FMNMX.FTZ R167, R157, R176, !PT ;  /* 0x000000b09da77209 */ /* 0x000fc60007810000 */
[----:B------:R-:W0:Y:S01]  /*5be0*/  MUFU.TANH R212, R212 ;  /* 0x000000d400d47308 */ /* 0x000e220000002400 */
[----:B-1----:R-:W-:Y:S02]  /*5bf0*/  FSEL R210, R216, -INF , P2 ;  /* 0xff800000d8d27808 */ /* 0x002fe40001000000 */
[----:B------:R-:W-:Y:S02]  /*5c00*/  ISETP.GT.AND P2, PT, R214, 0x29, PT ;  /* 0x00000029d600780c */ /* 0x000fe40003f44270 */
[----:B------:R-:W-:-:S03]  /*5c10*/  FMNMX.FTZ R190, R210, R171, !PT ;  /* 0x000000abd2be7209 */ /* 0x000fc60007810000 */
[----:B------:R-:W1:Y:S01]  /*5c20*/  MUFU.TANH R152, R152 ;  /* 0x0000009800987308 */ /* 0x000e620000002400 */
[----:B--2---:R-:W-:Y:S02]  /*5c30*/  FSEL R211, R215, -INF , P1 ;  /* 0xff800000d7d37808 */ /* 0x004fe40000800000 */
[----:B------:R-:W-:Y:S02]  /*5c40*/  ISETP.GT.AND P1, PT, R214, 0x30, PT ;  /* 0x00000030d600780c */ /* 0x000fe40003f24270 */
[----:B------:R-:W-:-:S03]  /*5c50*/  FMNMX.FTZ R171, R211, R190, !PT ;  /* 0x000000bed3ab7209 */ /* 0x000fc60007810000 */
[----:B------:R-:W2:Y:S01]  /*5c60*/  MUFU.TANH R153, R153 ;  /* 0x0000009900997308 */ /* 0x000ea20000002400 */
[----:B0-----:R-:W-:Y:S02]  /*5c70*/  FSEL R212, R212, -INF , P3 ;  /* 0xff800000d4d47808 */ /* 0x001fe40001800000 */
[----:B------:R-:W-:Y:S02]  /*5c80*/  ISETP.GT.AND P3, PT, R214, 0x31, PT ;  /* 0x00000031d600780c */ /* 0x000fe40003f64270 */
[----:B------:R-:W-:-:S03]  /*5c90*/  FMNMX.FTZ R171, R212, R171, !PT ;  /* 0x000000abd4ab7209 */ /* 0x000fc60007810000 */
[----:B------:R-:W0:Y:S01]  /*5ca0*/  MUFU.TANH R203, R203 ;  /* 0x000000cb00cb7308 */ /* 0x000e220000002400 */
[----:B-1----:R-:W-:Y:S02]  /*5cb0*/  FSEL R198, R152, -INF , P5 ;  /* 0xff80000098c67808 */ /* 0x002fe40002800000 */
[----:B------:R-:W-:Y:S02]  /*5cc0*/  FMNMX.FTZ R152, R156, R167, !PT ;  /* 0x000000a79c987209 */ /* 0x000fe40007810000 */
[----:B------:R-:W-:Y:S02]  /*5cd0*/  FMNMX.FTZ R176, R198, R171, !PT ;  /* 0x000000abc6b07209 */ /* 0x000fe40007810000 */
[----:B------:R-:W-:Y:S01]  /*5ce0*/  ISETP.GT.AND P5, PT, R214, 0x38, PT ;  /* 0x00000038d600780c */ /* 0x000fe20003fa4270 */
[----:B------:R-:W1:Y:S01]  /*5cf0*/  MUFU.TANH R204, R204 ;  /* 0x000000cc00cc7308 */ /* 0x000e620000002400 */
[----:B--2---:R-:W-:Y:S02]  /*5d00*/  FSEL R199, R153, -INF , P6 ;  /* 0xff80000099c77808 */ /* 0x004fe40003000000 */
[----:B------:R-:W-:-:S02]  /*5d10*/  FMNMX.FTZ R153, R205, R152, !PT ;  /* 0x00000098cd997209 */ /* 0x000fc40007810000 */
[----:B------:R-:W-:Y:S02]  /*5d20*/  FMNMX.FTZ R176, R199, R176, !PT ;  /* 0x000000b0c7b07209 */ /* 0x000fe40007810000 */
[----:B------:R-:W-:Y:S01]  /*5d30*/  FMNMX.FTZ R152, R206, R153, !PT ;  /* 0x00000099ce987209 */ /* 0x000fe20007810000 */
[----:B------:R-:W2:Y:S01]  /*5d40*/  MUFU.TANH R154, R154 ;  /* 0x0000009a009a7308 */ /* 0x000ea20000002400 */
[----:B0-----:R-:W-:Y:S02]  /*5d50*/  FSEL R203, R203, -INF , P4 ;  /* 0xff800000cbcb7808 */ /* 0x001fe40002000000 */
[----:B------:R-:W-:Y:S02]  /*5d60*/  FMNMX.FTZ R153, R207, R152, !PT ;  /* 0x00000098cf997209 */ /* 0x000fe40007810000 */
[----:B------:R-:W-:Y:S02]  /*5d70*/  FMNMX.FTZ R167, R203, R176, !PT ;  /* 0x000000b0cba77209 */ /* 0x000fe40007810000 */
[----:B------:R-:W-:Y:S01]  /*5d80*/  FMNMX.FTZ R153, R208, R153, !PT ;  /* 0x00000099d0997209 */ /* 0x000fe20007810000 */
[----:B------:R-:W0:Y:S01]  /*5d90*/  MUFU.TANH R162, R162 ;  /* 0x000000a200a27308 */ /* 0x000e220000002400 */
[----:B-1----:R-:W-:-:S02]  /*5da0*/  FSEL R204, R204, -INF , P2 ;  /* 0xff800000cccc7808 */ /* 0x002fc40001000000 */
        /* <DEDUP_REMOVED lines=8> */
[----:B------:R-:W2:Y:S01]  /*5e30*/  MUFU.TANH R165, R165 ;  /* 0x000000a500a57308 */ /* 0x000ea20000002400 */
[----:B0-----:R-:W-:Y:S02]  /*5e40*/  FSEL R191, R162, -INF , P3 ;  /* 0xff800000a2bf7808 */ /* 0x001fe40001800000 */
[----:B------:R-:W-:Y:S02]  /*5e50*/  ISETP.GT.AND P1, PT, R214, 0x48, PT ;  /* 0x00000048d600780c */ /* 0x000fe40003f24270 */
[----:B------:R-:W-:Y:S02]  /*5e60*/  FMNMX.FTZ R167, R191, R152, !PT ;  /* 0x00000098bfa77209 */ /* 0x000fe40007810000 */
[----:B------:R-:W-:Y:S01]  /*5e70*/  FMNMX.FTZ R152, R194, R153, !PT ;  /* 0x00000099c2987209 */ /* 0x000fe20007810000 */
[----:B------:R-:W0:Y:S01]  /*5e80*/  MUFU.TANH R179, R179 ;  /* 0x000000b300b37308 */ /* 0x000e220000002400 */
[----:B-1----:R-:W-:-:S02]  /*5e90*/  FSEL R192, R164, -INF , P5 ;  /* 0xff800000a4c07808 */ /* 0x002fc40002800000 */
[----:B------:R-:W-:Y:S02]  /*5ea0*/  FMNMX.FTZ R152, R195, R152, !PT ;  /* 0x00000098c3987209 */ /* 0x000fe40007810000 */
[----:B------:R-:W-:Y:S02]  /*5eb0*/  FMNMX.FTZ R154, R192, R167, !PT ;  /* 0x000000a7c09a7209 */ /* 0x000fe40007810000 */
[----:B------:R-:W-:Y:S01]  /*5ec0*/  FMNMX.FTZ R153, R197, R152, !PT ;  /* 0x00000098c5997209 */ /* 0x000fe20007810000 */
[----:B------:R-:W1:Y:S01]  /*5ed0*/  MUFU.TANH R180, R180 ;  /* 0x000000b400b47308 */ /* 0x000e620000002400 */
[----:B--2---:R-:W-:Y:S02]  /*5ee0*/  FSEL R193, R165, -INF , P6 ;  /* 0xff800000a5c17808 */ /* 0x004fe40003000000 */
[----:B------:R-:W-:Y:S02]  /*5ef0*/  FMNMX.FTZ R153, R188, R153, !PT ;  /* 0x00000099bc997209 */ /* 0x000fe40007810000 */
[----:B------:R-:W-:-:S02]  /*5f00*/  FMNMX.FTZ R154, R193, R154, !PT ;  /* 0x0000009ac19a7209 */ /* 0x000fc40007810000 */
[----:B------:R-:W-:Y:S01]  /*5f10*/  ISETP.GT.AND P3, PT, R214, 0x49, PT ;  /* 0x00000049d600780c */ /* 0x000fe20003f64270 */
[----:B------:R-:W2:Y:S01]  /*5f20*/  MUFU.TANH R181, R181 ;  /* 0x000000b500b57308 */ /* 0x000ea20000002400 */
[----:B0-----:R-:W-:Y:S02]  /*5f30*/  FSEL R179, R179, -INF , P4 ;  /* 0xff800000b3b37808 */ /* 0x001fe40002000000 */
[----:B------:R-:W-:Y:S02]  /*5f40*/  FMNMX.FTZ R152, R186, R153, !PT ;  /* 0x00000099ba987209 */ /* 0x000fe40007810000 */
[----:B------:R-:W-:Y:S02]  /*5f50*/  FMNMX.FTZ R165, R179, R154, !PT ;  /* 0x0000009ab3a57209 */ /* 0x000fe40007810000 */
[----:B------:R-:W-:Y:S01]  /*5f60*/  FMNMX.FTZ R152, R187, R152, !PT ;  /* 0x00000098bb987209 */ /* 0x000fe20007810000 */
[----:B------:R-:W0:Y:S01]  /*5f70*/  MUFU.TANH R182, R182 ;  /* 0x000000b600b67308 */ /* 0x000e220000002400 */
[----:B-1----:R-:W-:-:S02]  /*5f80*/  FSEL R180, R180, -INF , P2 ;  /* 0xff800000b4b47808 */ /* 0x002fc40001000000 */
[----:B------:R-:W-:Y:S02]  /*5f90*/  ISETP.GT.AND P5, PT, R214, 0x50, PT ;  /* 0x00000050d600780c */ /* 0x000fe40003fa4270 */
        /* <DEDUP_REMOVED lines=19> */
[----:B------:R-:W-:Y:S02]  /*60d0*/  ISETP.GT.AND P5, PT, R166, 0x49, PT ;  /* 0x00000049a600780c */ /* 0x000fe40003fa4270 */
[----:B------:R-:W-:-:S02]  /*60e0*/  ISETP.GT.AND P4, PT, R214, 0x58, PT ;  /* 0x00000058d600780c */ /* 0x000fc40003f84270 */
[----:B------:R-:W-:Y:S01]  /*60f0*/  FMNMX.FTZ R154, R168, R165, !PT ;  /* 0x000000a5a89a7209 */ /* 0x000fe20007810000 */
[----:B------:R-:W2:Y:S01]  /*6100*/  MUFU.TANH R171, R213 ;  /* 0x000000d500ab7308 */ /* 0x000ea20000002400 */
[----:B0-----:R-:W-:-:S04]  /*6110*/  FSEL R184, R184, -INF , P3 ;  /* 0xff800000b8b87808 */ /* 0x001fc80001800000 */
[----:B------:R-:W-:-:S03]  /*6120*/  FMNMX.FTZ R152, R184, R153, !PT ;  /* 0x00000099b8987209 */ /* 0x000fc60007810000 */
[----:B------:R-:W0:Y:S01]  /*6130*/  MUFU.TANH R172, R172 ;  /* 0x000000ac00ac7308 */ /* 0x000e220000002400 */
[----:B-1----:R-:W-:-:S04]  /*6140*/  FSEL R185, R185, -INF , P5 ;  /* 0xff800000b9b97808 */ /* 0x002fc80002800000 */
[----:B------:R-:W-:-:S03]  /*6150*/  FMNMX.FTZ R153, R185, R152, !PT ;  /* 0x00000098b9997209 */ /* 0x000fc60007810000 */
[----:B------:R-:W1:Y:S01]  /*6160*/  MUFU.TANH R173, R173 ;  /* 0x000000ad00ad7308 */ /* 0x000e620000002400 */
[----:B--2---:R-:W-:Y:S01]  /*6170*/  FSEL R171, R171, -INF , P2 ;  /* 0xff800000abab7808 */ /* 0x004fe20001000000 */
[----:B------:R2:W-:Y:S01]  /*6180*/  BAR.SYNC.DEFER_BLOCKING R224, 0x100 ;  /* 0x000400e00000751d */ /* 0x0005e20000010000 */
[----:B------:R-:W-:-:S05]  /*6190*/  ISETP.GT.AND P2, PT, R166, 0x51, PT ;  /* 0x00000051a600780c */ /* 0x000fca0003f44270 */
[----:B------:R-:W3:Y:S01]  /*61a0*/  MUFU.TANH R169, R169 ;  /* 0x000000a900a97308 */ /* 0x000ee20000002400 */
[----:B0-----:R-:W-:Y:S02]  /*61b0*/  FSEL R172, R172, -INF , P1 ;  /* 0xff800000acac7808 */ /* 0x001fe40000800000 */
[----:B------:R-:W-:Y:S02]  /*61c0*/  ISETP.GT.AND P1, PT, R166, 0x58, PT ;  /* 0x00000058a600780c */ /* 0x000fe40003f24270 */
[----:B------:R-:W-:-:S03]  /*61d0*/  FMNMX.FTZ R152, R172, R153, !PT ;  /* 0x00000099ac987209 */ /* 0x000fc60007810000 */
[----:B------:R-:W0:Y:S01]  /*61e0*/  MUFU.TANH R174, R174 ;  /* 0x000000ae00ae7308 */ /* 0x000e220000002400 */
[----:B-1----:R-:W-:Y:S02]  /*61f0*/  FSEL R173, R173, -INF , P2 ;  /* 0xff800000adad7808 */ /* 0x002fe40001000000 */
[----:B------:R-:W-:Y:S02]  /*6200*/  ISETP.GT.AND P2, PT, R166, 0x59, PT ;  /* 0x00000059a600780c */ /* 0x000fe40003f44270 */
[----:B------:R-:W-:-:S03]  /*6210*/  FMNMX.FTZ R153, R173, R152, !PT ;  /* 0x00000098ad997209 */ /* 0x000fc60007810000 */
[----:B------:R-:W1:Y:S01]  /*6220*/  MUFU.TANH R175, R175 ;  /* 0x000000af00af7308 */ /* 0x000e620000002400 */
[----:B---3--:R-:W-:-:S04]  /*6230*/  FSEL R169, R169, -INF , P6 ;  /* 0xff800000a9a97808 */ /* 0x008fc80003000000 */
[----:B------:R-:W-:-:S03]  /*6240*/  FMNMX.FTZ R165, R169, R154, !PT ;  /* 0x0000009aa9a57209 */ /* 0x000fc60007810000 */
[----:B------:R-:W3:Y:S01]  /*6250*/  MUFU.TANH R170, R170 ;  /* 0x000000aa00aa7308 */ /* 0x000ee20000002400 */
[----:B0-----:R-:W-:-:S04]  /*6260*/  FSEL R174, R174, -INF , P1 ;  /* 0xff800000aeae7808 */ /* 0x001fc80000800000 */
[----:B------:R-:W-:Y:S02]  /*6270*/  FMNMX.FTZ R152, R174, R153, !PT ;  /* 0x00000099ae987209 */ /* 0x000fe40007810000 */
[----:B-1----:R-:W-:-:S04]  /*6280*/  FSEL R175, R175, -INF , P2 ;  /* 0xff800000afaf7808 */ /* 0x002fc80001000000 */
[----:B------:R-:W-:Y:S02]  /*6290*/  FMNMX.FTZ R152, R175, R152, !PT ;  /* 0x00000098af987209 */ /* 0x000fe40007810000 */
[----:B---3--:R-:W-:-:S03]  /*62a0*/  FSEL R170, R170, -INF , P4 ;  /* 0xff800000aaaa7808 */ /* 0x008fc60002000000 */
[----:B------:R-:W0:Y:S01]  /*62b0*/  SHFL.BFLY PT, R153, R152, 0x2, 0x1f ;  /* 0x0c401f0098997f89 */ /* 0x000e2200000e0000 */
[----:B------:R-:W-:-:S04]  /*62c0*/  FMNMX.FTZ R154, R170, R165, !PT ;  /* 0x000000a5aa9a7209 */ /* 0x000fc80007810000 */
[----:B------:R-:W-:-:S05]  /*62d0*/  FMNMX.FTZ R154, R171, R154, !PT ;  /* 0x0000009aab9a7209 */ /* 0x000fca0007810000 */
[----:B------:R-:W1:Y:S01]  /*62e0*/  SHFL.BFLY PT, R165, R154, 0x2, 0x1f ;  /* 0x0c401f009aa57f89 */ /* 0x000e6200000e0000 */
[----:B0-----:R-:W-:Y:S02]  /*62f0*/  FMNMX.FTZ R162, R152, R153, !PT ;  /* 0x0000009998a27209 */ /* 0x001fe40007810000 */
[----:B-1----:R-:W-:-:S03]  /*6300*/  FMNMX.FTZ R164, R154, R165, !PT ;  /* 0x000000a59aa47209 */ /* 0x002fc60007810000 */
[----:B------:R-:W0:Y:S04]  /*6310*/  SHFL.BFLY PT, R165, R162, 0x1, 0x1f ;  /* 0x0c201f00a2a57f89 */ /* 0x000e2800000e0000 */
[----:B------:R-:W1:Y:S01]  /*6320*/  SHFL.BFLY PT, R167, R164, 0x1, 0x1f ;  /* 0x0c201f00a4a77f89 */ /* 0x000e6200000e0000 */
[----:B0-----:R-:W-:-:S04]  /*6330*/  FMNMX.FTZ R152, R162, R165, !PT ;  /* 0x000000a5a2987209 */ /* 0x001fc80007810000 */
[C---:B------:R-:W-:Y:S01]  /*6340*/  FSETP.NEU.FTZ.AND P1, PT, R152.reuse, -INF , PT ;  /* 0xff8000009800780b */ /* 0x040fe20003f3d000 */
[----:B------:R-:W-:Y:S01]  /*6350*/  FMUL.FTZ R177, R152, UR10 ;  /* 0x0000000a98b17c20 */ /* 0x000fe20008410000 */
[----:B-1----:R-:W-:-:S04]  /*6360*/  FMNMX.FTZ R153, R164, R167, !PT ;  /* 0x000000a7a4997209 */ /* 0x002fc80007810000 */
[----:B------:R-:W-:Y:S01]  /*6370*/  FSEL R177, R177, RZ, P1 ;  /* 0x000000ffb1b17208 */ /* 0x000fe20000800000 */
[C---:B------:R-:W-:Y:S01]  /*6380*/  FMUL.FTZ R176, R153.reuse, UR10 ;  /* 0x0000000a99b07c20 */ /* 0x040fe20008410000 */
[----:B------:R-:W-:-:S03]  /*6390*/  FSETP.NEU.FTZ.AND P2, PT, R153, -INF , PT ;  /* 0xff8000009900780b */ /* 0x000fc60003f5d000 */
[--C-:B------:R-:W-:Y:S01]  /*63a0*/  FFMA.FTZ R164, R157, UR10, -R177.reuse ;  /* 0x0000000a9da47c23 */ /* 0x100fe200080108b1 */
[--C-:B------:R-:W-:Y:S01]  /*63b0*/  FFMA.FTZ R165, R156, UR10, -R177.reuse ;  /* 0x0000000a9ca57c23 */ /* 0x100fe200080108b1 */
[----:B------:R-:W-:Y:S01]  /*63c0*/  FSEL R157, R152, RZ, P1 ;  /* 0x000000ff989d7208 */ /* 0x000fe20000800000 */
[--C-:B------:R-:W-:Y:S01]  /*63d0*/  FFMA.FTZ R162, R159, UR10, -R177.reuse ;  /* 0x0000000a9fa27c23 */ /* 0x100fe200080108b1 */
[----:B------:R-:W-:Y:S01]  /*63e0*/  FSEL R156, R153, RZ, P2 ;  /* 0x000000ff999c7208 */ /* 0x000fe20001000000 */
[----:B------:R-:W-:Y:S01]  /*63f0*/  FFMA.FTZ R205, R205, UR10, -R177 ;  /* 0x0000000acdcd7c23 */ /* 0x000fe200080108b1 */
[----:B------:R-:W-:Y:S01]  /*6400*/  FSEL R176, R176, RZ, P2 ;  /* 0x000000ffb0b07208 */ /* 0x000fe20001000000 */
[----:B------:R-:W-:Y:S01]  /*6410*/  FADD.FTZ R157, -R157, R202 ;  /* 0x000000ca9d9d7221 */ /* 0x000fe20000010100 */
[----:B------:R-:W-:Y:S01]  /*6420*/  MUFU.EX2 R164, R164 ;  /* 0x000000a400a47308 */ /* 0x000fe20000000800 */
[----:B------:R-:W-:Y:S01]  /*6430*/  FADD.FTZ R156, -R156, R201 ;  /* 0x000000c99c9c7221 */ /* 0x000fe20000010100 */
[--C-:B------:R-:W-:Y:S01]  /*6440*/  FFMA.FTZ R206, R206, UR10, -R177.reuse ;  /* 0x0000000acece7c23 */ /* 0x100fe200080108b1 */
[----:B------:R-:W-:Y:S01]  /*6450*/  FMUL.FTZ R166, R157, UR10 ;  /* 0x0000000a9da67c20 */ /* 0x000fe20008410000 */
[--C-:B------:R-:W-:Y:S01]  /*6460*/  FFMA.FTZ R154, R163, UR10, -R176.reuse ;  /* 0x0000000aa39a7c23 */ /* 0x100fe200080108b0 */
[----:B------:R-:W-:Y:S01]  /*6470*/  FMUL.FTZ R167, R156, UR10 ;  /* 0x0000000a9ca77c20 */ /* 0x000fe20008410000 */
        /* <DEDUP_REMOVED lines=21> */
[-C--:B0-----:R-:W-:Y:S01]  /*65d0*/  FMUL.FTZ R24, R24, R166.reuse ;  /* 0x000000a618187220 */ /* 0x081fe20000410000 */
[-C--:B------:R-:W-:Y:S01]  /*65e0*/  FMUL.FTZ R25, R25, R166.reuse ;  /* 0x000000a619197220 */ /* 0x080fe20000410000 */
        /* <DEDUP_REMOVED lines=132> */
[----:B0-----:R-:W-:Y:S01]  /*6e30*/  F2FP.BF16.F32.PACK_AB R157, R155, R154 ;  /* 0x0000009a9b9d723e */ /* 0x001fe200000010ff */
[----:B------:R-:W-:Y:S01]  /*6e40*/  MUFU.EX2 R201, R201 ;  /* 0x000000c900c97308 */ /* 0x000fe20000000800 */
[----:B---3--:R-:W-:Y:S01]  /*6e50*/  F2FP.BF16.F32.PACK_AB R159, R161, R160 ;  /* 0x000000a0a19f723e */ /* 0x008fe200000010ff */
[--C-:B------:R-:W-:Y:S01]  /*6e60*/  FFMA.FTZ R197, R186, UR10, -R177.reuse ;  /* 0x0000000abac57c23 */ /* 0x100fe200080108b1 */
[----:B----4-:R-:W-:Y:S01]  /*6e70*/  F2FP.BF16.F32.PACK_AB R156, R163, R162 ;  /* 0x000000a2a39c723e */ /* 0x010fe200000010ff */
[--C-:B------:R-:W-:Y:S01]  /*6e80*/  FFMA.FTZ R186, R187, UR10, -R177.reuse ;  /* 0x0000000abbba7c23 */ /* 0x100fe200080108b1 */
[----:B-----5:R-:W-:Y:S01]  /*6e90*/  F2FP.BF16.F32.PACK_AB R158, R165, R164 ;  /* 0x000000a4a59e723e */ /* 0x020fe200000010ff */
[--C-:B------:R-:W-:Y:S01]  /*6ea0*/  FFMA.FTZ R187, R189, UR10, -R177.reuse ;  /* 0x0000000abdbb7c23 */ /* 0x100fe200080108b1 */
[--C-:B------:R-:W-:Y:S01]  /*6eb0*/  FFMA.FTZ R190, R190, UR10, -R176.reuse ;  /* 0x0000000abebe7c23 */ /* 0x100fe200080108b0 */
[----:B------:R-:W-:Y:S01]  /*6ec0*/  MUFU.EX2 R202, R202 ;  /* 0x000000ca00ca7308 */ /* 0x000fe20000000800 */
[----:B------:R-:W-:Y:S01]  /*6ed0*/  WARPGROUP.ARRIVE ;  /* 0x00000000000079c5 */ /* 0x000fe20000000000 */
[--C-:B------:R-:W-:Y:S01]  /*6ee0*/  FFMA.FTZ R191, R191, UR10, -R176.reuse ;  /* 0x0000000abfbf7c23 */ /* 0x100fe200080108b0 */
[--C-:B------:R-:W-:Y:S01]  /*6ef0*/  FFMA.FTZ R192, R192, UR10, -R176.reuse ;  /* 0x0000000ac0c07c23 */ /* 0x100fe200080108b0 */
[--C-:B------:R-:W-:Y:S01]  /*6f00*/  FFMA.FTZ R188, R188, UR10, -R177.reuse ;  /* 0x0000000abcbc7c23 */ /* 0x100fe200080108b1 */
[--C-:B------:R-:W-:Y:S01]  /*6f10*/  FFMA.FTZ R189, R193, UR10, -R176.reuse ;  /* 0x0000000ac1bd7c23 */ /* 0x100fe200080108b0 */
[--C-:B------:R-:W-:Y:S01]  /*6f20*/  FFMA.FTZ R179, R179, UR10, -R176.reuse ;  /* 0x0000000ab3b37c23 */ /* 0x100fe200080108b0 */
[----:B------:R-:W-:Y:S01]  /*6f30*/  HGMMA.64x256x16.F32.BF16 R24, R156, gdesc[UR12].tnspB, R24, gsb0 ;  /* 0x43e0000c9c187df0 */ /* 0x000fe20008001818 */
[----:B------:R-:W-:Y:S01]  /*6f40*/  MUFU.EX2 R209, R209 ;  /* 0x000000d100d17308 */ /* 0x000fe20000000800 */
[----:B------:R-:W-:Y:S01]  /*6f50*/  UIADD3 UR14, UR6, 0x80, URZ ;  /* 0x00000080060e7890 */ /* 0x000fe2000fffe03f */
[--C-:B------:R-:W-:Y:S01]  /*6f60*/  FFMA.FTZ R180, R180, UR10, -R176.reuse ;  /* 0x0000000ab4b47c23 */ /* 0x100fe200080108b0 */
[----:B------:R-:W-:Y:S01]  /*6f70*/  UMOV UR15, 0x40000040 ;  /* 0x40000040000f7882 */ /* 0x000fe20000000000 */
        /* <DEDUP_REMOVED lines=14> */
[----:B------:R-:W-:Y:S01]  /*7060*/  FFMA.FTZ R175, R175, UR10, -R177 ;  /* 0x0000000aafaf7c23 */ /* 0x000fe200080108b1 */
[----:B------:R-:W-:Y:S01]  /*7070*/  FFMA.FTZ R171, R171, UR10, -R176 ;  /* 0x0000000aabab7c23 */ /* 0x000fe200080108b0 */
[----:B------:R-:W-:Y:S01]  /*7080*/  FFMA.FTZ R4, R167, R4, R154 ;  /* 0x00000004a7047223 */ /* 0x000fe2000001009a */
[----:B------:R-:W-:-:S03]  /*7090*/  FFMA.FTZ R0, R166, R0, R162 ;  /* 0x00000000a6007223 */ /* 0x000fc600000100a2 */
[----:B------:R-:W-:Y:S01]  /*70a0*/  MUFU.EX2 R207, R207 ;  /* 0x000000cf00cf7308 */ /* 0x000fe20000000800 */
[----:B------:R-:W-:Y:S01]  /*70b0*/  FADD.FTZ R155, R155, R4 ;  /* 0x000000049b9b7221 */ /* 0x000fe20000010000 */
[----:B------:R-:W-:-:S03]  /*70c0*/  FADD.FTZ R163, R163, R0 ;  /* 0x00000000a3a37221 */ /* 0x000fc60000010000 */
[----:B------:R-:W-:Y:S01]  /*70d0*/  FADD.FTZ R160, R160, R155 ;  /* 0x0000009ba0a07221 */ /* 0x000fe20000010000 */
[----:B------:R-:W-:Y:S02]  /*70e0*/  FADD.FTZ R164, R164, R163 ;  /* 0x000000a3a4a47221 */ /* 0x000fe40000010000 */
[----:B------:R-:W1:Y:S01]  /*70f0*/  MUFU.EX2 R208, R208 ;  /* 0x000000d000d07308 */ /* 0x000e620000000800 */
[----:B------:R-:W-:Y:S01]  /*7100*/  FADD.FTZ R160, R161, R160 ;  /* 0x000000a0a1a07221 */ /* 0x000fe20000010000 */
[----:B------:R-:W-:-:S06]  /*7110*/  FADD.FTZ R164, R165, R164 ;  /* 0x000000a4a5a47221 */ /* 0x000fcc0000010000 */
[----:B------:R-:W3:Y:S08]  /*7120*/  MUFU.EX2 R210, R210 ;  /* 0x000000d200d27308 */ /* 0x000ef00000000800 */
[----:B------:R-:W-:Y:S08]  /*7130*/  MUFU.EX2 R198, R198 ;  /* 0x000000c600c67308 */ /* 0x000ff00000000800 */
[----:B------:R-:W-:Y:S08]  /*7140*/  MUFU.EX2 R199, R199 ;  /* 0x000000c700c77308 */ /* 0x000ff00000000800 */
[----:B------:R-:W-:Y:S08]  /*7150*/  MUFU.EX2 R203, R203 ;  /* 0x000000cb00cb7308 */ /* 0x000ff00000000800 */
[----:B------:R-:W-:Y:S08]  /*7160*/  MUFU.EX2 R196, R196 ;  /* 0x000000c400c47308 */ /* 0x000ff00000000800 */
[----:B------:R-:W4:Y:S08]  /*7170*/  MUFU.EX2 R211, R211 ;  /* 0x000000d300d37308 */ /* 0x000f300000000800 */
[----:B------:R-:W-:Y:S08]  /*7180*/  MUFU.EX2 R194, R194 ;  /* 0x000000c200c27308 */ /* 0x000ff00000000800 */
[----:B------:R-:W5:Y:S08]  /*7190*/  MUFU.EX2 R195, R195 ;  /* 0x000000c300c37308 */ /* 0x000f700000000800 */
[----:B------:R-:W2:Y:S08]  /*71a0*/  MUFU.EX2 R204, R204 ;  /* 0x000000cc00cc7308 */ /* 0x000eb00000000800 */
[----:B------:R-:W-:Y:S08]  /*71b0*/  MUFU.EX2 R190, R190 ;  /* 0x000000be00be7308 */ /* 0x000ff00000000800 */
[----:B------:R-:W-:Y:S08]  /*71c0*/  MUFU.EX2 R191, R191 ;  /* 0x000000bf00bf7308 */ /* 0x000ff00000000800 */
[----:B------:R-:W-:Y:S08]  /*71d0*/  MUFU.EX2 R192, R192 ;  /* 0x000000c000c07308 */ /* 0x000ff00000000800 */
[----:B------:R-:W-:Y:S08]  /*71e0*/  MUFU.EX2 R188, R188 ;  /* 0x000000bc00bc7308 */ /* 0x000ff00000000800 */
[----:B------:R-:W2:Y:S08]  /*71f0*/  MUFU.EX2 R197, R197 ;  /* 0x000000c500c57308 */ /* 0x000eb00000000800 */
[----:B------:R-:W-:Y:S08]  /*7200*/  MUFU.EX2 R186, R186 ;  /* 0x000000ba00ba7308 */ /* 0x000ff00000000800 */
[----:B------:R-:W2:Y:S08]  /*7210*/  MUFU.EX2 R187, R187 ;  /* 0x000000bb00bb7308 */ /* 0x000eb00000000800 */
        /* <DEDUP_REMOVED lines=12> */
[----:B------:R-:W-:Y:S01]  /*72e0*/  MUFU.EX2 R172, R172 ;  /* 0x000000ac00ac7308 */ /* 0x000fe20000000800 */
[----:B------:R-:W-:-:S02]  /*72f0*/  WARPGROUP.DEPBAR.LE gsb0, 0x0 ;  /* 0x00008000000079c5 */ /* 0x000fc40000010000 */
[----:B0-----:R-:W-:-:S05]  /*7300*/  F2FP.BF16.F32.PACK_AB R156, R206, R205 ;  /* 0x000000cdce9c723e */ /* 0x001fca00000010ff */
[----:B------:R-:W0:Y:S01]  /*7310*/  MUFU.EX2 R173, R173 ;  /* 0x000000ad00ad7308 */ /* 0x000e220000000800 */
[----:B------:R-:W-:Y:S01]  /*7320*/  F2FP.BF16.F32.PACK_AB R157, R202, R201 ;  /* 0x000000c9ca9d723e */ /* 0x000fe200000010ff */
[----:B------:R-:W-:Y:S01]  /*7330*/  FADD.FTZ R201, R201, R160 ;  /* 0x000000a0c9c97221 */ /* 0x000fe20000010000 */
[----:B-1----:R-:W-:Y:S01]  /*7340*/  F2FP.BF16.F32.PACK_AB R158, R208, R207 ;  /* 0x000000cfd09e723e */ /* 0x002fe200000010ff */
[----:B------:R-:W-:Y:S01]  /*7350*/  FADD.FTZ R205, R205, R164 ;  /* 0x000000a4cdcd7221 */ /* 0x000fe20000010000 */
[----:B---3--:R-:W-:Y:S01]  /*7360*/  F2FP.BF16.F32.PACK_AB R159, R210, R209 ;  /* 0x000000d1d29f723e */ /* 0x008fe200000010ff */
        /* <DEDUP_REMOVED lines=8> */
[----:B------:R-:W1:Y:S01]  /*73f0*/  MUFU.EX2 R175, R175 ;  /* 0x000000af00af7308 */ /* 0x000e620000000800 */
[----:B------:R-:W-:Y:S01]  /*7400*/  UMOV UR15, 0x40000040 ;  /* 0x40000040000f7882 */ /* 0x000fe20000000000 */
[----:B------:R-:W-:Y:S01]  /*7410*/  FADD.FTZ R209, R210, R209 ;  /* 0x000000d1d2d17221 */ /* 0x000fe20000010000 */
[----:B------:R-:W-:-:S05]  /*7420*/  FADD.FTZ R207, R208, R207 ;  /* 0x000000cfd0cf7221 */ /* 0x000fca0000010000 */
[----:B------:R-:W3:Y:S01]  /*7430*/  MUFU.EX2 R171, R171 ;  /* 0x000000ab00ab7308 */ /* 0x000ee20000000800 */
[----:B------:R-:W-:Y:S02]  /*7440*/  WARPGROUP.DEPBAR.LE gsb0, 0x0 ;  /* 0x00008000000079c5 */ /* 0x000fe40000010000 */
[----:B----4-:R-:W-:Y:S01]  /*7450*/  F2FP.BF16.F32.PACK_AB R156, R211, R196 ;  /* 0x000000c4d39c723e */ /* 0x010fe200000010ff */
[----:B------:R-:W-:Y:S01]  /*7460*/  FADD.FTZ R196, R196, R207 ;  /* 0x000000cfc4c47221 */ /* 0x000fe20000010000 */
[----:B------:R-:W-:Y:S01]  /*7470*/  F2FP.BF16.F32.PACK_AB R157, R199, R198 ;  /* 0x000000c6c79d723e */ /* 0x000fe200000010ff */
[----:B------:R-:W-:Y:S01]  /*7480*/  FADD.FTZ R198, R198, R209 ;  /* 0x000000d1c6c67221 */ /* 0x000fe20000010000 */
[----:B-----5:R-:W-:Y:S01]  /*7490*/  F2FP.BF16.F32.PACK_AB R158, R195, R194 ;  /* 0x000000c2c39e723e */ /* 0x020fe200000010ff */
[----:B------:R-:W-:Y:S01]  /*74a0*/  FADD.FTZ R211, R211, R196 ;  /* 0x000000c4d3d37221 */ /* 0x000fe20000010000 */
[----:B--2---:R-:W-:Y:S01]  /*74b0*/  F2FP.BF16.F32.PACK_AB R159, R204, R203 ;  /* 0x000000cbcc9f723e */ /* 0x004fe200000010ff */
[----:B------:R-:W-:-:S02]  /*74c0*/  FADD.FTZ R198, R199, R198 ;  /* 0x000000c6c7c67221 */ /* 0x000fc40000010000 */
[----:B------:R-:W-:Y:S01]  /*74d0*/  FADD.FTZ R194, R194, R211 ;  /* 0x000000d3c2c27221 */ /* 0x000fe20000010000 */
[----:B------:R-:W-:Y:S01]  /*74e0*/  WARPGROUP.ARRIVE ;  /* 0x00000000000079c5 */ /* 0x000fe20000000000 */
[----:B------:R-:W-:Y:S02]  /*74f0*/  FADD.FTZ R203, R203, R198 ;  /* 0x000000c6cbcb7221 */ /* 0x000fe40000010000 */
[----:B------:R-:W-:Y:S02]  /*7500*/  FADD.FTZ R195, R195, R194 ;  /* 0x000000c2c3c37221 */ /* 0x000fe40000010000 */
[----:B------:R-:W-:Y:S01]  /*7510*/  FADD.FTZ R203, R204, R203 ;  /* 0x000000cbcccb7221 */ /* 0x000fe20000010000 */
[----:B------:R-:W-:Y:S01]  /*7520*/  HGMMA.64x256x16.F32.BF16 R24, R156, gdesc[UR12].tnspB, R24, gsb0 ;  /* 0x43e0000c9c187df0 */ /* 0x000fe20008001818 */
[----:B------:R-:W-:Y:S01]  /*7530*/  UIADD3 UR14, UR6, 0x180, URZ ;  /* 0x00000180060e7890 */ /* 0x000fe2000fffe03f */
[----:B------:R-:W-:Y:S01]  /*7540*/  UMOV UR15, 0x40000040 ;  /* 0x40000040000f7882 */ /* 0x000fe20000000000 */
[----:B------:R-:W-:-:S02]  /*7550*/  WARPGROUP.DEPBAR.LE gsb0, 0x0 ;  /* 0x00008000000079c5 */ /* 0x000fc40000010000 */
[----:B------:R-:W-:Y:S01]  /*7560*/  F2FP.BF16.F32.PACK_AB R156, R197, R188 ;  /* 0x000000bcc59c723e */ /* 0x000fe200000010ff */
[----:B------:R-:W-:Y:S01]  /*7570*/  FADD.FTZ R188, R188, R195 ;  /* 0x000000c3bcbc7221 */ /* 0x000fe20000010000 */
[----:B------:R-:W-:Y:S01]  /*7580*/  F2FP.BF16.F32.PACK_AB R157, R191, R190 ;  /* 0x000000bebf9d723e */ /* 0x000fe200000010ff */
[----:B------:R-:W-:Y:S01]  /*7590*/  FADD.FTZ R190, R190, R203 ;  /* 0x000000cbbebe7221 */ /* 0x000fe20000010000 */
[----:B------:R-:W-:Y:S01]  /*75a0*/  F2FP.BF16.F32.PACK_AB R158, R187, R186 ;  /* 0x000000babb9e723e */ /* 0x000fe200000010ff */
[----:B------:R-:W-:Y:S01]  /*75b0*/  FADD.FTZ R197, R197, R188 ;  /* 0x000000bcc5c57221 */ /* 0x000fe20000010000 */
[----:B------:R-:W-:Y:S01]  /*75c0*/  F2FP.BF16.F32.PACK_AB R159, R189, R192 ;  /* 0x000000c0bd9f723e */ /* 0x000fe200000010ff */
[----:B------:R-:W-:Y:S02]  /*75d0*/  FADD.FTZ R191, R191, R190 ;  /* 0x000000bebfbf7221 */ /* 0x000fe40000010000 */
[----:B------:R-:W-:Y:S01]  /*75e0*/  FADD.FTZ R186, R186, R197 ;  /* 0x000000c5baba7221 */ /* 0x000fe20000010000 */
[----:B------:R-:W-:Y:S01]  /*75f0*/  WARPGROUP.ARRIVE ;  /* 0x00000000000079c5 */ /* 0x000fe20000000000 */
[----:B------:R-:W-:-:S02]  /*7600*/  FADD.FTZ R192, R192, R191 ;  /* 0x000000bfc0c07221 */ /* 0x000fc40000010000 */
        /* <DEDUP_REMOVED lines=23> */
[----:B0-----:R-:W-:Y:S01]  /*7780*/  F2FP.BF16.F32.PACK_AB R156, R173, R172 ;  /* 0x000000acad9c723e */ /* 0x001fe200000010ff */
[----:B------:R-:W-:Y:S01]  /*7790*/  FADD.FTZ R172, R172, R185 ;  /* 0x000000b9acac7221 */ /* 0x000fe20000010000 */
[----:B------:R-:W-:Y:S01]  /*77a0*/  F2FP.BF16.F32.PACK_AB R157, R169, R168 ;  /* 0x000000a8a99d723e */ /* 0x000fe200000010ff */
[----:B------:R-:W-:Y:S01]  /*77b0*/  FADD.FTZ R168, R168, R181 ;  /* 0x000000b5a8a87221 */ /* 0x000fe20000010000 */
[----:B-1----:R-:W-:Y:S01]  /*77c0*/  F2FP.BF16.F32.PACK_AB R158, R175, R174 ;  /* 0x000000aeaf9e723e */ /* 0x002fe200000010ff */
        /* <DEDUP_REMOVED lines=12> */
.L_x_4726:
[----:B------:R-:W0:Y:S01]  /*7890*/  S2UR UR6, SR_CgaCtaId ;  /* 0x00000000000679c3 */ /* 0x000e220000008800 */
[----:B------:R-:W-:Y:S01]  /*78a0*/  UISETP.GT.AND UP0, UPT, UR7, UR56, UPT ;  /* 0x000000380700728c */ /* 0x000fe2000bf04270 */
[----:B------:R-:W-:Y:S01]  /*78b0*/  IMAD.MOV.U32 R201, RZ, RZ, R153 ;  /* 0x000000ffffc97224 */ /* 0x000fe200078e0099 */
[----:B------:R-:W-:Y:S01]  /*78c0*/  UIADD3 UR5, UR5, 0x32460, URZ ;  /* 0x0003246005057890 */ /* 0x000fe2000fffe03f */
[----:B------:R-:W-:Y:S01]  /*78d0*/  MOV R202, R152 ;  /* 0x0000009800ca7202 */ /* 0x000fe20000000f00 */
[----:B------:R-:W-:Y:S02]  /*78e0*/  UIADD3 UR7, UR7, -0x1, URZ ;  /* 0xffffffff07077890 */ /* 0x000fe4000fffe03f */
[----:B------:R-:W-:Y:S01]  /*78f0*/  PLOP3.LUT P1, PT, PT, PT, UP0, 0x80, 0x0 ;  /* 0x000000000000781c */ /* 0x000fe20003f2f008 */
[----:B0-----:R-:W-:-:S09]  /*7900*/  UPRMT UR5, UR6, 0x654, UR5 ;  /* 0x0000065406057896 */ /* 0x001fd20008000005 */
[----:B------:R-:W-:Y:S03]  /*7910*/  SYNCS.ARRIVE.TRANS64.RED.A1T0 RZ, [UR5], RZ ;  /* 0x000000ffffff79a7 */ /* 0x000fe60008100405 */
[----:B------:R-:W-:Y:S05]  /*7920*/  @P1 BRA `(.L_x_4727) ;  /* 0xffffffcc00341947 */ /* 0x000fea000383ffff */
[----:B------:R-:W-:-:S05]  /*7930*/  UMOV UR38, UR7 ;  /* 0x0000000700267c82 */ /* 0x000fca0008000000 */
.L_x_4716:
[----:B------:R-:W-:-:S13]  /*7940*/  R2UR UR5, R223 ;  /* 0x00000000df0572ca */ /* 0x000fda00000e0000 */
[----:B------:R-:W-:-:S06]  /*7950*/  UISETP.GE.AND UP0, UPT, UR38, UR5, UPT ;  /* 0x000000052600728c */ /* 0x000fcc000bf06270 */
[----:B------:R-:W-:-:S13]  /*7960*/  PLOP3.LUT P1, PT, PT, PT, UP0, 0x80, 0x0 ;  /* 0x000000000000781c */ /* 0x000fda0003f2f008 */
[----:B------:R-:W-:Y:S05]  /*7970*/  @!P1 BRA `(.L_x_4728) ;  /* 0x0000002800409947 */ /* 0x000fea0003800000 */
[----:B------:R-:W-:Y:S01]  /*7980*/  IMAD.MOV.U32 R201, RZ, RZ, R153 ;  /* 0x000000ffffc97224 */ /* 0x000fe200078e0099 */
[----:B------:R-:W-:Y:S01]  /*7990*/  ULDC UR6, c[0x0][0xad0] ;  /* 0x0002b40000067ab9 */ /* 0x000fe20000000800 */
[----:B------:R-:W-:-:S07]  /*79a0*/  IMAD.MOV.U32 R200, RZ, RZ, R152 ;  /* 0x000000ffffc87224 */ /* 0x000fce00078e0098 */
.L_x_4739:
[----:B------:R-:W-:-:S04]  /*79b0*/  UIADD3 UR4, UR4, 0x1, URZ ;  /* 0x0000000104047890 */ /* 0x000fc8000fffe03f */
[----:B------:R-:W-:-:S04]  /*79c0*/  UISETP.NE.AND UP0, UPT, UR4, 0x2, UPT ;  /* 0x000000020400788c */ /* 0x000fc8000bf05270 */
[----:B------:R-:W-:Y:S02]  /*79d0*/  USEL UR5, URZ, 0x1, UP0 ;  /* 0x000000013f057887 */ /* 0x000fe40008000000 */
[----:B------:R-:W-:-:S04]  /*79e0*/  USEL UR4, UR4, URZ, UP0 ;  /* 0x0000003f04047287 */ /* 0x000fc80008000000 */
[----:B------:R-:W-:Y:S01]  /*79f0*/  LOP3.LUT R5, R5, UR5, RZ, 0x3c, !PT ;  /* 0x0000000505057c12 */ /* 0x000fe2000f8e3cff */
[----:B------:R-:W-:Y:S07]  /*7a00*/  @!P0 BRA `(.L_x_4729) ;  /* 0x0000000000048947 */ /* 0x000fee0003800000 */
[----:B------:R-:W-:Y:S01]  /*7a10*/  BPT.TRAP 0x1 ;  /* 0x000000040000795c */ /* 0x000fe20000300000 */
.L_x_4729:
[----:B------:R-:W-:Y:S01]  /*7a20*/  ULEA UR7, UR4, UR61, 0x3 ;  /* 0x0000003d04077291 */ /* 0x000fe2000f8e183f */
[----:B------:R-:W-:-:S08]  /*7a30*/  SHF.L.U32 R202, R5, 0x1f, RZ ;  /* 0x0000001f05ca7819 */ /* 0x000fd000000006ff */
[----:B------:R0:W1:Y:S01]  /*7a40*/  SYNCS.PHASECHK.TRANS64.TRYWAIT P1, [UR7+0x32430], R202 ;  /* 0x032430caff0075a7 */ /* 0x0000620008020147 */
[----:B------:R-:W-:Y:S05]  /*7a50*/  @!P0 BRA `(.L_x_4730) ;  /* 0x0000000000048947 */ /* 0x000fea0003800000 */
[----:B------:R-:W-:Y:S01]  /*7a60*/  BPT.TRAP 0x1 ;  /* 0x000000040000795c */ /* 0x000fe20000300000 */
.L_x_4730:
[----:B-1----:R-:W-:Y:S05]  /*7a70*/  @P1 BRA `(.L_x_4731) ;  /* 0x0000000000081947 */ /* 0x002fea0003800000 */
[----:B------:R-:W1:Y:S02]  /*7a80*/  SYNCS.PHASECHK.TRANS64.TRYWAIT P1, [UR7+0x32430], R202 ;  /* 0x032430caff0075a7 */ /* 0x000e640008020147 */
[----:B-1----:R-:W-:Y:S05]  /*7a90*/  @!P1 BRA `(.L_x_4732) ;  /* 0x0000009c00d89947 */ /* 0x002fea0003800000 */
.L_x_4731:
[----:B------:R-:W-:Y:S01]  /*7aa0*/  R2UR UR5, R21 ;  /* 0x00000000150572ca */ /* 0x000fe200000e0000 */
[----:B-1----:R-:W-:Y:S01]  /*7ab0*/  WARPGROUP.ARRIVE ;  /* 0x00000000000079c5 */ /* 0x002fe20000000000 */
[----:B------:R-:W-:Y:S01]  /*7ac0*/  R2UR UR56, R22 ;  /* 0x00000000163872ca */ /* 0x000fe200000e0000 */
[----:B------:R-:W-:Y:S01]  /*7ad0*/  UMOV UR59, 0x40000040 ;  /* 0x40000040003b7882 */ /* 0x000fe20000000000 */
[----:B------:R-:W-:-:S09]  /*7ae0*/  R2UR UR57, R23 ;  /* 0x00000000173972ca */ /* 0x000fd200000e0000 */
[----:B------:R-:W-:-:S07]  /*7af0*/  UIMAD UR5, UR4, 0x300, UR5 ;  /* 0x00000300040578a4 */ /* 0x000fce000f8e0205 */
[----:B------:R-:W-:Y:S02]  /*7b00*/  UMOV UR58, UR5 ;  /* 0x00000005003a7c82 */ /* 0x000fe40008000000 */
        /* <DEDUP_REMOVED lines=25> */
.L_x_4733:
[----:B------:R1:W2:Y:S01]  /*7ca0*/  SYNCS.PHASECHK.TRANS64.TRYWAIT P1, [UR7+0x32450], R202 ;  /* 0x032450caff0075a7 */ /* 0x0002a20008020147 */
[----:B------:R-:W-:Y:S05]  /*7cb0*/  @!P0 BRA `(.L_x_4734) ;  /* 0x0000000000048947 */ /* 0x000fea0003800000 */
[----:B------:R-:W-:Y:S01]  /*7cc0*/  BPT.TRAP 0x1 ;  /* 0x000000040000795c */ /* 0x000fe20000300000 */
.L_x_4734:
[----:B--2---:R-:W-:Y:S05]  /*7cd0*/  @P1 BRA `(.L_x_4735) ;  /* 0x0000000000081947 */ /* 0x004fea0003800000 */
[----:B------:R-:W2:Y:S02]  /*7ce0*/  SYNCS.PHASECHK.TRANS64.TRYWAIT P1, [UR7+0x32450], R202 ;  /* 0x032450caff0075a7 */ /* 0x000ea40008020147 */
[----:B--2---:R-:W-:Y:S05]  /*7cf0*/  @!P1 BRA `(.L_x_4736) ;  /* 0x0000009c00589947 */ /* 0x004fea0003800000 */
.L_x_4735:
[----:B------:R-:W-:Y:S01]  /*7d00*/  R2UR UR56, R8 ;  /* 0x00000000083872ca */ /* 0x000fe200000e0000 */
[----:B------:R-:W-:Y:S01]  /*7d10*/  UIMAD UR5, UR4, 0xc00, UR39 ;  /* 0x00000c00040578a4 */ /* 0x000fe2000f8e0227 */
[----:B------:R-:W-:Y:S01]  /*7d20*/  R2UR UR57, R9 ;  /* 0x00000000093972ca */ /* 0x000fe200000e0000 */
[----:B------:R-:W-:Y:S01]  /*7d30*/  WARPGROUP.ARRIVE ;  /* 0x00000000000079c5 */ /* 0x000fe20000000000 */
[----:B------:R-:W-:Y:S01]  /*7d40*/  UMOV UR59, 0x40000040 ;  /* 0x40000040003b7882 */ /* 0x000fe20000000000 */
[----:B------:R-:W-:Y:S01]  /*7d50*/  UIADD3 UR10, UR5, 0x300, URZ ;  /* 0x00000300050a7890 */ /* 0x000fe2000fffe03f */
[----:B------:R-:W-:Y:S02]  /*7d60*/  UMOV UR11, 0x40000040 ;  /* 0x40000040000b7882 */ /* 0x000fe40000000000 */
[----:B------:R-:W-:Y:S01]  /*7d70*/  UMOV UR58, UR5 ;  /* 0x00000005003a7c82 */ /* 0x000fe20008000000 */
[----:B------:R-:W-:Y:S01]  /*7d80*/  UIADD3 UR14, UR5, 0x302, URZ ;  /* 0x00000302050e7890 */ /* 0x000fe2000fffe03f */
[----:B------:R-:W-:Y:S01]  /*7d90*/  UMOV UR15, 0x40000040 ;  /* 0x40000040000f7882 */ /* 0x000fe20000000000 */
[----:B------:R-:W-:Y:S01]  /*7da0*/  UIADD3 UR18, UR5, 0x304, URZ ;  /* 0x0000030405127890 */ /* 0x000fe2000fffe03f */
[----:B------:R-:W-:-:S03]  /*7db0*/  UMOV UR19, 0x40000040 ;  /* 0x4000004000137882 */ /* 0x000fc60000000000 */
        /* <DEDUP_REMOVED lines=21> */
[----:B------:R-:W-:-:S02]  /*7f10*/  WARPGROUP.DEPBAR.LE gsb0, 0x0 ;  /* 0x00008000000079c5 */ /* 0x000fc40000010000 */
        /* <DEDUP_REMOVED lines=60> */
.L_x_4737:
[----:B012---:R-:W-:Y:S01]  /*82e0*/  FMUL.FTZ R202, R152, UR6 ;  /* 0x0000000698ca7c20 */ /* 0x007fe20008410000 */
        /* <DEDUP_REMOVED lines=22> */
[----:B0-----:R-:W-:Y:S01]  /*8450*/  FMNMX.FTZ R152, R202, R200, !PT ;  /* 0x000000c8ca987209 */ /* 0x001fe20007810000 */
[----:B------:R-:W-:Y:S01]  /*8460*/  FMUL.FTZ R166, R169, UR6 ;  /* 0x00000006a9a67c20 */ /* 0x000fe20008410000 */
[----:B------:R-:W-:Y:S01]  /*8470*/  FMUL.FTZ R162, R162, UR6 ;  /* 0x00000006a2a27c20 */ /* 0x000fe20008410000 */
[----:B------:R-:W-:Y:S01]  /*8480*/  FMUL.FTZ R205, R167, UR6 ;  /* 0x00000006a7cd7c20 */ /* 0x000fe20008410000 */
[----:B------:R-:W-:Y:S01]  /*8490*/  FMUL.FTZ R169, R172, UR6 ;  /* 0x00000006aca97c20 */ /* 0x000fe20008410000 */
[----:B------:R-:W-:Y:S01]  /*84a0*/  FMUL.FTZ R163, R163, UR6 ;  /* 0x00000006a3a37c20 */ /* 0x000fe20008410000 */
[----:B------:R-:W-:Y:S01]  /*84b0*/  FMUL.FTZ R167, R170, UR6 ;  /* 0x00000006aaa77c20 */ /* 0x000fe20008410000 */
[----:B------:R-:W0:Y:S01]  /*84c0*/  MUFU.TANH R157, R157 ;  /* 0x0000009d009d7308 */ /* 0x000e220000002400 */
        /* <DEDUP_REMOVED lines=25> */
[----:B------:R-:W1:Y:S01]  /*8660*/  S2UR UR11, SR_CgaCtaId ;  /* 0x00000000000b79c3 */ /* 0x000e620000008800 */
[----:B------:R-:W-:Y:S01]  /*8670*/  ULDC UR10, c[0x0][0xa80] ;  /* 0x0002a000000a7ab9 */ /* 0x000fe20000000800 */
[----:B------:R-:W-:Y:S01]  /*8680*/  UIADD3 UR5, UR7, 0x32440, URZ ;  /* 0x0003244007057890 */ /* 0x000fe2000fffe03f */
[----:B------:R-:W-:-:S03]  /*8690*/  UMOV UR15, 0x40000040 ;  /* 0x40000040000f7882 */ /* 0x000fc60000000000 */
[----:B------:R-:W4:Y:S01]  /*86a0*/  MUFU.TANH R164, R164 ;  /* 0x000000a400a47308 */ /* 0x000f220000002400 */
[----:B--2---:R-:W-:-:S07]  /*86b0*/  FMNMX.FTZ R207, R161, R152, !PT ;  /* 0x00000098a1cf7209 */ /* 0x004fce0007810000 */
[----:B------:R-:W2:Y:S01]  /*86c0*/  MUFU.TANH R155, R155 ;  /* 0x0000009b009b7308 */ /* 0x000ea20000002400 */
[----:B0-----:R-:W-:-:S07]  /*86d0*/  FMNMX.FTZ R152, R154, R201, !PT ;  /* 0x000000c99a987209 */ /* 0x001fce0007810000 */
[----:B------:R-:W0:Y:S01]  /*86e0*/  MUFU.TANH R203, R203 ;  /* 0x000000cb00cb7308 */ /* 0x000e220000002400 */
[----:B----4-:R-:W-:Y:S01]  /*86f0*/  FMNMX.FTZ R186, R164, R207, !PT ;  /* 0x000000cfa4ba7209 */ /* 0x010fe20007810000 */
[----:B-1----:R-:W-:Y:S02]  /*8700*/  UPRMT UR11, UR11, 0x654, UR5 ;  /* 0x000006540b0b7896 */ /* 0x002fe40008000005 */
[----:B------:R-:W-:-:S04]  /*8710*/  UIMAD UR5, UR4, 0xc00, UR60 ;  /* 0x00000c00040578a4 */ /* 0x000fc8000f8e023c */
[----:B------:R-:W1:Y:S01]  /*8720*/  MUFU.TANH R158, R158 ;  /* 0x0000009e009e7308 */ /* 0x000e620000002400 */
[----:B--2---:R-:W-:Y:S02]  /*8730*/  FMNMX.FTZ R207, R155, R152, !PT ;  /* 0x000000989bcf7209 */ /* 0x004fe40007810000 */
[----:B------:R-:W-:Y:S01]  /*8740*/  SYNCS.ARRIVE.TRANS64.RED.A1T0 RZ, [UR11], RZ ;  /* 0x000000ffffff79a7 */ /* 0x000fe2000810040b */
[----:B------:R-:W-:-:S04]  /*8750*/  UMOV UR14, UR5 ;  /* 0x00000005000e7c82 */ /* 0x000fc80008000000 */
[----:B------:R-:W2:Y:S01]  /*8760*/  MUFU.TANH R165, R165 ;  /* 0x000000a500a57308 */ /* 0x000ea20000002400 */
[----:B0-----:R-:W-:-:S07]  /*8770*/  FMNMX.FTZ R186, R203, R186, !PT ;  /* 0x000000bacbba7209 */ /* 0x001fce0007810000 */
[----:B------:R-:W0:Y:S01]  /*8780*/  MUFU.TANH R159, R159 ;  /* 0x0000009f009f7308 */ /* 0x000e220000002400 */
[----:B-1----:R-:W-:-:S07]  /*8790*/  FMNMX.FTZ R152, R158, R207, !PT ;  /* 0x000000cf9e987209 */ /* 0x002fce0007810000 */
[----:B------:R-:W1:Y:S01]  /*87a0*/  MUFU.TANH R166, R166 ;  /* 0x000000a600a67308 */ /* 0x000e620000002400 */
[----:B--2---:R-:W-:Y:S01]  /*87b0*/  FMNMX.FTZ R209, R165, R186, !PT ;  /* 0x000000baa5d17209 */ /* 0x004fe20007810000 */
[----:B------:R-:W-:-:S06]  /*87c0*/  FMUL.FTZ R186, R192, UR6 ;  /* 0x00000006c0ba7c20 */ /* 0x000fcc0008410000 */
        /* <DEDUP_REMOVED lines=28> */
[----:B-1----:R-:W-:Y:S01]  /*8990*/  FMNMX.FTZ R193, R179, R192, !PT ;  /* 0x000000c0b3c17209 */ /* 0x002fe20007810000 */
[----:B------:R-:W-:-:S06]  /*89a0*/  FMUL.FTZ R192, R196, UR6 ;  /* 0x00000006c4c07c20 */ /* 0x000fcc0008410000 */
        /* <DEDUP_REMOVED lines=38> */
[----:B--2---:R-:W-:-:S05]  /*8c10*/  FMNMX.FTZ R194, R193, R194, !PT ;  /* 0x000000c2c1c27209 */ /* 0x004fca0007810000 */
[----:B------:R-:W2:Y:S02]  /*8c20*/  SHFL.BFLY PT, R199, R194, 0x2, 0x1f ;  /* 0x0c401f00c2c77f89 */ /* 0x000ea400000e0000 */
[----:B------:R-:W4:Y:S01]  /*8c30*/  MUFU.TANH R206, R206 ;  /* 0x000000ce00ce7308 */ /* 0x000f220000002400 */
[----:B0-----:R-:W-:-:S04]  /*8c40*/  FMNMX.FTZ R197, R195, R152, !PT ;  /* 0x00000098c3c57209 */ /* 0x001fc80007810000 */
[----:B-1----:R-:W-:-:S04]  /*8c50*/  FMNMX.FTZ R197, R198, R197, !PT ;  /* 0x000000c5c6c57209 */ /* 0x002fc80007810000 */
[----:B----4-:R-:W-:-:S05]  /*8c60*/  FMNMX.FTZ R197, R206, R197, !PT ;  /* 0x000000c5cec57209 */ /* 0x010fca0007810000 */
[----:B------:R-:W0:Y:S01]  /*8c70*/  SHFL.BFLY PT, R196, R197, 0x2, 0x1f ;  /* 0x0c401f00c5c47f89 */ /* 0x000e2200000e0000 */
[----:B--2---:R-:W-:-:S05]  /*8c80*/  FMNMX.FTZ R199, R194, R199, !PT ;  /* 0x000000c7c2c77209 */ /* 0x004fca0007810000 */
[----:B------:R-:W1:Y:S01]  /*8c90*/  SHFL.BFLY PT, R152, R199, 0x1, 0x1f ;  /* 0x0c201f00c7987f89 */ /* 0x000e6200000e0000 */
[----:B0-----:R-:W-:-:S05]  /*8ca0*/  FMNMX.FTZ R207, R197, R196, !PT ;  /* 0x000000c4c5cf7209 */ /* 0x001fca0007810000 */
[----:B------:R-:W0:Y:S01]  /*8cb0*/  SHFL.BFLY PT, R208, R207, 0x1, 0x1f ;  /* 0x0c201f00cfd07f89 */ /* 0x000e2200000e0000 */
[----:B-1----:R-:W-:-:S05]  /*8cc0*/  FMNMX.FTZ R152, R199, R152, !PT ;  /* 0x00000098c7987209 */ /* 0x002fca0007810000 */
        /* <DEDUP_REMOVED lines=16> */
[----:B0-----:R-:W-:Y:S01]  /*8dd0*/  FMNMX.FTZ R153, R207, R208, !PT ;  /* 0x000000d0cf997209 */ /* 0x001fe20007810000 */
[----:B------:R-:W-:Y:S01]  /*8de0*/  MUFU.EX2 R196, R196 ;  /* 0x000000c400c47308 */ /* 0x000fe20000000800 */
[--C-:B------:R-:W-:Y:S01]  /*8df0*/  FFMA.FTZ R170, R170, UR10, -R200.reuse ;  /* 0x0000000aaaaa7c23 */ /* 0x100fe200080108c8 */
[--C-:B------:R-:W-:Y:S01]  /*8e00*/  FFMA.FTZ R178, R178, UR10, -R200.reuse ;  /* 0x0000000ab2b27c23 */ /* 0x100fe200080108c8 */
[----:B------:R-:W-:Y:S01]  /*8e10*/  FFMA.FTZ R186, R186, UR10, -R200 ;  /* 0x0000000ababa7c23 */ /* 0x000fe200080108c8 */
[C---:B------:R-:W-:Y:S01]  /*8e20*/  FADD.FTZ R156, -R153.reuse, R201 ;  /* 0x000000c9999c7221 */ /* 0x040fe20000010100 */
[----:B------:R-:W-:-:S03]  /*8e30*/  FMUL.FTZ R208, R153, UR10 ;  /* 0x0000000a99d07c20 */ /* 0x000fc60008410000 */
[----:B------:R-:W-:Y:S01]  /*8e40*/  FMUL.FTZ R156, R156, UR10 ;  /* 0x0000000a9c9c7c20 */ /* 0x000fe20008410000 */
[--C-:B------:R-:W-:Y:S01]  /*8e50*/  FFMA.FTZ R154, R154, UR10, -R208.reuse ;  /* 0x0000000a9a9a7c23 */ /* 0x100fe200080108d0 */
[--C-:B------:R-:W-:Y:S01]  /*8e60*/  FFMA.FTZ R155, R155, UR10, -R208.reuse ;  /* 0x0000000a9b9b7c23 */ /* 0x100fe200080108d0 */
[--C-:B------:R-:W-:Y:S01]  /*8e70*/  FFMA.FTZ R207, R158, UR10, -R208.reuse ;  /* 0x0000000a9ecf7c23 */ /* 0x100fe200080108d0 */
[--C-:B------:R-:W-:Y:S01]  /*8e80*/  FFMA.FTZ R209, R159, UR10, -R208.reuse ;  /* 0x0000000a9fd17c23 */ /* 0x100fe200080108d0 */
[----:B------:R-:W0:Y:S01]  /*8e90*/  MUFU.EX2 R201, R156 ;  /* 0x0000009c00c97308 */ /* 0x000e220000000800 */
        /* <DEDUP_REMOVED lines=136> */
[--C-:B------:R-:W-:Y:S01]  /*9720*/  FFMA.FTZ R162, R162, UR10, -R208.reuse ;  /* 0x0000000aa2a27c23 */ /* 0x100fe200080108d0 */
[----:B--2---:R-:W-:Y:S01]  /*9730*/  F2FP.BF16.F32.PACK_AB R158, R202, R199 ;  /* 0x000000c7ca9e723e */ /* 0x004fe200000010ff */
        /* <DEDUP_REMOVED lines=9> */
[----:B------:R-:W-:Y:S01]  /*97d0*/  FFMA.FTZ R212, R175, UR10, -R208 ;  /* 0x0000000aafd47c23 */ /* 0x000fe200080108d0 */
        /* <DEDUP_REMOVED lines=8> */
[----:B------:R-:W1:Y:S01]  /*9860*/  MUFU.EX2 R161, R161 ;  /* 0x000000a100a17308 */ /* 0x000e620000000800 */
[--C-:B------:R-:W-:Y:S01]  /*9870*/  FFMA.FTZ R181, R180, UR10, -R200.reuse ;  /* 0x0000000ab4b57c23 */ /* 0x100fe200080108c8 */
[--C-:B------:R-:W-:Y:S01]  /*9880*/  FFMA.FTZ R180, R185, UR10, -R200.reuse ;  /* 0x0000000ab9b47c23 */ /* 0x100fe200080108c8 */
[----:B------:R-:W-:Y:S01]  /*9890*/  FFMA.FTZ R183, R187, UR10, -R200 ;  /* 0x0000000abbb77c23 */ /* 0x000fe200080108c8 */
[--C-:B------:R-:W-:Y:S01]  /*98a0*/  FFMA.FTZ R185, R184, UR10, -R208.reuse ;  /* 0x0000000ab8b97c23 */ /* 0x100fe200080108d0 */
[--C-:B------:R-:W-:Y:S01]  /*98b0*/  FFMA.FTZ R182, R182, UR10, -R208.reuse ;  /* 0x0000000ab6b67c23 */ /* 0x100fe200080108d0 */
[--C-:B------:R-:W-:Y:S01]  /*98c0*/  FFMA.FTZ R184, R189, UR10, -R208.reuse ;  /* 0x0000000abdb87c23 */ /* 0x100fe200080108d0 */
[----:B------:R-:W-:Y:S01]  /*98d0*/  FFMA.FTZ R187, R191, UR10, -R208 ;  /* 0x0000000abfbb7c23 */ /* 0x000fe200080108d0 */
[----:B------:R-:W-:Y:S01]  /*98e0*/  MUFU.EX2 R164, R164 ;  /* 0x000000a400a47308 */ /* 0x000fe20000000800 */
[--C-:B------:R-:W-:Y:S01]  /*98f0*/  FFMA.FTZ R189, R188, UR10, -R200.reuse ;  /* 0x0000000abcbd7c23 */ /* 0x100fe200080108c8 */
[----:B------:R-:W-:Y:S01]  /*9900*/  WARPGROUP.ARRIVE ;  /* 0x00000000000079c5 */ /* 0x000fe20000000000 */
[--C-:B------:R-:W-:Y:S01]  /*9910*/  FFMA.FTZ R191, R193, UR10, -R200.reuse ;  /* 0x0000000ac1bf7c23 */ /* 0x100fe200080108c8 */
[----:B------:R-:W-:Y:S01]  /*9920*/  FFMA.FTZ R188, R192, UR10, -R200 ;  /* 0x0000000ac0bc7c23 */ /* 0x000fe200080108c8 */
[--C-:B------:R-:W-:Y:S01]  /*9930*/  FFMA.FTZ R193, R195, UR10, -R208.reuse ;  /* 0x0000000ac3c17c23 */ /* 0x100fe200080108d0 */
[--C-:B------:R-:W-:Y:S01]  /*9940*/  FFMA.FTZ R190, R190, UR10, -R208.reuse ;  /* 0x0000000abebe7c23 */ /* 0x100fe200080108d0 */
[--C-:B------:R-:W-:Y:S01]  /*9950*/  FFMA.FTZ R192, R198, UR10, -R208.reuse ;  /* 0x0000000ac6c07c23 */ /* 0x100fe200080108d0 */
[----:B------:R-:W-:Y:S01]  /*9960*/  HGMMA.64x256x16.F32.BF16 R24, R156, gdesc[UR12].tnspB, R24, gsb0 ;  /* 0x43e0000c9c187df0 */ /* 0x000fe20008001818 */
[----:B------:R-:W-:Y:S01]  /*9970*/  MUFU.EX2 R203, R203 ;  /* 0x000000cb00cb7308 */ /* 0x000fe20000000800 */
[----:B------:R-:W-:Y:S01]  /*9980*/  UIADD3 UR14, UR5, 0x80, URZ ;  /* 0x00000080050e7890 */ /* 0x000fe2000fffe03f */
[----:B------:R-:W-:Y:S01]  /*9990*/  FFMA.FTZ R195, R206, UR10, -R208 ;  /* 0x0000000acec37c23 */ /* 0x000fe200080108d0 */
[----:B------:R-:W-:Y:S01]  /*99a0*/  UMOV UR15, 0x40000040 ;  /* 0x40000040000f7882 */ /* 0x000fe20000000000 */
[----:B------:R-:W-:Y:S01]  /*99b0*/  FFMA.FTZ R0, R194, R0, R196 ;  /* 0x00000000c2007223 */ /* 0x000fe200000100c4 */
[----:B------:R-:W-:-:S03]  /*99c0*/  FFMA.FTZ R4, R201, R4, R154 ;  /* 0x00000004c9047223 */ /* 0x000fc6000001009a */
[----:B------:R-:W-:Y:S01]  /*99d0*/  MUFU.EX2 R162, R162 ;  /* 0x000000a200a27308 */ /* 0x000fe20000000800 */
[----:B------:R-:W-:Y:S01]  /*99e0*/  FADD.FTZ R0, R197, R0 ;  /* 0x00000000c5007221 */ /* 0x000fe20000010000 */
[----:B------:R-:W-:-:S03]  /*99f0*/  FADD.FTZ R4, R155, R4 ;  /* 0x000000049b047221 */ /* 0x000fc60000010000 */
[----:B------:R-:W-:Y:S01]  /*9a00*/  FADD.FTZ R199, R199, R0 ;  /* 0x00000000c7c77221 */ /* 0x000fe20000010000 */
[----:B------:R-:W-:Y:S02]  /*9a10*/  FADD.FTZ R4, R207, R4 ;  /* 0x00000004cf047221 */ /* 0x000fe40000010000 */
[----:B------:R-:W2:Y:S01]  /*9a20*/  MUFU.EX2 R163, R163 ;  /* 0x000000a300a37308 */ /* 0x000ea20000000800 */
[----:B------:R-:W-:Y:S01]  /*9a30*/  FADD.FTZ R199, R202, R199 ;  /* 0x000000c7cac77221 */ /* 0x000fe20000010000 */
[----:B------:R-:W-:-:S06]  /*9a40*/  FADD.FTZ R209, R209, R4 ;  /* 0x00000004d1d17221 */ /* 0x000fcc0000010000 */
[----:B------:R-:W-:Y:S08]  /*9a50*/  MUFU.EX2 R204, R204 ;  /* 0x000000cc00cc7308 */ /* 0x000ff00000000800 */
[----:B------:R-:W4:Y:S08]  /*9a60*/  MUFU.EX2 R205, R205 ;  /* 0x000000cd00cd7308 */ /* 0x000f300000000800 */
[----:B------:R-:W-:Y:S08]  /*9a70*/  MUFU.EX2 R165, R165 ;  /* 0x000000a500a57308 */ /* 0x000ff00000000800 */
[----:B------:R-:W5:Y:S08]  /*9a80*/  MUFU.EX2 R166, R166 ;  /* 0x000000a600a67308 */ /* 0x000f700000000800 */
[----:B------:R-:W-:Y:S08]  /*9a90*/  MUFU.EX2 R169, R169 ;  /* 0x000000a900a97308 */ /* 0x000ff00000000800 */
[----:B------:R-:W-:Y:S08]  /*9aa0*/  MUFU.EX2 R210, R210 ;  /* 0x000000d200d27308 */ /* 0x000ff00000000800 */
[----:B------:R-:W-:Y:S08]  /*9ab0*/  MUFU.EX2 R167, R167 ;  /* 0x000000a700a77308 */ /* 0x000ff00000000800 */
[----:B------:R-:W3:Y:S08]  /*9ac0*/  MUFU.EX2 R168, R168 ;  /* 0x000000a800a87308 */ /* 0x000ef00000000800 */
[----:B------:R-:W-:Y:S08]  /*9ad0*/  MUFU.EX2 R171, R171 ;  /* 0x000000ab00ab7308 */ /* 0x000ff00000000800 */
[----:B------:R-:W0:Y:S08]  /*9ae0*/  MUFU.EX2 R212, R212 ;  /* 0x000000d400d47308 */ /* 0x000e300000000800 */
[----:B------:R-:W-:Y:S08]  /*9af0*/  MUFU.EX2 R170, R170 ;  /* 0x000000aa00aa7308 */ /* 0x000ff00000000800 */
[----:B------:R-:W0:Y:S08]  /*9b00*/  MUFU.EX2 R173, R173 ;  /* 0x000000ad00ad7308 */ /* 0x000e300000000800 */
[----:B------:R-:W-:Y:S08]  /*9b10*/  MUFU.EX2 R172, R172 ;  /* 0x000000ac00ac7308 */ /* 0x000ff00000000800 */
[----:B------:R-:W-:Y:S08]  /*9b20*/  MUFU.EX2 R175, R175 ;  /* 0x000000af00af7308 */ /* 0x000ff00000000800 */
[----:B------:R-:W-:Y:S08]  /*9b30*/  MUFU.EX2 R174, R174 ;  /* 0x000000ae00ae7308 */ /* 0x000ff00000000800 */
[----:B------:R-:W0:Y:S08]  /*9b40*/  MUFU.EX2 R177, R177 ;  /* 0x000000b100b17308 */ /* 0x000e300000000800 */
        /* <DEDUP_REMOVED lines=14> */
[----:B------:R-:W-:Y:S01]  /*9c30*/  MUFU.EX2 R190, R190 ;  /* 0x000000be00be7308 */ /* 0x000fe20000000800 */
[----:B------:R-:W-:-:S02]  /*9c40*/  WARPGROUP.DEPBAR.LE gsb0, 0x0 ;  /* 0x00008000000079c5 */ /* 0x000fc40000010000 */
[----:B-1----:R-:W-:-:S05]  /*9c50*/  F2FP.BF16.F32.PACK_AB R156, R161, R160 ;  /* 0x000000a0a19c723e */ /* 0x002fca00000010ff */
[----:B------:R-:W1:Y:S01]  /*9c60*/  MUFU.EX2 R193, R193 ;  /* 0x000000c100c17308 */ /* 0x000e620000000800 */
[----:B--2---:R-:W-:Y:S01]  /*9c70*/  F2FP.BF16.F32.PACK_AB R157, R163, R162 ;  /* 0x000000a2a39d723e */ /* 0x004fe200000010ff */
        /* <DEDUP_REMOVED lines=12> */
[----:B------:R-:W2:Y:S01]  /*9d40*/  MUFU.EX2 R195, R195 ;  /* 0x000000c300c37308 */ /* 0x000ea20000000800 */
[----:B------:R-:W-:Y:S01]  /*9d50*/  UMOV UR15, 0x40000040 ;  /* 0x40000040000f7882 */ /* 0x000fe20000000000 */
[----:B------:R-:W-:Y:S01]  /*9d60*/  FADD.FTZ R164, R203, R164 ;  /* 0x000000a4cba47221 */ /* 0x000fe20000010000 */
[----:B------:R-:W-:Y:S01]  /*9d70*/  FADD.FTZ R204, R205, R204 ;  /* 0x000000cccdcc7221 */ /* 0x000fe20000010000 */
[----:B------:R-:W-:Y:S02]  /*9d80*/  WARPGROUP.DEPBAR.LE gsb0, 0x0 ;  /* 0x00008000000079c5 */ /* 0x000fe40000010000 */
[----:B-----5:R-:W-:Y:S01]  /*9d90*/  F2FP.BF16.F32.PACK_AB R156, R166, R165 ;  /* 0x000000a5a69c723e */ /* 0x020fe200000010ff */
[----:B------:R-:W-:Y:S01]  /*9da0*/  FADD.FTZ R165, R165, R164 ;  /* 0x000000a4a5a57221 */ /* 0x000fe20000010000 */
[----:B---3--:R-:W-:Y:S01]  /*9db0*/  F2FP.BF16.F32.PACK_AB R157, R168, R167 ;  /* 0x000000a7a89d723e */ /* 0x008fe200000010ff */
[----:B------:R-:W-:Y:S01]  /*9dc0*/  FADD.FTZ R167, R167, R204 ;  /* 0x000000cca7a77221 */ /* 0x000fe20000010000 */
[----:B------:R-:W-:Y:S01]  /*9dd0*/  F2FP.BF16.F32.PACK_AB R158, R210, R169 ;  /* 0x000000a9d29e723e */ /* 0x000fe200000010ff */
[----:B------:R-:W-:Y:S01]  /*9de0*/  FADD.FTZ R166, R166, R165 ;  /* 0x000000a5a6a67221 */ /* 0x000fe20000010000 */
[----:B0-----:R-:W-:Y:S01]  /*9df0*/  F2FP.BF16.F32.PACK_AB R159, R212, R171 ;  /* 0x000000abd49f723e */ /* 0x001fe200000010ff */
        /* <DEDUP_REMOVED lines=46> */
[----:B-1----:R-:W-:Y:S01]  /*a0e0*/  F2FP.BF16.F32.PACK_AB R157, R193, R190 ;  /* 0x000000bec19d723e */ /* 0x002fe200000010ff */
        /* <DEDUP_REMOVED lines=14> */
.L_x_4738:
[----:B------:R-:W0:Y:S01]  /*a1d0*/  S2UR UR11, SR_CgaCtaId ;  /* 0x00000000000b79c3 */ /* 0x000e220000008800 */
[----:B------:R-:W-:Y:S01]  /*a1e0*/  R2UR UR5, R223 ;  /* 0x00000000df0572ca */ /* 0x000fe200000e0000 */
[----:B------:R-:W-:Y:S01]  /*a1f0*/  UIADD3 UR7, UR7, 0x32460, URZ ;  /* 0x0003246007077890 */ /* 0x000fe2000fffe03f */
[----:B------:R-:W-:Y:S01]  /*a200*/  IMAD.MOV.U32 R201, RZ, RZ, R153 ;  /* 0x000000ffffc97224 */ /* 0x000fe200078e0099 */
[----:B------:R-:W-:-:S10]  /*a210*/  MOV R200, R152 ;  /* 0x0000009800c87202 */ /* 0x000fd40000000f00 */
[----:B------:R-:W-:Y:S02]  /*a220*/  UISETP.GT.AND UP0, UPT, UR38, UR5, UPT ;  /* 0x000000052600728c */ /* 0x000fe4000bf04270 */
[----:B------:R-:W-:-:S04]  /*a230*/  UIADD3 UR38, UR38, -0x1, URZ ;  /* 0xffffffff26267890 */ /* 0x000fc8000fffe03f */
[----:B------:R-:W-:Y:S01]  /*a240*/  PLOP3.LUT P1, PT, PT, PT, UP0, 0x80, 0x0 ;  /* 0x000000000000781c */ /* 0x000fe20003f2f008 */
[----:B0-----:R-:W-:-:S09]  /*a250*/  UPRMT UR7, UR11, 0x654, UR7 ;  /* 0x000006540b077896 */ /* 0x001fd20008000007 */
[----:B------:R-:W-:Y:S03]  /*a260*/  SYNCS.ARRIVE.TRANS64.RED.A1T0 RZ, [UR7], RZ ;  /* 0x000000ffffff79a7 */ /* 0x000fe60008100407 */
[----:B------:R-:W-:Y:S05]  /*a270*/  @P1 BRA `(.L_x_4739) ;  /* 0xffffffd400cc1947 */ /* 0x000fea000383ffff */
.L_x_4728:
[----:B------:R-:W0:Y:S01]  /*a280*/  SHFL.BFLY PT, R3, R0, 0x2, 0x1f ;  /* 0x0c401f0000037f89 */ /* 0x000e2200000e0000 */
[----:B------:R-:W-:Y:S01]  /*a290*/  IMAD.U32 R9, RZ, RZ, UR10 ;  /* 0x0000000aff097e24 */ /* 0x000fe2000f8e00ff */
[----:B------:R-:W-:Y:S02]  /*a2a0*/  PLOP3.LUT P0, PT, PT, PT, PT, 0x8, 0x0 ;  /* 0x000000000000781c */ /* 0x000fe40003f0e170 */
[----:B------:R-:W1:Y:S01]  /*a2b0*/  SHFL.BFLY PT, R5, R4, 0x2, 0x1f ;  /* 0x0c401f0004057f89 */ /* 0x000e6200000e0000 */
[----:B------:R-:W2:Y:S01]  /*a2c0*/  S2R R154, SR_TID.X ;  /* 0x00000000009a7919 */ /* 0x000ea20000002100 */
[----:B0-----:R-:W-:Y:S01]  /*a2d0*/  FADD.FTZ R3, R3, R0 ;  /* 0x0000000003037221 */ /* 0x001fe20000010000 */
[----:B------:R-:W-:Y:S02]  /*a2e0*/  IMAD.MOV.U32 R0, RZ, RZ, RZ ;  /* 0x000000ffff007224 */ /* 0x000fe400078e00ff */
[----:B-1----:R-:W-:Y:S02]  /*a2f0*/  FADD.FTZ R5, R5, R4 ;  /* 0x0000000405057221 */ /* 0x002fe40000010000 */
[----:B------:R-:W0:Y:S04]  /*a300*/  SHFL.BFLY PT, R2, R3, 0x1, 0x1f ;  /* 0x0c201f0003027f89 */ /* 0x000e2800000e0000 */
[----:B------:R-:W1:Y:S01]  /*a310*/  SHFL.BFLY PT, R6, R5, 0x1, 0x1f ;  /* 0x0c201f0005067f89 */ /* 0x000e6200000e0000 */
[----:B--2---:R-:W-:-:S04]  /*a320*/  SHF.R.U32.HI R154, RZ, 0x7, R154 ;  /* 0x00000007ff9a7819 */ /* 0x004fc8000001169a */
[----:B------:R-:W-:-:S05]  /*a330*/  IADD3 R4, -R154, 0xb, RZ ;  /* 0x0000000b9a047810 */ /* 0x000fca0007ffe1ff */
[----:B------:R2:W-:Y:S06]  /*a340*/  BAR.ARV R4, 0x100 ;  /* 0x000400040000751d */ /* 0x0005ec0000002000 */
[----:B0-----:R-:W-:Y:S01]  /*a350*/  FADD.FTZ R7, R3, R2 ;  /* 0x0000000203077221 */ /* 0x001fe20000010000 */
[----:B------:R-:W-:Y:S02]  /*a360*/  IMAD.MOV.U32 R2, RZ, RZ, RZ ;  /* 0x000000ffff027224 */ /* 0x000fe400078e00ff */
[----:B-1----:R-:W-:Y:S01]  /*a370*/  FADD.FTZ R8, R5, R6 ;  /* 0x0000000605087221 */ /* 0x002fe20000010000 */
[----:B------:R-:W-:Y:S06]  /*a380*/  BAR.ARV 0x8, 0x180 ;  /* 0x0206000000007b1d */ /* 0x000fec0000002000 */
[----:B------:R-:W-:Y:S01]  /*a390*/  FSETP.NE.FTZ.AND P1, PT, R7, RZ, PT ;  /* 0x000000ff0700720b */ /* 0x000fe20003f35000 */
[----:B--2---:R-:W-:Y:S01]  /*a3a0*/  IMAD.MOV.U32 R4, RZ, RZ, -0x800000 ;  /* 0xff800000ff047424 */ /* 0x004fe200078e00ff */
[----:B------:R-:W-:-:S02]  /*a3b0*/  FSETP.NE.FTZ.AND P2, PT, R8, RZ, PT ;  /* 0x000000ff0800720b */ /* 0x000fc40003f55000 */
[----:B------:R-:W-:-:S09]  /*a3c0*/  MOV R5, 0xff800000 ;  /* 0xff80000000057802 */ /* 0x000fd20000000f00 */
[----:B------:R-:W0:Y:S02]  /*a3d0*/  @P1 MUFU.LG2 R6, R7 ;  /* 0x0000000700061308 */ /* 0x000e240000000c00 */
[----:B------:R-:W-:-:S06]  /*a3e0*/  @P2 FMUL.FTZ R9, R9, 0.69314718246459960938 ;  /* 0x3f31721809092820 */ /* 0x000fcc0000410000 */
[----:B------:R-:W1:Y:S08]  /*a3f0*/  @P2 MUFU.LG2 R3, R8 ;  /* 0x0000000800032308 */ /* 0x000e700000000c00 */
[----:B------:R2:W3:Y:S01]  /*a400*/  @P1 MUFU.RCP R2, R7 ;  /* 0x0000000700021308 */ /* 0x0004e20000001000 */
[----:B0-----:R-:W-:-:S07]  /*a410*/  @P1 FMUL.FTZ R6, R6, 0.69314718246459960938 ;  /* 0x3f31721806061820 */ /* 0x001fce0000410000 */
[----:B------:R1:W0:Y:S01]  /*a420*/  @P2 MUFU.RCP R0, R8 ;  /* 0x0000000800002308 */ /* 0x0002220000001000 */
[----:B--2---:R-:W-:-:S04]  /*a430*/  IMAD.U32 R7, RZ, RZ, UR10 ;  /* 0x0000000aff077e24 */ /* 0x004fc8000f8e00ff */
[----:B------:R-:W-:Y:S01]  /*a440*/  @P1 FMUL.FTZ R7, R7, 0.69314718246459960938 ;  /* 0x3f31721807071820 */ /* 0x000fe20000410000 */
[----:B-1----:R-:W-:Y:S01]  /*a450*/  @P2 FMUL.FTZ R8, R3, 0.69314718246459960938 ;  /* 0x3f31721803082820 */ /* 0x002fe20000410000 */
        /* <DEDUP_REMOVED lines=130> */
.L_x_4702:
[----:B------:R-:W-:Y:S05]  /*ac80*/  @P0 BRA `(.L_x_4740) ;  /* 0x0000002000540947 */ /* 0x000fea0003800000 */
[----:B------:R-:W2:Y:S01]  /*ac90*/  LDL R0, [R1] ;  /* 0x0000000001007983 */ /* 0x000ea20000100800 */
[----:B------:R-:W0:Y:S01]  /*aca0*/  LDC R10, c[0x0][0xce8] ;  /* 0x00033a00ff0a7b82 */ /* 0x000e220000000800 */
[----:B------:R-:W-:Y:S01]  /*acb0*/  ULDC.64 UR8, c[0x0][0xcd0] ;  /* 0x0003340000087ab9 */ /* 0x000fe20000000a00 */
[----:B------:R-:W-:Y:S06]  /*acc0*/  BSSY B0, `(.L_x_4741) ;  /* 0x000014d000007945 */ /* 0x000fec0003800000 */
[----:B------:R-:W1:Y:S08]  /*acd0*/  S2UR UR12, SR_CTAID.Z ;  /* 0x00000000000c79c3 */ /* 0x000e700000002700 */
[----:B------:R-:W3:Y:S08]  /*ace0*/  LDC.64 R20, c[0x0][0xcd8] ;  /* 0x00033600ff147b82 */ /* 0x000ef00000000a00 */
[----:B------:R-:W-:Y:S01]  /*acf0*/  BAR.SYNC.DEFER_BLOCKING 0x1, 0x100 ;  /* 0x0044000000007b1d */ /* 0x000fe20000010000 */
[----:B0-----:R-:W-:-:S07]  /*ad00*/  ISETP.NE.AND P0, PT, R10, 0x1, PT ;  /* 0x000000010a00780c */ /* 0x001fce0003f05270 */
[----:B------:R-:W0:Y:S01]  /*ad10*/  S2UR UR11, SR_CTAID.Y ;  /* 0x00000000000b79c3 */ /* 0x000e220000002600 */
[----:B-1----:R-:W-:-:S07]  /*ad20*/  USHF.R.S32.HI UR10, URZ, 0x1f, UR12 ;  /* 0x0000001f3f0a7899 */ /* 0x002fce000801140c */
[----:B------:R-:W0:Y:S08]  /*ad30*/  LDC R35, c[0x0][0xd50] ;  /* 0x00035400ff237b82 */ /* 0x000e300000000800 */
[----:B------:R-:W1:Y:S08]  /*ad40*/  @P0 LDC R16, c[0x0][0xcec] ;  /* 0x00033b00ff100b82 */ /* 0x000e700000000800 */
[----:B------:R-:W4:Y:S08]  /*ad50*/  LDC.64 R22, c[0x0][0xc40] ;  /* 0x00031000ff167b82 */ /* 0x000f300000000a00 */
[----:B------:R-:W5:Y:S08]  /*ad60*/  @P0 LDC R19, c[0x0][0xcf0] ;  /* 0x00033c00ff130b82 */ /* 0x000f700000000800 */
[----:B------:R-:W5:Y:S08]  /*ad70*/  @P0 LDC R34, c[0x0][0xcec] ;  /* 0x00033b00ff220b82 */ /* 0x000f700000000800 */
[----:B------:R-:W5:Y:S01]  /*ad80*/  @P0 LDC R153, c[0x0][0xcf0] ;  /* 0x00033c00ff990b82 */ /* 0x000f620000000800 */
        /* <DEDUP_REMOVED lines=9> */
[----:B--2---:R-:W-:-:S05]  /*ae20*/  VIADD R7, R0, 0xffffff80 ;  /* 0xffffff8000077836 */ /* 0x004fca0000000000 */
[----:B------:R-:W-:-:S04]  /*ae30*/  SHF.R.S32.HI R6, RZ, 0x1f, R7 ;  /* 0x0000001fff067819 */ /* 0x000fc80000011407 */
[CC--:B------:R-:W-:Y:S02]  /*ae40*/  LEA.HI R8, R6.reuse, R7.reuse, RZ, 0x7 ;  /* 0x0000000706087211 */ /* 0x0c0fe400078f38ff */
[----:B------:R-:W-:Y:S02]  /*ae50*/  LEA.HI R15, R6, R7, RZ, 0x2 ;  /* 0x00000007060f7211 */ /* 0x000fe400078f10ff */
[C---:B------:R-:W-:Y:S02]  /*ae60*/  LOP3.LUT R0, R8.reuse, 0xffffff80, RZ, 0xc0, !PT ;  /* 0xffffff8008007812 */ /* 0x040fe400078ec0ff */
[----:B------:R-:W-:Y:S02]  /*ae70*/  SHF.R.S32.HI R9, RZ, 0x7, R8 ;  /* 0x00000007ff097819 */ /* 0x000fe40000011408 */
[----:B------:R-:W-:Y:S02]  /*ae80*/  IADD3 R0, R7, -R0, RZ ;  /* 0x8000000007007210 */ /* 0x000fe40007ffe0ff */
[----:B------:R-:W-:-:S02]  /*ae90*/  LEA.HI R6, R8, R9, RZ, 0x1 ;  /* 0x0000000908067211 */ /* 0x000fc400078f08ff */
[----:B------:R-:W-:Y:S02]  /*aea0*/  SHF.R.S32.HI R13, RZ, 0x1f, R0 ;  /* 0x0000001fff0d7819 */ /* 0x000fe40000011400 */
[----:B------:R-:W-:Y:S02]  /*aeb0*/  LOP3.LUT R8, R15, 0xfffffffc, RZ, 0xc0, !PT ;  /* 0xfffffffc0f087812 */ /* 0x000fe400078ec0ff */
[----:B------:R-:W-:Y:S02]  /*aec0*/  LEA.HI R12, R13, R0, RZ, 0x2 ;  /* 0x000000000d0c7211 */ /* 0x000fe400078f10ff */
[----:B------:R-:W-:Y:S01]  /*aed0*/  LOP3.LUT R6, R6, 0x3fffffe, RZ, 0xc0, !PT ;  /* 0x03fffffe06067812 */ /* 0x000fe200078ec0ff */
[----:B------:R-:W-:Y:S01]  /*aee0*/  IMAD.IADD R7, R7, 0x1, -R8 ;  /* 0x0000000107077824 */ /* 0x000fe200078e0a08 */
[--C-:B------:R-:W-:Y:S02]  /*aef0*/  SHF.R.S32.HI R11, RZ, 0x2, R12.reuse ;  /* 0x00000002ff0b7819 */ /* 0x100fe4000001140c */
[----:B------:R-:W-:Y:S01]  /*af00*/  SHF.R.S32.HI R14, RZ, 0x1f, R12 ;  /* 0x0000001fff0e7819 */ /* 0x000fe2000001140c */
[----:B------:R-:W-:Y:S01]  /*af10*/  IMAD.IADD R8, R9, 0x1, -R6 ;  /* 0x0000000109087824 */ /* 0x000fe200078e0a06 */
[----:B------:R-:W-:-:S02]  /*af20*/  LEA.HI R9, R7, R7, RZ, 0x1 ;  /* 0x0000000707097211 */ /* 0x000fc400078f08ff */
[----:B------:R-:W-:Y:S02]  /*af30*/  LEA.HI R14, R14, R11, RZ, 0x3 ;  /* 0x0000000b0e0e7211 */ /* 0x000fe400078f18ff */
[----:B------:R-:W-:Y:S02]  /*af40*/  LEA.HI R13, R13, R0, RZ, 0x5 ;  /* 0x000000000d0d7211 */ /* 0x000fe400078f28ff */
[----:B------:R-:W-:-:S05]  /*af50*/  LOP3.LUT R14, R14, 0xfffffff8, RZ, 0xc0, !PT ;  /* 0xfffffff80e0e7812 */ /* 0x000fca00078ec0ff */
[----:B------:R-:W-:Y:S01]  /*af60*/  IMAD.IADD R6, R11, 0x1, -R14 ;  /* 0x000000010b067824 */ /* 0x000fe200078e0a0e */
[----:B------:R-:W-:Y:S01]  /*af70*/  LOP3.LUT R14, R9, 0x1ffffffe, RZ, 0xc0, !PT ;  /* 0x1ffffffe090e7812 */ /* 0x000fe200078ec0ff */
[----:B------:R-:W2:Y:S01]  /*af80*/  S2R R11, SR_CTAID.X ;  /* 0x00000000000b7919 */ /* 0x000ea20000002500 */
[----:B------:R-:W-:Y:S02]  /*af90*/  SHF.R.S32.HI R9, RZ, 0x5, R13 ;  /* 0x00000005ff097819 */ /* 0x000fe4000001140d */
[----:B------:R-:W-:Y:S01]  /*afa0*/  IADD3 R13, R7, -R14, RZ ;  /* 0x8000000e070d7210 */ /* 0x000fe20007ffe0ff */
[----:B------:R-:W-:Y:S01]  /*afb0*/  IMAD.U32 R7, RZ, RZ, UR5 ;  /* 0x00000005ff077e24 */ /* 0x000fe2000f8e00ff */
[----:B------:R-:W-:Y:S01]  /*afc0*/  MOV R7, UR6 ;  /* 0x0000000600077c02 */ /* 0x000fe20008000f00 */
[----:B------:R-:W-:Y:S01]  /*afd0*/  IMAD R9, R9, 0x10, R6 ;  /* 0x0000001009097824 */ /* 0x000fe200078e0206 */
[----:B------:R-:W-:Y:S01]  /*afe0*/  UIMAD UR6, UR13, UR9, UR7 ;  /* 0x000000090d0672a4 */ /* 0x000fe2000f8e0207 */
[----:B------:R-:W-:Y:S01]  /*aff0*/  IMAD.U32 R6, RZ, RZ, UR4 ;  /* 0x00000004ff067e24 */ /* 0x000fe2000f8e00ff */
[----:B------:R-:W-:Y:S01]  /*b000*/  UIMAD.WIDE.U32 UR4, UR13, UR8, URZ ;  /* 0x000000080d0472a5 */ /* 0x000fe2000f8e003f */
[----:B------:R-:W-:-:S02]  /*b010*/  IMAD R18, R8, 0x40, R9 ;  /* 0x0000004008127824 */ /* 0x000fc400078e0209 */
[C---:B---3--:R-:W-:Y:S01]  /*b020*/  IMAD R14, R20.reuse, UR10, RZ ;  /* 0x0000000a140e7c24 */ /* 0x048fe2000f8e02ff */
[----:B------:R-:W-:Y:S01]  /*b030*/  UIADD3 UR6, UR5, UR6, URZ ;  /* 0x0000000605067290 */ /* 0x000fe2000fffe03f */
[----:B------:R-:W-:Y:S01]  /*b040*/  IMAD R8, R13, 0x8, R18 ;  /* 0x000000080d087824 */ /* 0x000fe200078e0212 */
[----:B------:R-:W-:Y:S01]  /*b050*/  ULDC.64 UR8, c[0x0][0xc28] ;  /* 0x00030a0000087ab9 */ /* 0x000fe20000000a00 */
[----:B------:R-:W-:-:S04]  /*b060*/  IMAD.WIDE.U32 R6, R20, UR12, R6 ;  /* 0x0000000c14067c25 */ /* 0x000fc8000f8e0006 */
[----:B------:R-:W-:Y:S02]  /*b070*/  IMAD R20, RZ, RZ, -UR13 ;  /* 0x8000000dff147e24 */ /* 0x000fe4000f8e02ff */
[----:B------:R-:W-:Y:S02]  /*b080*/  IMAD R17, R21, UR12, R14 ;  /* 0x0000000c15117c24 */ /* 0x000fe4000f8e020e */
[----:B------:R-:W-:Y:S02]  /*b090*/  IMAD.U32 R9, RZ, RZ, UR5 ;  /* 0x00000005ff097e24 */ /* 0x000fe4000f8e00ff */
[----:B0-----:R-:W-:Y:S02]  /*b0a0*/  IMAD R35, R35, R20, UR11 ;  /* 0x0000000b23237e24 */ /* 0x001fe4000f8e0214 */
[----:B------:R-:W-:Y:S01]  /*b0b0*/  IMAD.U32 R9, RZ, RZ, UR6 ;  /* 0x00000006ff097e24 */ /* 0x000fe2000f8e00ff */
[----:B------:R-:W-:Y:S01]  /*b0c0*/  ULDC.64 UR6, c[0x0][0xc48] ;  /* 0x0003120000067ab9 */ /* 0x000fe20000000a00 */
[----:B------:R-:W-:-:S02]  /*b0d0*/  IMAD.IADD R7, R7, 0x1, R17 ;  /* 0x0000000107077824 */ /* 0x000fc400078e0211 */
[----:B--2---:R-:W-:Y:S01]  /*b0e0*/  IMAD R13, R11, 0x80, R8 ;  /* 0x000000800b0d7824 */ /* 0x004fe200078e0208 */
[----:B------:R-:W-:Y:S01]  /*b0f0*/  MOV R8, UR4 ;  /* 0x0000000400087c02 */ /* 0x000fe20008000f00 */
[----:B------:R-:W-:Y:S02]  /*b100*/  ULDC.64 UR4, c[0x0][0xce0] ;  /* 0x0003380000047ab9 */ /* 0x000fe40000000a00 */
[----:B-1----:R-:W-:Y:S01]  /*b110*/  @P0 IMAD.HI.U32 R14, R13, R16, RZ ;  /* 0x000000100d0e0227 */ /* 0x002fe200078e00ff */
[----:B------:R-:W-:-:S03]  /*b120*/  MOV R15, R13 ;  /* 0x0000000d000f7202 */ /* 0x000fc60000000f00 */
[C---:B----4-:R-:W-:Y:S01]  /*b130*/  IMAD R16, R22.reuse, UR10, RZ ;  /* 0x0000000a16107c24 */ /* 0x050fe2000f8e02ff */
[----:B-----5:R-:W-:Y:S01]  /*b140*/  @P0 SHF.R.U32.HI R15, RZ, R19, R14 ;  /* 0x00000013ff0f0219 */ /* 0x020fe2000001160e */
[----:B------:R-:W-:-:S04]  /*b150*/  IMAD.WIDE.U32 R8, R22, UR12, R8 ;  /* 0x0000000c16087c25 */ /* 0x000fc8000f8e0008 */
[----:B------:R-:W-:Y:S01]  /*b160*/  IMAD R19, R23, UR12, R16 ;  /* 0x0000000c17137c24 */ /* 0x000fe2000f8e0210 */
[----:B------:R-:W-:Y:S01]  /*b170*/  SHF.R.S32.HI R16, RZ, 0x1f, R35 ;  /* 0x0000001fff107819 */ /* 0x000fe20000011423 */
[----:B------:R-:W-:-:S04]  /*b180*/  @P0 IMAD.HI.U32 R34, R13, R34, RZ ;  /* 0x000000220d220227 */ /* 0x000fc800078e00ff */
[----:B------:R-:W-:Y:S02]  /*b190*/  IMAD.IADD R9, R9, 0x1, R19 ;  /* 0x0000000109097824 */ /* 0x000fe400078e0213 */
[----:B------:R-:W-:Y:S02]  /*b1a0*/  IMAD R19, R16, UR6, RZ ;  /* 0x0000000610137c24 */ /* 0x000fe4000f8e02ff */
[----:B------:R-:W-:-:S04]  /*b1b0*/  IMAD.WIDE.U32 R6, R35, UR4, R6 ;  /* 0x0000000423067c25 */ /* 0x000fc8000f8e0006 */
[----:B------:R-:W-:Y:S01]  /*b1c0*/  IMAD.MOV.U32 R17, RZ, RZ, R13 ;  /* 0x000000ffff117224 */ /* 0x000fe200078e000d */
[----:B------:R-:W-:Y:S01]  /*b1d0*/  @P0 SHF.R.U32.HI R17, RZ, R153, R34 ;  /* 0x00000099ff110219 */ /* 0x000fe20000011622 */
[----:B------:R-:W-:Y:S01]  /*b1e0*/  IMAD R14, R16, UR4, RZ ;  /* 0x00000004100e7c24 */ /* 0x000fe2000f8e02ff */
[----:B------:R-:W-:Y:S01]  /*b1f0*/  IADD3 R6, P0, R15, R6, RZ ;  /* 0x000000060f067210 */ /* 0x000fe20007f1e0ff */
[C---:B------:R-:W-:Y:S01]  /*b200*/  IMAD R21, R35.reuse, UR7, R19 ;  /* 0x0000000723157c24 */ /* 0x040fe2000f8e0213 */
[----:B------:R-:W-:Y:S01]  /*b210*/  SHF.R.S32.HI R19, RZ, 0x1f, R15 ;  /* 0x0000001fff137819 */ /* 0x000fe2000001140f */
[----:B------:R-:W-:Y:S01]  /*b220*/  IMAD R16, R35, UR5, R14 ;  /* 0x0000000523107c24 */ /* 0x000fe2000f8e020e */
[--C-:B------:R-:W-:Y:S01]  /*b230*/  SHF.R.S32.HI R14, RZ, 0x1f, R17.reuse ;  /* 0x0000001fff0e7819 */ /* 0x100fe20000011411 */
[----:B------:R-:W-:Y:S01]  /*b240*/  ULDC.64 UR4, c[0x0][0xc30] ;  /* 0x00030c0000047ab9 */ /* 0x000fe20000000a00 */
[----:B------:R-:W-:Y:S01]  /*b250*/  IADD3 R15, -R15, RZ, RZ ;  /* 0x000000ff0f0f7210 */ /* 0x000fe20007ffe1ff */
[----:B------:R-:W-:Y:S01]  /*b260*/  IMAD.MOV R20, RZ, RZ, -R17 ;  /* 0x000000ffff147224 */ /* 0x000fe200078e0a11 */
[----:B------:R-:W-:Y:S01]  /*b270*/  IADD3.X R7, R19, R7, R16, P0, !PT ;  /* 0x0000000713077210 */ /* 0x000fe200007fe410 */
[----:B------:R-:W-:-:S02]  /*b280*/  IMAD R14, R14, UR4, RZ ;  /* 0x000000040e0e7c24 */ /* 0x000fc4000f8e02ff */
[----:B------:R-:W-:Y:S02]  /*b290*/  IMAD R15, R10, R15, R13 ;  /* 0x0000000f0a0f7224 */ /* 0x000fe400078e020d */
        /* <DEDUP_REMOVED lines=32> */
[C---:B------:R-:W-:Y:S01]  /*b4a0*/  VIADD R11, R13.reuse, 0x8 ;  /* 0x000000080d0b7836 */ /* 0x040fe20000000000 */
[----:B------:R-:W0:Y:S01]  /*b4b0*/  SHFL.IDX PT, R15, R19, RZ, 0x1c1f ;  /* 0x001c1fff130f7589 */ /* 0x000e2200000e0000 */
[----:B------:R-:W-:Y:S01]  /*b4c0*/  UIADD3 UR4, UR4, 0x32420, URZ ;  /* 0x0003242004047890 */ /* 0x000fe2000fffe03f */
[----:B------:R-:W-:-:S02]  /*b4d0*/  ISETP.GE.OR P1, PT, R13, R10, P0 ;  /* 0x0000000a0d00720c */ /* 0x000fc40000726670 */
        /* <DEDUP_REMOVED lines=8> */
[----:B------:R-:W-:-:S05]  /*b560*/  IADD3 R0, R0, -R19, RZ ;  /* 0x8000001300007210 */ /* 0x000fca0007ffe0ff */
        /* <DEDUP_REMOVED lines=18> */
[----:B------:R-:W-:Y:S01]  /*b690*/  VIADD R34, R0, 0x50 ;  /* 0x0000005000227836 */ /* 0x000fe20000000000 */
[----:B------:R-:W-:-:S02]  /*b6a0*/  ISETP.GE.AND P1, PT, R19, UR4, PT ;  /* 0x0000000413007c0c */ /* 0x000fc4000bf26270 */
[----:B------:R-:W-:Y:S02]  /*b6b0*/  IADD3 R21, R0, 0x38, RZ ;  /* 0x0000003800157810 */ /* 0x000fe40007ffe0ff */
[----:B------:R-:W-:Y:S02]  /*b6c0*/  @!P3 LEA.HI R4, R4, R4, RZ, 0x1 ;  /* 0x000000040404b211 */ /* 0x000fe400078f08ff */
        /* <DEDUP_REMOVED lines=21> */
[----:B------:R-:W-:Y:S01]  /*b820*/  @!P0 LOP3.LUT R5, R18, 0xfffffffe, RZ, 0xc0, !PT ;  /* 0xfffffffe12058812 */ /* 0x000fe200078ec0ff */
[----:B-1----:R-:W-:Y:S01]  /*b830*/  VIADD R28, R0, 0x88 ;  /* 0x00000088001c7836 */ /* 0x002fe20000000000 */
[----:B------:R-:W-:Y:S02]  /*b840*/  @!P1 LOP3.LUT R13, R19, 0xfffffffe, RZ, 0xc0, !PT ;  /* 0xfffffffe130d9812 */ /* 0x000fe400078ec0ff */
        /* <DEDUP_REMOVED lines=12> */
[----:B---3--:R-:W-:-:S02]  /*b910*/  @!P4 LOP3.LUT R17, R22, 0xfffffffe, RZ, 0xc0, !PT ;  /* 0xfffffffe1611c812 */ /* 0x008fc400078ec0ff */
[----:B------:R-:W-:Y:S02]  /*b920*/  @!P5 LOP3.LUT R23, R23, 0xfffffffe, RZ, 0xc0, !PT ;  /* 0xfffffffe1717d812 */ /* 0x000fe400078ec0ff */
[----:B------:R-:W-:Y:S02]  /*b930*/  IADD3 R24, R0, 0x58, RZ ;  /* 0x0000005800187810 */ /* 0x000fe40007ffe0ff */
[----:B------:R-:W-:Y:S01]  /*b940*/  @!P6 LOP3.LUT R19, R34, 0xfffffffe, RZ, 0xc0, !PT ;  /* 0xfffffffe2213e812 */ /* 0x000fe200078ec0ff */
[--C-:B0-----:R-:W-:Y:S01]  /*b950*/  @!P2 IMAD.WIDE R4, R15, 0x4, R6.reuse ;  /* 0x000000040f04a825 */ /* 0x101fe200078e0206 */
[----:B------:R-:W-:Y:S02]  /*b960*/  ISETP.GE.AND P1, PT, R24, UR4, PT ;  /* 0x0000000418007c0c */ /* 0x000fe4000bf26270 */
[----:B------:R-:W-:Y:S01]  /*b970*/  ISETP.GE.AND P0, PT, R25, UR4, PT ;  /* 0x0000000419007c0c */ /* 0x000fe2000bf06270 */
[----:B-1----:R-:W-:Y:S01]  /*b980*/  @!P3 IMAD.WIDE R12, R21, 0x4, R6 ;  /* 0x00000004150cb825 */ /* 0x002fe200078e0206 */
[----:B------:R0:W-:Y:S01]  /*b990*/  @!P2 ST.E.64 desc[UR36][R4.64], R48 ;  /* 0x000000300400a985 */ /* 0x0001e2000c101b24 */
[----:B------:R-:W-:-:S02]  /*b9a0*/  IADD3 R22, R0, 0x78, RZ ;  /* 0x0000007800167810 */ /* 0x000fc40007ffe0ff */
        /* <DEDUP_REMOVED lines=9> */
[C---:B------:R-:W-:Y:S01]  /*ba40*/  VIADD R21, R0.reuse, 0x70 ;  /* 0x0000007000157836 */ /* 0x040fe20000000000 */
[----:B------:R4:W-:Y:S01]  /*ba50*/  @!P6 ST.E.64 desc[UR36][R18.64], R64 ;  /* 0x000000401200e985 */ /* 0x0009e2000c101b24 */
[----:B------:R-:W-:Y:S01]  /*ba60*/  VIADD R23, R0, 0x80 ;  /* 0x0000008000177836 */ /* 0x000fe20000000000 */
[----:B------:R-:W-:Y:S02]  /*ba70*/  @!P1 LEA.HI R24, R24, R24, RZ, 0x1 ;  /* 0x0000001818189211 */ /* 0x000fe400078f08ff */
[----:B------:R-:W-:Y:S02]  /*ba80*/  ISETP.GE.AND P6, PT, R21, UR4, PT ;  /* 0x0000000415007c0c */ /* 0x000fe4000bfc6270 */
[----:B------:R-:W-:Y:S02]  /*ba90*/  ISETP.GE.AND P4, PT, R23, UR4, PT ;  /* 0x0000000417007c0c */ /* 0x000fe4000bf86270 */
[----:B------:R-:W-:Y:S02]  /*baa0*/  @!P0 LEA.HI R25, R25, R25, RZ, 0x1 ;  /* 0x0000001919198211 */ /* 0x000fe400078f08ff */
[----:B0-----:R-:W-:Y:S01]  /*bab0*/  @!P1 LOP3.LUT R5, R24, 0xfffffffe, RZ, 0xc0, !PT ;  /* 0xfffffffe18059812 */ /* 0x001fe200078ec0ff */
[----:B------:R-:W-:Y:S01]  /*bac0*/  VIADD R24, R0, 0x90 ;  /* 0x0000009000187836 */ /* 0x000fe20000000000 */
[----:B-1----:R-:W-:-:S02]  /*bad0*/  @!P0 LOP3.LUT R13, R25, 0xfffffffe, RZ, 0xc0, !PT ;  /* 0xfffffffe190d8812 */ /* 0x002fc400078ec0ff */
[----:B------:R-:W-:Y:S01]  /*bae0*/  @!P2 LEA.HI R20, R20, R20, RZ, 0x1 ;  /* 0x000000141414a211 */ /* 0x000fe200078f08ff */
[--C-:B------:R-:W-:Y:S01]  /*baf0*/  @!P1 IMAD.WIDE R4, R5, 0x4, R6.reuse ;  /* 0x0000000405049825 */ /* 0x100fe200078e0206 */
[----:B------:R-:W-:Y:S02]  /*bb00*/  @!P5 LEA.HI R22, R22, R22, RZ, 0x1 ;  /* 0x000000161616d211 */ /* 0x000fe400078f08ff */
        /* <DEDUP_REMOVED lines=12> */
[----:B----4-:R-:W-:Y:S01]  /*bbd0*/  @!P3 LOP3.LUT R19, R28, 0xfffffffe, RZ, 0xc0, !PT ;  /* 0xfffffffe1c13b812 */ /* 0x010fe200078ec0ff */
[C---:B------:R-:W-:Y:S01]  /*bbe0*/  VIADD R28, R0.reuse, 0xc0 ;  /* 0x000000c0001c7836 */ /* 0x040fe20000000000 */
[----:B------:R-:W-:Y:S01]  /*bbf0*/  IADD3 R25, R0, 0x98, RZ ;  /* 0x0000009800197810 */ /* 0x000fe20007ffe0ff */
[--C-:B0-----:R-:W-:Y:S01]  /*bc00*/  @!P2 IMAD.WIDE R4, R15, 0x4, R6.reuse ;  /* 0x000000040f04a825 */ /* 0x101fe200078e0206 */
[----:B------:R-:W-:Y:S02]  /*bc10*/  ISETP.GE.AND P0, PT, R24, UR4, PT ;  /* 0x0000000418007c0c */ /* 0x000fe4000bf06270 */
[----:B------:R-:W-:Y:S01]  /*bc20*/  ISETP.GE.AND P1, PT, R25, UR4, PT ;  /* 0x0000000419007c0c */ /* 0x000fe2000bf26270 */
[--C-:B-1----:R-:W-:Y:S01]  /*bc30*/  @!P6 IMAD.WIDE R12, R21, 0x4, R6.reuse ;  /* 0x00000004150ce825 */ /* 0x102fe200078e0206 */
[----:B------:R0:W-:Y:S01]  /*bc40*/  @!P2 ST.E.64 desc[UR36][R4.64], R76 ;  /* 0x0000004c0400a985 */ /* 0x0001e2000c101b24 */
[----:B------:R-:W-:Y:S02]  /*bc50*/  ISETP.GE.AND P2, PT, R20, UR4, PT ;  /* 0x0000000414007c0c */ /* 0x000fe4000bf46270 */
[----:B------:R-:W-:Y:S01]  /*bc60*/  @!P5 IMAD.WIDE R14, R17, 0x4, R6 ;  /* 0x00000004110ed825 */ /* 0x000fe200078e0206 */
[----:B------:R1:W-:Y:S01]  /*bc70*/  @!P6 ST.E.64 desc[UR36][R12.64], R80 ;  /* 0x000000500c00e985 */ /* 0x0003e2000c101b24 */
[----:B------:R-:W-:-:S02]  /*bc80*/  ISETP.GE.AND P6, PT, R28, UR4, PT ;  /* 0x000000041c007c0c */ /* 0x000fc4000bfc6270 */
[--C-:B------:R-:W-:Y:S01]  /*bc90*/  @!P4 IMAD.WIDE R16, R23, 0x4, R6.reuse ;  /* 0x000000041710c825 */ /* 0x100fe200078e0206 */
[----:B------:R2:W-:Y:S01]  /*bca0*/  @!P5 ST.E.64 desc[UR36][R14.64], R84 ;  /* 0x000000540e00d985 */ /* 0x0005e2000c101b24 */
[----:B------:R-:W-:Y:S02]  /*bcb0*/  IADD3 R23, R0, 0xb8, RZ ;  /* 0x000000b800177810 */ /* 0x000fe40007ffe0ff */
[----:B------:R-:W-:Y:S01]  /*bcc0*/  @!P3 IMAD.WIDE R18, R19, 0x4, R6 ;  /* 0x000000041312b825 */ /* 0x000fe200078e0206 */
[----:B------:R3:W-:Y:S01]  /*bcd0*/  @!P4 ST.E.64 desc[UR36][R16.64], R88 ;  /* 0x000000581000c985 */ /* 0x0007e2000c101b24 */
[----:B------:R-:W-:Y:S02]  /*bce0*/  ISETP.GE.AND P4, PT, R22, UR4, PT ;  /* 0x0000000416007c0c */ /* 0x000fe4000bf86270 */
[----:B------:R-:W-:Y:S01]  /*bcf0*/  VIADD R21, R0, 0xa8 ;  /* 0x000000a800157836 */ /* 0x000fe20000000000 */
[----:B------:R4:W-:Y:S01]  /*bd00*/  @!P3 ST.E.64 desc[UR36][R18.64], R92 ;  /* 0x0000005c1200b985 */ /* 0x0009e2000c101b24 */
[----:B------:R-:W-:-:S02]  /*bd10*/  ISETP.GE.AND P5, PT, R23, UR4, PT ;  /* 0x0000000417007c0c */ /* 0x000fc4000bfa6270 */
[----:B------:R-:W-:Y:S02]  /*bd20*/  @!P0 LEA.HI R24, R24, R24, RZ, 0x1 ;  /* 0x0000001818188211 */ /* 0x000fe400078f08ff */
[----:B------:R-:W-:Y:S02]  /*bd30*/  ISETP.GE.AND P3, PT, R21, UR4, PT ;  /* 0x0000000415007c0c */ /* 0x000fe4000bf66270 */
[----:B------:R-:W-:Y:S02]  /*bd40*/  @!P1 LEA.HI R25, R25, R25, RZ, 0x1 ;  /* 0x0000001919199211 */ /* 0x000fe400078f08ff */
[----:B0-----:R-:W-:Y:S02]  /*bd50*/  @!P0 LOP3.LUT R5, R24, 0xfffffffe, RZ, 0xc0, !PT ;  /* 0xfffffffe18058812 */ /* 0x001fe400078ec0ff */
[----:B------:R-:W-:Y:S02]  /*bd60*/  @!P2 LEA.HI R20, R20, R20, RZ, 0x1 ;  /* 0x000000141414a211 */ /* 0x000fe400078f08ff */
[----:B-1----:R-:W-:Y:S01]  /*bd70*/  @!P1 LOP3.LUT R13, R25, 0xfffffffe, RZ, 0xc0, !PT ;  /* 0xfffffffe190d9812 */ /* 0x002fe200078ec0ff */
[----:B------:R-:W-:Y:S01]  /*bd80*/  @!P0 IMAD.WIDE R4, R5, 0x4, R6 ;  /* 0x0000000405048825 */ /* 0x000fe200078e0206 */
[----:B------:R-:W-:-:S02]  /*bd90*/  @!P4 LEA.HI R22, R22, R22, RZ, 0x1 ;  /* 0x000000161616c211 */ /* 0x000fc400078f08ff */
        /* <DEDUP_REMOVED lines=8> */
[----:B------:R-:W-:Y:S01]  /*be20*/  @!P6 LEA.HI R28, R28, R28, RZ, 0x1 ;  /* 0x0000001c1c1ce211 */ /* 0x000fe200078f08ff */
[----:B------:R-:W-:Y:S01]  /*be30*/  VIADD R20, R0, 0xc8 ;  /* 0x000000c800147836 */ /* 0x000fe20000000000 */
[----:B---3--:R-:W-:Y:S01]  /*be40*/  @!P4 LOP3.LUT R17, R22, 0xfffffffe, RZ, 0xc0, !PT ;  /* 0xfffffffe1611c812 */ /* 0x008fe200078ec0ff */
[----:B------:R-:W-:Y:S01]  /*be50*/  @!P2 ST.E.64 desc[UR36][R14.64], R104 ;  /* 0x000000680e00a985 */ /* 0x000fe2000c101b24 */
[----:B------:R-:W-:-:S02]  /*be60*/  @!P5 LOP3.LUT R23, R23, 0xfffffffe, RZ, 0xc0, !PT ;  /* 0xfffffffe1717d812 */ /* 0x000fc400078ec0ff */
        /* <DEDUP_REMOVED lines=15> */
[C---:B0-----:R-:W-:Y:S01]  /*bf60*/  IADD3 R5, R0.reuse, 0xf8, RZ ;  /* 0x000000f800057810 */ /* 0x041fe20007ffe0ff */
[C---:B------:R-:W-:Y:S01]  /*bf70*/  VIADD R14, R0.reuse, 0xe8 ;  /* 0x000000e8000e7836 */ /* 0x040fe20000000000 */
[----:B------:R0:W-:Y:S01]  /*bf80*/  @!P6 ST.E.64 desc[UR36][R18.64], R120 ;  /* 0x000000781200e985 */ /* 0x0001e2000c101b24 */
[----:B------:R-:W-:Y:S01]  /*bf90*/  VIADD R15, R0, 0xf0 ;  /* 0x000000f0000f7836 */ /* 0x000fe20000000000 */
[----:B------:R-:W-:Y:S02]  /*bfa0*/  ISETP.GE.AND P3, PT, R23, UR4, PT ;  /* 0x0000000417007c0c */ /* 0x000fe4000bf66270 */
[----:B------:R-:W-:Y:S02]  /*bfb0*/  ISETP.GE.AND P6, PT, R5, UR4, PT ;  /* 0x0000000405007c0c */ /* 0x000fe4000bfc6270 */
[----:B------:R-:W-:-:S02]  /*bfc0*/  ISETP.GE.AND P4, PT, R14, UR4, PT ;  /* 0x000000040e007c0c */ /* 0x000fc4000bf86270 */
[----:B------:R-:W-:Y:S02]  /*bfd0*/  ISETP.GE.AND P5, PT, R15, UR4, PT ;  /* 0x000000040f007c0c */ /* 0x000fe4000bfa6270 */
[----:B------:R-:W-:Y:S02]  /*bfe0*/  @!P1 LEA.HI R21, R21, R21, RZ, 0x1 ;  /* 0x0000001515159211 */ /* 0x000fe400078f08ff */
[----:B------:R-:W-:Y:S02]  /*bff0*/  @!P2 LEA.HI R22, R22, R22, RZ, 0x1 ;  /* 0x000000161616a211 */ /* 0x000fe400078f08ff */
[----:B-1----:R-:W-:Y:S02]  /*c000*/  @!P1 LOP3.LUT R13, R21, 0xfffffffe, RZ, 0xc0, !PT ;  /* 0xfffffffe150d9812 */ /* 0x002fe400078ec0ff */
[----:B------:R-:W-:Y:S02]  /*c010*/  @!P3 LEA.HI R23, R23, R23, RZ, 0x1 ;  /* 0x000000171717b211 */ /* 0x000fe400078f08ff */
[----:B------:R-:W-:-:S02]  /*c020*/  @!P6 LEA.HI R12, R5, R5, RZ, 0x1 ;  /* 0x00000005050ce211 */ /* 0x000fc400078f08ff */
[----:B------:R-:W-:Y:S02]  /*c030*/  @!P4 LEA.HI R14, R14, R14, RZ, 0x1 ;  /* 0x0000000e0e0ec211 */ /* 0x000fe400078f08ff */
[----:B------:R-:W-:Y:S02]  /*c040*/  @!P5 LEA.HI R4, R15, R15, RZ, 0x1 ;  /* 0x0000000f0f04d211 */ /* 0x000fe400078f08ff */
[----:B------:R-:W-:Y:S02]  /*c050*/  @!P0 LOP3.LUT R5, R20, 0xfffffffe, RZ, 0xc0, !PT ;  /* 0xfffffffe14058812 */ /* 0x000fe400078ec0ff */
[----:B------:R-:W-:Y:S02]  /*c060*/  @!P2 LOP3.LUT R15, R22, 0xfffffffe, RZ, 0xc0, !PT ;  /* 0xfffffffe160fa812 */ /* 0x000fe400078ec0ff */
[----:B--2---:R-:W-:Y:S02]  /*c070*/  @!P3 LOP3.LUT R17, R23, 0xfffffffe, RZ, 0xc0, !PT ;  /* 0xfffffffe1711b812 */ /* 0x004fe400078ec0ff */
[----:B0-----:R-:W-:Y:S01]  /*c080*/  @!P4 LOP3.LUT R19, R14, 0xfffffffe, RZ, 0xc0, !PT ;  /* 0xfffffffe0e13c812 */ /* 0x001fe200078ec0ff */
[----:B------:R-:W-:Y:S01]  /*c090*/  @!P2 IMAD.WIDE R14, R15, 0x4, R6 ;  /* 0x000000040f0ea825 */ /* 0x000fe200078e0206 */
[----:B------:R-:W-:-:S02]  /*c0a0*/  @!P5 LOP3.LUT R21, R4, 0xfffffffe, RZ, 0xc0, !PT ;  /* 0xfffffffe0415d812 */ /* 0x000fc400078ec0ff */
        /* <DEDUP_REMOVED lines=14> */
.L_x_4742:
[----:B------:R-:W-:Y:S05]  /*c190*/  BSYNC B0 ;  /* 0x0000000000007941 */ /* 0x000fea0003800000 */
.L_x_4741:
[----:B------:R-:W-:Y:S01]  /*c1a0*/  ISETP.GE.AND P0, PT, R11, R10, PT ;  /* 0x0000000a0b00720c */ /* 0x000fe20003f06270 */
[----:B0--3--:R2:W3:Y:S04]  /*c1b0*/  SHFL.IDX PT, R5, R9, 0x1, 0x1c1f ;  /* 0x003c1f0009057f89 */ /* 0x0094e800000e0000 */
[----:B------:R2:W0:Y:S08]  /*c1c0*/  SHFL.IDX PT, R4, R8, 0x1, 0x1c1f ;  /* 0x003c1f0008047f89 */ /* 0x00043000000e0000 */
[----:B--2---:R-:W-:Y:S05]  /*c1d0*/  @P0 BRA `(.L_x_4700) ;  /* 0x0000005400700947 */ /* 0x004fea0003800000 */
        /* <DEDUP_REMOVED lines=16> */
[----:B------:R-:W-:Y:S01]  /*c2e0*/  VIADD R20, R0, 0x58 ;  /* 0x0000005800147836 */ /* 0x000fe20000000000 */
[----:B------:R-:W-:-:S02]  /*c2f0*/  ISETP.GE.AND P4, PT, R18, UR4, PT ;  /* 0x0000000412007c0c */ /* 0x000fc4000bf86270 */
[----:B------:R-:W-:Y:S02]  /*c300*/  @!P1 LEA.HI R6, R6, R6, RZ, 0x1 ;  /* 0x0000000606069211 */ /* 0x000fe400078f08ff */
[----:B------:R-:W-:Y:S02]  /*c310*/  @!P2 LEA.HI R7, R7, R7, RZ, 0x1 ;  /* 0x000000070707a211 */ /* 0x000fe400078f08ff */
[----:B------:R-:W-:Y:S02]  /*c320*/  @!P1 LOP3.LUT R9, R6, 0xfffffffe, RZ, 0xc0, !PT ;  /* 0xfffffffe06099812 */ /* 0x000fe400078ec0ff */
[----:B------:R-:W-:Y:S01]  /*c330*/  @!P2 LOP3.LUT R11, R7, 0xfffffffe, RZ, 0xc0, !PT ;  /* 0xfffffffe070ba812 */ /* 0x000fe200078ec0ff */
[--C-:B0--3--:R-:W-:Y:S01]  /*c340*/  @!P0 IMAD.WIDE R6, R0, 0x4, R4.reuse ;  /* 0x0000000400068825 */ /* 0x109fe200078e0204 */
[----:B------:R-:W-:Y:S02]  /*c350*/  ISETP.GE.AND P3, PT, R17, UR4, PT ;  /* 0x0000000411007c0c */ /* 0x000fe4000bf66270 */
[----:B------:R-:W-:Y:S01]  /*c360*/  @!P5 LEA.HI R12, R12, R12, RZ, 0x1 ;  /* 0x0000000c0c0cd211 */ /* 0x000fe200078f08ff */
[----:B------:R-:W-:Y:S01]  /*c370*/  @!P1 IMAD.WIDE R8, R9, 0x4, R4 ;  /* 0x0000000409089825 */ /* 0x000fe200078e0204 */
[----:B------:R0:W-:Y:S01]  /*c380*/  @!P0 ST.E.64 desc[UR36][R6.64], R26 ;  /* 0x0000001a06008985 */ /* 0x0001e2000c101b24 */
[----:B------:R-:W-:-:S02]  /*c390*/  ISETP.GE.AND P0, PT, R14, UR4, PT ;  /* 0x000000040e007c0c */ /* 0x000fc4000bf06270 */
[----:B------:R-:W-:Y:S01]  /*c3a0*/  @!P2 IMAD.WIDE R10, R11, 0x4, R4 ;  /* 0x000000040b0aa825 */ /* 0x000fe200078e0204 */
[----:B------:R-:W-:Y:S01]  /*c3b0*/  @!P1 ST.E.64 desc[UR36][R8.64], R30 ;  /* 0x0000001e08009985 */ /* 0x000fe2000c101b24 */
[----:B------:R-:W-:Y:S02]  /*c3c0*/  ISETP.GE.AND P1, PT, R15, UR4, PT ;  /* 0x000000040f007c0c */ /* 0x000fe4000bf26270 */
[----:B------:R-:W-:Y:S01]  /*c3d0*/  @!P6 LEA.HI R13, R13, R13, RZ, 0x1 ;  /* 0x0000000d0d0de211 */ /* 0x000fe200078f08ff */
[----:B------:R1:W-:Y:S01]  /*c3e0*/  @!P2 ST.E.64 desc[UR36][R10.64], R2 ;  /* 0x000000020a00a985 */ /* 0x0003e2000c101b24 */
[----:B------:R-:W-:Y:S02]  /*c3f0*/  ISETP.GE.AND P2, PT, R16, UR4, PT ;  /* 0x0000000410007c0c */ /* 0x000fe4000bf46270 */
[----:B------:R-:W-:Y:S02]  /*c400*/  @!P6 LOP3.LUT R13, R13, 0xfffffffe, RZ, 0xc0, !PT ;  /* 0xfffffffe0d0de812 */ /* 0x000fe400078ec0ff */
[----:B------:R-:W-:-:S02]  /*c410*/  @!P3 LEA.HI R17, R17, R17, RZ, 0x1 ;  /* 0x000000111111b211 */ /* 0x000fc400078f08ff */
[----:B0-----:R-:W-:Y:S02]  /*c420*/  @!P5 LOP3.LUT R7, R12, 0xfffffffe, RZ, 0xc0, !PT ;  /* 0xfffffffe0c07d812 */ /* 0x001fe400078ec0ff */
[----:B------:R-:W-:Y:S02]  /*c430*/  @!P0 LEA.HI R14, R14, R14, RZ, 0x1 ;  /* 0x0000000e0e0e8211 */ /* 0x000fe400078f08ff */
[----:B------:R-:W-:Y:S02]  /*c440*/  @!P1 LEA.HI R15, R15, R15, RZ, 0x1 ;  /* 0x0000000f0f0f9211 */ /* 0x000fe400078f08ff */
[----:B------:R-:W-:Y:S01]  /*c450*/  @!P4 LEA.HI R18, R18, R18, RZ, 0x1 ;  /* 0x000000121212c211 */ /* 0x000fe200078f08ff */
[--C-:B-1----:R-:W-:Y:S01]  /*c460*/  @!P5 IMAD.WIDE R2, R7, 0x4, R4.reuse ;  /* 0x000000040702d825 */ /* 0x102fe200078e0204 */
[----:B------:R-:W-:Y:S02]  /*c470*/  @!P2 LEA.HI R16, R16, R16, RZ, 0x1 ;  /* 0x000000101010a211 */ /* 0x000fe400078f08ff */
[----:B------:R-:W-:Y:S01]  /*c480*/  @!P0 LOP3.LUT R9, R14, 0xfffffffe, RZ, 0xc0, !PT ;  /* 0xfffffffe0e098812 */ /* 0x000fe200078ec0ff */
[----:B------:R-:W-:Y:S01]  /*c490*/  @!P6 IMAD.WIDE R6, R13, 0x4, R4 ;  /* 0x000000040d06e825 */ /* 0x000fe200078e0204 */
[----:B------:R-:W-:Y:S01]  /*c4a0*/  @!P1 LOP3.LUT R15, R15, 0xfffffffe, RZ, 0xc0, !PT ;  /* 0xfffffffe0f0f9812 */ /* 0x000fe200078ec0ff */
[----:B------:R0:W-:Y:S01]  /*c4b0*/  @!P5 ST.E.64 desc[UR36][R2.64], R38 ;  /* 0x000000260200d985 */ /* 0x0001e2000c101b24 */
[----:B------:R-:W-:Y:S01]  /*c4c0*/  @!P2 LOP3.LUT R11, R16, 0xfffffffe, RZ, 0xc0, !PT ;  /* 0xfffffffe100ba812 */ /* 0x000fe200078ec0ff */
[----:B------:R-:W-:Y:S01]  /*c4d0*/  VIADD R16, R0, 0x70 ;  /* 0x0000007000107836 */ /* 0x000fe20000000000 */
[----:B------:R-:W-:Y:S01]  /*c4e0*/  @!P3 LOP3.LUT R17, R17, 0xfffffffe, RZ, 0xc0, !PT ;  /* 0xfffffffe1111b812 */ /* 0x000fe200078ec0ff */
[----:B------:R1:W-:Y:S01]  /*c4f0*/  @!P6 ST.E.64 desc[UR36][R6.64], R42 ;  /* 0x0000002a0600e985 */ /* 0x0003e2000c101b24 */
[----:B------:R-:W-:-:S02]  /*c500*/  @!P4 LOP3.LUT R13, R18, 0xfffffffe, RZ, 0xc0, !PT ;  /* 0xfffffffe120dc812 */ /* 0x000fc400078ec0ff */
[----:B------:R-:W-:Y:S02]  /*c510*/  ISETP.GE.AND P5, PT, R19, UR4, PT ;  /* 0x0000000413007c0c */ /* 0x000fe4000bfa6270 */
[----:B------:R-:W-:Y:S01]  /*c520*/  ISETP.GE.AND P6, PT, R20, UR4, PT ;  /* 0x0000000414007c0c */ /* 0x000fe2000bfc6270 */
[--C-:B------:R-:W-:Y:S01]  /*c530*/  @!P4 IMAD.WIDE R12, R13, 0x4, R4.reuse ;  /* 0x000000040d0cc825 */ /* 0x100fe200078e0204 */
[C---:B------:R-:W-:Y:S02]  /*c540*/  IADD3 R14, R0.reuse, 0x60, RZ ;  /* 0x00000060000e7810 */ /* 0x040fe40007ffe0ff */
        /* <DEDUP_REMOVED lines=11> */
[C---:B------:R-:W-:Y:S01]  /*c600*/  VIADD R15, R0.reuse, 0x68 ;  /* 0x00000068000f7836 */ /* 0x040fe20000000000 */
[----:B------:R3:W-:Y:S01]  /*c610*/  @!P3 ST.E.64 desc[UR36][R10.64], R58 ;  /* 0x0000003a0a00b985 */ /* 0x0007e2000c101b24 */
[----:B------:R-:W-:Y:S01]  /*c620*/  VIADD R17, R0, 0x78 ;  /* 0x0000007800117836 */ /* 0x000fe20000000000 */
[----:B------:R-:W-:Y:S02]  /*c630*/  @!P6 LEA.HI R20, R20, R20, RZ, 0x1 ;  /* 0x000000141414e211 */ /* 0x000fe400078f08ff */
[----:B------:R4:W-:Y:S01]  /*c640*/  @!P4 ST.E.64 desc[UR36][R12.64], R62 ;  /* 0x0000003e0c00c985 */ /* 0x0009e2000c101b24 */
[----:B------:R-:W-:Y:S02]  /*c650*/  ISETP.GE.AND P4, PT, R14, UR4, PT ;  /* 0x000000040e007c0c */ /* 0x000fe4000bf86270 */
[----:B------:R-:W-:Y:S02]  /*c660*/  ISETP.GE.AND P3, PT, R15, UR4, PT ;  /* 0x000000040f007c0c */ /* 0x000fe4000bf66270 */
[----:B------:R-:W-:-:S02]  /*c670*/  ISETP.GE.AND P1, PT, R17, UR4, PT ;  /* 0x0000000411007c0c */ /* 0x000fc4000bf26270 */
        /* <DEDUP_REMOVED lines=79> */
[----:B------:R-:W-:Y:S01]  /*cb70*/  @!P6 LEA.HI R20, R20, R20, RZ, 0x1 ;  /* 0x000000141414e211 */ /* 0x000fe200078f08ff */
[C---:B------:R-:W-:Y:S01]  /*cb80*/  VIADD R18, R0.reuse, 0xf0 ;  /* 0x000000f000127836 */ /* 0x040fe20000000000 */
[----:B------:R-:W-:Y:S01]  /*cb90*/  ISETP.GE.AND P1, PT, R15, UR4, PT ;  /* 0x000000040f007c0c */ /* 0x000fe2000bf26270 */
[----:B------:R-:W-:Y:S01]  /*cba0*/  VIADD R0, R0, 0xf8 ;  /* 0x000000f800007836 */ /* 0x000fe20000000000 */
[----:B------:R-:W-:-:S02]  /*cbb0*/  ISETP.GE.AND P3, PT, R17, UR4, PT ;  /* 0x0000000411007c0c */ /* 0x000fc4000bf66270 */
[----:B------:R-:W-:Y:S02]  /*cbc0*/  ISETP.GE.AND P4, PT, R18, UR4, PT ;  /* 0x0000000412007c0c */ /* 0x000fe4000bf86270 */
        /* <DEDUP_REMOVED lines=33> */
.L_x_4740:
[----:B------:R-:W0:Y:S02]  /*cde0*/  S2R R0, SR_TID.X ;  /* 0x0000000000007919 */ /* 0x000e240000002100 */
[----:B0-----:R-:W-:-:S04]  /*cdf0*/  IADD3 R2, R0, -0x80, RZ ;  /* 0xffffff8000027810 */ /* 0x001fc80007ffe0ff */
        /* <DEDUP_REMOVED lines=10> */
[----:B------:R-:W2:Y:S01]  /*cea0*/  LDL R4, [R1] ;  /* 0x0000000001047983 */ /* 0x000ea20000100800 */
        /* <DEDUP_REMOVED lines=18> */
[----:B------:R-:W-:Y:S01]  /*cfd0*/  IADD3 R7, -R5, RZ, RZ ;  /* 0x000000ff05077210 */ /* 0x000fe20007ffe1ff */
[----:B------:R-:W-:Y:S01]  /*cfe0*/  UIMAD UR6, UR11, UR9, UR6 ;  /* 0x000000090b0672a4 */ /* 0x000fe2000f8e0206 */
[----:B------:R-:W-:Y:S01]  /*cff0*/  MOV R2, UR4 ;  /* 0x0000000400027c02 */ /* 0x000fe20008000f00 */
[----:B------:R-:W-:Y:S01]  /*d000*/  IMAD.U32 R3, RZ, RZ, UR5 ;  /* 0x00000005ff037e24 */ /* 0x000fe2000f8e00ff */
[----:B------:R-:W-:Y:S01]  /*d010*/  SHF.R.S32.HI R4, RZ, 0x1f, R9 ;  /* 0x0000001fff047819 */ /* 0x000fe20000011409 */
[----:B------:R-:W-:Y:S01]  /*d020*/  UIADD3 UR6, UR5, UR6, URZ ;  /* 0x0000000605067290 */ /* 0x000fe2000fffe03f */
[----:B0-----:R-:W-:-:S02]  /*d030*/  IMAD R12, R10, UR8, RZ ;  /* 0x000000080a0c7c24 */ /* 0x001fc4000f8e02ff */
[----:B------:R-:W-:Y:S01]  /*d040*/  ULDC.64 UR4, c[0x0][0xce0] ;  /* 0x0003380000047ab9 */ /* 0x000fe20000000a00 */
[----:B------:R-:W-:Y:S02]  /*d050*/  IMAD R7, R6, R7, R0 ;  /* 0x0000000706077224 */ /* 0x000fe400078e0200 */
[----:B------:R-:W-:Y:S02]  /*d060*/  IMAD.U32 R3, RZ, RZ, UR6 ;  /* 0x00000006ff037e24 */ /* 0x000fe4000f8e00ff */
[----:B------:R-:W-:Y:S01]  /*d070*/  IMAD R11, R11, UR7, R12 ;  /* 0x000000070b0b7c24 */ /* 0x000fe2000f8e020c */
[----:B------:R-:W-:Y:S01]  /*d080*/  SHF.R.S32.HI R0, RZ, 0x1f, R7 ;  /* 0x0000001fff007819 */ /* 0x000fe20000011407 */
[----:B------:R-:W-:-:S04]  /*d090*/  IMAD.WIDE.U32 R2, R10, UR7, R2 ;  /* 0x000000070a027c25 */ /* 0x000fc8000f8e0002 */
[----:B------:R-:W-:Y:S02]  /*d0a0*/  IMAD.IADD R3, R11, 0x1, R3 ;  /* 0x000000010b037824 */ /* 0x000fe400078e0203 */
[----:B------:R-:W-:Y:S02]  /*d0b0*/  IMAD R4, R4, UR4, RZ ;  /* 0x0000000404047c24 */ /* 0x000fe4000f8e02ff */
[----:B------:R-:W-:-:S04]  /*d0c0*/  IMAD.WIDE.U32 R2, R9, UR4, R2 ;  /* 0x0000000409027c25 */ /* 0x000fc8000f8e0002 */
[----:B------:R-:W-:Y:S01]  /*d0d0*/  IMAD R4, R9, UR5, R4 ;  /* 0x0000000509047c24 */ /* 0x000fe2000f8e0204 */
[----:B------:R-:W-:Y:S01]  /*d0e0*/  SHF.R.S32.HI R9, RZ, 0x1f, R5 ;  /* 0x0000001fff097819 */ /* 0x000fe20000011405 */
[----:B------:R-:W-:Y:S01]  /*d0f0*/  ULDC.64 UR4, c[0x0][0xcc8] ;  /* 0x0003320000047ab9 */ /* 0x000fe20000000a00 */
[----:B------:R-:W-:Y:S01]  /*d100*/  IADD3 R2, P0, R5, R2, RZ ;  /* 0x0000000205027210 */ /* 0x000fe20007f1e0ff */
[----:B------:R-:W-:-:S03]  /*d110*/  IMAD R0, R0, UR4, RZ ;  /* 0x0000000400007c24 */ /* 0x000fc6000f8e02ff */
[----:B------:R-:W-:Y:S01]  /*d120*/  IADD3.X R3, R9, R3, R4, P0, !PT ;  /* 0x0000000309037210 */ /* 0x000fe200007fe404 */
        /* <DEDUP_REMOVED lines=9> */
.L_x_4698:
[----:B------:R-:W-:-:S08]  /*d1c0*/  NOP ;  /* 0x0000000000007918 */ /* 0x000fd00000000000 */
[----:B------:R-:W0:-:S00]  /*d1d0*/  USETMAXREG.DEALLOC.CTAPOOL 0x28 ;  /* 0x00000028000079c8 */ /* 0x000e0000080e0500 */
        /* <DEDUP_REMOVED lines=16> */
.L_x_4743:
[----:B------:R-:W-:Y:S01]  /*d2e0*/  ULDC UR40, c[0x0][0xd50] ;  /* 0x0003540000287ab9 */ /* 0x000fe20000000800 */
[----:B------:R-:W-:Y:S01]  /*d2f0*/  UMOV UR39, UR6 ;  /* 0x0000000600277c82 */ /* 0x000fe20008000000 */
[----:B------:R-:W-:-:S11]  /*d300*/  UISETP.NE.AND UP0, UPT, UR40, 0x1, UPT ;  /* 0x000000012800788c */ /* 0x000fd6000bf05270 */
[----:B------:R-:W-:Y:S01]  /*d310*/  @UP0 ULDC UR4, c[0x0][0xd54] ;  /* 0x0003550000040ab9 */ /* 0x000fe20000000800 */
[----:B------:R-:W-:Y:S01]  /*d320*/  @UP0 ULDC UR7, c[0x0][0xd58] ;  /* 0x0003560000070ab9 */ /* 0x000fe20000000800 */
[----:B------:R-:W-:-:S04]  /*d330*/  UIMAD.WIDE.U32 UR4, UR6, UR4, URZ ;  /* 0x00000004060472a5 */ /* 0x000fc8000f8e003f */
[----:B------:R-:W-:-:S12]  /*d340*/  @UP0 USHF.R.U32.HI UR39, URZ, UR7, UR5 ;  /* 0x000000073f270299 */ /* 0x000fd80008011605 */
.L_x_4744:
[----:B------:R-:W-:Y:S01]  /*d350*/  ISETP.LE.AND P0, PT, RZ, UR45, PT ;  /* 0x0000002dff007c0c */ /* 0x000fe2000bf03270 */
[----:B------:R-:W-:Y:S01]  /*d360*/  UIADD3 UR4, -UR39, URZ, URZ ;  /* 0x0000003f27047290 */ /* 0x000fe2000fffe13f */
[----:B------:R-:W-:Y:S01]  /*d370*/  MOV R26, 0x1 ;  /* 0x00000001001a7802 */ /* 0x000fe20000000f00 */
[----:B------:R-:W-:Y:S02]  /*d380*/  IMAD.MOV.U32 R17, RZ, RZ, RZ ;  /* 0x000000ffff117224 */ /* 0x000fe400078e00ff */
[----:B------:R-:W-:Y:S01]  /*d390*/  UIMAD UR40, UR40, UR4, UR6 ;  /* 0x00000004282872a4 */ /* 0x000fe2000f8e0206 */
[----:B------:R-:W-:-:S07]  /*d3a0*/  IMAD.MOV.U32 R9, RZ, RZ, 0x1 ;  /* 0x00000001ff097424 */ /* 0x000fce00078e00ff */
[----:B------:R-:W-:Y:S05]  /*d3b0*/  @!P0 BRA `(.L_x_4745) ;  /* 0x0000004000348947 */ /* 0x000fea0003800000 */
[----:B------:R-:W-:Y:S01]  /*d3c0*/  ULDC.64 UR4, c[0x0][0xb20] ;  /* 0x0002c80000047ab9 */ /* 0x000fe20000000a00 */
[----:B------:R-:W0:Y:S01]  /*d3d0*/  S2UR UR46, SR_CTAID.X ;  /* 0x00000000002e79c3 */ /* 0x000e220000002500 */
[----:B------:R-:W-:Y:S01]  /*d3e0*/  UISETP.NE.U32.AND UP0, UPT, UR4, URZ, UPT ;  /* 0x0000003f0400728c */ /* 0x000fe2000bf05070 */
[----:B------:R-:W-:Y:S01]  /*d3f0*/  IMAD.MOV.U32 R27, RZ, RZ, RZ ;  /* 0x000000ffff1b7224 */ /* 0x000fe200078e00ff */
[----:B------:R-:W-:Y:S01]  /*d400*/  ULDC UR6, c[0x0][0x448] ;  /* 0x0001120000067ab9 */ /* 0x000fe20000000800 */
[----:B------:R-:W-:Y:S01]  /*d410*/  ULDC UR7, c[0x0][0x2f0] ;  /* 0x0000bc0000077ab9 */ /* 0x000fe20000000800 */
[----:B------:R-:W-:Y:S02]  /*d420*/  UISETP.NE.AND.EX UP0, UPT, UR5, URZ, UPT, UP0 ;  /* 0x0000003f0500728c */ /* 0x000fe4000bf05300 */
[----:B------:R-:W-:-:S04]  /*d430*/  UISETP.NE.AND UP1, UPT, UR6, 0x1, UPT ;  /* 0x000000010600788c */ /* 0x000fc8000bf25270 */
[----:B------:R-:W-:-:S05]  /*d440*/  PLOP3.LUT P0, PT, PT, PT, UP0, 0x80, 0x0 ;  /* 0x000000000000781c */ /* 0x000fca0003f0f008 */
[----:B------:R-:W-:Y:S02]  /*d450*/  @UP0 ULDC.64 UR4, c[0x0][0xb20] ;  /* 0x0002c80000040ab9 */ /* 0x000fe40000000a00 */
[----:B------:R-:W-:Y:S01]  /*d460*/  @UP0 UIMAD.WIDE UR4, UR45, 0x4, UR4 ;  /* 0x000000042d0408a5 */ /* 0x000fe2000f8e0204 */
[----:B------:R-:W-:-:S05]  /*d470*/  @UP1 ULDC UR8, c[0x0][0x450] ;  /* 0x0001140000081ab9 */ /* 0x000fca0000000800 */
[----:B------:R-:W-:Y:S01]  /*d480*/  MOV R2, UR4 ;  /* 0x0000000400027c02 */ /* 0x000fe20008000f00 */
[----:B------:R-:W-:Y:S01]  /*d490*/  IMAD.U32 R3, RZ, RZ, UR5 ;  /* 0x00000005ff037e24 */ /* 0x000fe2000f8e00ff */
[----:B------:R-:W-:Y:S02]  /*d4a0*/  ULDC.64 UR4, c[0x0][0x418] ;  /* 0x0001060000047ab9 */ /* 0x000fe40000000a00 */
[----:B------:R-:W-:Y:S02]  /*d4b0*/  UISETP.NE.U32.AND UP0, UPT, UR4, URZ, UPT ;  /* 0x0000003f0400728c */ /* 0x000fe4000bf05070 */
[----:B0-----:R-:W-:Y:S01]  /*d4c0*/  ULEA UR6, UR46, 0x7f, 0x7 ;  /* 0x0000007f2e067891 */ /* 0x001fe2000f8e383f */
[----:B------:R0:W5:Y:S01]  /*d4d0*/  @P0 LDG.E R27, desc[UR36][R2.64] ;  /* 0x00000024021b0981 */ /* 0x000162000c1e1900 */
[----:B------:R-:W-:Y:S01]  /*d4e0*/  UISETP.NE.AND.EX UP0, UPT, UR5, URZ, UPT, UP0 ;  /* 0x0000003f0500728c */ /* 0x000fe2000bf05300 */
[----:B------:R-:W-:Y:S01]  /*d4f0*/  ULDC UR4, c[0x0][0x424] ;  /* 0x0001090000047ab9 */ /* 0x000fe20000000800 */
[----:B------:R-:W-:-:S02]  /*d500*/  UP2UR UR47, UPR, URZ, 0x2 ;  /* 0x000000023f2f7883 */ /* 0x000fc40008000000 */
[----:B------:R-:W-:Y:S02]  /*d510*/  USEL UR43, UR4, 0x1, UP0 ;  /* 0x00000001042b7887 */ /* 0x000fe40008000000 */
[----:B------:R-:W-:Y:S01]  /*d520*/  USHF.R.U32.HI UR9, URZ, 0x10, UR40 ;  /* 0x000000103f097899 */ /* 0x000fe20008011628 */
[----:B------:R-:W-:Y:S01]  /*d530*/  @UP1 ULDC UR4, c[0x0][0x44c] ;  /* 0x0001130000041ab9 */ /* 0x000fe20000000800 */
[----:B------:R-:W-:Y:S02]  /*d540*/  UIMAD UR43, UR43, UR7, URZ ;  /* 0x000000072b2b72a4 */ /* 0x000fe4000f8e023f */
[----:B------:R-:W-:Y:S01]  /*d550*/  UIMAD.WIDE.U32 UR4, UR6, UR4, URZ ;  /* 0x00000004060472a5 */ /* 0x000fe2000f8e003f */
[----:B------:R-:W-:Y:S01]  /*d560*/  ULDC UR7, c[0x0][0x288] ;  /* 0x0000a20000077ab9 */ /* 0x000fe20000000800 */
[----:B------:R-:W-:Y:S02]  /*d570*/  UIADD3 UR4, UR43, 0x5f, URZ ;  /* 0x0000005f2b047890 */ /* 0x000fe4000fffe03f */
[----:B------:R-:W-:-:S02]  /*d580*/  UIADD3 UR7, UR43, 0x60, -UR7 ;  /* 0x000000602b077890 */ /* 0x000fc4000fffe807 */
[----:B------:R-:W-:Y:S02]  /*d590*/  @UP1 USHF.R.U32.HI UR6, URZ, UR8, UR5 ;  /* 0x000000083f061299 */ /* 0x000fe40008011605 */
[----:B------:R-:W-:Y:S02]  /*d5a0*/  UIMAD.WIDE UR4, UR4, 0x2aaaaaab, URZ ;  /* 0x2aaaaaab040478a5 */ /* 0x000fe4000f8e023f */
[----:B------:R-:W-:Y:S02]  /*d5b0*/  UIADD3 UR6, UR7, UR6, URZ ;  /* 0x0000000607067290 */ /* 0x000fe4000fffe03f */
[----:B------:R-:W-:Y:S02]  /*d5c0*/  USHF.R.U32.HI UR42, URZ, 0x1f, UR5 ;  /* 0x0000001f3f2a7899 */ /* 0x000fe40008011605 */
[----:B------:R-:W-:Y:S02]  /*d5d0*/  UIMAD.WIDE UR6, UR6, 0x2aaaaaab, URZ ;  /* 0x2aaaaaab060678a5 */ /* 0x000fe4000f8e023f */
[----:B------:R-:W-:-:S02]  /*d5e0*/  ULEA.HI.SX32 UR42, UR5, UR42, 0x1c ;  /* 0x0000002a052a7291 */ /* 0x000fc4000f8fe23f */
[----:B------:R-:W-:Y:S02]  /*d5f0*/  USHF.R.U32.HI UR41, URZ, 0x1f, UR7 ;  /* 0x0000001f3f297899 */ /* 0x000fe40008011607 */
[----:B------:R-:W-:Y:S02]  /*d600*/  ULOP3.LUT UR40, UR40, 0xffff, URZ, 0xc0, !UPT ;  /* 0x0000ffff28287892 */ /* 0x000fe4000f8ec03f */
[----:B------:R-:W-:Y:S01]  /*d610*/  ULEA.HI.SX32 UR41, UR7, UR41, 0x1c ;  /* 0x0000002907297291 */ /* 0x000fe2000f8fe23f */
[----:B------:R-:W-:-:S03]  /*d620*/  UMOV UR38, URZ ;  /* 0x0000003f00267c82 */ /* 0x000fc60008000000 */
[----:B------:R-:W-:-:S04]  /*d630*/  UISETP.LT.AND UP0, UPT, UR42, UR41, UPT ;  /* 0x000000292a00728c */ /* 0x000fc8000bf01270 */
[----:B------:R-:W-:Y:S02]  /*d640*/  USEL UR11, UR42, UR41, UP0 ;  /* 0x000000292a0b7287 */ /* 0x000fe40008000000 */
[----:B------:R-:W-:Y:S02]  /*d650*/  UISETP.NE.AND UP0, UPT, UR9, URZ, UPT ;  /* 0x0000003f0900728c */ /* 0x000fe4000bf05270 */
[----:B------:R-:W-:-:S06]  /*d660*/  UISETP.GE.AND UP1, UPT, UR11, 0x1, UPT ;  /* 0x000000010b00788c */ /* 0x000fcc000bf26270 */
[----:B------:R-:W-:-:S03]  /*d670*/  PLOP3.LUT P0, PT, PT, PT, UP1, 0x80, 0x0 ;  /* 0x000000000000781c */ /* 0x000fc60003f0f018 */
[----:B------:R-:W-:-:S10]  /*d680*/  @!UP0 ULDC UR9, c[0x0][0xae8] ;  /* 0x0002ba0000098ab9 */ /* 0x000fd40000000800 */
        /* <DEDUP_REMOVED lines=31> */
.L_x_4746:
[----:B------:R-:W-:Y:S02]  /*d880*/  UIMAD UR48, UR40, UR38, URZ ;  /* 0x00000026283072a4 */ /* 0x000fe4000f8e023f */
[----:B------:R-:W-:Y:S01]  /*d890*/  MOV R0, UR38 ;  /* 0x0000002600007c02 */ /* 0x000fe20008000f00 */
[----:B------:R-:W-:Y:S02]  /*d8a0*/  IMAD.MOV.U32 R17, RZ, RZ, RZ ;  /* 0x000000ffff117224 */ /* 0x000fe400078e00ff */
[----:B------:R-:W-:Y:S02]  /*d8b0*/  IMAD.MOV.U32 R9, RZ, RZ, 0x1 ;  /* 0x00000001ff097424 */ /* 0x000fe400078e00ff */
[----:B------:R-:W-:-:S05]  /*d8c0*/  IMAD.U32 R25, RZ, RZ, UR48 ;  /* 0x00000030ff197e24 */ /* 0x000fca000f8e00ff */
        /* <DEDUP_REMOVED lines=25> */
[----:B0----5:R-:W-:Y:S05]  /*da60*/  CALL.ABS.NOINC R2 ;  /* 0x0000000002007343 */ /* 0x021fea0003c00000 */
.L_x_4747:
        /* <DEDUP_REMOVED lines=20> */
.L_x_4749:
[----:B------:R0:W1:Y:S01]  /*dbb0*/  LDC.64 R2, c[0x4][R16] ;  /* 0x0100000010027b82 */ /* 0x0000620000000a00 */
[----:B------:R-:W-:Y:S01]  /*dbc0*/  ULDC.64 UR4, c[0x4][0x98] ;  /* 0x0100260000047ab9 */ /* 0x000fe20000000a00 */
[----:B------:R-:W-:Y:S01]  /*dbd0*/  ULDC.64 UR6, c[0x4][0xa0] ;  /* 0x0100280000067ab9 */ /* 0x000fe20000000a00 */
[----:B------:R-:W-:Y:S01]  /*dbe0*/  IMAD.U32 R4, RZ, RZ, UR4 ;  /* 0x00000004ff047e24 */ /* 0x000fe2000f8e00ff */
[----:B------:R-:W-:Y:S01]  /*dbf0*/  MOV R6, UR6 ;  /* 0x0000000600067c02 */ /* 0x000fe20008000f00 */
[----:B------:R-:W-:Y:S01]  /*dc00*/  IMAD.U32 R5, RZ, RZ, UR5 ;  /* 0x00000005ff057e24 */ /* 0x000fe2000f8e00ff */
[----:B------:R-:W-:Y:S01]  /*dc10*/  ULDC.64 UR4, c[0x4][0x18] ;  /* 0x0100060000047ab9 */ /* 0x000fe20000000a00 */
[----:B------:R-:W-:Y:S01]  /*dc20*/  IMAD.U32 R7, RZ, RZ, UR7 ;  /* 0x00000007ff077e24 */ /* 0x000fe2000f8e00ff */
[----:B------:R-:W-:Y:S01]  /*dc30*/  MOV R8, 0x70 ;  /* 0x0000007000087802 */ /* 0x000fe20000000f00 */
[----:B------:R-:W-:Y:S02]  /*dc40*/  IMAD.U32 R10, RZ, RZ, UR4 ;  /* 0x00000004ff0a7e24 */ /* 0x000fe4000f8e00ff */
[----:B------:R-:W-:-:S02]  /*dc50*/  IMAD.U32 R11, RZ, RZ, UR5 ;  /* 0x00000005ff0b7e24 */ /* 0x000fc4000f8e00ff */
[----:B------:R-:W-:Y:S02]  /*dc60*/  IMAD.MOV.U32 R12, RZ, RZ, 0x1 ;  /* 0x00000001ff0c7424 */ /* 0x000fe400078e00ff */
[----:B0-----:R-:W-:-:S07]  /*dc70*/  IMAD.MOV.U32 R13, RZ, RZ, RZ ;  /* 0x000000ffff0d7224 */ /* 0x001fce00078e00ff */
[----:B------:R-:W-:-:S07]  /*dc80*/  LEPC R20, `(.L_x_4748) ;  /* 0x000000001014794e */ /* 0x000fce0000000000 */
[----:B-1----:R-:W-:Y:S05]  /*dc90*/  CALL.ABS.NOINC R2 ;  /* 0x0000000002007343 */ /* 0x002fea0003c00000 */
.L_x_4748:
        /* <DEDUP_REMOVED lines=8> */
[----:B------:R-:W-:Y:S01]  /*dd20*/  MOV R2, UR4 ;  /* 0x0000000400027c02 */ /* 0x000fe20008000f00 */
[----:B------:R-:W-:Y:S01]  /*dd30*/  IMAD.U32 R3, RZ, RZ, UR5 ;  /* 0x00000005ff037e24 */ /* 0x000fe2000f8e00ff */
[C---:B------:R-:W-:Y:S01]  /*dd40*/  LOP3.LUT R7, R24.reuse, 0x7f, RZ, 0xc0, !PT ;  /* 0x0000007f18077812 */ /* 0x040fe200078ec0ff */
[----:B------:R-:W-:Y:S01]  /*dd50*/  IMAD.SHL.U32 R0, R24, 0x10, RZ ;  /* 0x0000001018007824 */ /* 0x000fe200078e00ff */
[----:B0-----:R-:W-:Y:S02]  /*dd60*/  ISETP.NE.AND P1, PT, R12, 0x1, PT ;  /* 0x000000010c00780c */ /* 0x001fe40003f25270 */
[----:B------:R-:W-:Y:S01]  /*dd70*/  LOP3.LUT R16, R16, 0xffffbfff, RZ, 0xc0, !PT ;  /* 0xffffbfff10107812 */ /* 0x000fe200078ec0ff */
[----:B------:R0:W2:Y:S01]  /*dd80*/  @P0 LDG.E R30, desc[UR36][R2.64] ;  /* 0x00000024021e0981 */ /* 0x0000a2000c1e1900 */
[----:B------:R-:W-:Y:S01]  /*dd90*/  LOP3.LUT R4, R0, 0x70, RZ, 0xc0, !PT ;  /* 0x0000007000047812 */ /* 0x000fe200078ec0ff */
[----:B------:R-:W-:Y:S01]  /*dda0*/  VIADD R0, R25, 0xffffffff ;  /* 0xffffffff19007836 */ /* 0x000fe20000000000 */
[----:B------:R-:W-:Y:S01]  /*ddb0*/  SHF.R.U32.HI R5, RZ, 0x3, R7 ;  /* 0x00000003ff057819 */ /* 0x000fe20000011607 */
[----:B------:R-:W-:Y:S01]  /*ddc0*/  IMAD.SHL.U32 R6, R24, 0x8, RZ ;  /* 0x0000000818067824 */ /* 0x000fe200078e00ff */
[----:B------:R-:W-:Y:S01]  /*ddd0*/  LOP3.LUT R37, R34, 0x2, RZ, 0xfc, !PT ;  /* 0x0000000222257812 */ /* 0x000fe200078efcff */
[----:B------:R-:W-:Y:S01]  /*dde0*/  ULDC UR4, c[0x0][0x320] ;  /* 0x0000c80000047ab9 */ /* 0x000fe20000000800 */
[----:B------:R-:W-:-:S03]  /*ddf0*/  LOP3.LUT R32, R4, R5, RZ, 0xfc, !PT ;  /* 0x0000000504207212 */ /* 0x000fc600078efcff */
[----:B0-----:R-:W0:Y:S01]  /*de00*/  @P1 LDC R2, c[0x0][0x434] ;  /* 0x00010d00ff021b82 */ /* 0x001e220000000800 */
[----:B------:R-:W-:Y:S01]  /*de10*/  @P1 LOP3.LUT R16, R16, 0x4000, RZ, 0xfc, !PT ;  /* 0x0000400010101812 */ /* 0x000fe200078efcff */
[----:B------:R-:W-:-:S05]  /*de20*/  IMAD R4, R0, 0x60, R32 ;  /* 0x0000006000047824 */ /* 0x000fca00078e0220 */
[C---:B------:R-:W-:Y:S01]  /*de30*/  ISETP.GE.AND P0, PT, R4.reuse, UR43, PT ;  /* 0x0000002b04007c0c */ /* 0x040fe2000bf06270 */
[----:B------:R-:W1:Y:S01]  /*de40*/  @P1 LDC R3, c[0x0][0x438] ;  /* 0x00010e00ff031b82 */ /* 0x000e620000000800 */
[----:B-----5:R-:W-:Y:S02]  /*de50*/  IADD3 R10, R4, R27, RZ ;  /* 0x0000001b040a7210 */ /* 0x020fe40007ffe0ff */
[----:B------:R-:W-:-:S03]  /*de60*/  ISETP.GT.U32.OR P0, PT, R32, 0x5f, P0 ;  /* 0x0000005f2000780c */ /* 0x000fc60000704470 */
[----:B------:R-:W-:-:S10]  /*de70*/  IMAD.MOV.U32 R11, RZ, RZ, R10 ;  /* 0x000000ffff0b7224 */ /* 0x000fd400078e000a */
        /* <DEDUP_REMOVED lines=12> */
[----:B------:R-:W-:-:S06]  /*df40*/  @!P0 LEA.HI.X R5, R2, R5, R3, 0x2, P1 ;  /* 0x0000000502058211 */ /* 0x000fcc00008f1403 */
[----:B------:R-:W2:Y:S01]  /*df50*/  @!P0 LDG.E R5, desc[UR36][R4.64] ;  /* 0x0000002404058981 */ /* 0x000ea2000c1e1900 */
[----:B------:R-:W-:Y:S02]  /*df60*/  ISETP.NE.AND P2, PT, R37, 0x3, PT ;  /* 0x000000032500780c */ /* 0x000fe40003f45270 */
[----:B------:R-:W-:Y:S02]  /*df70*/  CS2R R18, SRZ ;  /* 0x0000000000127805 */ /* 0x000fe4000001ff00 */
[----:B------:R-:W-:Y:S01]  /*df80*/  LOP3.LUT R22, R6, 0x38, RZ, 0xc0, !PT ;  /* 0x0000003806167812 */ /* 0x000fe200078ec0ff */
[----:B------:R-:W-:Y:S01]  /*df90*/  UMOV UR5, 0xffffffff ;  /* 0xffffffff00057882 */ /* 0x000fe20000000000 */
[----:B------:R-:W-:Y:S01]  /*dfa0*/  ISETP.GT.U32.AND P1, PT, R32, 0x5f, PT ;  /* 0x0000005f2000780c */ /* 0x000fe20003f24070 */
[----:B------:R-:W-:Y:S01]  /*dfb0*/  IMAD.U32 R29, RZ, RZ, UR39 ;  /* 0x00000027ff1d7e24 */ /* 0x000fe2000f8e00ff */
[----:B------:R-:W-:Y:S02]  /*dfc0*/  LOP3.LUT R16, R16, 0xffffffdf, RZ, 0xc0, !PT ;  /* 0xffffffdf10107812 */ /* 0x000fe400078ec0ff */
[----:B------:R-:W-:-:S02]  /*dfd0*/  LOP3.LUT R36, R22, 0x40, RZ, 0xfc, !PT ;  /* 0x0000004016247812 */ /* 0x000fc400078efcff */
[----:B------:R-:W-:Y:S02]  /*dfe0*/  LOP3.LUT R35, R22, 0x80, RZ, 0xfc, !PT ;  /* 0x0000008016237812 */ /* 0x000fe400078efcff */
[----:B------:R-:W-:Y:S02]  /*dff0*/  ISETP.GE.AND P4, PT, R36, UR4, PT ;  /* 0x0000000424007c0c */ /* 0x000fe4000bf86270 */
[----:B------:R-:W-:Y:S02]  /*e000*/  @P2 LOP3.LUT R16, R16, 0x20, RZ, 0xfc, !PT ;  /* 0x0000002010102812 */ /* 0x000fe400078efcff */
[----:B------:R-:W-:Y:S02]  /*e010*/  ISETP.GE.AND P3, PT, R35, UR4, PT ;  /* 0x0000000423007c0c */ /* 0x000fe4000bf66270 */
[----:B------:R-:W-:Y:S02]  /*e020*/  LOP3.LUT R16, R16, 0xffff7fff, RZ, 0xc0, !PT ;  /* 0xffff7fff10107812 */ /* 0x000fe400078ec0ff */
[----:B------:R-:W-:-:S02]  /*e030*/  LOP3.LUT R31, R22, 0xc0, RZ, 0xfc, !PT ;  /* 0x000000c0161f7812 */ /* 0x000fc400078efcff */
[----:B------:R-:W-:Y:S02]  /*e040*/  @P1 LOP3.LUT R16, R16, 0x8000, RZ, 0xfc, !PT ;  /* 0x0000800010101812 */ /* 0x000fe400078efcff */
[----:B------:R-:W-:Y:S02]  /*e050*/  ISETP.GE.AND P1, PT, R31, UR4, PT ;  /* 0x000000041f007c0c */ /* 0x000fe4000bf26270 */
[----:B------:R-:W-:Y:S02]  /*e060*/  LOP3.LUT R16, R16, 0xffffffef, RZ, 0xc0, !PT ;  /* 0xffffffef10107812 */ /* 0x000fe400078ec0ff */
[----:B------:R-:W-:Y:S02]  /*e070*/  IADD3 R23, -R11, RZ, RZ ;  /* 0x000000ff0b177210 */ /* 0x000fe40007ffe1ff */
[----:B------:R-:W-:-:S03]  /*e080*/  @P4 LOP3.LUT R16, R16, 0x10, RZ, 0xfc, !PT ;  /* 0x0000001010104812 */ /* 0x000fc600078efcff */
[----:B------:R-:W-:Y:S01]  /*e090*/  IMAD R23, R12, R23, R10 ;  /* 0x000000170c177224 */ /* 0x000fe200078e020a */
[----:B------:R-:W-:-:S04]  /*e0a0*/  LOP3.LUT R16, R16, 0xfffffffe, RZ, 0xc0, !PT ;  /* 0xfffffffe10107812 */ /* 0x000fc800078ec0ff */
[----:B------:R-:W-:-:S04]  /*e0b0*/  LOP3.LUT R16, R16, 0xfffffff7, RZ, 0xc0, !PT ;  /* 0xfffffff710107812 */ /* 0x000fc800078ec0ff */
[----:B------:R-:W-:Y:S02]  /*e0c0*/  @P3 LOP3.LUT R16, R16, 0x8, RZ, 0xfc, !PT ;  /* 0x0000000810103812 */ /* 0x000fe400078efcff */
[--C-:B--2---:R-:W-:Y:S01]  /*e0d0*/  @!P0 SHF.R.S32.HI R19, RZ, 0x1f, R5.reuse ;  /* 0x0000001fff138819 */ /* 0x104fe20000011405 */
[----:B------:R-:W-:Y:S01]  /*e0e0*/  @!P0 IMAD.MOV.U32 R18, RZ, RZ, R5 ;  /* 0x000000ffff128224 */ /* 0x000fe200078e0005 */
[----:B------:R-:W-:-:S13]  /*e0f0*/  ISETP.GE.AND P0, PT, R22, UR4, PT ;  /* 0x0000000416007c0c */ /* 0x000fda000bf06270 */
[----:B------:R-:W-:-:S04]  /*e100*/  @P0 LOP3.LUT R16, R16, 0x1, RZ, 0xfc, !PT ;  /* 0x0000000110100812 */ /* 0x000fc800078efcff */
[----:B------:R-:W-:-:S04]  /*e110*/  LOP3.LUT R16, R16, 0xfffffffb, RZ, 0xc0, !PT ;  /* 0xfffffffb10107812 */ /* 0x000fc800078ec0ff */
[----:B------:R-:W-:Y:S01]  /*e120*/  @P1 LOP3.LUT R16, R16, 0x4, RZ, 0xfc, !PT ;  /* 0x0000000410101812 */ /* 0x000fe200078efcff */
[----:B------:R-:W-:Y:S06]  /*e130*/  BRA.DIV UR5, `(.L_x_4750) ;  /* 0x0000003a05607947 */ /* 0x000fec000b800000 */
.L_x_4796:
[----:B------:R-:W-:Y:S02]  /*e140*/  SEL R2, RZ, 0x1, P0 ;  /* 0x00000001ff027807 */ /* 0x000fe40000000000 */
[----:B------:R-:W-:-:S03]  /*e150*/  SHF.R.S32.HI R29, RZ, 0x1f, R29 ;  /* 0x0000001fff1d7819 */ /* 0x000fc6000001141d */
[----:B------:R0:W-:Y:S01]  /*e160*/  STL [R1], R2 ;  /* 0x0000000201007387 */ /* 0x0001e20000100800 */
[----:B------:R-:W-:Y:S05]  /*e170*/  @!P2 BRA `(.L_x_4751) ;  /* 0x000000000004a947 */ /* 0x000fea0003800000 */
[----:B------:R-:W-:Y:S01]  /*e180*/  BPT.TRAP 0x1 ;  /* 0x000000040000795c */ /* 0x000fe20000300000 */
.L_x_4751:
[----:B0-----:R-:W-:-:S04]  /*e190*/  MOV R2, 0x1 ;  /* 0x0000000100027802 */ /* 0x001fc80000000f00 */
[----:B------:R-:W-:-:S04]  /*e1a0*/  SHF.L.U32 R2, R2, 0x1f, RZ ;  /* 0x0000001f02027819 */ /* 0x000fc800000006ff */
[----:B------:R-:W0:Y:S02]  /*e1b0*/  SYNCS.PHASECHK.TRANS64.TRYWAIT P0, [UR44+0x32440], R2 ;  /* 0x03244002ff0075a7 */ /* 0x000e24000800016c */
[----:B0-----:R-:W-:Y:S05]  /*e1c0*/  @!P0 BRA `(.L_x_4752) ;  /* 0x00000038005c8947 */ /* 0x001fea0003800000 */
.L_x_4797:
        /* <DEDUP_REMOVED lines=16> */
[----:B------:R-:W-:Y:S02]  /*e2d0*/  IMAD.SHL.U32 R28, R7, 0x8, RZ ;  /* 0x00000008071c7824 */ /* 0x000fe400078e00ff */
[----:B------:R-:W-:Y:S02]  /*e2e0*/  IMAD.IADD R3, R3, 0x1, R5 ;  /* 0x0000000103037824 */ /* 0x000fe400078e0205 */
[----:B------:R-:W-:Y:S01]  /*e2f0*/  IMAD.U32 R5, RZ, RZ, UR4 ;  /* 0x00000004ff057e24 */ /* 0x000fe2000f8e00ff */
[----:B------:R-:W-:Y:S01]  /*e300*/  UIMAD UR4, UR6, UR4, URZ ;  /* 0x00000004060472a4 */ /* 0x000fe2000f8e023f */
[----:B------:R-:W-:Y:S02]  /*e310*/  IMAD.IADD R17, R17, 0x1, -R8 ;  /* 0x0000000111117824 */ /* 0x000fe400078e0a08 */
[----:B------:R-:W-:Y:S01]  /*e320*/  IMAD.WIDE.U32 R2, R5, UR39, R2 ;  /* 0x0000002705027c25 */ /* 0x000fe2000f8e0002 */
[----:B------:R-:W-:Y:S01]  /*e330*/  UIMAD UR4, UR39, UR5, UR4 ;  /* 0x00000005270472a4 */ /* 0x000fe2000f8e0204 */
[----:B------:R-:W-:-:S02]  /*e340*/  ULDC.64 UR6, c[0x0][0x2e8] ;  /* 0x0000ba0000067ab9 */ /* 0x000fc40000000a00 */
[----:B------:R-:W-:Y:S01]  /*e350*/  UMOV UR5, 0xffffffff ;  /* 0xffffffff00057882 */ /* 0x000fe20000000000 */
[----:B------:R-:W-:Y:S02]  /*e360*/  LEA R4, P0, R2, UR6, 0x1 ;  /* 0x0000000602047c11 */ /* 0x000fe4000f8008ff */
[----:B------:R-:W-:Y:S01]  /*e370*/  IADD3 R5, R3, UR4, RZ ;  /* 0x0000000403057c10 */ /* 0x000fe2000fffe0ff */
[----:B------:R-:W-:Y:S01]  /*e380*/  ULDC UR4, c[0x0][0x2f4] ;  /* 0x0000bd0000047ab9 */ /* 0x000fe20000000800 */
[----:B------:R-:W-:Y:S02]  /*e390*/  LOP3.LUT R3, R6, 0x1c0, RZ, 0xc0, !PT ;  /* 0x000001c006037812 */ /* 0x000fe400078ec0ff */
[----:B------:R-:W-:Y:S02]  /*e3a0*/  ISETP.GE.AND P2, PT, R22, UR4, PT ;  /* 0x0000000416007c0c */ /* 0x000fe4000bf46270 */
[----:B------:R-:W-:Y:S02]  /*e3b0*/  LOP3.LUT R3, R3, 0x38, R6, 0xf8, !PT ;  /* 0x0000003803037812 */ /* 0x000fe400078ef806 */
[----:B------:R-:W-:-:S02]  /*e3c0*/  LEA.HI.X R5, R2, UR7, R5, 0x1, P0 ;  /* 0x0000000702057c11 */ /* 0x000fc400080f0c05 */
[----:B------:R-:W-:Y:S02]  /*e3d0*/  LOP3.LUT R3, R3, 0x38, R24, 0x78, !PT ;  /* 0x0000003803037812 */ /* 0x000fe400078e7818 */
[----:B------:R-:W-:Y:S02]  /*e3e0*/  ISETP.GE.AND P0, PT, R17, 0x1, PT ;  /* 0x000000011100780c */ /* 0x000fe40003f06270 */
[----:B------:R-:W-:-:S03]  /*e3f0*/  LOP3.LUT R28, R3, 0x200, R28, 0xf8, !PT ;  /* 0x00000200031c7812 */ /* 0x000fc600078ef81c */
[----:B------:R-:W-:Y:S01]  /*e400*/  @P2 LOP3.LUT R16, R16, 0x2, RZ, 0xfc, !PT ;  /* 0x0000000210102812 */ /* 0x000fe200078efcff */
[----:B------:R-:W-:Y:S07]  /*e410*/  BRA.DIV UR5, `(.L_x_4753) ;  /* 0x0000003605e07947 */ /* 0x000fee000b800000 */
[----:B------:R-:W0:Y:S01]  /*e420*/  SHFL.IDX PT, R14, R4, RZ, 0x181f ;  /* 0x00181fff040e7589 */ /* 0x000e2200000e0000 */
[----:B------:R-:W-:-:S03]  /*e430*/  @P0 LEA R7, R28, UR44, 0x1 ;  /* 0x0000002c1c070c11 */ /* 0x000fc6000f8e08ff */
[----:B------:R-:W1:Y:S01]  /*e440*/  SHFL.IDX PT, R0, R5, RZ, 0x181f ;  /* 0x00181fff05007589 */ /* 0x000e6200000e0000 */
[----:B0-----:R-:W-:-:S03]  /*e450*/  @P0 LEA R2, P1, R22, R14, 0x1 ;  /* 0x0000000e16020211 */ /* 0x001fc600078208ff */
[----:B------:R-:W0:Y:S01]  /*e460*/  SHFL.IDX PT, R14, R4, 0x1, 0x181f ;  /* 0x00381f00040e7f89 */ /* 0x000e2200000e0000 */
[----:B-1----:R-:W-:-:S03]  /*e470*/  @P0 IADD3.X R3, RZ, R0, RZ, P1, !PT ;  /* 0x00000000ff030210 */ /* 0x002fc60000ffe4ff */
        /* <DEDUP_REMOVED lines=30> */
.L_x_4811:
        /* <DEDUP_REMOVED lines=15> */
.L_x_4754:
        /* <DEDUP_REMOVED lines=24> */
.L_x_4755:
[----:B------:R-:W-:Y:S01]  /*e8d0*/  UISETP.NE.AND UP0, UPT, UR47, URZ, UPT ;  /* 0x0000003f2f00728c */ /* 0x000fe2000bf05270 */
[----:B------:R-:W-:Y:S01]  /*e8e0*/  IMAD.U32 R3, RZ, RZ, UR46 ;  /* 0x0000002eff037e24 */ /* 0x000fe2000f8e00ff */
[----:B------:R-:W-:Y:S01]  /*e8f0*/  R2UR UR6, R29 ;  /* 0x000000001d0672ca */ /* 0x000fe200000e0000 */
[----:B------:R-:W-:Y:S01]  /*e900*/  ULDC.64 UR8, c[0x0][0x2d8] ;  /* 0x0000b60000087ab9 */ /* 0x000fe20000000a00 */
[----:B------:R-:W0:Y:S01]  /*e910*/  LDC R7, c[0x0][0x448] ;  /* 0x00011200ff077b82 */ /* 0x000e220000000800 */
[----:B------:R-:W1:Y:S01]  /*e920*/  S2R R20, SR_TID.X ;  /* 0x0000000000147919 */ /* 0x000e620000002100 */
[----:B------:R-:W-:Y:S02]  /*e930*/  PLOP3.LUT P0, PT, PT, PT, UP0, 0x80, 0x0 ;  /* 0x000000000000781c */ /* 0x000fe40003f0f008 */
[----:B------:R-:W-:-:S03]  /*e940*/  LEA R24, R3, R32, 0x7 ;  /* 0x0000002003187211 */ /* 0x000fc600078e38ff */
[----:B------:R-:W-:Y:S02]  /*e950*/  @UP0 ULDC UR4, c[0x0][0x44c] ;  /* 0x0001130000040ab9 */ /* 0x000fe40000000800 */
[----:B------:R-:W-:Y:S02]  /*e960*/  IMAD.MOV.U32 R9, RZ, RZ, R24 ;  /* 0x000000ffff097224 */ /* 0x000fe400078e0018 */
[----:B------:R-:W-:-:S04]  /*e970*/  UIMAD UR6, UR6, UR8, URZ ;  /* 0x00000008060672a4 */ /* 0x000fc8000f8e023f */
[----:B------:R-:W-:Y:S01]  /*e980*/  @P0 IMAD.HI.U32 R0, R24, UR4, RZ ;  /* 0x0000000418000c27 */ /* 0x000fe2000f8e00ff */
[----:B------:R-:W-:Y:S01]  /*e990*/  PLOP3.LUT P0, PT, PT, PT, UP0, 0x80, 0x0 ;  /* 0x000000000000781c */ /* 0x000fe20003f0f008 */
[----:B------:R-:W-:Y:S01]  /*e9a0*/  @UP0 ULDC UR4, c[0x0][0x450] ;  /* 0x0001140000040ab9 */ /* 0x000fe20000000800 */
[----:B------:R-:W-:-:S11]  /*e9b0*/  UIMAD UR6, UR39, UR9, UR6 ;  /* 0x00000009270672a4 */ /* 0x000fd6000f8e0206 */
[----:B------:R-:W-:Y:S01]  /*e9c0*/  @P0 SHF.R.U32.HI R9, RZ, UR4, R0 ;  /* 0x00000004ff090c19 */ /* 0x000fe20008011600 */
[----:B------:R-:W-:-:S03]  /*e9d0*/  UIMAD.WIDE.U32 UR4, UR39, UR8, URZ ;  /* 0x00000008270472a5 */ /* 0x000fc6000f8e003f */
[----:B------:R-:W-:Y:S01]  /*e9e0*/  ULDC.64 UR8, c[0x0][0x2e0] ;  /* 0x0000b80000087ab9 */ /* 0x000fe20000000a00 */
[----:B------:R-:W-:Y:S01]  /*e9f0*/  UIADD3 UR5, UR5, UR6, URZ ;  /* 0x0000000605057290 */ /* 0x000fe2000fffe03f */
[----:B------:R-:W-:Y:S01]  /*ea00*/  SHF.R.S32.HI R0, RZ, 0x1f, R9 ;  /* 0x0000001fff007819 */ /* 0x000fe20000011409 */
[----:B------:R-:W-:Y:S01]  /*ea10*/  UIMAD UR6, UR49, UR8, URZ ;  /* 0x00000008310672a4 */ /* 0x000fe2000f8e023f */
[----:B-1----:R-:W-:Y:S01]  /*ea20*/  LOP3.LUT R20, R20, 0x7f, RZ, 0xc0, !PT ;  /* 0x0000007f14147812 */ /* 0x002fe200078ec0ff */
[----:B------:R-:W-:Y:S02]  /*ea30*/  UIMAD.WIDE.U32 UR4, UR45, UR8, UR4 ;  /* 0x000000082d0472a5 */ /* 0x000fe4000f8e0004 */
[----:B------:R-:W-:Y:S01]  /*ea40*/  UIMAD UR6, UR45, UR9, UR6 ;  /* 0x000000092d0672a4 */ /* 0x000fe2000f8e0206 */
[----:B------:R-:W-:-:S03]  /*ea50*/  SHF.R.U32.HI R20, RZ, 0x3, R20 ;  /* 0x00000003ff147819 */ /* 0x000fc60000011614 */
[----:B------:R-:W-:Y:S01]  /*ea60*/  MOV R5, UR5 ;  /* 0x0000000500057c02 */ /* 0x000fe20008000f00 */
[----:B------:R-:W-:Y:S01]  /*ea70*/  UIADD3 UR6, UR5, UR6, URZ ;  /* 0x0000000605067290 */ /* 0x000fe2000fffe03f */
[----:B------:R-:W-:Y:S02]  /*ea80*/  IMAD.MOV R5, RZ, RZ, -R9 ;  /* 0x000000ffff057224 */ /* 0x000fe400078e0a09 */
[----:B------:R-:W-:Y:S01]  /*ea90*/  IMAD.U32 R4, RZ, RZ, UR4 ;  /* 0x00000004ff047e24 */ /* 0x000fe2000f8e00ff */
[----:B------:R-:W-:Y:S01]  /*eaa0*/  ULDC.64 UR4, c[0x0][0x2d0] ;  /* 0x0000b40000047ab9 */ /* 0x000fe20000000a00 */
[----:B0-----:R-:W-:Y:S02]  /*eab0*/  IMAD R5, R7, R5, R24 ;  /* 0x0000000507057224 */ /* 0x001fe400078e0218 */
[----:B------:R-:W-:Y:S02]  /*eac0*/  IMAD R0, R0, UR4, RZ ;  /* 0x0000000400007c24 */ /* 0x000fe4000f8e02ff */
[----:B------:R-:W-:-:S02]  /*ead0*/  IMAD.U32 R3, RZ, RZ, UR6 ;  /* 0x00000006ff037e24 */ /* 0x000fc4000f8e00ff */
[----:B------:R-:W-:Y:S02]  /*eae0*/  IMAD.MOV.U32 R2, RZ, RZ, R4 ;  /* 0x000000ffff027224 */ /* 0x000fe400078e0004 */
[C---:B------:R-:W-:Y:S01]  /*eaf0*/  IMAD R11, R9.reuse, UR5, R0 ;  /* 0x00000005090b7c24 */ /* 0x040fe2000f8e0200 */
[----:B------:R-:W-:Y:S01]  /*eb00*/  SHF.R.S32.HI R0, RZ, 0x1f, R5 ;  /* 0x0000001fff007819 */ /* 0x000fe20000011405 */
[----:B------:R-:W-:Y:S01]  /*eb10*/  IMAD.WIDE.U32 R2, R9, UR4, R2 ;  /* 0x0000000409027c25 */ /* 0x000fe2000f8e0002 */
[----:B------:R-:W-:-:S03]  /*eb20*/  ULDC.64 UR4, c[0x0][0x2c8] ;  /* 0x0000b20000047ab9 */ /* 0x000fc60000000a00 */
[----:B------:R-:W-:Y:S02]  /*eb30*/  IMAD.IADD R3, R3, 0x1, R11 ;  /* 0x0000000103037824 */ /* 0x000fe400078e020b */
        /* <DEDUP_REMOVED lines=11> */
[----:B------:R-:W0:Y:S01]  /*ebf0*/  SHFL.IDX PT, R14, R0, RZ, 0x181f ;  /* 0x00181fff000e7589 */ /* 0x000e2200000e0000 */
[----:B------:R-:W-:Y:S01]  /*ec00*/  IMAD.U32 R4, RZ, RZ, UR46 ;  /* 0x0000002eff047e24 */ /* 0x000fe2000f8e00ff */
[----:B------:R-:W-:Y:S01]  /*ec10*/  ULDC UR4, c[0x0][0x288] ;  /* 0x0000a20000047ab9 */ /* 0x000fe20000000800 */
[----:B------:R-:W-:Y:S01]  /*ec20*/  LOP3.LUT R16, R16, 0xffffefff, RZ, 0xc0, !PT ;  /* 0xffffefff10107812 */ /* 0x000fe200078ec0ff */
[----:B------:R-:W-:Y:S01]  /*ec30*/  IMAD R5, R7, UR4, RZ ;  /* 0x0000000407057c24 */ /* 0x000fe2000f8e02ff */
[----:B------:R-:W1:Y:S01]  /*ec40*/  SHFL.IDX PT, R3, R6, RZ, 0x181f ;  /* 0x00181fff06037589 */ /* 0x000e6200000e0000 */
[----:B------:R-:W-:-:S03]  /*ec50*/  IMAD R4, R4, 0x80, R20 ;  /* 0x0000008004047824 */ /* 0x000fc600078e0214 */
[----:B------:R-:W-:Y:S02]  /*ec60*/  SHFL.IDX PT, R2, R6, 0x1, 0x181f ;  /* 0x00381f0006027f89 */ /* 0x000fe400000e0000 */
[CC--:B------:R-:W-:Y:S02]  /*ec70*/  ISETP.GE.AND P4, PT, R4.reuse, R5.reuse, PT ;  /* 0x000000050400720c */ /* 0x0c0fe40003f86270 */
[----:B------:R-:W-:Y:S01]  /*ec80*/  IADD3 R8, R4, 0x10, RZ ;  /* 0x0000001004087810 */ /* 0x000fe20007ffe0ff */
[----:B------:R-:W-:Y:S03]  /*ec90*/  SHFL.IDX PT, R7, R0, 0x3, 0x181f ;  /* 0x00781f0000077f89 */ /* 0x000fe600000e0000 */
[----:B------:R-:W-:Y:S01]  /*eca0*/  ISETP.GE.AND P3, PT, R8, R5, PT ;  /* 0x000000050800720c */ /* 0x000fe20003f66270 */
[----:B------:R-:W-:-:S05]  /*ecb0*/  VIADD R8, R4, 0x20 ;  /* 0x0000002004087836 */ /* 0x000fca0000000000 */
[----:B------:R-:W-:Y:S02]  /*ecc0*/  ISETP.GE.AND P2, PT, R8, R5, PT ;  /* 0x000000050800720c */ /* 0x000fe40003f46270 */
[----:B0-----:R-:W-:Y:S01]  /*ecd0*/  @!P4 LEA R10, P1, R22, R14, 0x1 ;  /* 0x0000000e160ac211 */ /* 0x001fe200078208ff */
[----:B------:R-:W-:Y:S01]  /*ece0*/  SHFL.IDX PT, R8, R6, 0x3, 0x181f ;  /* 0x00781f0006087f89 */ /* 0x000fe200000e0000 */
[----:B------:R-:W-:Y:S02]  /*ecf0*/  @!P4 LEA R9, R28, UR44, 0x1 ;  /* 0x0000002c1c09cc11 */ /* 0x000fe4000f8e08ff */
[----:B------:R-:W-:Y:S01]  /*ed00*/  @P4 LOP3.LUT R16, R16, 0x1000, RZ, 0xfc, !PT ;  /* 0x0000100010104812 */ /* 0x000fe200078efcff */
[----:B------:R-:W0:Y:S01]  /*ed10*/  SHFL.IDX PT, R14, R0, 0x1, 0x181f ;  /* 0x00381f00000e7f89 */ /* 0x000e2200000e0000 */
[----:B-1----:R-:W-:Y:S01]  /*ed20*/  @!P4 IMAD.X R3, RZ, RZ, R3, P1 ;  /* 0x000000ffff03c224 */ /* 0x002fe200008e0603 */
[----:B------:R-:W-:Y:S02]  /*ed30*/  @!P3 LEA R15, R28, UR44, 0x1 ;  /* 0x0000002c1c0fbc11 */ /* 0x000fe4000f8e08ff */
[----:B------:R-:W-:-:S04]  /*ed40*/  LOP3.LUT R16, R16, 0xfffff7ff, RZ, 0xc0, !PT ;  /* 0xfffff7ff10107812 */ /* 0x000fc800078ec0ff */
[----:B------:R-:W-:-:S04]  /*ed50*/  @P3 LOP3.LUT R16, R16, 0x800, RZ, 0xfc, !PT ;  /* 0x0000080010103812 */ /* 0x000fc800078efcff */
[----:B------:R-:W-:-:S04]  /*ed60*/  LOP3.LUT R16, R16, 0xfffffbff, RZ, 0xc0, !PT ;  /* 0xfffffbff10107812 */ /* 0x000fc800078ec0ff */
[----:B------:R-:W-:-:S04]  /*ed70*/  @P2 LOP3.LUT R16, R16, 0x400, RZ, 0xfc, !PT ;  /* 0x0000040010102812 */ /* 0x000fc800078efcff */
[----:B------:R-:W-:Y:S02]  /*ed80*/  LOP3.LUT R16, R16, 0xfffffdff, RZ, 0xc0, !PT ;  /* 0xfffffdff10107812 */ /* 0x000fe400078ec0ff */
[C---:B0-----:R-:W-:Y:S02]  /*ed90*/  @!P3 LEA R12, P1, R22.reuse, R14, 0x1 ;  /* 0x0000000e160cb211 */ /* 0x041fe400078208ff */
[----:B------:R-:W0:Y:S03]  /*eda0*/  SHFL.IDX PT, R14, R0, 0x2, 0x181f ;  /* 0x00581f00000e7f89 */ /* 0x000e2600000e0000 */
[----:B------:R-:W-:Y:S02]  /*edb0*/  @!P3 IMAD.X R11, RZ, RZ, R2, P1 ;  /* 0x000000ffff0bb224 */ /* 0x000fe400008e0602 */
[----:B------:R-:W1:Y:S01]  /*edc0*/  SHFL.IDX PT, R2, R6, 0x2, 0x181f ;  /* 0x00581f0006027f89 */ /* 0x000e6200000e0000 */
[----:B0-----:R-:W-:-:S05]  /*edd0*/  @!P2 LEA R13, P1, R22, R14, 0x1 ;  /* 0x0000000e160da211 */ /* 0x001fca00078208ff */
[----:B-1----:R-:W-:Y:S01]  /*ede0*/  @!P2 IMAD.X R14, RZ, RZ, R2, P1 ;  /* 0x000000ffff0ea224 */ /* 0x002fe200008e0602 */
[----:B------:R-:W-:-:S04]  /*edf0*/  IADD3 R2, R4, 0x30, RZ ;  /* 0x0000003004027810 */ /* 0x000fc80007ffe0ff */
[----:B------:R-:W-:Y:S01]  /*ee00*/  ISETP.GE.AND P5, PT, R2, R5, PT ;  /* 0x000000050200720c */ /* 0x000fe20003fa6270 */
[----:B------:R-:W-:Y:S02]  /*ee10*/  @!P4 IMAD.MOV.U32 R2, RZ, RZ, R10 ;  /* 0x000000ffff02c224 */ /* 0x000fe400078e000a */
[----:B------:R-:W-:Y:S04]  /*ee20*/  SHFL.IDX PT, R10, R6, 0x4, 0x181f ;  /* 0x00981f00060a7f89 */ /* 0x000fe800000e0000 */
[----:B------:R0:W-:Y:S06]  /*ee30*/  @!P4 LDGSTS.E.BYPASS.LTC128B.128 [R9+0x18400], desc[UR36][R2.64], !P0 ;  /* 0x184000000209cfae */ /* 0x0001ec000c101d64 */
[----:B------:R-:W-:-:S02]  /*ee40*/  @!P5 LEA R7, P1, R22, R7, 0x1 ;  /* 0x000000071607d211 */ /* 0x000fc400078208ff */
[----:B------:R-:W-:-:S03]  /*ee50*/  @P5 LOP3.LUT R16, R16, 0x200, RZ, 0xfc, !PT ;  /* 0x0000020010105812 */ /* 0x000fc600078efcff */
[----:B------:R-:W-:Y:S01]  /*ee60*/  @!P5 IMAD.X R8, RZ, RZ, R8, P1 ;  /* 0x000000ffff08d224 */ /* 0x000fe200008e0608 */
[----:B0-----:R-:W0:Y:S01]  /*ee70*/  SHFL.IDX PT, R9, R0, 0x4, 0x181f ;  /* 0x00981f0000097f89 */ /* 0x001e2200000e0000 */
[----:B------:R-:W-:Y:S01]  /*ee80*/  VIADD R2, R4, 0x40 ;  /* 0x0000004004027836 */ /* 0x000fe20000000000 */
[----:B------:R-:W-:Y:S01]  /*ee90*/  LOP3.LUT R16, R16, 0xfffffeff, RZ, 0xc0, !PT ;  /* 0xfffffeff10107812 */ /* 0x000fe200078ec0ff */
[----:B------:R-:W-:Y:S02]  /*eea0*/  @!P3 IMAD.MOV.U32 R3, RZ, RZ, R11 ;  /* 0x000000ffff03b224 */ /* 0x000fe400078e000b */
[----:B------:R-:W1:Y:S01]  /*eeb0*/  SHFL.IDX PT, R11, R0, 0x5, 0x181f ;  /* 0x00b81f00000b7f89 */ /* 0x000e6200000e0000 */
[----:B------:R-:W-:Y:S01]  /*eec0*/  ISETP.GE.AND P4, PT, R2, R5, PT ;  /* 0x000000050200720c */ /* 0x000fe20003f86270 */
[----:B------:R-:W-:-:S05]  /*eed0*/  @!P3 IMAD.MOV.U32 R2, RZ, RZ, R12 ;  /* 0x000000ffff02b224 */ /* 0x000fca00078e000c */
[----:B------:R2:W-:Y:S07]  /*eee0*/  @!P3 LDGSTS.E.BYPASS.LTC128B.128 [R15+0x18c00], desc[UR36][R2.64], !P0 ;  /* 0x18c00000020fbfae */ /* 0x0005ee000c101d64 */
[----:B------:R-:W-:-:S04]  /*eef0*/  @P4 LOP3.LUT R16, R16, 0x100, RZ, 0xfc, !PT ;  /* 0x0000010010104812 */ /* 0x000fc800078efcff */
[----:B------:R-:W-:Y:S01]  /*ef00*/  LOP3.LUT R16, R16, 0xffffff7f, RZ, 0xc0, !PT ;  /* 0xffffff7f10107812 */ /* 0x000fe200078ec0ff */
[----:B--2---:R-:W2:Y:S01]  /*ef10*/  SHFL.IDX PT, R2, R6, 0x5, 0x181f ;  /* 0x00b81f0006027f89 */ /* 0x004ea200000e0000 */
[----:B------:R-:W-:Y:S01]  /*ef20*/  VIADD R3, R4, 0x50 ;  /* 0x0000005004037836 */ /* 0x000fe20000000000 */
[----:B0-----:R-:W-:Y:S02]  /*ef30*/  @!P4 LEA R9, P1, R22, R9, 0x1 ;  /* 0x000000091609c211 */ /* 0x001fe400078208ff */
[----:B------:R-:W-:Y:S02]  /*ef40*/  @!P2 LEA R15, R28, UR44, 0x1 ;  /* 0x0000002c1c0fac11 */ /* 0x000fe4000f8e08ff */
[----:B------:R-:W-:Y:S01]  /*ef50*/  ISETP.GE.AND P3, PT, R3, R5, PT ;  /* 0x000000050300720c */ /* 0x000fe20003f66270 */
[----:B------:R-:W-:Y:S01]  /*ef60*/  @!P2 IMAD.MOV.U32 R3, RZ, RZ, R14 ;  /* 0x000000ffff03a224 */ /* 0x000fe200078e000e */
[----:B------:R-:W-:-:S11]  /*ef70*/  @!P4 IADD3.X R10, RZ, R10, RZ, P1, !PT ;  /* 0x0000000aff0ac210 */ /* 0x000fd60000ffe4ff */
[----:B-1----:R-:W-:Y:S02]  /*ef80*/  @!P3 LEA R11, P1, R22, R11, 0x1 ;  /* 0x0000000b160bb211 */ /* 0x002fe400078208ff */
[----:B------:R-:W-:Y:S02]  /*ef90*/  @P3 LOP3.LUT R16, R16, 0x80, RZ, 0xfc, !PT ;  /* 0x0000008010103812 */ /* 0x000fe400078efcff */
[----:B--2---:R-:W-:Y:S01]  /*efa0*/  @!P3 IADD3.X R12, RZ, R2, RZ, P1, !PT ;  /* 0x00000002ff0cb210 */ /* 0x004fe20000ffe4ff */
[----:B------:R-:W-:Y:S01]  /*efb0*/  @!P2 IMAD.MOV.U32 R2, RZ, RZ, R13 ;  /* 0x000000ffff02a224 */ /* 0x000fe200078e000d */
[----:B------:R-:W-:Y:S01]  /*efc0*/  LOP3.LUT R16, R16, 0xffffffbf, RZ, 0xc0, !PT ;  /* 0xffffffbf10107812 */ /* 0x000fe200078ec0ff */
[----:B------:R-:W0:Y:S04]  /*efd0*/  SHFL.IDX PT, R13, R0, 0x6, 0x181f ;  /* 0x00d81f00000d7f89 */ /* 0x000e2800000e0000 */
[----:B------:R1:W-:Y:S04]  /*efe0*/  @!P2 LDGSTS.E.BYPASS.LTC128B.128 [R15+0x19400], desc[UR36][R2.64], !P0 ;  /* 0x19400000020fafae */ /* 0x0003e8000c101d64 */
[----:B-1----:R-:W1:Y:S01]  /*eff0*/  SHFL.IDX PT, R2, R6, 0x6, 0x181f ;  /* 0x00d81f0006027f89 */ /* 0x002e6200000e0000 */
[----:B------:R-:W-:Y:S01]  /*f000*/  VIADD R3, R4, 0x60 ;  /* 0x0000006004037836 */ /* 0x000fe20000000000 */
[----:B------:R-:W-:-:S02]  /*f010*/  @!P5 LEA R15, R28, UR44, 0x1 ;  /* 0x0000002c1c0fdc11 */ /* 0x000fc4000f8e08ff */
[----:B------:R-:W2:Y:S02]  /*f020*/  SHFL.IDX PT, R6, R6, 0x7, 0x181f ;  /* 0x00f81f0006067f89 */ /* 0x000ea400000e0000 */
[----:B------:R-:W-:Y:S01]  /*f030*/  ISETP.GE.AND P2, PT, R3, R5, PT ;  /* 0x000000050300720c */ /* 0x000fe20003f46270 */
[----:B------:R-:W-:-:S12]  /*f040*/  @!P5 IMAD.MOV.U32 R3, RZ, RZ, R8 ;  /* 0x000000ffff03d224 */ /* 0x000fd800078e0008 */
[----:B0-----:R-:W-:Y:S02]  /*f050*/  @!P2 LEA R13, P1, R22, R13, 0x1 ;  /* 0x0000000d160da211 */ /* 0x001fe400078208ff */
[----:B------:R-:W-:Y:S02]  /*f060*/  @!P2 LEA R21, R28, UR44, 0x1 ;  /* 0x0000002c1c15ac11 */ /* 0x000fe4000f8e08ff */
[----:B------:R-:W-:Y:S02]  /*f070*/  @P2 LOP3.LUT R16, R16, 0x40, RZ, 0xfc, !PT ;  /* 0x0000004010102812 */ /* 0x000fe400078efcff */
[----:B-1----:R-:W-:Y:S01]  /*f080*/  @!P2 IADD3.X R14, RZ, R2, RZ, P1, !PT ;  /* 0x00000002ff0ea210 */ /* 0x002fe20000ffe4ff */
[----:B------:R-:W-:Y:S01]  /*f090*/  @!P5 IMAD.MOV.U32 R2, RZ, RZ, R7 ;  /* 0x000000ffff02d224 */ /* 0x000fe200078e0007 */
[----:B------:R-:W-:-:S04]  /*f0a0*/  @!P4 LEA R7, R28, UR44, 0x1 ;  /* 0x0000002c1c07cc11 */ /* 0x000fc8000f8e08ff */
[----:B------:R0:W-:Y:S02]  /*f0b0*/  @!P5 LDGSTS.E.BYPASS.LTC128B.128 [R15+0x19c00], desc[UR36][R2.64], !P0 ;  /* 0x19c00000020fdfae */ /* 0x0001e4000c101d64 */
[----:B0-----:R-:W-:Y:S01]  /*f0c0*/  @!P4 IMAD.MOV.U32 R2, RZ, RZ, R9 ;  /* 0x000000ffff02c224 */ /* 0x001fe200078e0009 */
[----:B------:R-:W-:Y:S02]  /*f0d0*/  @!P4 MOV R3, R10 ;  /* 0x0000000a0003c202 */ /* 0x000fe40000000f00 */
[----:B------:R-:W-:-:S03]  /*f0e0*/  @!P3 LEA R9, R28, UR44, 0x1 ;  /* 0x0000002c1c09bc11 */ /* 0x000fc6000f8e08ff */
[----:B------:R0:W-:Y:S02]  /*f0f0*/  @!P4 LDGSTS.E.BYPASS.LTC128B.128 [R7+0x1a400], desc[UR36][R2.64], !P0 ;  /* 0x1a4000000207cfae */ /* 0x0001e4000c101d64 */
[----:B0-----:R-:W-:Y:S02]  /*f100*/  @!P3 IMAD.MOV.U32 R2, RZ, RZ, R11 ;  /* 0x000000ffff02b224 */ /* 0x001fe400078e000b */
[----:B------:R-:W-:-:S05]  /*f110*/  @!P3 IMAD.MOV.U32 R3, RZ, RZ, R12 ;  /* 0x000000ffff03b224 */ /* 0x000fca00078e000c */
[----:B------:R0:W-:Y:S02]  /*f120*/  @!P3 LDGSTS.E.BYPASS.LTC128B.128 [R9+0x1ac00], desc[UR36][R2.64], !P0 ;  /* 0x1ac000000209bfae */ /* 0x0001e4000c101d64 */
[----:B0-----:R-:W-:Y:S01]  /*f130*/  @!P2 IMAD.MOV.U32 R2, RZ, RZ, R13 ;  /* 0x000000ffff02a224 */ /* 0x001fe200078e000d */
[----:B------:R-:W-:Y:S02]  /*f140*/  @!P2 MOV R3, R14 ;  /* 0x0000000e0003a202 */ /* 0x000fe40000000f00 */
[----:B------:R0:W1:Y:S04]  /*f150*/  SHFL.IDX PT, R14, R0, 0x7, 0x181f ;  /* 0x00f81f00000e7f89 */ /* 0x00006800000e0000 */
[----:B--2---:R0:W-:Y:S02]  /*f160*/  @!P2 LDGSTS.E.BYPASS.LTC128B.128 [R21+0x1b400], desc[UR36][R2.64], !P0 ;  /* 0x1b4000000215afae */ /* 0x0041e4000c101d64 */
.L_x_4828:
[----:B------:R-:W-:Y:S01]  /*f170*/  VIADD R4, R4, 0x70 ;  /* 0x0000007004047836 */ /* 0x000fe20000000000 */
[----:B------:R-:W-:-:S04]  /*f180*/  LOP3.LUT R16, R16, 0xffffdfff, RZ, 0xc0, !PT ;  /* 0xffffdfff10107812 */ /* 0x000fc800078ec0ff */
[----:B------:R-:W-:-:S13]  /*f190*/  ISETP.GE.AND P2, PT, R4, R5, PT ;  /* 0x000000050400720c */ /* 0x000fda0003f46270 */
[----:B01----:R-:W-:Y:S02]  /*f1a0*/  @!P2 LEA R2, P1, R22, R14, 0x1 ;  /* 0x0000000e1602a211 */ /* 0x003fe400078208ff */
        /* <DEDUP_REMOVED lines=32> */
.L_x_4757:
[----:B------:R-:W-:Y:S01]  /*f3b0*/  UISETP.NE.AND UP0, UPT, UR47, URZ, UPT ;  /* 0x0000003f2f00728c */ /* 0x000fe2000bf05270 */
[----:B------:R-:W-:Y:S01]  /*f3c0*/  R2UR UR6, R29 ;  /* 0x000000001d0672ca */ /* 0x000fe200000e0000 */
[----:B------:R-:W-:Y:S01]  /*f3d0*/  ULDC.64 UR8, c[0x0][0x3d8] ;  /* 0x0000f60000087ab9 */ /* 0x000fe20000000a00 */
[----:B------:R-:W-:Y:S01]  /*f3e0*/  MOV R2, R24 ;  /* 0x0000001800027202 */ /* 0x000fe20000000f00 */
[----:B------:R-:W-:Y:S02]  /*f3f0*/  ULDC UR7, c[0x0][0x448] ;  /* 0x0001120000077ab9 */ /* 0x000fe40000000800 */
[----:B------:R-:W-:-:S05]  /*f400*/  PLOP3.LUT P0, PT, PT, PT, UP0, 0x80, 0x0 ;  /* 0x000000000000781c */ /* 0x000fca0003f0f008 */
[----:B------:R-:W-:-:S03]  /*f410*/  @UP0 ULDC UR4, c[0x0][0x44c] ;  /* 0x0001130000040ab9 */ /* 0x000fc60000000800 */
[----:B------:R-:W-:-:S04]  /*f420*/  UIMAD UR6, UR6, UR8, URZ ;  /* 0x00000008060672a4 */ /* 0x000fc8000f8e023f */
[----:B------:R-:W-:Y:S01]  /*f430*/  UIMAD UR6, UR39, UR9, UR6 ;  /* 0x00000009270672a4 */ /* 0x000fe2000f8e0206 */
[----:B------:R-:W-:Y:S01]  /*f440*/  @P0 IMAD.HI.U32 R0, R24, UR4, RZ ;  /* 0x0000000418000c27 */ /* 0x000fe2000f8e00ff */
[----:B------:R-:W-:Y:S01]  /*f450*/  PLOP3.LUT P0, PT, PT, PT, UP0, 0x80, 0x0 ;  /* 0x000000000000781c */ /* 0x000fe20003f0f008 */
[----:B------:R-:W-:-:S12]  /*f460*/  @UP0 ULDC UR4, c[0x0][0x450] ;  /* 0x0001140000040ab9 */ /* 0x000fd80000000800 */
[----:B------:R-:W-:Y:S01]  /*f470*/  @P0 SHF.R.U32.HI R2, RZ, UR4, R0 ;  /* 0x00000004ff020c19 */ /* 0x000fe20008011600 */
[----:B------:R-:W-:-:S03]  /*f480*/  UIMAD.WIDE.U32 UR4, UR39, UR8, URZ ;  /* 0x00000008270472a5 */ /* 0x000fc6000f8e003f */
[----:B------:R-:W-:Y:S01]  /*f490*/  ULDC.64 UR8, c[0x0][0x3e0] ;  /* 0x0000f80000087ab9 */ /* 0x000fe20000000a00 */
[----:B------:R-:W-:Y:S01]  /*f4a0*/  UIADD3 UR5, UR5, UR6, URZ ;  /* 0x0000000605057290 */ /* 0x000fe2000fffe03f */
[--C-:B------:R-:W-:Y:S01]  /*f4b0*/  IMAD.MOV R5, RZ, RZ, -R2.reuse ;  /* 0x000000ffff057224 */ /* 0x100fe200078e0a02 */
[----:B------:R-:W-:Y:S01]  /*f4c0*/  UIMAD UR6, UR49, UR8, URZ ;  /* 0x00000008310672a4 */ /* 0x000fe2000f8e023f */
[----:B------:R-:W-:Y:S01]  /*f4d0*/  SHF.R.S32.HI R0, RZ, 0x1f, R2 ;  /* 0x0000001fff007819 */ /* 0x000fe20000011402 */
[----:B------:R-:W-:Y:S01]  /*f4e0*/  UIMAD.WIDE.U32 UR4, UR45, UR8, UR4 ;  /* 0x000000082d0472a5 */ /* 0x000fe2000f8e0004 */
[----:B------:R-:W-:Y:S01]  /*f4f0*/  IMAD R5, R5, UR7, R24 ;  /* 0x0000000705057c24 */ /* 0x000fe2000f8e0218 */
[----:B------:R-:W-:-:S03]  /*f500*/  UIMAD UR6, UR45, UR9, UR6 ;  /* 0x000000092d0672a4 */ /* 0x000fc6000f8e0206 */
[----:B------:R-:W-:Y:S01]  /*f510*/  ULDC.64 UR8, c[0x0][0x3d0] ;  /* 0x0000f40000087ab9 */ /* 0x000fe20000000a00 */
[----:B------:R-:W-:Y:S01]  /*f520*/  UIADD3 UR5, UR5, UR6, URZ ;  /* 0x0000000605057290 */ /* 0x000fe2000fffe03f */
[----:B------:R-:W-:Y:S01]  /*f530*/  IMAD R3, R0, UR8, RZ ;  /* 0x0000000800037c24 */ /* 0x000fe2000f8e02ff */
[----:B------:R-:W-:Y:S01]  /*f540*/  SHF.R.S32.HI R0, RZ, 0x1f, R5 ;  /* 0x0000001fff007819 */ /* 0x000fe20000011405 */
[----:B------:R-:W-:Y:S02]  /*f550*/  IMAD.U32 R9, RZ, RZ, UR8 ;  /* 0x00000008ff097e24 */ /* 0x000fe4000f8e00ff */
        /* <DEDUP_REMOVED lines=10> */
[----:B------:R-:W-:Y:S02]  /*f600*/  IADD3 R3, R3, R7, RZ ;  /* 0x0000000703037210 */ /* 0x000fe40007ffe0ff */
        /* <DEDUP_REMOVED lines=25> */
[----:B0-----:R-:W-:-:S04]  /*f7a0*/  @!P6 LEA R14, P0, R22, R14, 0x1 ;  /* 0x0000000e160ee211 */ /* 0x001fc800078008ff */
[----:B-1----:R-:W-:Y:S02]  /*f7b0*/  @!P6 MOV R2, R14 ;  /* 0x0000000e0002e202 */ /* 0x002fe40000000f00 */
[----:B------:R-:W0:Y:S03]  /*f7c0*/  SHFL.IDX PT, R14, R0, 0x2, 0x181f ;  /* 0x00581f00000e7f89 */ /* 0x000e2600000e0000 */
[----:B------:R-:W-:Y:S01]  /*f7d0*/  @!P5 LEA R7, R28, UR44, 0x1 ;  /* 0x0000002c1c07dc11 */ /* 0x000fe2000f8e08ff */
[----:B--2---:R-:W-:-:S04]  /*f7e0*/  @!P6 IMAD.X R5, RZ, RZ, R5, P0 ;  /* 0x000000ffff05e224 */ /* 0x004fc800000e0605 */
[----:B------:R-:W-:Y:S02]  /*f7f0*/  @!P6 IMAD.MOV.U32 R3, RZ, RZ, R5 ;  /* 0x000000ffff03e224 */ /* 0x000fe400078e0005 */
[----:B------:R-:W1:Y:S01]  /*f800*/  SHFL.IDX PT, R5, R4, 0x2, 0x181f ;  /* 0x00581f0004057f89 */ /* 0x000e6200000e0000 */
[----:B0-----:R-:W-:-:S03]  /*f810*/  @!P5 LEA R14, P0, R22, R14, 0x1 ;  /* 0x0000000e160ed211 */ /* 0x001fc600078008ff */
[----:B------:R-:W-:Y:S04]  /*f820*/  @!P6 LDGSTS.E.BYPASS.LTC128B.128 [R9+0x22c00], desc[UR36][R2.64], !P4 ;  /* 0x22c000000209efae */ /* 0x000fe8000e101d64 */
[----:B------:R-:W-:Y:S04]  /*f830*/  @!P6 LDGSTS.E.BYPASS.LTC128B.128 [R9+0x26c00], desc[UR36][R2.64+0x80], !P3 ;  /* 0x26c000800209efae */ /* 0x000fe8000d901d64 */
[----:B------:R-:W-:Y:S04]  /*f840*/  @!P6 LDGSTS.E.BYPASS.LTC128B.128 [R9+0x2ac00], desc[UR36][R2.64+0x100], !P2 ;  /* 0x2ac001000209efae */ /* 0x000fe8000d101d64 */
[----:B------:R0:W-:Y:S01]  /*f850*/  @!P6 LDGSTS.E.BYPASS.LTC128B.128 [R9+0x2ec00], desc[UR36][R2.64+0x180], !P1 ;  /* 0x2ec001800209efae */ /* 0x0001e2000c901d64 */
[----:B------:R-:W-:-:S04]  /*f860*/  LOP3.LUT P6, RZ, R16, 0x80, RZ, 0xc0, !PT ;  /* 0x0000008010ff7812 */ /* 0x000fc800078cc0ff */
[----:B------:R-:W-:Y:S01]  /*f870*/  P2R R6, PR, RZ, 0x40 ;  /* 0x00000040ff067803 */ /* 0x000fe20000000000 */
[----:B-1----:R-:W-:Y:S01]  /*f880*/  @!P5 IMAD.X R5, RZ, RZ, R5, P0 ;  /* 0x000000ffff05d224 */ /* 0x002fe200000e0605 */
[----:B------:R-:W-:Y:S01]  /*f890*/  LOP3.LUT P6, RZ, R16, 0x200, RZ, 0xc0, !PT ;  /* 0x0000020010ff7812 */ /* 0x000fe200078cc0ff */
[----:B0-----:R-:W-:-:S03]  /*f8a0*/  @!P5 IMAD.MOV.U32 R2, RZ, RZ, R14 ;  /* 0x000000ffff02d224 */ /* 0x001fc600078e000e */
[----:B------:R-:W-:Y:S01]  /*f8b0*/  @!P5 MOV R3, R5 ;  /* 0x000000050003d202 */ /* 0x000fe20000000f00 */
[----:B------:R-:W0:Y:S04]  /*f8c0*/  SHFL.IDX PT, R14, R0, 0x3, 0x181f ;  /* 0x00781f00000e7f89 */ /* 0x000e2800000e0000 */
        /* <DEDUP_REMOVED lines=21> */
[----:B0-----:R-:W-:-:S04]  /*fa20*/  @!P5 LEA R14, P0, R22, R14, 0x1 ;  /* 0x0000000e160ed211 */ /* 0x001fc800078008ff */
[----:B-1----:R-:W-:Y:S01]  /*fa30*/  @!P5 IADD3.X R5, RZ, R5, RZ, P0, !PT ;  /* 0x00000005ff05d210 */ /* 0x002fe200007fe4ff */
[----:B--2---:R-:W-:Y:S02]  /*fa40*/  @!P5 IMAD.MOV.U32 R2, RZ, RZ, R14 ;  /* 0x000000ffff02d224 */ /* 0x004fe400078e000e */
[----:B------:R-:W0:Y:S02]  /*fa50*/  SHFL.IDX PT, R14, R0, 0x5, 0x181f ;  /* 0x00b81f00000e7f89 */ /* 0x000e2400000e0000 */
[----:B------:R-:W-:Y:S02]  /*fa60*/  @!P5 IMAD.MOV.U32 R3, RZ, RZ, R5 ;  /* 0x000000ffff03d224 */ /* 0x000fe400078e0005 */
        /* <DEDUP_REMOVED lines=8> */
[----:B-1----:R-:W-:Y:S01]  /*faf0*/  @!P6 IMAD.X R5, RZ, RZ, R5, P0 ;  /* 0x000000ffff05e224 */ /* 0x002fe200000e0605 */
[----:B--2---:R-:W-:Y:S02]  /*fb00*/  @!P6 MOV R2, R14 ;  /* 0x0000000e0002e202 */ /* 0x004fe40000000f00 */
        /* <DEDUP_REMOVED lines=10> */
[----:B--2---:R-:W-:-:S03]  /*fbb0*/  @!P5 IMAD.MOV.U32 R2, RZ, RZ, R14 ;  /* 0x000000ffff02d224 */ /* 0x004fc600078e000e */
[----:B------:R-:W-:Y:S01]  /*fbc0*/  @!P5 MOV R3, R5 ;  /* 0x000000050003d202 */ /* 0x000fe20000000f00 */
[----:B------:R0:W1:Y:S04]  /*fbd0*/  SHFL.IDX PT, R14, R0, 0x7, 0x181f ;  /* 0x00f81f00000e7f89 */ /* 0x00006800000e0000 */
[----:B------:R0:W-:Y:S04]  /*fbe0*/  @!P5 LDGSTS.E.BYPASS.LTC128B.128 [R9+0x25400], desc[UR36][R2.64], !P4 ;  /* 0x254000000209dfae */ /* 0x0001e8000e101d64 */
[----:B------:R0:W-:Y:S04]  /*fbf0*/  @!P5 LDGSTS.E.BYPASS.LTC128B.128 [R9+0x29400], desc[UR36][R2.64+0x80], !P3 ;  /* 0x294000800209dfae */ /* 0x0001e8000d901d64 */
[----:B------:R0:W-:Y:S04]  /*fc00*/  @!P5 LDGSTS.E.BYPASS.LTC128B.128 [R9+0x2d400], desc[UR36][R2.64+0x100], !P2 ;  /* 0x2d4001000209dfae */ /* 0x0001e8000d101d64 */
[----:B------:R0:W-:Y:S04]  /*fc10*/  @!P5 LDGSTS.E.BYPASS.LTC128B.128 [R9+0x31400], desc[UR36][R2.64+0x180], !P1 ;  /* 0x314001800209dfae */ /* 0x0001e8000c901d64 */
[----:B------:R0:W2:Y:S02]  /*fc20*/  SHFL.IDX PT, R5, R4, 0x7, 0x181f ;  /* 0x00f81f0004057f89 */ /* 0x0000a400000e0000 */
.L_x_4846:
        /* <DEDUP_REMOVED lines=13> */
.L_x_4760:
[----:B------:R-:W-:Y:S05]  /*fd00*/  BSYNC B0 ;  /* 0x0000000000007941 */ /* 0x000fea0003800000 */
.L_x_4759:
        /* <DEDUP_REMOVED lines=9> */
.L_x_4847:
[----:B------:R-:W-:-:S13]  /*fda0*/  ISETP.NE.AND P0, PT, R37, 0x3, PT ;  /* 0x000000032500780c */ /* 0x000fda0003f05270 */
[----:B------:R-:W-:Y:S05]  /*fdb0*/  @!P0 BRA `(.L_x_4762) ;  /* 0x0000000000048947 */ /* 0x000fea0003800000 */
[----:B------:R-:W-:Y:S01]  /*fdc0*/  BPT.TRAP 0x1 ;  /* 0x000000040000795c */ /* 0x000fe20000300000 */
.L_x_4762:
[----:B------:R-:W4:Y:S02]  /*fdd0*/  SYNCS.PHASECHK.TRANS64.TRYWAIT P0, [UR44+0x32460], R0 ;  /* 0x03246000ff0075a7 */ /* 0x000f24000800016c */
[----:B----4-:R-:W-:Y:S05]  /*fde0*/  @!P0 BRA `(.L_x_4763) ;  /* 0x0000003800dc8947 */ /* 0x010fea0003800000 */
.L_x_4848:
[----:B------:R-:W4:Y:S01]  /*fdf0*/  LDL.LU R4, [R1] ;  /* 0x0000000001047983 */ /* 0x000f220000300800 */
        /* <DEDUP_REMOVED lines=16> */
[----:B------:R-:W-:Y:S02]  /*ff00*/  UIMAD UR4, UR4, UR6, URZ ;  /* 0x00000006040472a4 */ /* 0x000fe4000f8e023f */
[----:B------:R-:W-:Y:S01]  /*ff10*/  IADD3 R3, R3, R5, RZ ;  /* 0x0000000503037210 */ /* 0x000fe20007ffe0ff */
        /* <DEDUP_REMOVED lines=10> */
[----:B----4-:R-:W-:-:S05]  /*ffc0*/  IADD3 R0, R3, R0, R4 ;  /* 0x0000000003007210 */ /* 0x010fca0007ffe004 */
[----:B------:R-:W-:Y:S01]  /*ffd0*/  IMAD.IADD R5, R0, 0x1, R5 ;  /* 0x0000000100057824 */ /* 0x000fe200078e0205 */
[----:B------:R-:W-:Y:S06]  /*ffe0*/  BRA.DIV UR4, `(.L_x_4764) ;  /* 0x0000003a04747947 */ /* 0x000fec000b800000 */
[----:B-1----:R-:W0:Y:S01]  /*fff0*/  SHFL.IDX PT, R14, R7, RZ, 0x181f ;  /* 0x00181fff070e7589 */ /* 0x002e2200000e0000 */
[----:B------:R-:W-:Y:S02]  /*10000*/  SHF.L.U32 R0, R22, 0x1, RZ ;  /* 0x0000000116007819 */ /* 0x000fe400000006ff */
[----:B------:R-:W-:Y:S01]  /*10010*/  LEA R6, R28, UR44, 0x1 ;  /* 0x0000002c1c067c11 */ /* 0x000fe2000f8e08ff */
        /* <DEDUP_REMOVED lines=10> */
[----:B------:R-:W0:Y:S03]  /*100c0*/  SHFL.IDX PT, R14, R7, 0x2, 0x181f ;  /* 0x00581f00070e7f89 */ /* 0x000e2600000e0000 */
[----:B------:R-:W-:Y:S01]  /*100d0*/  IMAD.X R11, RZ, RZ, R4, P0 ;  /* 0x000000ffff0b7224 */ /* 0x000fe200000e0604 */
[----:B------:R-:W-:Y:S01]  /*100e0*/  ISETP.LT.OR P0, PT, R17, 0x1, P4 ;  /* 0x000000011100780c */ /* 0x000fe20002701670 */
[----:B------:R-:W1:-:S12]  /*100f0*/  SHFL.IDX PT, R4, R8, 0x2, 0x181f ;  /* 0x00581f0008047f89 */ /* 0x000e5800000e0000 */
[----:B------:R-:W-:Y:S01]  /*10100*/  LDGSTS.E.BYPASS.LTC128B.128 [R6+0x400], desc[UR36][R2.64], !P0 ;  /* 0x0040000002067fae */ /* 0x000fe2000c101d64 */
[----:B------:R-:W-:-:S13]  /*10110*/  ISETP.LT.OR P0, PT, R17, 0x1, !P2 ;  /* 0x000000011100780c */ /* 0x000fda0005701670 */
[----:B------:R-:W-:Y:S01]  /*10120*/  LDGSTS.E.BYPASS.LTC128B.128 [R6+0x3400], desc[UR36][R2.64+0x80], !P0 ;  /* 0x0340008002067fae */ /* 0x000fe2000c101d64 */
[----:B------:R-:W-:-:S13]  /*10130*/  ISETP.LT.OR P0, PT, R17, 0x1, !P1 ;  /* 0x000000011100780c */ /* 0x000fda0004f01670 */
[----:B------:R-:W-:Y:S01]  /*10140*/  LDGSTS.E.BYPASS.LTC128B.128 [R6+0x6400], desc[UR36][R2.64+0x100], !P0 ;  /* 0x0640010002067fae */ /* 0x000fe2000c101d64 */
[----:B------:R-:W-:-:S03]  /*10150*/  LOP3.LUT P0, RZ, R5, 0x8, RZ, 0xc0, !PT ;  /* 0x0000000805ff7812 */ /* 0x000fc6000780c0ff */
[----:B------:R-:W-:Y:S01]  /*10160*/  SHFL.IDX PT, R5, R8, 0x3, 0x181f ;  /* 0x00781f0008057f89 */ /* 0x000fe200000e0000 */
[----:B------:R-:W-:-:S03]  /*10170*/  ISETP.LT.OR P3, PT, R17, 0x1, !P0 ;  /* 0x000000011100780c */ /* 0x000fc60004761670 */
[----:B------:R-:W-:Y:S10]  /*10180*/  SHFL.IDX PT, R8, R8, 0x5, 0x181f ;  /* 0x00b81f0008087f89 */ /* 0x000ff400000e0000 */
[----:B------:R0:W-:Y:S02]  /*10190*/  LDGSTS.E.BYPASS.LTC128B.128 [R6+0x9400], desc[UR36][R2.64+0x180], !P3 ;  /* 0x0940018002067fae */ /* 0x0001e4000d901d64 */
[----:B0-----:R-:W-:-:S02]  /*101a0*/  IADD3 R2, P3, R14, R0, RZ ;  /* 0x000000000e027210 */ /* 0x001fc40007f7e0ff */
[----:B------:R-:W0:Y:S03]  /*101b0*/  SHFL.IDX PT, R14, R7, 0x3, 0x181f ;  /* 0x00781f00070e7f89 */ /* 0x000e2600000e0000 */
        /* <DEDUP_REMOVED lines=8> */
[----:B------:R-:W-:Y:S01]  /*10240*/  LDGSTS.E.BYPASS.LTC128B.128 [R6+0x9c00], desc[UR36][R10.64+0x180], !P3 ;  /* 0x09c001800a067fae */ /* 0x000fe2000d901d64 */
[----:B0-----:R-:W-:-:S03]  /*10250*/  IADD3 R4, P3, R14, R0, RZ ;  /* 0x000000000e047210 */ /* 0x001fc60007f7e0ff */
[----:B------:R-:W0:Y:S01]  /*10260*/  SHFL.IDX PT, R14, R7, 0x4, 0x181f ;  /* 0x00981f00070e7f89 */ /* 0x000e2200000e0000 */
[----:B------:R-:W-:Y:S02]  /*10270*/  IADD3.X R5, RZ, R5, RZ, P3, !PT ;  /* 0x00000005ff057210 */ /* 0x000fe40001ffe4ff */
[----:B------:R-:W-:-:S13]  /*10280*/  ISETP.LT.OR P3, PT, R17, 0x21, P4 ;  /* 0x000000211100780c */ /* 0x000fda0002761670 */
        /* <DEDUP_REMOVED lines=8> */
[----:B------:R0:W1:Y:S03]  /*10310*/  SHFL.IDX PT, R14, R7, 0x5, 0x181f ;  /* 0x00b81f00070e7f89 */ /* 0x00006600000e0000 */
[----:B------:R-:W-:Y:S01]  /*10320*/  IMAD.X R3, RZ, RZ, R9, P3 ;  /* 0x000000ffff037224 */ /* 0x000fe200018e0609 */
        /* <DEDUP_REMOVED lines=16> */
[----:B-1----:R0:W-:Y:S02]  /*10430*/  LDGSTS.E.BYPASS.LTC128B.128 [R6+0xb400], desc[UR36][R2.64+0x180], !P3 ;  /* 0x0b40018002067fae */ /* 0x0021e4000d901d64 */
.L_x_4862:
[----:B01----:R-:W-:Y:S02]  /*10440*/  IADD3 R2, P3, R14, R0, RZ ;  /* 0x000000000e027210 */ /* 0x003fe40007f7e0ff */
[C---:B------:R-:W-:Y:S02]  /*10450*/  ISETP.LT.OR P2, PT, R17.reuse, 0x51, !P2 ;  /* 0x000000511100780c */ /* 0x040fe40005741670 */
[----:B------:R-:W-:Y:S02]  /*10460*/  IADD3.X R3, RZ, R8, RZ, P3, !PT ;  /* 0x00000008ff037210 */ /* 0x000fe40001ffe4ff */
[C---:B------:R-:W-:Y:S02]  /*10470*/  ISETP.LT.OR P3, PT, R17.reuse, 0x51, P4 ;  /* 0x000000511100780c */ /* 0x040fe40002761670 */
[C---:B------:R-:W-:Y:S02]  /*10480*/  ISETP.LT.OR P1, PT, R17.reuse, 0x51, !P1 ;  /* 0x000000511100780c */ /* 0x040fe40004f21670 */
[----:B------:R-:W-:-:S09]  /*10490*/  ISETP.LT.OR P0, PT, R17, 0x51, !P0 ;  /* 0x000000511100780c */ /* 0x000fd20004701670 */
        /* <DEDUP_REMOVED lines=14> */
.L_x_4765:
        /* <DEDUP_REMOVED lines=9> */
[----:B------:R-:W-:Y:S01]  /*10610*/  IMAD.MOV.U32 R17, RZ, RZ, 0x1 ;  /* 0x00000001ff117424 */ /* 0x000fe200078e00ff */
[----:B------:R-:W-:Y:S01]  /*10620*/  ULOP3.LUT UR5, URZ, UR41, URZ, 0x33, !UPT ;  /* 0x000000293f057292 */ /* 0x000fe2000f8e333f */
[----:B------:R-:W1:Y:S01]  /*10630*/  S2R R3, SR_TID.X ;  /* 0x0000000000037919 */ /* 0x000e620000002100 */
[----:B------:R-:W-:Y:S01]  /*10640*/  UIMAD UR4, UR4, UR38, URZ ;  /* 0x00000026040472a4 */ /* 0x000fe2000f8e023f */
[----:B------:R-:W-:Y:S01]  /*10650*/  IMAD.MOV.U32 R26, RZ, RZ, 0x1 ;  /* 0x00000001ff1a7424 */ /* 0x000fe200078e00ff */
[----:B0-----:R-:W-:Y:S02]  /*10660*/  SHF.L.U32 R2, R2, 0x4, RZ ;  /* 0x0000000402027819 */ /* 0x001fe400000006ff */
[----:B-1----:R-:W-:Y:S02]  /*10670*/  LOP3.LUT R3, R3, 0x7f, RZ, 0xc0, !PT ;  /* 0x0000007f03037812 */ /* 0x002fe400078ec0ff */
[----:B------:R-:W-:-:S02]  /*10680*/  LOP3.LUT R2, R2, 0x70, RZ, 0xc0, !PT ;  /* 0x0000007002027812 */ /* 0x000fc400078ec0ff */
[----:B------:R-:W-:-:S04]  /*10690*/  SHF.R.U32.HI R3, RZ, 0x3, R3 ;  /* 0x00000003ff037819 */ /* 0x000fc80000011603 */
[----:B------:R-:W-:Y:S02]  /*106a0*/  IADD3 R27, R2, R27, R3 ;  /* 0x0000001b021b7210 */ /* 0x000fe40007ffe003 */
[----:B------:R-:W-:Y:S02]  /*106b0*/  LOP3.LUT R2, RZ, UR42, RZ, 0x33, !PT ;  /* 0x0000002aff027c12 */ /* 0x000fe4000f8e33ff */
[----:B------:R-:W-:Y:S01]  /*106c0*/  LOP3.LUT R3, RZ, UR4, RZ, 0x33, !PT ;  /* 0x00000004ff037c12 */ /* 0x000fe2000f8e33ff */
[----:B------:R-:W-:-:S03]  /*106d0*/  VIADD R27, R27, 0xfffffee0 ;  /* 0xfffffee01b1b7836 */ /* 0x000fc60000000000 */
[----:B------:R-:W-:-:S05]  /*106e0*/  VIMNMX3 R2, R2, UR5, R3, !PT ;  /* 0x0000000502027c0f */ /* 0x000fca000f800103 */
[C---:B------:R-:W-:Y:S01]  /*106f0*/  IMAD R18, R2.reuse, -0x60, R27 ;  /* 0xffffffa002127824 */ /* 0x040fe200078e021b */
[----:B------:R-:W-:-:S07]  /*10700*/  IADD3 R27, -R2, -0x2, RZ ;  /* 0xfffffffe021b7810 */ /* 0x000fce0007ffe1ff */
.L_x_4781:
[----:B------:R-:W0:Y:S01]  /*10710*/  LDC R2, c[0x0][0x430] ;  /* 0x00010c00ff027b82 */ /* 0x000e220000000800 */
[----:B------:R-:W-:Y:S01]  /*10720*/  ISETP.GT.U32.AND P0, PT, R32, 0x5f, PT ;  /* 0x0000005f2000780c */ /* 0x000fe20003f04070 */
[----:B------:R-:W-:Y:S01]  /*10730*/  BSSY B1, `(.L_x_4767) ;  /* 0x0000014000017945 */ /* 0x000fe20003800000 */
[----:B------:R-:W-:Y:S01]  /*10740*/  MOV R7, R18 ;  /* 0x0000001200077202 */ /* 0x000fe20000000f00 */
[----:B------:R-:W-:Y:S01]  /*10750*/  IMAD.MOV.U32 R4, RZ, RZ, RZ ;  /* 0x000000ffff047224 */ /* 0x000fe200078e00ff */
[----:B0-----:R-:W-:-:S13]  /*10760*/  ISETP.NE.AND P1, PT, R2, 0x1, PT ;  /* 0x000000010200780c */ /* 0x001fda0003f25270 */
[----:B------:R-:W0:Y:S08]  /*10770*/  @P1 LDC R3, c[0x0][0x434] ;  /* 0x00010d00ff031b82 */ /* 0x000e300000000800 */
[----:B-1----:R-:W1:Y:S01]  /*10780*/  @P1 LDC R5, c[0x0][0x438] ;  /* 0x00010e00ff051b82 */ /* 0x002e620000000800 */
[----:B0-----:R-:W-:-:S05]  /*10790*/  @P1 IMAD.HI.U32 R2, R18, R3, RZ ;  /* 0x0000000312021227 */ /* 0x001fca00078e00ff */
[----:B-1----:R-:W-:Y:S01]  /*107a0*/  @P1 SHF.R.U32.HI R7, RZ, R5, R2 ;  /* 0x00000005ff071219 */ /* 0x002fe20000011602 */
[----:B--23--:R-:W-:Y:S06]  /*107b0*/  @P0 BRA `(.L_x_4768) ;  /* 0x00000000002c0947 */ /* 0x00cfec0003800000 */
        /* <DEDUP_REMOVED lines=11> */
.L_x_4768:
[----:B------:R-:W-:Y:S05]  /*10870*/  BSYNC B1 ;  /* 0x0000000000017941 */ /* 0x000fea0003800000 */
.L_x_4767:
[----:B------:R-:W-:-:S13]  /*10880*/  ISETP.NE.AND P0, PT, R37, 0x3, PT ;  /* 0x000000032500780c */ /* 0x000fda0003f05270 */
[----:B------:R-:W-:Y:S05]  /*10890*/  @!P0 BRA `(.L_x_4769) ;  /* 0x0000000000048947 */ /* 0x000fea0003800000 */
[----:B------:R-:W-:Y:S01]  /*108a0*/  BPT.TRAP 0x1 ;  /* 0x000000040000795c */ /* 0x000fe20000300000 */
.L_x_4769:
[----:B------:R-:W-:Y:S01]  /*108b0*/  LEA R19, R17, UR44, 0x3 ;  /* 0x0000002c11137c11 */ /* 0x000fe2000f8e18ff */
[----:B------:R-:W-:Y:S01]  /*108c0*/  BSSY B1, `(.L_x_4770) ;  /* 0x0000004000017945 */ /* 0x000fe20003800000 */
[----:B------:R-:W-:-:S04]  /*108d0*/  SHF.L.U32 R25, R26, 0x1f, RZ ;  /* 0x0000001f1a197819 */ /* 0x000fc800000006ff */
[----:B------:R-:W1:Y:S02]  /*108e0*/  SYNCS.PHASECHK.TRANS64.TRYWAIT P0, [R19+URZ+0x32440], R25 ;  /* 0x03244019130075a7 */ /* 0x000e64000800017f */
[----:B-1----:R-:W-:Y:S05]  /*108f0*/  @!P0 BRA `(.L_x_4771) ;  /* 0x00000038009c8947 */ /* 0x002fea0003800000 */
.L_x_4863:
[----:B------:R-:W-:Y:S05]  /*10900*/  BSYNC B1 ;  /* 0x0000000000017941 */ /* 0x000fea0003800000 */
.L_x_4770:
[----:B------:R-:W-:Y:S01]  /*10910*/  ULDC UR4, c[0x0][0x430] ;  /* 0x00010c0000047ab9 */ /* 0x000fe20000000800 */
[----:B-----5:R-:W-:Y:S01]  /*10920*/  SHF.R.S32.HI R20, RZ, 0x1f, R4 ;  /* 0x0000001fff147819 */ /* 0x020fe20000011404 */
[----:B------:R-:W-:Y:S01]  /*10930*/  UIADD3 UR4, -UR4, URZ, URZ ;  /* 0x0000003f04047290 */ /* 0x000fe2000fffe13f */
[----:B------:R-:W-:Y:S01]  /*10940*/  R2UR UR6, R29 ;  /* 0x000000001d0672ca */ /* 0x000fe200000e0000 */
[----:B------:R-:W-:Y:S01]  /*10950*/  IMAD R22, R17, 0x1800, R28 ;  /* 0x0000180011167824 */ /* 0x000fe200078e021c */
[----:B------:R-:W-:-:S03]  /*10960*/  LOP3.LUT P1, RZ, R16, 0x2, RZ, 0xc0, !PT ;  /* 0x0000000210ff7812 */ /* 0x000fc6000782c0ff */
[----:B0-----:R-:W-:Y:S01]  /*10970*/  IMAD R5, R7, UR4, R18 ;  /* 0x0000000407057c24 */ /* 0x001fe2000f8e0212 */
[----:B------:R-:W-:-:S04]  /*10980*/  ULDC.64 UR4, c[0x0][0x300] ;  /* 0x0000c00000047ab9 */ /* 0x000fc80000000a00 */
[----:B------:R-:W-:-:S05]  /*10990*/  SHF.R.S32.HI R23, RZ, 0x1f, R5 ;  /* 0x0000001fff177819 */ /* 0x000fca0000011405 */
[----:B------:R-:W-:-:S04]  /*109a0*/  IMAD R2, R23, UR4, RZ ;  /* 0x0000000417027c24 */ /* 0x000fc8000f8e02ff */
[C---:B------:R-:W-:Y:S02]  /*109b0*/  IMAD R7, R5.reuse, UR5, R2 ;  /* 0x0000000505077c24 */ /* 0x040fe4000f8e0202 */
[----:B------:R-:W-:Y:S01]  /*109c0*/  IMAD.WIDE.U32 R2, R5, UR4, RZ ;  /* 0x0000000405027c25 */ /* 0x000fe2000f8e00ff */
        /* <DEDUP_REMOVED lines=12> */
[----:B------:R-:W-:-:S03]  /*10a90*/  LEA R21, P0, R2, UR6, 0x1 ;  /* 0x0000000602157c11 */ /* 0x000fc6000f8008ff */
[----:B------:R-:W-:Y:S01]  /*10aa0*/  VIADD R3, R3, UR4 ;  /* 0x0000000403037c36 */ /* 0x000fe20008000000 */
[----:B------:R-:W-:-:S04]  /*10ab0*/  UMOV UR4, 0xffffffff ;  /* 0xffffffff00047882 */ /* 0x000fc80000000000 */
[----:B------:R-:W-:Y:S01]  /*10ac0*/  LEA.HI.X R24, R2, UR7, R3, 0x1, P0 ;  /* 0x0000000702187c11 */ /* 0x000fe200080f0c03 */
[----:B------:R-:W-:Y:S06]  /*10ad0*/  BRA.DIV UR4, `(.L_x_4772) ;  /* 0x0000003a04387947 */ /* 0x000fec000b800000 */
[----:B------:R-:W0:Y:S01]  /*10ae0*/  SHFL.IDX PT, R14, R21, RZ, 0x181f ;  /* 0x00181fff150e7589 */ /* 0x000e2200000e0000 */
[----:B------:R-:W-:-:S03]  /*10af0*/  LEA R22, R22, UR44, 0x1 ;  /* 0x0000002c16167c11 */ /* 0x000fc6000f8e08ff */
[----:B------:R-:W2:Y:S04]  /*10b00*/  SHFL.IDX PT, R3, R24, RZ, 0x181f ;  /* 0x00181fff18037589 */ /* 0x000ea800000e0000 */
[----:B------:R-:W-:Y:S01]  /*10b10*/  SHFL.IDX PT, R35, R24, 0x5, 0x181f ;  /* 0x00b81f0018237f89 */ /* 0x000fe200000e0000 */
[----:B0-----:R-:W-:-:S03]  /*10b20*/  IADD3 R12, P0, R14, R0, RZ ;  /* 0x000000000e0c7210 */ /* 0x001fc60007f1e0ff */
[----:B------:R-:W0:Y:S01]  /*10b30*/  SHFL.IDX PT, R14, R21, 0x1, 0x181f ;  /* 0x00381f00150e7f89 */ /* 0x000e2200000e0000 */
[----:B--2---:R-:W-:-:S03]  /*10b40*/  IADD3.X R13, RZ, R3, RZ, P0, !PT ;  /* 0x00000003ff0d7210 */ /* 0x004fc600007fe4ff */
[----:B------:R-:W2:Y:S04]  /*10b50*/  SHFL.IDX PT, R3, R24, 0x1, 0x181f ;  /* 0x00381f0018037f89 */ /* 0x000ea800000e0000 */
[----:B------:R3:W-:Y:S01]  /*10b60*/  LDGSTS.E.BYPASS.LTC128B.128 [R22+0x1c400], desc[UR36][R12.64], !P1 ;  /* 0x1c4000000c167fae */ /* 0x0007e2000c901d64 */
[----:B0-----:R-:W-:-:S03]  /*10b70*/  IADD3 R10, P0, R14, R0, RZ ;  /* 0x000000000e0a7210 */ /* 0x001fc60007f1e0ff */
[----:B------:R-:W0:Y:S02]  /*10b80*/  SHFL.IDX PT, R14, R21, 0x2, 0x181f ;  /* 0x00581f00150e7f89 */ /* 0x000e2400000e0000 */
[----:B--2---:R-:W-:Y:S02]  /*10b90*/  IMAD.X R11, RZ, RZ, R3, P0 ;  /* 0x000000ffff0b7224 */ /* 0x004fe400000e0603 */
        /* <DEDUP_REMOVED lines=13> */
[----:B------:R3:W0:Y:S01]  /*10c70*/  SHFL.IDX PT, R14, R21, 0x5, 0x181f ;  /* 0x00b81f00150e7f89 */ /* 0x00062200000e0000 */
[----:B--2---:R-:W-:-:S05]  /*10c80*/  IADD3.X R3, RZ, R3, RZ, P0, !PT ;  /* 0x00000003ff037210 */ /* 0x004fca00007fe4ff */
[----:B------:R3:W-:Y:S04]  /*10c90*/  LDGSTS.E.BYPASS.LTC128B.128 [R22+0x1e400], desc[UR36][R2.64], !P1 ;  /* 0x1e40000002167fae */ /* 0x0007e8000c901d64 */
.L_x_4877:
[----:B0--3--:R-:W-:-:S05]  /*10ca0*/  IADD3 R2, P0, R14, R0, RZ ;  /* 0x000000000e027210 */ /* 0x009fca0007f1e0ff */
[----:B------:R-:W-:Y:S01]  /*10cb0*/  IMAD.X R3, RZ, RZ, R35, P0 ;  /* 0x000000ffff037224 */ /* 0x000fe200000e0623 */
[----:B------:R-:W-:-:S04]  /*10cc0*/  PLOP3.LUT P0, PT, PT, PT, PT, 0x80, 0x0 ;  /* 0x000000000000781c */ /* 0x000fc80003f0f070 */
[----:B------:R-:W-:Y:S01]  /*10cd0*/  @!PT LDS RZ, [RZ] ;  /* 0x00000000fffff984 */ /* 0x000fe20000000800 */
[----:B------:R-:W-:Y:S01]  /*10ce0*/  @!PT LDS RZ, [RZ] ;  /* 0x00000000fffff984 */ /* 0x000fe20000000800 */
[----:B------:R-:W-:Y:S01]  /*10cf0*/  @!PT LDS RZ, [RZ] ;  /* 0x00000000fffff984 */ /* 0x000fe20000000800 */
[----:B------:R0:W-:Y:S01]  /*10d00*/  LDGSTS.E.BYPASS.LTC128B.128 [R22+0x1ec00], desc[UR36][R2.64], !P1 ;  /* 0x1ec0000002167fae */ /* 0x0001e2000c901d64 */
[----:B------:R-:W-:-:S08]  /*10d10*/  NOP ;  /* 0x0000000000007918 */ /* 0x000fd00000000000 */
.L_x_4773:
        /* <DEDUP_REMOVED lines=10> */
.L_x_4774:
[----:B------:R2:W-:Y:S01]  /*10dc0*/  SYNCS.ARRIVE.TRANS64.A1T0 RZ, [R19+URZ+0x32430], RZ ;  /* 0x032430ff13ff79a7 */ /* 0x0005e2000810003f */
[----:B------:R-:W-:Y:S05]  /*10dd0*/  @!P2 BRA `(.L_x_4775) ;  /* 0x000000000004a947 */ /* 0x000fea0003800000 */
[----:B------:R-:W-:Y:S01]  /*10de0*/  BPT.TRAP 0x1 ;  /* 0x000000040000795c */ /* 0x000fe20000300000 */
.L_x_4775:
[----:B------:R-:W3:Y:S01]  /*10df0*/  SYNCS.PHASECHK.TRANS64.TRYWAIT P0, [R19+URZ+0x32460], R25 ;  /* 0x03246019130075a7 */ /* 0x000ee2000800017f */
[----:B------:R-:W-:Y:S04]  /*10e00*/  BSSY B1, `(.L_x_4776) ;  /* 0x0000002000017945 */ /* 0x000fe80003800000 */
[----:B---3--:R-:W-:Y:S05]  /*10e10*/  @!P0 BRA `(.L_x_4777) ;  /* 0x0000003800f48947 */ /* 0x008fea0003800000 */
.L_x_4878:
[----:B------:R-:W-:Y:S05]  /*10e20*/  BSYNC B1 ;  /* 0x0000000000017941 */ /* 0x000fea0003800000 */
.L_x_4776:
        /* <DEDUP_REMOVED lines=16> */
[----:B------:R-:W-:Y:S01]  /*10f30*/  MOV R5, UR6 ;  /* 0x0000000600057c02 */ /* 0x000fe20008000f00 */
[----:B------:R-:W-:Y:S01]  /*10f40*/  IMAD.IADD R3, R3, 0x1, R7 ;  /* 0x0000000103037824 */ /* 0x000fe200078e0207 */
        /* <DEDUP_REMOVED lines=12> */
[----:B------:R-:W-:Y:S01]  /*11010*/  SHFL.IDX PT, R5, R22, 0x3, 0x181f ;  /* 0x00781f0016057f89 */ /* 0x000fe200000e0000 */
[----:B0-----:R-:W-:-:S03]  /*11020*/  IADD3 R10, P0, R14, R0, RZ ;  /* 0x000000000e0a7210 */ /* 0x001fc60007f1e0ff */
[----:B------:R-:W0:Y:S02]  /*11030*/  SHFL.IDX PT, R14, R20, 0x1, 0x181f ;  /* 0x00381f00140e7f89 */ /* 0x000e2400000e0000 */
[----:B----4-:R-:W-:Y:S02]  /*11040*/  IMAD.X R11, RZ, RZ, R3, P0 ;  /* 0x000000ffff0b7224 */ /* 0x010fe400000e0603 */
[----:B------:R-:W-:Y:S04]  /*11050*/  SHFL.IDX PT, R3, R22, 0x4, 0x181f ;  /* 0x00981f0016037f89 */ /* 0x000fe800000e0000 */
        /* <DEDUP_REMOVED lines=11> */
[----:B------:R5:W-:Y:S01]  /*11110*/  LDGSTS.E.BYPASS.LTC128B.128 [R21+0x9800], desc[UR36][R8.64+0x180], !P1 ;  /* 0x0980018008157fae */ /* 0x000be2000c901d64 */
[----:B0-----:R-:W-:-:S03]  /*11120*/  IADD3 R6, P0, R14, R0, RZ ;  /* 0x000000000e067210 */ /* 0x001fc60007f1e0ff */
[----:B------:R-:W-:Y:S04]  /*11130*/  SHFL.IDX PT, R22, R22, 0x5, 0x181f ;  /* 0x00b81f0016167f89 */ /* 0x000fe800000e0000 */
[----:B------:R-:W0:Y:S01]  /*11140*/  SHFL.IDX PT, R14, R20, 0x3, 0x181f ;  /* 0x00781f00140e7f89 */ /* 0x000e2200000e0000 */
[----:B----4-:R-:W-:Y:S01]  /*11150*/  IADD3.X R7, RZ, R4, RZ, P0, !PT ;  /* 0x00000004ff077210 */ /* 0x010fe200007fe4ff */
[----:B-----5:R-:W-:-:S04]  /*11160*/  IMAD.MOV.U32 R9, RZ, RZ, RZ ;  /* 0x000000ffff097224 */ /* 0x020fc800078e00ff */
        /* <DEDUP_REMOVED lines=18> */
.L_x_4892:
[----:B0---4-:R-:W-:-:S04]  /*11290*/  IADD3 R2, P0, R14, R0, RZ ;  /* 0x000000000e027210 */ /* 0x011fc80007f1e0ff */
        /* <DEDUP_REMOVED lines=10> */
.L_x_4779:
        /* <DEDUP_REMOVED lines=10> */
.L_x_4780:
        /* <DEDUP_REMOVED lines=9> */
[----:B----4-:R-:W-:Y:S05]  /*11470*/  @P0 BRA `(.L_x_4781) ;  /* 0xfffffff000a40947 */ /* 0x010fea000383ffff */
.L_x_4766:
[----:B------:R-:W-:Y:S05]  /*11480*/  BSYNC B0 ;  /* 0x0000000000007941 */ /* 0x000fea0003800000 */
.L_x_4745:
[----:B------:R-:W0:Y:S01]  /*11490*/  S2R R3, SR_CgaCtaId ;  /* 0x0000000000037919 */ /* 0x000e220000008800 */
[----:B------:R-:W-:Y:S01]  /*114a0*/  MOV R0, 0x400 ;  /* 0x0000040000007802 */ /* 0x000fe20000000f00 */
[----:B------:R-:W-:Y:S01]  /*114b0*/  BSSY B0, `(.L_x_4782) ;  /* 0x0000005000007945 */ /* 0x000fe20003800000 */
[----:B------:R-:W-:Y:S02]  /*114c0*/  SHF.L.U32 R9, R9, 0x1f, RZ ;  /* 0x0000001f09097819 */ /* 0x000fe400000006ff */
[----:B0-----:R-:W-:-:S04]  /*114d0*/  LEA R4, R3, R0, 0x18 ;  /* 0x0000000003047211 */ /* 0x001fc800078ec0ff */
[----:B------:R-:W0:Y:S02]  /*114e0*/  SYNCS.PHASECHK.TRANS64.TRYWAIT P0, [R4+URZ+0x32420], R9 ;  /* 0x03242009040075a7 */ /* 0x000e24000800017f */
[----:B0-----:R-:W-:Y:S05]  /*114f0*/  @!P0 BRA `(.L_x_4783) ;  /* 0x0000003c001c8947 */ /* 0x001fea0003800000 */
.L_x_4893:
[----:B------:R-:W-:Y:S05]  /*11500*/  BSYNC B0 ;  /* 0x0000000000007941 */ /* 0x000fea0003800000 */
.L_x_4782:
[----:B------:R-:W-:-:S03]  /*11510*/  UMOV UR4, 0xffffffff ;  /* 0xffffffff00047882 */ /* 0x000fc60000000000 */
[----:B------:R-:W-:Y:S05]  /*11520*/  BRA.DIV UR4, `(.L_x_4784) ;  /* 0x0000003e04247947 */ /* 0x000fea000b800000 */
[----:B------:R-:W4:Y:S02]  /*11530*/  S2R R0, SR_TID.X ;  /* 0x0000000000007919 */ /* 0x000f240000002100 */
[----:B----4-:R-:W-:-:S04]  /*11540*/  SHF.R.U32.HI R0, RZ, 0x5, R0 ;  /* 0x00000005ff007819 */ /* 0x010fc80000011600 */
[----:B------:R-:W-:-:S05]  /*11550*/  LOP3.LUT R0, R0, 0x3, RZ, 0xc0, !PT ;  /* 0x0000000300007812 */ /* 0x000fca00078ec0ff */
[----:B------:R4:W0:Y:S02]  /*11560*/  SHFL.IDX PT, R14, R0, RZ, 0x1f ;  /* 0x00001fff000e7589 */ /* 0x00082400000e0000 */
.L_x_4896:
[----:B0-----:R-:W-:-:S13]  /*11570*/  ISETP.NE.AND P0, PT, R14, RZ, PT ;  /* 0x000000ff0e00720c */ /* 0x001fda0003f05270 */
[----:B------:R-:W-:Y:S05]  /*11580*/  @P0 BRA `(.L_x_4700) ;  /* 0x0000000000840947 */ /* 0x000fea0003800000 */
[----:B------:R-:W-:-:S03]  /*11590*/  UMOV UR4, 0xffffffff ;  /* 0xffffffff00047882 */ /* 0x000fc60000000000 */
[----:B------:R-:W-:Y:S05]  /*115a0*/  BRA.DIV UR4, `(.L_x_4785) ;  /* 0x0000003e04387947 */ /* 0x000fea000b800000 */
[----:B------:R-:W-:-:S13]  /*115b0*/  ELECT P6, URZ, PT ;  /* 0x00000000003f782f */ /* 0x000fda00038c0000 */
.L_x_4899:
[----:B------:R-:W-:Y:S05]  /*115c0*/  @!P6 BRA `(.L_x_4700) ;  /* 0x000000000074e947 */ /* 0x000fea0003800000 */
[----:B------:R-:W-:-:S04]  /*115d0*/  LOP3.LUT R34, R34, 0x2, RZ, 0xfc, !PT ;  /* 0x0000000222227812 */ /* 0x000fc800078efcff */
[----:B------:R-:W-:-:S13]  /*115e0*/  ISETP.NE.AND P0, PT, R34, 0x3, PT ;  /* 0x000000032200780c */ /* 0x000fda0003f05270 */
[----:B------:R-:W-:Y:S05]  /*115f0*/  @!P0 BRA `(.L_x_4786) ;  /* 0x0000000000048947 */ /* 0x000fea0003800000 */
[----:B------:R-:W-:Y:S01]  /*11600*/  BPT.TRAP 0x1 ;  /* 0x000000040000795c */ /* 0x000fe20000300000 */
.L_x_4786:
[C---:B------:R-:W-:Y:S01]  /*11610*/  LEA R5, R17.reuse, R4, 0x3 ;  /* 0x0000000411057211 */ /* 0x040fe200078e18ff */
[----:B------:R-:W-:Y:S01]  /*11620*/  VIADD R17, R17, 0x1 ;  /* 0x0000000111117836 */ /* 0x000fe20000000000 */
[----:B----4-:R-:W-:-:S04]  /*11630*/  SHF.L.U32 R0, R26, 0x1f, RZ ;  /* 0x0000001f1a007819 */ /* 0x010fc800000006ff */
[----:B------:R-:W0:Y:S01]  /*11640*/  SYNCS.PHASECHK.TRANS64.TRYWAIT P1, [R5+URZ+0x32440], R0 ;  /* 0x03244000050075a7 */ /* 0x000e22000802017f */
[----:B------:R-:W-:-:S04]  /*11650*/  ISETP.NE.AND P2, PT, R17, 0x2, PT ;  /* 0x000000021100780c */ /* 0x000fc80003f45270 */
[----:B------:R-:W-:Y:S01]  /*11660*/  SEL R3, RZ, 0x1, P2 ;  /* 0x00000001ff037807 */ /* 0x000fe20001000000 */
[----:B0-----:R-:W-:Y:S08]  /*11670*/  @!P1 BRA `(.L_x_4787) ;  /* 0x0000003c00249947 */ /* 0x001ff00003800000 */
.L_x_4900:
[----:B------:R-:W-:Y:S02]  /*11680*/  SEL R17, R17, RZ, P2 ;  /* 0x000000ff11117207 */ /* 0x000fe40001000000 */
[----:B------:R-:W-:Y:S01]  /*11690*/  LOP3.LUT R2, R26, R3, RZ, 0x3c, !PT ;  /* 0x000000031a027212 */ /* 0x000fe200078e3cff */
[----:B------:R-:W-:Y:S06]  /*116a0*/  @!P0 BRA `(.L_x_4788) ;  /* 0x0000000000048947 */ /* 0x000fec0003800000 */
[----:B------:R-:W-:Y:S01]  /*116b0*/  BPT.TRAP 0x1 ;  /* 0x000000040000795c */ /* 0x000fe20000300000 */
.L_x_4788:
[----:B------:R-:W-:Y:S01]  /*116c0*/  IMAD R17, R17, 0x8, R4 ;  /* 0x0000000811117824 */ /* 0x000fe200078e0204 */
[----:B------:R-:W-:-:S04]  /*116d0*/  SHF.L.U32 R2, R2, 0x1f, RZ ;  /* 0x0000001f02027819 */ /* 0x000fc800000006ff */
[----:B------:R-:W4:Y:S02]  /*116e0*/  SYNCS.PHASECHK.TRANS64.TRYWAIT P1, [R17+URZ+0x32440], R2 ;  /* 0x03244002110075a7 */ /* 0x000f24000802017f */
[----:B----4-:R-:W-:Y:S05]  /*116f0*/  @!P1 BRA `(.L_x_4789) ;  /* 0x0000003c00189947 */ /* 0x010fea0003800000 */
.L_x_4901:
[----:B------:R-:W-:Y:S05]  /*11700*/  @!P0 BRA `(.L_x_4790) ;  /* 0x0000000000048947 */ /* 0x000fea0003800000 */
[----:B------:R-:W-:Y:S01]  /*11710*/  BPT.TRAP 0x1 ;  /* 0x000000040000795c */ /* 0x000fe20000300000 */
.L_x_4790:
[----:B------:R-:W0:Y:S02]  /*11720*/  SYNCS.PHASECHK.TRANS64.TRYWAIT P1, [R5+URZ+0x32460], R0 ;  /* 0x03246000050075a7 */ /* 0x000e24000802017f */
[----:B0-----:R-:W-:Y:S05]  /*11730*/  @!P1 BRA `(.L_x_4791) ;  /* 0x0000003c001c9947 */ /* 0x001fea0003800000 */
.L_x_4902:
[----:B------:R-:W-:Y:S05]  /*11740*/  @!P0 BRA `(.L_x_4792) ;  /* 0x0000000000048947 */ /* 0x000fea0003800000 */
[----:B------:R-:W-:Y:S01]  /*11750*/  BPT.TRAP 0x1 ;  /* 0x000000040000795c */ /* 0x000fe20000300000 */
.L_x_4792:
[----:B------:R0:W0:Y:S02]  /*11760*/  SYNCS.PHASECHK.TRANS64.TRYWAIT P0, [R17+URZ+0x32460], R2 ;  /* 0x03246002110075a7 */ /* 0x000024000800017f */
[----:B0-----:R-:W-:Y:S05]  /*11770*/  @!P0 NANOSLEEP.SYNCS 0x989680 ;  /* 0x009896800000895d */ /* 0x001fea0003900000 */
[----:B------:R-:W0:Y:S02]  /*11780*/  @!P0 SYNCS.PHASECHK.TRANS64 P0, [R17+URZ+0x32460], R2 ;  /* 0x03246002110085a7 */ /* 0x000e24000800007f */
[----:B0-----:R-:W-:Y:S05]  /*11790*/  @!P0 BRA `(.L_x_4792) ;  /* 0xfffffffc00f08947 */ /* 0x001fea000383ffff */
.L_x_4700:
[----:B------:R-:W-:Y:S05]  /*117a0*/  BSYNC B6 ;  /* 0x0000000000067941 */ /* 0x000fea0003800000 */
.L_x_4697:
[----:B------:R-:W-:Y:S05]  /*117b0*/  EXIT ;  /* 0x000000000000794d */ /* 0x000fea0003800000 */
.L_x_4704:
[----:B0-----:R-:W-:-:S04]  /*117c0*/  IMAD.U32 R3, RZ, RZ, UR61 ;  /* 0x0000003dff037e24 */ /* 0x001fc8000f8e00ff */
[----:B------:R0:W1:Y:S03]  /*117d0*/  SYNCS.PHASECHK.TRANS64.TRYWAIT P0, [R3+URZ+0x32400], R0 ;  /* 0x03240000030075a7 */ /* 0x000066000800017f */
[----:B-1----:R-:W-:Y:S05]  /*117e0*/  @!P0 NANOSLEEP.SYNCS 0x989680 ;  /* 0x009896800000895d */ /* 0x002fea0003900000 */
[----:B------:R-:W1:Y:S02]  /*117f0*/  @!P0 SYNCS.PHASECHK.TRANS64 P0, [R3+URZ+0x32400], R0 ;  /* 0x03240000030085a7 */ /* 0x000e64000800007f */
[----:B-1----:R-:W-:Y:S05]  /*11800*/  @!P0 BRA `(.L_x_4704) ;  /* 0xfffffffc00ec8947 */ /* 0x002fea000383ffff */
[----:B------:R-:W-:Y:S05]  /*11810*/  BRA `(.L_x_4793) ;  /* 0xfffffefc00847947 */ /* 0x000fea000383ffff */
.L_x_4708:
[----:B0-----:R-:W-:-:S04]  /*11820*/  MOV R3, UR61 ;  /* 0x0000003d00037c02 */ /* 0x001fc80008000f00 */
[----:B------:R0:W2:Y:S03]  /*11830*/  SYNCS.PHASECHK.TRANS64.TRYWAIT P1, [R3+URZ+0x32430], R0 ;  /* 0x03243000030075a7 */ /* 0x0000a6000802017f */
[----:B--2---:R-:W-:Y:S05]  /*11840*/  @!P1 NANOSLEEP.SYNCS 0x989680 ;  /* 0x009896800000995d */ /* 0x004fea0003900000 */
[----:B------:R-:W2:Y:S02]  /*11850*/  @!P1 SYNCS.PHASECHK.TRANS64 P1, [R3+URZ+0x32430], R0 ;  /* 0x03243000030095a7 */ /* 0x000ea4000802007f */
[----:B--2---:R-:W-:Y:S05]  /*11860*/  @!P1 BRA `(.L_x_4708) ;  /* 0xfffffffc00ec9947 */ /* 0x004fea000383ffff */
[----:B------:R-:W-:Y:S05]  /*11870*/  BRA `(.L_x_4707) ;  /* 0xfffffefc009c7947 */ /* 0x000fea000383ffff */
.L_x_4709:
[----:B0-----:R-:W-:-:S04]  /*11880*/  IMAD.U32 R3, RZ, RZ, UR61 ;  /* 0x0000003dff037e24 */ /* 0x001fc8000f8e00ff */
[----:B------:R0:W2:Y:S03]  /*11890*/  SYNCS.PHASECHK.TRANS64.TRYWAIT P1, [R3+URZ+0x32410], R0 ;  /* 0x03241000030075a7 */ /* 0x0000a6000802017f */
[----:B--2---:R-:W-:Y:S05]  /*118a0*/  @!P1 NANOSLEEP.SYNCS 0x989680 ;  /* 0x009896800000995d */ /* 0x004fea0003900000 */
[----:B------:R-:W2:Y:S02]  /*118b0*/  @!P1 SYNCS.PHASECHK.TRANS64 P1, [R3+URZ+0x32410], R0 ;  /* 0x03241000030095a7 */ /* 0x000ea4000802007f */
[----:B--2---:R-:W-:Y:S05]  /*118c0*/  @!P1 BRA `(.L_x_4709) ;  /* 0xfffffffc00ec9947 */ /* 0x004fea000383ffff */
[----:B------:R-:W-:Y:S05]  /*118d0*/  BRA `(.L_x_4794) ;  /* 0xffffff0000447947 */ /* 0x000fea000383ffff */
.L_x_4713:
[----:B0-----:R-:W-:-:S04]  /*118e0*/  IMAD.U32 R3, RZ, RZ, UR61 ;  /* 0x0000003dff037e24 */ /* 0x001fc8000f8e00ff */
[----:B------:R0:W3:Y:S03]  /*118f0*/  SYNCS.PHASECHK.TRANS64.TRYWAIT P1, [R3+URZ+0x32450], R0 ;  /* 0x03245000030075a7 */ /* 0x0000e6000802017f */
[----:B---3--:R-:W-:Y:S05]  /*11900*/  @!P1 NANOSLEEP.SYNCS 0x989680 ;  /* 0x009896800000995d */ /* 0x008fea0003900000 */
[----:B------:R-:W3:Y:S02]  /*11910*/  @!P1 SYNCS.PHASECHK.TRANS64 P1, [R3+URZ+0x32450], R0 ;  /* 0x03245000030095a7 */ /* 0x000ee4000802007f */
[----:B---3--:R-:W-:Y:S05]  /*11920*/  @!P1 BRA `(.L_x_4713) ;  /* 0xfffffffc00ec9947 */ /* 0x008fea000383ffff */
[----:B------:R-:W-:Y:S05]  /*11930*/  BRA `(.L_x_4712) ;  /* 0xffffff00004c7947 */ /* 0x000fea000383ffff */
.L_x_4720:
[----:B-1----:R-:W-:-:S04]  /*11940*/  IMAD.U32 R153, RZ, RZ, UR5 ;  /* 0x00000005ff997e24 */ /* 0x002fc8000f8e00ff */
[----:B------:R1:W2:Y:S03]  /*11950*/  SYNCS.PHASECHK.TRANS64.TRYWAIT P1, [R153+URZ+0x32430], R20 ;  /* 0x03243014990075a7 */ /* 0x0002a6000802017f */
[----:B--2---:R-:W-:Y:S05]  /*11960*/  @!P1 NANOSLEEP.SYNCS 0x989680 ;  /* 0x009896800000995d */ /* 0x004fea0003900000 */
[----:B------:R-:W2:Y:S02]  /*11970*/  @!P1 SYNCS.PHASECHK.TRANS64 P1, [R153+URZ+0x32430], R20 ;  /* 0x03243014990095a7 */ /* 0x000ea4000802007f */
[----:B--2---:R-:W-:Y:S05]  /*11980*/  @!P1 BRA `(.L_x_4720) ;  /* 0xfffffffc00ec9947 */ /* 0x004fea000383ffff */
[----:B------:R-:W-:Y:S05]  /*11990*/  BRA `(.L_x_4719) ;  /* 0xffffff2c00547947 */ /* 0x000fea000383ffff */
.L_x_4724:
[----:B--2---:R-:W-:-:S04]  /*119a0*/  MOV R203, UR5 ;  /* 0x0000000500cb7c02 */ /* 0x004fc80008000f00 */
[----:B------:R2:W3:Y:S03]  /*119b0*/  SYNCS.PHASECHK.TRANS64.TRYWAIT P1, [R203+URZ+0x32450], R20 ;  /* 0x03245014cb0075a7 */ /* 0x0004e6000802017f */
[----:B---3--:R-:W-:Y:S05]  /*119c0*/  @!P1 NANOSLEEP.SYNCS 0x989680 ;  /* 0x009896800000995d */ /* 0x008fea0003900000 */
[----:B------:R-:W3:Y:S02]  /*119d0*/  @!P1 SYNCS.PHASECHK.TRANS64 P1, [R203+URZ+0x32450], R20 ;  /* 0x03245014cb0095a7 */ /* 0x000ee4000802007f */
[----:B---3--:R-:W-:Y:S05]  /*119e0*/  @!P1 BRA `(.L_x_4724) ;  /* 0xfffffffc00ec9947 */ /* 0x008fea000383ffff */
[----:B------:R-:W-:Y:S05]  /*119f0*/  BRA `(.L_x_4723) ;  /* 0xffffff3000207947 */ /* 0x000fea000383ffff */
.L_x_4732:
[----:B-1----:R-:W-:-:S04]  /*11a00*/  IMAD.U32 R153, RZ, RZ, UR7 ;  /* 0x00000007ff997e24 */ /* 0x002fc8000f8e00ff */
[----:B------:R1:W2:Y:S03]  /*11a10*/  SYNCS.PHASECHK.TRANS64.TRYWAIT P1, [R153+URZ+0x32430], R202 ;  /* 0x032430ca990075a7 */ /* 0x0002a6000802017f */
[----:B--2---:R-:W-:Y:S05]  /*11a20*/  @!P1 NANOSLEEP.SYNCS 0x989680 ;  /* 0x009896800000995d */ /* 0x004fea0003900000 */
[----:B------:R-:W2:Y:S02]  /*11a30*/  @!P1 SYNCS.PHASECHK.TRANS64 P1, [R153+URZ+0x32430], R202 ;  /* 0x032430ca990095a7 */ /* 0x000ea4000802007f */
[----:B--2---:R-:W-:Y:S05]  /*11a40*/  @!P1 BRA `(.L_x_4732) ;  /* 0xfffffffc00ec9947 */ /* 0x004fea000383ffff */
[----:B------:R-:W-:Y:S05]  /*11a50*/  BRA `(.L_x_4731) ;  /* 0xffffff6000107947 */ /* 0x000fea000383ffff */
.L_x_4736:
[----:B--2---:R-:W-:-:S04]  /*11a60*/  IMAD.U32 R203, RZ, RZ, UR7 ;  /* 0x00000007ffcb7e24 */ /* 0x004fc8000f8e00ff */
[----:B------:R2:W3:Y:S03]  /*11a70*/  SYNCS.PHASECHK.TRANS64.TRYWAIT P1, [R203+URZ+0x32450], R202 ;  /* 0x032450cacb0075a7 */ /* 0x0004e6000802017f */
[----:B---3--:R-:W-:Y:S05]  /*11a80*/  @!P1 NANOSLEEP.SYNCS 0x989680 ;  /* 0x009896800000995d */ /* 0x008fea0003900000 */
[----:B------:R-:W3:Y:S02]  /*11a90*/  @!P1 SYNCS.PHASECHK.TRANS64 P1, [R203+URZ+0x32450], R202 ;  /* 0x032450cacb0095a7 */ /* 0x000ee4000802007f */
[----:B---3--:R-:W-:Y:S05]  /*11aa0*/  @!P1 BRA `(.L_x_4736) ;  /* 0xfffffffc00ec9947 */ /* 0x008fea000383ffff */
[----:B------:R-:W-:Y:S05]  /*11ab0*/  BRA `(.L_x_4735) ;  /* 0xffffff6000907947 */ /* 0x000fea000383ffff */
.L_x_4750:
[----:B------:R-:W-:Y:S01]  /*11ac0*/  IMAD.MOV.U32 R13, RZ, RZ, R28 ;  /* 0x000000ffff0d7224 */ /* 0x000fe200078e001c */
[----:B------:R-:W-:Y:S01]  /*11ad0*/  MOV R12, RZ ;  /* 0x000000ff000c7202 */ /* 0x000fe20000000f00 */
[----:B------:R-:W-:Y:S02]  /*11ae0*/  IMAD.MOV.U32 R11, RZ, RZ, 0x1f ;  /* 0x0000001fff0b7424 */ /* 0x000fe400078e00ff */
[----:B------:R-:W-:-:S07]  /*11af0*/  IMAD.MOV.U32 R15, RZ, RZ, -0x1 ;  /* 0xffffffffff0f7424 */ /* 0x000fce00078e00ff */
[----:B------:R-:W-:Y:S05]  /*11b00*/  WARPSYNC.COLLECTIVE R15, `(.L_x_4795) ;  /* 0x000000000f087348 */ /* 0x000fea0003c00000 */
[----:B------:R0:W1:Y:S02]  /*11b10*/  SHFL.IDX P6, R14, R13, R12, R11 ;  /* 0x0000000c0d0e7389 */ /* 0x00006400000c000b */
[----:B01----:R-:W-:Y:S01]  /*11b20*/  ENDCOLLECTIVE ;  /* 0x000000000000791b */ /* 0x003fe20003800000 */
.L_x_4795:
[----:B------:R-:W-:Y:S05]  /*11b30*/  BRA `(.L_x_4796) ;  /* 0xffffffc400807947 */ /* 0x000fea000383ffff */
.L_x_4752:
[----:B0-----:R-:W-:-:S04]  /*11b40*/  IMAD.U32 R3, RZ, RZ, UR44 ;  /* 0x0000002cff037e24 */ /* 0x001fc8000f8e00ff */
[----:B------:R0:W1:Y:S03]  /*11b50*/  SYNCS.PHASECHK.TRANS64.TRYWAIT P0, [R3+URZ+0x32440], R2 ;  /* 0x03244002030075a7 */ /* 0x000066000800017f */
[----:B-1----:R-:W-:Y:S05]  /*11b60*/  @!P0 NANOSLEEP.SYNCS 0x989680 ;  /* 0x009896800000895d */ /* 0x002fea0003900000 */
[----:B------:R-:W1:Y:S02]  /*11b70*/  @!P0 SYNCS.PHASECHK.TRANS64 P0, [R3+URZ+0x32440], R2 ;  /* 0x03244002030085a7 */ /* 0x000e64000800007f */
[----:B-1----:R-:W-:Y:S05]  /*11b80*/  @!P0 BRA `(.L_x_4752) ;  /* 0xfffffffc00ec8947 */ /* 0x002fea000383ffff */
[----:B------:R-:W-:Y:S05]  /*11b90*/  BRA `(.L_x_4797) ;  /* 0xffffffc4008c7947 */ /* 0x000fea000383ffff */
.L_x_4753:
        /* <DEDUP_REMOVED lines=8> */
.L_x_4799:
[----:B------:R-:W-:Y:S05]  /*11c20*/  BSYNC B0 ;  /* 0x0000000000007941 */ /* 0x000fea0003800000 */
.L_x_4798:
        /* <DEDUP_REMOVED lines=9> */
.L_x_4800:
[----:B------:R-:W-:Y:S02]  /*11cc0*/  IMAD.MOV.U32 R13, RZ, RZ, R5 ;  /* 0x000000ffff0d7224 */ /* 0x000fe400078e0005 */
[----:B------:R-:W-:Y:S01]  /*11cd0*/  IMAD.MOV.U32 R12, RZ, RZ, 0x1 ;  /* 0x00000001ff0c7424 */ /* 0x000fe200078e00ff */
[----:B------:R-:W-:-:S13]  /*11ce0*/  @P0 LEA R2, P1, R22, R14, 0x1 ;  /* 0x0000000e16020211 */ /* 0x000fda00078208ff */
[----:B------:R-:W-:Y:S05]  /*11cf0*/  WARPSYNC.COLLECTIVE R15, `(.L_x_4801) ;  /* 0x000000000f087348 */ /* 0x000fea0003c00000 */
[----:B------:R0:W1:Y:S02]  /*11d00*/  SHFL.IDX P6, R14, R13, R12, R11 ;  /* 0x0000000c0d0e7389 */ /* 0x00006400000c000b */
[----:B01----:R-:W-:Y:S01]  /*11d10*/  ENDCOLLECTIVE ;  /* 0x000000000000791b */ /* 0x003fe20003800000 */
.L_x_4801:
        /* <DEDUP_REMOVED lines=12> */
.L_x_4802:
[----:B------:R-:W-:Y:S01]  /*11de0*/  IMAD.MOV.U32 R13, RZ, RZ, R5 ;  /* 0x000000ffff0d7224 */ /* 0x000fe200078e0005 */
[----:B------:R-:W-:Y:S02]  /*11df0*/  MOV R12, 0x2 ;  /* 0x00000002000c7802 */ /* 0x000fe40000000f00 */
[----:B------:R-:W-:-:S13]  /*11e00*/  @P0 LEA R2, P1, R22, R14, 0x1 ;  /* 0x0000000e16020211 */ /* 0x000fda00078208ff */
[----:B------:R-:W-:Y:S05]  /*11e10*/  WARPSYNC.COLLECTIVE R15, `(.L_x_4803) ;  /* 0x000000000f087348 */ /* 0x000fea0003c00000 */
[----:B------:R0:W1:Y:S02]  /*11e20*/  SHFL.IDX P6, R14, R13, R12, R11 ;  /* 0x0000000c0d0e7389 */ /* 0x00006400000c000b */
[----:B01----:R-:W-:Y:S01]  /*11e30*/  ENDCOLLECTIVE ;  /* 0x000000000000791b */ /* 0x003fe20003800000 */
.L_x_4803:
        /* <DEDUP_REMOVED lines=12> */
.L_x_4804:
[----:B------:R-:W-:Y:S01]  /*11f00*/  MOV R13, R5 ;  /* 0x00000005000d7202 */ /* 0x000fe20000000f00 */
[----:B------:R-:W-:Y:S01]  /*11f10*/  IMAD.MOV.U32 R12, RZ, RZ, 0x3 ;  /* 0x00000003ff0c7424 */ /* 0x000fe200078e00ff */
[----:B------:R-:W-:-:S13]  /*11f20*/  @P0 LEA R2, P1, R22, R14, 0x1 ;  /* 0x0000000e16020211 */ /* 0x000fda00078208ff */
[----:B------:R-:W-:Y:S05]  /*11f30*/  WARPSYNC.COLLECTIVE R15, `(.L_x_4805) ;  /* 0x000000000f087348 */ /* 0x000fea0003c00000 */
[----:B------:R0:W1:Y:S02]  /*11f40*/  SHFL.IDX P6, R14, R13, R12, R11 ;  /* 0x0000000c0d0e7389 */ /* 0x00006400000c000b */
[----:B01----:R-:W-:Y:S01]  /*11f50*/  ENDCOLLECTIVE ;  /* 0x000000000000791b */ /* 0x003fe20003800000 */
.L_x_4805:
        /* <DEDUP_REMOVED lines=12> */
.L_x_4806:
[----:B------:R-:W-:Y:S02]  /*12020*/  IMAD.MOV.U32 R13, RZ, RZ, R5 ;  /* 0x000000ffff0d7224 */ /* 0x000fe400078e0005 */
[----:B------:R-:W-:Y:S01]  /*12030*/  IMAD.MOV.U32 R12, RZ, RZ, 0x4 ;  /* 0x00000004ff0c7424 */ /* 0x000fe200078e00ff */
[----:B------:R-:W-:-:S13]  /*12040*/  @P0 LEA R2, P1, R22, R14, 0x1 ;  /* 0x0000000e16020211 */ /* 0x000fda00078208ff */
[----:B------:R-:W-:Y:S05]  /*12050*/  WARPSYNC.COLLECTIVE R15, `(.L_x_4807) ;  /* 0x000000000f087348 */ /* 0x000fea0003c00000 */
[----:B------:R0:W1:Y:S02]  /*12060*/  SHFL.IDX P6, R14, R13, R12, R11 ;  /* 0x0000000c0d0e7389 */ /* 0x00006400000c000b */
[----:B01----:R-:W-:Y:S01]  /*12070*/  ENDCOLLECTIVE ;  /* 0x000000000000791b */ /* 0x003fe20003800000 */
.L_x_4807:
        /* <DEDUP_REMOVED lines=12> */
.L_x_4808:
[----:B------:R-:W-:Y:S02]  /*12140*/  IMAD.MOV.U32 R13, RZ, RZ, R5 ;  /* 0x000000ffff0d7224 */ /* 0x000fe400078e0005 */
[----:B------:R-:W-:Y:S01]  /*12150*/  IMAD.MOV.U32 R12, RZ, RZ, 0x5 ;  /* 0x00000005ff0c7424 */ /* 0x000fe200078e00ff */
[----:B------:R-:W-:-:S13]  /*12160*/  @P0 LEA R2, P1, R22, R14, 0x1 ;  /* 0x0000000e16020211 */ /* 0x000fda00078208ff */
[----:B------:R-:W-:Y:S05]  /*12170*/  WARPSYNC.COLLECTIVE R15, `(.L_x_4809) ;  /* 0x000000000f087348 */ /* 0x000fea0003c00000 */
[----:B------:R0:W1:Y:S02]  /*12180*/  SHFL.IDX P6, R14, R13, R12, R11 ;  /* 0x0000000c0d0e7389 */ /* 0x00006400000c000b */
[----:B01----:R-:W-:Y:S01]  /*12190*/  ENDCOLLECTIVE ;  /* 0x000000000000791b */ /* 0x003fe20003800000 */
.L_x_4809:
        /* <DEDUP_REMOVED lines=10> */
.L_x_4810:
[----:B------:R-:W-:Y:S05]  /*12240*/  BRA `(.L_x_4811) ;  /* 0xffffffc400047947 */ /* 0x000fea000383ffff */
.L_x_4756:
[----:B------:R-:W-:Y:S01]  /*12250*/  IMAD.MOV.U32 R13, RZ, RZ, R6 ;  /* 0x000000ffff0d7224 */ /* 0x000fe200078e0006 */
[----:B------:R-:W-:Y:S01]  /*12260*/  MOV R11, 0x181f ;  /* 0x0000181f000b7802 */ /* 0x000fe20000000f00 */
[----:B------:R-:W-:Y:S01]  /*12270*/  IMAD.MOV.U32 R12, RZ, RZ, RZ ;  /* 0x000000ffff0c7224 */ /* 0x000fe200078e00ff */
[----:B------:R-:W-:Y:S01]  /*12280*/  MOV R4, UR46 ;  /* 0x0000002e00047c02 */ /* 0x000fe20008000f00 */
[----:B------:R-:W-:Y:S01]  /*12290*/  IMAD.MOV.U32 R15, RZ, RZ, -0x1 ;  /* 0xffffffffff0f7424 */ /* 0x000fe200078e00ff */
[----:B------:R-:W-:-:S03]  /*122a0*/  LOP3.LUT R16, R16, 0xffffefff, RZ, 0xc0, !PT ;  /* 0xffffefff10107812 */ /* 0x000fc600078ec0ff */
[----:B------:R-:W-:-:S07]  /*122b0*/  IMAD R4, R4, 0x80, R20 ;  /* 0x0000008004047824 */ /* 0x000fce00078e0214 */
[----:B------:R-:W-:Y:S05]  /*122c0*/  WARPSYNC.COLLECTIVE R15, `(.L_x_4812) ;  /* 0x000000000f087348 */ /* 0x000fea0003c00000 */
[----:B------:R0:W1:Y:S02]  /*122d0*/  SHFL.IDX P6, R14, R13, R12, R11 ;  /* 0x0000000c0d0e7389 */ /* 0x00006400000c000b */
[----:B01----:R-:W-:Y:S01]  /*122e0*/  ENDCOLLECTIVE ;  /* 0x000000000000791b */ /* 0x003fe20003800000 */
.L_x_4812:
[----:B------:R-:W-:Y:S01]  /*122f0*/  IADD3 R8, R4, 0x10, RZ ;  /* 0x0000001004087810 */ /* 0x000fe20007ffe0ff */
[----:B------:R-:W-:Y:S02]  /*12300*/  IMAD.MOV.U32 R13, RZ, RZ, R0 ;  /* 0x000000ffff0d7224 */ /* 0x000fe400078e0000 */
[----:B------:R-:W-:-:S07]  /*12310*/  IMAD.MOV.U32 R3, RZ, RZ, R14 ;  /* 0x000000ffff037224 */ /* 0x000fce00078e000e */
[----:B------:R-:W-:Y:S05]  /*12320*/  WARPSYNC.COLLECTIVE R15, `(.L_x_4813) ;  /* 0x000000000f087348 */ /* 0x000fea0003c00000 */
[----:B------:R0:W1:Y:S02]  /*12330*/  SHFL.IDX P6, R14, R13, R12, R11 ;  /* 0x0000000c0d0e7389 */ /* 0x00006400000c000b */
[----:B01----:R-:W-:Y:S01]  /*12340*/  ENDCOLLECTIVE ;  /* 0x000000000000791b */ /* 0x003fe20003800000 */
.L_x_4813:
        /* <DEDUP_REMOVED lines=11> */
.L_x_4814:
[----:B------:R-:W-:Y:S01]  /*12400*/  LOP3.LUT R16, R16, 0xfffff7ff, RZ, 0xc0, !PT ;  /* 0xfffff7ff10107812 */ /* 0x000fe200078ec0ff */
[----:B------:R-:W-:Y:S02]  /*12410*/  @!P2 IMAD.X R3, RZ, RZ, R3, P1 ;  /* 0x000000ffff03a224 */ /* 0x000fe400008e0603 */
[----:B------:R-:W-:-:S05]  /*12420*/  @!P2 IMAD.MOV.U32 R2, RZ, RZ, R10 ;  /* 0x000000ffff02a224 */ /* 0x000fca00078e000a */
[----:B------:R-:W-:Y:S01]  /*12430*/  @!PT LDS RZ, [RZ] ;  /* 0x00000000fffff984 */ /* 0x000fe20000000800 */
[----:B------:R-:W-:Y:S01]  /*12440*/  @!PT LDS RZ, [RZ] ;  /* 0x00000000fffff984 */ /* 0x000fe20000000800 */
[----:B------:R-:W-:Y:S01]  /*12450*/  @!PT LDS RZ, [RZ] ;  /* 0x00000000fffff984 */ /* 0x000fe20000000800 */
[----:B------:R0:W-:Y:S01]  /*12460*/  @!P2 LDGSTS.E.BYPASS.LTC128B.128 [R9+0x18400], desc[UR36][R2.64], !P0 ;  /* 0x184000000209afae */ /* 0x0001e2000c101d64 */
[----:B------:R-:W-:Y:S02]  /*12470*/  ISETP.GE.AND P2, PT, R8, R5, PT ;  /* 0x000000050800720c */ /* 0x000fe40003f46270 */
[----:B------:R-:W-:Y:S02]  /*12480*/  IADD3 R8, R4, 0x20, RZ ;  /* 0x0000002004087810 */ /* 0x000fe40007ffe0ff */
[----:B------:R-:W-:Y:S01]  /*12490*/  MOV R13, R0 ;  /* 0x00000000000d7202 */ /* 0x000fe20000000f00 */
[----:B0-----:R-:W-:-:S08]  /*124a0*/  IMAD.MOV.U32 R2, RZ, RZ, R14 ;  /* 0x000000ffff027224 */ /* 0x001fd000078e000e */
[----:B------:R-:W-:-:S07]  /*124b0*/  @P2 LOP3.LUT R16, R16, 0x800, RZ, 0xfc, !PT ;  /* 0x0000080010102812 */ /* 0x000fce00078efcff */
[----:B------:R-:W-:Y:S05]  /*124c0*/  WARPSYNC.COLLECTIVE R15, `(.L_x_4815) ;  /* 0x000000000f087348 */ /* 0x000fea0003c00000 */
[----:B------:R0:W1:Y:S02]  /*124d0*/  SHFL.IDX P6, R14, R13, R12, R11 ;  /* 0x0000000c0d0e7389 */ /* 0x00006400000c000b */
[----:B01----:R-:W-:Y:S01]  /*124e0*/  ENDCOLLECTIVE ;  /* 0x000000000000791b */ /* 0x003fe20003800000 */
.L_x_4815:
[----:B------:R-:W-:Y:S02]  /*124f0*/  LOP3.LUT R16, R16, 0xfffffbff, RZ, 0xc0, !PT ;  /* 0xfffffbff10107812 */ /* 0x000fe400078ec0ff */
[----:B------:R-:W-:Y:S01]  /*12500*/  @!P2 LEA R15, R28, UR44, 0x1 ;  /* 0x0000002c1c0fac11 */ /* 0x000fe2000f8e08ff */
[----:B------:R-:W-:Y:S01]  /*12510*/  IMAD.MOV.U32 R13, RZ, RZ, R6 ;  /* 0x000000ffff0d7224 */ /* 0x000fe200078e0006 */
        /* <DEDUP_REMOVED lines=9> */
[----:B------:R0:W-:Y:S01]  /*125b0*/  @!P2 LDGSTS.E.BYPASS.LTC128B.128 [R15+0x18c00], desc[UR36][R2.64], !P0 ;  /* 0x18c00000020fafae */ /* 0x0001e2000c101d64 */
[----:B------:R-:W-:Y:S01]  /*125c0*/  ISETP.GE.AND P2, PT, R8, R5, PT ;  /* 0x000000050800720c */ /* 0x000fe20003f46270 */
[----:B------:R-:W-:Y:S01]  /*125d0*/  VIADD R8, R4, 0x30 ;  /* 0x0000003004087836 */ /* 0x000fe20000000000 */
[----:B0-----:R-:W-:-:S11]  /*125e0*/  MOV R15, 0xffffffff ;  /* 0xffffffff000f7802 */ /* 0x001fd60000000f00 */
[----:B------:R-:W-:-:S07]  /*125f0*/  @P2 LOP3.LUT R16, R16, 0x400, RZ, 0xfc, !PT ;  /* 0x0000040010102812 */ /* 0x000fce00078efcff */
[----:B------:R-:W-:Y:S05]  /*12600*/  WARPSYNC.COLLECTIVE R15, `(.L_x_4816) ;  /* 0x000000000f087348 */ /* 0x000fea0003c00000 */
[----:B------:R0:W1:Y:S02]  /*12610*/  SHFL.IDX P6, R14, R13, R12, R11 ;  /* 0x0000000c0d0e7389 */ /* 0x00006400000c000b */
[----:B01----:R-:W-:Y:S01]  /*12620*/  ENDCOLLECTIVE ;  /* 0x000000000000791b */ /* 0x003fe20003800000 */
.L_x_4816:
[----:B------:R-:W-:Y:S01]  /*12630*/  LOP3.LUT R16, R16, 0xfffffdff, RZ, 0xc0, !PT ;  /* 0xfffffdff10107812 */ /* 0x000fe200078ec0ff */
[----:B------:R-:W-:Y:S02]  /*12640*/  IMAD.MOV.U32 R13, RZ, RZ, R0 ;  /* 0x000000ffff0d7224 */ /* 0x000fe400078e0000 */
[----:B------:R-:W-:-:S07]  /*12650*/  IMAD.MOV.U32 R2, RZ, RZ, R14 ;  /* 0x000000ffff027224 */ /* 0x000fce00078e000e */
[----:B------:R-:W-:Y:S05]  /*12660*/  WARPSYNC.COLLECTIVE R15, `(.L_x_4817) ;  /* 0x000000000f087348 */ /* 0x000fea0003c00000 */
[----:B------:R0:W1:Y:S02]  /*12670*/  SHFL.IDX P6, R14, R13, R12, R11 ;  /* 0x0000000c0d0e7389 */ /* 0x00006400000c000b */
[----:B01----:R-:W-:Y:S01]  /*12680*/  ENDCOLLECTIVE ;  /* 0x000000000000791b */ /* 0x003fe20003800000 */
.L_x_4817:
[----:B------:R-:W-:Y:S02]  /*12690*/  @!P2 LEA R15, R28, UR44, 0x1 ;  /* 0x0000002c1c0fac11 */ /* 0x000fe4000f8e08ff */
[----:B------:R-:W-:Y:S02]  /*126a0*/  MOV R12, 0x3 ;  /* 0x00000003000c7802 */ /* 0x000fe40000000f00 */
[----:B------:R-:W-:-:S05]  /*126b0*/  @!P2 LEA R13, P1, R22, R14, 0x1 ;  /* 0x0000000e160da211 */ /* 0x000fca00078208ff */
[----:B------:R-:W-:Y:S01]  /*126c0*/  @!P2 IMAD.X R14, RZ, RZ, R2, P1 ;  /* 0x000000ffff0ea224 */ /* 0x000fe200008e0602 */
[----:B------:R-:W-:Y:S01]  /*126d0*/  @!P2 MOV R2, R13 ;  /* 0x0000000d0002a202 */ /* 0x000fe20000000f00 */
[----:B------:R-:W-:Y:S02]  /*126e0*/  IMAD.MOV.U32 R13, RZ, RZ, R6 ;  /* 0x000000ffff0d7224 */ /* 0x000fe400078e0006 */
[----:B------:R-:W-:-:S05]  /*126f0*/  @!P2 IMAD.MOV.U32 R3, RZ, RZ, R14 ;  /* 0x000000ffff03a224 */ /* 0x000fca00078e000e */
[----:B------:R-:W-:Y:S01]  /*12700*/  @!PT LDS RZ, [RZ] ;  /* 0x00000000fffff984 */ /* 0x000fe20000000800 */
[----:B------:R-:W-:Y:S01]  /*12710*/  @!PT LDS RZ, [RZ] ;  /* 0x00000000fffff984 */ /* 0x000fe20000000800 */
[----:B------:R-:W-:Y:S01]  /*12720*/  @!PT LDS RZ, [RZ] ;  /* 0x00000000fffff984 */ /* 0x000fe20000000800 */
[----:B------:R0:W-:Y:S01]  /*12730*/  @!P2 LDGSTS.E.BYPASS.LTC128B.128 [R15+0x19400], desc[UR36][R2.64], !P0 ;  /* 0x19400000020fafae */ /* 0x0001e2000c101d64 */
[----:B------:R-:W-:Y:S01]  /*12740*/  ISETP.GE.AND P2, PT, R8, R5, PT ;  /* 0x000000050800720c */ /* 0x000fe20003f46270 */
[----:B0-----:R-:W-:-:S12]  /*12750*/  IMAD.MOV.U32 R15, RZ, RZ, -0x1 ;  /* 0xffffffffff0f7424 */ /* 0x001fd800078e00ff */
[----:B------:R-:W-:-:S07]  /*12760*/  @P2 LOP3.LUT R16, R16, 0x200, RZ, 0xfc, !PT ;  /* 0x0000020010102812 */ /* 0x000fce00078efcff */
[----:B------:R-:W-:Y:S05]  /*12770*/  WARPSYNC.COLLECTIVE R15, `(.L_x_4818) ;  /* 0x000000000f087348 */ /* 0x000fea0003c00000 */
[----:B------:R0:W1:Y:S02]  /*12780*/  SHFL.IDX P6, R14, R13, R12, R11 ;  /* 0x0000000c0d0e7389 */ /* 0x00006400000c000b */
[----:B01----:R-:W-:Y:S01]  /*12790*/  ENDCOLLECTIVE ;  /* 0x000000000000791b */ /* 0x003fe20003800000 */
.L_x_4818:
[----:B------:R-:W-:Y:S01]  /*127a0*/  LOP3.LUT R16, R16, 0xfffffeff, RZ, 0xc0, !PT ;  /* 0xfffffeff10107812 */ /* 0x000fe200078ec0ff */
[----:B------:R-:W-:Y:S02]  /*127b0*/  IMAD.MOV.U32 R13, RZ, RZ, R0 ;  /* 0x000000ffff0d7224 */ /* 0x000fe400078e0000 */
[----:B------:R-:W-:-:S07]  /*127c0*/  IMAD.MOV.U32 R8, RZ, RZ, R14 ;  /* 0x000000ffff087224 */ /* 0x000fce00078e000e */
[----:B------:R-:W-:Y:S05]  /*127d0*/  WARPSYNC.COLLECTIVE R15, `(.L_x_4819) ;  /* 0x000000000f087348 */ /* 0x000fea0003c00000 */
[----:B------:R0:W1:Y:S02]  /*127e0*/  SHFL.IDX P6, R14, R13, R12, R11 ;  /* 0x0000000c0d0e7389 */ /* 0x00006400000c000b */
[----:B01----:R-:W-:Y:S01]  /*127f0*/  ENDCOLLECTIVE ;  /* 0x000000000000791b */ /* 0x003fe20003800000 */
.L_x_4819:
[----:B------:R-:W-:Y:S01]  /*12800*/  @!P2 LEA R15, R28, UR44, 0x1 ;  /* 0x0000002c1c0fac11 */ /* 0x000fe2000f8e08ff */
[----:B------:R-:W-:Y:S02]  /*12810*/  IMAD.MOV.U32 R13, RZ, RZ, R6 ;  /* 0x000000ffff0d7224 */ /* 0x000fe400078e0006 */
[----:B------:R-:W-:Y:S01]  /*12820*/  IMAD.MOV.U32 R12, RZ, RZ, 0x4 ;  /* 0x00000004ff0c7424 */ /* 0x000fe200078e00ff */
[----:B------:R-:W-:-:S04]  /*12830*/  MOV R7, R14 ;  /* 0x0000000e00077202 */ /* 0x000fc80000000f00 */
[----:B------:R-:W-:-:S05]  /*12840*/  @!P2 LEA R7, P1, R22, R7, 0x1 ;  /* 0x000000071607a211 */ /* 0x000fca00078208ff */
[----:B------:R-:W-:Y:S02]  /*12850*/  @!P2 IMAD.X R8, RZ, RZ, R8, P1 ;  /* 0x000000ffff08a224 */ /* 0x000fe400008e0608 */
[----:B------:R-:W-:Y:S02]  /*12860*/  @!P2 IMAD.MOV.U32 R2, RZ, RZ, R7 ;  /* 0x000000ffff02a224 */ /* 0x000fe400078e0007 */
[----:B------:R-:W-:Y:S01]  /*12870*/  @!P2 IMAD.MOV.U32 R3, RZ, RZ, R8 ;  /* 0x000000ffff03a224 */ /* 0x000fe200078e0008 */
[----:B------:R-:W-:-:S04]  /*12880*/  IADD3 R8, R4, 0x40, RZ ;  /* 0x0000004004087810 */ /* 0x000fc80007ffe0ff */
[----:B------:R-:W-:Y:S01]  /*12890*/  @!PT LDS RZ, [RZ] ;  /* 0x00000000fffff984 */ /* 0x000fe20000000800 */
[----:B------:R-:W-:Y:S01]  /*128a0*/  @!PT LDS RZ, [RZ] ;  /* 0x00000000fffff984 */ /* 0x000fe20000000800 */
[----:B------:R-:W-:Y:S01]  /*128b0*/  @!PT LDS RZ, [RZ] ;  /* 0x00000000fffff984 */ /* 0x000fe20000000800 */
[----:B------:R0:W-:Y:S01]  /*128c0*/  @!P2 LDGSTS.E.BYPASS.LTC128B.128 [R15+0x19c00], desc[UR36][R2.64], !P0 ;  /* 0x19c00000020fafae */ /* 0x0001e2000c101d64 */
[----:B------:R-:W-:Y:S01]  /*128d0*/  ISETP.GE.AND P2, PT, R8, R5, PT ;  /* 0x000000050800720c */ /* 0x000fe20003f46270 */
[----:B------:R-:W-:Y:S02]  /*128e0*/  VIADD R8, R4, 0x50 ;  /* 0x0000005004087836 */ /* 0x000fe40000000000 */
[----:B0-----:R-:W-:-:S10]  /*128f0*/  IMAD.MOV.U32 R15, RZ, RZ, -0x1 ;  /* 0xffffffffff0f7424 */ /* 0x001fd400078e00ff */
[----:B------:R-:W-:Y:S02]  /*12900*/  @!P2 LEA R7, R28, UR44, 0x1 ;  /* 0x0000002c1c07ac11 */ /* 0x000fe4000f8e08ff */
[----:B------:R-:W-:-:S07]  /*12910*/  @P2 LOP3.LUT R16, R16, 0x100, RZ, 0xfc, !PT ;  /* 0x0000010010102812 */ /* 0x000fce00078efcff */
[----:B------:R-:W-:Y:S05]  /*12920*/  WARPSYNC.COLLECTIVE R15, `(.L_x_4820) ;  /* 0x000000000f087348 */ /* 0x000fea0003c00000 */
[----:B------:R0:W1:Y:S02]  /*12930*/  SHFL.IDX P6, R14, R13, R12, R11 ;  /* 0x0000000c0d0e7389 */ /* 0x00006400000c000b */
[----:B01----:R-:W-:Y:S01]  /*12940*/  ENDCOLLECTIVE ;  /* 0x000000000000791b */ /* 0x003fe20003800000 */
.L_x_4820:
[----:B------:R-:W-:Y:S01]  /*12950*/  LOP3.LUT R16, R16, 0xffffff7f, RZ, 0xc0, !PT ;  /* 0xffffff7f10107812 */ /* 0x000fe200078ec0ff */
[----:B------:R-:W-:Y:S01]  /*12960*/  IMAD.MOV.U32 R13, RZ, RZ, R0 ;  /* 0x000000ffff0d7224 */ /* 0x000fe200078e0000 */
[----:B------:R-:W-:-:S07]  /*12970*/  MOV R10, R14 ;  /* 0x0000000e000a7202 */ /* 0x000fce0000000f00 */
[----:B------:R-:W-:Y:S05]  /*12980*/  WARPSYNC.COLLECTIVE R15, `(.L_x_4821) ;  /* 0x000000000f087348 */ /* 0x000fea0003c00000 */
[----:B------:R0:W1:Y:S02]  /*12990*/  SHFL.IDX P6, R14, R13, R12, R11 ;  /* 0x0000000c0d0e7389 */ /* 0x00006400000c000b */
[----:B01----:R-:W-:Y:S01]  /*129a0*/  ENDCOLLECTIVE ;  /* 0x000000000000791b */ /* 0x003fe20003800000 */
.L_x_4821:
[----:B------:R-:W-:Y:S01]  /*129b0*/  IMAD.MOV.U32 R13, RZ, RZ, R6 ;  /* 0x000000ffff0d7224 */ /* 0x000fe200078e0006 */
[----:B------:R-:W-:Y:S01]  /*129c0*/  MOV R12, 0x5 ;  /* 0x00000005000c7802 */ /* 0x000fe20000000f00 */
[----:B------:R-:W-:-:S07]  /*129d0*/  IMAD.MOV.U32 R9, RZ, RZ, R14 ;  /* 0x000000ffff097224 */ /* 0x000fce00078e000e */
[----:B------:R-:W-:Y:S05]  /*129e0*/  WARPSYNC.COLLECTIVE R15, `(.L_x_4822) ;  /* 0x000000000f087348 */ /* 0x000fea0003c00000 */
[----:B------:R0:W1:Y:S02]  /*129f0*/  SHFL.IDX P6, R14, R13, R12, R11 ;  /* 0x0000000c0d0e7389 */ /* 0x00006400000c000b */
[----:B01----:R-:W-:Y:S01]  /*12a00*/  ENDCOLLECTIVE ;  /* 0x000000000000791b */ /* 0x003fe20003800000 */
.L_x_4822:
[----:B------:R-:W-:-:S04]  /*12a10*/  @!P2 LEA R9, P1, R22, R9, 0x1 ;  /* 0x000000091609a211 */ /* 0x000fc800078208ff */
[----:B------:R-:W-:Y:S01]  /*12a20*/  @!P2 MOV R2, R9 ;  /* 0x000000090002a202 */ /* 0x000fe20000000f00 */
[----:B------:R-:W-:-:S04]  /*12a30*/  @!P2 IMAD.X R10, RZ, RZ, R10, P1 ;  /* 0x000000ffff0aa224 */ /* 0x000fc800008e060a */
[----:B------:R-:W-:Y:S02]  /*12a40*/  @!P2 IMAD.MOV.U32 R3, RZ, RZ, R10 ;  /* 0x000000ffff03a224 */ /* 0x000fe400078e000a */
[----:B------:R-:W-:-:S03]  /*12a50*/  IMAD.MOV.U32 R13, RZ, RZ, R0 ;  /* 0x000000ffff0d7224 */ /* 0x000fc600078e0000 */
[----:B------:R-:W-:Y:S01]  /*12a60*/  @!PT LDS RZ, [RZ] ;  /* 0x00000000fffff984 */ /* 0x000fe20000000800 */
[----:B------:R-:W-:Y:S01]  /*12a70*/  @!PT LDS RZ, [RZ] ;  /* 0x00000000fffff984 */ /* 0x000fe20000000800 */
[----:B------:R-:W-:Y:S01]  /*12a80*/  @!PT LDS RZ, [RZ] ;  /* 0x00000000fffff984 */ /* 0x000fe20000000800 */
[----:B------:R0:W-:Y:S01]  /*12a90*/  @!P2 LDGSTS.E.BYPASS.LTC128B.128 [R7+0x1a400], desc[UR36][R2.64], !P0 ;  /* 0x1a4000000207afae */ /* 0x0001e2000c101d64 */
[----:B------:R-:W-:Y:S01]  /*12aa0*/  ISETP.GE.AND P2, PT, R8, R5, PT ;  /* 0x000000050800720c */ /* 0x000fe20003f46270 */
[----:B------:R-:W-:Y:S02]  /*12ab0*/  VIADD R8, R4, 0x60 ;  /* 0x0000006004087836 */ /* 0x000fe40000000000 */
[----:B0-----:R-:W-:-:S10]  /*12ac0*/  IMAD.MOV.U32 R2, RZ, RZ, R14 ;  /* 0x000000ffff027224 */ /* 0x001fd400078e000e */
[----:B------:R-:W-:Y:S05]  /*12ad0*/  WARPSYNC.COLLECTIVE R15, `(.L_x_4823) ;  /* 0x000000000f087348 */ /* 0x000fea0003c00000 */
[----:B------:R0:W1:Y:S02]  /*12ae0*/  SHFL.IDX P6, R14, R13, R12, R11 ;  /* 0x0000000c0d0e7389 */ /* 0x00006400000c000b */
[----:B01----:R-:W-:Y:S01]  /*12af0*/  ENDCOLLECTIVE ;  /* 0x000000000000791b */ /* 0x003fe20003800000 */
.L_x_4823:
[----:B------:R-:W-:Y:S02]  /*12b00*/  @!P2 LEA R9, R28, UR44, 0x1 ;  /* 0x0000002c1c09ac11 */ /* 0x000fe4000f8e08ff */
[----:B------:R-:W-:-:S04]  /*12b10*/  @P2 LOP3.LUT R16, R16, 0x80, RZ, 0xfc, !PT ;  /* 0x0000008010102812 */ /* 0x000fc800078efcff */
[----:B------:R-:W-:Y:S01]  /*12b20*/  LOP3.LUT R16, R16, 0xffffffbf, RZ, 0xc0, !PT ;  /* 0xffffffbf10107812 */ /* 0x000fe200078ec0ff */
[----:B------:R-:W-:Y:S02]  /*12b30*/  IMAD.MOV.U32 R13, RZ, RZ, R6 ;  /* 0x000000ffff0d7224 */ /* 0x000fe400078e0006 */
[----:B------:R-:W-:-:S05]  /*12b40*/  IMAD.MOV.U32 R11, RZ, RZ, R14 ;  /* 0x000000ffff0b7224 */ /* 0x000fca00078e000e */
[----:B------:R-:W-:-:S04]  /*12b50*/  @!P2 LEA R11, P1, R22, R11, 0x1 ;  /* 0x0000000b160ba211 */ /* 0x000fc800078208ff */
[----:B------:R-:W-:Y:S01]  /*12b60*/  @!P2 IADD3.X R12, RZ, R2, RZ, P1, !PT ;  /* 0x00000002ff0ca210 */ /* 0x000fe20000ffe4ff */
[----:B------:R-:W-:Y:S02]  /*12b70*/  @!P2 IMAD.MOV.U32 R2, RZ, RZ, R11 ;  /* 0x000000ffff02a224 */ /* 0x000fe400078e000b */
[----:B------:R-:W-:Y:S02]  /*12b80*/  IMAD.MOV.U32 R11, RZ, RZ, 0x181f ;  /* 0x0000181fff0b7424 */ /* 0x000fe400078e00ff */
[----:B------:R-:W-:Y:S01]  /*12b90*/  @!P2 IMAD.MOV.U32 R3, RZ, RZ, R12 ;  /* 0x000000ffff03a224 */ /* 0x000fe200078e000c */
[----:B------:R-:W-:-:S04]  /*12ba0*/  MOV R12, 0x6 ;  /* 0x00000006000c7802 */ /* 0x000fc80000000f00 */
        /* <DEDUP_REMOVED lines=8> */
.L_x_4824:
[----:B------:R-:W-:Y:S02]  /*12c30*/  @!P2 LEA R21, R28, UR44, 0x1 ;  /* 0x0000002c1c15ac11 */ /* 0x000fe4000f8e08ff */
[----:B------:R-:W-:Y:S01]  /*12c40*/  @P2 LOP3.LUT R16, R16, 0x40, RZ, 0xfc, !PT ;  /* 0x0000004010102812 */ /* 0x000fe200078efcff */
[----:B------:R-:W-:Y:S02]  /*12c50*/  IMAD.MOV.U32 R13, RZ, RZ, R0 ;  /* 0x000000ffff0d7224 */ /* 0x000fe400078e0000 */
[----:B------:R-:W-:-:S07]  /*12c60*/  IMAD.MOV.U32 R2, RZ, RZ, R14 ;  /* 0x000000ffff027224 */ /* 0x000fce00078e000e */
[----:B------:R-:W-:Y:S05]  /*12c70*/  WARPSYNC.COLLECTIVE R15, `(.L_x_4825) ;  /* 0x000000000f087348 */ /* 0x000fea0003c00000 */
[----:B------:R0:W1:Y:S02]  /*12c80*/  SHFL.IDX P6, R14, R13, R12, R11 ;  /* 0x0000000c0d0e7389 */ /* 0x00006400000c000b */
[----:B01----:R-:W-:Y:S01]  /*12c90*/  ENDCOLLECTIVE ;  /* 0x000000000000791b */ /* 0x003fe20003800000 */
.L_x_4825:
[----:B------:R-:W-:Y:S01]  /*12ca0*/  IMAD.MOV.U32 R12, RZ, RZ, 0x7 ;  /* 0x00000007ff0c7424 */ /* 0x000fe200078e00ff */
[----:B------:R-:W-:-:S04]  /*12cb0*/  MOV R13, R14 ;  /* 0x0000000e000d7202 */ /* 0x000fc80000000f00 */
[----:B------:R-:W-:-:S05]  /*12cc0*/  @!P2 LEA R13, P1, R22, R13, 0x1 ;  /* 0x0000000d160da211 */ /* 0x000fca00078208ff */
[----:B------:R-:W-:Y:S02]  /*12cd0*/  @!P2 IMAD.X R14, RZ, RZ, R2, P1 ;  /* 0x000000ffff0ea224 */ /* 0x000fe400008e0602 */
[----:B------:R-:W-:Y:S02]  /*12ce0*/  @!P2 IMAD.MOV.U32 R2, RZ, RZ, R13 ;  /* 0x000000ffff02a224 */ /* 0x000fe400078e000d */
[----:B------:R-:W-:Y:S01]  /*12cf0*/  IMAD.MOV.U32 R13, RZ, RZ, R6 ;  /* 0x000000ffff0d7224 */ /* 0x000fe200078e0006 */
[----:B------:R-:W-:-:S07]  /*12d00*/  @!P2 MOV R3, R14 ;  /* 0x0000000e0003a202 */ /* 0x000fce0000000f00 */
[----:B------:R-:W-:Y:S05]  /*12d10*/  WARPSYNC.COLLECTIVE R15, `(.L_x_4826) ;  /* 0x000000000f087348 */ /* 0x000fea0003c00000 */
[----:B------:R0:W1:Y:S02]  /*12d20*/  SHFL.IDX P6, R14, R13, R12, R11 ;  /* 0x0000000c0d0e7389 */ /* 0x00006400000c000b */
[----:B01----:R-:W-:Y:S01]  /*12d30*/  ENDCOLLECTIVE ;  /* 0x000000000000791b */ /* 0x003fe20003800000 */
.L_x_4826:
[----:B------:R-:W-:Y:S01]  /*12d40*/  @!PT LDS RZ, [RZ] ;  /* 0x00000000fffff984 */ /* 0x000fe20000000800 */
[----:B------:R-:W-:Y:S01]  /*12d50*/  @!PT LDS RZ, [RZ] ;  /* 0x00000000fffff984 */ /* 0x000fe20000000800 */
[----:B------:R-:W-:Y:S01]  /*12d60*/  @!PT LDS RZ, [RZ] ;  /* 0x00000000fffff984 */ /* 0x000fe20000000800 */
[----:B------:R0:W-:Y:S01]  /*12d70*/  @!P2 LDGSTS.E.BYPASS.LTC128B.128 [R21+0x1b400], desc[UR36][R2.64], !P0 ;  /* 0x1b4000000215afae */ /* 0x0001e2000c101d64 */
[----:B------:R-:W-:Y:S01]  /*12d80*/  MOV R13, R0 ;  /* 0x00000000000d7202 */ /* 0x000fe20000000f00 */
[----:B------:R-:W-:-:S07]  /*12d90*/  IMAD.MOV.U32 R6, RZ, RZ, R14 ;  /* 0x000000ffff067224 */ /* 0x000fce00078e000e */
[----:B0-----:R-:W-:Y:S05]  /*12da0*/  WARPSYNC.COLLECTIVE R15, `(.L_x_4827) ;  /* 0x000000000f087348 */ /* 0x001fea0003c00000 */
[----:B------:R1:W2:Y:S02]  /*12db0*/  SHFL.IDX P6, R14, R13, R12, R11 ;  /* 0x0000000c0d0e7389 */ /* 0x0002a400000c000b */
[----:B012---:R-:W-:Y:S01]  /*12dc0*/  ENDCOLLECTIVE ;  /* 0x000000000000791b */ /* 0x007fe20003800000 */
.L_x_4827:
[----:B------:R-:W-:Y:S05]  /*12dd0*/  BRA `(.L_x_4828) ;  /* 0xffffffc000e47947 */ /* 0x000fea000383ffff */
.L_x_4758:
        /* <DEDUP_REMOVED lines=8> */
.L_x_4830:
[----:B------:R-:W-:Y:S05]  /*12e60*/  BSYNC B0 ;  /* 0x0000000000007941 */ /* 0x000fea0003800000 */
.L_x_4829:
        /* <DEDUP_REMOVED lines=9> */
.L_x_4831:
        /* <DEDUP_REMOVED lines=9> */
.L_x_4832:
        /* <DEDUP_REMOVED lines=13> */
.L_x_4833:
        /* <DEDUP_REMOVED lines=19> */
.L_x_4834:
[----:B------:R-:W-:Y:S02]  /*13190*/  IMAD.MOV.U32 R13, RZ, RZ, R0 ;  /* 0x000000ffff0d7224 */ /* 0x000fe400078e0000 */
[----:B------:R-:W-:-:S07]  /*131a0*/  IMAD.MOV.U32 R5, RZ, RZ, R14 ;  /* 0x000000ffff057224 */ /* 0x000fce00078e000e */
[----:B------:R-:W-:Y:S05]  /*131b0*/  WARPSYNC.COLLECTIVE R15, `(.L_x_4835) ;  /* 0x000000000f087348 */ /* 0x000fea0003c00000 */
[----:B------:R0:W1:Y:S02]  /*131c0*/  SHFL.IDX P6, R14, R13, R12, R11 ;  /* 0x0000000c0d0e7389 */ /* 0x00006400000c000b */
[----:B01----:R-:W-:Y:S01]  /*131d0*/  ENDCOLLECTIVE ;  /* 0x000000000000791b */ /* 0x003fe20003800000 */
.L_x_4835:
        /* <DEDUP_REMOVED lines=8> */
.L_x_4836:
        /* <DEDUP_REMOVED lines=14> */
.L_x_4837:
        /* <DEDUP_REMOVED lines=19> */
.L_x_4838:
[----:B------:R-:W-:Y:S01]  /*13470*/  MOV R13, R0 ;  /* 0x00000000000d7202 */ /* 0x000fe20000000f00 */
[----:B------:R-:W-:-:S07]  /*13480*/  IMAD.MOV.U32 R5, RZ, RZ, R14 ;  /* 0x000000ffff057224 */ /* 0x000fce00078e000e */
[----:B------:R-:W-:Y:S05]  /*13490*/  WARPSYNC.COLLECTIVE R15, `(.L_x_4839) ;  /* 0x000000000f087348 */ /* 0x000fea0003c00000 */
[----:B------:R0:W1:Y:S02]  /*134a0*/  SHFL.IDX P6, R14, R13, R12, R11 ;  /* 0x0000000c0d0e7389 */ /* 0x00006400000c000b */
[----:B01----:R-:W-:Y:S01]  /*134b0*/  ENDCOLLECTIVE ;  /* 0x000000000000791b */ /* 0x003fe20003800000 */
.L_x_4839:
[----:B------:R-:W-:Y:S01]  /*134c0*/  MOV R13, R4 ;  /* 0x00000004000d7202 */ /* 0x000fe20000000f00 */
[----:B------:R-:W-:Y:S01]  /*134d0*/  IMAD.MOV.U32 R12, RZ, RZ, 0x5 ;  /* 0x00000005ff0c7424 */ /* 0x000fe200078e00ff */
[----:B------:R-:W-:-:S05]  /*134e0*/  @!P5 LEA R14, P0, R22, R14, 0x1 ;  /* 0x0000000e160ed211 */ /* 0x000fca00078008ff */
[----:B------:R-:W-:-:S08]  /*134f0*/  @!P5 IMAD.MOV.U32 R2, RZ, RZ, R14 ;  /* 0x000000ffff02d224 */ /* 0x000fd000078e000e */
[----:B------:R-:W-:Y:S05]  /*13500*/  WARPSYNC.COLLECTIVE R15, `(.L_x_4840) ;  /* 0x000000000f087348 */ /* 0x000fea0003c00000 */
[----:B------:R0:W1:Y:S02]  /*13510*/  SHFL.IDX P6, R14, R13, R12, R11 ;  /* 0x0000000c0d0e7389 */ /* 0x00006400000c000b */
[----:B01----:R-:W-:Y:S01]  /*13520*/  ENDCOLLECTIVE ;  /* 0x000000000000791b */ /* 0x003fe20003800000 */
.L_x_4840:
[----:B------:R-:W-:-:S04]  /*13530*/  @!P5 IMAD.X R5, RZ, RZ, R5, P0 ;  /* 0x000000ffff05d224 */ /* 0x000fc800000e0605 */
[----:B------:R-:W-:-:S05]  /*13540*/  @!P5 IMAD.MOV.U32 R3, RZ, RZ, R5 ;  /* 0x000000ffff03d224 */ /* 0x000fca00078e0005 */
[----:B------:R-:W-:Y:S01]  /*13550*/  @!PT LDS RZ, [RZ] ;  /* 0x00000000fffff984 */ /* 0x000fe20000000800 */
[----:B------:R-:W-:Y:S01]  /*13560*/  @!PT LDS RZ, [RZ] ;  /* 0x00000000fffff984 */ /* 0x000fe20000000800 */
[----:B------:R-:W-:Y:S01]  /*13570*/  @!PT LDS RZ, [RZ] ;  /* 0x00000000fffff984 */ /* 0x000fe20000000800 */
[----:B------:R0:W-:Y:S01]  /*13580*/  @!P5 LDGSTS.E.BYPASS.LTC128B.128 [R21+0x24400], desc[UR36][R2.64], !P4 ;  /* 0x244000000215dfae */ /* 0x0001e2000e101d64 */
[----:B------:R-:W-:-:S03]  /*13590*/  MOV R13, R0 ;  /* 0x00000000000d7202 */ /* 0x000fc60000000f00 */
        /* <DEDUP_REMOVED lines=8> */
.L_x_4841:
        /* <DEDUP_REMOVED lines=19> */
.L_x_4842:
[----:B------:R-:W-:Y:S01]  /*13750*/  IMAD.MOV.U32 R13, RZ, RZ, R0 ;  /* 0x000000ffff0d7224 */ /* 0x000fe200078e0000 */
[----:B------:R-:W-:-:S07]  /*13760*/  MOV R5, R14 ;  /* 0x0000000e00057202 */ /* 0x000fce0000000f00 */
[----:B------:R-:W-:Y:S05]  /*13770*/  WARPSYNC.COLLECTIVE R15, `(.L_x_4843) ;  /* 0x000000000f087348 */ /* 0x000fea0003c00000 */
[----:B------:R0:W1:Y:S02]  /*13780*/  SHFL.IDX P6, R14, R13, R12, R11 ;  /* 0x0000000c0d0e7389 */ /* 0x00006400000c000b */
[----:B01----:R-:W-:Y:S01]  /*13790*/  ENDCOLLECTIVE ;  /* 0x000000000000791b */ /* 0x003fe20003800000 */
.L_x_4843:
[----:B------:R-:W-:Y:S01]  /*137a0*/  IMAD.MOV.U32 R13, RZ, RZ, R4 ;  /* 0x000000ffff0d7224 */ /* 0x000fe200078e0004 */
[----:B------:R-:W-:Y:S02]  /*137b0*/  MOV R12, 0x7 ;  /* 0x00000007000c7802 */ /* 0x000fe40000000f00 */
[----:B------:R-:W-:-:S04]  /*137c0*/  @!P5 LEA R14, P0, R22, R14, 0x1 ;  /* 0x0000000e160ed211 */ /* 0x000fc800078008ff */
[----:B------:R-:W-:Y:S01]  /*137d0*/  @!P5 MOV R2, R14 ;  /* 0x0000000e0002d202 */ /* 0x000fe20000000f00 */
[----:B------:R-:W-:-:S08]  /*137e0*/  @!P5 IMAD.X R5, RZ, RZ, R5, P0 ;  /* 0x000000ffff05d224 */ /* 0x000fd000000e0605 */
[----:B------:R-:W-:Y:S05]  /*137f0*/  WARPSYNC.COLLECTIVE R15, `(.L_x_4844) ;  /* 0x000000000f087348 */ /* 0x000fea0003c00000 */
[----:B------:R0:W1:Y:S02]  /*13800*/  SHFL.IDX P6, R14, R13, R12, R11 ;  /* 0x0000000c0d0e7389 */ /* 0x00006400000c000b */
[----:B01----:R-:W-:Y:S01]  /*13810*/  ENDCOLLECTIVE ;  /* 0x000000000000791b */ /* 0x003fe20003800000 */
.L_x_4844:
        /* <DEDUP_REMOVED lines=9> */
[----:B------:R-:W-:-:S07]  /*138b0*/  IMAD.MOV.U32 R5, RZ, RZ, R14 ;  /* 0x000000ffff057224 */ /* 0x000fce00078e000e */
[----:B0-----:R-:W-:Y:S05]  /*138c0*/  WARPSYNC.COLLECTIVE R15, `(.L_x_4845) ;  /* 0x000000000f087348 */ /* 0x001fea0003c00000 */
[----:B------:R1:W2:Y:S02]  /*138d0*/  SHFL.IDX P6, R14, R13, R12, R11 ;  /* 0x0000000c0d0e7389 */ /* 0x0002a400000c000b */
[----:B012---:R-:W-:Y:S01]  /*138e0*/  ENDCOLLECTIVE ;  /* 0x000000000000791b */ /* 0x007fe20003800000 */
.L_x_4845:
[----:B------:R-:W-:Y:S05]  /*138f0*/  BRA `(.L_x_4846) ;  /* 0xffffffc000cc7947 */ /* 0x000fea000383ffff */
.L_x_4761:
[----:B0--3--:R-:W-:-:S04]  /*13900*/  MOV R3, UR44 ;  /* 0x0000002c00037c02 */ /* 0x009fc80008000f00 */
[----:B------:R0:W3:Y:S03]  /*13910*/  SYNCS.PHASECHK.TRANS64.TRYWAIT P0, [R3+URZ+0x32420], R0 ;  /* 0x03242000030075a7 */ /* 0x0000e6000800017f */
[----:B---3--:R-:W-:Y:S05]  /*13920*/  @!P0 NANOSLEEP.SYNCS 0x989680 ;  /* 0x009896800000895d */ /* 0x008fea0003900000 */
[----:B------:R-:W3:Y:S02]  /*13930*/  @!P0 SYNCS.PHASECHK.TRANS64 P0, [R3+URZ+0x32420], R0 ;  /* 0x03242000030085a7 */ /* 0x000ee4000800007f */
[----:B---3--:R-:W-:Y:S05]  /*13940*/  @!P0 BRA `(.L_x_4761) ;  /* 0xfffffffc00ec8947 */ /* 0x008fea000383ffff */
[----:B------:R-:W-:Y:S05]  /*13950*/  BRA `(.L_x_4847) ;  /* 0xffffffc400107947 */ /* 0x000fea000383ffff */
.L_x_4763:
[----:B0--3--:R-:W-:-:S04]  /*13960*/  IMAD.U32 R3, RZ, RZ, UR44 ;  /* 0x0000002cff037e24 */ /* 0x009fc8000f8e00ff */
[----:B------:R0:W3:Y:S03]  /*13970*/  SYNCS.PHASECHK.TRANS64.TRYWAIT P0, [R3+URZ+0x32460], R0 ;  /* 0x03246000030075a7 */ /* 0x0000e6000800017f */
[----:B---3--:R-:W-:Y:S05]  /*13980*/  @!P0 NANOSLEEP.SYNCS 0x989680 ;  /* 0x009896800000895d */ /* 0x008fea0003900000 */
[----:B------:R-:W3:Y:S02]  /*13990*/  @!P0 SYNCS.PHASECHK.TRANS64 P0, [R3+URZ+0x32460], R0 ;  /* 0x03246000030085a7 */ /* 0x000ee4000800007f */
[----:B---3--:R-:W-:Y:S05]  /*139a0*/  @!P0 BRA `(.L_x_4763) ;  /* 0xfffffffc00ec8947 */ /* 0x008fea000383ffff */
[----:B------:R-:W-:Y:S05]  /*139b0*/  BRA `(.L_x_4848) ;  /* 0xffffffc4000c7947 */ /* 0x000fea000383ffff */
.L_x_4764:
[----:B------:R-:W-:Y:S01]  /*139c0*/  BSSY B0, `(.L_x_4849) ;  /* 0x0000008000007945 */ /* 0x000fe20003800000 */
[----:B------:R-:W-:Y:S01]  /*139d0*/  IMAD.MOV.U32 R13, RZ, RZ, R8 ;  /* 0x000000ffff0d7224 */ /* 0x000fe200078e0008 */
[----:B------:R-:W-:Y:S01]  /*139e0*/  MOV R12, RZ ;  /* 0x000000ff000c7202 */ /* 0x000fe20000000f00 */
[----:B------:R-:W-:Y:S02]  /*139f0*/  IMAD.MOV.U32 R11, RZ, RZ, 0x181f ;  /* 0x0000181fff0b7424 */ /* 0x000fe400078e00ff */
[----:B------:R-:W-:-:S07]  /*13a00*/  IMAD.MOV.U32 R15, RZ, RZ, -0x1 ;  /* 0xffffffffff0f7424 */ /* 0x000fce00078e00ff */
[----:B-1----:R-:W-:Y:S05]  /*13a10*/  WARPSYNC.COLLECTIVE R15, `(.L_x_4850) ;  /* 0x000000000f087348 */ /* 0x002fea0003c00000 */
[----:B-1----:R0:W1:Y:S02]  /*13a20*/  SHFL.IDX P6, R14, R13, R12, R11 ;  /* 0x0000000c0d0e7389 */ /* 0x00206400000c000b */
[----:B01----:R-:W-:Y:S01]  /*13a30*/  ENDCOLLECTIVE ;  /* 0x000000000000791b */ /* 0x003fe20003800000 */
.L_x_4850:
[----:B------:R-:W-:Y:S05]  /*13a40*/  BSYNC B0 ;  /* 0x0000000000007941 */ /* 0x000fea0003800000 */
.L_x_4849:
[----:B------:R-:W-:Y:S01]  /*13a50*/  IMAD.MOV.U32 R13, RZ, RZ, R7 ;  /* 0x000000ffff0d7224 */ /* 0x000fe200078e0007 */
[----:B------:R-:W-:Y:S01]  /*13a60*/  MOV R11, 0x181f ;  /* 0x0000181f000b7802 */ /* 0x000fe20000000f00 */
[----:B------:R-:W-:Y:S01]  /*13a70*/  IMAD.MOV.U32 R12, RZ, RZ, RZ ;  /* 0x000000ffff0c7224 */ /* 0x000fe200078e00ff */
[----:B------:R-:W-:Y:S01]  /*13a80*/  MOV R3, R14 ;  /* 0x0000000e00037202 */ /* 0x000fe20000000f00 */
[----:B------:R-:W-:Y:S01]  /*13a90*/  IMAD.MOV.U32 R15, RZ, RZ, -0x1 ;  /* 0xffffffffff0f7424 */ /* 0x000fe200078e00ff */
[----:B------:R-:W-:Y:S01]  /*13aa0*/  LEA R6, R28, UR44, 0x1 ;  /* 0x0000002c1c067c11 */ /* 0x000fe2000f8e08ff */
[----:B------:R-:W-:Y:S01]  /*13ab0*/  IMAD.SHL.U32 R0, R22, 0x2, RZ ;  /* 0x0000000216007824 */ /* 0x000fe200078e00ff */
[----:B------:R-:W-:-:S13]  /*13ac0*/  LOP3.LUT P2, RZ, R5, 0x2, RZ, 0xc0, !PT ;  /* 0x0000000205ff7812 */ /* 0x000fda000784c0ff */
[----:B------:R-:W-:Y:S05]  /*13ad0*/  WARPSYNC.COLLECTIVE R15, `(.L_x_4851) ;  /* 0x000000000f087348 */ /* 0x000fea0003c00000 */
[----:B------:R0:W1:Y:S02]  /*13ae0*/  SHFL.IDX P6, R14, R13, R12, R11 ;  /* 0x0000000c0d0e7389 */ /* 0x00006400000c000b */
[----:B01----:R-:W-:Y:S01]  /*13af0*/  ENDCOLLECTIVE ;  /* 0x000000000000791b */ /* 0x003fe20003800000 */
.L_x_4851:
[----:B------:R-:W-:Y:S01]  /*13b00*/  LOP3.LUT P1, RZ, R5, 0x4, RZ, 0xc0, !PT ;  /* 0x0000000405ff7812 */ /* 0x000fe2000782c0ff */
[----:B------:R-:W-:-:S03]  /*13b10*/  VIADD R31, R6, 0x400 ;  /* 0x00000400061f7836 */ /* 0x000fc60000000000 */
[----:B------:R-:W-:Y:S01]  /*13b20*/  ISETP.LT.OR P3, PT, R17, 0x1, !P1 ;  /* 0x000000011100780c */ /* 0x000fe20004f61670 */
[----:B------:R-:W-:Y:S02]  /*13b30*/  IMAD.MOV.U32 R13, RZ, RZ, R8 ;  /* 0x000000ffff0d7224 */ /* 0x000fe400078e0008 */
[----:B------:R-:W-:Y:S01]  /*13b40*/  IMAD.MOV.U32 R12, RZ, RZ, 0x1 ;  /* 0x00000001ff0c7424 */ /* 0x000fe200078e00ff */
[----:B------:R-:W-:-:S13]  /*13b50*/  IADD3 R2, P0, R14, R0, RZ ;  /* 0x000000000e027210 */ /* 0x000fda0007f1e0ff */
[----:B------:R-:W-:Y:S05]  /*13b60*/  WARPSYNC.COLLECTIVE R15, `(.L_x_4852) ;  /* 0x000000000f087348 */ /* 0x000fea0003c00000 */
[----:B------:R0:W1:Y:S02]  /*13b70*/  SHFL.IDX P6, R14, R13, R12, R11 ;  /* 0x0000000c0d0e7389 */ /* 0x00006400000c000b */
[----:B01----:R-:W-:Y:S01]  /*13b80*/  ENDCOLLECTIVE ;  /* 0x000000000000791b */ /* 0x003fe20003800000 */
.L_x_4852:
        /* <DEDUP_REMOVED lines=12> */
.L_x_4853:
        /* <DEDUP_REMOVED lines=14> */
.L_x_4854:
        /* <DEDUP_REMOVED lines=12> */
.L_x_4855:
        /* <DEDUP_REMOVED lines=14> */
.L_x_4856:
        /* <DEDUP_REMOVED lines=12> */
.L_x_4857:
        /* <DEDUP_REMOVED lines=14> */
.L_x_4858:
        /* <DEDUP_REMOVED lines=12> */
.L_x_4859:
        /* <DEDUP_REMOVED lines=14> */
.L_x_4860:
[----:B------:R-:W-:Y:S01]  /*14210*/  IMAD.X R3, RZ, RZ, R9, P3 ;  /* 0x000000ffff037224 */ /* 0x000fe200018e0609 */
[----:B------:R-:W-:Y:S01]  /*14220*/  ISETP.LT.OR P3, PT, R17, 0x41, P4 ;  /* 0x000000411100780c */ /* 0x000fe20002761670 */
[----:B------:R-:W-:Y:S01]  /*14230*/  IMAD.MOV.U32 R9, RZ, RZ, RZ ;  /* 0x000000ffff097224 */ /* 0x000fe200078e00ff */
        /* <DEDUP_REMOVED lines=10> */
.L_x_4861:
        /* <DEDUP_REMOVED lines=9> */
.L_x_4771:
[----:B-1----:R1:W2:Y:S02]  /*14370*/  SYNCS.PHASECHK.TRANS64.TRYWAIT P0, [R19+URZ+0x32440], R25 ;  /* 0x03244019130075a7 */ /* 0x0022a4000800017f */
[----:B--2---:R-:W-:Y:S05]  /*14380*/  @!P0 NANOSLEEP.SYNCS 0x989680 ;  /* 0x009896800000895d */ /* 0x004fea0003900000 */
[----:B------:R-:W2:Y:S02]  /*14390*/  @!P0 SYNCS.PHASECHK.TRANS64 P0, [R19+URZ+0x32440], R25 ;  /* 0x03244019130085a7 */ /* 0x000ea4000800007f */
[----:B--2---:R-:W-:Y:S05]  /*143a0*/  @!P0 BRA `(.L_x_4771) ;  /* 0xfffffffc00f08947 */ /* 0x004fea000383ffff */
[----:B------:R-:W-:Y:S05]  /*143b0*/  BRA `(.L_x_4863) ;  /* 0xffffffc400507947 */ /* 0x000fea000383ffff */
.L_x_4772:
        /* <DEDUP_REMOVED lines=8> */
.L_x_4865:
[----:B------:R-:W-:Y:S05]  /*14440*/  BSYNC B1 ;  /* 0x0000000000017941 */ /* 0x000fea0003800000 */
.L_x_4864:
        /* <DEDUP_REMOVED lines=9> */
.L_x_4866:
[----:B------:R-:W-:Y:S02]  /*144e0*/  IMAD.MOV.U32 R13, RZ, RZ, R24 ;  /* 0x000000ffff0d7224 */ /* 0x000fe400078e0018 */
[----:B------:R-:W-:Y:S01]  /*144f0*/  IMAD.MOV.U32 R12, RZ, RZ, 0x1 ;  /* 0x00000001ff0c7424 */ /* 0x000fe200078e00ff */
[----:B------:R-:W-:-:S13]  /*14500*/  IADD3 R2, P0, R14, R0, RZ ;  /* 0x000000000e027210 */ /* 0x000fda0007f1e0ff */
[----:B------:R-:W-:Y:S05]  /*14510*/  WARPSYNC.COLLECTIVE R15, `(.L_x_4867) ;  /* 0x000000000f087348 */ /* 0x000fea0003c00000 */
[----:B------:R0:W1:Y:S02]  /*14520*/  SHFL.IDX P6, R14, R13, R12, R11 ;  /* 0x0000000c0d0e7389 */ /* 0x00006400000c000b */
[----:B01----:R-:W-:Y:S01]  /*14530*/  ENDCOLLECTIVE ;  /* 0x000000000000791b */ /* 0x003fe20003800000 */
.L_x_4867:
[----:B------:R-:W-:-:S05]  /*14540*/  IADD3.X R3, RZ, R3, RZ, P0, !PT ;  /* 0x00000003ff037210 */ /* 0x000fca00007fe4ff */
        /* <DEDUP_REMOVED lines=9> */
.L_x_4868:
[----:B------:R-:W-:Y:S01]  /*145e0*/  MOV R13, R24 ;  /* 0x00000018000d7202 */ /* 0x000fe20000000f00 */
[----:B------:R-:W-:Y:S01]  /*145f0*/  IMAD.MOV.U32 R12, RZ, RZ, 0x2 ;  /* 0x00000002ff0c7424 */ /* 0x000fe200078e00ff */
[----:B------:R-:W-:-:S13]  /*14600*/  IADD3 R2, P0, R14, R0, RZ ;  /* 0x000000000e027210 */ /* 0x000fda0007f1e0ff */
[----:B------:R-:W-:Y:S05]  /*14610*/  WARPSYNC.COLLECTIVE R15, `(.L_x_4869) ;  /* 0x000000000f087348 */ /* 0x000fea0003c00000 */
[----:B------:R0:W1:Y:S02]  /*14620*/  SHFL.IDX P6, R14, R13, R12, R11 ;  /* 0x0000000c0d0e7389 */ /* 0x00006400000c000b */
[----:B01----:R-:W-:Y:S01]  /*14630*/  ENDCOLLECTIVE ;  /* 0x000000000000791b */ /* 0x003fe20003800000 */
.L_x_4869:
[----:B------:R-:W-:-:S05]  /*14640*/  IMAD.X R3, RZ, RZ, R3, P0 ;  /* 0x000000ffff037224 */ /* 0x000fca00000e0603 */
        /* <DEDUP_REMOVED lines=9> */
.L_x_4870:
[----:B------:R-:W-:Y:S01]  /*146e0*/  IMAD.MOV.U32 R13, RZ, RZ, R24 ;  /* 0x000000ffff0d7224 */ /* 0x000fe200078e0018 */
[----:B------:R-:W-:Y:S02]  /*146f0*/  MOV R12, 0x3 ;  /* 0x00000003000c7802 */ /* 0x000fe40000000f00 */
[----:B------:R-:W-:-:S13]  /*14700*/  IADD3 R2, P0, R14, R0, RZ ;  /* 0x000000000e027210 */ /* 0x000fda0007f1e0ff */
[----:B------:R-:W-:Y:S05]  /*14710*/  WARPSYNC.COLLECTIVE R15, `(.L_x_4871) ;  /* 0x000000000f087348 */ /* 0x000fea0003c00000 */
[----:B------:R0:W1:Y:S02]  /*14720*/  SHFL.IDX P6, R14, R13, R12, R11 ;  /* 0x0000000c0d0e7389 */ /* 0x00006400000c000b */
[----:B01----:R-:W-:Y:S01]  /*14730*/  ENDCOLLECTIVE ;  /* 0x000000000000791b */ /* 0x003fe20003800000 */
.L_x_4871:
        /* <DEDUP_REMOVED lines=10> */
.L_x_4872:
[----:B------:R-:W-:Y:S02]  /*147e0*/  IMAD.MOV.U32 R13, RZ, RZ, R24 ;  /* 0x000000ffff0d7224 */ /* 0x000fe400078e0018 */
[----:B------:R-:W-:Y:S01]  /*147f0*/  IMAD.MOV.U32 R12, RZ, RZ, 0x4 ;  /* 0x00000004ff0c7424 */ /* 0x000fe200078e00ff */
[----:B------:R-:W-:-:S13]  /*14800*/  IADD3 R2, P0, R14, R0, RZ ;  /* 0x000000000e027210 */ /* 0x000fda0007f1e0ff */
[----:B------:R-:W-:Y:S05]  /*14810*/  WARPSYNC.COLLECTIVE R15, `(.L_x_4873) ;  /* 0x000000000f087348 */ /* 0x000fea0003c00000 */
[----:B------:R0:W1:Y:S02]  /*14820*/  SHFL.IDX P6, R14, R13, R12, R11 ;  /* 0x0000000c0d0e7389 */ /* 0x00006400000c000b */
[----:B01----:R-:W-:Y:S01]  /*14830*/  ENDCOLLECTIVE ;  /* 0x000000000000791b */ /* 0x003fe20003800000 */
.L_x_4873:
        /* <DEDUP_REMOVED lines=10> */
.L_x_4874:
[----:B------:R-:W-:Y:S01]  /*148e0*/  MOV R13, R24 ;  /* 0x00000018000d7202 */ /* 0x000fe20000000f00 */
[----:B------:R-:W-:Y:S01]  /*148f0*/  IMAD.MOV.U32 R12, RZ, RZ, 0x5 ;  /* 0x00000005ff0c7424 */ /* 0x000fe200078e00ff */
[----:B------:R-:W-:-:S13]  /*14900*/  IADD3 R2, P0, R14, R0, RZ ;  /* 0x000000000e027210 */ /* 0x000fda0007f1e0ff */
[----:B------:R-:W-:Y:S05]  /*14910*/  WARPSYNC.COLLECTIVE R15, `(.L_x_4875) ;  /* 0x000000000f087348 */ /* 0x000fea0003c00000 */
[----:B------:R0:W1:Y:S02]  /*14920*/  SHFL.IDX P6, R14, R13, R12, R11 ;  /* 0x0000000c0d0e7389 */ /* 0x00006400000c000b */
[----:B01----:R-:W-:Y:S01]  /*14930*/  ENDCOLLECTIVE ;  /* 0x000000000000791b */ /* 0x003fe20003800000 */
.L_x_4875:
        /* <DEDUP_REMOVED lines=10> */
.L_x_4876:
[----:B------:R-:W-:Y:S05]  /*149e0*/  BRA `(.L_x_4877) ;  /* 0xffffffc000ac7947 */ /* 0x000fea000383ffff */
.L_x_4777:
[----:B---3--:R3:W4:Y:S02]  /*149f0*/  SYNCS.PHASECHK.TRANS64.TRYWAIT P0, [R19+URZ+0x32460], R25 ;  /* 0x03246019130075a7 */ /* 0x008724000800017f */
[----:B----4-:R-:W-:Y:S05]  /*14a00*/  @!P0 NANOSLEEP.SYNCS 0x989680 ;  /* 0x009896800000895d */ /* 0x010fea0003900000 */
[----:B------:R-:W4:Y:S02]  /*14a10*/  @!P0 SYNCS.PHASECHK.TRANS64 P0, [R19+URZ+0x32460], R25 ;  /* 0x03246019130085a7 */ /* 0x000f24000800007f */
[----:B----4-:R-:W-:Y:S05]  /*14a20*/  @!P0 BRA `(.L_x_4777) ;  /* 0xfffffffc00f08947 */ /* 0x010fea000383ffff */
[----:B------:R-:W-:Y:S05]  /*14a30*/  BRA `(.L_x_4878) ;  /* 0xffffffc000f87947 */ /* 0x000fea000383ffff */
.L_x_4778:
[----:B------:R-:W-:Y:S01]  /*14a40*/  BSSY B1, `(.L_x_4879) ;  /* 0x0000008000017945 */ /* 0x000fe20003800000 */
[----:B------:R-:W-:Y:S01]  /*14a50*/  IMAD.MOV.U32 R13, RZ, RZ, R22 ;  /* 0x000000ffff0d7224 */ /* 0x000fe200078e0016 */
[----:B------:R-:W-:Y:S01]  /*14a60*/  MOV R11, 0x181f ;  /* 0x0000181f000b7802 */ /* 0x000fe20000000f00 */
[----:B------:R-:W-:Y:S02]  /*14a70*/  IMAD.MOV.U32 R12, RZ, RZ, RZ ;  /* 0x000000ffff0c7224 */ /* 0x000fe400078e00ff */
[----:B------:R-:W-:-:S07]  /*14a80*/  IMAD.MOV.U32 R15, RZ, RZ, -0x1 ;  /* 0xffffffffff0f7424 */ /* 0x000fce00078e00ff */
[----:B-123--:R-:W-:Y:S05]  /*14a90*/  WARPSYNC.COLLECTIVE R15, `(.L_x_4880) ;  /* 0x000000000f087348 */ /* 0x00efea0003c00000 */
[----:B------:R0:W4:Y:S02]  /*14aa0*/  SHFL.IDX P6, R14, R13, R12, R11 ;  /* 0x0000000c0d0e7389 */ /* 0x00012400000c000b */
[----:B01234-:R-:W-:Y:S01]  /*14ab0*/  ENDCOLLECTIVE ;  /* 0x000000000000791b */ /* 0x01ffe20003800000 */
.L_x_4880:
[----:B------:R-:W-:Y:S05]  /*14ac0*/  BSYNC B1 ;  /* 0x0000000000017941 */ /* 0x000fea0003800000 */
.L_x_4879:
[----:B------:R-:W-:Y:S01]  /*14ad0*/  MOV R13, R20 ;  /* 0x00000014000d7202 */ /* 0x000fe20000000f00 */
[----:B------:R-:W-:Y:S01]  /*14ae0*/  IMAD.MOV.U32 R12, RZ, RZ, RZ ;  /* 0x000000ffff0c7224 */ /* 0x000fe200078e00ff */
[----:B------:R-:W-:Y:S01]  /*14af0*/  MOV R15, 0xffffffff ;  /* 0xffffffff000f7802 */ /* 0x000fe20000000f00 */
[----:B------:R-:W-:Y:S02]  /*14b00*/  IMAD.MOV.U32 R11, RZ, RZ, 0x181f ;  /* 0x0000181fff0b7424 */ /* 0x000fe400078e00ff */
[----:B------:R-:W-:Y:S02]  /*14b10*/  IMAD.MOV.U32 R3, RZ, RZ, R14 ;  /* 0x000000ffff037224 */ /* 0x000fe400078e000e */
[----:B------:R-:W-:-:S07]  /*14b20*/  IMAD R21, R17, 0xc000, R31 ;  /* 0x0000c00011157824 */ /* 0x000fce00078e021f */
[----:B------:R-:W-:Y:S05]  /*14b30*/  WARPSYNC.COLLECTIVE R15, `(.L_x_4881) ;  /* 0x000000000f087348 */ /* 0x000fea0003c00000 */
[----:B------:R0:W1:Y:S02]  /*14b40*/  SHFL.IDX P6, R14, R13, R12, R11 ;  /* 0x0000000c0d0e7389 */ /* 0x00006400000c000b */
[----:B01----:R-:W-:Y:S01]  /*14b50*/  ENDCOLLECTIVE ;  /* 0x000000000000791b */ /* 0x003fe20003800000 */
.L_x_4881:
[----:B------:R-:W-:Y:S02]  /*14b60*/  IMAD.MOV.U32 R9, RZ, RZ, RZ ;  /* 0x000000ffff097224 */ /* 0x000fe400078e00ff */
[----:B------:R-:W-:Y:S01]  /*14b70*/  IMAD.MOV.U32 R13, RZ, RZ, R22 ;  /* 0x000000ffff0d7224 */ /* 0x000fe200078e0016 */
[----:B------:R-:W-:Y:S02]  /*14b80*/  MOV R12, 0x1 ;  /* 0x00000001000c7802 */ /* 0x000fe40000000f00 */
[----:B------:R-:W-:-:S13]  /*14b90*/  IADD3 R2, P0, R14, R0, RZ ;  /* 0x000000000e027210 */ /* 0x000fda0007f1e0ff */
[----:B------:R-:W-:Y:S05]  /*14ba0*/  WARPSYNC.COLLECTIVE R15, `(.L_x_4882) ;  /* 0x000000000f087348 */ /* 0x000fea0003c00000 */
[----:B------:R0:W1:Y:S02]  /*14bb0*/  SHFL.IDX P6, R14, R13, R12, R11 ;  /* 0x0000000c0d0e7389 */ /* 0x00006400000c000b */
[----:B01----:R-:W-:Y:S01]  /*14bc0*/  ENDCOLLECTIVE ;  /* 0x000000000000791b */ /* 0x003fe20003800000 */
.L_x_4882:
        /* <DEDUP_REMOVED lines=13> */
.L_x_4883:
[----:B------:R-:W-:Y:S02]  /*14ca0*/  IMAD.MOV.U32 R13, RZ, RZ, R22 ;  /* 0x000000ffff0d7224 */ /* 0x000fe400078e0016 */
[----:B------:R-:W-:Y:S01]  /*14cb0*/  IMAD.MOV.U32 R12, RZ, RZ, 0x2 ;  /* 0x00000002ff0c7424 */ /* 0x000fe200078e00ff */
[----:B------:R-:W-:-:S13]  /*14cc0*/  IADD3 R2, P0, R14, R0, RZ ;  /* 0x000000000e027210 */ /* 0x000fda0007f1e0ff */
[----:B------:R-:W-:Y:S05]  /*14cd0*/  WARPSYNC.COLLECTIVE R15, `(.L_x_4884) ;  /* 0x000000000f087348 */ /* 0x000fea0003c00000 */
[----:B------:R0:W1:Y:S02]  /*14ce0*/  SHFL.IDX P6, R14, R13, R12, R11 ;  /* 0x0000000c0d0e7389 */ /* 0x00006400000c000b */
[----:B01----:R-:W-:Y:S01]  /*14cf0*/  ENDCOLLECTIVE ;  /* 0x000000000000791b */ /* 0x003fe20003800000 */
.L_x_4884:
        /* <DEDUP_REMOVED lines=13> */
.L_x_4885:
[----:B------:R-:W-:Y:S01]  /*14dd0*/  MOV R13, R22 ;  /* 0x00000016000d7202 */ /* 0x000fe20000000f00 */
[----:B------:R-:W-:Y:S01]  /*14de0*/  IMAD.MOV.U32 R12, RZ, RZ, 0x3 ;  /* 0x00000003ff0c7424 */ /* 0x000fe200078e00ff */
[----:B------:R-:W-:-:S13]  /*14df0*/  IADD3 R2, P0, R14, R0, RZ ;  /* 0x000000000e027210 */ /* 0x000fda0007f1e0ff */
[----:B------:R-:W-:Y:S05]  /*14e00*/  WARPSYNC.COLLECTIVE R15, `(.L_x_4886) ;  /* 0x000000000f087348 */ /* 0x000fea0003c00000 */
[----:B------:R0:W1:Y:S02]  /*14e10*/  SHFL.IDX P6, R14, R13, R12, R11 ;  /* 0x0000000c0d0e7389 */ /* 0x00006400000c000b */
[----:B01----:R-:W-:Y:S01]  /*14e20*/  ENDCOLLECTIVE ;  /* 0x000000000000791b */ /* 0x003fe20003800000 */
.L_x_4886:
[----:B------:R-:W-:-:S05]  /*14e30*/  IMAD.X R3, RZ, RZ, R4, P0 ;  /* 0x000000ffff037224 */ /* 0x000fca00000e0604 */
        /* <DEDUP_REMOVED lines=12> */
.L_x_4887:
[----:B------:R-:W-:Y:S01]  /*14f00*/  IMAD.MOV.U32 R13, RZ, RZ, R22 ;  /* 0x000000ffff0d7224 */ /* 0x000fe200078e0016 */
[----:B------:R-:W-:Y:S02]  /*14f10*/  MOV R12, 0x4 ;  /* 0x00000004000c7802 */ /* 0x000fe40000000f00 */
[----:B------:R-:W-:-:S13]  /*14f20*/  IADD3 R2, P0, R14, R0, RZ ;  /* 0x000000000e027210 */ /* 0x000fda0007f1e0ff */
[----:B------:R-:W-:Y:S05]  /*14f30*/  WARPSYNC.COLLECTIVE R15, `(.L_x_4888) ;  /* 0x000000000f087348 */ /* 0x000fea0003c00000 */
[----:B------:R0:W1:Y:S02]  /*14f40*/  SHFL.IDX P6, R14, R13, R12, R11 ;  /* 0x0000000c0d0e7389 */ /* 0x00006400000c000b */
[----:B01----:R-:W-:Y:S01]  /*14f50*/  ENDCOLLECTIVE ;  /* 0x000000000000791b */ /* 0x003fe20003800000 */
.L_x_4888:
        /* <DEDUP_REMOVED lines=13> */
.L_x_4889:
[----:B------:R-:W-:Y:S02]  /*15030*/  IMAD.MOV.U32 R13, RZ, RZ, R22 ;  /* 0x000000ffff0d7224 */ /* 0x000fe400078e0016 */
[----:B------:R-:W-:Y:S01]  /*15040*/  IMAD.MOV.U32 R12, RZ, RZ, 0x5 ;  /* 0x00000005ff0c7424 */ /* 0x000fe200078e00ff */
[----:B------:R-:W-:-:S13]  /*15050*/  IADD3 R2, P0, R14, R0, RZ ;  /* 0x000000000e027210 */ /* 0x000fda0007f1e0ff */
[----:B------:R-:W-:Y:S05]  /*15060*/  WARPSYNC.COLLECTIVE R15, `(.L_x_4890) ;  /* 0x000000000f087348 */ /* 0x000fea0003c00000 */
[----:B------:R0:W1:Y:S02]  /*15070*/  SHFL.IDX P6, R14, R13, R12, R11 ;  /* 0x0000000c0d0e7389 */ /* 0x00006400000c000b */
[----:B01----:R-:W-:Y:S01]  /*15080*/  ENDCOLLECTIVE ;  /* 0x000000000000791b */ /* 0x003fe20003800000 */
.L_x_4890:
        /* <DEDUP_REMOVED lines=13> */
.L_x_4891:
[----:B------:R-:W-:Y:S05]  /*15160*/  BRA `(.L_x_4892) ;  /* 0xffffffc000487947 */ /* 0x000fea000383ffff */
.L_x_4783:
[----:B0-----:R0:W4:Y:S02]  /*15170*/  SYNCS.PHASECHK.TRANS64.TRYWAIT P0, [R4+URZ+0x32420], R9 ;  /* 0x03242009040075a7 */ /* 0x001124000800017f */
[----:B----4-:R-:W-:Y:S05]  /*15180*/  @!P0 NANOSLEEP.SYNCS 0x989680 ;  /* 0x009896800000895d */ /* 0x010fea0003900000 */
[----:B------:R-:W4:Y:S02]  /*15190*/  @!P0 SYNCS.PHASECHK.TRANS64 P0, [R4+URZ+0x32420], R9 ;  /* 0x03242009040085a7 */ /* 0x000f24000800007f */
[----:B----4-:R-:W-:Y:S05]  /*151a0*/  @!P0 BRA `(.L_x_4783) ;  /* 0xfffffffc00f08947 */ /* 0x010fea000383ffff */
[----:B------:R-:W-:Y:S05]  /*151b0*/  BRA `(.L_x_4893) ;  /* 0xffffffc000d07947 */ /* 0x000fea000383ffff */
.L_x_4784:
[----:B------:R-:W4:Y:S01]  /*151c0*/  S2R R0, SR_TID.X ;  /* 0x0000000000007919 */ /* 0x000f220000002100 */
[----:B------:R-:W-:Y:S01]  /*151d0*/  BSSY B0, `(.L_x_4894) ;  /* 0x000000a000007945 */ /* 0x000fe20003800000 */
[----:B------:R-:W-:Y:S01]  /*151e0*/  IMAD.MOV.U32 R12, RZ, RZ, RZ ;  /* 0x000000ffff0c7224 */ /* 0x000fe200078e00ff */
[----:B------:R-:W-:Y:S01]  /*151f0*/  MOV R15, 0xffffffff ;  /* 0xffffffff000f7802 */ /* 0x000fe20000000f00 */
[----:B------:R-:W-:Y:S01]  /*15200*/  IMAD.MOV.U32 R11, RZ, RZ, 0x1f ;  /* 0x0000001fff0b7424 */ /* 0x000fe200078e00ff */
[----:B----4-:R-:W-:-:S04]  /*15210*/  SHF.R.U32.HI R0, RZ, 0x5, R0 ;  /* 0x00000005ff007819 */ /* 0x010fc80000011600 */
[----:B------:R-:W-:-:S04]  /*15220*/  LOP3.LUT R0, R0, 0x3, RZ, 0xc0, !PT ;  /* 0x0000000300007812 */ /* 0x000fc800078ec0ff */
[----:B------:R-:W-:-:S07]  /*15230*/  MOV R13, R0 ;  /* 0x00000000000d7202 */ /* 0x000fce0000000f00 */
[----:B0123-5:R-:W-:Y:S05]  /*15240*/  WARPSYNC.COLLECTIVE R15, `(.L_x_4895) ;  /* 0x000000000f087348 */ /* 0x02ffea0003c00000 */
[----:B------:R4:W0:Y:S02]  /*15250*/  SHFL.IDX P6, R14, R13, R12, R11 ;  /* 0x0000000c0d0e7389 */ /* 0x00082400000c000b */
[----:B012345:R-:W-:Y:S01]  /*15260*/  ENDCOLLECTIVE ;  /* 0x000000000000791b */ /* 0x03ffe20003800000 */
.L_x_4895:
[----:B------:R-:W-:Y:S05]  /*15270*/  BSYNC B0 ;  /* 0x0000000000007941 */ /* 0x000fea0003800000 */
.L_x_4894:
[----:B------:R-:W-:Y:S05]  /*15280*/  BRA `(.L_x_4896) ;  /* 0xffffffc000b87947 */ /* 0x000fea000383ffff */
.L_x_4785:
[----:B------:R-:W-:Y:S01]  /*15290*/  BSSY B0, `(.L_x_4897) ;  /* 0x0000006000007945 */ /* 0x000fe20003800000 */
[----:B------:R-:W-:-:S07]  /*152a0*/  IMAD.MOV.U32 R15, RZ, RZ, -0x1 ;  /* 0xffffffffff0f7424 */ /* 0x000fce00078e00ff */
[----:B-12345:R-:W-:Y:S05]  /*152b0*/  WARPSYNC.COLLECTIVE R15, `(.L_x_4898) ;  /* 0x000000000f0c7348 */ /* 0x03efea0003c00000 */
[----:B------:R-:W-:Y:S02]  /*152c0*/  ELECT P6, UR62, PT ;  /* 0x00000000003e782f */ /* 0x000fe400038c0000 */
[----:B------:R-:W-:Y:S01]  /*152d0*/  MOV R14, UR62 ;  /* 0x0000003e000e7c02 */ /* 0x000fe20008000f00 */
[----:B-12345:R-:W-:Y:S10]  /*152e0*/  ENDCOLLECTIVE ;  /* 0x000000000000791b */ /* 0x03eff40003800000 */
.L_x_4898:
[----:B------:R-:W-:Y:S05]  /*152f0*/  BSYNC B0 ;  /* 0x0000000000007941 */ /* 0x000fea0003800000 */
.L_x_4897:
[----:B------:R-:W-:Y:S05]  /*15300*/  BRA `(.L_x_4899) ;  /* 0xffffffc000ac7947 */ /* 0x000fea000383ffff */
.L_x_4787:
[----:B0-----:R0:W4:Y:S02]  /*15310*/  SYNCS.PHASECHK.TRANS64.TRYWAIT P1, [R5+URZ+0x32440], R0 ;  /* 0x03244000050075a7 */ /* 0x001124000802017f */
[----:B----4-:R-:W-:Y:S05]  /*15320*/  @!P1 NANOSLEEP.SYNCS 0x989680 ;  /* 0x009896800000995d */ /* 0x010fea0003900000 */
[----:B------:R-:W4:Y:S02]  /*15330*/  @!P1 SYNCS.PHASECHK.TRANS64 P1, [R5+URZ+0x32440], R0 ;  /* 0x03244000050095a7 */ /* 0x000f24000802007f */
[----:B----4-:R-:W-:Y:S05]  /*15340*/  @!P1 BRA `(.L_x_4787) ;  /* 0xfffffffc00f09947 */ /* 0x010fea000383ffff */
[----:B------:R-:W-:Y:S05]  /*15350*/  BRA `(.L_x_4900) ;  /* 0xffffffc000c87947 */ /* 0x000fea000383ffff */
.L_x_4789:
[----:B----4-:R4:W0:Y:S02]  /*15360*/  SYNCS.PHASECHK.TRANS64.TRYWAIT P1, [R17+URZ+0x32440], R2 ;  /* 0x03244002110075a7 */ /* 0x010824000802017f */
[----:B0-----:R-:W-:Y:S05]  /*15370*/  @!P1 NANOSLEEP.SYNCS 0x989680 ;  /* 0x009896800000995d */ /* 0x001fea0003900000 */
[----:B------:R-:W0:Y:S02]  /*15380*/  @!P1 SYNCS.PHASECHK.TRANS64 P1, [R17+URZ+0x32440], R2 ;  /* 0x03244002110095a7 */ /* 0x000e24000802007f */
[----:B0-----:R-:W-:Y:S05]  /*15390*/  @!P1 BRA `(.L_x_4789) ;  /* 0xfffffffc00f09947 */ /* 0x001fea000383ffff */
[----:B------:R-:W-:Y:S05]  /*153a0*/  BRA `(.L_x_4901) ;  /* 0xffffffc000d47947 */ /* 0x000fea000383ffff */
.L_x_4791:
[----:B------:R0:W0:Y:S02]  /*153b0*/  SYNCS.PHASECHK.TRANS64.TRYWAIT P1, [R5+URZ+0x32460], R0 ;  /* 0x03246000050075a7 */ /* 0x000024000802017f */
[----:B0-----:R-:W-:Y:S05]  /*153c0*/  @!P1 NANOSLEEP.SYNCS 0x989680 ;  /* 0x009896800000995d */ /* 0x001fea0003900000 */
[----:B------:R-:W0:Y:S02]  /*153d0*/  @!P1 SYNCS.PHASECHK.TRANS64 P1, [R5+URZ+0x32460], R0 ;  /* 0x03246000050095a7 */ /* 0x000e24000802007f */
[----:B0-----:R-:W-:Y:S05]  /*153e0*/  @!P1 BRA `(.L_x_4791) ;  /* 0xfffffffc00f09947 */ /* 0x001fea000383ffff */
[----:B------:R-:W-:Y:S05]  /*153f0*/  BRA `(.L_x_4902) ;  /* 0xffffffc000d07947 */ /* 0x000fea000383ffff */
.L_x_4903:
        /* <DEDUP_REMOVED lines=16> */
.L_x_6572:


//--------------------- .text._ZN7cutlass13device_kernelIN5flash11enable_sm90INS1_16FlashAttnFwdSm90INS1_25CollectiveMainloopFwdSm90ILi2EN4cute5tupleIJNS5_1CILi1EEES8_S8_EEENS6_IJNS7_ILi128EEENS7_ILi96EEENS7_ILi64EEEEEELi256ENS_10bfloat16_tEfNS_4arch4Sm90ELb1ELb0ELb1ELb1ELb1ELb0ELb0ELb1ELb0ELb1ELb1ELb0EEENS1_21CollectiveEpilogueFwdINS6_IJSA_NS7_ILi256EEESB_EEES9_SE_SG_Li256ELb1ELb1ELb1ELb0EEENS1_36VarlenDynamicPersistentTileSchedulerILi128ELi96ELi256ELi128ELb1ELb1ELb1ELb1ELb1ELb1EEEEEEEEEvNT_6ParamsE --------------------------
	.section	.text._ZN7cutlass13device_kernelIN5flash11enable_sm90INS1_16FlashAttnFwdSm90INS1_25CollectiveMainloopFwdSm90ILi2EN4cute5tupleIJNS5_1CILi1EEES8_S8_EEENS6_IJNS7_ILi128EEENS7_ILi96EEENS7_ILi64EEEEEELi256ENS_10bfloat16_tEfNS_4arch4Sm90ELb1ELb0ELb1ELb1ELb1ELb0ELb0ELb1ELb0ELb1ELb1ELb0EEENS1_21CollectiveEpilogueFwdINS6_IJSA_NS7_ILi256EEESB_EEES9_SE_SG_Li256ELb1ELb1ELb1ELb0EEENS1_36VarlenDynamicPersistentTileSchedulerILi128ELi96ELi256ELi128ELb1ELb1ELb1ELb1ELb1ELb1EEEEEEEEEvNT_6ParamsE,"ax",@progbits
	.align	128
.text._ZN7cutlass13device_kernelIN5flash11enable_sm90INS1_16FlashAttnFwdSm90INS1_25CollectiveMainloopFwdSm90ILi2EN4cute5tupleIJNS5_1CILi1EEES8_S8_EEENS6_IJNS7_ILi128EEENS7_ILi96EEENS7_ILi64EEEEEELi256ENS_10bfloat16_tEfNS_4arch4Sm90ELb1ELb0ELb1ELb1ELb1ELb0ELb0ELb1ELb0ELb1ELb1ELb0EEENS1_21CollectiveEpilogueFwdINS6_IJSA_NS7_ILi256EEESB_EEES9_SE_SG_Li256ELb1ELb1ELb1ELb0EEENS1_36VarlenDynamicPersistentTileSchedulerILi128ELi96ELi256ELi128ELb1ELb1ELb1ELb1ELb1ELb1EEEEEEEEEvNT_6ParamsE:
        .type           _ZN7cutlass13device_kernelIN5flash11enable_sm90INS1_16FlashAttnFwdSm90INS1_25CollectiveMainloopFwdSm90ILi2EN4cute5tupleIJNS5_1CILi1EEES8_S8_EEENS6_IJNS7_ILi128EEENS7_ILi96EEENS7_ILi64EEEEEELi256ENS_10bfloat16_tEfNS_4arch4Sm90ELb1ELb0ELb1ELb1ELb1ELb0ELb0ELb1ELb0ELb1ELb1ELb0EEENS1_21CollectiveEpilogueFwdINS6_IJSA_NS7_ILi256EEESB_EEES9_SE_SG_Li256ELb1ELb1ELb1ELb0EEENS1_36VarlenDynamicPersistentTileSchedulerILi128ELi96ELi256ELi128ELb1ELb1ELb1ELb1ELb1ELb1EEEEEEEEEvNT_6ParamsE,@function
        .size           _ZN7cutlass13device_kernelIN5flash11enable_sm90INS1_16FlashAttnFwdSm90INS1_25CollectiveMainloopFwdSm90ILi2EN4cute5tupleIJNS5_1CILi1EEES8_S8_EEENS6_IJNS7_ILi128EEENS7_ILi96EEENS7_ILi64EEEEEELi256ENS_10bfloat16_tEfNS_4arch4Sm90ELb1ELb0ELb1ELb1ELb1ELb0ELb0ELb1ELb0ELb1ELb1ELb0EEENS1_21CollectiveEpilogueFwdINS6_IJSA_NS7_ILi256EEESB_EEES9_SE_SG_Li256ELb1ELb1ELb1ELb0EEENS1_36VarlenDynamicPersistentTileSchedulerILi128ELi96ELi256ELi128ELb1ELb1ELb1ELb1ELb1ELb1EEEEEEEEEvNT_6ParamsE,(.L_x_6573 - _ZN7cutlass13device_kernelIN5flash11enable_sm90INS1_16FlashAttnFwdSm90INS1_25CollectiveMainloopFwdSm90ILi2EN4cute5tupleIJNS5_1CILi1EEES8_S8_EEENS6_IJNS7_ILi128EEENS7_ILi96EEENS7_ILi64EEEEEELi256ENS_10bfloat16_tEfNS_4arch4Sm90ELb1ELb0ELb1ELb1ELb1ELb0ELb0ELb1ELb0ELb1ELb1ELb0EEENS1_21CollectiveEpilogueFwdINS6_IJSA_NS7_ILi256EEESB_EEES9_SE_SG_Li256ELb1ELb1ELb1ELb0EEENS1_36VarlenDynamicPersistentTileSchedulerILi128ELi96ELi256ELi128ELb1ELb1ELb1ELb1ELb1ELb1EEEEEEEEEvNT_6ParamsE)
        .other          _ZN7cutlass13device_kernelIN5flash11enable_sm90INS1_16FlashAttnFwdSm90INS1_25CollectiveMainloopFwdSm90ILi2EN4cute5tupleIJNS5_1CILi1EEES8_S8_EEENS6_IJNS7_ILi128EEENS7_ILi96EEENS7_ILi64EEEEEELi256ENS_10bfloat16_tEfNS_4arch4Sm90ELb1ELb0ELb1ELb1ELb1ELb0ELb0ELb1ELb0ELb1ELb1ELb0EEENS1_21CollectiveEpilogueFwdINS6_IJSA_NS7_ILi256EEESB_EEES9_SE_SG_Li256ELb1ELb1ELb1ELb0EEENS1_36VarlenDynamicPersistentTileSchedulerILi128ELi96ELi256ELi128ELb1ELb1ELb1ELb1ELb1ELb1EEEEEEEEEvNT_6ParamsE,@"STO_CUDA_ENTRY STV_DEFAULT"
_ZN7cutlass13device_kernelIN5flash11enable_sm90INS1_16FlashAttnFwdSm90INS1_25CollectiveMainloopFwdSm90ILi2EN4cute5tupleIJNS5_1CILi1EEES8_S8_EEENS6_IJNS7_ILi128EEENS7_ILi96EEENS7_ILi64EEEEEELi256ENS_10bfloat16_tEfNS_4arch4Sm90ELb1ELb0ELb1ELb1ELb1ELb0ELb0ELb1ELb0ELb1ELb1ELb0EEENS1_21CollectiveEpilogueFwdINS6_IJSA_NS7_ILi256EEESB_EEES9_SE_SG_Li256ELb1ELb1ELb1ELb0EEENS1_36VarlenDynamicPersistentTileSchedulerILi128ELi96ELi256ELi128ELb1ELb1ELb1ELb1ELb1ELb1EEEEEEEEEvNT_6ParamsE:
        /* <DEDUP_REMOVED lines=45> */
.L_x_4904:
        /* <DEDUP_REMOVED lines=22> */
.L_x_4905:
        /* <DEDUP_REMOVED lines=18> */
.L_x_4906:
        /* <DEDUP_REMOVED lines=22> */
.L_x_4907:
        /* <DEDUP_REMOVED lines=23> */
.L_x_4908:
        /* <DEDUP_REMOVED lines=8> */
.L_x_4910:
        /* <DEDUP_REMOVED lines=35> */
[----:B------:R-:W-:-:S02]  /*0ad0*/  LEA.HI R8, R9, R222, RZ, 0x2 ;  /* 0x000000de09087211 */ /* 0x000fc400078f10ff */
[C---:B------:R-:W-:Y:S01]  /*0ae0*/  LOP3.LUT R5, R3.reuse, 0x3fffff0, RZ, 0xc0, !PT ;  /* 0x03fffff003057812 */ /* 0x040fe200078ec0ff */
[C---:B------:R-:W-:Y:S01]  /*0af0*/  IMAD.IADD R12, R0.reuse, 0x1, -R11 ;  /* 0x00000001000c7824 */ /* 0x040fe200078e0a0b */
[----:B------:R-:W-:Y:S02]  /*0b00*/  SHF.R.S32.HI R4, RZ, 0x4, R3 ;  /* 0x00000004ff047819 */ /* 0x000fe40000011403 */
[--C-:B------:R-:W-:Y:S01]  /*0b10*/  SHF.R.S32.HI R10, RZ, 0x2, R8.reuse ;  /* 0x00000002ff0a7819 */ /* 0x100fe20000011408 */
[----:B------:R-:W-:Y:S01]  /*0b20*/  IMAD.IADD R5, R0, 0x1, -R5 ;  /* 0x0000000100057824 */ /* 0x000fe200078e0a05 */
[----:B------:R-:W-:Y:S02]  /*0b30*/  SHF.R.S32.HI R7, RZ, 0x1f, R8 ;  /* 0x0000001fff077819 */ /* 0x000fe40000011408 */
[----:B------:R-:W-:Y:S02]  /*0b40*/  LEA.HI R0, R3, R4, RZ, 0x1 ;  /* 0x0000000403007211 */ /* 0x000fe400078f08ff */
[----:B------:R-:W-:-:S02]  /*0b50*/  LEA.HI R11, R7, R10, RZ, 0x3 ;  /* 0x0000000a070b7211 */ /* 0x000fc400078f18ff */
[----:B------:R-:W-:Y:S02]  /*0b60*/  SHF.R.S32.HI R3, RZ, 0x7, R2 ;  /* 0x00000007ff037819 */ /* 0x000fe40000011402 */
[----:B------:R-:W-:Y:S02]  /*0b70*/  LOP3.LUT R6, R6, 0xfffffc00, RZ, 0xc0, !PT ;  /* 0xfffffc0006067812 */ /* 0x000fe400078ec0ff */
[----:B------:R-:W-:Y:S02]  /*0b80*/  LOP3.LUT R7, R0, 0x1ffffffe, RZ, 0xc0, !PT ;  /* 0x1ffffffe00077812 */ /* 0x000fe400078ec0ff */
[----:B------:R-:W-:Y:S01]  /*0b90*/  LOP3.LUT R11, R11, 0xfffffff8, RZ, 0xc0, !PT ;  /* 0xfffffff80b0b7812 */ /* 0x000fe200078ec0ff */
[----:B------:R-:W-:Y:S01]  /*0ba0*/  IMAD R6, R5, 0x40, R6 ;  /* 0x0000004005067824 */ /* 0x000fe200078e0206 */
[----:B------:R-:W-:Y:S01]  /*0bb0*/  LEA.HI R2, R2, R3, RZ, 0x1 ;  /* 0x0000000302027211 */ /* 0x000fe200078f08ff */
[----:B------:R-:W-:Y:S01]  /*0bc0*/  IMAD.IADD R7, R4, 0x1, -R7 ;  /* 0x0000000104077824 */ /* 0x000fe200078e0a07 */
[----:B------:R-:W-:Y:S01]  /*0bd0*/  LEA.HI R9, R9, R222, RZ, 0x5 ;  /* 0x000000de09097211 */ /* 0x000fe200078f28ff */
[----:B------:R-:W-:Y:S01]  /*0be0*/  IMAD.IADD R10, R10, 0x1, -R11 ;  /* 0x000000010a0a7824 */ /* 0x000fe200078e0a0b */
[----:B------:R-:W-:-:S02]  /*0bf0*/  LEA.HI R0, R12, R12, RZ, 0x1 ;  /* 0x0000000c0c007211 */ /* 0x000fc400078f08ff */
[----:B------:R-:W-:Y:S02]  /*0c00*/  LOP3.LUT R2, R2, 0x3fffffe, RZ, 0xc0, !PT ;  /* 0x03fffffe02027812 */ /* 0x000fe400078ec0ff */
[----:B------:R-:W-:Y:S02]  /*0c10*/  SHF.R.S32.HI R9, RZ, 0x5, R9 ;  /* 0x00000005ff097819 */ /* 0x000fe40000011409 */
[----:B------:R-:W-:Y:S01]  /*0c20*/  LOP3.LUT R5, R0, 0x1ffffffe, RZ, 0xc0, !PT ;  /* 0x1ffffffe00057812 */ /* 0x000fe200078ec0ff */
[----:B------:R-:W-:Y:S01]  /*0c30*/  IMAD R0, R7, 0x8, R6 ;  /* 0x0000000807007824 */ /* 0x000fe200078e0206 */
[----:B------:R-:W-:Y:S01]  /*0c40*/  LOP3.LUT R11, R8, 0x7ffffffc, RZ, 0xc0, !PT ;  /* 0x7ffffffc080b7812 */ /* 0x000fe200078ec0ff */
[----:B------:R-:W-:Y:S02]  /*0c50*/  IMAD.IADD R3, R3, 0x1, -R2 ;  /* 0x0000000103037824 */ /* 0x000fe400078e0a02 */
[----:B------:R-:W-:Y:S01]  /*0c60*/  IMAD R10, R9, 0x10, R10 ;  /* 0x00000010090a7824 */ /* 0x000fe200078e020a */
[----:B------:R0:W-:Y:S01]  /*0c70*/  STL [R1+0x2c], R0 ;  /* 0x00002c0001007387 */ /* 0x0001e20000100800 */
[----:B------:R-:W-:-:S02]  /*0c80*/  IMAD.IADD R2, R222, 0x1, -R11 ;  /* 0x00000001de027824 */ /* 0x000fc400078e0a0b */
[----:B------:R-:W-:Y:S02]  /*0c90*/  IMAD.IADD R5, R12, 0x1, -R5 ;  /* 0x000000010c057824 */ /* 0x000fe400078e0a05 */
        /* <DEDUP_REMOVED lines=57> */
.L_x_4974:
[----:B------:R-:W-:Y:S01]  /*1030*/  ULDC.64 UR8, c[0x0][0xc88] ;  /* 0x0003220000087ab9 */ /* 0x000fe20000000a00 */
[----:B------:R-:W-:Y:S01]  /*1040*/  ULDC.64 UR10, c[0x0][0xa18] ;  /* 0x00028600000a7ab9 */ /* 0x000fe20000000a00 */
[----:B------:R-:W-:Y:S02]  /*1050*/  UIMAD.WIDE UR8, UR7, 0x4, UR8 ;  /* 0x00000004070878a5 */ /* 0x000fe4000f8e0208 */
[----:B------:R-:W-:Y:S01]  /*1060*/  UISETP.NE.U32.AND UP1, UPT, UR10, URZ, UPT ;  /* 0x0000003f0a00728c */ /* 0x000fe2000bf25070 */
[----:B------:R-:W-:Y:S01]  /*1070*/  ULDC UR4, c[0x0][0x424] ;  /* 0x0001090000047ab9 */ /* 0x000fe20000000800 */
[----:B------:R-:W-:Y:S02]  /*1080*/  ULDC UR7, c[0x0][0x2f0] ;  /* 0x0000bc0000077ab9 */ /* 0x000fe40000000800 */
[----:B01-34-:R-:W-:Y:S02]  /*1090*/  IMAD.U32 R4, RZ, RZ, UR8 ;  /* 0x00000008ff047e24 */ /* 0x01bfe4000f8e00ff */
[----:B------:R-:W-:Y:S01]  /*10a0*/  IMAD.U32 R5, RZ, RZ, UR9 ;  /* 0x00000009ff057e24 */ /* 0x000fe2000f8e00ff */
[----:B------:R-:W-:-:S04]  /*10b0*/  ULDC.64 UR8, c[0x0][0xa28] ;  /* 0x00028a0000087ab9 */ /* 0x000fc80000000a00 */
[----:B--2---:R-:W2:Y:S01]  /*10c0*/  LDG.E R4, desc[UR52][R4.64] ;  /* 0x0000003404047981 */ /* 0x004ea2000c1e1900 */
        /* <DEDUP_REMOVED lines=16> */
[----:B------:R-:W2:Y:S01]  /*11d0*/  @P0 LDG.E R4, desc[UR52][R4.64] ;  /* 0x0000003404040981 */ /* 0x000ea2000c1e1900 */
[----:B------:R-:W-:Y:S01]  /*11e0*/  UISETP.NE.U32.AND UP0, UPT, UR8, URZ, UPT ;  /* 0x0000003f0800728c */ /* 0x000fe2000bf05070 */
[----:B------:R-:W-:Y:S02]  /*11f0*/  ULDC.64 UR10, c[0x0][0xa20] ;  /* 0x00028800000a7ab9 */ /* 0x000fe40000000a00 */
[----:B------:R-:W3:Y:S01]  /*1200*/  @P2 LDG.E R6, desc[UR52][R6.64] ;  /* 0x0000003406062981 */ /* 0x000ee2000c1e1900 */
[----:B------:R-:W-:Y:S01]  /*1210*/  UISETP.NE.AND.EX UP0, UPT, UR9, URZ, UPT, UP0 ;  /* 0x0000003f0900728c */ /* 0x000fe2000bf05300 */
[----:B------:R-:W-:Y:S01]  /*1220*/  ISETP.NE.U32.AND P1, PT, RZ, UR10, PT ;  /* 0x0000000aff007c0c */ /* 0x000fe2000bf25070 */
[----:B------:R-:W-:Y:S01]  /*1230*/  UMOV UR48, URZ ;  /* 0x0000003f00307c82 */ /* 0x000fe20008000000 */
[----:B------:R-:W-:Y:S02]  /*1240*/  ULOP3.LUT UR41, UR5, 0xffff, URZ, 0xc0, !UPT ;  /* 0x0000ffff05297892 */ /* 0x000fe4000f8ec03f */
[----:B------:R-:W-:Y:S01]  /*1250*/  USEL UR4, UR4, 0x1, UP0 ;  /* 0x0000000104047887 */ /* 0x000fe20008000000 */
[----:B------:R-:W-:-:S03]  /*1260*/  ISETP.NE.AND.EX P1, PT, RZ, UR11, PT, P1 ;  /* 0x0000000bff007c0c */ /* 0x000fc6000bf25310 */
[----:B------:R-:W-:Y:S01]  /*1270*/  UIMAD UR4, UR4, UR7, URZ ;  /* 0x00000007040472a4 */ /* 0x000fe2000f8e023f */
[----:B--2---:R-:W-:Y:S02]  /*1280*/  @P0 R2UR UR48, R4 ;  /* 0x00000000043002ca */ /* 0x004fe400000e0000 */
[----:B---3--:R-:W-:Y:S01]  /*1290*/  @P2 R2UR UR49, R6 ;  /* 0x00000000063122ca */ /* 0x008fe200000e0000 */
[----:B-----5:R-:W-:-:S14]  /*12a0*/  @P2 BRA `(.L_x_4911) ;  /* 0x0000000000382947 */ /* 0x020fdc0003800000 */
[----:B------:R-:W-:Y:S01]  /*12b0*/  ULDC.64 UR8, c[0x0][0xa00] ;  /* 0x0002800000087ab9 */ /* 0x000fe20000000a00 */
[----:B------:R-:W-:Y:S01]  /*12c0*/  ULDC UR49, c[0x0][0x288] ;  /* 0x0000a20000317ab9 */ /* 0x000fe20000000800 */
        /* <DEDUP_REMOVED lines=12> */
.L_x_4911:
[----:B------:R-:W-:Y:S05]  /*1390*/  @!P1 BRA `(.L_x_4912) ;  /* 0x00000000001c9947 */ /* 0x000fea0003800000 */
[----:B------:R-:W-:-:S04]  /*13a0*/  ULEA UR4, UP0, UR39, UR10, 0x2 ;  /* 0x0000000a27047291 */ /* 0x000fc8000f80103f */
[----:B------:R-:W-:Y:S02]  /*13b0*/  ULEA.HI.X UR7, UR39, UR11, UR40, 0x2, UP0 ;  /* 0x0000000b27077291 */ /* 0x000fe400080f1428 */
[----:B------:R-:W-:-:S04]  /*13c0*/  IMAD.U32 R4, RZ, RZ, UR4 ;  /* 0x00000004ff047e24 */ /* 0x000fc8000f8e00ff */
[----:B------:R-:W-:-:S05]  /*13d0*/  IMAD.U32 R5, RZ, RZ, UR7 ;  /* 0x00000007ff057e24 */ /* 0x000fca000f8e00ff */
[----:B------:R-:W2:Y:S02]  /*13e0*/  LDG.E R4, desc[UR52][R4.64] ;  /* 0x0000003404047981 */ /* 0x000ea4000c1e1900 */
[----:B--2---:R-:W-:Y:S01]  /*13f0*/  R2UR UR4, R4 ;  /* 0x00000000040472ca */ /* 0x004fe200000e0000 */
[----:B------:R-:W-:-:S14]  /*1400*/  BRA `(.L_x_4913) ;  /* 0x0000000000347947 */ /* 0x000fdc0003800000 */
.L_x_4912:
        /* <DEDUP_REMOVED lines=13> */
.L_x_4913:
[----:B------:R-:W-:Y:S01]  /*14e0*/  ULDC UR7, c[0x0][0x448] ;  /* 0x0001120000077ab9 */ /* 0x000fe20000000800 */
[----:B------:R-:W-:Y:S02]  /*14f0*/  USHF.L.U32 UR42, UR6, 0x7, URZ ;  /* 0x00000007062a7899 */ /* 0x000fe4000800063f */
[----:B------:R-:W-:Y:S02]  /*1500*/  UISETP.NE.AND UP0, UPT, UR7, 0x1, UPT ;  /* 0x000000010700788c */ /* 0x000fe4000bf05270 */
[----:B------:R-:W-:Y:S02]  /*1510*/  UIADD3 UR8, UR42, 0x7f, URZ ;  /* 0x0000007f2a087890 */ /* 0x000fe4000fffe03f */
[----:B------:R-:W-:Y:S02]  /*1520*/  UIADD3 UR48, -UR48, UR4, URZ ;  /* 0x0000000430307290 */ /* 0x000fe4000fffe13f */
[----:B------:R-:W-:Y:S02]  /*1530*/  UP2UR UR50, UPR, URZ, 0x1 ;  /* 0x000000013f327883 */ /* 0x000fe40008000000 */
[----:B------:R-:W-:-:S03]  /*1540*/  UIADD3 UR4, UR48, 0x60, -UR49 ;  /* 0x0000006030047890 */ /* 0x000fc6000fffe831 */
[----:B------:R-:W-:Y:S01]  /*1550*/  @UP0 ULDC UR6, c[0x0][0x44c] ;  /* 0x0001130000060ab9 */ /* 0x000fe20000000800 */
[----:B------:R-:W-:Y:S01]  /*1560*/  @UP0 ULDC UR9, c[0x0][0x450] ;  /* 0x0001140000090ab9 */ /* 0x000fe20000000800 */
[----:B------:R-:W-:Y:S02]  /*1570*/  UIMAD.WIDE.U32 UR6, UR8, UR6, URZ ;  /* 0x00000006080672a5 */ /* 0x000fe4000f8e003f */
[----:B------:R-:W-:Y:S02]  /*1580*/  UIADD3 UR6, UR48, 0x5f, URZ ;  /* 0x0000005f30067890 */ /* 0x000fe4000fffe03f */
[----:B------:R-:W-:Y:S02]  /*1590*/  @UP0 USHF.R.U32.HI UR8, URZ, UR9, UR7 ;  /* 0x000000093f080299 */ /* 0x000fe40008011607 */
[----:B------:R-:W-:Y:S02]  /*15a0*/  UIMAD.WIDE UR6, UR6, 0x2aaaaaab, URZ ;  /* 0x2aaaaaab060678a5 */ /* 0x000fe4000f8e023f */
[----:B------:R-:W-:-:S02]  /*15b0*/  UIADD3 UR8, UR4, UR8, URZ ;  /* 0x0000000804087290 */ /* 0x000fc4000fffe03f */
[----:B------:R-:W-:Y:S02]  /*15c0*/  USHF.R.U32.HI UR4, URZ, 0x1f, UR7 ;  /* 0x0000001f3f047899 */ /* 0x000fe40008011607 */
[----:B------:R-:W-:Y:S02]  /*15d0*/  UIMAD.WIDE UR8, UR8, 0x2aaaaaab, URZ ;  /* 0x2aaaaaab080878a5 */ /* 0x000fe4000f8e023f */
[----:B------:R-:W-:Y:S02]  /*15e0*/  ULEA.HI.SX32 UR7, UR7, UR4, 0x1c ;  /* 0x0000000407077291 */ /* 0x000fe4000f8fe23f */
[----:B------:R-:W-:Y:S02]  /*15f0*/  USHF.R.U32.HI UR6, URZ, 0x1f, UR9 ;  /* 0x0000001f3f067899 */ /* 0x000fe40008011609 */
[----:B------:R-:W-:Y:S02]  /*1600*/  ULOP3.LUT UR4, UR5, 0xff000000, URZ, 0xc0, !UPT ;  /* 0xff00000005047892 */ /* 0x000fe4000f8ec03f */
[----:B------:R-:W-:-:S02]  /*1610*/  ULEA.HI.SX32 UR6, UR9, UR6, 0x1c ;  /* 0x0000000609067291 */ /* 0x000fc4000f8fe23f */
[----:B------:R-:W-:Y:S02]  /*1620*/  ULOP3.LUT UR5, UR5, 0xff0000, URZ, 0xc0, !UPT ;  /* 0x00ff000005057892 */ /* 0x000fe4000f8ec03f */
[----:B------:R-:W-:Y:S02]  /*1630*/  UISETP.LT.AND UP0, UPT, UR7, UR6, UPT ;  /* 0x000000060700728c */ /* 0x000fe4000bf01270 */
[----:B------:R-:W-:Y:S02]  /*1640*/  USHF.R.U32.HI UR4, URZ, 0x8, UR4 ;  /* 0x000000083f047899 */ /* 0x000fe40008011604 */
[----:B------:R-:W-:Y:S02]  /*1650*/  USEL UR9, UR7, UR6, UP0 ;  /* 0x0000000607097287 */ /* 0x000fe40008000000 */
[----:B------:R-:W-:Y:S02]  /*1660*/  ULEA.HI UR5, UR5, UR4, URZ, 0x10 ;  /* 0x0000000405057291 */ /* 0x000fe4000f8f803f */
[----:B------:R-:W-:-:S02]  /*1670*/  UISETP.GE.AND UP0, UPT, UR9, 0x1, UPT ;  /* 0x000000010900788c */ /* 0x000fc4000bf06270 */
[----:B------:R-:W-:Y:S01]  /*1680*/  ULOP3.LUT UR43, UR5, 0xff, URZ, 0xc0, !UPT ;  /* 0x000000ff052b7892 */ /* 0x000fe2000f8ec03f */
[----:B------:R-:W-:Y:S01]  /*1690*/  UMOV UR4, URZ ;  /* 0x0000003f00047c82 */ /* 0x000fe20008000000 */
[----:B------:R-:W-:Y:S02]  /*16a0*/  USHF.R.U32.HI UR44, URZ, 0x10, UR5 ;  /* 0x000000103f2c7899 */ /* 0x000fe40008011605 */
[----:B------:R-:W-:-:S13]  /*16b0*/  PLOP3.LUT P0, PT, PT, PT, UP0, 0x80, 0x0 ;  /* 0x000000000000781c */ /* 0x000fda0003f0f008 */
[----:B------:R-:W-:Y:S05]  /*16c0*/  @!P0 BRA `(.L_x_4914) ;  /* 0x0000000000908947 */ /* 0x000fea0003800000 */
        /* <DEDUP_REMOVED lines=36> */
.L_x_4914:
        /* <DEDUP_REMOVED lines=111> */
.L_x_4916:
        /* <DEDUP_REMOVED lines=13> */
.L_x_5061:
[----:B0-----:R-:W-:Y:S01]  /*20d0*/  IMAD.U32 R0, RZ, RZ, UR47 ;  /* 0x0000002fff007e24 */ /* 0x001fe2000f8e00ff */
[----:B------:R-:W-:Y:S05]  /*20e0*/  WARPSYNC.ALL ;  /* 0x0000000000007948 */ /* 0x000fea0003800000 */
[----:B------:R0:W-:Y:S01]  /*20f0*/  BAR.SYNC.DEFER_BLOCKING R8, 0x100 ;  /* 0x000400080000751d */ /* 0x0001e20000010000 */
[----:B------:R-:W-:-:S13]  /*2100*/  ISETP.NE.AND P0, PT, R0, 0x3, PT ;  /* 0x000000030000780c */ /* 0x000fda0003f05270 */
[----:B0-----:R-:W-:Y:S05]  /*2110*/  @!P0 BRA `(.L_x_4918) ;  /* 0x0000000000048947 */ /* 0x001fea0003800000 */
[----:B------:R-:W-:Y:S01]  /*2120*/  BPT.TRAP 0x1 ;  /* 0x000000040000795c */ /* 0x000fe20000300000 */
.L_x_4918:
[----:B------:R-:W-:Y:S01]  /*2130*/  R2UR UR22, R7 ;  /* 0x00000000071672ca */ /* 0x000fe200000e0000 */
[----:B------:R-:W-:-:S05]  /*2140*/  IMAD.U32 R9, RZ, RZ, UR36 ;  /* 0x00000024ff097e24 */ /* 0x000fca000f8e00ff */
[----:B------:R-:W-:-:S07]  /*2150*/  SHF.L.U32 R9, R9, 0x1f, RZ ;  /* 0x0000001f09097819 */ /* 0x000fce00000006ff */
[----:B------:R-:W-:-:S09]  /*2160*/  ULEA UR22, UR37, UR22, 0x3 ;  /* 0x0000001625167291 */ /* 0x000fd2000f8e183f */
[----:B------:R0:W1:Y:S01]  /*2170*/  SYNCS.PHASECHK.TRANS64.TRYWAIT P1, [UR22+0x22830], R9 ;  /* 0x02283009ff0075a7 */ /* 0x0000620008020156 */
[----:B------:R-:W-:Y:S05]  /*2180*/  @!P0 BRA `(.L_x_4919) ;  /* 0x0000000000048947 */ /* 0x000fea0003800000 */
[----:B------:R-:W-:Y:S01]  /*2190*/  BPT.TRAP 0x1 ;  /* 0x000000040000795c */ /* 0x000fe20000300000 */
.L_x_4919:
[----:B-1----:R-:W-:Y:S05]  /*21a0*/  @P1 BRA `(.L_x_4920) ;  /* 0x0000000000081947 */ /* 0x002fea0003800000 */
[----:B------:R-:W1:Y:S02]  /*21b0*/  SYNCS.PHASECHK.TRANS64.TRYWAIT P1, [UR22+0x22830], R9 ;  /* 0x02283009ff0075a7 */ /* 0x000e640008020156 */
[----:B-1----:R-:W-:Y:S05]  /*21c0*/  @!P1 BRA `(.L_x_4921) ;  /* 0x0000012400609947 */ /* 0x002fea0003800000 */
.L_x_4920:
        /* <DEDUP_REMOVED lines=39> */
.L_x_4922:
[----:B------:R-:W-:Y:S01]  /*2440*/  UISETP.NE.AND UP0, UPT, UR50, URZ, UPT ;  /* 0x0000003f3200728c */ /* 0x000fe2000bf05270 */
[----:B------:R-:W-:Y:S01]  /*2450*/  ULDC UR7, c[0x0][0x9d8] ;  /* 0x0002760000077ab9 */ /* 0x000fe20000000800 */
[----:B------:R-:W-:Y:S01]  /*2460*/  ULDC UR10, c[0x0][0x988] ;  /* 0x00026200000a7ab9 */ /* 0x000fe20000000800 */
[----:B------:R-:W-:Y:S01]  /*2470*/  FMUL.FTZ R3, R27, UR7 ;  /* 0x000000071b037c20 */ /* 0x000fe20008410000 */
[----:B------:R-:W-:Y:S02]  /*2480*/  FMUL.FTZ R4, R30, UR7 ;  /* 0x000000071e047c20 */ /* 0x000fe40008410000 */
[----:B------:R-:W-:Y:S01]  /*2490*/  PLOP3.LUT P1, PT, PT, PT, UP0, 0x80, 0x0 ;  /* 0x000000000000781c */ /* 0x000fe20003f2f008 */
[----:B------:R-:W-:Y:S01]  /*24a0*/  FMUL.FTZ R39, R39, UR7 ;  /* 0x0000000727277c20 */ /* 0x000fe20008410000 */
[----:B------:R2:W-:Y:S01]  /*24b0*/  MUFU.TANH R10, R3 ;  /* 0x00000003000a7308 */ /* 0x0005e20000002400 */
[----:B------:R-:W-:Y:S01]  /*24c0*/  PLOP3.LUT P2, PT, PT, PT, UP0, 0x80, 0x0 ;  /* 0x000000000000781c */ /* 0x000fe20003f4f008 */
[----:B------:R-:W-:Y:S01]  /*24d0*/  FMUL.FTZ R26, R26, UR7 ;  /* 0x000000071a1a7c20 */ /* 0x000fe20008410000 */
[----:B------:R-:W-:Y:S01]  /*24e0*/  @UP0 ULDC UR6, c[0x0][0x44c] ;  /* 0x0001130000060ab9 */ /* 0x000fe20000000800 */
[----:B------:R-:W-:Y:S01]  /*24f0*/  FMUL.FTZ R5, R31, UR7 ;  /* 0x000000071f057c20 */ /* 0x000fe20008410000 */
[----:B------:R-:W-:Y:S01]  /*2500*/  FMUL.FTZ R35, R35, UR7 ;  /* 0x0000000723237c20 */ /* 0x000fe20008410000 */
[----:B------:R-:W-:Y:S01]  /*2510*/  FMUL.FTZ R38, R38, UR7 ;  /* 0x0000000726267c20 */ /* 0x000fe20008410000 */
[----:B------:R-:W-:Y:S01]  /*2520*/  FMUL.FTZ R50, R50, UR7 ;  /* 0x0000000732327c20 */ /* 0x000fe20008410000 */
[----:B------:R-:W-:Y:S01]  /*2530*/  MUFU.TANH R11, R4 ;  /* 0x00000004000b7308 */ /* 0x000fe20000002400 */
[----:B--2---:R-:W-:Y:S01]  /*2540*/  FMUL.FTZ R3, R34, UR7 ;  /* 0x0000000722037c20 */ /* 0x004fe20008410000 */
[----:B------:R-:W-:Y:S01]  /*2550*/  FMUL.FTZ R46, R46, UR7 ;  /* 0x000000072e2e7c20 */ /* 0x000fe20008410000 */
[----:B------:R-:W-:Y:S01]  /*2560*/  FMUL.FTZ R42, R42, UR7 ;  /* 0x000000072a2a7c20 */ /* 0x000fe20008410000 */
[----:B------:R-:W-:Y:S01]  /*2570*/  FMUL.FTZ R31, R32, UR7 ;  /* 0x00000007201f7c20 */ /* 0x000fe20008410000 */
[----:B------:R-:W-:Y:S01]  /*2580*/  FMUL.FTZ R43, R43, UR7 ;  /* 0x000000072b2b7c20 */ /* 0x000fe20008410000 */
[----:B------:R-:W-:Y:S01]  /*2590*/  FMUL.FTZ R27, R28, UR7 ;  /* 0x000000071c1b7c20 */ /* 0x000fe20008410000 */
[----:B------:R-:W-:Y:S01]  /*25a0*/  FMUL.FTZ R30, R33, UR7 ;  /* 0x00000007211e7c20 */ /* 0x000fe20008410000 */
[----:B------:R2:W-:Y:S01]  /*25b0*/  MUFU.TANH R13, R3 ;  /* 0x00000003000d7308 */ /* 0x0005e20000002400 */
[----:B------:R-:W-:Y:S01]  /*25c0*/  FMUL.FTZ R28, R29, UR7 ;  /* 0x000000071d1c7c20 */ /* 0x000fe20008410000 */
[----:B------:R-:W-:Y:S01]  /*25d0*/  FMUL.FTZ R33, R37, UR7 ;  /* 0x0000000725217c20 */ /* 0x000fe20008410000 */
[----:B------:R-:W-:Y:S01]  /*25e0*/  FMUL.FTZ R37, R40, UR7 ;  /* 0x0000000728257c20 */ /* 0x000fe20008410000 */
[----:B------:R-:W-:Y:S01]  /*25f0*/  FMUL.FTZ R47, R47, UR7 ;  /* 0x000000072f2f7c20 */ /* 0x000fe20008410000 */
[----:B------:R-:W-:Y:S01]  /*2600*/  FMUL.FTZ R51, R51, UR7 ;  /* 0x0000000733337c20 */ /* 0x000fe20008410000 */
[----:B------:R-:W-:Y:S01]  /*2610*/  FMUL.FTZ R55, R55, UR7 ;  /* 0x0000000737377c20 */ /* 0x000fe20008410000 */
[----:B------:R-:W-:Y:S01]  /*2620*/  FMUL.FTZ R58, R58, UR7 ;  /* 0x000000073a3a7c20 */ /* 0x000fe20008410000 */
[----:B------:R3:W-:Y:S01]  /*2630*/  MUFU.TANH R14, R39 ;  /* 0x00000027000e7308 */ /* 0x0007e20000002400 */
[----:B--2---:R-:W-:-:S02]  /*2640*/  VIADD R3, R16, UR42 ;  /* 0x0000002a10037c36 */ /* 0x004fc40008000000 */
[----:B------:R-:W-:Y:S01]  /*2650*/  FMUL.FTZ R59, R59, UR7 ;  /* 0x000000073b3b7c20 */ /* 0x000fe20008410000 */
[----:B------:R-:W-:Y:S01]  /*2660*/  FMUL.FTZ R62, R62, UR7 ;  /* 0x000000073e3e7c20 */ /* 0x000fe20008410000 */
[----:B------:R-:W-:Y:S01]  /*2670*/  FMUL.FTZ R63, R63, UR7 ;  /* 0x000000073f3f7c20 */ /* 0x000fe20008410000 */
[----:B------:R-:W-:Y:S01]  /*2680*/  @P1 IMAD.HI.U32 R4, R3, UR6, RZ ;  /* 0x0000000603041c27 */ /* 0x000fe2000f8e00ff */
[----:B------:R-:W-:-:S03]  /*2690*/  @UP0 ULDC UR6, c[0x0][0x450] ;  /* 0x0001140000060ab9 */ /* 0x000fc60000000800 */
[----:B------:R-:W-:Y:S01]  /*26a0*/  FMUL.FTZ R66, R66, UR7 ;  /* 0x0000000742427c20 */ /* 0x000fe20008410000 */
[----:B------:R2:W4:Y:S01]  /*26b0*/  MUFU.TANH R76, R26 ;  /* 0x0000001a004c7308 */ /* 0x0005220000002400 */
[----:B------:R-:W-:Y:S01]  /*26c0*/  IMAD.MOV.U32 R6, RZ, RZ, R3 ;  /* 0x000000ffff067224 */ /* 0x000fe200078e0003 */
[----:B------:R-:W-:Y:S01]  /*26d0*/  @P2 SHF.R.U32.HI R6, RZ, UR6, R4 ;  /* 0x00000006ff062c19 */ /* 0x000fe20008011604 */
[----:B------:R-:W-:Y:S01]  /*26e0*/  UIMAD UR6, UR51, -0x60, UR48 ;  /* 0xffffffa0330678a4 */ /* 0x000fe2000f8e0230 */
[----:B------:R-:W-:Y:S01]  /*26f0*/  FMUL.FTZ R73, R25, UR7 ;  /* 0x0000000719497c20 */ /* 0x000fe20008410000 */
[----:B------:R-:W-:Y:S01]  /*2700*/  FMUL.FTZ R67, R67, UR7 ;  /* 0x0000000743437c20 */ /* 0x000fe20008410000 */
[----:B------:R-:W-:Y:S01]  /*2710*/  FMUL.FTZ R70, R70, UR7 ;  /* 0x0000000746467c20 */ /* 0x000fe20008410000 */
[----:B------:R-:W2:Y:S01]  /*2720*/  SHFL.IDX PT, R4, R6, 0x1, 0x1c1f ;  /* 0x003c1f0006047f89 */ /* 0x000ea200000e0000 */
[----:B------:R-:W5:Y:S01]  /*2730*/  MUFU.TANH R12, R5 ;  /* 0x00000005000c7308 */ /* 0x000f620000002400 */
[----:B---3--:R-:W-:-:S02]  /*2740*/  IMAD.U32 R39, RZ, RZ, UR6 ;  /* 0x00000006ff277e24 */ /* 0x008fc4000f8e00ff */
[----:B------:R-:W-:Y:S01]  /*2750*/  FMUL.FTZ R72, R24, UR7 ;  /* 0x0000000718487c20 */ /* 0x000fe20008410000 */
[----:B------:R-:W-:Y:S01]  /*2760*/  FMUL.FTZ R71, R71, UR7 ;  /* 0x0000000747477c20 */ /* 0x000fe20008410000 */
[----:B------:R-:W-:Y:S01]  /*2770*/  FMUL.FTZ R34, R36, UR7 ;  /* 0x0000000724227c20 */ /* 0x000fe20008410000 */
[----:B------:R-:W-:Y:S01]  /*2780*/  FMUL.FTZ R36, R41, UR7 ;  /* 0x0000000729247c20 */ /* 0x000fe20008410000 */
[C-C-:B------:R-:W-:Y:S01]  /*2790*/  IADD3 R3, -R2.reuse, 0x61, R39.reuse ;  /* 0x0000006102037810 */ /* 0x140fe20007ffe127 */
[----:B------:R-:W3:Y:S01]  /*27a0*/  SHFL.IDX PT, R6, R6, RZ, 0x1c1f ;  /* 0x001c1fff06067589 */ /* 0x000ee200000e0000 */
[----:B------:R-:W-:Y:S01]  /*27b0*/  IADD3 R39, -R2, 0x60, R39 ;  /* 0x0000006002277810 */ /* 0x000fe20007ffe127 */
[----:B------:R-:W0:Y:S01]  /*27c0*/  MUFU.TANH R35, R35 ;  /* 0x0000002300237308 */ /* 0x000e220000002400 */
[----:B------:R-:W-:Y:S01]  /*27d0*/  FMUL.FTZ R44, R44, UR7 ;  /* 0x000000072c2c7c20 */ /* 0x000fe20008410000 */
[----:B------:R-:W-:Y:S02]  /*27e0*/  VIADD R74, R3, -UR49 ;  /* 0x80000031034a7c36 */ /* 0x000fe40008000000 */
        /* <DEDUP_REMOVED lines=11> */
[----:B--2---:R-:W-:Y:S01]  /*28a0*/  VIADDMNMX R26, R4, R74, R39, PT ;  /* 0x0000004a041a7246 */ /* 0x004fe20003800127 */
[----:B------:R-:W-:Y:S01]  /*28b0*/  FMUL.FTZ R64, R64, UR7 ;  /* 0x0000000740407c20 */ /* 0x000fe20008410000 */
[----:B------:R2:W-:Y:S01]  /*28c0*/  MUFU.TANH R20, R50 ;  /* 0x0000003200147308 */ /* 0x0005e20000002400 */
[----:B------:R-:W-:Y:S01]  /*28d0*/  FMUL.FTZ R65, R65, UR7 ;  /* 0x0000000741417c20 */ /* 0x000fe20008410000 */
[----:B------:R-:W-:Y:S01]  /*28e0*/  ISETP.GT.AND P1, PT, R26, RZ, PT ;  /* 0x000000ff1a00720c */ /* 0x000fe20003f24270 */
[----:B------:R-:W-:Y:S01]  /*28f0*/  FMUL.FTZ R68, R68, UR7 ;  /* 0x0000000744447c20 */ /* 0x000fe20008410000 */
[C---:B------:R-:W-:Y:S01]  /*2900*/  ISETP.GT.AND P2, PT, R26.reuse, 0x1, PT ;  /* 0x000000011a00780c */ /* 0x040fe20003f44270 */
[----:B------:R-:W-:Y:S01]  /*2910*/  FMUL.FTZ R69, R69, UR7 ;  /* 0x0000000745457c20 */ /* 0x000fe20008410000 */
[----:B------:R-:W-:Y:S01]  /*2920*/  ISETP.GT.AND P3, PT, R26, 0x8, PT ;  /* 0x000000081a00780c */ /* 0x000fe20003f64270 */
[----:B------:R-:W0:Y:S01]  /*2930*/  S2UR UR7, SR_CgaCtaId ;  /* 0x00000000000779c3 */ /* 0x000e220000008800 */
[----:B----4-:R-:W-:Y:S01]  /*2940*/  FSEL R76, R76, -INF , P1 ;  /* 0xff8000004c4c7808 */ /* 0x010fe20000800000 */
[----:B------:R5:W-:Y:S01]  /*2950*/  MUFU.TANH R15, R46 ;  /* 0x0000002e000f7308 */ /* 0x000be20000002400 */
[----:B------:R-:W-:Y:S01]  /*2960*/  FSEL R54, R10, -INF , P2 ;  /* 0xff8000000a367808 */ /* 0x000fe20001000000 */
[----:B------:R-:W-:Y:S01]  /*2970*/  UIADD3 UR6, UR22, 0x22840, URZ ;  /* 0x0002284016067890 */ /* 0x000fe2000fffe03f */
[----:B------:R-:W-:-:S02]  /*2980*/  ISETP.GT.AND P1, PT, R26, 0x9, PT ;  /* 0x000000091a00780c */ /* 0x000fc40003f24270 */
[----:B--2---:R-:W-:Y:S02]  /*2990*/  FSEL R50, R11, -INF , P3 ;  /* 0xff8000000b327808 */ /* 0x004fe40001800000 */
[----:B------:R-:W-:Y:S01]  /*29a0*/  FMNMX.FTZ R5, R76, R54, !PT ;  /* 0x000000364c057209 */ /* 0x000fe20007810000 */
[----:B------:R2:W4:Y:S01]  /*29b0*/  MUFU.TANH R32, R42 ;  /* 0x0000002a00207308 */ /* 0x0005220000002400 */
[----:B------:R-:W-:Y:S02]  /*29c0*/  ISETP.GT.AND P2, PT, R26, 0x10, PT ;  /* 0x000000101a00780c */ /* 0x000fe40003f44270 */
[----:B-----5:R-:W-:Y:S02]  /*29d0*/  FSEL R46, R12, -INF , P1 ;  /* 0xff8000000c2e7808 */ /* 0x020fe40000800000 */
[----:B------:R-:W-:Y:S02]  /*29e0*/  FMNMX.FTZ R5, R50, R5, !PT ;  /* 0x0000000532057209 */ /* 0x000fe40007810000 */
[----:B------:R-:W-:Y:S01]  /*29f0*/  ISETP.GT.AND P1, PT, R26, 0x11, PT ;  /* 0x000000111a00780c */ /* 0x000fe20003f24270 */
[----:B------:R-:W5:Y:S01]  /*2a00*/  MUFU.TANH R29, R43 ;  /* 0x0000002b001d7308 */ /* 0x000f620000002400 */
[----:B--2---:R-:W-:-:S02]  /*2a10*/  FSEL R42, R13, -INF , P2 ;  /* 0xff8000000d2a7808 */ /* 0x004fc40001000000 */
[----:B------:R-:W-:Y:S02]  /*2a20*/  FMNMX.FTZ R5, R46, R5, !PT ;  /* 0x000000052e057209 */ /* 0x000fe40007810000 */
[----:B------:R-:W-:Y:S01]  /*2a30*/  ISETP.GT.AND P2, PT, R26, 0x18, PT ;  /* 0x000000181a00780c */ /* 0x000fe20003f44270 */
[----:B0-----:R-:W-:Y:S01]  /*2a40*/  UPRMT UR6, UR7, 0x654, UR6 ;  /* 0x0000065407067896 */ /* 0x001fe20008000006 */
[----:B------:R-:W-:Y:S01]  /*2a50*/  FSEL R40, R35, -INF , P1 ;  /* 0xff80000023287808 */ /* 0x000fe20000800000 */
[----:B------:R-:W0:Y:S01]  /*2a60*/  MUFU.TANH R47, R47 ;  /* 0x0000002f002f7308 */ /* 0x000e220000002400 */
[----:B------:R-:W-:Y:S02]  /*2a70*/  FMNMX.FTZ R5, R42, R5, !PT ;  /* 0x000000052a057209 */ /* 0x000fe40007810000 */
[----:B------:R-:W-:Y:S02]  /*2a80*/  ISETP.GT.AND P1, PT, R26, 0x19, PT ;  /* 0x000000191a00780c */ /* 0x000fe40003f24270 */
[----:B-1----:R-:W-:-:S02]  /*2a90*/  FSEL R38, R38, -INF , P2 ;  /* 0xff80000026267808 */ /* 0x002fc40001000000 */
[----:B------:R-:W-:Y:S01]  /*2aa0*/  FMNMX.FTZ R5, R40, R5, !PT ;  /* 0x0000000528057209 */ /* 0x000fe20007810000 */
[----:B------:R1:W-:Y:S01]  /*2ab0*/  MUFU.TANH R21, R3 ;  /* 0x0000000300157308 */ /* 0x0003e20000002400 */
[----:B------:R-:W-:Y:S01]  /*2ac0*/  ISETP.GT.AND P2, PT, R26, 0x20, PT ;  /* 0x000000201a00780c */ /* 0x000fe20003f44270 */
[----:B------:R-:W-:Y:S01]  /*2ad0*/  SYNCS.ARRIVE.TRANS64.RED.A1T0 RZ, [UR6], RZ ;  /* 0x000000ffffff79a7 */ /* 0x000fe20008100406 */
[----:B------:R-:W-:Y:S02]  /*2ae0*/  FSEL R35, R14, -INF , P1 ;  /* 0xff8000000e237808 */ /* 0x000fe40000800000 */
[----:B------:R-:W-:Y:S02]  /*2af0*/  FMNMX.FTZ R4, R38, R5, !PT ;  /* 0x0000000526047209 */ /* 0x000fe40007810000 */
[----:B------:R-:W-:Y:S01]  /*2b00*/  ISETP.GT.AND P1, PT, R26, 0x21, PT ;  /* 0x000000211a00780c */ /* 0x000fe20003f24270 */
[----:B------:R-:W2:Y:S01]  /*2b10*/  MUFU.TANH R51, R51 ;  /* 0x0000003300337308 */ /* 0x000ea20000002400 */
[----:B----4-:R-:W-:-:S02]  /*2b20*/  FSEL R32, R32, -INF , P2 ;  /* 0xff80000020207808 */ /* 0x010fc40001000000 */
[----:B-1----:R-:W-:Y:S02]  /*2b30*/  FMNMX.FTZ R3, R35, R4, !PT ;  /* 0x0000000423037209 */ /* 0x002fe40007810000 */
[----:B------:R-:W-:Y:S02]  /*2b40*/  ISETP.GT.AND P2, PT, R26, 0x28, PT ;  /* 0x000000281a00780c */ /* 0x000fe40003f44270 */
[----:B-----5:R-:W-:Y:S01]  /*2b50*/  FSEL R29, R29, -INF , P1 ;  /* 0xff8000001d1d7808 */ /* 0x020fe20000800000 */
[----:B------:R-:W1:Y:S01]  /*2b60*/  MUFU.TANH R55, R55 ;  /* 0x0000003700377308 */ /* 0x000e620000002400 */
[----:B------:R-:W-:Y:S02]  /*2b70*/  FMNMX.FTZ R10, R32, R3, !PT ;  /* 0x00000003200a7209 */ /* 0x000fe40007810000 */
[----:B------:R-:W-:Y:S02]  /*2b80*/  ISETP.GT.AND P1, PT, R26, 0x29, PT ;  /* 0x000000291a00780c */ /* 0x000fe40003f24270 */
[----:B------:R-:W-:-:S02]  /*2b90*/  FSEL R4, R15, -INF , P2 ;  /* 0xff8000000f047808 */ /* 0x000fc40001000000 */
[----:B------:R-:W-:Y:S01]  /*2ba0*/  FMNMX.FTZ R3, R29, R10, !PT ;  /* 0x0000000a1d037209 */ /* 0x000fe20007810000 */
[----:B------:R-:W4:Y:S01]  /*2bb0*/  MUFU.TANH R13, R58 ;  /* 0x0000003a000d7308 */ /* 0x000f220000002400 */
[----:B------:R-:W-:Y:S02]  /*2bc0*/  ISETP.GT.AND P2, PT, R26, 0x30, PT ;  /* 0x000000301a00780c */ /* 0x000fe40003f44270 */
[----:B0-----:R-:W-:Y:S02]  /*2bd0*/  FSEL R5, R47, -INF , P1 ;  /* 0xff8000002f057808 */ /* 0x001fe40000800000 */
[----:B------:R-:W-:Y:S02]  /*2be0*/  FMNMX.FTZ R12, R4, R3, !PT ;  /* 0x00000003040c7209 */ /* 0x000fe40007810000 */
[----:B------:R-:W-:Y:S01]  /*2bf0*/  ISETP.GT.AND P1, PT, R26, 0x31, PT ;  /* 0x000000311a00780c */ /* 0x000fe20003f24270 */
[----:B------:R-:W0:Y:S01]  /*2c00*/  MUFU.TANH R59, R59 ;  /* 0x0000003b003b7308 */ /* 0x000e220000002400 */
[----:B------:R-:W-:-:S02]  /*2c10*/  FSEL R10, R20, -INF , P2 ;  /* 0xff800000140a7808 */ /* 0x000fc40001000000 */
[----:B------:R-:W-:Y:S02]  /*2c20*/  FMNMX.FTZ R3, R5, R12, !PT ;  /* 0x0000000c05037209 */ /* 0x000fe40007810000 */
[----:B------:R-:W-:Y:S02]  /*2c30*/  ISETP.GT.AND P2, PT, R26, 0x38, PT ;  /* 0x000000381a00780c */ /* 0x000fe40003f44270 */
[----:B--2---:R-:W-:Y:S01]  /*2c40*/  FSEL R11, R51, -INF , P1 ;  /* 0xff800000330b7808 */ /* 0x004fe20000800000 */
[----:B------:R-:W2:Y:S01]  /*2c50*/  MUFU.TANH R62, R62 ;  /* 0x0000003e003e7308 */ /* 0x000ea20000002400 */
[----:B------:R-:W-:Y:S02]  /*2c60*/  FMNMX.FTZ R14, R10, R3, !PT ;  /* 0x000000030a0e7209 */ /* 0x000fe40007810000 */
[----:B------:R-:W-:Y:S02]  /*2c70*/  ISETP.GT.AND P1, PT, R26, 0x39, PT ;  /* 0x000000391a00780c */ /* 0x000fe40003f24270 */
[----:B------:R-:W-:-:S02]  /*2c80*/  FSEL R12, R21, -INF , P2 ;  /* 0xff800000150c7808 */ /* 0x000fc40001000000 */
[----:B------:R-:W-:Y:S01]  /*2c90*/  FMNMX.FTZ R3, R11, R14, !PT ;  /* 0x0000000e0b037209 */ /* 0x000fe20007810000 */
[----:B------:R-:W5:Y:S01]  /*2ca0*/  MUFU.TANH R25, R63 ;  /* 0x0000003f00197308 */ /* 0x000f620000002400 */
[----:B------:R-:W-:Y:S02]  /*2cb0*/  ISETP.GT.AND P2, PT, R26, 0x40, PT ;  /* 0x000000401a00780c */ /* 0x000fe40003f44270 */
[----:B-1----:R-:W-:Y:S02]  /*2cc0*/  FSEL R14, R55, -INF , P1 ;  /* 0xff800000370e7808 */ /* 0x002fe40000800000 */
[----:B------:R-:W-:Y:S02]  /*2cd0*/  FMNMX.FTZ R3, R12, R3, !PT ;  /* 0x000000030c037209 */ /* 0x000fe40007810000 */
[----:B------:R-:W-:Y:S01]  /*2ce0*/  ISETP.GT.AND P1, PT, R26, 0x41, PT ;  /* 0x000000411a00780c */ /* 0x000fe20003f24270 */
[----:B------:R-:W1:Y:S01]  /*2cf0*/  MUFU.TANH R66, R66 ;  /* 0x0000004200427308 */ /* 0x000e620000002400 */
[----:B----4-:R-:W-:-:S02]  /*2d00*/  FSEL R13, R13, -INF , P2 ;  /* 0xff8000000d0d7808 */ /* 0x010fc40001000000 */
[----:B------:R-:W-:Y:S02]  /*2d10*/  FMNMX.FTZ R20, R14, R3, !PT ;  /* 0x000000030e147209 */ /* 0x000fe40007810000 */
[C---:B------:R-:W-:Y:S02]  /*2d20*/  ISETP.GT.AND P2, PT, R26.reuse, 0x48, PT ;  /* 0x000000481a00780c */ /* 0x040fe40003f44270 */
[----:B0-----:R-:W-:Y:S01]  /*2d30*/  FSEL R15, R59, -INF , P1 ;  /* 0xff8000003b0f7808 */ /* 0x001fe20000800000 */
[----:B------:R-:W0:Y:S01]  /*2d40*/  MUFU.TANH R67, R67 ;  /* 0x0000004300437308 */ /* 0x000e220000002400 */
[----:B------:R-:W-:Y:S02]  /*2d50*/  FMNMX.FTZ R24, R13, R20, !PT ;  /* 0x000000140d187209 */ /* 0x000fe40007810000 */
[----:B------:R-:W-:Y:S02]  /*2d60*/  ISETP.GT.AND P1, PT, R26, 0x49, PT ;  /* 0x000000491a00780c */ /* 0x000fe40003f24270 */
[----:B--2---:R-:W-:-:S02]  /*2d70*/  FSEL R20, R62, -INF , P2 ;  /* 0xff8000003e147808 */ /* 0x004fc40001000000 */
[----:B------:R-:W-:Y:S01]  /*2d80*/  FMNMX.FTZ R3, R15, R24, !PT ;  /* 0x000000180f037209 */ /* 0x000fe20007810000 */
[----:B------:R-:W2:Y:S01]  /*2d90*/  MUFU.TANH R70, R70 ;  /* 0x0000004600467308 */ /* 0x000ea20000002400 */
[----:B------:R-:W-:Y:S02]  /*2da0*/  ISETP.GT.AND P2, PT, R26, 0x50, PT ;  /* 0x000000501a00780c */ /* 0x000fe40003f44270 */
[----:B-----5:R-:W-:Y:S02]  /*2db0*/  FSEL R25, R25, -INF , P1 ;  /* 0xff80000019197808 */ /* 0x020fe40000800000 */
[----:B------:R-:W-:Y:S02]  /*2dc0*/  FMNMX.FTZ R24, R20, R3, !PT ;  /* 0x0000000314187209 */ /* 0x000fe40007810000 */
[----:B------:R-:W-:Y:S01]  /*2dd0*/  ISETP.GT.AND P1, PT, R26, 0x51, PT ;  /* 0x000000511a00780c */ /* 0x000fe20003f24270 */
[----:B------:R-:W4:Y:S01]  /*2de0*/  MUFU.TANH R71, R71 ;  /* 0x0000004700477308 */ /* 0x000f220000002400 */
[----:B-1----:R-:W-:-:S02]  /*2df0*/  FSEL R21, R66, -INF , P2 ;  /* 0xff80000042157808 */ /* 0x002fc40001000000 */
[----:B------:R-:W-:Y:S02]  /*2e00*/  FMNMX.FTZ R58, R25, R24, !PT ;  /* 0x00000018193a7209 */ /* 0x000fe40007810000 */
[C---:B------:R-:W-:Y:S02]  /*2e10*/  ISETP.GT.AND P2, PT, R26.reuse, 0x58, PT ;  /* 0x000000581a00780c */ /* 0x040fe40003f44270 */
[----:B0-----:R-:W-:Y:S01]  /*2e20*/  FSEL R24, R67, -INF , P1 ;  /* 0xff80000043187808 */ /* 0x001fe20000800000 */
[----:B------:R-:W-:Y:S01]  /*2e30*/  MUFU.TANH R51, R44 ;  /* 0x0000002c00337308 */ /* 0x000fe20000002400 */
[----:B------:R-:W-:Y:S02]  /*2e40*/  FMNMX.FTZ R3, R21, R58, !PT ;  /* 0x0000003a15037209 */ /* 0x000fe40007810000 */
[----:B------:R-:W-:Y:S02]  /*2e50*/  ISETP.GT.AND P1, PT, R26, 0x59, PT ;  /* 0x000000591a00780c */ /* 0x000fe40003f24270 */
[----:B--2---:R-:W-:-:S02]  /*2e60*/  FSEL R26, R70, -INF , P2 ;  /* 0xff800000461a7808 */ /* 0x004fc40001000000 */
[----:B------:R-:W-:Y:S01]  /*2e70*/  FMNMX.FTZ R41, R24, R3, !PT ;  /* 0x0000000318297209 */ /* 0x000fe20007810000 */
[----:B------:R-:W0:Y:S01]  /*2e80*/  MUFU.TANH R72, R72 ;  /* 0x0000004800487308 */ /* 0x000e220000002400 */
[----:B----4-:R-:W-:Y:S02]  /*2e90*/  FSEL R3, R71, -INF , P1 ;  /* 0xff80000047037808 */ /* 0x010fe40000800000 */
[----:B------:R-:W-:Y:S02]  /*2ea0*/  FMNMX.FTZ R58, R26, R41, !PT ;  /* 0x000000291a3a7209 */ /* 0x000fe40007810000 */
[----:B---3--:R-:W-:Y:S02]  /*2eb0*/  VIADDMNMX R39, R6, R74, R39, PT ;  /* 0x0000004a06277246 */ /* 0x008fe40003800127 */
[----:B------:R-:W-:Y:S01]  /*2ec0*/  FMNMX.FTZ R58, R3, R58, !PT ;  /* 0x0000003a033a7209 */ /* 0x000fe20007810000 */
[----:B------:R-:W1:Y:S01]  /*2ed0*/  MUFU.TANH R73, R73 ;  /* 0x0000004900497308 */ /* 0x000e620000002400 */
[----:B------:R-:W-:-:S02]  /*2ee0*/  ISETP.GT.AND P1, PT, R39, RZ, PT ;  /* 0x000000ff2700720c */ /* 0x000fc40003f24270 */
[C---:B------:R-:W-:Y:S01]  /*2ef0*/  ISETP.GT.AND P2, PT, R39.reuse, 0x1, PT ;  /* 0x000000012700780c */ /* 0x040fe20003f44270 */
[----:B------:R-:W2:Y:S01]  /*2f00*/  SHFL.BFLY PT, R41, R58, 0x2, 0x1f ;  /* 0x0c401f003a297f89 */ /* 0x000ea200000e0000 */
[----:B------:R-:W-:-:S03]  /*2f10*/  ISETP.GT.AND P3, PT, R39, 0x8, PT ;  /* 0x000000082700780c */ /* 0x000fc60003f64270 */
[----:B------:R-:W-:Y:S01]  /*2f20*/  MUFU.TANH R27, R27 ;  /* 0x0000001b001b7308 */ /* 0x000fe20000002400 */
[----:B0-----:R-:W-:Y:S02]  /*2f30*/  FSEL R72, R72, -INF , P1 ;  /* 0xff80000048487808 */ /* 0x001fe40000800000 */
[----:B------:R-:W-:-:S05]  /*2f40*/  ISETP.GT.AND P1, PT, R39, 0x9, PT ;  /* 0x000000092700780c */ /* 0x000fca0003f24270 */
[----:B------:R-:W0:Y:S01]  /*2f50*/  MUFU.TANH R28, R28 ;  /* 0x0000001c001c7308 */ /* 0x000e220000002400 */
[----:B-1----:R-:W-:Y:S02]  /*2f60*/  FSEL R73, R73, -INF , P2 ;  /* 0xff80000049497808 */ /* 0x002fe40001000000 */
[----:B------:R-:W-:-:S05]  /*2f70*/  ISETP.GT.AND P2, PT, R39, 0x10, PT ;  /* 0x000000102700780c */ /* 0x000fca0003f44270 */
[----:B------:R-:W1:Y:S01]  /*2f80*/  MUFU.TANH R31, R31 ;  /* 0x0000001f001f7308 */ /* 0x000e620000002400 */
[----:B--2---:R-:W-:-:S07]  /*2f90*/  FMNMX.FTZ R41, R58, R41, !PT ;  /* 0x000000293a297209 */ /* 0x004fce0007810000 */
[----:B------:R-:W2:Y:S01]  /*2fa0*/  MUFU.TANH R30, R30 ;  /* 0x0000001e001e7308 */ /* 0x000ea20000002400 */
[----:B------:R-:W3:Y:S01]  /*2fb0*/  SHFL.BFLY PT, R44, R41, 0x1, 0x1f ;  /* 0x0c201f00292c7f89 */ /* 0x000ee200000e0000 */
[----:B0-----:R-:W-:Y:S02]  /*2fc0*/  FSEL R43, R28, -INF , P1 ;  /* 0xff8000001c2b7808 */ /* 0x001fe40000800000 */
[----:B------:R-:W-:-:S04]  /*2fd0*/  ISETP.GT.AND P1, PT, R39, 0x11, PT ;  /* 0x000000112700780c */ /* 0x000fc80003f24270 */
[----:B------:R-:W0:Y:S01]  /*2fe0*/  MUFU.TANH R34, R34 ;  /* 0x0000002200227308 */ /* 0x000e220000002400 */
[----:B-1----:R-:W-:-:S07]  /*2ff0*/  FSEL R31, R31, -INF , P2 ;  /* 0xff8000001f1f7808 */ /* 0x002fce0001000000 */
[----:B------:R-:W1:Y:S08]  /*3000*/  MUFU.TANH R33, R33 ;  /* 0x0000002100217308 */ /* 0x000e700000002400 */
[----:B------:R-:W4:Y:S01]  /*3010*/  MUFU.TANH R37, R37 ;  /* 0x0000002500257308 */ /* 0x000f220000002400 */
[----:B---3--:R-:W-:Y:S02]  /*3020*/  FMNMX.FTZ R6, R41, R44, !PT ;  /* 0x0000002c29067209 */ /* 0x008fe40007810000 */
[----:B------:R-:W-:-:S02]  /*3030*/  FSEL R41, R27, -INF , P3 ;  /* 0xff8000001b297808 */ /* 0x000fc40001800000 */
[----:B------:R-:W-:Y:S01]  /*3040*/  FMNMX.FTZ R44, R72, R73, !PT ;  /* 0x00000049482c7209 */ /* 0x000fe20007810000 */
[C---:B------:R-:W-:Y:S01]  /*3050*/  FMUL.FTZ R27, R6.reuse, UR10 ;  /* 0x0000000a061b7c20 */ /* 0x040fe20008410000 */
[----:B------:R-:W-:Y:S01]  /*3060*/  ISETP.GT.AND P3, PT, R39, 0x18, PT ;  /* 0x000000182700780c */ /* 0x000fe20003f64270 */
[----:B------:R-:W3:Y:S01]  /*3070*/  MUFU.TANH R36, R36 ;  /* 0x0000002400247308 */ /* 0x000ee20000002400 */
[----:B------:R-:W-:Y:S02]  /*3080*/  FMNMX.FTZ R44, R41, R44, !PT ;  /* 0x0000002c292c7209 */ /* 0x000fe40007810000 */
[----:B------:R-:W-:Y:S02]  /*3090*/  FSETP.NEU.FTZ.AND P2, PT, R6, -INF , PT ;  /* 0xff8000000600780b */ /* 0x000fe40003f5d000 */
[----:B------:R-:W-:Y:S02]  /*30a0*/  FMNMX.FTZ R28, R43, R44, !PT ;  /* 0x0000002c2b1c7209 */ /* 0x000fe40007810000 */
[----:B--2---:R-:W-:Y:S01]  /*30b0*/  FSEL R44, R30, -INF , P1 ;  /* 0xff8000001e2c7808 */ /* 0x004fe20000800000 */
[----:B------:R2:W5:Y:S01]  /*30c0*/  MUFU.TANH R55, R45 ;  /* 0x0000002d00377308 */ /* 0x0005620000002400 */
[----:B------:R-:W-:-:S02]  /*30d0*/  ISETP.GT.AND P1, PT, R39, 0x19, PT ;  /* 0x000000192700780c */ /* 0x000fc40003f24270 */
[----:B0-----:R-:W-:Y:S02]  /*30e0*/  FSEL R34, R34, -INF , P3 ;  /* 0xff80000022227808 */ /* 0x001fe40001800000 */
[----:B------:R-:W-:Y:S02]  /*30f0*/  FSEL R27, R27, RZ, P2 ;  /* 0x000000ff1b1b7208 */ /* 0x000fe40001000000 */
[----:B------:R-:W-:Y:S01]  /*3100*/  ISETP.GT.AND P2, PT, R39, 0x20, PT ;  /* 0x000000202700780c */ /* 0x000fe20003f44270 */
[----:B------:R-:W0:Y:S01]  /*3110*/  MUFU.TANH R48, R48 ;  /* 0x0000003000307308 */ /* 0x000e220000002400 */
[----:B--2---:R-:W-:Y:S01]  /*3120*/  FMNMX.FTZ R45, R31, R28, !PT ;  /* 0x0000001c1f2d7209 */ /* 0x004fe20007810000 */
[--C-:B------:R-:W-:Y:S01]  /*3130*/  FFMA.FTZ R155, R50, UR10, -R27.reuse ;  /* 0x0000000a329b7c23 */ /* 0x100fe2000801081b */
[----:B-1----:R-:W-:Y:S01]  /*3140*/  FSEL R33, R33, -INF , P1 ;  /* 0xff80000021217808 */ /* 0x002fe20000800000 */
[--C-:B------:R-:W-:Y:S01]  /*3150*/  FFMA.FTZ R157, R42, UR10, -R27.reuse ;  /* 0x0000000a2a9d7c23 */ /* 0x100fe2000801081b */
[----:B------:R-:W-:Y:S01]  /*3160*/  FMNMX.FTZ R45, R44, R45, !PT ;  /* 0x0000002d2c2d7209 */ /* 0x000fe20007810000 */
[--C-:B------:R-:W-:Y:S01]  /*3170*/  FFMA.FTZ R54, R54, UR10, -R27.reuse ;  /* 0x0000000a36367c23 */ /* 0x100fe2000801081b */
[----:B------:R-:W-:Y:S01]  /*3180*/  ISETP.GT.AND P1, PT, R39, 0x21, PT ;  /* 0x000000212700780c */ /* 0x000fe20003f24270 */
[----:B------:R-:W1:Y:S01]  /*3190*/  MUFU.TANH R49, R49 ;  /* 0x0000003100317308 */ /* 0x000e620000002400 */
[----:B------:R-:W-:Y:S01]  /*31a0*/  FMNMX.FTZ R28, R34, R45, !PT ;  /* 0x0000002d221c7209 */ /* 0x000fe20007810000 */
[--C-:B------:R-:W-:Y:S01]  /*31b0*/  FFMA.FTZ R58, R35, UR10, -R27.reuse ;  /* 0x0000000a233a7c23 */ /* 0x100fe2000801081b */
[----:B----4-:R-:W-:Y:S01]  /*31c0*/  FSEL R37, R37, -INF , P2 ;  /* 0xff80000025257808 */ /* 0x010fe20001000000 */
[--C-:B------:R-:W-:Y:S01]  /*31d0*/  FFMA.FTZ R32, R32, UR10, -R27.reuse ;  /* 0x0000000a20207c23 */ /* 0x100fe2000801081b */
[----:B------:R-:W-:Y:S01]  /*31e0*/  FMNMX.FTZ R28, R33, R28, !PT ;  /* 0x0000001c211c7209 */ /* 0x000fe20007810000 */
[--C-:B------:R-:W-:Y:S01]  /*31f0*/  FFMA.FTZ R5, R5, UR10, -R27.reuse ;  /* 0x0000000a05057c23 */ /* 0x100fe2000801081b */
[----:B------:R-:W-:Y:S01]  /*3200*/  ISETP.GT.AND P2, PT, R39, 0x28, PT ;  /* 0x000000282700780c */ /* 0x000fe20003f44270 */
[----:B------:R-:W2:Y:S01]  /*3210*/  MUFU.TANH R52, R52 ;  /* 0x0000003400347308 */ /* 0x000ea20000002400 */
[----:B---3--:R-:W-:Y:S01]  /*3220*/  FSEL R36, R36, -INF , P1 ;  /* 0xff80000024247808 */ /* 0x008fe20000800000 */
[--C-:B------:R-:W-:Y:S01]  /*3230*/  FFMA.FTZ R59, R4, UR10, -R27.reuse ;  /* 0x0000000a043b7c23 */ /* 0x100fe2000801081b */
[----:B------:R-:W-:Y:S01]  /*3240*/  FMNMX.FTZ R47, R37, R28, !PT ;  /* 0x0000001c252f7209 */ /* 0x000fe20007810000 */
[--C-:B------:R-:W-:Y:S01]  /*3250*/  FFMA.FTZ R4, R11, UR10, -R27.reuse ;  /* 0x0000000a0b047c23 */ /* 0x100fe2000801081b */
[----:B------:R-:W-:Y:S01]  /*3260*/  ISETP.GT.AND P1, PT, R39, 0x29, PT ;  /* 0x000000292700780c */ /* 0x000fe20003f24270 */
[--C-:B------:R-:W-:Y:S01]  /*3270*/  FFMA.FTZ R171, R20, UR10, -R27.reuse ;  /* 0x0000000a14ab7c23 */ /* 0x100fe2000801081b */
[----:B------:R-:W-:Y:S01]  /*3280*/  FSEL R45, R51, -INF , P2 ;  /* 0xff800000332d7808 */ /* 0x000fe20001000000 */
[----:B------:R-:W3:Y:S01]  /*3290*/  MUFU.TANH R53, R53 ;  /* 0x0000003500357308 */ /* 0x000ee20000002400 */
[----:B------:R-:W-:Y:S01]  /*32a0*/  FMNMX.FTZ R30, R36, R47, !PT ;  /* 0x0000002f241e7209 */ /* 0x000fe20007810000 */
[--C-:B------:R-:W-:Y:S01]  /*32b0*/  FFMA.FTZ R20, R24, UR10, -R27.reuse ;  /* 0x0000000a18147c23 */ /* 0x100fe2000801081b */
[----:B------:R-:W-:Y:S01]  /*32c0*/  ISETP.GT.AND P2, PT, R39, 0x30, PT ;  /* 0x000000302700780c */ /* 0x000fe20003f44270 */
[--C-:B------:R-:W-:Y:S01]  /*32d0*/  FFMA.FTZ R153, R76, UR10, -R27.reuse ;  /* 0x0000000a4c997c23 */ /* 0x100fe2000801081b */
[----:B-----5:R-:W-:Y:S01]  /*32e0*/  FSEL R47, R55, -INF , P1 ;  /* 0xff800000372f7808 */ /* 0x020fe20000800000 */
[--C-:B------:R-:W-:Y:S01]  /*32f0*/  FFMA.FTZ R175, R26, UR10, -R27.reuse ;  /* 0x0000000a1aaf7c23 */ /* 0x100fe2000801081b */
[----:B------:R-:W-:Y:S01]  /*3300*/  FMNMX.FTZ R30, R45, R30, !PT ;  /* 0x0000001e2d1e7209 */ /* 0x000fe20007810000 */
[----:B------:R-:W4:Y:S01]  /*3310*/  MUFU.TANH R56, R56 ;  /* 0x0000003800387308 */ /* 0x000f220000002400 */
[----:B------:R-:W-:Y:S01]  /*3320*/  ISETP.GT.AND P1, PT, R39, 0x31, PT ;  /* 0x000000312700780c */ /* 0x000fe20003f24270 */
[--C-:B------:R-:W-:Y:S01]  /*3330*/  FFMA.FTZ R165, R10, UR10, -R27.reuse ;  /* 0x0000000a0aa57c23 */ /* 0x100fe2000801081b */
[----:B0-----:R-:W-:Y:S01]  /*3340*/  FSEL R48, R48, -INF , P2 ;  /* 0xff80000030307808 */ /* 0x001fe20001000000 */
[--C-:B------:R-:W-:Y:S01]  /*3350*/  FFMA.FTZ R167, R12, UR10, -R27.reuse ;  /* 0x0000000a0ca77c23 */ /* 0x100fe2000801081b */
[----:B------:R-:W-:Y:S01]  /*3360*/  FMNMX.FTZ R51, R47, R30, !PT ;  /* 0x0000001e2f337209 */ /* 0x000fe20007810000 */
[--C-:B------:R-:W-:Y:S01]  /*3370*/  FFMA.FTZ R30, R46, UR10, -R27.reuse ;  /* 0x0000000a2e1e7c23 */ /* 0x100fe2000801081b */
[----:B------:R-:W-:Y:S01]  /*3380*/  ISETP.GT.AND P2, PT, R39, 0x38, PT ;  /* 0x000000382700780c */ /* 0x000fe20003f44270 */
[----:B------:R-:W0:Y:S01]  /*3390*/  MUFU.TANH R57, R57 ;  /* 0x0000003900397308 */ /* 0x000e220000002400 */
[----:B-1----:R-:W-:Y:S01]  /*33a0*/  FSEL R49, R49, -INF , P1 ;  /* 0xff80000031317808 */ /* 0x002fe20000800000 */
[--C-:B------:R-:W-:Y:S01]  /*33b0*/  FFMA.FTZ R10, R14, UR10, -R27.reuse ;  /* 0x0000000a0e0a7c23 */ /* 0x100fe2000801081b */
[----:B------:R-:W-:Y:S01]  /*33c0*/  FMNMX.FTZ R50, R48, R51, !PT ;  /* 0x0000003330327209 */ /* 0x000fe20007810000 */
[--C-:B------:R-:W-:Y:S01]  /*33d0*/  FFMA.FTZ R169, R13, UR10, -R27.reuse ;  /* 0x0000000a0da97c23 */ /* 0x100fe2000801081b */
[----:B------:R-:W-:Y:S01]  /*33e0*/  ISETP.GT.AND P1, PT, R39, 0x39, PT ;  /* 0x000000392700780c */ /* 0x000fe20003f24270 */
[--C-:B------:R-:W-:Y:S01]  /*33f0*/  FFMA.FTZ R12, R15, UR10, -R27.reuse ;  /* 0x0000000a0f0c7c23 */ /* 0x100fe2000801081b */
[----:B--2---:R-:W-:Y:S01]  /*3400*/  FSEL R46, R52, -INF , P2 ;  /* 0xff800000342e7808 */ /* 0x004fe20001000000 */
[----:B------:R-:W-:Y:S01]  /*3410*/  MUFU.TANH R60, R60 ;  /* 0x0000003c003c7308 */ /* 0x000fe20000002400 */
[----:B------:R-:W-:Y:S01]  /*3420*/  FMNMX.FTZ R51, R49, R50, !PT ;  /* 0x0000003231337209 */ /* 0x000fe20007810000 */
[--C-:B------:R-:W-:Y:S01]  /*3430*/  FFMA.FTZ R14, R25, UR10, -R27.reuse ;  /* 0x0000000a190e7c23 */ /* 0x100fe2000801081b */
[----:B------:R-:W-:Y:S01]  /*3440*/  ISETP.GT.AND P2, PT, R39, 0x40, PT ;  /* 0x000000402700780c */ /* 0x000fe20003f44270 */
[----:B------:R-:W-:Y:S01]  /*3450*/  FFMA.FTZ R173, R21, UR10, -R27 ;  /* 0x0000000a15ad7c23 */ /* 0x000fe2000801081b */
[----:B---3--:R-:W-:-:S02]  /*3460*/  FSEL R50, R53, -INF , P1 ;  /* 0xff80000035327808 */ /* 0x008fc40000800000 */
[----:B------:R-:W-:Y:S01]  /*3470*/  FMNMX.FTZ R51, R46, R51, !PT ;  /* 0x000000332e337209 */ /* 0x000fe20007810000 */
[----:B------:R-:W1:Y:S01]  /*3480*/  MUFU.TANH R61, R61 ;  /* 0x0000003d003d7308 */ /* 0x000e620000002400 */
[C---:B------:R-:W-:Y:S02]  /*3490*/  ISETP.GT.AND P1, PT, R39.reuse, 0x41, PT ;  /* 0x000000412700780c */ /* 0x040fe40003f24270 */
[----:B----4-:R-:W-:Y:S02]  /*34a0*/  FSEL R42, R56, -INF , P2 ;  /* 0xff800000382a7808 */ /* 0x010fe40001000000 */
[----:B------:R-:W-:Y:S02]  /*34b0*/  FMNMX.FTZ R53, R50, R51, !PT ;  /* 0x0000003332357209 */ /* 0x000fe40007810000 */
[----:B------:R-:W-:Y:S01]  /*34c0*/  ISETP.GT.AND P2, PT, R39, 0x48, PT ;  /* 0x000000482700780c */ /* 0x000fe20003f44270 */
[----:B------:R-:W2:Y:S01]  /*34d0*/  MUFU.TANH R64, R64 ;  /* 0x0000004000407308 */ /* 0x000ea20000002400 */
[----:B0-----:R-:W-:Y:S01]  /*34e0*/  FSEL R51, R57, -INF , P1 ;  /* 0xff80000039337808 */ /* 0x001fe20000800000 */
[----:B------:R-:W-:Y:S01]  /*34f0*/  FFMA.FTZ R57, R38, UR10, -R27 ;  /* 0x0000000a26397c23 */ /* 0x000fe2000801081b */
[----:B------:R-:W-:-:S02]  /*3500*/  FMNMX.FTZ R52, R42, R53, !PT ;  /* 0x000000352a347209 */ /* 0x000fc40007810000 */
[----:B------:R-:W-:Y:S02]  /*3510*/  ISETP.GT.AND P1, PT, R39, 0x49, PT ;  /* 0x000000492700780c */ /* 0x000fe40003f24270 */
[----:B------:R-:W-:Y:S01]  /*3520*/  FMNMX.FTZ R53, R51, R52, !PT ;  /* 0x0000003433357209 */ /* 0x000fe20007810000 */
[----:B------:R-:W0:Y:S01]  /*3530*/  MUFU.TANH R65, R65 ;  /* 0x0000004100417308 */ /* 0x000e220000002400 */
[----:B-1----:R-:W-:Y:S02]  /*3540*/  FSEL R52, R61, -INF , P1 ;  /* 0xff8000003d347808 */ /* 0x002fe40000800000 */
[----:B------:R-:W-:-:S05]  /*3550*/  ISETP.GT.AND P1, PT, R39, 0x51, PT ;  /* 0x000000512700780c */ /* 0x000fca0003f24270 */
[----:B------:R1:W-:Y:S08]  /*3560*/  MUFU.EX2 R28, R54 ;  /* 0x00000036001c7308 */ /* 0x0003f00000000800 */
[----:B------:R-:W3:Y:S01]  /*3570*/  MUFU.TANH R68, R68 ;  /* 0x0000004400447308 */ /* 0x000ee20000002400 */
[----:B-1----:R-:W-:Y:S01]  /*3580*/  FFMA.FTZ R54, R40, UR10, -R27 ;  /* 0x0000000a28367c23 */ /* 0x002fe2000801081b */
[----:B------:R-:W-:-:S02]  /*3590*/  FSEL R40, R60, -INF , P2 ;  /* 0xff8000003c287808 */ /* 0x000fc40001000000 */
[C---:B------:R-:W-:Y:S02]  /*35a0*/  ISETP.GT.AND P2, PT, R39.reuse, 0x50, PT ;  /* 0x000000502700780c */ /* 0x040fe40003f44270 */
[----:B------:R-:W-:Y:S02]  /*35b0*/  FMNMX.FTZ R53, R40, R53, !PT ;  /* 0x0000003528357209 */ /* 0x000fe40007810000 */
[----:B------:R-:W1:Y:S01]  /*35c0*/  MUFU.TANH R69, R69 ;  /* 0x0000004500457308 */ /* 0x000e620000002400 */
[----:B--2---:R-:W-:Y:S02]  /*35d0*/  FSEL R38, R64, -INF , P2 ;  /* 0xff80000040267808 */ /* 0x004fe40001000000 */
[----:B------:R-:W-:Y:S02]  /*35e0*/  FMNMX.FTZ R55, R52, R53, !PT ;  /* 0x0000003534377209 */ /* 0x000fe40007810000 */
[----:B------:R-:W-:Y:S02]  /*35f0*/  ISETP.GT.AND P2, PT, R39, 0x58, PT ;  /* 0x000000582700780c */ /* 0x000fe40003f44270 */
[----:B0-----:R-:W-:Y:S01]  /*3600*/  FSEL R53, R65, -INF , P1 ;  /* 0xff80000041357808 */ /* 0x001fe20000800000 */
[----:B------:R0:W-:Y:S01]  /*3610*/  MUFU.EX2 R56, R54 ;  /* 0x0000003600387308 */ /* 0x0001e20000000800 */
[----:B------:R-:W-:-:S02]  /*3620*/  ISETP.GT.AND P1, PT, R39, 0x59, PT ;  /* 0x000000592700780c */ /* 0x000fc40003f24270 */
[----:B---3--:R-:W-:-:S05]  /*3630*/  FSEL R35, R68, -INF , P2 ;  /* 0xff80000044237808 */ /* 0x008fca0001000000 */
[----:B------:R2:W-:Y:S01]  /*3640*/  MUFU.EX2 R161, R32 ;  /* 0x0000002000a17308 */ /* 0x0005e20000000800 */
[----:B0-----:R-:W-:Y:S01]  /*3650*/  FMNMX.FTZ R54, R38, R55, !PT ;  /* 0x0000003726367209 */ /* 0x001fe20007810000 */
[--C-:B------:R-:W-:Y:S01]  /*3660*/  FFMA.FTZ R55, R29, UR10, -R27.reuse ;  /* 0x0000000a1d377c23 */ /* 0x100fe2000801081b */
[----:B-1----:R-:W-:Y:S01]  /*3670*/  FSEL R39, R69, -INF , P1 ;  /* 0xff80000045277808 */ /* 0x002fe20000800000 */
[----:B------:R-:W-:Y:S01]  /*3680*/  FFMA.FTZ R27, R3, UR10, -R27 ;  /* 0x0000000a031b7c23 */ /* 0x000fe2000801081b */
[----:B------:R-:W-:-:S03]  /*3690*/  FMNMX.FTZ R54, R53, R54, !PT ;  /* 0x0000003635367209 */ /* 0x000fc60007810000 */
[----:B------:R0:W-:Y:S01]  /*36a0*/  MUFU.EX2 R62, R5 ;  /* 0x00000005003e7308 */ /* 0x0001e20000000800 */
[----:B------:R-:W-:-:S04]  /*36b0*/  FMNMX.FTZ R54, R35, R54, !PT ;  /* 0x0000003623367209 */ /* 0x000fc80007810000 */
[----:B------:R-:W-:-:S03]  /*36c0*/  FMNMX.FTZ R54, R39, R54, !PT ;  /* 0x0000003627367209 */ /* 0x000fc60007810000 */
[----:B------:R-:W1:Y:S02]  /*36d0*/  MUFU.EX2 R153, R153 ;  /* 0x0000009900997308 */ /* 0x000e640000000800 */
[----:B------:R-:W3:Y:S06]  /*36e0*/  SHFL.BFLY PT, R29, R54, 0x2, 0x1f ;  /* 0x0c401f00361d7f89 */ /* 0x000eec00000e0000 */
[----:B------:R-:W4:Y:S08]  /*36f0*/  MUFU.EX2 R155, R155 ;  /* 0x0000009b009b7308 */ /* 0x000f300000000800 */
[----:B------:R-:W5:Y:S08]  /*3700*/  MUFU.EX2 R30, R30 ;  /* 0x0000001e001e7308 */ /* 0x000f700000000800 */
[----:B------:R-:W-:Y:S01]  /*3710*/  MUFU.EX2 R157, R157 ;  /* 0x0000009d009d7308 */ /* 0x000fe20000000800 */
[----:B---3--:R-:W-:-:S05]  /*3720*/  FMNMX.FTZ R29, R54, R29, !PT ;  /* 0x0000001d361d7209 */ /* 0x008fca0007810000 */
[----:B--2---:R-:W0:Y:S02]  /*3730*/  SHFL.BFLY PT, R32, R29, 0x1, 0x1f ;  /* 0x0c201f001d207f89 */ /* 0x004e2400000e0000 */
[----:B------:R-:W-:Y:S08]  /*3740*/  MUFU.EX2 R57, R57 ;  /* 0x0000003900397308 */ /* 0x000ff00000000800 */
[----:B------:R-:W2:Y:S08]  /*3750*/  MUFU.EX2 R58, R58 ;  /* 0x0000003a003a7308 */ /* 0x000eb00000000800 */
[----:B------:R-:W-:Y:S01]  /*3760*/  MUFU.EX2 R60, R55 ;  /* 0x00000037003c7308 */ /* 0x000fe20000000800 */
[----:B0-----:R-:W-:Y:S01]  /*3770*/  FMNMX.FTZ R5, R29, R32, !PT ;  /* 0x000000201d057209 */ /* 0x001fe20007810000 */
[----:B-1----:R-:W-:-:S06]  /*3780*/  FADD.FTZ R32, R153, R28 ;  /* 0x0000001c99207221 */ /* 0x002fcc0000010000 */
[----:B------:R-:W-:Y:S01]  /*3790*/  MUFU.EX2 R59, R59 ;  /* 0x0000003b003b7308 */ /* 0x000fe20000000800 */
[----:B------:R-:W-:Y:S01]  /*37a0*/  F2FP.BF16.F32.PACK_AB R153, R28, R153 ;  /* 0x000000991c99723e */ /* 0x000fe200000010ff */
[C---:B------:R-:W-:Y:S01]  /*37b0*/  FMUL.FTZ R11, R5.reuse, UR10 ;  /* 0x0000000a050b7c20 */ /* 0x040fe20008410000 */
[----:B------:R-:W-:Y:S01]  /*37c0*/  FSETP.NEU.FTZ.AND P1, PT, R5, -INF , PT ;  /* 0xff8000000500780b */ /* 0x000fe20003f3d000 */
[----:B----4-:R-:W-:Y:S01]  /*37d0*/  FADD.FTZ R13, R155, R32 ;  /* 0x000000209b0d7221 */ /* 0x010fe20000010000 */
[C---:B-----5:R-:W-:Y:S02]  /*37e0*/  F2FP.BF16.F32.PACK_AB R155, R30.reuse, R155 ;  /* 0x0000009b1e9b723e */ /* 0x060fe400000010ff */
[----:B------:R-:W-:Y:S01]  /*37f0*/  FSEL R24, R11, RZ, P1 ;  /* 0x000000ff0b187208 */ /* 0x000fe20000800000 */
[----:B------:R-:W-:Y:S01]  /*3800*/  FADD.FTZ R32, R30, R13 ;  /* 0x0000000d1e207221 */ /* 0x000fe20000010000 */
[----:B------:R-:W-:Y:S01]  /*3810*/  MUFU.EX2 R165, R165 ;  /* 0x000000a500a57308 */ /* 0x000fe20000000800 */
[----:B--2---:R-:W-:-:S02]  /*3820*/  F2FP.BF16.F32.PACK_AB R159, R58, R57 ;  /* 0x000000393a9f723e */ /* 0x004fc400000010ff */
        /* <DEDUP_REMOVED lines=11> */
[----:B------:R-:W-:Y:S01]  /*38e0*/  FFMA.FTZ R45, R45, UR10, -R24 ;  /* 0x0000000a2d2d7c23 */ /* 0x000fe20008010818 */
[----:B------:R-:W-:Y:S01]  /*38f0*/  FADD.FTZ R13, R157, R32 ;  /* 0x000000209d0d7221 */ /* 0x000fe20000010000 */
        /* <DEDUP_REMOVED lines=14> */
[----:B------:R-:W-:Y:S01]  /*39e0*/  FFMA.FTZ R24, R39, UR10, -R24 ;  /* 0x0000000a27187c23 */ /* 0x000fe20008010818 */
[----:B------:R-:W-:-:S02]  /*39f0*/  F2FP.BF16.F32.PACK_AB R157, R56, R157 ;  /* 0x0000009d389d723e */ /* 0x000fc400000010ff */
[----:B------:R-:W2:Y:S01]  /*3a00*/  MUFU.EX2 R154, R43 ;  /* 0x0000002b009a7308 */ /* 0x000ea20000000800 */
[----:B0-----:R-:W-:Y:S01]  /*3a10*/  FADD.FTZ R26, R72, R73 ;  /* 0x00000049481a7221 */ /* 0x001fe20000010000 */
[----:B------:R-:W-:Y:S02]  /*3a20*/  F2FP.BF16.F32.PACK_AB R163, R62, R59 ;  /* 0x0000003b3ea3723e */ /* 0x000fe400000010ff */
[----:B------:R-:W-:-:S04]  /*3a30*/  F2FP.BF16.F32.PACK_AB R152, R73, R72 ;  /* 0x000000484998723e */ /* 0x000fc800000010ff */
[----:B------:R-:W0:Y:S01]  /*3a40*/  MUFU.EX2 R31, R31 ;  /* 0x0000001f001f7308 */ /* 0x000e220000000800 */
[----:B-1----:R-:W-:-:S07]  /*3a50*/  FADD.FTZ R3, R41, R26 ;  /* 0x0000001a29037221 */ /* 0x002fce0000010000 */
[----:B------:R-:W1:Y:S01]  /*3a60*/  MUFU.EX2 R44, R44 ;  /* 0x0000002c002c7308 */ /* 0x000e620000000800 */
[C---:B--2---:R-:W-:Y:S01]  /*3a70*/  FADD.FTZ R26, R154.reuse, R3 ;  /* 0x000000039a1a7221 */ /* 0x044fe20000010000 */
        /* <DEDUP_REMOVED lines=8> */
[----:B--2---:R-:W-:Y:S01]  /*3b00*/  FADD.FTZ R32, R34, R3 ;  /* 0x0000000322207221 */ /* 0x004fe20000010000 */
[----:B------:R-:W-:-:S04]  /*3b10*/  FADD.FTZ R3, R57, R26 ;  /* 0x0000001a39037221 */ /* 0x000fc80000010000 */
[----:B------:R-:W-:Y:S02]  /*3b20*/  FADD.FTZ R26, R58, R3 ;  /* 0x000000033a1a7221 */ /* 0x000fe40000010000 */
[----:B------:R-:W2:Y:S01]  /*3b30*/  MUFU.EX2 R36, R36 ;  /* 0x0000002400247308 */ /* 0x000ea20000000800 */
[----:B0-----:R-:W-:Y:S01]  /*3b40*/  FADD.FTZ R32, R33, R32 ;  /* 0x0000002021207221 */ /* 0x001fe20000010000 */
[----:B------:R-:W-:Y:S01]  /*3b50*/  FADD.FTZ R15, R161, R26 ;  /* 0x0000001aa10f7221 */ /* 0x000fe20000010000 */
[C---:B------:R-:W-:Y:S02]  /*3b60*/  F2FP.BF16.F32.PACK_AB R161, R60.reuse, R161 ;  /* 0x000000a13ca1723e */ /* 0x040fe400000010ff */
[----:B------:R-:W-:Y:S01]  /*3b70*/  F2FP.BF16.F32.PACK_AB R158, R33, R34 ;  /* 0x00000022219e723e */ /* 0x000fe200000010ff */
[----:B------:R-:W-:Y:S02]  /*3b80*/  FADD.FTZ R28, R60, R15 ;  /* 0x0000000f3c1c7221 */ /* 0x000fe40000010000 */
[----:B------:R-:W0:Y:S01]  /*3b90*/  MUFU.EX2 R45, R45 ;  /* 0x0000002d002d7308 */ /* 0x000e220000000800 */
[----:B-1----:R-:W-:Y:S01]  /*3ba0*/  FADD.FTZ R13, R37, R32 ;  /* 0x00000020250d7221 */ /* 0x002fe20000010000 */
[----:B------:R-:W-:-:S06]  /*3bb0*/  FADD.FTZ R15, R59, R28 ;  /* 0x0000001c3b0f7221 */ /* 0x000fcc0000010000 */
        /* <DEDUP_REMOVED lines=11> */
[----:B------:R-:W-:-:S06]  /*3c70*/  FADD.FTZ R13, R165, R26 ;  /* 0x0000001aa50d7221 */ /* 0x000fcc0000010000 */
        /* <DEDUP_REMOVED lines=49> */
[----:B-1----:R-:W-:-:S04]  /*3f90*/  FADD.FTZ R3, R35, R10 ;  /* 0x0000000a23037221 */ /* 0x002fc80000010000 */
[C---:B--2---:R-:W-:Y:S01]  /*3fa0*/  FADD.FTZ R3, R24.reuse, R3 ;  /* 0x0000000318037221 */ /* 0x044fe20000010000 */
[----:B------:R-:W-:Y:S01]  /*3fb0*/  F2FP.BF16.F32.PACK_AB R174, R24, R35 ;  /* 0x0000002318ae723e */ /* 0x000fe200000010ff */
[C---:B0-----:R-:W-:Y:S01]  /*3fc0*/  FADD.FTZ R4, R26.reuse, R11 ;  /* 0x0000000b1a047221 */ /* 0x041fe20000010000 */
[----:B------:R-:W-:Y:S01]  /*3fd0*/  F2FP.BF16.F32.PACK_AB R175, R26, R175 ;  /* 0x000000af1aaf723e */ /* 0x000fe200000010ff */
[----:B------:R-:W-:Y:S06]  /*3fe0*/  @!P0 BRA `(.L_x_4923) ;  /* 0x0000000000048947 */ /* 0x000fec0003800000 */
[----:B------:R-:W-:Y:S01]  /*3ff0*/  BPT.TRAP 0x1 ;  /* 0x000000040000795c */ /* 0x000fe20000300000 */
.L_x_4923:
[----:B------:R0:W1:Y:S01]  /*4000*/  SYNCS.PHASECHK.TRANS64.TRYWAIT P1, [UR22+0x22850], R9 ;  /* 0x02285009ff0075a7 */ /* 0x0000620008020156 */
[----:B------:R-:W-:Y:S05]  /*4010*/  @!P0 BRA `(.L_x_4924) ;  /* 0x0000000000048947 */ /* 0x000fea0003800000 */
[----:B------:R-:W-:Y:S01]  /*4020*/  BPT.TRAP 0x1 ;  /* 0x000000040000795c */ /* 0x000fe20000300000 */
.L_x_4924:
[----:B-1----:R-:W-:Y:S05]  /*4030*/  @P1 BRA `(.L_x_4925) ;  /* 0x0000000000081947 */ /* 0x002fea0003800000 */
[----:B------:R-:W1:Y:S02]  /*4040*/  SYNCS.PHASECHK.TRANS64.TRYWAIT P1, [UR22+0x22850], R9 ;  /* 0x02285009ff0075a7 */ /* 0x000e640008020156 */
[----:B-1----:R-:W-:Y:S05]  /*4050*/  @!P1 BRA `(.L_x_4926) ;  /* 0x0000010400d49947 */ /* 0x002fea0003800000 */
.L_x_4925:
        /* <DEDUP_REMOVED lines=44> */
.L_x_4927:
[----:B------:R-:W-:Y:S01]  /*4320*/  UISETP.NE.AND UP0, UPT, UR50, URZ, UPT ;  /* 0x0000003f3200728c */ /* 0x000fe2000bf05270 */
[----:B------:R-:W2:Y:S01]  /*4330*/  S2UR UR14, SR_CgaCtaId ;  /* 0x00000000000e79c3 */ /* 0x000ea20000008800 */
[----:B------:R-:W-:Y:S01]  /*4340*/  UMOV UR11, UR42 ;  /* 0x0000002a000b7c82 */ /* 0x000fe20008000000 */
[----:B------:R-:W-:Y:S02]  /*4350*/  UIADD3 UR26, UR51, -0x2, URZ ;  /* 0xfffffffe331a7890 */ /* 0x000fe4000fffe03f */
[----:B------:R-:W-:-:S06]  /*4360*/  UIADD3 UR22, UR22, 0x22860, URZ ;  /* 0x0002286016167890 */ /* 0x000fcc000fffe03f */
[----:B------:R-:W-:Y:S01]  /*4370*/  @UP0 ULDC UR6, c[0x0][0x44c] ;  /* 0x0001130000060ab9 */ /* 0x000fe20000000800 */
[----:B------:R-:W-:Y:S01]  /*4380*/  @UP0 ULDC UR15, c[0x0][0x450] ;  /* 0x00011400000f0ab9 */ /* 0x000fe20000000800 */
[----:B------:R-:W-:-:S04]  /*4390*/  UIMAD.WIDE.U32 UR6, UR42, UR6, URZ ;  /* 0x000000062a0672a5 */ /* 0x000fc8000f8e003f */
[----:B------:R-:W-:-:S04]  /*43a0*/  @UP0 USHF.R.U32.HI UR11, URZ, UR15, UR7 ;  /* 0x0000000f3f0b0299 */ /* 0x000fc80008011607 */
[----:B------:R-:W-:-:S04]  /*43b0*/  UIADD3 UR6, UR11, UR48, -UR49 ;  /* 0x000000300b067290 */ /* 0x000fc8000fffe831 */
[----:B------:R-:W-:Y:S02]  /*43c0*/  UIMAD.WIDE UR6, UR6, 0x2aaaaaab, URZ ;  /* 0x2aaaaaab060678a5 */ /* 0x000fe4000f8e023f */
[----:B--2---:R-:W-:Y:S02]  /*43d0*/  UPRMT UR22, UR14, 0x654, UR22 ;  /* 0x000006540e167896 */ /* 0x004fe40008000016 */
[----:B------:R-:W-:-:S04]  /*43e0*/  USHF.R.U32.HI UR6, URZ, 0x1f, UR7 ;  /* 0x0000001f3f067899 */ /* 0x000fc80008011607 */
[----:B------:R-:W-:-:S03]  /*43f0*/  ULEA.HI.SX32 UR6, UR7, UR6, 0x1c ;  /* 0x0000000607067291 */ /* 0x000fc6000f8fe23f */
[----:B------:R-:W-:Y:S01]  /*4400*/  SYNCS.ARRIVE.TRANS64.RED.A1T0 RZ, [UR22], RZ ;  /* 0x000000ffffff79a7 */ /* 0x000fe20008100416 */
[----:B------:R-:W-:-:S04]  /*4410*/  UISETP.LT.AND UP0, UPT, UR45, UR6, UPT ;  /* 0x000000062d00728c */ /* 0x000fc8000bf01270 */
[----:B------:R-:W-:-:S04]  /*4420*/  USEL UR25, UR45, UR6, !UP0 ;  /* 0x000000062d197287 */ /* 0x000fc8000c000000 */
[----:B------:R-:W-:-:S06]  /*4430*/  UISETP.GE.AND UP0, UPT, UR26, UR25, UPT ;  /* 0x000000191a00728c */ /* 0x000fcc000bf06270 */
[----:B------:R-:W-:-:S13]  /*4440*/  PLOP3.LUT P1, PT, PT, PT, UP0, 0x80, 0x0 ;  /* 0x000000000000781c */ /* 0x000fda0003f2f008 */
[----:B------:R-:W-:Y:S05]  /*4450*/  @!P1 BRA `(.L_x_4928) ;  /* 0x0000002800bc9947 */ /* 0x000fea0003800000 */
[----:B01----:R-:W-:Y:S01]  /*4460*/  IMAD.MOV.U32 R9, RZ, RZ, R6 ;  /* 0x000000ffff097224 */ /* 0x003fe200078e0006 */
[----:B------:R-:W-:Y:S01]  /*4470*/  ULDC UR22, c[0x0][0x9d8] ;  /* 0x0002760000167ab9 */ /* 0x000fe20000000800 */
[----:B------:R-:W-:Y:S01]  /*4480*/  IMAD.MOV.U32 R8, RZ, RZ, R5 ;  /* 0x000000ffff087224 */ /* 0x000fe200078e0005 */
[----:B------:R-:W-:-:S06]  /*4490*/  ULDC UR27, c[0x0][0x988] ;  /* 0x00026200001b7ab9 */ /* 0x000fcc0000000800 */
.L_x_4939:
[----:B------:R-:W-:-:S04]  /*44a0*/  UIADD3 UR37, UR37, 0x1, URZ ;  /* 0x0000000125257890 */ /* 0x000fc8000fffe03f */
[----:B------:R-:W-:-:S04]  /*44b0*/  UISETP.NE.AND UP0, UPT, UR37, 0x2, UPT ;  /* 0x000000022500788c */ /* 0x000fc8000bf05270 */
[----:B------:R-:W-:Y:S02]  /*44c0*/  USEL UR6, URZ, 0x1, UP0 ;  /* 0x000000013f067887 */ /* 0x000fe40008000000 */
[----:B------:R-:W-:Y:S02]  /*44d0*/  USEL UR37, UR37, URZ, UP0 ;  /* 0x0000003f25257287 */ /* 0x000fe40008000000 */
[----:B------:R-:W-:Y:S01]  /*44e0*/  ULOP3.LUT UR36, UR36, UR6, URZ, 0x3c, !UPT ;  /* 0x0000000624247292 */ /* 0x000fe2000f8e3c3f */
[----:B------:R-:W-:Y:S11]  /*44f0*/  @!P0 BRA `(.L_x_4929) ;  /* 0x0000000000048947 */ /* 0x000ff60003800000 */
[----:B------:R-:W-:Y:S01]  /*4500*/  BPT.TRAP 0x1 ;  /* 0x000000040000795c */ /* 0x000fe20000300000 */
.L_x_4929:
        /* <DEDUP_REMOVED lines=9> */
.L_x_4930:
[----:B-1----:R-:W-:Y:S05]  /*45a0*/  @P1 BRA `(.L_x_4931) ;  /* 0x0000000000081947 */ /* 0x002fea0003800000 */
[----:B------:R-:W1:Y:S02]  /*45b0*/  SYNCS.PHASECHK.TRANS64.TRYWAIT P1, [UR23+0x22830], R7 ;  /* 0x02283007ff0075a7 */ /* 0x000e640008020157 */
[----:B-1----:R-:W-:Y:S05]  /*45c0*/  @!P1 BRA `(.L_x_4932) ;  /* 0x0000010000909947 */ /* 0x002fea0003800000 */
.L_x_4931:
        /* <DEDUP_REMOVED lines=26> */
.L_x_4933:
[----:B------:R-:W-:Y:S01]  /*4770*/  UISETP.NE.AND UP0, UPT, UR50, URZ, UPT ;  /* 0x0000003f3200728c */ /* 0x000fe2000bf05270 */
[----:B------:R-:W-:Y:S01]  /*4780*/  FMUL.FTZ R14, R161, UR22 ;  /* 0x00000016a10e7c20 */ /* 0x000fe20008410000 */
[----:B------:R-:W-:Y:S02]  /*4790*/  VIADD R161, R16, UR42 ;  /* 0x0000002a10a17c36 */ /* 0x000fe40008000000 */
[----:B------:R-:W-:Y:S01]  /*47a0*/  FMUL.FTZ R6, R153, UR22 ;  /* 0x0000001699067c20 */ /* 0x000fe20008410000 */
[----:B------:R-:W-:Y:S01]  /*47b0*/  FMUL.FTZ R15, R164, UR22 ;  /* 0x00000016a40f7c20 */ /* 0x000fe20008410000 */
[----:B------:R-:W-:Y:S01]  /*47c0*/  UIMAD UR6, UR26, -0x60, URZ ;  /* 0xffffffa01a0678a4 */ /* 0x000fe2000f8e023f */
[----:B------:R-:W-:Y:S01]  /*47d0*/  PLOP3.LUT P1, PT, PT, PT, UP0, 0x80, 0x0 ;  /* 0x000000000000781c */ /* 0x000fe20003f2f008 */
[----:B------:R-:W-:Y:S01]  /*47e0*/  FMUL.FTZ R11, R156, UR22 ;  /* 0x000000169c0b7c20 */ /* 0x000fe20008410000 */
[----:B------:R-:W-:Y:S01]  /*47f0*/  PLOP3.LUT P2, PT, PT, PT, UP0, 0x80, 0x0 ;  /* 0x000000000000781c */ /* 0x000fe20003f4f008 */
[----:B------:R-:W-:Y:S01]  /*4800*/  FMUL.FTZ R5, R152, UR22 ;  /* 0x0000001698057c20 */ /* 0x000fe20008410000 */
[----:B------:R-:W-:Y:S01]  /*4810*/  FMUL.FTZ R13, R160, UR22 ;  /* 0x00000016a00d7c20 */ /* 0x000fe20008410000 */
[----:B------:R-:W-:Y:S01]  /*4820*/  @UP0 ULDC UR7, c[0x0][0x44c] ;  /* 0x0001130000070ab9 */ /* 0x000fe20000000800 */
[----:B------:R-:W-:-:S02]  /*4830*/  IMAD.U32 R156, RZ, RZ, UR6 ;  /* 0x00000006ff9c7e24 */ /* 0x000fc4000f8e00ff */
[----:B------:R-:W-:Y:S01]  /*4840*/  FMUL.FTZ R12, R157, UR22 ;  /* 0x000000169d0c7c20 */ /* 0x000fe20008410000 */
[----:B------:R-:W-:Y:S01]  /*4850*/  IMAD.U32 R157, RZ, RZ, UR49 ;  /* 0x00000031ff9d7e24 */ /* 0x000fe2000f8e00ff */
[----:B------:R-:W2:Y:S01]  /*4860*/  MUFU.TANH R5, R5 ;  /* 0x0000000500057308 */ /* 0x000ea20000002400 */
[----:B------:R-:W-:Y:S01]  /*4870*/  FMUL.FTZ R10, R154, UR22 ;  /* 0x000000169a0a7c20 */ /* 0x000fe20008410000 */
[----:B------:R-:W-:Y:S01]  /*4880*/  IADD3 R156, -R2, 0x1, R156 ;  /* 0x00000001029c7810 */ /* 0x000fe20007ffe19c */
[----:B------:R-:W-:Y:S01]  /*4890*/  FMUL.FTZ R154, R173, UR22 ;  /* 0x00000016ad9a7c20 */ /* 0x000fe20008410000 */
[----:B------:R-:W-:Y:S01]  /*48a0*/  @P1 IMAD.HI.U32 R153, R161, UR7, RZ ;  /* 0x00000007a1991c27 */ /* 0x000fe2000f8e00ff */
[----:B------:R-:W-:Y:S01]  /*48b0*/  @UP0 ULDC UR7, c[0x0][0x450] ;  /* 0x0001140000070ab9 */ /* 0x000fe20000000800 */
[----:B------:R-:W-:Y:S02]  /*48c0*/  IADD3 R156, -R157, UR48, R156 ;  /* 0x000000309d9c7c10 */ /* 0x000fe4000fffe19c */
[----:B------:R-:W-:Y:S01]  /*48d0*/  FMUL.FTZ R155, R155, UR22 ;  /* 0x000000169b9b7c20 */ /* 0x000fe20008410000 */
[----:B------:R-:W3:Y:S01]  /*48e0*/  MUFU.TANH R13, R13 ;  /* 0x0000000d000d7308 */ /* 0x000ee20000002400 */
[----:B------:R-:W-:Y:S01]  /*48f0*/  @P2 SHF.R.U32.HI R161, RZ, UR7, R153 ;  /* 0x00000007ffa12c19 */ /* 0x000fe20008011699 */
[----:B------:R-:W-:Y:S01]  /*4900*/  FMUL.FTZ R153, R172, UR22 ;  /* 0x00000016ac997c20 */ /* 0x000fe20008410000 */
[----:B------:R-:W-:Y:S01]  /*4910*/  FMUL.FTZ R158, R158, UR22 ;  /* 0x000000169e9e7c20 */ /* 0x000fe20008410000 */
[----:B------:R-:W-:Y:S01]  /*4920*/  FMUL.FTZ R157, R176, UR22 ;  /* 0x00000016b09d7c20 */ /* 0x000fe20008410000 */
[----:B------:R-:W-:Y:S01]  /*4930*/  FMUL.FTZ R159, R159, UR22 ;  /* 0x000000169f9f7c20 */ /* 0x000fe20008410000 */
[----:B------:R-:W4:Y:S01]  /*4940*/  SHFL.IDX PT, R164, R161, RZ, 0x1c1f ;  /* 0x001c1fffa1a47589 */ /* 0x000f2200000e0000 */
[----:B------:R-:W-:Y:S01]  /*4950*/  FMUL.FTZ R162, R162, UR22 ;  /* 0x00000016a2a27c20 */ /* 0x000fe20008410000 */
[----:B------:R-:W5:Y:S01]  /*4960*/  MUFU.TANH R14, R14 ;  /* 0x0000000e000e7308 */ /* 0x000f620000002400 */
[----:B------:R-:W-:Y:S01]  /*4970*/  FMUL.FTZ R163, R163, UR22 ;  /* 0x00000016a3a37c20 */ /* 0x000fe20008410000 */
[----:B------:R-:W0:Y:S01]  /*4980*/  SHFL.IDX PT, R172, R161, 0x1, 0x1c1f ;  /* 0x003c1f00a1ac7f89 */ /* 0x000e2200000e0000 */
        /* <DEDUP_REMOVED lines=19> */
[----:B----4-:R-:W-:-:S02]  /*4ac0*/  IMAD.IADD R164, R156, 0x1, R164 ;  /* 0x000000019ca47824 */ /* 0x010fc400078e02a4 */
[----:B------:R-:W-:Y:S01]  /*4ad0*/  FMUL.FTZ R191, R191, UR22 ;  /* 0x00000016bfbf7c20 */ /* 0x000fe20008410000 */
[----:B------:R-:W4:Y:S01]  /*4ae0*/  MUFU.TANH R10, R10 ;  /* 0x0000000a000a7308 */ /* 0x000f220000002400 */
[----:B------:R-:W-:Y:S01]  /*4af0*/  FMUL.FTZ R152, R169, UR22 ;  /* 0x00000016a9987c20 */ /* 0x000fe20008410000 */
[----:B0-----:R-:W-:Y:S01]  /*4b00*/  IMAD.IADD R172, R156, 0x1, R172 ;  /* 0x000000019cac7824 */ /* 0x001fe200078e02ac */
[C---:B------:R-:W-:Y:S01]  /*4b10*/  ISETP.GT.AND P5, PT, R164.reuse, RZ, PT ;  /* 0x000000ffa400720c */ /* 0x040fe20003fa4270 */
[----:B------:R-:W-:Y:S01]  /*4b20*/  FMUL.FTZ R169, R181, UR22 ;  /* 0x00000016b5a97c20 */ /* 0x000fe20008410000 */
[----:B------:R-:W-:Y:S01]  /*4b30*/  ISETP.GT.AND P1, PT, R164, 0x10, PT ;  /* 0x00000010a400780c */ /* 0x000fe20003f24270 */
[----:B------:R-:W-:Y:S01]  /*4b40*/  FMUL.FTZ R194, R194, UR22 ;  /* 0x00000016c2c27c20 */ /* 0x000fe20008410000 */
[----:B------:R-:W-:Y:S01]  /*4b50*/  ISETP.GT.AND P6, PT, R164, 0x11, PT ;  /* 0x00000011a400780c */ /* 0x000fe20003fc4270 */
[----:B------:R-:W-:Y:S01]  /*4b60*/  MUFU.TANH R156, R162 ;  /* 0x000000a2009c7308 */ /* 0x000fe20000002400 */
[----:B--2---:R-:W-:Y:S01]  /*4b70*/  FSEL R161, R5, -INF , P5 ;  /* 0xff80000005a17808 */ /* 0x004fe20002800000 */
[----:B------:R-:W-:Y:S01]  /*4b80*/  FMUL.FTZ R195, R195, UR22 ;  /* 0x00000016c3c37c20 */ /* 0x000fe20008410000 */
[----:B---3--:R-:W-:Y:S01]  /*4b90*/  FSEL R13, R13, -INF , P1 ;  /* 0xff8000000d0d7808 */ /* 0x008fe20000800000 */
[----:B------:R-:W-:Y:S01]  /*4ba0*/  FMUL.FTZ R198, R198, UR22 ;  /* 0x00000016c6c67c20 */ /* 0x000fe20008410000 */
[----:B------:R-:W-:Y:S01]  /*4bb0*/  ISETP.GT.AND P1, PT, R164, 0x28, PT ;  /* 0x00000028a400780c */ /* 0x000fe20003f24270 */
[----:B------:R-:W-:Y:S01]  /*4bc0*/  FMUL.FTZ R173, R184, UR22 ;  /* 0x00000016b8ad7c20 */ /* 0x000fe20008410000 */
[----:B-----5:R-:W-:Y:S01]  /*4bd0*/  FSEL R14, R14, -INF , P6 ;  /* 0xff8000000e0e7808 */ /* 0x020fe20003000000 */
[----:B------:R-:W0:Y:S01]  /*4be0*/  MUFU.TANH R5, R155 ;  /* 0x0000009b00057308 */ /* 0x000e220000002400 */
[----:B------:R-:W-:Y:S01]  /*4bf0*/  ISETP.GT.AND P6, PT, R164, 0x29, PT ;  /* 0x00000029a400780c */ /* 0x000fe20003fc4270 */
[----:B------:R-:W-:Y:S01]  /*4c00*/  FMUL.FTZ R199, R199, UR22 ;  /* 0x00000016c7c77c20 */ /* 0x000fe20008410000 */
[----:B-1----:R-:W-:Y:S01]  /*4c10*/  FSEL R176, R153, -INF , P1 ;  /* 0xff80000099b07808 */ /* 0x002fe20000800000 */
[----:B------:R-:W-:Y:S01]  /*4c20*/  UMOV UR10, UR27 ;  /* 0x0000001b000a7c82 */ /* 0x000fe20008000000 */
[----:B------:R-:W-:Y:S01]  /*4c30*/  FSEL R154, R154, -INF , P6 ;  /* 0xff8000009a9a7808 */ /* 0x000fe20003000000 */
[----:B------:R-:W-:Y:S01]  /*4c40*/  FMUL.FTZ R185, R185, UR22 ;  /* 0x00000016b9b97c20 */ /* 0x000fe20008410000 */
[----:B------:R-:W-:Y:S01]  /*4c50*/  ISETP.GT.AND P6, PT, R172, RZ, PT ;  /* 0x000000ffac00720c */ /* 0x000fe20003fc4270 */
[----:B------:R-:W1:Y:S01]  /*4c60*/  MUFU.TANH R153, R158 ;  /* 0x0000009e00997308 */ /* 0x000e620000002400 */
[----:B------:R-:W-:Y:S01]  /*4c70*/  ISETP.GT.AND P4, PT, R164, 0x1, PT ;  /* 0x00000001a400780c */ /* 0x000fe20003f84270 */
[----:B------:R-:W-:Y:S01]  /*4c80*/  FMUL.FTZ R188, R188, UR22 ;  /* 0x00000016bcbc7c20 */ /* 0x000fe20008410000 */
[----:B----4-:R-:W-:Y:S01]  /*4c90*/  FSEL R10, R10, -INF , P6 ;  /* 0xff8000000a0a7808 */ /* 0x010fe20003000000 */
        /* <DEDUP_REMOVED lines=8> */
[----:B------:R-:W-:Y:S01]  /*4d20*/  UIADD3 UR6, UR23, 0x22840, URZ ;  /* 0x0002284017067890 */ /* 0x000fe2000fffe03f */
[----:B------:R-:W-:-:S02]  /*4d30*/  ISETP.GT.AND P2, PT, R164, 0x9, PT ;  /* 0x00000009a400780c */ /* 0x000fc40003f44270 */
[----:B------:R-:W-:Y:S01]  /*4d40*/  ISETP.GT.AND P5, PT, R164, 0x18, PT ;  /* 0x00000018a400780c */ /* 0x000fe20003fa4270 */
[----:B------:R-:W0:Y:S01]  /*4d50*/  MUFU.TANH R158, R163 ;  /* 0x000000a3009e7308 */ /* 0x000e220000002400 */
[----:B-1----:R-:W-:Y:S01]  /*4d60*/  FSEL R153, R153, -INF , P6 ;  /* 0xff80000099997808 */ /* 0x002fe20003000000 */
[----:B------:R-:W-:Y:S01]  /*4d70*/  UPRMT UR6, UR24, 0x654, UR6 ;  /* 0x0000065418067896 */ /* 0x000fe20008000006 */
[----:B------:R-:W-:Y:S02]  /*4d80*/  ISETP.GT.AND P6, PT, R172, 0x9, PT ;  /* 0x00000009ac00780c */ /* 0x000fe40003fc4270 */
[----:B------:R-:W-:-:S03]  /*4d90*/  ISETP.GT.AND P1, PT, R164, 0x40, PT ;  /* 0x00000040a400780c */ /* 0x000fc60003f24270 */
[----:B------:R-:W1:Y:S01]  /*4da0*/  MUFU.TANH R6, R6 ;  /* 0x0000000600067308 */ /* 0x000e620000002400 */
[----:B--2---:R-:W-:Y:S02]  /*4db0*/  FSEL R155, R155, -INF , P6 ;  /* 0xff8000009b9b7808 */ /* 0x004fe40003000000 */
[----:B------:R-:W-:Y:S01]  /*4dc0*/  ISETP.GT.AND P6, PT, R172, 0x10, PT ;  /* 0x00000010ac00780c */ /* 0x000fe20003fc4270 */
[----:B------:R-:W-:Y:S03]  /*4dd0*/  SYNCS.ARRIVE.TRANS64.RED.A1T0 RZ, [UR6], RZ ;  /* 0x000000ffffff79a7 */ /* 0x000fe60008100406 */
[----:B------:R-:W-:Y:S01]  /*4de0*/  FSEL R156, R156, -INF , P6 ;  /* 0xff8000009c9c7808 */ /* 0x000fe20003000000 */
[----:B------:R-:W2:Y:S01]  /*4df0*/  MUFU.TANH R159, R166 ;  /* 0x000000a6009f7308 */ /* 0x000ea20000002400 */
[----:B------:R-:W-:-:S04]  /*4e00*/  ISETP.GT.AND P6, PT, R172, 0x11, PT ;  /* 0x00000011ac00780c */ /* 0x000fc80003fc4270 */
[----:B0-----:R-:W-:Y:S02]  /*4e10*/  FSEL R158, R158, -INF , P6 ;  /* 0xff8000009e9e7808 */ /* 0x001fe40003000000 */
[----:B------:R-:W-:Y:S01]  /*4e20*/  ISETP.GT.AND P6, PT, R172, 0x18, PT ;  /* 0x00000018ac00780c */ /* 0x000fe20003fc4270 */
[----:B------:R-:W0:Y:S01]  /*4e30*/  MUFU.TANH R162, R167 ;  /* 0x000000a700a27308 */ /* 0x000e220000002400 */
[----:B-1----:R-:W-:Y:S02]  /*4e40*/  FSEL R165, R6, -INF , P4 ;  /* 0xff80000006a57808 */ /* 0x002fe40002000000 */
[----:B------:R-:W-:Y:S02]  /*4e50*/  FMNMX.FTZ R6, R10, R9, !PT ;  /* 0x000000090a067209 */ /* 0x000fe40007810000 */
[----:B------:R-:W-:Y:S02]  /*4e60*/  ISETP.GT.AND P4, PT, R164, 0x19, PT ;  /* 0x00000019a400780c */ /* 0x000fe40003f84270 */
[----:B------:R-:W-:Y:S01]  /*4e70*/  FMNMX.FTZ R6, R5, R6, !PT ;  /* 0x0000000605067209 */ /* 0x000fe20007810000 */
[----:B------:R-:W1:Y:S01]  /*4e80*/  MUFU.TANH R163, R170 ;  /* 0x000000aa00a37308 */ /* 0x000e620000002400 */
[----:B--2---:R-:W-:-:S02]  /*4e90*/  FSEL R159, R159, -INF , P6 ;  /* 0xff8000009f9f7808 */ /* 0x004fc40003000000 */
        /* <DEDUP_REMOVED lines=21> */
[C---:B------:R-:W-:Y:S02]  /*4ff0*/  ISETP.GT.AND P6, PT, R172.reuse, 0x30, PT ;  /* 0x00000030ac00780c */ /* 0x040fe40003fc4270 */
[----:B------:R-:W-:Y:S01]  /*5000*/  FMNMX.FTZ R6, R163, R6, !PT ;  /* 0x00000006a3067209 */ /* 0x000fe20007810000 */
[----:B------:R-:W1:Y:S01]  /*5010*/  MUFU.TANH R175, R182 ;  /* 0x000000b600af7308 */ /* 0x000e620000002400 */
[----:B--2---:R-:W-:Y:S02]  /*5020*/  FSEL R171, R171, -INF , P6 ;  /* 0xff800000abab7808 */ /* 0x004fe40003000000 */
[----:B------:R-:W-:-:S02]  /*5030*/  ISETP.GT.AND P6, PT, R172, 0x31, PT ;  /* 0x00000031ac00780c */ /* 0x000fc40003fc4270 */
        /* <DEDUP_REMOVED lines=11> */
[----:B------:R-:W-:Y:S02]  /*50f0*/  FMNMX.FTZ R6, R171, R6, !PT ;  /* 0x00000006ab067209 */ /* 0x000fe40007810000 */
[----:B------:R-:W-:Y:S02]  /*5100*/  ISETP.GT.AND P6, PT, R172, 0x40, PT ;  /* 0x00000040ac00780c */ /* 0x000fe40003fc4270 */
        /* <DEDUP_REMOVED lines=15> */
[----:B------:R-:W-:Y:S02]  /*5200*/  FMNMX.FTZ R6, R179, R6, !PT ;  /* 0x00000006b3067209 */ /* 0x000fe40007810000 */
[----:B------:R-:W-:Y:S02]  /*5210*/  ISETP.GT.AND P6, PT, R172, 0x50, PT ;  /* 0x00000050ac00780c */ /* 0x000fe40003fc4270 */
[----:B------:R-:W-:Y:S01]  /*5220*/  FMNMX.FTZ R6, R180, R6, !PT ;  /* 0x00000006b4067209 */ /* 0x000fe20007810000 */
[----:B------:R-:W0:Y:S01]  /*5230*/  MUFU.TANH R184, R198 ;  /* 0x000000c600b87308 */ /* 0x000e220000002400 */
[----:B-1----:R-:W-:Y:S02]  /*5240*/  FSEL R182, R182, -INF , P6 ;  /* 0xff800000b6b67808 */ /* 0x002fe40003000000 */
[----:B------:R-:W-:-:S02]  /*5250*/  ISETP.GT.AND P6, PT, R172, 0x51, PT ;  /* 0x00000051ac00780c */ /* 0x000fc40003fc4270 */
        /* <DEDUP_REMOVED lines=11> */
[----:B------:R-:W-:-:S04]  /*5310*/  FMNMX.FTZ R6, R184, R6, !PT ;  /* 0x00000006b8067209 */ /* 0x000fc80007810000 */
[----:B------:R-:W-:Y:S01]  /*5320*/  FMNMX.FTZ R6, R172, R6, !PT ;  /* 0x00000006ac067209 */ /* 0x000fe20007810000 */
[----:B------:R-:W1:Y:S01]  /*5330*/  MUFU.TANH R15, R15 ;  /* 0x0000000f000f7308 */ /* 0x000e620000002400 */
[----:B--2---:R-:W-:Y:S02]  /*5340*/  FSEL R11, R11, -INF , P3 ;  /* 0xff8000000b0b7808 */ /* 0x004fe40001800000 */
[----:B------:R-:W-:Y:S01]  /*5350*/  ISETP.GT.AND P3, PT, R164, 0x20, PT ;  /* 0x00000020a400780c */ /* 0x000fe20003f64270 */
[----:B------:R-:W2:Y:S04]  /*5360*/  SHFL.BFLY PT, R186, R6, 0x2, 0x1f ;  /* 0x0c401f0006ba7f89 */ /* 0x000ea800000e0000 */
[----:B------:R-:W3:Y:S01]  /*5370*/  MUFU.TANH R20, R20 ;  /* 0x0000001400147308 */ /* 0x000ee20000002400 */
[----:B0-----:R-:W-:-:S02]  /*5380*/  FSEL R12, R12, -INF , P2 ;  /* 0xff8000000c0c7808 */ /* 0x001fc40001000000 */
[----:B------:R-:W-:-:S05]  /*5390*/  ISETP.GT.AND P2, PT, R164, 0x21, PT ;  /* 0x00000021a400780c */ /* 0x000fca0003f44270 */
[----:B------:R-:W0:Y:S01]  /*53a0*/  MUFU.TANH R21, R21 ;  /* 0x0000001500157308 */ /* 0x000e220000002400 */
[----:B-1----:R-:W-:Y:S02]  /*53b0*/  FSEL R15, R15, -INF , P5 ;  /* 0xff8000000f0f7808 */ /* 0x002fe40002800000 */
[----:B------:R-:W-:-:S05]  /*53c0*/  ISETP.GT.AND P5, PT, R164, 0x30, PT ;  /* 0x00000030a400780c */ /* 0x000fca0003fa4270 */
[----:B------:R-:W1:Y:S01]  /*53d0*/  MUFU.TANH R152, R152 ;  /* 0x0000009800987308 */ /* 0x000e620000002400 */
[----:B---3--:R-:W-:Y:S02]  /*53e0*/  FSEL R20, R20, -INF , P4 ;  /* 0xff80000014147808 */ /* 0x008fe40002000000 */
[----:B------:R-:W-:Y:S02]  /*53f0*/  ISETP.GT.AND P4, PT, R164, 0x31, PT ;  /* 0x00000031a400780c */ /* 0x000fe40003f84270 */
[----:B--2---:R-:W-:-:S03]  /*5400*/  FMNMX.FTZ R6, R6, R186, !PT ;  /* 0x000000ba06067209 */ /* 0x004fc60007810000 */
[----:B------:R-:W2:Y:S01]  /*5410*/  MUFU.TANH R157, R157 ;  /* 0x0000009d009d7308 */ /* 0x000ea20000002400 */
[----:B0-----:R-:W-:Y:S01]  /*5420*/  FSEL R21, R21, -INF , P3 ;  /* 0xff80000015157808 */ /* 0x001fe20001800000 */
[----:B------:R-:W0:Y:S01]  /*5430*/  SHFL.BFLY PT, R186, R6, 0x1, 0x1f ;  /* 0x0c201f0006ba7f89 */ /* 0x000e2200000e0000 */
[----:B------:R-:W-:-:S05]  /*5440*/  ISETP.GT.AND P3, PT, R164, 0x38, PT ;  /* 0x00000038a400780c */ /* 0x000fca0003f64270 */
[----:B------:R-:W3:Y:S01]  /*5450*/  MUFU.TANH R160, R160 ;  /* 0x000000a000a07308 */ /* 0x000ee20000002400 */
[----:B-1----:R-:W-:Y:S02]  /*5460*/  FSEL R152, R152, -INF , P2 ;  /* 0xff80000098987808 */ /* 0x002fe40001000000 */
[----:B------:R-:W-:-:S05]  /*5470*/  ISETP.GT.AND P2, PT, R164, 0x39, PT ;  /* 0x00000039a400780c */ /* 0x000fca0003f44270 */
[----:B------:R-:W1:Y:S01]  /*5480*/  MUFU.TANH R168, R168 ;  /* 0x000000a800a87308 */ /* 0x000e620000002400 */
[----:B--2---:R-:W-:Y:S02]  /*5490*/  FSEL R157, R157, -INF , P5 ;  /* 0xff8000009d9d7808 */ /* 0x004fe40002800000 */
[----:B------:R-:W-:-:S05]  /*54a0*/  ISETP.GT.AND P5, PT, R164, 0x49, PT ;  /* 0x00000049a400780c */ /* 0x000fca0003fa4270 */
[----:B------:R-:W2:Y:S01]  /*54b0*/  MUFU.TANH R169, R169 ;  /* 0x000000a900a97308 */ /* 0x000ea20000002400 */
[----:B---3--:R-:W-:Y:S02]  /*54c0*/  FSEL R160, R160, -INF , P4 ;  /* 0xff800000a0a07808 */ /* 0x008fe40002000000 */
[----:B0-----:R-:W-:Y:S02]  /*54d0*/  FMNMX.FTZ R6, R6, R186, !PT ;  /* 0x000000ba06067209 */ /* 0x001fe40007810000 */
[----:B------:R-:W-:Y:S02]  /*54e0*/  ISETP.GT.AND P4, PT, R164, 0x50, PT ;  /* 0x00000050a400780c */ /* 0x000fe40003f84270 */
[C---:B------:R-:W-:Y:S01]  /*54f0*/  FSETP.NEU.FTZ.AND P6, PT, R6.reuse, -INF , PT ;  /* 0xff8000000600780b */ /* 0x040fe20003fdd000 */
[----:B------:R-:W-:Y:S01]  /*5500*/  FMUL.FTZ R187, R6, UR10 ;  /* 0x0000000a06bb7c20 */ /* 0x000fe20008410000 */
[----:B------:R-:W0:Y:S01]  /*5510*/  MUFU.TANH R173, R173 ;  /* 0x000000ad00ad7308 */ /* 0x000e220000002400 */
[----:B-1----:R-:W-:-:S02]  /*5520*/  FSEL R168, R168, -INF , P3 ;  /* 0xff800000a8a87808 */ /* 0x002fc40001800000 */
[----:B------:R-:W-:Y:S02]  /*5530*/  FSEL R186, R6, RZ, P6 ;  /* 0x000000ff06ba7208 */ /* 0x000fe40003000000 */
[----:B------:R-:W-:Y:S02]  /*5540*/  FSEL R187, R187, RZ, P6 ;  /* 0x000000ffbbbb7208 */ /* 0x000fe40003000000 */
[----:B------:R-:W-:Y:S01]  /*5550*/  ISETP.GT.AND P6, PT, R164, 0x41, PT ;  /* 0x00000041a400780c */ /* 0x000fe20003fc4270 */
[----:B------:R-:W-:Y:S01]  /*5560*/  FADD.FTZ R186, -R186, R9 ;  /* 0x00000009baba7221 */ /* 0x000fe20000010100 */
[----:B--2---:R-:W-:Y:S01]  /*5570*/  FSEL R169, R169, -INF , P2 ;  /* 0xff800000a9a97808 */ /* 0x004fe20001000000 */
[--C-:B------:R-:W-:Y:S01]  /*5580*/  FFMA.FTZ R10, R10, UR10, -R187.reuse ;  /* 0x0000000a0a0a7c23 */ /* 0x100fe200080108bb */
[----:B------:R1:W2:Y:S01]  /*5590*/  MUFU.TANH R9, R185 ;  /* 0x000000b900097308 */ /* 0x0002a20000002400 */
        /* <DEDUP_REMOVED lines=8> */
[--C-:B-1----:R-:W-:Y:S01]  /*5620*/  FFMA.FTZ R185, R153, UR10, -R187.reuse ;  /* 0x0000000a99b97c23 */ /* 0x102fe200080108bb */
        /* <DEDUP_REMOVED lines=15> */
[----:B-1----:R-:W-:Y:S01]  /*5720*/  FMUL.FTZ R10, R186, UR10 ;  /* 0x0000000aba0a7c20 */ /* 0x002fe20008410000 */
[--C-:B------:R-:W-:Y:S01]  /*5730*/  FFMA.FTZ R184, R184, UR10, -R187.reuse ;  /* 0x0000000ab8b87c23 */ /* 0x100fe200080108bb */
[----:B------:R-:W-:Y:S01]  /*5740*/  FFMA.FTZ R172, R172, UR10, -R187 ;  /* 0x0000000aacac7c23 */ /* 0x000fe200080108bb */
[----:B------:R-:W-:Y:S01]  /*5750*/  FMUL.FTZ R187, R193, UR22 ;  /* 0x00000016c1bb7c20 */ /* 0x000fe20008410000 */
[----:B0-----:R-:W-:-:S02]  /*5760*/  FSEL R173, R173, -INF , P1 ;  /* 0xff800000adad7808 */ /* 0x001fc40000800000 */
[----:B--2---:R-:W-:Y:S01]  /*5770*/  FSEL R9, R9, -INF , P6 ;  /* 0xff80000009097808 */ /* 0x004fe20003000000 */
[----:B------:R-:W0:Y:S01]  /*5780*/  MUFU.EX2 R10, R10 ;  /* 0x0000000a000a7308 */ /* 0x000e220000000800 */
[C---:B------:R-:W-:Y:S02]  /*5790*/  ISETP.GT.AND P6, PT, R164.reuse, 0x48, PT ;  /* 0x00000048a400780c */ /* 0x040fe40003fc4270 */
[C---:B------:R-:W-:Y:S02]  /*57a0*/  ISETP.GT.AND P3, PT, R164.reuse, 0x51, PT ;  /* 0x00000051a400780c */ /* 0x040fe40003f64270 */
[C---:B------:R-:W-:Y:S02]  /*57b0*/  ISETP.GT.AND P2, PT, R164.reuse, 0x58, PT ;  /* 0x00000058a400780c */ /* 0x040fe40003f44270 */
[----:B------:R-:W-:Y:S01]  /*57c0*/  ISETP.GT.AND P1, PT, R164, 0x59, PT ;  /* 0x00000059a400780c */ /* 0x000fe20003f24270 */
[----:B------:R-:W1:Y:S08]  /*57d0*/  MUFU.EX2 R155, R155 ;  /* 0x0000009b009b7308 */ /* 0x000e700000000800 */
[----:B------:R-:W2:Y:S01]  /*57e0*/  MUFU.TANH R187, R187 ;  /* 0x000000bb00bb7308 */ /* 0x000ea20000002400 */
[----:B0-----:R-:W-:Y:S01]  /*57f0*/  FFMA.FTZ R4, R10, R4, R153 ;  /* 0x000000040a047223 */ /* 0x001fe20000010099 */
[----:B------:R-:W-:Y:S01]  /*5800*/  F2FP.BF16.F32.PACK_AB R153, R5, R153 ;  /* 0x000000990599723e */ /* 0x000fe200000010ff */
[-C--:B------:R-:W-:Y:S01]  /*5810*/  FMUL.FTZ R26, R26, R10.reuse ;  /* 0x0000000a1a1a7220 */ /* 0x080fe20000410000 */
[----:B------:R-:W-:Y:S01]  /*5820*/  FMUL.FTZ R27, R27, R10 ;  /* 0x0000000a1b1b7220 */ /* 0x000fe20000410000 */
[----:B------:R-:W-:Y:S01]  /*5830*/  FADD.FTZ R4, R5, R4 ;  /* 0x0000000405047221 */ /* 0x000fe20000010000 */
[----:B------:R-:W-:Y:S01]  /*5840*/  FMNMX.FTZ R5, R161, R8, !PT ;  /* 0x00000008a1057209 */ /* 0x000fe20007810000 */
[-C--:B------:R-:W-:Y:S01]  /*5850*/  FMUL.FTZ R30, R30, R10.reuse ;  /* 0x0000000a1e1e7220 */ /* 0x080fe20000410000 */
[----:B------:R-:W0:Y:S01]  /*5860*/  MUFU.EX2 R156, R156 ;  /* 0x0000009c009c7308 */ /* 0x000e220000000800 */
[----:B------:R-:W-:Y:S01]  /*5870*/  FADD.FTZ R4, R185, R4 ;  /* 0x00000004b9047221 */ /* 0x000fe20000010000 */
[----:B------:R-:W-:Y:S01]  /*5880*/  FMNMX.FTZ R5, R165, R5, !PT ;  /* 0x00000005a5057209 */ /* 0x000fe20007810000 */
[-C--:B------:R-:W-:Y:S01]  /*5890*/  FMUL.FTZ R31, R31, R10.reuse ;  /* 0x0000000a1f1f7220 */ /* 0x080fe20000410000 */
[-C--:B------:R-:W-:Y:S01]  /*58a0*/  FMUL.FTZ R34, R34, R10.reuse ;  /* 0x0000000a22227220 */ /* 0x080fe20000410000 */
[----:B-1----:R-:W-:Y:S01]  /*58b0*/  FADD.FTZ R4, R155, R4 ;  /* 0x000000049b047221 */ /* 0x002fe20000010000 */
[----:B------:R-:W-:Y:S01]  /*58c0*/  FMNMX.FTZ R5, R11, R5, !PT ;  /* 0x000000050b057209 */ /* 0x000fe20007810000 */
[-C--:B------:R-:W-:Y:S01]  /*58d0*/  FMUL.FTZ R35, R35, R10.reuse ;  /* 0x0000000a23237220 */ /* 0x080fe20000410000 */
[----:B------:R-:W-:Y:S01]  /*58e0*/  F2FP.BF16.F32.PACK_AB R155, R155, R185 ;  /* 0x000000b99b9b723e */ /* 0x000fe200000010ff */
[----:B------:R-:W1:Y:S01]  /*58f0*/  MUFU.EX2 R158, R158 ;  /* 0x0000009e009e7308 */ /* 0x000e620000000800 */
[----:B------:R-:W-:Y:S01]  /*5900*/  FMNMX.FTZ R5, R12, R5, !PT ;  /* 0x000000050c057209 */ /* 0x000fe20007810000 */
[-C--:B------:R-:W-:Y:S01]  /*5910*/  FMUL.FTZ R38, R38, R10.reuse ;  /* 0x0000000a26267220 */ /* 0x080fe20000410000 */
[----:B--2---:R-:W-:Y:S01]  /*5920*/  FSEL R187, R187, -INF , P3 ;  /* 0xff800000bbbb7808 */ /* 0x004fe20001800000 */
[-C--:B------:R-:W-:Y:S01]  /*5930*/  FMUL.FTZ R39, R39, R10.reuse ;  /* 0x0000000a27277220 */ /* 0x080fe20000410000 */
[----:B------:R-:W-:Y:S01]  /*5940*/  FMNMX.FTZ R5, R13, R5, !PT ;  /* 0x000000050d057209 */ /* 0x000fe20007810000 */
[-C--:B------:R-:W-:Y:S01]  /*5950*/  FMUL.FTZ R42, R42, R10.reuse ;  /* 0x0000000a2a2a7220 */ /* 0x080fe20000410000 */
[-C--:B------:R-:W-:Y:S01]  /*5960*/  FMUL.FTZ R43, R43, R10.reuse ;  /* 0x0000000a2b2b7220 */ /* 0x080fe20000410000 */
[----:B0-----:R-:W-:Y:S01]  /*5970*/  FADD.FTZ R4, R156, R4 ;  /* 0x000000049c047221 */ /* 0x001fe20000010000 */
[----:B------:R-:W-:Y:S01]  /*5980*/  FMNMX.FTZ R5, R14, R5, !PT ;  /* 0x000000050e057209 */ /* 0x000fe20007810000 */
[----:B------:R-:W-:Y:S01]  /*5990*/  MUFU.EX2 R159, R159 ;  /* 0x0000009f009f7308 */ /* 0x000fe20000000800 */
[-C--:B------:R-:W-:Y:S01]  /*59a0*/  FMUL.FTZ R46, R46, R10.reuse ;  /* 0x0000000a2e2e7220 */ /* 0x080fe20000410000 */
[-C--:B------:R-:W-:Y:S01]  /*59b0*/  FMUL.FTZ R47, R47, R10.reuse ;  /* 0x0000000a2f2f7220 */ /* 0x080fe20000410000 */
[----:B------:R-:W-:Y:S01]  /*59c0*/  FMNMX.FTZ R5, R15, R5, !PT ;  /* 0x000000050f057209 */ /* 0x000fe20007810000 */
[-C--:B------:R-:W-:Y:S01]  /*59d0*/  FMUL.FTZ R50, R50, R10.reuse ;  /* 0x0000000a32327220 */ /* 0x080fe20000410000 */
[-C--:B------:R-:W-:Y:S01]  /*59e0*/  FMUL.FTZ R51, R51, R10.reuse ;  /* 0x0000000a33337220 */ /* 0x080fe20000410000 */
[-C--:B------:R-:W-:Y:S01]  /*59f0*/  FMUL.FTZ R54, R54, R10.reuse ;  /* 0x0000000a36367220 */ /* 0x080fe20000410000 */
[----:B------:R-:W-:Y:S01]  /*5a00*/  FMNMX.FTZ R185, R20, R5, !PT ;  /* 0x0000000514b97209 */ /* 0x000fe20007810000 */
[----:B------:R-:W-:Y:S01]  /*5a10*/  MUFU.EX2 R162, R162 ;  /* 0x000000a200a27308 */ /* 0x000fe20000000800 */
[----:B-1----:R-:W-:Y:S01]  /*5a20*/  FADD.FTZ R4, R158, R4 ;  /* 0x000000049e047221 */ /* 0x002fe20000010000 */
[-C--:B------:R-:W-:Y:S01]  /*5a30*/  FMUL.FTZ R55, R55, R10.reuse ;  /* 0x0000000a37377220 */ /* 0x080fe20000410000 */
[----:B------:R-:W-:Y:S01]  /*5a40*/  FMNMX.FTZ R185, R21, R185, !PT ;  /* 0x000000b915b97209 */ /* 0x000fe20007810000 */
[-C--:B------:R-:W-:Y:S01]  /*5a50*/  FMUL.FTZ R58, R58, R10.reuse ;  /* 0x0000000a3a3a7220 */ /* 0x080fe20000410000 */
[-C--:B------:R-:W-:Y:S01]  /*5a60*/  FMUL.FTZ R59, R59, R10.reuse ;  /* 0x0000000a3b3b7220 */ /* 0x080fe20000410000 */
[-C--:B------:R-:W-:Y:S01]  /*5a70*/  FMUL.FTZ R62, R62, R10.reuse ;  /* 0x0000000a3e3e7220 */ /* 0x080fe20000410000 */
[----:B------:R-:W-:Y:S01]  /*5a80*/  FMNMX.FTZ R185, R152, R185, !PT ;  /* 0x000000b998b97209 */ /* 0x000fe20007810000 */
[----:B------:R0:W1:Y:S01]  /*5a90*/  MUFU.TANH R5, R188 ;  /* 0x000000bc00057308 */ /* 0x0000620000002400 */
        /* <DEDUP_REMOVED lines=8> */
[----:B0-----:R-:W-:Y:S01]  /*5b20*/  FMUL.FTZ R188, R189, UR22 ;  /* 0x00000016bdbc7c20 */ /* 0x001fe20008410000 */
[----:B------:R-:W-:Y:S01]  /*5b30*/  FMUL.FTZ R74, R74, R10 ;  /* 0x0000000a4a4a7220 */ /* 0x000fe20000410000 */
[----:B------:R-:W-:Y:S01]  /*5b40*/  FMNMX.FTZ R186, R157, R186, !PT ;  /* 0x000000ba9dba7209 */ /* 0x000fe20007810000 */
[-C--:B------:R-:W-:Y:S01]  /*5b50*/  FMUL.FTZ R75, R75, R10.reuse ;  /* 0x0000000a4b4b7220 */ /* 0x080fe20000410000 */
[-C--:B------:R-:W-:Y:S01]  /*5b60*/  FMUL.FTZ R78, R78, R10.reuse ;  /* 0x0000000a4e4e7220 */ /* 0x080fe20000410000 */
[----:B------:R-:W-:Y:S01]  /*5b70*/  FMUL.FTZ R79, R79, R10 ;  /* 0x0000000a4f4f7220 */ /* 0x000fe20000410000 */
[----:B------:R-:W-:Y:S01]  /*5b80*/  FMNMX.FTZ R186, R160, R186, !PT ;  /* 0x000000baa0ba7209 */ /* 0x000fe20007810000 */
[----:B------:R-:W0:Y:S01]  /*5b90*/  MUFU.TANH R188, R188 ;  /* 0x000000bc00bc7308 */ /* 0x000e220000002400 */
[----:B-1----:R-:W-:Y:S01]  /*5ba0*/  FSEL R164, R5, -INF , P6 ;  /* 0xff80000005a47808 */ /* 0x002fe20003000000 */
        /* <DEDUP_REMOVED lines=15> */
[----:B0-----:R-:W-:Y:S01]  /*5ca0*/  FSEL R188, R188, -INF , P5 ;  /* 0xff800000bcbc7808 */ /* 0x001fe20002800000 */
[-C--:B------:R-:W-:Y:S01]  /*5cb0*/  FMUL.FTZ R99, R99, R10.reuse ;  /* 0x0000000a63637220 */ /* 0x080fe20000410000 */
[----:B------:R-:W-:Y:S01]  /*5cc0*/  FMNMX.FTZ R5, R164, R5, !PT ;  /* 0x00000005a4057209 */ /* 0x000fe20007810000 */
[-C--:B------:R-:W-:Y:S01]  /*5cd0*/  FMUL.FTZ R102, R102, R10.reuse ;  /* 0x0000000a66667220 */ /* 0x080fe20000410000 */
[-C--:B------:R-:W-:Y:S01]  /*5ce0*/  FMUL.FTZ R103, R103, R10.reuse ;  /* 0x0000000a67677220 */ /* 0x080fe20000410000 */
[-C--:B------:R-:W-:Y:S01]  /*5cf0*/  FMUL.FTZ R106, R106, R10.reuse ;  /* 0x0000000a6a6a7220 */ /* 0x080fe20000410000 */
[----:B------:R-:W-:Y:S01]  /*5d00*/  FMNMX.FTZ R5, R188, R5, !PT ;  /* 0x00000005bc057209 */ /* 0x000fe20007810000 */
[----:B------:R-:W0:Y:S01]  /*5d10*/  MUFU.TANH R189, R197 ;  /* 0x000000c500bd7308 */ /* 0x000e220000002400 */
[----:B-1----:R-:W-:Y:S01]  /*5d20*/  FSEL R185, R185, -INF , P4 ;  /* 0xff800000b9b97808 */ /* 0x002fe20002000000 */
[-C--:B------:R-:W-:Y:S01]  /*5d30*/  FMUL.FTZ R107, R107, R10.reuse ;  /* 0x0000000a6b6b7220 */ /* 0x080fe20000410000 */
[-C--:B------:R-:W-:Y:S01]  /*5d40*/  FMUL.FTZ R110, R110, R10.reuse ;  /* 0x0000000a6e6e7220 */ /* 0x080fe20000410000 */
[-C--:B------:R-:W-:Y:S01]  /*5d50*/  FMUL.FTZ R111, R111, R10.reuse ;  /* 0x0000000a6f6f7220 */ /* 0x080fe20000410000 */
[----:B------:R-:W-:Y:S01]  /*5d60*/  FMNMX.FTZ R5, R185, R5, !PT ;  /* 0x00000005b9057209 */ /* 0x000fe20007810000 */
[-C--:B------:R-:W-:Y:S01]  /*5d70*/  FMUL.FTZ R114, R114, R10.reuse ;  /* 0x0000000a72727220 */ /* 0x080fe20000410000 */
[-C--:B------:R-:W-:Y:S01]  /*5d80*/  FMUL.FTZ R115, R115, R10.reuse ;  /* 0x0000000a73737220 */ /* 0x080fe20000410000 */
[----:B------:R-:W-:Y:S01]  /*5d90*/  MUFU.EX2 R166, R166 ;  /* 0x000000a600a67308 */ /* 0x000fe20000000800 */
[----:B--2---:R-:W-:Y:S01]  /*5da0*/  FSEL R186, R186, -INF , P2 ;  /* 0xff800000baba7808 */ /* 0x004fe20001000000 */
[-C--:B------:R-:W-:Y:S01]  /*5db0*/  FMUL.FTZ R118, R118, R10.reuse ;  /* 0x0000000a76767220 */ /* 0x080fe20000410000 */
[----:B------:R-:W-:Y:S01]  /*5dc0*/  FMNMX.FTZ R5, R187, R5, !PT ;  /* 0x00000005bb057209 */ /* 0x000fe20007810000 */
[-C--:B------:R-:W-:Y:S01]  /*5dd0*/  FMUL.FTZ R119, R119, R10.reuse ;  /* 0x0000000a77777220 */ /* 0x080fe20000410000 */
[-C--:B------:R-:W-:Y:S01]  /*5de0*/  FMUL.FTZ R122, R122, R10.reuse ;  /* 0x0000000a7a7a7220 */ /* 0x080fe20000410000 */
[-C--:B------:R-:W-:Y:S01]  /*5df0*/  FMUL.FTZ R123, R123, R10.reuse ;  /* 0x0000000a7b7b7220 */ /* 0x080fe20000410000 */
[----:B------:R-:W-:Y:S01]  /*5e00*/  FMNMX.FTZ R5, R186, R5, !PT ;  /* 0x00000005ba057209 */ /* 0x000fe20007810000 */
[----:B------:R-:W-:Y:S01]  /*5e10*/  MUFU.EX2 R167, R167 ;  /* 0x000000a700a77308 */ /* 0x000fe20000000800 */
[----:B0-----:R-:W-:Y:S01]  /*5e20*/  FSEL R189, R189, -INF , P1 ;  /* 0xff800000bdbd7808 */ /* 0x001fe20000800000 */
[-C--:B------:R-:W-:Y:S01]  /*5e30*/  FMUL.FTZ R126, R126, R10.reuse ;  /* 0x0000000a7e7e7220 */ /* 0x080fe20000410000 */
[-C--:B------:R-:W-:Y:S01]  /*5e40*/  FMUL.FTZ R127, R127, R10.reuse ;  /* 0x0000000a7f7f7220 */ /* 0x080fe20000410000 */
[-C--:B------:R-:W-:Y:S01]  /*5e50*/  FMUL.FTZ R130, R130, R10.reuse ;  /* 0x0000000a82827220 */ /* 0x080fe20000410000 */
[----:B------:R-:W-:Y:S01]  /*5e60*/  FMNMX.FTZ R5, R189, R5, !PT ;  /* 0x00000005bd057209 */ /* 0x000fe20007810000 */
[-C--:B------:R-:W-:Y:S01]  /*5e70*/  FMUL.FTZ R131, R131, R10.reuse ;  /* 0x0000000a83837220 */ /* 0x080fe20000410000 */
[-C--:B------:R-:W-:Y:S01]  /*5e80*/  FMUL.FTZ R134, R134, R10.reuse ;  /* 0x0000000a86867220 */ /* 0x080fe20000410000 */
[----:B------:R-:W-:Y:S01]  /*5e90*/  MUFU.EX2 R170, R170 ;  /* 0x000000aa00aa7308 */ /* 0x000fe20000000800 */
[-C--:B------:R-:W-:Y:S01]  /*5ea0*/  FMUL.FTZ R135, R135, R10.reuse ;  /* 0x0000000a87877220 */ /* 0x080fe20000410000 */
[----:B------:R-:W0:Y:S01]  /*5eb0*/  SHFL.BFLY PT, R190, R5, 0x2, 0x1f ;  /* 0x0c401f0005be7f89 */ /* 0x000e2200000e0000 */
        /* <DEDUP_REMOVED lines=8> */
[----:B------:R-:W-:-:S05]  /*5f40*/  FMUL.FTZ R151, R151, R10 ;  /* 0x0000000a97977220 */ /* 0x000fca0000410000 */
[----:B------:R-:W-:Y:S08]  /*5f50*/  MUFU.EX2 R174, R174 ;  /* 0x000000ae00ae7308 */ /* 0x000ff00000000800 */
        /* <DEDUP_REMOVED lines=8> */
[----:B------:R-:W-:-:S04]  /*5fe0*/  FSETP.NEU.FTZ.AND P1, PT, R5, -INF , PT ;  /* 0xff8000000500780b */ /* 0x000fc80003f3d000 */
[----:B------:R-:W-:-:S03]  /*5ff0*/  FSEL R190, R5, RZ, P1 ;  /* 0x000000ff05be7208 */ /* 0x000fc60000800000 */
[----:B------:R-:W-:Y:S02]  /*6000*/  MUFU.EX2 R181, R181 ;  /* 0x000000b500b57308 */ /* 0x000fe40000000800 */
[----:B------:R-:W-:Y:S01]  /*6010*/  FADD.FTZ R8, -R190, R8 ;  /* 0x00000008be087221 */ /* 0x000fe20000010100 */
[----:B------:R-:W-:-:S03]  /*6020*/  FMUL.FTZ R190, R5, UR10 ;  /* 0x0000000a05be7c20 */ /* 0x000fc60008410000 */
[----:B------:R-:W-:Y:S02]  /*6030*/  FMUL.FTZ R8, R8, UR10 ;  /* 0x0000000a08087c20 */ /* 0x000fe40008410000 */
[----:B------:R-:W-:Y:S01]  /*6040*/  MUFU.EX2 R182, R182 ;  /* 0x000000b600b67308 */ /* 0x000fe20000000800 */
[----:B------:R-:W-:-:S05]  /*6050*/  FSEL R190, R190, RZ, P1 ;  /* 0x000000ffbebe7208 */ /* 0x000fca0000800000 */
        /* <DEDUP_REMOVED lines=14> */
[----:B------:R-:W-:Y:S01]  /*6140*/  F2FP.BF16.F32.PACK_AB R157, R158, R156 ;  /* 0x0000009c9e9d723e */ /* 0x000fe200000010ff */
        /* <DEDUP_REMOVED lines=12> */
[----:B0-----:R-:W-:Y:S01]  /*6210*/  FFMA.FTZ R154, R8, R3, R161 ;  /* 0x00000003089a7223 */ /* 0x001fe200000100a1 */
[--C-:B------:R-:W-:Y:S01]  /*6220*/  FFMA.FTZ R186, R186, UR10, -R190.reuse ;  /* 0x0000000ababa7c23 */ /* 0x100fe200080108be */
[----:B------:R-:W-:Y:S01]  /*6230*/  FFMA.FTZ R189, R189, UR10, -R190 ;  /* 0x0000000abdbd7c23 */ /* 0x000fe200080108be */
        /* <DEDUP_REMOVED lines=23> */
[----:B------:R-:W-:Y:S01]  /*63b0*/  FADD.FTZ R12, R159, R4 ;  /* 0x000000049f0c7221 */ /* 0x000fe20000010000 */
[----:B------:R-:W-:Y:S01]  /*63c0*/  F2FP.BF16.F32.PACK_AB R159, R162, R159 ;  /* 0x0000009fa29f723e */ /* 0x000fe200000010ff */
        /* <DEDUP_REMOVED lines=37> */
[----:B0-----:R-:W-:Y:S01]  /*6620*/  F2FP.BF16.F32.PACK_AB R152, R165, R161 ;  /* 0x000000a1a598723e */ /* 0x001fe200000010ff */
[-C--:B------:R-:W-:Y:S01]  /*6630*/  FMUL.FTZ R104, R104, R8.reuse ;  /* 0x0000000868687220 */ /* 0x080fe20000410000 */
[----:B------:R-:W-:Y:S01]  /*6640*/  F2FP.BF16.F32.PACK_AB R161, R166, R163 ;  /* 0x000000a3a6a1723e */ /* 0x000fe200000010ff */
[-C--:B------:R-:W-:Y:S01]  /*6650*/  FMUL.FTZ R105, R105, R8.reuse ;  /* 0x0000000869697220 */ /* 0x080fe20000410000 */
[----:B------:R-:W-:Y:S01]  /*6660*/  F2FP.BF16.F32.PACK_AB R165, R174, R171 ;  /* 0x000000abaea5723e */ /* 0x000fe200000010ff */
        /* <DEDUP_REMOVED lines=16> */
[----:B------:R-:W-:Y:S01]  /*6770*/  FMUL.FTZ R132, R132, R8 ;  /* 0x0000000884847220 */ /* 0x000fe20000410000 */
[----:B------:R1:W3:Y:S01]  /*6780*/  MUFU.EX2 R4, R160 ;  /* 0x000000a000047308 */ /* 0x0002e20000000800 */
[C---:B0-----:R-:W-:Y:S01]  /*6790*/  FADD.FTZ R11, R176.reuse, R11 ;  /* 0x0000000bb00b7221 */ /* 0x041fe20000010000 */
[----:B------:R-:W-:Y:S01]  /*67a0*/  F2FP.BF16.F32.PACK_AB R162, R176, R192 ;  /* 0x000000c0b0a2723e */ /* 0x000fe200000010ff */
[-C--:B------:R-:W-:Y:S01]  /*67b0*/  FMUL.FTZ R133, R133, R8.reuse ;  /* 0x0000000885857220 */ /* 0x080fe20000410000 */
[-C--:B------:R-:W-:Y:S01]  /*67c0*/  FMUL.FTZ R136, R136, R8.reuse ;  /* 0x0000000888887220 */ /* 0x080fe20000410000 */
[-C--:B------:R-:W-:Y:S01]  /*67d0*/  FMUL.FTZ R137, R137, R8.reuse ;  /* 0x0000000889897220 */ /* 0x080fe20000410000 */
[-C--:B------:R-:W-:Y:S01]  /*67e0*/  FMUL.FTZ R140, R140, R8.reuse ;  /* 0x000000088c8c7220 */ /* 0x080fe20000410000 */
[-C--:B------:R-:W-:Y:S01]  /*67f0*/  FMUL.FTZ R141, R141, R8.reuse ;  /* 0x000000088d8d7220 */ /* 0x080fe20000410000 */
[----:B------:R-:W-:Y:S01]  /*6800*/  MUFU.EX2 R168, R168 ;  /* 0x000000a800a87308 */ /* 0x000fe20000000800 */
[----:B-1----:R-:W-:Y:S01]  /*6810*/  F2FP.BF16.F32.PACK_AB R160, R3, R21 ;  /* 0x0000001503a0723e */ /* 0x002fe200000010ff */
[----:B------:R-:W-:Y:S01]  /*6820*/  FADD.FTZ R3, R163, R12 ;  /* 0x0000000ca3037221 */ /* 0x000fe20000010000 */
[----:B--2---:R-:W-:Y:S01]  /*6830*/  FADD.FTZ R11, R191, R11 ;  /* 0x0000000bbf0b7221 */ /* 0x004fe20000010000 */
[----:B------:R-:W-:Y:S01]  /*6840*/  F2FP.BF16.F32.PACK_AB R163, R170, R167 ;  /* 0x000000a7aaa3723e */ /* 0x000fe200000010ff */
[-C--:B------:R-:W-:Y:S01]  /*6850*/  FMUL.FTZ R144, R144, R8.reuse ;  /* 0x0000000890907220 */ /* 0x080fe20000410000 */
[----:B------:R-:W-:Y:S01]  /*6860*/  FADD.FTZ R3, R166, R3 ;  /* 0x00000003a6037221 */ /* 0x000fe20000010000 */
[-C--:B------:R-:W-:Y:S01]  /*6870*/  FMUL.FTZ R145, R145, R8.reuse ;  /* 0x0000000891917220 */ /* 0x080fe20000410000 */
[----:B------:R-:W0:Y:S01]  /*6880*/  MUFU.EX2 R169, R169 ;  /* 0x000000a900a97308 */ /* 0x000e220000000800 */
[----:B---3--:R-:W-:Y:S01]  /*6890*/  FADD.FTZ R11, R4, R11 ;  /* 0x0000000b040b7221 */ /* 0x008fe20000010000 */
[----:B------:R-:W-:Y:S01]  /*68a0*/  FADD.FTZ R3, R167, R3 ;  /* 0x00000003a7037221 */ /* 0x000fe20000010000 */
[----:B------:R-:W-:Y:S01]  /*68b0*/  F2FP.BF16.F32.PACK_AB R167, R177, R175 ;  /* 0x000000afb1a7723e */ /* 0x000fe200000010ff */
[-C--:B------:R-:W-:Y:S01]  /*68c0*/  FMUL.FTZ R148, R148, R8.reuse ;  /* 0x0000000894947220 */ /* 0x080fe20000410000 */
[----:B------:R-:W-:Y:S01]  /*68d0*/  FMUL.FTZ R149, R149, R8 ;  /* 0x0000000895957220 */ /* 0x000fe20000410000 */
[----:B------:R-:W-:-:S02]  /*68e0*/  FADD.FTZ R3, R170, R3 ;  /* 0x00000003aa037221 */ /* 0x000fc40000010000 */
[----:B------:R-:W-:Y:S02]  /*68f0*/  MUFU.EX2 R173, R173 ;  /* 0x000000ad00ad7308 */ /* 0x000fe40000000800 */
[----:B------:R-:W-:Y:S01]  /*6900*/  FADD.FTZ R3, R171, R3 ;  /* 0x00000003ab037221 */ /* 0x000fe20000010000 */
[----:B------:R-:W-:-:S03]  /*6910*/  F2FP.BF16.F32.PACK_AB R171, R181, R180 ;  /* 0x000000b4b5ab723e */ /* 0x000fc600000010ff */
[----:B------:R-:W-:Y:S02]  /*6920*/  FADD.FTZ R3, R174, R3 ;  /* 0x00000003ae037221 */ /* 0x000fe40000010000 */
[----:B------:R-:W1:Y:S01]  /*6930*/  MUFU.EX2 R9, R9 ;  /* 0x0000000900097308 */ /* 0x000e620000000800 */
[----:B0-----:R-:W-:Y:S01]  /*6940*/  F2FP.BF16.F32.PACK_AB R166, R169, R168 ;  /* 0x000000a8a9a6723e */ /* 0x001fe200000010ff */
[----:B------:R-:W-:-:S04]  /*6950*/  FADD.FTZ R12, R175, R3 ;  /* 0x00000003af0c7221 */ /* 0x000fc80000010000 */
[----:B------:R-:W-:Y:S02]  /*6960*/  FADD.FTZ R3, R177, R12 ;  /* 0x0000000cb1037221 */ /* 0x000fe40000010000 */
[----:B------:R0:W2:Y:S02]  /*6970*/  MUFU.EX2 R170, R164 ;  /* 0x000000a400aa7308 */ /* 0x0000a40000000800 */
[----:B------:R-:W-:-:S04]  /*6980*/  FADD.FTZ R12, R178, R3 ;  /* 0x00000003b20c7221 */ /* 0x000fc80000010000 */
[----:B------:R-:W-:Y:S02]  /*6990*/  FADD.FTZ R3, R179, R12 ;  /* 0x0000000cb3037221 */ /* 0x000fe40000010000 */
[----:B------:R-:W3:Y:S01]  /*69a0*/  MUFU.EX2 R188, R188 ;  /* 0x000000bc00bc7308 */ /* 0x000ee20000000800 */
[----:B0-----:R-:W-:Y:S01]  /*69b0*/  F2FP.BF16.F32.PACK_AB R164, R4, R191 ;  /* 0x000000bf04a4723e */ /* 0x001fe200000010ff */
[----:B------:R-:W-:Y:S01]  /*69c0*/  FADD.FTZ R4, R168, R11 ;  /* 0x0000000ba8047221 */ /* 0x000fe20000010000 */
[----:B-1----:R-:W-:-:S03]  /*69d0*/  F2FP.BF16.F32.PACK_AB R168, R9, R173 ;  /* 0x000000ad09a8723e */ /* 0x002fc600000010ff */
[----:B------:R-:W-:Y:S01]  /*69e0*/  FADD.FTZ R4, R169, R4 ;  /* 0x00000004a9047221 */ /* 0x000fe20000010000 */
[----:B------:R-:W-:Y:S01]  /*69f0*/  F2FP.BF16.F32.PACK_AB R169, R179, R178 ;  /* 0x000000b2b3a9723e */ /* 0x000fe200000010ff */
[----:B------:R-:W0:Y:S02]  /*6a00*/  MUFU.EX2 R185, R185 ;  /* 0x000000b900b97308 */ /* 0x000e240000000800 */
[----:B------:R-:W-:-:S04]  /*6a10*/  FADD.FTZ R4, R173, R4 ;  /* 0x00000004ad047221 */ /* 0x000fc80000010000 */
[----:B------:R-:W-:Y:S02]  /*6a20*/  FADD.FTZ R4, R9, R4 ;  /* 0x0000000409047221 */ /* 0x000fe40000010000 */
[----:B------:R-:W1:Y:S02]  /*6a30*/  MUFU.EX2 R187, R187 ;  /* 0x000000bb00bb7308 */ /* 0x000e640000000800 */
[----:B--2---:R-:W-:Y:S01]  /*6a40*/  FADD.FTZ R9, R170, R4 ;  /* 0x00000004aa097221 */ /* 0x004fe20000010000 */
[----:B------:R-:W-:Y:S01]  /*6a50*/  FADD.FTZ R4, R180, R3 ;  /* 0x00000003b4047221 */ /* 0x000fe20000010000 */
[C---:B---3--:R-:W-:Y:S02]  /*6a60*/  F2FP.BF16.F32.PACK_AB R170, R188.reuse, R170 ;  /* 0x000000aabcaa723e */ /* 0x048fe400000010ff */
[----:B------:R-:W-:Y:S01]  /*6a70*/  FADD.FTZ R12, R188, R9 ;  /* 0x00000009bc0c7221 */ /* 0x000fe20000010000 */
[----:B------:R-:W-:Y:S01]  /*6a80*/  FADD.FTZ R3, R181, R4 ;  /* 0x00000004b5037221 */ /* 0x000fe20000010000 */
[----:B------:R-:W2:Y:S02]  /*6a90*/  MUFU.EX2 R183, R183 ;  /* 0x000000b700b77308 */ /* 0x000ea40000000800 */
[----:B0-----:R-:W-:Y:S01]  /*6aa0*/  FADD.FTZ R12, R185, R12 ;  /* 0x0000000cb90c7221 */ /* 0x001fe20000010000 */
[----:B------:R-:W-:-:S05]  /*6ab0*/  FADD.FTZ R4, R182, R3 ;  /* 0x00000003b6047221 */ /* 0x000fca0000010000 */
[----:B------:R-:W0:Y:S01]  /*6ac0*/  MUFU.EX2 R174, R186 ;  /* 0x000000ba00ae7308 */ /* 0x000e220000000800 */
[----:B-1----:R-:W-:-:S07]  /*6ad0*/  FADD.FTZ R3, R187, R12 ;  /* 0x0000000cbb037221 */ /* 0x002fce0000010000 */
[----:B------:R-:W1:Y:S01]  /*6ae0*/  MUFU.EX2 R184, R184 ;  /* 0x000000b800b87308 */ /* 0x000e620000000800 */
[C---:B--2---:R-:W-:Y:S01]  /*6af0*/  FADD.FTZ R9, R183.reuse, R4 ;  /* 0x00000004b7097221 */ /* 0x044fe20000010000 */
[----:B------:R-:W-:-:S06]  /*6b00*/  F2FP.BF16.F32.PACK_AB R173, R183, R182 ;  /* 0x000000b6b7ad723e */ /* 0x000fcc00000010ff */
[----:B------:R-:W2:Y:S01]  /*6b10*/  MUFU.EX2 R189, R189 ;  /* 0x000000bd00bd7308 */ /* 0x000ea20000000800 */
[----:B0-----:R-:W-:-:S07]  /*6b20*/  FADD.FTZ R4, R174, R3 ;  /* 0x00000003ae047221 */ /* 0x001fce0000010000 */
[----:B------:R0:W3:Y:S01]  /*6b30*/  MUFU.EX2 R175, R172 ;  /* 0x000000ac00af7308 */ /* 0x0000e20000000800 */
[----:B-1----:R-:W-:Y:S01]  /*6b40*/  FADD.FTZ R12, R184, R9 ;  /* 0x00000009b80c7221 */ /* 0x002fe20000010000 */
[----:B--2---:R-:W-:Y:S01]  /*6b50*/  FADD.FTZ R3, R189, R4 ;  /* 0x00000004bd037221 */ /* 0x004fe20000010000 */
[----:B0-----:R-:W-:Y:S02]  /*6b60*/  F2FP.BF16.F32.PACK_AB R172, R187, R185 ;  /* 0x000000b9bbac723e */ /* 0x001fe400000010ff */
[----:B------:R-:W-:Y:S01]  /*6b70*/  F2FP.BF16.F32.PACK_AB R174, R189, R174 ;  /* 0x000000aebdae723e */ /* 0x000fe200000010ff */
[C---:B---3--:R-:W-:Y:S01]  /*6b80*/  FADD.FTZ R4, R175.reuse, R12 ;  /* 0x0000000caf047221 */ /* 0x048fe20000010000 */
[----:B------:R-:W-:Y:S01]  /*6b90*/  F2FP.BF16.F32.PACK_AB R175, R175, R184 ;  /* 0x000000b8afaf723e */ /* 0x000fe200000010ff */
[----:B------:R-:W-:Y:S06]  /*6ba0*/  @!P0 BRA `(.L_x_4934) ;  /* 0x0000000000048947 */ /* 0x000fec0003800000 */
[----:B------:R-:W-:Y:S01]  /*6bb0*/  BPT.TRAP 0x1 ;  /* 0x000000040000795c */ /* 0x000fe20000300000 */
.L_x_4934:
[----:B------:R0:W1:Y:S01]  /*6bc0*/  SYNCS.PHASECHK.TRANS64.TRYWAIT P1, [UR23+0x22850], R7 ;  /* 0x02285007ff0075a7 */ /* 0x0000620008020157 */
[----:B------:R-:W-:Y:S05]  /*6bd0*/  @!P0 BRA `(.L_x_4935) ;  /* 0x0000000000048947 */ /* 0x000fea0003800000 */
[----:B------:R-:W-:Y:S01]  /*6be0*/  BPT.TRAP 0x1 ;  /* 0x000000040000795c */ /* 0x000fe20000300000 */
.L_x_4935:
[----:B-1----:R-:W-:Y:S05]  /*6bf0*/  @P1 BRA `(.L_x_4936) ;  /* 0x0000000000081947 */ /* 0x002fea0003800000 */
[----:B------:R-:W1:Y:S02]  /*6c00*/  SYNCS.PHASECHK.TRANS64.TRYWAIT P1, [UR23+0x22850], R7 ;  /* 0x02285007ff0075a7 */ /* 0x000e640008020157 */
[----:B-1----:R-:W-:Y:S05]  /*6c10*/  @!P1 BRA `(.L_x_4937) ;  /* 0x000000dc00149947 */ /* 0x002fea0003800000 */
.L_x_4936:
        /* <DEDUP_REMOVED lines=42> */
.L_x_4938:
[----:B------:R-:W-:Y:S01]  /*6ec0*/  UISETP.GT.AND UP0, UPT, UR26, UR25, UPT ;  /* 0x000000191a00728c */ /* 0x000fe2000bf04270 */
[----:B------:R-:W-:Y:S01]  /*6ed0*/  IMAD.MOV.U32 R9, RZ, RZ, R6 ;  /* 0x000000ffff097224 */ /* 0x000fe200078e0006 */
[----:B------:R-:W-:Y:S01]  /*6ee0*/  UIADD3 UR23, UR23, 0x22860, URZ ;  /* 0x0002286017177890 */ /* 0x000fe2000fffe03f */
[----:B------:R-:W-:Y:S01]  /*6ef0*/  IMAD.MOV.U32 R8, RZ, RZ, R5 ;  /* 0x000000ffff087224 */ /* 0x000fe200078e0005 */
[----:B------:R-:W-:Y:S02]  /*6f00*/  UIADD3 UR26, UR26, -0x1, URZ ;  /* 0xffffffff1a1a7890 */ /* 0x000fe4000fffe03f */
[----:B------:R-:W-:Y:S01]  /*6f10*/  PLOP3.LUT P1, PT, PT, PT, UP0, 0x80, 0x0 ;  /* 0x000000000000781c */ /* 0x000fe20003f2f008 */
[----:B------:R-:W-:-:S09]  /*6f20*/  UPRMT UR23, UR24, 0x654, UR23 ;  /* 0x0000065418177896 */ /* 0x000fd20008000017 */
[----:B------:R-:W-:Y:S03]  /*6f30*/  SYNCS.ARRIVE.TRANS64.RED.A1T0 RZ, [UR23], RZ ;  /* 0x000000ffffff79a7 */ /* 0x000fe60008100417 */
[----:B------:R-:W-:Y:S05]  /*6f40*/  @P1 BRA `(.L_x_4939) ;  /* 0xffffffd400541947 */ /* 0x000fea000383ffff */
.L_x_4928:
[----:B------:R-:W-:-:S06]  /*6f50*/  UISETP.GE.AND UP0, UPT, UR26, UR45, UPT ;  /* 0x0000002d1a00728c */ /* 0x000fcc000bf06270 */
[----:B------:R-:W-:-:S13]  /*6f60*/  PLOP3.LUT P1, PT, PT, PT, UP0, 0x80, 0x0 ;  /* 0x000000000000781c */ /* 0x000fda0003f2f008 */
[----:B------:R-:W-:Y:S05]  /*6f70*/  @!P1 BRA `(.L_x_4940) ;  /* 0x0000002000e09947 */ /* 0x000fea0003800000 */
[----:B------:R-:W-:Y:S01]  /*6f80*/  IMAD.MOV.U32 R8, RZ, RZ, R6 ;  /* 0x000000ffff087224 */ /* 0x000fe200078e0006 */
[----:B------:R-:W-:Y:S01]  /*6f90*/  ULDC UR25, c[0x0][0x9d8] ;  /* 0x0002760000197ab9 */ /* 0x000fe20000000800 */
[----:B01----:R-:W-:Y:S01]  /*6fa0*/  IMAD.MOV.U32 R9, RZ, RZ, R5 ;  /* 0x000000ffff097224 */ /* 0x003fe200078e0005 */
[----:B------:R-:W-:-:S06]  /*6fb0*/  ULDC UR24, c[0x0][0x988] ;  /* 0x0002620000187ab9 */ /* 0x000fcc0000000800 */
.L_x_4951:
[----:B------:R-:W-:-:S04]  /*6fc0*/  UIADD3 UR37, UR37, 0x1, URZ ;  /* 0x0000000125257890 */ /* 0x000fc8000fffe03f */
[----:B------:R-:W-:-:S04]  /*6fd0*/  UISETP.NE.AND UP0, UPT, UR37, 0x2, UPT ;  /* 0x000000022500788c */ /* 0x000fc8000bf05270 */
[----:B------:R-:W-:Y:S02]  /*6fe0*/  USEL UR6, URZ, 0x1, UP0 ;  /* 0x000000013f067887 */ /* 0x000fe40008000000 */
[----:B------:R-:W-:Y:S02]  /*6ff0*/  USEL UR37, UR37, URZ, UP0 ;  /* 0x0000003f25257287 */ /* 0x000fe40008000000 */
[----:B------:R-:W-:Y:S01]  /*7000*/  ULOP3.LUT UR36, UR36, UR6, URZ, 0x3c, !UPT ;  /* 0x0000000624247292 */ /* 0x000fe2000f8e3c3f */
[----:B------:R-:W-:Y:S11]  /*7010*/  @!P0 BRA `(.L_x_4941) ;  /* 0x0000000000048947 */ /* 0x000ff60003800000 */
[----:B------:R-:W-:Y:S01]  /*7020*/  BPT.TRAP 0x1 ;  /* 0x000000040000795c */ /* 0x000fe20000300000 */
.L_x_4941:
        /* <DEDUP_REMOVED lines=9> */
.L_x_4942:
[----:B-1----:R-:W-:Y:S05]  /*70c0*/  @P1 BRA `(.L_x_4943) ;  /* 0x0000000000081947 */ /* 0x002fea0003800000 */
[----:B------:R-:W1:Y:S02]  /*70d0*/  SYNCS.PHASECHK.TRANS64.TRYWAIT P1, [UR23+0x22830], R7 ;  /* 0x02283007ff0075a7 */ /* 0x000e640008020157 */
[----:B-1----:R-:W-:Y:S05]  /*70e0*/  @!P1 BRA `(.L_x_4944) ;  /* 0x000000d400f89947 */ /* 0x002fea0003800000 */
.L_x_4943:
        /* <DEDUP_REMOVED lines=26> */
.L_x_4945:
        /* <DEDUP_REMOVED lines=462> */
.L_x_4946:
[----:B------:R0:W1:Y:S01]  /*8f70*/  SYNCS.PHASECHK.TRANS64.TRYWAIT P1, [UR23+0x22850], R7 ;  /* 0x02285007ff0075a7 */ /* 0x0000620008020157 */
[----:B------:R-:W-:Y:S05]  /*8f80*/  @!P0 BRA `(.L_x_4947) ;  /* 0x0000000000048947 */ /* 0x000fea0003800000 */
[----:B------:R-:W-:Y:S01]  /*8f90*/  BPT.TRAP 0x1 ;  /* 0x000000040000795c */ /* 0x000fe20000300000 */
.L_x_4947:
[----:B-1----:R-:W-:Y:S05]  /*8fa0*/  @P1 BRA `(.L_x_4948) ;  /* 0x0000000000081947 */ /* 0x002fea0003800000 */
[----:B------:R-:W1:Y:S02]  /*8fb0*/  SYNCS.PHASECHK.TRANS64.TRYWAIT P1, [UR23+0x22850], R7 ;  /* 0x02285007ff0075a7 */ /* 0x000e640008020157 */
[----:B-1----:R-:W-:Y:S05]  /*8fc0*/  @!P1 BRA `(.L_x_4949) ;  /* 0x000000b800589947 */ /* 0x002fea0003800000 */
.L_x_4948:
        /* <DEDUP_REMOVED lines=42> */
.L_x_4950:
        /* <DEDUP_REMOVED lines=9> */
.L_x_4940:
[----:B------:R-:W0:Y:S01]  /*9300*/  SHFL.BFLY PT, R8, R3, 0x2, 0x1f ;  /* 0x0c401f0003087f89 */ /* 0x000e2200000e0000 */
[----:B------:R-:W-:Y:S01]  /*9310*/  UIADD3 UR37, UR37, 0x1, URZ ;  /* 0x0000000125257890 */ /* 0x000fe2000fffe03f */
[----:B------:R2:W-:Y:S06]  /*9320*/  BAR.ARV R0, 0x100 ;  /* 0x000400000000751d */ /* 0x0005ec0000002000 */
[----:B------:R-:W-:Y:S02]  /*9330*/  UISETP.NE.AND UP0, UPT, UR37, 0x2, UPT ;  /* 0x000000022500788c */ /* 0x000fe4000bf05270 */
[----:B------:R-:W-:Y:S06]  /*9340*/  BAR.ARV 0x8, 0x180 ;  /* 0x0206000000007b1d */ /* 0x000fec0000002000 */
[----:B--2---:R-:W-:Y:S01]  /*9350*/  IMAD.MOV.U32 R0, RZ, RZ, -0x800000 ;  /* 0xff800000ff007424 */ /* 0x004fe200078e00ff */
[----:B------:R-:W-:Y:S01]  /*9360*/  USEL UR4, URZ, 0x1, UP0 ;  /* 0x000000013f047887 */ /* 0x000fe20008000000 */
[----:B------:R-:W2:Y:S01]  /*9370*/  SHFL.BFLY PT, R7, R4, 0x2, 0x1f ;  /* 0x0c401f0004077f89 */ /* 0x000ea200000e0000 */
[----:B------:R-:W-:Y:S01]  /*9380*/  PLOP3.LUT P0, PT, PT, PT, PT, 0x8, 0x0 ;  /* 0x000000000000781c */ /* 0x000fe20003f0e170 */
[----:B------:R-:W-:Y:S01]  /*9390*/  UIADD3 UR46, UR46, 0x1, URZ ;  /* 0x000000012e2e7890 */ /* 0x000fe2000fffe03f */
[----:B01----:R-:W-:Y:S01]  /*93a0*/  FADD.FTZ R9, R8, R3 ;  /* 0x0000000308097221 */ /* 0x003fe20000010000 */
[----:B------:R-:W-:Y:S01]  /*93b0*/  IMAD.MOV.U32 R3, RZ, RZ, RZ ;  /* 0x000000ffff037224 */ /* 0x000fe200078e00ff */
[----:B------:R-:W-:-:S02]  /*93c0*/  USEL UR37, UR37, URZ, UP0 ;  /* 0x0000003f25257287 */ /* 0x000fc40008000000 */
[----:B------:R-:W-:Y:S01]  /*93d0*/  ULOP3.LUT UR36, UR36, UR4, URZ, 0x3c, !UPT ;  /* 0x0000000424247292 */ /* 0x000fe2000f8e3c3f */
[----:B------:R-:W0:Y:S01]  /*93e0*/  SHFL.BFLY PT, R8, R9, 0x1, 0x1f ;  /* 0x0c201f0009087f89 */ /* 0x000e2200000e0000 */
[----:B--2---:R-:W-:-:S05]  /*93f0*/  FADD.FTZ R10, R7, R4 ;  /* 0x00000004070a7221 */ /* 0x004fca0000010000 */
[----:B------:R-:W1:Y:S01]  /*9400*/  SHFL.BFLY PT, R7, R10, 0x1, 0x1f ;  /* 0x0c201f000a077f89 */ /* 0x000e6200000e0000 */
[----:B0-----:R-:W-:Y:S01]  /*9410*/  FADD.FTZ R11, R9, R8 ;  /* 0x00000008090b7221 */ /* 0x001fe20000010000 */
[----:B------:R-:W-:-:S04]  /*9420*/  IMAD.MOV.U32 R8, RZ, RZ, RZ ;  /* 0x000000ffff087224 */ /* 0x000fc800078e00ff */
[----:B------:R-:W-:-:S13]  /*9430*/  FSETP.NE.FTZ.AND P1, PT, R11, RZ, PT ;  /* 0x000000ff0b00720b */ /* 0x000fda0003f35000 */
[----:B------:R-:W0:Y:S01]  /*9440*/  @P1 MUFU.RCP R8, R11 ;  /* 0x0000000b00081308 */ /* 0x000e220000001000 */
[----:B-1----:R-:W-:Y:S01]  /*9450*/  FADD.FTZ R4, R10, R7 ;  /* 0x000000070a047221 */ /* 0x002fe20000010000 */
[----:B------:R-:W-:-:S04]  /*9460*/  IMAD.U32 R10, RZ, RZ, UR10 ;  /* 0x0000000aff0a7e24 */ /* 0x000fc8000f8e00ff */
[----:B------:R-:W-:Y:S02]  /*9470*/  FSETP.NE.FTZ.AND P2, PT, R4, RZ, PT ;  /* 0x000000ff0400720b */ /* 0x000fe40003f55000 */
[----:B------:R-:W1:Y:S01]  /*9480*/  @P1 MUFU.LG2 R7, R11 ;  /* 0x0000000b00071308 */ /* 0x000e620000000c00 */
[----:B------:R-:W-:Y:S01]  /*9490*/  @P1 FMUL.FTZ R10, R10, 0.69314718246459960938 ;  /* 0x3f3172180a0a1820 */ /* 0x000fe20000410000 */
[-C--:B0-----:R-:W-:Y:S01]  /*94a0*/  FMUL.FTZ R24, R24, R8.reuse ;  /* 0x0000000818187220 */ /* 0x081fe20000410000 */
[-C--:B------:R-:W-:Y:S01]  /*94b0*/  FMUL.FTZ R25, R25, R8.reuse ;  /* 0x0000000819197220 */ /* 0x080fe20000410000 */
[----:B------:R-:W-:-:S07]  /*94c0*/  FMUL.FTZ R28, R28, R8 ;  /* 0x000000081c1c7220 */ /* 0x000fce0000410000 */
        /* <DEDUP_REMOVED lines=134> */
.L_x_4915:
        /* <DEDUP_REMOVED lines=16> */
[----:B------:R-:W-:Y:S01]  /*9e30*/  F2FP.BF16.F32.PACK_AB R11, R31, R30 ;  /* 0x0000001e1f0b723e */ /* 0x000fe200000010ff */
[----:B------:R-:W-:Y:S01]  /*9e40*/  USHF.L.U64.HI UR16, UR39, 0x2, UR40 ;  /* 0x0000000227107899 */ /* 0x000fe20008010228 */
[----:B------:R-:W-:Y:S02]  /*9e50*/  F2FP.BF16.F32.PACK_AB R14, R37, R36 ;  /* 0x00000024250e723e */ /* 0x000fe400000010ff */
[----:B------:R-:W-:Y:S01]  /*9e60*/  F2FP.BF16.F32.PACK_AB R15, R39, R38 ;  /* 0x00000026270f723e */ /* 0x000fe200000010ff */
[----:B------:R-:W-:Y:S01]  /*9e70*/  UMOV UR10, UR8 ;  /* 0x00000008000a7c82 */ /* 0x000fe20008000000 */
[----:B0-----:R-:W-:Y:S01]  /*9e80*/  UMOV UR11, UR4 ;  /* 0x00000004000b7c82 */ /* 0x001fe20008000000 */
[----:B------:R-:W-:-:S04]  /*9e90*/  USHF.L.U32 UR4, UR39, 0x2, URZ ;  /* 0x0000000227047899 */ /* 0x000fc8000800063f */
        /* <DEDUP_REMOVED lines=46> */
[----:B------:R-:W-:Y:S01]  /*a180*/  MOV R3, R12 ;  /* 0x0000000c00037202 */ /* 0x000fe20000000f00 */
[----:B------:R0:W-:Y:S01]  /*a190*/  STSM.16.M88.4 [R5], R8 ;  /* 0x0000000805007844 */ /* 0x0001e20000000200 */
[----:B------:R-:W-:-:S02]  /*a1a0*/  SHF.R.U64 R154, R154, 0x3, RZ ;  /* 0x000000039a9a7819 */ /* 0x000fc400000012ff */
[----:B------:R-:W-:Y:S01]  /*a1b0*/  LOP3.LUT R164, R164, R165, RZ, 0x3c, !PT ;  /* 0x000000a5a4a47212 */ /* 0x000fe200078e3cff */
[--C-:B------:R-:W-:Y:S01]  /*a1c0*/  IMAD.X R165, RZ, RZ, R7.reuse, P4 ;  /* 0x000000ffffa57224 */ /* 0x100fe200020e0607 */
[----:B------:R-:W-:Y:S02]  /*a1d0*/  F2FP.BF16.F32.PACK_AB R12, R33, R32 ;  /* 0x00000020210c723e */ /* 0x000fe400000010ff */
[----:B------:R-:W-:Y:S02]  /*a1e0*/  F2FP.BF16.F32.PACK_AB R13, R35, R34 ;  /* 0x00000022230d723e */ /* 0x000fe400000010ff */
[----:B------:R-:W-:Y:S02]  /*a1f0*/  IADD3 R21, P5, R6, 0xc020, RZ ;  /* 0x0000c02006157810 */ /* 0x000fe40007fbe0ff */
[----:B------:R-:W-:Y:S01]  /*a200*/  LOP3.LUT R168, R168, R169, RZ, 0x3c, !PT ;  /* 0x000000a9a8a87212 */ /* 0x000fe200078e3cff */
[----:B------:R-:W-:Y:S01]  /*a210*/  IMAD.X R169, RZ, RZ, R7, P6 ;  /* 0x000000ffffa97224 */ /* 0x000fe200030e0607 */
[C---:B------:R-:W-:Y:S01]  /*a220*/  IADD3 R159, P3, R6.reuse, 0x8060, RZ ;  /* 0x00008060069f7810 */ /* 0x040fe20007f7e0ff */
[----:B------:R1:W-:Y:S01]  /*a230*/  STSM.16.M88.4 [R3], R12 ;  /* 0x0000000c03007844 */ /* 0x0003e20000000200 */
[----:B------:R-:W-:-:S02]  /*a240*/  IADD3 R157, P2, R6, 0xc040, RZ ;  /* 0x0000c040069d7810 */ /* 0x000fc40007f5e0ff */
[----:B------:R-:W-:Y:S02]  /*a250*/  SHF.R.U64 R172, R172, 0x3, RZ ;  /* 0x00000003acac7819 */ /* 0x000fe400000012ff */
[----:B------:R-:W-:Y:S02]  /*a260*/  IADD3 R175, P4, R6, 0x8040, RZ ;  /* 0x0000804006af7810 */ /* 0x000fe40007f9e0ff */
[----:B------:R-:W-:Y:S01]  /*a270*/  LOP3.LUT R154, R154, R155, RZ, 0x3c, !PT ;  /* 0x0000009b9a9a7212 */ /* 0x000fe200078e3cff */
[----:B------:R-:W-:Y:S01]  /*a280*/  IMAD.X R155, RZ, RZ, R7, P0 ;  /* 0x000000ffff9b7224 */ /* 0x000fe200000e0607 */
[----:B------:R-:W-:Y:S02]  /*a290*/  IADD3 R161, P6, R6, 0xc000, RZ ;  /* 0x0000c00006a17810 */ /* 0x000fe40007fde0ff */
[----:B------:R-:W-:Y:S02]  /*a2a0*/  LOP3.LUT R20, R21, 0x380, RZ, 0xc0, !PT ;  /* 0x0000038015147812 */ /* 0x000fe400078ec0ff */
[----:B------:R-:W-:-:S02]  /*a2b0*/  LOP3.LUT R158, R159, 0x380, RZ, 0xc0, !PT ;  /* 0x000003809f9e7812 */ /* 0x000fc400078ec0ff */
[----:B------:R-:W-:Y:S02]  /*a2c0*/  LOP3.LUT R156, R157, 0x380, RZ, 0xc0, !PT ;  /* 0x000003809d9c7812 */ /* 0x000fe400078ec0ff */
[----:B------:R-:W-:Y:S02]  /*a2d0*/  MOV R163, R162 ;  /* 0x000000a200a37202 */ /* 0x000fe40000000f00 */
[----:B0-----:R-:W-:Y:S02]  /*a2e0*/  F2FP.BF16.F32.PACK_AB R8, R41, R40 ;  /* 0x000000282908723e */ /* 0x001fe400000010ff */
[----:B------:R-:W-:Y:S02]  /*a2f0*/  F2FP.BF16.F32.PACK_AB R9, R43, R42 ;  /* 0x0000002a2b09723e */ /* 0x000fe400000010ff */
[----:B------:R-:W-:Y:S02]  /*a300*/  F2FP.BF16.F32.PACK_AB R10, R45, R44 ;  /* 0x0000002c2d0a723e */ /* 0x000fe400000010ff */
[----:B------:R-:W-:-:S02]  /*a310*/  F2FP.BF16.F32.PACK_AB R11, R47, R46 ;  /* 0x0000002e2f0b723e */ /* 0x000fc400000010ff */
[----:B------:R-:W-:Y:S01]  /*a320*/  LOP3.LUT R172, R172, R173, RZ, 0x3c, !PT ;  /* 0x000000adacac7212 */ /* 0x000fe200078e3cff */
[----:B------:R-:W-:Y:S01]  /*a330*/  IMAD.X R173, RZ, RZ, R7, P1 ;  /* 0x000000ffffad7224 */ /* 0x000fe200008e0607 */
[----:B------:R-:W-:Y:S01]  /*a340*/  LOP3.LUT R174, R175, 0x380, RZ, 0xc0, !PT ;  /* 0x00000380afae7812 */ /* 0x000fe200078ec0ff */
[----:B------:R0:W-:Y:S01]  /*a350*/  STSM.16.M88.4 [R163], R8 ;  /* 0x00000008a3007844 */ /* 0x0001e20000000200 */
[----:B------:R-:W-:Y:S02]  /*a360*/  MOV R164, R164 ;  /* 0x000000a400a47202 */ /* 0x000fe40000000f00 */
[----:B-1----:R-:W-:Y:S02]  /*a370*/  F2FP.BF16.F32.PACK_AB R12, R49, R48 ;  /* 0x00000030310c723e */ /* 0x002fe400000010ff */
[----:B------:R-:W-:Y:S02]  /*a380*/  F2FP.BF16.F32.PACK_AB R13, R51, R50 ;  /* 0x00000032330d723e */ /* 0x000fe400000010ff */
[----:B------:R-:W-:-:S02]  /*a390*/  F2FP.BF16.F32.PACK_AB R14, R53, R52 ;  /* 0x00000034350e723e */ /* 0x000fc400000010ff */
[----:B------:R-:W-:Y:S02]  /*a3a0*/  F2FP.BF16.F32.PACK_AB R15, R55, R54 ;  /* 0x00000036370f723e */ /* 0x000fe400000010ff */
[----:B------:R-:W-:Y:S02]  /*a3b0*/  LOP3.LUT R160, R161, 0x380, RZ, 0xc0, !PT ;  /* 0x00000380a1a07812 */ /* 0x000fe400078ec0ff */
[----:B------:R-:W-:Y:S01]  /*a3c0*/  SHF.R.U64 R20, R20, 0x3, RZ ;  /* 0x0000000314147819 */ /* 0x000fe200000012ff */
[----:B------:R1:W-:Y:S01]  /*a3d0*/  STSM.16.M88.4 [R164], R12 ;  /* 0x0000000ca4007844 */ /* 0x0003e20000000200 */
[----:B------:R-:W-:Y:S02]  /*a3e0*/  IADD3 R3, P1, R6, 0xc060, RZ ;  /* 0x0000c06006037810 */ /* 0x000fe40007f3e0ff */
[----:B------:R-:W-:Y:S02]  /*a3f0*/  SHF.R.U64 R158, R158, 0x3, RZ ;  /* 0x000000039e9e7819 */ /* 0x000fe400000012ff */
[----:B------:R-:W-:-:S02]  /*a400*/  SHF.R.U64 R156, R156, 0x3, RZ ;  /* 0x000000039c9c7819 */ /* 0x000fc400000012ff */
[----:B------:R-:W-:Y:S02]  /*a410*/  MOV R162, R152 ;  /* 0x0000009800a27202 */ /* 0x000fe40000000f00 */
[----:B------:R-:W-:Y:S02]  /*a420*/  MOV R5, R154 ;  /* 0x0000009a00057202 */ /* 0x000fe40000000f00 */
[----:B------:R-:W-:Y:S02]  /*a430*/  SHF.R.U64 R174, R174, 0x3, RZ ;  /* 0x00000003aeae7819 */ /* 0x000fe400000012ff */
[----:B------:R-:W-:Y:S02]  /*a440*/  MOV R166, R166 ;  /* 0x000000a600a67202 */ /* 0x000fe40000000f00 */
[----:B------:R-:W-:Y:S02]  /*a450*/  F2FP.BF16.F32.PACK_AB R152, R57, R56 ;  /* 0x000000383998723e */ /* 0x000fe400000010ff */
[----:B------:R-:W-:-:S02]  /*a460*/  F2FP.BF16.F32.PACK_AB R153, R59, R58 ;  /* 0x0000003a3b99723e */ /* 0x000fc400000010ff */
[----:B------:R-:W-:Y:S02]  /*a470*/  F2FP.BF16.F32.PACK_AB R154, R61, R60 ;  /* 0x0000003c3d9a723e */ /* 0x000fe400000010ff */
[----:B------:R-:W-:Y:S02]  /*a480*/  F2FP.BF16.F32.PACK_AB R155, R63, R62 ;  /* 0x0000003e3f9b723e */ /* 0x000fe400000010ff */
[----:B------:R-:W-:Y:S02]  /*a490*/  SHF.R.U64 R160, R160, 0x3, RZ ;  /* 0x00000003a0a07819 */ /* 0x000fe400000012ff */
[----:B------:R-:W-:Y:S01]  /*a4a0*/  MOV R168, R168 ;  /* 0x000000a800a87202 */ /* 0x000fe20000000f00 */
[----:B------:R2:W-:Y:S01]  /*a4b0*/  STSM.16.M88.4 [R166], R152 ;  /* 0x00000098a6007844 */ /* 0x0005e20000000200 */
[----:B0-----:R-:W-:Y:S02]  /*a4c0*/  F2FP.BF16.F32.PACK_AB R8, R65, R64 ;  /* 0x000000404108723e */ /* 0x001fe400000010ff */
[----:B------:R-:W-:-:S02]  /*a4d0*/  F2FP.BF16.F32.PACK_AB R9, R67, R66 ;  /* 0x000000424309723e */ /* 0x000fc400000010ff */
[----:B------:R-:W-:Y:S02]  /*a4e0*/  F2FP.BF16.F32.PACK_AB R10, R69, R68 ;  /* 0x00000044450a723e */ /* 0x000fe400000010ff */
[----:B------:R-:W-:Y:S02]  /*a4f0*/  F2FP.BF16.F32.PACK_AB R11, R71, R70 ;  /* 0x00000046470b723e */ /* 0x000fe400000010ff */
[----:B------:R-:W-:Y:S01]  /*a500*/  LOP3.LUT R20, R20, R21, RZ, 0x3c, !PT ;  /* 0x0000001514147212 */ /* 0x000fe200078e3cff */
[----:B------:R-:W-:Y:S01]  /*a510*/  IMAD.X R21, RZ, RZ, R7, P5 ;  /* 0x000000ffff157224 */ /* 0x000fe200028e0607 */
[----:B------:R-:W-:Y:S01]  /*a520*/  LOP3.LUT R6, R3, 0x380, RZ, 0xc0, !PT ;  /* 0x0000038003067812 */ /* 0x000fe200078ec0ff */
[----:B------:R0:W-:Y:S01]  /*a530*/  STSM.16.M88.4 [R168], R8 ;  /* 0x00000008a8007844 */ /* 0x0001e20000000200 */
[----:B------:R-:W-:Y:S02]  /*a540*/  MOV R170, R170 ;  /* 0x000000aa00aa7202 */ /* 0x000fe40000000f00 */
[----:B-1----:R-:W-:-:S02]  /*a550*/  F2FP.BF16.F32.PACK_AB R12, R73, R72 ;  /* 0x00000048490c723e */ /* 0x002fc400000010ff */
        /* <DEDUP_REMOVED lines=11> */
[----:B------:R-:W-:Y:S01]  /*a610*/  SHF.R.U64 R6, R6, 0x3, RZ ;  /* 0x0000000306067819 */ /* 0x000fe200000012ff */
[----:B------:R1:W-:Y:S01]  /*a620*/  STSM.16.M88.4 [R170], R12 ;  /* 0x0000000caa007844 */ /* 0x0003e20000000200 */
[----:B------:R-:W-:Y:S01]  /*a630*/  F2FP.BF16.F32.PACK_AB R164, R81, R80 ;  /* 0x0000005051a4723e */ /* 0x000fe200000010ff */
[----:B------:R-:W-:Y:S01]  /*a640*/  IMAD.X R7, RZ, RZ, R7, P1 ;  /* 0x000000ffff077224 */ /* 0x000fe200008e0607 */
[----:B------:R-:W-:-:S02]  /*a650*/  F2FP.BF16.F32.PACK_AB R165, R83, R82 ;  /* 0x0000005253a5723e */ /* 0x000fc400000010ff */
[----:B--2---:R-:W-:Y:S02]  /*a660*/  F2FP.BF16.F32.PACK_AB R166, R85, R84 ;  /* 0x0000005455a6723e */ /* 0x004fe400000010ff */
[----:B------:R-:W-:Y:S02]  /*a670*/  F2FP.BF16.F32.PACK_AB R167, R87, R86 ;  /* 0x0000005657a7723e */ /* 0x000fe400000010ff */
[----:B------:R-:W-:Y:S02]  /*a680*/  MOV R172, R172 ;  /* 0x000000ac00ac7202 */ /* 0x000fe40000000f00 */
[----:B0-----:R-:W-:Y:S01]  /*a690*/  F2FP.BF16.F32.PACK_AB R168, R89, R88 ;  /* 0x0000005859a8723e */ /* 0x001fe200000010ff */
[----:B------:R0:W-:Y:S01]  /*a6a0*/  STSM.16.M88.4 [R162], R164 ;  /* 0x000000a4a2007844 */ /* 0x0001e20000000200 */
[----:B------:R-:W-:Y:S02]  /*a6b0*/  F2FP.BF16.F32.PACK_AB R169, R91, R90 ;  /* 0x0000005a5ba9723e */ /* 0x000fe400000010ff */
[----:B------:R-:W-:-:S02]  /*a6c0*/  F2FP.BF16.F32.PACK_AB R171, R95, R94 ;  /* 0x0000005e5fab723e */ /* 0x000fc400000010ff */
[----:B-1----:R-:W-:Y:S02]  /*a6d0*/  F2FP.BF16.F32.PACK_AB R170, R93, R92 ;  /* 0x0000005c5daa723e */ /* 0x002fe400000010ff */
[----:B------:R-:W-:Y:S02]  /*a6e0*/  MOV R20, R20 ;  /* 0x0000001400147202 */ /* 0x000fe40000000f00 */
[----:B------:R-:W-:Y:S01]  /*a6f0*/  MOV R173, R158 ;  /* 0x0000009e00ad7202 */ /* 0x000fe20000000f00 */
[----:B------:R-:W-:Y:S01]  /*a700*/  STSM.16.M88.4 [R172], R168 ;  /* 0x000000a8ac007844 */ /* 0x000fe20000000200 */
[----:B------:R-:W-:Y:S02]  /*a710*/  MOV R21, R156 ;  /* 0x0000009c00157202 */ /* 0x000fe40000000f00 */
[----:B------:R-:W-:Y:S02]  /*a720*/  F2FP.BF16.F32.PACK_AB R152, R97, R96 ;  /* 0x000000606198723e */ /* 0x000fe400000010ff */
[----:B------:R-:W-:-:S02]  /*a730*/  F2FP.BF16.F32.PACK_AB R153, R99, R98 ;  /* 0x000000626399723e */ /* 0x000fc400000010ff */
[----:B------:R-:W-:Y:S02]  /*a740*/  F2FP.BF16.F32.PACK_AB R154, R101, R100 ;  /* 0x00000064659a723e */ /* 0x000fe400000010ff */
[----:B------:R-:W-:Y:S02]  /*a750*/  F2FP.BF16.F32.PACK_AB R155, R103, R102 ;  /* 0x00000066679b723e */ /* 0x000fe400000010ff */
[----:B------:R-:W-:Y:S02]  /*a760*/  LOP3.LUT R6, R6, R3, RZ, 0x3c, !PT ;  /* 0x0000000306067212 */ /* 0x000fe400078e3cff */
[----:B------:R-:W-:Y:S01]  /*a770*/  MOV R174, R174 ;  /* 0x000000ae00ae7202 */ /* 0x000fe20000000f00 */
[----:B------:R1:W-:Y:S01]  /*a780*/  STSM.16.M88.4 [R5], R152 ;  /* 0x0000009805007844 */ /* 0x0003e20000000200 */
[----:B------:R-:W-:Y:S02]  /*a790*/  F2FP.BF16.F32.PACK_AB R156, R105, R104 ;  /* 0x00000068699c723e */ /* 0x000fe400000010ff */
[----:B------:R-:W-:-:S02]  /*a7a0*/  F2FP.BF16.F32.PACK_AB R157, R107, R106 ;  /* 0x0000006a6b9d723e */ /* 0x000fc400000010ff */
[----:B------:R-:W-:Y:S02]  /*a7b0*/  F2FP.BF16.F32.PACK_AB R158, R109, R108 ;  /* 0x0000006c6d9e723e */ /* 0x000fe400000010ff */
[----:B------:R-:W-:Y:S02]  /*a7c0*/  F2FP.BF16.F32.PACK_AB R159, R111, R110 ;  /* 0x0000006e6f9f723e */ /* 0x000fe400000010ff */
[----:B------:R-:W-:Y:S02]  /*a7d0*/  MOV R3, R160 ;  /* 0x000000a000037202 */ /* 0x000fe40000000f00 */
[----:B------:R-:W-:Y:S01]  /*a7e0*/  F2FP.BF16.F32.PACK_AB R160, R113, R112 ;  /* 0x0000007071a0723e */ /* 0x000fe200000010ff */
[----:B------:R2:W-:Y:S01]  /*a7f0*/  STSM.16.M88.4 [R174], R156 ;  /* 0x0000009cae007844 */ /* 0x0005e20000000200 */
[----:B------:R-:W-:Y:S02]  /*a800*/  F2FP.BF16.F32.PACK_AB R161, R115, R114 ;  /* 0x0000007273a1723e */ /* 0x000fe400000010ff */
[----:B0-----:R-:W-:-:S02]  /*a810*/  F2FP.BF16.F32.PACK_AB R162, R117, R116 ;  /* 0x0000007475a2723e */ /* 0x001fc400000010ff */
[----:B------:R-:W-:Y:S02]  /*a820*/  F2FP.BF16.F32.PACK_AB R163, R119, R118 ;  /* 0x0000007677a3723e */ /* 0x000fe400000010ff */
[----:B------:R-:W-:Y:S02]  /*a830*/  F2FP.BF16.F32.PACK_AB R8, R121, R120 ;  /* 0x000000787908723e */ /* 0x000fe400000010ff */
[----:B------:R-:W-:Y:S01]  /*a840*/  F2FP.BF16.F32.PACK_AB R9, R123, R122 ;  /* 0x0000007a7b09723e */ /* 0x000fe200000010ff */
[----:B------:R-:W-:Y:S01]  /*a850*/  STSM.16.M88.4 [R173], R160 ;  /* 0x000000a0ad007844 */ /* 0x000fe20000000200 */
[----:B------:R-:W-:Y:S02]  /*a860*/  F2FP.BF16.F32.PACK_AB R10, R125, R124 ;  /* 0x0000007c7d0a723e */ /* 0x000fe400000010ff */
[----:B------:R-:W-:Y:S02]  /*a870*/  F2FP.BF16.F32.PACK_AB R11, R127, R126 ;  /* 0x0000007e7f0b723e */ /* 0x000fe400000010ff */
[----:B------:R-:W-:-:S02]  /*a880*/  F2FP.BF16.F32.PACK_AB R12, R129, R128 ;  /* 0x00000080810c723e */ /* 0x000fc400000010ff */
[----:B------:R-:W-:Y:S01]  /*a890*/  F2FP.BF16.F32.PACK_AB R13, R131, R130 ;  /* 0x00000082830d723e */ /* 0x000fe200000010ff */
[----:B------:R0:W-:Y:S01]  /*a8a0*/  STSM.16.M88.4 [R3], R8 ;  /* 0x0000000803007844 */ /* 0x0001e20000000200 */
[----:B------:R-:W-:Y:S02]  /*a8b0*/  F2FP.BF16.F32.PACK_AB R14, R133, R132 ;  /* 0x00000084850e723e */ /* 0x000fe400000010ff */
[----:B------:R-:W-:Y:S02]  /*a8c0*/  F2FP.BF16.F32.PACK_AB R15, R135, R134 ;  /* 0x00000086870f723e */ /* 0x000fe400000010ff */
[----:B-1----:R-:W-:Y:S02]  /*a8d0*/  F2FP.BF16.F32.PACK_AB R152, R137, R136 ;  /* 0x000000888998723e */ /* 0x002fe400000010ff */
[----:B------:R-:W-:Y:S01]  /*a8e0*/  F2FP.BF16.F32.PACK_AB R153, R139, R138 ;  /* 0x0000008a8b99723e */ /* 0x000fe200000010ff */
[----:B------:R1:W-:Y:S01]  /*a8f0*/  STSM.16.M88.4 [R20], R12 ;  /* 0x0000000c14007844 */ /* 0x0003e20000000200 */
[----:B------:R-:W-:-:S02]  /*a900*/  F2FP.BF16.F32.PACK_AB R154, R141, R140 ;  /* 0x0000008c8d9a723e */ /* 0x000fc400000010ff */
[----:B------:R-:W-:Y:S02]  /*a910*/  F2FP.BF16.F32.PACK_AB R155, R143, R142 ;  /* 0x0000008e8f9b723e */ /* 0x000fe400000010ff */
[----:B------:R-:W-:Y:S01]  /*a920*/  MOV R164, R6 ;  /* 0x0000000600a47202 */ /* 0x000fe20000000f00 */
[----:B------:R-:W-:Y:S01]  /*a930*/  IMAD.U32 R6, RZ, RZ, UR9 ;  /* 0x00000009ff067e24 */ /* 0x000fe2000f8e00ff */
[----:B--2---:R-:W-:Y:S01]  /*a940*/  F2FP.BF16.F32.PACK_AB R156, R145, R144 ;  /* 0x00000090919c723e */ /* 0x004fe200000010ff */
[----:B------:R2:W-:Y:S01]  /*a950*/  STSM.16.M88.4 [R21], R152 ;  /* 0x0000009815007844 */ /* 0x0005e20000000200 */
[----:B------:R-:W-:Y:S01]  /*a960*/  F2FP.BF16.F32.PACK_AB R157, R147, R146 ;  /* 0x00000092939d723e */ /* 0x000fe200000010ff */
[----:B------:R-:W-:Y:S01]  /*a970*/  IMAD.U32 R7, RZ, RZ, UR12 ;  /* 0x0000000cff077e24 */ /* 0x000fe2000f8e00ff */
[----:B------:R-:W-:Y:S01]  /*a980*/  F2FP.BF16.F32.PACK_AB R158, R149, R148 ;  /* 0x00000094959e723e */ /* 0x000fe200000010ff */
[----:B------:R-:W-:Y:S01]  /*a990*/  ULDC.64 UR12, c[0x0][0xc08] ;  /* 0x00030200000c7ab9 */ /* 0x000fe20000000a00 */
[----:B------:R-:W-:Y:S01]  /*a9a0*/  F2FP.BF16.F32.PACK_AB R159, R151, R150 ;  /* 0x00000096979f723e */ /* 0x000fe200000010ff */
[----:B------:R-:W-:Y:S01]  /*a9b0*/  ULDC UR9, c[0x0][0xbe8] ;  /* 0x0002fa0000097ab9 */ /* 0x000fe20000000800 */
[----:B------:R-:W-:-:S03]  /*a9c0*/  ISETP.NE.U32.AND P0, PT, RZ, UR14, PT ;  /* 0x0000000eff007c0c */ /* 0x000fc6000bf05070 */
[----:B------:R2:W-:Y:S01]  /*a9d0*/  STSM.16.M88.4 [R164], R156 ;  /* 0x0000009ca4007844 */ /* 0x0005e20000000200 */
[----:B------:R-:W-:Y:S01]  /*a9e0*/  BAR.SYNC.DEFER_BLOCKING 0x1, 0x100 ;  /* 0x0044000000007b1d */ /* 0x000fe20000010000 */
[----:B------:R-:W-:Y:S01]  /*a9f0*/  ISETP.NE.AND.EX P0, PT, RZ, UR15, PT, P0 ;  /* 0x0000000fff007c0c */ /* 0x000fe2000bf05300 */
[----:B------:R-:W-:-:S04]  /*aa00*/  UISETP.NE.U32.AND UP0, UPT, UR12, URZ, UPT ;  /* 0x0000003f0c00728c */ /* 0x000fc8000bf05070 */
[----:B------:R-:W-:-:S08]  /*aa10*/  UISETP.NE.AND.EX UP0, UPT, UR13, URZ, UPT, UP0 ;  /* 0x0000003f0d00728c */ /* 0x000fd0000bf05300 */
[----:B------:R-:W3:Y:S03]  /*aa20*/  @P0 LDG.E R5, desc[UR52][R6.64] ;  /* 0x0000003406050981 */ /* 0x000ee6000c1e1900 */
[----:B------:R-:W-:Y:S01]  /*aa30*/  @UP0 UIADD3 UR12, UP1, UR4, UR12, URZ ;  /* 0x0000000c040c0290 */ /* 0x000fe2000ff3e03f */
[----:B------:R-:W-:Y:S02]  /*aa40*/  PLOP3.LUT P4, PT, PT, PT, UP0, 0x80, 0x0 ;  /* 0x000000000000781c */ /* 0x000fe40003f8f008 */
[----:B------:R-:W-:Y:S01]  /*aa50*/  ULDC UR4, c[0x0][0xad4] ;  /* 0x0002b50000047ab9 */ /* 0x000fe20000000800 */
[----:B------:R-:W-:Y:S02]  /*aa60*/  @UP0 UIADD3.X UR13, UR16, UR13, URZ, UP1, !UPT ;  /* 0x0000000d100d0290 */ /* 0x000fe40008ffe43f */
[----:B0-----:R-:W-:-:S04]  /*aa70*/  IMAD.U32 R8, RZ, RZ, UR12 ;  /* 0x0000000cff087e24 */ /* 0x001fc8000f8e00ff */
[----:B------:R-:W-:-:S05]  /*aa80*/  IMAD.U32 R9, RZ, RZ, UR13 ;  /* 0x0000000dff097e24 */ /* 0x000fca000f8e00ff */
[----:B------:R0:W4:Y:S01]  /*aa90*/  @P4 LDG.E R3, desc[UR52][R8.64] ;  /* 0x0000003408034981 */ /* 0x000122000c1e1900 */
[----:B------:R-:W-:Y:S01]  /*aaa0*/  UISETP.NE.AND UP0, UPT, UR44, URZ, UPT ;  /* 0x0000003f2c00728c */ /* 0x000fe2000bf05270 */
[----:B-1----:R-:W-:Y:S01]  /*aab0*/  VIADD R12, R16, UR42 ;  /* 0x0000002a100c7c36 */ /* 0x002fe20008000000 */
[----:B------:R-:W-:Y:S02]  /*aac0*/  UISETP.NE.AND UP1, UPT, UR9, 0x1, UPT ;  /* 0x000000010900788c */ /* 0x000fe4000bf25270 */
[----:B------:R-:W-:Y:S01]  /*aad0*/  USEL UR4, UR44, UR4, UP0 ;  /* 0x000000042c047287 */ /* 0x000fe20008000000 */
[----:B------:R-:W-:Y:S01]  /*aae0*/  UMOV UR21, 0x9b8 ;  /* 0x000009b800157882 */ /* 0x000fe20000000000 */
[----:B------:R-:W-:Y:S02]  /*aaf0*/  UISETP.NE.U32.AND UP0, UPT, UR14, URZ, UPT ;  /* 0x0000003f0e00728c */ /* 0x000fe4000bf05070 */
[----:B------:R-:W-:Y:S01]  /*ab00*/  PLOP3.LUT P1, PT, PT, PT, UP1, 0x80, 0x0 ;  /* 0x000000000000781c */ /* 0x000fe20003f2f018 */
[----:B------:R-:W-:-:S02]  /*ab10*/  UISETP.GT.AND UP2, UPT, UR4, 0x1, UPT ;  /* 0x000000010400788c */ /* 0x000fc4000bf44270 */
[----:B------:R-:W-:Y:S02]  /*ab20*/  UISETP.NE.AND.EX UP0, UPT, UR15, URZ, UPT, UP0 ;  /* 0x0000003f0f00728c */ /* 0x000fe4000bf05300 */
[----:B------:R-:W-:Y:S01]  /*ab30*/  USEL UR21, UR21, 0x978, UP2 ;  /* 0x0000097815157887 */ /* 0x000fe20009000000 */
[----:B------:R-:W-:Y:S01]  /*ab40*/  UMOV UR4, URZ ;  /* 0x0000003f00047c82 */ /* 0x000fe20008000000 */
[----:B------:R-:W-:Y:S01]  /*ab50*/  USEL UR39, UR39, URZ, !UP0 ;  /* 0x0000003f27277287 */ /* 0x000fe2000c000000 */
[----:B------:R-:W-:Y:S01]  /*ab60*/  @UP1 ULDC UR23, c[0x0][0xbec] ;  /* 0x0002fb0000171ab9 */ /* 0x000fe20000000800 */
[----:B------:R-:W-:-:S04]  /*ab70*/  USEL UR20, UR43, URZ, UP2 ;  /* 0x0000003f2b147287 */ /* 0x000fc80009000000 */
[----:B0-----:R-:W-:Y:S01]  /*ab80*/  @P1 IMAD.HI.U32 R8, R12, UR23, RZ ;  /* 0x000000170c081c27 */ /* 0x001fe2000f8e00ff */
[----:B------:R-:W-:Y:S01]  /*ab90*/  USEL UR40, UR40, URZ, !UP0 ;  /* 0x0000003f28287287 */ /* 0x000fe2000c000000 */
[----:B------:R-:W-:Y:S02]  /*aba0*/  @UP1 ULDC UR26, c[0x0][0xbf0] ;  /* 0x0002fc00001a1ab9 */ /* 0x000fe40000000800 */
[----:B------:R-:W-:Y:S01]  /*abb0*/  ULDC.64 UR16, c[0x0][UR21+0x220] ;  /* 0x0000880015107abb */ /* 0x000fe20008000a00 */
[----:B------:R-:W-:Y:S01]  /*abc0*/  ULDC.64 UR18, c[0x0][UR21+0x228] ;  /* 0x00008a0015127abb */ /* 0x000fe20008000a00 */
[----:B------:R-:W-:Y:S01]  /*abd0*/  UIMAD UR17, UR17, UR39, URZ ;  /* 0x00000027111172a4 */ /* 0x000fe2000f8e023f */
        /* <DEDUP_REMOVED lines=11> */
[----:B---3--:R-:W-:Y:S01]  /*ac90*/  @P0 R2UR UR4, R5 ;  /* 0x00000000050402ca */ /* 0x008fe200000e0000 */
[----:B------:R-:W-:Y:S01]  /*aca0*/  IMAD.MOV.U32 R5, RZ, RZ, R12 ;  /* 0x000000ffff057224 */ /* 0x000fe200078e000c */
[----:B------:R-:W-:Y:S01]  /*acb0*/  @P1 SHF.R.U32.HI R5, RZ, UR26, R8 ;  /* 0x0000001aff051c19 */ /* 0x000fe20008011608 */
[----:B------:R-:W-:-:S03]  /*acc0*/  IMAD.U32 R8, RZ, RZ, UR24 ;  /* 0x00000018ff087e24 */ /* 0x000fc6000f8e00ff */
[--C-:B------:R-:W-:Y:S01]  /*acd0*/  SHF.R.S32.HI R9, RZ, 0x1f, R5.reuse ;  /* 0x0000001fff097819 */ /* 0x100fe20000011405 */
        /* <DEDUP_REMOVED lines=8> */
[----:B------:R-:W-:Y:S02]  /*ad60*/  IMAD R10, R11, UR13, RZ ;  /* 0x0000000d0b0a7c24 */ /* 0x000fe4000f8e02ff */
[----:B------:R-:W-:Y:S01]  /*ad70*/  IADD3.X R9, R9, UR14, R14, P2, P3 ;  /* 0x0000000e09097c10 */ /* 0x000fe200097e640e */
[----:B------:R-:W-:Y:S01]  /*ad80*/  ULDC.64 UR14, c[0x0][0xba8] ;  /* 0x0002ea00000e7ab9 */ /* 0x000fe20000000a00 */
[----:B------:R-:W-:Y:S01]  /*ad90*/  IMAD R5, R5, UR12, R10 ;  /* 0x0000000c05057c24 */ /* 0x000fe2000f8e020a */
[----:B------:R-:W-:Y:S01]  /*ada0*/  @!UP2 ULDC UR14, c[0x0][0xb50] ;  /* 0x0002d400000eaab9 */ /* 0x000fe20000000800 */
[----:B------:R-:W-:Y:S01]  /*adb0*/  @!UP2 ULDC UR15, c[0x0][0xb54] ;  /* 0x0002d500000faab9 */ /* 0x000fe20000000800 */
[----:B------:R-:W-:Y:S01]  /*adc0*/  IMAD.WIDE.U32 R8, R11, UR12, R8 ;  /* 0x0000000c0b087c25 */ /* 0x000fe2000f8e0008 */
[----:B------:R-:W-:Y:S01]  /*add0*/  ULDC UR12, c[0x0][0xa88] ;  /* 0x0002a200000c7ab9 */ /* 0x000fe20000000800 */
[----:B----4-:R-:W-:-:S02]  /*ade0*/  @P4 R2UR UR12, R3 ;  /* 0x00000000030c42ca */ /* 0x010fc400000e0000 */
[----:B------:R-:W-:Y:S01]  /*adf0*/  IMAD.IADD R5, R9, 0x1, R5 ;  /* 0x0000000109057824 */ /* 0x000fe200078e0205 */
[----:B------:R-:W-:-:S04]  /*ae00*/  LEA R10, P2, R8, UR14, 0x2 ;  /* 0x0000000e080a7c11 */ /* 0x000fc8000f8410ff */
[----:B------:R-:W-:Y:S01]  /*ae10*/  LEA.HI.X R5, R8, UR15, R5, 0x2, P2 ;  /* 0x0000000f08057c11 */ /* 0x000fe200090f1405 */
[----:B--2---:R-:W-:Y:S08]  /*ae20*/  @P4 BRA `(.L_x_4954) ;  /* 0x0000000000184947 */ /* 0x004ff00003800000 */
[----:B------:R-:W-:Y:S05]  /*ae30*/  @!P0 BRA `(.L_x_4954) ;  /* 0x0000000000148947 */ /* 0x000fea0003800000 */
[----:B------:R-:W2:Y:S04]  /*ae40*/  LDG.E R8, desc[UR52][R6.64] ;  /* 0x0000003406087981 */ /* 0x000ea8000c1e1900 */
[----:B------:R-:W3:Y:S01]  /*ae50*/  LDG.E R3, desc[UR52][R6.64+0x4] ;  /* 0x0000043406037981 */ /* 0x000ee2000c1e1900 */
[----:B--2---:R-:W-:Y:S02]  /*ae60*/  R2UR UR13, R8 ;  /* 0x00000000080d72ca */ /* 0x004fe400000e0000 */
[----:B---3--:R-:W-:-:S13]  /*ae70*/  R2UR UR12, R3 ;  /* 0x00000000030c72ca */ /* 0x008fda00000e0000 */
[----:B------:R-:W-:-:S12]  /*ae80*/  UIADD3 UR12, -UR13, UR12, URZ ;  /* 0x0000000c0d0c7290 */ /* 0x000fd8000fffe13f */
.L_x_4954:
[----:B------:R-:W2:Y:S01]  /*ae90*/  LDL R3, [R1+0x28] ;  /* 0x0000280001037983 */ /* 0x000ea20000100800 */
[----:B------:R-:W-:Y:S01]  /*aea0*/  UIMAD UR17, UR12, UR9, URZ ;  /* 0x000000090c1172a4 */ /* 0x000fe2000f8e023f */
[----:B------:R-:W-:Y:S02]  /*aeb0*/  LOP3.LUT P0, RZ, R222, 0x3, RZ, 0xc0, !PT ;  /* 0x00000003deff7812 */ /* 0x000fe4000780c0ff */
[----:B------:R-:W-:Y:S01]  /*aec0*/  SHFL.IDX PT, R6, R10, RZ, 0x1c1f ;  /* 0x001c1fff0a067589 */ /* 0x000fe200000e0000 */
[----:B------:R-:W-:-:S03]  /*aed0*/  PLOP3.LUT P3, PT, PT, PT, UP2, 0x80, 0x0 ;  /* 0x000000000000781c */ /* 0x000fc60003f6f028 */
[----:B------:R-:W0:Y:S04]  /*aee0*/  SHFL.IDX PT, R7, R5, RZ, 0x1c1f ;  /* 0x001c1fff05077589 */ /* 0x000e2800000e0000 */
[----:B------:R-:W-:Y:S04]  /*aef0*/  SHFL.IDX PT, R8, R10, 0x1, 0x1c1f ;  /* 0x003c1f000a087f89 */ /* 0x000fe800000e0000 */
[----:B------:R-:W1:Y:S01]  /*af00*/  SHFL.IDX PT, R9, R5, 0x1, 0x1c1f ;  /* 0x003c1f0005097f89 */ /* 0x000e6200000e0000 */
[----:B--2---:R-:W-:-:S04]  /*af10*/  VIADD R11, R3, UR42 ;  /* 0x0000002a030b7c36 */ /* 0x004fc80008000000 */
[C---:B------:R-:W-:Y:S01]  /*af20*/  VIADD R3, R11.reuse, 0x8 ;  /* 0x000000080b037836 */ /* 0x040fe20000000000 */
[----:B------:R-:W-:-:S04]  /*af30*/  ISETP.GE.OR P2, PT, R11, UR17, P0 ;  /* 0x000000110b007c0c */ /* 0x000fc80008746670 */
[----:B------:R-:W-:-:S09]  /*af40*/  ISETP.GE.OR P0, PT, R3, UR17, P0 ;  /* 0x0000001103007c0c */ /* 0x000fd20008706670 */
[----:B0-----:R0:W-:Y:S01]  /*af50*/  @!P2 ST.E desc[UR52][R6.64], R4 ;  /* 0x000000040600a985 */ /* 0x0011e2000c101934 */
[----:B------:R-:W-:-:S03]  /*af60*/  ISETP.GE.AND P2, PT, R11, UR17, PT ;  /* 0x000000110b007c0c */ /* 0x000fc6000bf46270 */
[----:B-1----:R0:W-:Y:S01]  /*af70*/  @!P0 ST.E desc[UR52][R8.64], R0 ;  /* 0x0000000008008985 */ /* 0x0021e2000c101934 */
[----:B------:R-:W-:Y:S01]  /*af80*/  ISETP.GE.AND P0, PT, R3, UR17, PT ;  /* 0x0000001103007c0c */ /* 0x000fe2000bf06270 */
[----:B------:R-:W-:-:S12]  /*af90*/  @P3 BRA `(.L_x_4955) ;  /* 0x0000001000083947 */ /* 0x000fd80003800000 */
[----:B0-----:R-:W0:Y:S01]  /*afa0*/  S2R R0, SR_TID.X ;  /* 0x0000000000007919 */ /* 0x001e220000002100 */
[----:B------:R-:W-:Y:S01]  /*afb0*/  ULDC.64 UR14, c[0x0][0xaa0] ;  /* 0x0002a800000e7ab9 */ /* 0x000fe20000000a00 */
[----:B0-----:R-:W-:-:S05]  /*afc0*/  VIADD R0, R0, 0xffffff80 ;  /* 0xffffff8000007836 */ /* 0x001fca0000000000 */
[----:B------:R-:W-:-:S04]  /*afd0*/  SHF.R.S32.HI R3, RZ, 0x1f, R0 ;  /* 0x0000001fff037819 */ /* 0x000fc80000011400 */
[----:B------:R-:W-:-:S04]  /*afe0*/  LEA.HI R3, R3, R0, RZ, 0x3 ;  /* 0x0000000003037211 */ /* 0x000fc800078f18ff */
[----:B------:R-:W-:Y:S02]  /*aff0*/  LOP3.LUT R5, R3, 0xfffffff8, RZ, 0xc0, !PT ;  /* 0xfffffff803057812 */ /* 0x000fe400078ec0ff */
[----:B------:R-:W-:-:S03]  /*b000*/  SHF.R.S32.HI R81, RZ, 0x3, R3 ;  /* 0x00000003ff517819 */ /* 0x000fc60000011403 */
[----:B------:R-:W-:Y:S02]  /*b010*/  IMAD.IADD R20, R0, 0x1, -R5 ;  /* 0x0000000100147824 */ /* 0x000fe400078e0a05 */
[----:B------:R-:W-:Y:S02]  /*b020*/  IMAD.MOV.U32 R5, RZ, RZ, 0x2 ;  /* 0x00000002ff057424 */ /* 0x000fe400078e00ff */
[----:B------:R-:W-:-:S05]  /*b030*/  IMAD.SHL.U32 R0, R20, 0x8, RZ ;  /* 0x0000000814007824 */ /* 0x000fca00078e00ff */
[----:B------:R-:W-:-:S05]  /*b040*/  LEA R4, R81, R0, 0x6 ;  /* 0x0000000051047211 */ /* 0x000fca00078e30ff */
[----:B------:R-:W-:-:S03]  /*b050*/  IMAD.WIDE R4, R4, R5, UR10 ;  /* 0x0000000a04047e25 */ /* 0x000fc6000f8e0205 */
[C---:B------:R-:W-:Y:S02]  /*b060*/  IADD3 R25, P2, R4.reuse, 0x3000, RZ ;  /* 0x0000300004197810 */ /* 0x040fe40007f5e0ff */
[C---:B------:R-:W-:Y:S02]  /*b070*/  IADD3 R9, P4, R4.reuse, 0x1000, RZ ;  /* 0x0000100004097810 */ /* 0x040fe40007f9e0ff */
[----:B------:R-:W-:Y:S02]  /*b080*/  LOP3.LUT R24, R25, 0x380, RZ, 0xc0, !PT ;  /* 0x0000038019187812 */ /* 0x000fe400078ec0ff */
[----:B------:R-:W-:Y:S02]  /*b090*/  IADD3 R13, P3, R4, 0x2000, RZ ;  /* 0x00002000040d7810 */ /* 0x000fe40007f7e0ff */
[----:B------:R-:W-:Y:S01]  /*b0a0*/  SHF.R.U64 R24, R24, 0x3, RZ ;  /* 0x0000000318187819 */ /* 0x000fe200000012ff */
[----:B------:R-:W-:Y:S01]  /*b0b0*/  UIMAD UR12, UR16, UR14, URZ ;  /* 0x0000000e100c72a4 */ /* 0x000fe2000f8e023f */
[----:B------:R-:W-:-:S02]  /*b0c0*/  LOP3.LUT R8, R9, 0x380, RZ, 0xc0, !PT ;  /* 0x0000038009087812 */ /* 0x000fc400078ec0ff */
[----:B------:R-:W-:Y:S01]  /*b0d0*/  LOP3.LUT R24, R24, R25, RZ, 0x3c, !PT ;  /* 0x0000001918187212 */ /* 0x000fe200078e3cff */
[----:B------:R-:W-:Y:S01]  /*b0e0*/  IMAD.X R25, RZ, RZ, R5, P2 ;  /* 0x000000ffff197224 */ /* 0x000fe200010e0605 */
[----:B------:R-:W-:Y:S02]  /*b0f0*/  IADD3 R49, P2, R4, 0x9000, RZ ;  /* 0x0000900004317810 */ /* 0x000fe40007f5e0ff */
[----:B------:R-:W-:Y:S02]  /*b100*/  LOP3.LUT R12, R13, 0x380, RZ, 0xc0, !PT ;  /* 0x000003800d0c7812 */ /* 0x000fe400078ec0ff */
[----:B------:R-:W-:Y:S01]  /*b110*/  LOP3.LUT R48, R49, 0x380, RZ, 0xc0, !PT ;  /* 0x0000038031307812 */ /* 0x000fe200078ec0ff */
[----:B------:R-:W-:Y:S01]  /*b120*/  UIMAD UR12, UR4, UR15, UR12 ;  /* 0x0000000f040c72a4 */ /* 0x000fe2000f8e020c */
[----:B------:R-:W-:Y:S01]  /*b130*/  SHF.R.U64 R8, R8, 0x3, RZ ;  /* 0x0000000308087819 */ /* 0x000fe200000012ff */
[----:B------:R-:W-:Y:S01]  /*b140*/  UIMAD.WIDE.U32 UR10, UR4, UR14, URZ ;  /* 0x0000000e040a72a5 */ /* 0x000fe2000f8e003f */
[----:B------:R-:W-:Y:S01]  /*b150*/  SHF.R.U64 R48, R48, 0x3, RZ ;  /* 0x0000000330307819 */ /* 0x000fe200000012ff */
[----:B------:R-:W5:Y:S01]  /*b160*/  LD.E.128 R24, desc[UR52][R24.64] ;  /* 0x0000003418187980 */ /* 0x000f62000c101d00 */
[----:B------:R-:W-:-:S02]  /*b170*/  SHF.R.U64 R12, R12, 0x3, RZ ;  /* 0x000000030c0c7819 */ /* 0x000fc400000012ff */
[----:B------:R-:W-:Y:S01]  /*b180*/  LOP3.LUT R8, R8, R9, RZ, 0x3c, !PT ;  /* 0x0000000908087212 */ /* 0x000fe200078e3cff */
[----:B------:R-:W-:Y:S01]  /*b190*/  UIADD3 UR11, UR11, UR12, URZ ;  /* 0x0000000c0b0b7290 */ /* 0x000fe2000fffe03f */
[----:B------:R-:W-:Y:S01]  /*b1a0*/  LOP3.LUT R48, R48, R49, RZ, 0x3c, !PT ;  /* 0x0000003130307212 */ /* 0x000fe200078e3cff */
[--C-:B------:R-:W-:Y:S01]  /*b1b0*/  IMAD.X R49, RZ, RZ, R5.reuse, P2 ;  /* 0x000000ffff317224 */ /* 0x100fe200010e0605 */
[----:B------:R-:W-:Y:S01]  /*b1c0*/  IADD3 R6, P2, R4, 0xf000, RZ ;  /* 0x0000f00004067810 */ /* 0x000fe20007f5e0ff */
[--C-:B------:R-:W-:Y:S01]  /*b1d0*/  IMAD.X R9, RZ, RZ, R5.reuse, P4 ;  /* 0x000000ffff097224 */ /* 0x100fe200020e0605 */
[----:B------:R-:W-:Y:S01]  /*b1e0*/  LOP3.LUT R12, R12, R13, RZ, 0x3c, !PT ;  /* 0x0000000d0c0c7212 */ /* 0x000fe200078e3cff */
[----:B------:R-:W-:Y:S01]  /*b1f0*/  IMAD.X R13, RZ, RZ, R5, P3 ;  /* 0x000000ffff0d7224 */ /* 0x000fe200018e0605 */
[----:B------:R-:W-:Y:S01]  /*b200*/  LOP3.LUT R3, R6, 0x380, RZ, 0xc0, !PT ;  /* 0x0000038006037812 */ /* 0x000fe200078ec0ff */
[----:B------:R-:W-:Y:S01]  /*b210*/  ULDC.64 UR12, c[0x0][0xae8] ;  /* 0x0002ba00000c7ab9 */ /* 0x000fe20000000a00 */
[----:B------:R-:W-:-:S02]  /*b220*/  IADD3 R29, P0, R4, 0x4000, RZ ;  /* 0x00004000041d7810 */ /* 0x000fc40007f1e0ff */
[C---:B------:R-:W-:Y:S02]  /*b230*/  IADD3 R33, P6, R4.reuse, 0x5000, RZ ;  /* 0x0000500004217810 */ /* 0x040fe40007fde0ff */
[C---:B------:R-:W-:Y:S01]  /*b240*/  IADD3 R37, P5, R4.reuse, 0x6000, RZ ;  /* 0x0000600004257810 */ /* 0x040fe20007fbe0ff */
[----:B------:R-:W-:Y:S01]  /*b250*/  USHF.R.S32.HI UR4, URZ, 0x1f, UR39 ;  /* 0x0000001f3f047899 */ /* 0x000fe20008011427 */
[----:B------:R-:W-:Y:S01]  /*b260*/  SHF.R.U64 R3, R3, 0x3, RZ ;  /* 0x0000000303037819 */ /* 0x000fe200000012ff */
[----:B------:R-:W-:Y:S01]  /*b270*/  UIMAD.WIDE.U32 UR10, UR41, UR12, UR10 ;  /* 0x0000000c290a72a5 */ /* 0x000fe2000f8e000a */
[----:B------:R-:W-:Y:S01]  /*b280*/  IADD3 R41, P4, R4, 0x7000, RZ ;  /* 0x0000700004297810 */ /* 0x000fe20007f9e0ff */
[----:B------:R-:W-:Y:S01]  /*b290*/  @UP1 ULDC UR14, c[0x0][0xbec] ;  /* 0x0002fb00000e1ab9 */ /* 0x000fe20000000800 */
[----:B------:R-:W-:Y:S01]  /*b2a0*/  LOP3.LUT R72, R3, R6, RZ, 0x3c, !PT ;  /* 0x0000000603487212 */ /* 0x000fe200078e3cff */
[----:B------:R-:W-:Y:S01]  /*b2b0*/  IMAD R3, R20, 0x20, R81 ;  /* 0x0000002014037824 */ /* 0x000fe200078e0251 */
[----:B------:R-:W-:Y:S01]  /*b2c0*/  IADD3 R45, P3, R4, 0x8000, RZ ;  /* 0x00008000042d7810 */ /* 0x000fe20007f7e0ff */
[----:B------:R-:W-:Y:S01]  /*b2d0*/  UIMAD UR11, UR41, UR13, UR11 ;  /* 0x0000000d290b72a4 */ /* 0x000fe2000f8e020b */
[----:B------:R-:W-:Y:S01]  /*b2e0*/  LOP3.LUT R28, R29, 0x380, RZ, 0xc0, !PT ;  /* 0x000003801d1c7812 */ /* 0x000fe200078ec0ff */
[----:B------:R-:W-:Y:S01]  /*b2f0*/  VIADD R78, R3, UR42 ;  /* 0x0000002a034e7c36 */ /* 0x000fe20008000000 */
[----:B------:R-:W-:Y:S01]  /*b300*/  LOP3.LUT R32, R33, 0x380, RZ, 0xc0, !PT ;  /* 0x0000038021207812 */ /* 0x000fe200078ec0ff */
[----:B------:R-:W-:Y:S01]  /*b310*/  ULDC.64 UR12, c[0x0][0xaf0] ;  /* 0x0002bc00000c7ab9 */ /* 0x000fe20000000a00 */
[----:B------:R-:W-:Y:S01]  /*b320*/  LOP3.LUT R36, R37, 0x380, RZ, 0xc0, !PT ;  /* 0x0000038025247812 */ /* 0x000fe200078ec0ff */
[--C-:B------:R-:W-:Y:S01]  /*b330*/  IMAD.X R73, RZ, RZ, R5.reuse, P2 ;  /* 0x000000ffff497224 */ /* 0x100fe200010e0605 */
[----:B------:R-:W-:Y:S01]  /*b340*/  LOP3.LUT R40, R41, 0x380, RZ, 0xc0, !PT ;  /* 0x0000038029287812 */ /* 0x000fe200078ec0ff */
[----:B------:R-:W5:Y:S01]  /*b350*/  LD.E.128 R8, desc[UR52][R8.64] ;  /* 0x0000003408087980 */ /* 0x000f62000c101d00 */
[----:B------:R-:W-:Y:S01]  /*b360*/  LOP3.LUT R44, R45, 0x380, RZ, 0xc0, !PT ;  /* 0x000003802d2c7812 */ /* 0x000fe200078ec0ff */
[----:B------:R-:W-:Y:S01]  /*b370*/  UIMAD UR4, UR4, UR12, URZ ;  /* 0x0000000c040472a4 */ /* 0x000fe2000f8e023f */
[----:B------:R-:W-:Y:S01]  /*b380*/  SHF.R.U64 R28, R28, 0x3, RZ ;  /* 0x000000031c1c7819 */ /* 0x000fe200000012ff */
[----:B------:R-:W-:Y:S01]  /*b390*/  @P1 IMAD.HI.U32 R20, R78, UR14, RZ ;  /* 0x0000000e4e141c27 */ /* 0x000fe2000f8e00ff */
[----:B------:R-:W-:Y:S01]  /*b3a0*/  SHF.R.U64 R32, R32, 0x3, RZ ;  /* 0x0000000320207819 */ /* 0x000fe200000012ff */
[----:B------:R-:W-:Y:S01]  /*b3b0*/  UIMAD.WIDE.U32 UR10, UR39, UR12, UR10 ;  /* 0x0000000c270a72a5 */ /* 0x000fe2000f8e000a */
[----:B------:R-:W-:Y:S01]  /*b3c0*/  SHF.R.U64 R36, R36, 0x3, RZ ;  /* 0x0000000324247819 */ /* 0x000fe200000012ff */
[----:B------:R-:W-:Y:S01]  /*b3d0*/  IMAD.MOV.U32 R3, RZ, RZ, R78 ;  /* 0x000000ffff037224 */ /* 0x000fe200078e004e */
[----:B------:R-:W-:Y:S01]  /*b3e0*/  SHF.R.U64 R40, R40, 0x3, RZ ;  /* 0x0000000328287819 */ /* 0x000fe200000012ff */
[----:B------:R-:W-:Y:S01]  /*b3f0*/  @UP1 ULDC UR12, c[0x0][0xbf0] ;  /* 0x0002fc00000c1ab9 */ /* 0x000fe20000000800 */
[----:B------:R-:W-:Y:S01]  /*b400*/  SHF.R.U64 R44, R44, 0x3, RZ ;  /* 0x000000032c2c7819 */ /* 0x000fe200000012ff */
[----:B------:R-:W-:Y:S01]  /*b410*/  UIMAD UR4, UR39, UR13, UR4 ;  /* 0x0000000d270472a4 */ /* 0x000fe2000f8e0204 */
        /* <DEDUP_REMOVED lines=10> */
[----:B------:R-:W-:Y:S01]  /*b4c0*/  @P1 SHF.R.U32.HI R3, RZ, UR12, R20 ;  /* 0x0000000cff031c19 */ /* 0x000fe20008011614 */
[----:B------:R-:W-:Y:S01]  /*b4d0*/  UIADD3 UR4, UR11, UR4, URZ ;  /* 0x000000040b047290 */ /* 0x000fe2000fffe03f */
[C---:B------:R-:W-:Y:S01]  /*b4e0*/  IADD3 R53, P0, R4.reuse, 0xa000, RZ ;  /* 0x0000a00004357810 */ /* 0x040fe20007f1e0ff */
[----:B------:R-:W-:Y:S01]  /*b4f0*/  IMAD.U32 R21, RZ, RZ, UR11 ;  /* 0x0000000bff157e24 */ /* 0x000fe2000f8e00ff */
[C---:B------:R-:W-:Y:S01]  /*b500*/  IADD3 R57, P6, R4.reuse, 0xb000, RZ ;  /* 0x0000b00004397810 */ /* 0x040fe20007fde0ff */
[----:B------:R-:W5:Y:S01]  /*b510*/  LD.E.128 R12, desc[UR52][R12.64] ;  /* 0x000000340c0c7980 */ /* 0x000f62000c101d00 */
[----:B------:R-:W-:-:S02]  /*b520*/  IADD3 R61, P5, R4, 0xc000, RZ ;  /* 0x0000c000043d7810 */ /* 0x000fc40007fbe0ff */
[C---:B------:R-:W-:Y:S01]  /*b530*/  IADD3 R65, P4, R4.reuse, 0xd000, RZ ;  /* 0x0000d00004417810 */ /* 0x040fe20007f9e0ff */
[----:B------:R-:W5:Y:S01]  /*b540*/  LD.E.128 R28, desc[UR52][R28.64] ;  /* 0x000000341c1c7980 */ /* 0x000f62000c101d00 */
[----:B------:R-:W-:Y:S01]  /*b550*/  IADD3 R69, P3, R4, 0xe000, RZ ;  /* 0x0000e00004457810 */ /* 0x000fe20007f7e0ff */
[--C-:B------:R-:W-:Y:S01]  /*b560*/  IMAD.MOV R77, RZ, RZ, -R3.reuse ;  /* 0x000000ffff4d7224 */ /* 0x100fe200078e0a03 */
[----:B------:R-:W-:Y:S01]  /*b570*/  SHF.R.S32.HI R76, RZ, 0x1f, R3 ;  /* 0x0000001fff4c7819 */ /* 0x000fe20000011403 */
[----:B------:R-:W-:Y:S01]  /*b580*/  IMAD.U32 R20, RZ, RZ, UR10 ;  /* 0x0000000aff147e24 */ /* 0x000fe2000f8e00ff */
[----:B------:R-:W-:Y:S01]  /*b590*/  LOP3.LUT R52, R53, 0x380, RZ, 0xc0, !PT ;  /* 0x0000038035347812 */ /* 0x000fe200078ec0ff */
[----:B------:R-:W-:Y:S01]  /*b5a0*/  ULDC.64 UR10, c[0x0][0xae0] ;  /* 0x0002b800000a7ab9 */ /* 0x000fe20000000a00 */
[----:B------:R-:W-:Y:S01]  /*b5b0*/  LOP3.LUT R56, R57, 0x380, RZ, 0xc0, !PT ;  /* 0x0000038039387812 */ /* 0x000fe200078ec0ff */
[----:B------:R-:W5:Y:S01]  /*b5c0*/  LD.E.128 R32, desc[UR52][R32.64] ;  /* 0x0000003420207980 */ /* 0x000f62000c101d00 */
[----:B------:R-:W-:-:S02]  /*b5d0*/  LOP3.LUT R60, R61, 0x380, RZ, 0xc0, !PT ;  /* 0x000003803d3c7812 */ /* 0x000fc400078ec0ff */
[----:B------:R-:W-:Y:S01]  /*b5e0*/  LOP3.LUT R64, R65, 0x380, RZ, 0xc0, !PT ;  /* 0x0000038041407812 */ /* 0x000fe200078ec0ff */
[----:B------:R-:W5:Y:S01]  /*b5f0*/  LD.E.128 R36, desc[UR52][R36.64] ;  /* 0x0000003424247980 */ /* 0x000f62000c101d00 */
[----:B------:R-:W-:Y:S02]  /*b600*/  LOP3.LUT R68, R69, 0x380, RZ, 0xc0, !PT ;  /* 0x0000038045447812 */ /* 0x000fe400078ec0ff */
[----:B------:R-:W-:Y:S01]  /*b610*/  LOP3.LUT R7, R4, 0x380, RZ, 0xc0, !PT ;  /* 0x0000038004077812 */ /* 0x000fe200078ec0ff */
[----:B------:R-:W-:Y:S01]  /*b620*/  IMAD.U32 R21, RZ, RZ, UR4 ;  /* 0x00000004ff157e24 */ /* 0x000fe2000f8e00ff */
[----:B------:R-:W-:Y:S01]  /*b630*/  SHF.R.U64 R52, R52, 0x3, RZ ;  /* 0x0000000334347819 */ /* 0x000fe200000012ff */
[----:B------:R-:W-:Y:S01]  /*b640*/  IMAD R76, R76, UR10, RZ ;  /* 0x0000000a4c4c7c24 */ /* 0x000fe2000f8e02ff */
[----:B------:R-:W-:Y:S01]  /*b650*/  SHF.R.U64 R56, R56, 0x3, RZ ;  /* 0x0000000338387819 */ /* 0x000fe200000012ff */
[----:B------:R-:W-:Y:S01]  /*b660*/  IMAD R77, R77, UR9, R78 ;  /* 0x000000094d4d7c24 */ /* 0x000fe2000f8e024e */
[----:B------:R-:W-:Y:S01]  /*b670*/  SHF.R.U64 R60, R60, 0x3, RZ ;  /* 0x000000033c3c7819 */ /* 0x000fe200000012ff */
[----:B------:R-:W5:Y:S01]  /*b680*/  LD.E.128 R40, desc[UR52][R40.64] ;  /* 0x0000003428287980 */ /* 0x000f62000c101d00 */
[----:B------:R-:W-:-:S02]  /*b690*/  SHF.R.U64 R64, R64, 0x3, RZ ;  /* 0x0000000340407819 */ /* 0x000fc400000012ff */
[----:B------:R-:W-:Y:S01]  /*b6a0*/  SHF.R.U64 R68, R68, 0x3, RZ ;  /* 0x0000000344447819 */ /* 0x000fe200000012ff */
[----:B------:R-:W5:Y:S01]  /*b6b0*/  LD.E.128 R44, desc[UR52][R44.64] ;  /* 0x000000342c2c7980 */ /* 0x000f62000c101d00 */
[----:B------:R-:W-:Y:S01]  /*b6c0*/  SHF.R.U64 R7, R7, 0x3, RZ ;  /* 0x0000000307077819 */ /* 0x000fe200000012ff */
[C---:B------:R-:W-:Y:S01]  /*b6d0*/  IMAD.WIDE.U32 R20, R3.reuse, UR10, R20 ;  /* 0x0000000a03147c25 */ /* 0x040fe2000f8e0014 */
[----:B------:R-:W-:Y:S01]  /*b6e0*/  LOP3.LUT R52, R52, R53, RZ, 0x3c, !PT ;  /* 0x0000003534347212 */ /* 0x000fe200078e3cff */
[----:B------:R-:W5:Y:S01]  /*b6f0*/  LD.E.128 R48, desc[UR52][R48.64] ;  /* 0x0000003430307980 */ /* 0x000f62000c101d00 */
[----:B------:R-:W-:Y:S01]  /*b700*/  LOP3.LUT R56, R56, R57, RZ, 0x3c, !PT ;  /* 0x0000003938387212 */ /* 0x000fe200078e3cff */
        /* <DEDUP_REMOVED lines=10> */
[----:B------:R-:W-:Y:S01]  /*b7b0*/  IMAD.X R69, RZ, RZ, R5, P3 ;  /* 0x000000ffff457224 */ /* 0x000fe200018e0605 */
[----:B------:R-:W-:Y:S01]  /*b7c0*/  ULDC.64 UR10, c[0x0][0xad8] ;  /* 0x0002b600000a7ab9 */ /* 0x000fe20000000a00 */
[----:B------:R-:W-:Y:S01]  /*b7d0*/  IMAD.IADD R21, R21, 0x1, R79 ;  /* 0x0000000115157824 */ /* 0x000fe200078e024f */
[----:B------:R-:W5:Y:S01]  /*b7e0*/  LD.E.128 R4, desc[UR52][R4.64] ;  /* 0x0000003404047980 */ /* 0x000f62000c101d00 */
[----:B------:R-:W-:-:S03]  /*b7f0*/  IMAD R76, R3, UR10, RZ ;  /* 0x0000000a034c7c24 */ /* 0x000fc6000f8e02ff */
        /* <DEDUP_REMOVED lines=17> */
[----:B------:R-:W-:Y:S01]  /*b910*/  VIADD R84, R81, UR42 ;  /* 0x0000002a51547c36 */ /* 0x000fe20008000000 */
[----:B------:R-:W-:-:S02]  /*b920*/  UIADD3 UR8, UR8, 0x22820, URZ ;  /* 0x0002282008087890 */ /* 0x000fc4000fffe03f */
        /* <DEDUP_REMOVED lines=36> */
.L_x_4957:
[----:B------:R-:W-:Y:S05]  /*bb70*/  BSYNC B1 ;  /* 0x0000000000017941 */ /* 0x000fea0003800000 */
.L_x_4956:
[----:B--2---:R2:W3:Y:S01]  /*bb80*/  SHFL.IDX PT, R3, R83, 0x1, 0x181f ;  /* 0x00381f0053037f89 */ /* 0x0044e200000e0000 */
[----:B------:R-:W-:Y:S03]  /*bb90*/  BSSY B1, `(.L_x_4958) ;  /* 0x0000014000017945 */ /* 0x000fe60003800000 */
[----:B0----5:R2:W0:Y:S01]  /*bba0*/  SHFL.IDX PT, R29, R82, 0x1, 0x181f ;  /* 0x00381f00521d7f89 */ /* 0x02142200000e0000 */
[----:B------:R-:W-:Y:S05]  /*bbb0*/  @P1 BRA `(.L_x_4959) ;  /* 0x0000000000441947 */ /* 0x000fea0003800000 */
[----:B------:R-:W-:Y:S02]  /*bbc0*/  ULDC UR4, c[0x0][0xac8] ;  /* 0x0002b20000047ab9 */ /* 0x000fe40000000800 */
[----:B------:R-:W-:Y:S02]  /*bbd0*/  ISETP.GE.AND P4, PT, R0, UR4, PT ;  /* 0x0000000400007c0c */ /* 0x000fe4000bf86270 */
[----:B------:R-:W-:Y:S02]  /*bbe0*/  ISETP.GE.AND P3, PT, R86, UR4, PT ;  /* 0x0000000456007c0c */ /* 0x000fe4000bf66270 */
[----:B------:R-:W-:Y:S02]  /*bbf0*/  ISETP.GE.AND P2, PT, R88, UR4, PT ;  /* 0x0000000458007c0c */ /* 0x000fe4000bf46270 */
[----:B------:R-:W-:-:S07]  /*bc00*/  ISETP.GE.AND P1, PT, R90, UR4, PT ;  /* 0x000000045a007c0c */ /* 0x000fce000bf26270 */
[-C--:B0-----:R-:W-:Y:S02]  /*bc10*/  @!P4 LEA R4, P6, R0, R29.reuse, 0x1 ;  /* 0x0000001d0004c211 */ /* 0x081fe400078c08ff */
        /* <DEDUP_REMOVED lines=11> */
.L_x_4959:
[----:B------:R-:W-:Y:S05]  /*bcd0*/  BSYNC B1 ;  /* 0x0000000000017941 */ /* 0x000fea0003800000 */
.L_x_4958:
[----:B---3--:R3:W0:Y:S01]  /*bce0*/  SHFL.IDX PT, R3, R83, 0x2, 0x181f ;  /* 0x00581f0053037f89 */ /* 0x00862200000e0000 */
[----:B------:R-:W-:Y:S03]  /*bcf0*/  BSSY B1, `(.L_x_4960) ;  /* 0x0000014000017945 */ /* 0x000fe60003800000 */
[----:B----4-:R3:W4:Y:S01]  /*bd00*/  SHFL.IDX PT, R11, R82, 0x2, 0x181f ;  /* 0x00581f00520b7f89 */ /* 0x01072200000e0000 */
        /* <DEDUP_REMOVED lines=18> */
.L_x_4961:
[----:B------:R-:W-:Y:S05]  /*be30*/  BSYNC B1 ;  /* 0x0000000000017941 */ /* 0x000fea0003800000 */
.L_x_4960:
[----:B0-----:R-:W-:Y:S01]  /*be40*/  VIADD R3, R84, 0x60 ;  /* 0x0000006054037836 */ /* 0x001fe20000000000 */
[----:B--23--:R-:W0:Y:S04]  /*be50*/  SHFL.IDX PT, R83, R83, 0x3, 0x181f ;  /* 0x00781f0053537f89 */ /* 0x00ce2800000e0000 */
[----:B------:R-:W-:Y:S01]  /*be60*/  ISETP.GE.AND P0, PT, R3, UR17, PT ;  /* 0x0000001103007c0c */ /* 0x000fe2000bf06270 */
[----:B----4-:R4:W2:-:S12]  /*be70*/  SHFL.IDX PT, R11, R82, 0x3, 0x181f ;  /* 0x00781f00520b7f89 */ /* 0x01089800000e0000 */
[----:B----4-:R-:W-:Y:S05]  /*be80*/  @P0 BRA `(.L_x_4962) ;  /* 0x00000024008c0947 */ /* 0x010fea0003800000 */
[----:B------:R-:W-:Y:S02]  /*be90*/  ULDC UR4, c[0x0][0xac8] ;  /* 0x0002b20000047ab9 */ /* 0x000fe40000000800 */
[----:B------:R-:W-:Y:S02]  /*bea0*/  ISETP.GE.AND P3, PT, R0, UR4, PT ;  /* 0x0000000400007c0c */ /* 0x000fe4000bf66270 */
[----:B------:R-:W-:Y:S02]  /*beb0*/  ISETP.GE.AND P4, PT, R86, UR4, PT ;  /* 0x0000000456007c0c */ /* 0x000fe4000bf86270 */
[----:B------:R-:W-:-:S09]  /*bec0*/  ISETP.GE.AND P5, PT, R88, UR4, PT ;  /* 0x0000000458007c0c */ /* 0x000fd2000bfa6270 */
[-C--:B--2---:R-:W-:Y:S02]  /*bed0*/  @!P3 LEA R4, P0, R0, R11.reuse, 0x1 ;  /* 0x0000000b0004b211 */ /* 0x084fe400078008ff */
[-C--:B------:R-:W-:Y:S02]  /*bee0*/  @!P4 LEA R6, P1, R86, R11.reuse, 0x1 ;  /* 0x0000000b5606c211 */ /* 0x080fe400078208ff */
[----:B------:R-:W-:Y:S02]  /*bef0*/  @!P5 LEA R8, P2, R88, R11, 0x1 ;  /* 0x0000000b5808d211 */ /* 0x000fe400078408ff */
        /* <DEDUP_REMOVED lines=8> */
[----:B----4-:R-:W-:-:S04]  /*bf80*/  LEA R4, P0, R90, R11, 0x1 ;  /* 0x0000000b5a047211 */ /* 0x010fc800078008ff */
[----:B------:R-:W-:-:S05]  /*bf90*/  LEA.HI.X R5, R90, R83, R87, 0x1, P0 ;  /* 0x000000535a057211 */ /* 0x000fca00000f0c57 */
[----:B------:R0:W-:Y:S01]  /*bfa0*/  ST.E.128 desc[UR52][R4.64], R72 ;  /* 0x0000004804007985 */ /* 0x0001e2000c101d34 */
[----:B------:R-:W-:Y:S05]  /*bfb0*/  BRA `(.L_x_4962) ;  /* 0x0000002400407947 */ /* 0x000fea0003800000 */
.L_x_4955:
        /* <DEDUP_REMOVED lines=69> */
[C---:B------:R-:W-:Y:S01]  /*c410*/  VIADD R21, R2.reuse, 0xe0 ;  /* 0x000000e002157836 */ /* 0x040fe20000000000 */
[----:B------:R-:W-:Y:S02]  /*c420*/  ISETP.GE.AND P2, PT, R221, UR4, PT ;  /* 0x00000004dd007c0c */ /* 0x000fe4000bf46270 */
[----:B------:R-:W-:Y:S02]  /*c430*/  ISETP.GE.AND P3, PT, R2, UR4, PT ;  /* 0x0000000402007c0c */ /* 0x000fe4000bf66270 */
        /* <DEDUP_REMOVED lines=133> */
.L_x_4964:
[----:B------:R-:W-:Y:S05]  /*cc90*/  BSYNC B1 ;  /* 0x0000000000017941 */ /* 0x000fea0003800000 */
.L_x_4963:
[----:B--23--:R2:W3:Y:S04]  /*cca0*/  SHFL.IDX PT, R5, R3, 0x1, 0x1c1f ;  /* 0x003c1f0003057f89 */ /* 0x00c4e800000e0000 */
[----:B-1----:R2:W1:Y:S01]  /*ccb0*/  SHFL.IDX PT, R4, R0, 0x1, 0x1c1f ;  /* 0x003c1f0000047f89 */ /* 0x00246200000e0000 */
[----:B------:R-:W-:Y:S05]  /*ccc0*/  @P0 BRA `(.L_x_4962) ;  /* 0x0000001400fc0947 */ /* 0x000fea0003800000 */
[----:B------:R-:W-:Y:S01]  /*ccd0*/  ULDC UR4, c[0x0][0xac8] ;  /* 0x0002b20000047ab9 */ /* 0x000fe20000000800 */
[C---:B------:R-:W-:Y:S01]  /*cce0*/  VIADD R25, R2.reuse, 0xe0 ;  /* 0x000000e002197836 */ /* 0x040fe20000000000 */
[----:B------:R-:W-:Y:S01]  /*ccf0*/  ISETP.GE.AND P5, PT, R221, UR4, PT ;  /* 0x00000004dd007c0c */ /* 0x000fe2000bfa6270 */
[C---:B0-2---:R-:W-:Y:S01]  /*cd00*/  VIADD R3, R2.reuse, 0xf0 ;  /* 0x000000f002037836 */ /* 0x045fe20000000000 */
[----:B------:R-:W-:Y:S02]  /*cd10*/  ISETP.GE.AND P4, PT, R2, UR4, PT ;  /* 0x0000000402007c0c */ /* 0x000fe4000bf86270 */
[----:B------:R-:W-:Y:S02]  /*cd20*/  ISETP.GE.AND P2, PT, R220, UR4, PT ;  /* 0x00000004dc007c0c */ /* 0x000fe4000bf46270 */
[----:B------:R-:W-:Y:S02]  /*cd30*/  ISETP.GE.AND P1, PT, R219, UR4, PT ;  /* 0x00000004db007c0c */ /* 0x000fe4000bf26270 */
[----:B------:R-:W-:-:S02]  /*cd40*/  ISETP.GE.AND P0, PT, R218, UR4, PT ;  /* 0x00000004da007c0c */ /* 0x000fc4000bf06270 */
[----:B------:R-:W-:-:S03]  /*cd50*/  SHF.R.S32.HI R0, RZ, 0x1f, R17 ;  /* 0x0000001fff007819 */ /* 0x000fc60000011411 */
[CC--:B-1----:R-:W-:Y:S02]  /*cd60*/  @!P5 LEA R8, P3, R221.reuse, R4.reuse, 0x2 ;  /* 0x00000004dd08d211 */ /* 0x0c2fe400078610ff */
        /* <DEDUP_REMOVED lines=115> */
[-C--:B------:R-:W-:Y:S02]  /*d4a0*/  @!P3 LEA.HI.X R9, R21, R5.reuse, R0, 0x2, P5 ;  /* 0x000000051509b211 */ /* 0x080fe400028f1400 */
[----:B------:R-:W-:Y:S02]  /*d4b0*/  SHF.R.S32.HI R0, RZ, 0x1f, R3 ;  /* 0x0000001fff007819 */ /* 0x000fe40000011403 */
        /* <DEDUP_REMOVED lines=12> */
.L_x_4953:
        /* <DEDUP_REMOVED lines=33> */
.L_x_4965:
[----:B------:R-:W-:Y:S01]  /*d790*/  USEL UR39, UR39, URZ, !UP0 ;  /* 0x0000003f27277287 */ /* 0x000fe2000c000000 */
[----:B------:R-:W-:Y:S01]  /*d7a0*/  BSSY B1, `(.L_x_4966) ;  /* 0x0000038000017945 */ /* 0x000fe20003800000 */
[----:B------:R-:W-:-:S03]  /*d7b0*/  USEL UR40, UR40, URZ, !UP0 ;  /* 0x0000003f28287287 */ /* 0x000fc6000c000000 */
[----:B------:R-:W-:Y:S09]  /*d7c0*/  @P0 BRA `(.L_x_4967) ;  /* 0x0000000000d40947 */ /* 0x000ff20003800000 */
        /* <DEDUP_REMOVED lines=53> */
.L_x_4967:
[----:B------:R-:W-:Y:S05]  /*db20*/  BSYNC B1 ;  /* 0x0000000000017941 */ /* 0x000fea0003800000 */
.L_x_4966:
        /* <DEDUP_REMOVED lines=14> */
[----:B------:R-:W-:-:S03]  /*dc10*/  UIADD3 UR9, UR9, UR10, URZ ;  /* 0x0000000a09097290 */ /* 0x000fc6000fffe03f */
[----:B------:R-:W-:Y:S01]  /*dc20*/  IMAD R3, R10, 0x20, R13 ;  /* 0x000000200a037824 */ /* 0x000fe200078e020d */
[----:B------:R-:W-:Y:S02]  /*dc30*/  ULDC.64 UR10, c[0x0][0xae8] ;  /* 0x0002ba00000a7ab9 */ /* 0x000fe40000000a00 */
[----:B------:R-:W-:Y:S01]  /*dc40*/  UIMAD.WIDE.U32 UR8, UR41, UR10, UR8 ;  /* 0x0000000a290872a5 */ /* 0x000fe2000f8e0008 */
[----:B------:R-:W-:Y:S01]  /*dc50*/  VIADD R8, R3, UR42 ;  /* 0x0000002a03087c36 */ /* 0x000fe20008000000 */
[----:B-1----:R-:W-:Y:S02]  /*dc60*/  ISETP.NE.AND P0, PT, R11, 0x1, PT ;  /* 0x000000010b00780c */ /* 0x002fe40003f05270 */
[----:B------:R-:W-:Y:S01]  /*dc70*/  UIMAD UR9, UR41, UR11, UR9 ;  /* 0x0000000b290972a4 */ /* 0x000fe2000f8e0209 */
[----:B------:R-:W-:Y:S02]  /*dc80*/  IMAD.MOV.U32 R3, RZ, RZ, R8 ;  /* 0x000000ffff037224 */ /* 0x000fe400078e0008 */
[----:B------:R-:W-:-:S02]  /*dc90*/  ULDC.64 UR10, c[0x0][0xaf0] ;  /* 0x0002bc00000a7ab9 */ /* 0x000fc40000000a00 */
        /* <DEDUP_REMOVED lines=21> */
[----:B-----5:R-:W-:Y:S02]  /*ddf0*/  IMAD R11, R0, R11, RZ ;  /* 0x0000000b000b7224 */ /* 0x020fe400078e02ff */
[----:B------:R-:W-:-:S02]  /*de00*/  IMAD.IADD R5, R5, 0x1, R9 ;  /* 0x0000000105057824 */ /* 0x000fc400078e0209 */
[----:B------:R-:W-:Y:S02]  /*de10*/  IMAD R6, R6, UR8, RZ ;  /* 0x0000000806067c24 */ /* 0x000fe4000f8e02ff */
[----:B------:R-:W-:-:S04]  /*de20*/  IMAD.WIDE.U32 R4, R7, UR8, R4 ;  /* 0x0000000807047c25 */ /* 0x000fc8000f8e0004 */
[----:B------:R-:W-:Y:S01]  /*de30*/  IMAD R9, R7, UR9, R6 ;  /* 0x0000000907097c24 */ /* 0x000fe2000f8e0206 */
[----:B------:R-:W-:Y:S01]  /*de40*/  ULDC.64 UR8, c[0x0][0xa80] ;  /* 0x0002a00000087ab9 */ /* 0x000fe20000000a00 */
[----:B------:R-:W-:Y:S01]  /*de50*/  VIADD R3, R8, 0x40 ;  /* 0x0000004008037836 */ /* 0x000fe20000000000 */
[----:B------:R-:W-:Y:S01]  /*de60*/  LEA R6, P2, R4, UR8, 0x1 ;  /* 0x0000000804067c11 */ /* 0x000fe2000f8408ff */
[----:B------:R-:W-:Y:S02]  /*de70*/  IMAD.IADD R5, R5, 0x1, R9 ;  /* 0x0000000105057824 */ /* 0x000fe400078e0209 */
        /* <DEDUP_REMOVED lines=33> */
.L_x_4969:
[----:B------:R-:W-:Y:S05]  /*e090*/  BSYNC B1 ;  /* 0x0000000000017941 */ /* 0x000fea0003800000 */
.L_x_4968:
        /* <DEDUP_REMOVED lines=21> */
.L_x_4971:
[----:B------:R-:W-:Y:S05]  /*e1f0*/  BSYNC B1 ;  /* 0x0000000000017941 */ /* 0x000fea0003800000 */
.L_x_4970:
        /* <DEDUP_REMOVED lines=21> */
.L_x_4973:
[----:B------:R-:W-:Y:S05]  /*e350*/  BSYNC B1 ;  /* 0x0000000000017941 */ /* 0x000fea0003800000 */
.L_x_4972:
        /* <DEDUP_REMOVED lines=10> */
[----:B---3--:R-:W-:-:S04]  /*e400*/  @!P3 LEA R6, P4, R7, R4, 0x1 ;  /* 0x000000040706b211 */ /* 0x008fc800078808ff */
[-C--:B--2---:R-:W-:Y:S02]  /*e410*/  @!P3 LEA.HI.X R7, R7, R3.reuse, R12, 0x1, P4 ;  /* 0x000000030707b211 */ /* 0x084fe400020f0c0c */
        /* <DEDUP_REMOVED lines=10> */
.L_x_4962:
[----:B------:R-:W-:Y:S05]  /*e4c0*/  BSYNC B0 ;  /* 0x0000000000007941 */ /* 0x000fea0003800000 */
.L_x_4952:
[----:B------:R-:W-:Y:S02]  /*e4d0*/  ULDC UR4, c[0x0][0xc3c] ;  /* 0x00030f0000047ab9 */ /* 0x000fe40000000800 */
[----:B------:R-:W-:-:S06]  /*e4e0*/  UISETP.GE.AND UP0, UPT, UR7, UR4, UPT ;  /* 0x000000040700728c */ /* 0x000fcc000bf06270 */
[----:B------:R-:W-:-:S13]  /*e4f0*/  PLOP3.LUT P0, PT, PT, PT, UP0, 0x80, 0x0 ;  /* 0x000000000000781c */ /* 0x000fda0003f0f008 */
[----:B------:R-:W-:Y:S05]  /*e500*/  @!P0 BRA `(.L_x_4974) ;  /* 0xffffff2800c88947 */ /* 0x000fea000383ffff */
[----:B------:R-:W-:Y:S05]  /*e510*/  EXIT ;  /* 0x000000000000794d */ /* 0x000fea0003800000 */
.L_x_4909:
        /* <DEDUP_REMOVED lines=16> */
.L_x_4975:
        /* <DEDUP_REMOVED lines=43> */
.L_x_4979:
        /* <DEDUP_REMOVED lines=35> */
.L_x_4977:
        /* <DEDUP_REMOVED lines=13> */
.L_x_4980:
        /* <DEDUP_REMOVED lines=46> */
[-C--:B------:R-:W-:Y:S01]  /*eeb0*/  @!P1 IADD3 R3, R3, -R4.reuse, RZ ;  /* 0x8000000403039210 */ /* 0x080fe20007ffe0ff */
        /* <DEDUP_REMOVED lines=15> */
.L_x_4981:
        /* <DEDUP_REMOVED lines=61> */
.L_x_4982:
[----:B------:R-:W-:-:S05]  /*f380*/  LOP3.LUT R17, RZ, R2, RZ, 0x33, !PT ;  /* 0x00000002ff117212 */ /* 0x000fca00078e33ff */
[----:B------:R-:W-:Y:S01]  /*f390*/  IMAD.IADD R17, R6, 0x1, R17 ;  /* 0x0000000106117824 */ /* 0x000fe200078e0211 */
[----:B------:R-:W-:Y:S06]  /*f3a0*/  BRA `(.L_x_4983) ;  /* 0x0000000000147947 */ /* 0x000fec0003800000 */
.L_x_4978:
[----:B------:R-:W-:Y:S01]  /*f3b0*/  ULDC UR4, c[0x0][0xc3c] ;  /* 0x00030f0000047ab9 */ /* 0x000fe20000000800 */
[----:B------:R-:W-:Y:S02]  /*f3c0*/  IMAD.MOV.U32 R17, RZ, RZ, RZ ;  /* 0x000000ffff117224 */ /* 0x000fe400078e00ff */
[----:B------:R-:W-:Y:S02]  /*f3d0*/  IMAD.U32 R16, RZ, RZ, UR6 ;  /* 0x00000006ff107e24 */ /* 0x000fe4000f8e00ff */
[----:B------:R-:W-:Y:S02]  /*f3e0*/  IMAD.MOV.U32 R18, RZ, RZ, RZ ;  /* 0x000000ffff127224 */ /* 0x000fe400078e00ff */
[----:B------:R-:W-:-:S07]  /*f3f0*/  IMAD.U32 R19, RZ, RZ, UR4 ;  /* 0x00000004ff137e24 */ /* 0x000fce000f8e00ff */
.L_x_4983:
[----:B------:R-:W-:-:S13]  /*f400*/  ISETP.NE.AND P0, PT, R7, RZ, PT ;  /* 0x000000ff0700720c */ /* 0x000fda0003f05270 */
[----:B------:R-:W0:Y:S01]  /*f410*/  @!P0 S2R R3, SR_CgaCtaId ;  /* 0x0000000000038919 */ /* 0x000e220000008800 */
[----:B------:R-:W-:-:S04]  /*f420*/  @!P0 MOV R2, 0x400 ;  /* 0x0000040000028802 */ /* 0x000fc80000000f00 */
[----:B0-----:R-:W-:-:S05]  /*f430*/  @!P0 LEA R2, R3, R2, 0x18 ;  /* 0x0000000203028211 */ /* 0x001fca00078ec0ff */
[----:B------:R1:W-:Y:S01]  /*f440*/  @!P0 STS.128 [R2+0x228d0], R16 ;  /* 0x0228d01002008388 */ /* 0x0003e20000000c00 */
[----:B------:R-:W-:Y:S06]  /*f450*/  BAR.ARV 0x5, 0x180 ;  /* 0x0146000000007b1d */ /* 0x000fec0000002000 */
.L_x_4976:
        /* <DEDUP_REMOVED lines=29> */
.L_x_5047:
[----:B0-----:R-:W0:Y:S02]  /*f630*/  LDC.64 R2, c[0x0][0xc88] ;  /* 0x00032200ff027b82 */ /* 0x001e240000000a00 */
[----:B0-----:R-:W-:-:S05]  /*f640*/  IMAD.WIDE R2, R19, 0x4, R2 ;  /* 0x0000000413027825 */ /* 0x001fca00078e0202 */
[----:B--2---:R-:W2:Y:S01]  /*f650*/  LDG.E R25, desc[UR52][R2.64] ;  /* 0x0000003402197981 */ /* 0x004ea2000c1e1900 */
        /* <DEDUP_REMOVED lines=11> */
[----:B------:R0:W-:Y:S01]  /*f710*/  STL [R1+0x8], R0 ;  /* 0x0000080001007387 */ /* 0x0001e20000100800 */
        /* <DEDUP_REMOVED lines=23> */
[----:B--2---:R1:W-:Y:S01]  /*f890*/  @P0 STL [R1], R0 ;  /* 0x0000000001000387 */ /* 0x0043e20000100800 */
[----:B---3--:R-:W-:Y:S05]  /*f8a0*/  @P0 BRA `(.L_x_4985) ;  /* 0x0000000000200947 */ /* 0x008fea0003800000 */
[----:B------:R-:W-:Y:S02]  /*f8b0*/  ULDC UR4, c[0x0][0x288] ;  /* 0x0000a20000047ab9 */ /* 0x000fe40000000800 */
[----:B-1----:R-:W-:-:S05]  /*f8c0*/  IMAD.U32 R0, RZ, RZ, UR4 ;  /* 0x00000004ff007e24 */ /* 0x002fca000f8e00ff */
[----:B------:R0:W-:Y:S01]  /*f8d0*/  STL [R1], R0 ;  /* 0x0000000001007387 */ /* 0x0001e20000100800 */
[----:B------:R-:W-:Y:S05]  /*f8e0*/  @!P2 BRA `(.L_x_4985) ;  /* 0x000000000010a947 */ /* 0x000fea0003800000 */
[----:B------:R-:W2:Y:S04]  /*f8f0*/  LDG.E R5, desc[UR52][R2.64] ;  /* 0x0000003402057981 */ /* 0x000ea8000c1e1900 */
[----:B0-----:R-:W2:Y:S02]  /*f900*/  LDG.E R0, desc[UR52][R2.64+0x4] ;  /* 0x0000043402007981 */ /* 0x001ea4000c1e1900 */
[----:B--2---:R-:W-:-:S05]  /*f910*/  IMAD.IADD R0, R0, 0x1, -R5 ;  /* 0x0000000100007824 */ /* 0x004fca00078e0a05 */
[----:B------:R2:W-:Y:S02]  /*f920*/  STL [R1], R0 ;  /* 0x0000000001007387 */ /* 0x0005e40000100800 */
.L_x_4985:
        /* <DEDUP_REMOVED lines=9> */
.L_x_4986:
        /* <DEDUP_REMOVED lines=9> */
.L_x_4987:
[----:B------:R-:W4:Y:S01]  /*fa50*/  LDL R4, [R1] ;  /* 0x0000000001047983 */ /* 0x000f220000100800 */
[----:B012---:R-:W0:Y:S01]  /*fa60*/  LDC R0, c[0x0][0x448] ;  /* 0x00011200ff007b82 */ /* 0x007e220000000800 */
[----:B-----5:R-:W-:Y:S01]  /*fa70*/  IMAD.IADD R32, R7, 0x1, -R30 ;  /* 0x0000000107207824 */ /* 0x020fe200078e0a1e */
[----:B------:R-:W-:Y:S01]  /*fa80*/  LOP3.LUT R23, R23, 0xfffffdff, RZ, 0xc0, !PT ;  /* 0xfffffdff17177812 */ /* 0x000fe200078ec0ff */
[----:B------:R-:W-:Y:S01]  /*fa90*/  BSSY B0, `(.L_x_4988) ;  /* 0x0000038000007945 */ /* 0x000fe20003800000 */
[----:B0-----:R-:W-:Y:S01]  /*faa0*/  ISETP.NE.AND P0, PT, R0, 0x1, PT ;  /* 0x000000010000780c */ /* 0x001fe20003f05270 */
[----:B------:R-:W-:-:S04]  /*fab0*/  IMAD.SHL.U32 R0, R17, 0x80, RZ ;  /* 0x0000008011007824 */ /* 0x000fc800078e00ff */
[----:B------:R-:W-:-:S08]  /*fac0*/  VIADD R0, R0, 0x7f ;  /* 0x0000007f00007836 */ /* 0x000fd00000000000 */
[----:B---3--:R-:W0:Y:S01]  /*fad0*/  @P0 LDC R3, c[0x0][0x44c] ;  /* 0x00011300ff030b82 */ /* 0x008e220000000800 */
[----:B------:R-:W-:-:S07]  /*fae0*/  @P0 LOP3.LUT R23, R23, 0x200, RZ, 0xfc, !PT ;  /* 0x0000020017170812 */ /* 0x000fce00078efcff */
[----:B------:R-:W1:Y:S01]  /*faf0*/  @P0 LDC R5, c[0x0][0x450] ;  /* 0x00011400ff050b82 */ /* 0x000e620000000800 */
[----:B0-----:R-:W-:-:S05]  /*fb00*/  @P0 IMAD.HI.U32 R2, R0, R3, RZ ;  /* 0x0000000300020227 */ /* 0x001fca00078e00ff */
[----:B-1----:R-:W-:Y:S01]  /*fb10*/  @P0 SHF.R.U32.HI R0, RZ, R5, R2 ;  /* 0x00000005ff000219 */ /* 0x002fe20000011602 */
[----:B------:R-:W-:-:S04]  /*fb20*/  VIADD R2, R32, 0x5f ;  /* 0x0000005f20027836 */ /* 0x000fc80000000000 */
[----:B------:R-:W-:Y:S01]  /*fb30*/  IMAD.HI R2, R2, 0x2aaaaaab, RZ ;  /* 0x2aaaaaab02027827 */ /* 0x000fe200078e02ff */
[----:B----4-:R-:W-:-:S05]  /*fb40*/  IADD3 R3, R32, 0x60, -R4 ;  /* 0x0000006020037810 */ /* 0x010fca0007ffe804 */
[----:B------:R-:W-:Y:S01]  /*fb50*/  IMAD.IADD R0, R3, 0x1, R0 ;  /* 0x0000000103007824 */ /* 0x000fe200078e0200 */
[----:B------:R-:W-:-:S03]  /*fb60*/  SHF.R.U32.HI R3, RZ, 0x1f, R2 ;  /* 0x0000001fff037819 */ /* 0x000fc60000011602 */
[----:B------:R-:W-:Y:S01]  /*fb70*/  IMAD.HI R4, R0, 0x2aaaaaab, RZ ;  /* 0x2aaaaaab00047827 */ /* 0x000fe200078e02ff */
[----:B------:R-:W-:Y:S02]  /*fb80*/  LEA.HI.SX32 R0, R2, R3, 0x1c ;  /* 0x0000000302007211 */ /* 0x000fe400078fe2ff */
[----:B------:R-:W-:Y:S02]  /*fb90*/  LOP3.LUT R2, R18, 0xff000000, RZ, 0xc0, !PT ;  /* 0xff00000012027812 */ /* 0x000fe400078ec0ff */
[----:B------:R-:W-:Y:S02]  /*fba0*/  SHF.R.U32.HI R3, RZ, 0x1f, R4 ;  /* 0x0000001fff037819 */ /* 0x000fe40000011604 */
[----:B------:R-:W-:Y:S02]  /*fbb0*/  SHF.R.U32.HI R2, RZ, 0x8, R2 ;  /* 0x00000008ff027819 */ /* 0x000fe40000011602 */
[----:B------:R-:W-:-:S04]  /*fbc0*/  LEA.HI.SX32 R3, R4, R3, 0x1c ;  /* 0x0000000304037211 */ /* 0x000fc800078fe2ff */
[----:B------:R-:W-:Y:S02]  /*fbd0*/  VIMNMX R0, R0, R3, PT ;  /* 0x0000000300007248 */ /* 0x000fe40003fe0100 */
[----:B------:R-:W-:Y:S02]  /*fbe0*/  LOP3.LUT R3, R18, 0xff0000, RZ, 0xc0, !PT ;  /* 0x00ff000012037812 */ /* 0x000fe400078ec0ff */
[----:B------:R-:W-:Y:S02]  /*fbf0*/  ISETP.GE.AND P0, PT, R0, 0x1, PT ;  /* 0x000000010000780c */ /* 0x000fe40003f06270 */
[----:B------:R-:W-:Y:S01]  /*fc00*/  LEA.HI R3, R3, R2, RZ, 0x10 ;  /* 0x0000000203037211 */ /* 0x000fe200078f80ff */
[----:B------:R-:W-:-:S03]  /*fc10*/  IMAD.MOV.U32 R2, RZ, RZ, RZ ;  /* 0x000000ffff027224 */ /* 0x000fc600078e00ff */
[----:B------:R-:W-:-:S07]  /*fc20*/  LOP3.LUT R29, R3, 0xff, RZ, 0xc0, !PT ;  /* 0x000000ff031d7812 */ /* 0x000fce00078ec0ff */
[----:B------:R-:W-:Y:S05]  /*fc30*/  @!P0 BRA `(.L_x_4989) ;  /* 0x0000000000748947 */ /* 0x000fea0003800000 */
        /* <DEDUP_REMOVED lines=29> */
.L_x_4989:
[----:B------:R-:W-:Y:S05]  /*fe10*/  BSYNC B0 ;  /* 0x0000000000007941 */ /* 0x000fea0003800000 */
.L_x_4988:
        /* <DEDUP_REMOVED lines=23> */
.L_x_4991:
        /* <DEDUP_REMOVED lines=20> */
.L_x_4994:
[----:B------:R-:W-:Y:S05]  /*100d0*/  BSYNC B6 ;  /* 0x0000000000067941 */ /* 0x000fea0003800000 */
.L_x_4993:
        /* <DEDUP_REMOVED lines=20> */
.L_x_4997:
        /* <DEDUP_REMOVED lines=15> */
.L_x_4996:
[----:B------:R-:W-:Y:S05]  /*10310*/  BSYNC B6 ;  /* 0x0000000000067941 */ /* 0x000fea0003800000 */
.L_x_4995:
[----:B------:R-:W0:Y:S01]  /*10320*/  S2R R20, SR_TID.X ;  /* 0x0000000000147919 */ /* 0x000e220000002100 */
[----:B------:R-:W-:Y:S01]  /*10330*/  ULDC.64 UR4, c[0x0][0x9f8] ;  /* 0x00027e0000047ab9 */ /* 0x000fe20000000a00 */
[----:B------:R-:W1:Y:S01]  /*10340*/  LDC R8, c[0x0][0x430] ;  /* 0x00010c00ff087b82 */ /* 0x000e620000000800 */
[----:B------:R-:W-:-:S04]  /*10350*/  ISETP.NE.U32.AND P0, PT, RZ, UR4, PT ;  /* 0x00000004ff007c0c */ /* 0x000fc8000bf05070 */
[----:B------:R-:W-:-:S13]  /*10360*/  ISETP.NE.AND.EX P0, PT, RZ, UR5, PT, P0 ;  /* 0x00000005ff007c0c */ /* 0x000fda000bf05300 */
[----:B------:R-:W-:Y:S01]  /*10370*/  @P0 IADD3 R2, P1, R31, UR4, RZ ;  /* 0x000000041f020c10 */ /* 0x000fe2000ff3e0ff */
[----:B------:R-:W-:-:S03]  /*10380*/  ULDC UR4, c[0x0][0x320] ;  /* 0x0000c80000047ab9 */ /* 0x000fc60000000800 */
[----:B------:R-:W-:-:S05]  /*10390*/  @P0 IADD3.X R3, R33, UR5, RZ, P1, !PT ;  /* 0x0000000521030c10 */ /* 0x000fca0008ffe4ff */
[----:B------:R2:W5:Y:S01]  /*103a0*/  @P0 LDG.E R27, desc[UR52][R2.64] ;  /* 0x00000034021b0981 */ /* 0x000562000c1e1900 */
[----:B------:R-:W-:Y:S01]  /*103b0*/  LOP3.LUT R23, R23, 0xffffffef, RZ, 0xc0, !PT ;  /* 0xffffffef17177812 */ /* 0x000fe200078ec0ff */
[----:B------:R-:W-:Y:S01]  /*103c0*/  UMOV UR5, 0xffffffff ;  /* 0xffffffff00057882 */ /* 0x000fe20000000000 */
[----:B0-----:R-:W-:Y:S01]  /*103d0*/  IMAD.SHL.U32 R20, R20, 0x8, RZ ;  /* 0x0000000814147824 */ /* 0x001fe200078e00ff */
[----:B------:R-:W0:Y:S01]  /*103e0*/  S2R R21, SR_TID.X ;  /* 0x0000000000157919 */ /* 0x000e220000002100 */
[----:B------:R-:W-:Y:S01]  /*103f0*/  LOP3.LUT R23, R23, 0xfffffff7, RZ, 0xc0, !PT ;  /* 0xfffffff717177812 */ /* 0x000fe200078ec0ff */
[----:B------:R-:W-:Y:S02]  /*10400*/  VIADD R0, R35, 0xffffffff ;  /* 0xffffffff23007836 */ /* 0x000fe40000000000 */
[----:B------:R-:W-:-:S04]  /*10410*/  LOP3.LUT R20, R20, 0x38, RZ, 0xc0, !PT ;  /* 0x0000003814147812 */ /* 0x000fc800078ec0ff */
[C---:B------:R-:W-:Y:S02]  /*10420*/  LOP3.LUT R34, R20.reuse, 0x40, RZ, 0xfc, !PT ;  /* 0x0000004014227812 */ /* 0x040fe400078efcff */
[----:B------:R-:W-:Y:S02]  /*10430*/  LOP3.LUT R20, R20, 0x80, RZ, 0xfc, !PT ;  /* 0x0000008014147812 */ /* 0x000fe400078efcff */
[----:B------:R-:W-:Y:S02]  /*10440*/  ISETP.GE.AND P1, PT, R34, UR4, PT ;  /* 0x0000000422007c0c */ /* 0x000fe4000bf26270 */
[----:B------:R-:W-:Y:S02]  /*10450*/  ISETP.GE.AND P0, PT, R20, UR4, PT ;  /* 0x0000000414007c0c */ /* 0x000fe4000bf06270 */
[----:B------:R-:W3:Y:S09]  /*10460*/  S2R R20, SR_TID.X ;  /* 0x0000000000147919 */ /* 0x000ef20000002100 */
[----:B------:R-:W-:Y:S01]  /*10470*/  @P1 LOP3.LUT R23, R23, 0x8, RZ, 0xfc, !PT ;  /* 0x0000000817171812 */ /* 0x000fe200078efcff */
[----:B0-----:R-:W-:-:S05]  /*10480*/  IMAD.SHL.U32 R21, R21, 0x8, RZ ;  /* 0x0000000815157824 */ /* 0x001fca00078e00ff */
[----:B------:R-:W-:-:S04]  /*10490*/  LOP3.LUT R21, R21, 0x38, RZ, 0xc0, !PT ;  /* 0x0000003815157812 */ /* 0x000fc800078ec0ff */
[C---:B------:R-:W-:Y:S02]  /*104a0*/  ISETP.GE.AND P2, PT, R21.reuse, UR4, PT ;  /* 0x0000000415007c0c */ /* 0x040fe4000bf46270 */
[----:B------:R-:W-:Y:S02]  /*104b0*/  LOP3.LUT R21, R21, 0xc0, RZ, 0xfc, !PT ;  /* 0x000000c015157812 */ /* 0x000fe400078efcff */
[----:B---3--:R-:W-:-:S04]  /*104c0*/  LOP3.LUT R20, R20, 0x7f, RZ, 0xc0, !PT ;  /* 0x0000007f14147812 */ /* 0x008fc800078ec0ff */
[----:B------:R-:W-:Y:S02]  /*104d0*/  SHF.R.U32.HI R34, RZ, 0x3, R20 ;  /* 0x00000003ff227819 */ /* 0x000fe40000011614 */
[----:B------:R-:W0:Y:S03]  /*104e0*/  S2R R20, SR_TID.X ;  /* 0x0000000000147919 */ /* 0x000e260000002100 */
[----:B------:R-:W-:-:S04]  /*104f0*/  @P2 LOP3.LUT R23, R23, 0x10, RZ, 0xfc, !PT ;  /* 0x0000001017172812 */ /* 0x000fc800078efcff */
[----:B------:R-:W-:-:S04]  /*10500*/  LOP3.LUT R23, R23, 0xfffffffb, RZ, 0xc0, !PT ;  /* 0xfffffffb17177812 */ /* 0x000fc800078ec0ff */
[----:B------:R-:W-:Y:S02]  /*10510*/  @P0 LOP3.LUT R23, R23, 0x4, RZ, 0xfc, !PT ;  /* 0x0000000417170812 */ /* 0x000fe400078efcff */
[----:B------:R-:W-:Y:S02]  /*10520*/  ISETP.GE.AND P0, PT, R21, UR4, PT ;  /* 0x0000000415007c0c */ /* 0x000fe4000bf06270 */
[----:B------:R-:W-:-:S11]  /*10530*/  LOP3.LUT R23, R23, 0xfffffffd, RZ, 0xc0, !PT ;  /* 0xfffffffd17177812 */ /* 0x000fd600078ec0ff */
[----:B------:R-:W-:Y:S01]  /*10540*/  @P0 LOP3.LUT R23, R23, 0x2, RZ, 0xfc, !PT ;  /* 0x0000000217170812 */ /* 0x000fe200078efcff */
[----:B0-----:R-:W-:-:S05]  /*10550*/  IMAD.SHL.U32 R20, R20, 0x10, RZ ;  /* 0x0000001014147824 */ /* 0x001fca00078e00ff */
[----:B------:R-:W-:-:S05]  /*10560*/  LOP3.LUT R20, R34, 0x70, R20, 0xf8, !PT ;  /* 0x0000007022147812 */ /* 0x000fca00078ef814 */
[----:B------:R-:W-:Y:S01]  /*10570*/  IMAD R35, R0, 0x60, R20 ;  /* 0x0000006000237824 */ /* 0x000fe200078e0214 */
[----:B-12---:R-:W-:Y:S06]  /*10580*/  BRA.DIV UR5, `(.L_x_4998) ;  /* 0x0000004605007947 */ /* 0x006fec000b800000 */
.L_x_5064:
        /* <DEDUP_REMOVED lines=21> */
[----:B------:R-:W-:Y:S01]  /*106e0*/  IMAD.U32 R3, RZ, RZ, UR36 ;  /* 0x00000024ff037e24 */ /* 0x000fe2000f8e00ff */
[----:B------:R-:W-:Y:S02]  /*106f0*/  LOP3.LUT R23, R23, 0xffffffbf, RZ, 0xc0, !PT ;  /* 0xffffffbf17177812 */ /* 0x000fe400078ec0ff */
[----:B0-----:R-:W-:-:S04]  /*10700*/  @!P0 LEA R4, P1, R2, R4, 0x2 ;  /* 0x0000000402048211 */ /* 0x001fc800078210ff */
[----:B------:R-:W-:-:S05]  /*10710*/  @!P0 LEA.HI.X R5, R2, R5, R7, 0x2, P1 ;  /* 0x0000000502058211 */ /* 0x000fca00008f1407 */
[----:B------:R0:W5:Y:S01]  /*10720*/  @!P0 LDG.E R34, desc[UR52][R4.64] ;  /* 0x0000003404228981 */ /* 0x000162000c1e1900 */
[----:B------:R-:W-:Y:S01]  /*10730*/  ISETP.NE.AND P0, PT, R3, 0x3, PT ;  /* 0x000000030300780c */ /* 0x000fe20003f05270 */
[----:B------:R-:W-:Y:S01]  /*10740*/  IMAD.MOV R2, RZ, RZ, -R6 ;  /* 0x000000ffff027224 */ /* 0x000fe200078e0a06 */
[----:B------:R-:W-:Y:S02]  /*10750*/  ISETP.GT.U32.AND P1, PT, R20, 0x5f, PT ;  /* 0x0000005f1400780c */ /* 0x000fe40003f24070 */
[----:B------:R-:W-:Y:S01]  /*10760*/  LOP3.LUT R18, R18, 0xffff, RZ, 0xc0, !PT ;  /* 0x0000ffff12127812 */ /* 0x000fe200078ec0ff */
[----:B------:R-:W-:Y:S01]  /*10770*/  IMAD R35, R8, R2, R35 ;  /* 0x0000000208237224 */ /* 0x000fe200078e0223 */
[----:B------:R-:W-:-:S07]  /*10780*/  SEL R6, RZ, 0x1, P2 ;  /* 0x00000001ff067807 */ /* 0x000fce0001000000 */
[----:B------:R-:W-:-:S04]  /*10790*/  @P0 LOP3.LUT R23, R23, 0x40, RZ, 0xfc, !PT ;  /* 0x0000004017170812 */ /* 0x000fc800078efcff */
[----:B------:R-:W-:-:S04]  /*107a0*/  LOP3.LUT R23, R23, 0xffffffdf, RZ, 0xc0, !PT ;  /* 0xffffffdf17177812 */ /* 0x000fc800078ec0ff */
[----:B------:R-:W-:Y:S01]  /*107b0*/  @P1 LOP3.LUT R23, R23, 0x20, RZ, 0xfc, !PT ;  /* 0x0000002017171812 */ /* 0x000fe200078efcff */
[----:B0-----:R-:W-:Y:S06]  /*107c0*/  @!P0 BRA `(.L_x_4999) ;  /* 0x0000000000048947 */ /* 0x001fec0003800000 */
[----:B------:R-:W-:Y:S01]  /*107d0*/  BPT.TRAP 0x1 ;  /* 0x000000040000795c */ /* 0x000fe20000300000 */
.L_x_4999:
[----:B------:R-:W-:Y:S01]  /*107e0*/  IMAD R32, R0, -0x60, R32 ;  /* 0xffffffa000207824 */ /* 0x000fe200078e0220 */
[----:B------:R-:W-:Y:S01]  /*107f0*/  SHF.L.U32 R0, R26, 0x1f, RZ ;  /* 0x0000001f1a007819 */ /* 0x000fe200000006ff */
[----:B------:R-:W-:Y:S01]  /*10800*/  IMAD R33, R24, 0x8, R22 ;  /* 0x0000000818217824 */ /* 0x000fe200078e0216 */
[----:B------:R-:W-:Y:S03]  /*10810*/  BSSY B0, `(.L_x_5000) ;  /* 0x0000003000007945 */ /* 0x000fe60003800000 */
[----:B------:R-:W0:Y:S02]  /*10820*/  SYNCS.PHASECHK.TRANS64.TRYWAIT P0, [R33+URZ+0x22840], R0 ;  /* 0x02284000210075a7 */ /* 0x000e24000800017f */
[----:B0-----:R-:W-:Y:S05]  /*10830*/  @!P0 BRA `(.L_x_5001) ;  /* 0x0000004000888947 */ /* 0x001fea0003800000 */
.L_x_5065:
[----:B------:R-:W-:Y:S05]  /*10840*/  BSYNC B0 ;  /* 0x0000000000007941 */ /* 0x000fea0003800000 */
.L_x_5000:
        /* <DEDUP_REMOVED lines=81> */
[----:B0-----:R-:W-:-:S04]  /*10d60*/  @P0 LEA R3, P1, R8, R3, 0x1 ;  /* 0x0000000308030211 */ /* 0x001fc800078208ff */
[----:B-1----:R-:W-:-:S04]  /*10d70*/  @P0 IADD3.X R2, RZ, R2, RZ, P1, !PT ;  /* 0x00000002ff020210 */ /* 0x002fc80000ffe4ff */
[----:B------:R-:W-:-:S04]  /*10d80*/  @P0 LOP3.LUT R3, R3, R2, RZ, 0x3c, !PT ;  /* 0x0000000203030212 */ /* 0x000fc800078e3cff */
[----:B------:R-:W-:-:S04]  /*10d90*/  @P0 LOP3.LUT R2, R3, R2, RZ, 0x3c, !PT ;  /* 0x0000000203020212 */ /* 0x000fc800078e3cff */
[----:B------:R-:W-:-:S05]  /*10da0*/  @P0 LOP3.LUT R3, R3, R2, RZ, 0x3c, !PT ;  /* 0x0000000203030212 */ /* 0x000fca00078e3cff */
[----:B--23--:R1:W-:Y:S02]  /*10db0*/  @P0 LDGSTS.E.BYPASS.LTC128B.128 [R7+0x1e400], desc[UR52][R2.64], !P2 ;  /* 0x1e40000002070fae */ /* 0x00c3e4000d101d74 */
.L_x_5079:
        /* <DEDUP_REMOVED lines=10> */
.L_x_5003:
        /* <DEDUP_REMOVED lines=11> */
.L_x_5004:
        /* <DEDUP_REMOVED lines=23> */
[----:B------:R1:W-:Y:S04]  /*11080*/  STL [R1+0x24], R2 ;  /* 0x0000240201007387 */ /* 0x0003e80000100800 */
        /* <DEDUP_REMOVED lines=20> */
.L_x_5006:
[----:B------:R-:W-:Y:S05]  /*111d0*/  BSYNC B6 ;  /* 0x0000000000067941 */ /* 0x000fea0003800000 */
.L_x_5005:
[----:B------:R-:W2:Y:S01]  /*111e0*/  LDL.LU.64 R2, [R1+0x8] ;  /* 0x0000080001027983 */ /* 0x000ea20000300a00 */
[----:B------:R-:W-:Y:S01]  /*111f0*/  ULDC.64 UR4, c[0x0][0x2d8] ;  /* 0x0000b60000047ab9 */ /* 0x000fe20000000a00 */
[----:B------:R-:W1:Y:S02]  /*11200*/  LDC R4, c[0x0][0x448] ;  /* 0x00011200ff047b82 */ /* 0x000e640000000800 */
[----:B------:R-:W3:Y:S04]  /*11210*/  LDL.LU R20, [R1+0x24] ;  /* 0x0000240001147983 */ /* 0x000ee80000300800 */
[----:B------:R-:W4:Y:S04]  /*11220*/  LDL.LU R21, [R1+0x10] ;  /* 0x0000100001157983 */ /* 0x000f280000300800 */
[----:B------:R0:W5:Y:S01]  /*11230*/  LDL R9, [R1] ;  /* 0x0000000001097983 */ /* 0x0001620000100800 */
[----:B-1----:R-:W-:-:S13]  /*11240*/  ISETP.NE.AND P6, PT, R4, 0x1, PT ;  /* 0x000000010400780c */ /* 0x002fda0003fc5270 */
[----:B------:R-:W1:Y:S08]  /*11250*/  @P6 LDC R6, c[0x0][0x44c] ;  /* 0x00011300ff066b82 */ /* 0x000e700000000800 */
[----:B------:R-:W0:Y:S01]  /*11260*/  @P6 LDC R5, c[0x0][0x450] ;  /* 0x00011400ff056b82 */ /* 0x000e220000000800 */
[----:B------:R-:W1:Y:S02]  /*11270*/  S2R R7, SR_TID.X ;  /* 0x0000000000077919 */ /* 0x000e640000002100 */
[----:B-1----:R-:W-:-:S05]  /*11280*/  IMAD.SHL.U32 R7, R7, 0x8, RZ ;  /* 0x0000000807077824 */ /* 0x002fca00078e00ff */
[----:B------:R-:W-:Y:S01]  /*11290*/  LOP3.LUT R7, R7, 0x38, RZ, 0xc0, !PT ;  /* 0x0000003807077812 */ /* 0x000fe200078ec0ff */
[----:B--2---:R-:W-:Y:S02]  /*112a0*/  IMAD.MOV.U32 R3, RZ, RZ, R37 ;  /* 0x000000ffff037224 */ /* 0x004fe400078e0025 */
[----:B------:R-:W-:-:S04]  /*112b0*/  IMAD.WIDE.U32 R2, R18, UR4, R2 ;  /* 0x0000000412027c25 */ /* 0x000fc8000f8e0002 */
[----:B------:R-:W-:Y:S01]  /*112c0*/  IMAD R3, R18, UR5, R3 ;  /* 0x0000000512037c24 */ /* 0x000fe2000f8e0203 */
[----:B------:R-:W-:Y:S02]  /*112d0*/  ULDC.64 UR4, c[0x0][0x2e0] ;  /* 0x0000b80000047ab9 */ /* 0x000fe40000000a00 */
[----:B---3--:R-:W-:Y:S02]  /*112e0*/  IMAD R0, R20, UR4, RZ ;  /* 0x0000000414007c24 */ /* 0x008fe4000f8e02ff */
[----:B------:R-:W1:Y:S01]  /*112f0*/  S2R R20, SR_TID.X ;  /* 0x0000000000147919 */ /* 0x000e620000002100 */
[----:B----4-:R-:W-:-:S04]  /*11300*/  IMAD.WIDE.U32 R2, R21, UR4, R2 ;  /* 0x0000000415027c25 */ /* 0x010fc8000f8e0002 */
[----:B------:R-:W-:Y:S01]  /*11310*/  IMAD R0, R21, UR5, R0 ;  /* 0x0000000515007c24 */ /* 0x000fe2000f8e0200 */
[----:B------:R-:W-:-:S03]  /*11320*/  ULDC.64 UR4, c[0x0][0x2d0] ;  /* 0x0000b40000047ab9 */ /* 0x000fc60000000a00 */
[----:B------:R-:W-:Y:S01]  /*11330*/  IMAD.IADD R3, R3, 0x1, R0 ;  /* 0x0000000103037824 */ /* 0x000fe200078e0200 */
[----:B-1----:R-:W-:-:S04]  /*11340*/  LOP3.LUT R20, R20, 0x7f, RZ, 0xc0, !PT ;  /* 0x0000007f14147812 */ /* 0x002fc800078ec0ff */
[----:B------:R-:W-:Y:S02]  /*11350*/  SHF.R.U32.HI R21, RZ, 0x3, R20 ;  /* 0x00000003ff157819 */ /* 0x000fe40000011614 */
[----:B------:R-:W1:Y:S02]  /*11360*/  S2R R20, SR_TID.X ;  /* 0x0000000000147919 */ /* 0x000e640000002100 */
[----:B-1----:R-:W-:-:S05]  /*11370*/  IMAD.SHL.U32 R20, R20, 0x10, RZ ;  /* 0x0000001014147824 */ /* 0x002fca00078e00ff */
[----:B------:R-:W-:-:S05]  /*11380*/  LOP3.LUT R20, R21, 0x70, R20, 0xf8, !PT ;  /* 0x0000007015147812 */ /* 0x000fca00078ef814 */
[----:B------:R-:W-:-:S04]  /*11390*/  IMAD R0, R17, 0x80, R20 ;  /* 0x0000008011007824 */ /* 0x000fc800078e0214 */
[----:B------:R-:W-:-:S04]  /*113a0*/  @P6 IMAD.HI.U32 R6, R0, R6, RZ ;  /* 0x0000000600066227 */ /* 0x000fc800078e00ff */
[----:B------:R-:W-:Y:S01]  /*113b0*/  IMAD.MOV.U32 R4, RZ, RZ, R0 ;  /* 0x000000ffff047224 */ /* 0x000fe200078e0000 */
[----:B0-----:R-:W-:Y:S02]  /*113c0*/  @P6 SHF.R.U32.HI R4, RZ, R5, R6 ;  /* 0x00000005ff046219 */ /* 0x001fe40000011606 */
[----:B------:R-:W0:Y:S03]  /*113d0*/  LDC R6, c[0x0][0x448] ;  /* 0x00011200ff067b82 */ /* 0x000e260000000800 */
[----:B------:R-:W-:Y:S01]  /*113e0*/  IMAD.MOV R5, RZ, RZ, -R4 ;  /* 0x000000ffff057224 */ /* 0x000fe200078e0a04 */
[----:B------:R-:W1:Y:S01]  /*113f0*/  S2R R20, SR_TID.X ;  /* 0x0000000000147919 */ /* 0x000e620000002100 */
[----:B------:R-:W-:-:S04]  /*11400*/  IMAD.WIDE.U32 R2, R4, UR4, R2 ;  /* 0x0000000404027c25 */ /* 0x000fc8000f8e0002 */
[----:B0-----:R-:W-:Y:S01]  /*11410*/  IMAD R0, R6, R5, R0 ;  /* 0x0000000506007224 */ /* 0x001fe200078e0200 */
[----:B------:R-:W-:-:S05]  /*11420*/  SHF.R.S32.HI R5, RZ, 0x1f, R4 ;  /* 0x0000001fff057819 */ /* 0x000fca0000011404 */
        /* <DEDUP_REMOVED lines=12> */
[----:B-1----:R-:W-:-:S03]  /*114f0*/  LOP3.LUT R20, R20, 0x7f, RZ, 0xc0, !PT ;  /* 0x0000007f14147812 */ /* 0x002fc600078ec0ff */
[----:B------:R-:W-:Y:S01]  /*11500*/  LEA.HI.X R4, R2, UR5, R4, 0x1, P0 ;  /* 0x0000000502047c11 */ /* 0x000fe200080f0c04 */
[----:B------:R-:W-:Y:S01]  /*11510*/  UMOV UR5, 0xffffffff ;  /* 0xffffffff00057882 */ /* 0x000fe20000000000 */
[----:B------:R-:W-:Y:S02]  /*11520*/  ISETP.GE.AND P1, PT, R7, UR4, PT ;  /* 0x0000000407007c0c */ /* 0x000fe4000bf26270 */
[----:B------:R-:W-:Y:S01]  /*11530*/  SHF.R.U32.HI R8, RZ, 0x3, R20 ;  /* 0x00000003ff087819 */ /* 0x000fe20000011614 */
[----:B------:R-:W-:Y:S10]  /*11540*/  BRA.DIV UR5, `(.L_x_5007) ;  /* 0x0000003e05587947 */ /* 0x000ff4000b800000 */
[----:B------:R-:W0:Y:S01]  /*11550*/  SHFL.IDX PT, R3, R0, RZ, 0x181f ;  /* 0x00181fff00037589 */ /* 0x000e2200000e0000 */
[----:B-----5:R-:W-:Y:S02]  /*11560*/  IMAD R5, R9, R6, RZ ;  /* 0x0000000609057224 */ /* 0x020fe400078e02ff */
[----:B------:R-:W-:Y:S01]  /*11570*/  IMAD R17, R17, 0x80, R8 ;  /* 0x0000008011117824 */ /* 0x000fe200078e0208 */
        /* <DEDUP_REMOVED lines=70> */
.L_x_5096:
        /* <DEDUP_REMOVED lines=10> */
.L_x_5008:
        /* <DEDUP_REMOVED lines=18> */
.L_x_5097:
[----:B------:R-:W-:Y:S05]  /*11ba0*/  BSYNC B0 ;  /* 0x0000000000007941 */ /* 0x000fea0003800000 */
.L_x_5009:
[----:B------:R-:W-:-:S05]  /*11bb0*/  IMAD.U32 R0, RZ, RZ, UR36 ;  /* 0x00000024ff007e24 */ /* 0x000fca000f8e00ff */
[----:B------:R-:W-:-:S13]  /*11bc0*/  ISETP.NE.AND P0, PT, R0, 0x3, PT ;  /* 0x000000030000780c */ /* 0x000fda0003f05270 */
[----:B------:R-:W-:Y:S05]  /*11bd0*/  @!P0 BRA `(.L_x_5011) ;  /* 0x0000000000048947 */ /* 0x000fea0003800000 */
[----:B------:R-:W-:Y:S01]  /*11be0*/  BPT.TRAP 0x1 ;  /* 0x000000040000795c */ /* 0x000fe20000300000 */
.L_x_5011:
[----:B------:R-:W-:Y:S01]  /*11bf0*/  SHF.L.U32 R0, R26, 0x1f, RZ ;  /* 0x0000001f1a007819 */ /* 0x000fe200000006ff */
[----:B------:R-:W-:Y:S03]  /*11c00*/  BSSY B0, `(.L_x_5012) ;  /* 0x0000003000007945 */ /* 0x000fe60003800000 */
[----:B------:R-:W1:Y:S02]  /*11c10*/  SYNCS.PHASECHK.TRANS64.TRYWAIT P0, [R33+URZ+0x22860], R0 ;  /* 0x02286000210075a7 */ /* 0x000e64000800017f */
[----:B-1----:R-:W-:Y:S05]  /*11c20*/  @!P0 BRA `(.L_x_5013) ;  /* 0x0000004000548947 */ /* 0x002fea0003800000 */
.L_x_5098:
[----:B------:R-:W-:Y:S05]  /*11c30*/  BSYNC B0 ;  /* 0x0000000000007941 */ /* 0x000fea0003800000 */
.L_x_5012:
        /* <DEDUP_REMOVED lines=93> */
.L_x_5112:
        /* <DEDUP_REMOVED lines=15> */
.L_x_5015:
        /* <DEDUP_REMOVED lines=11> */
.L_x_5016:
[----:B------:R-:W2:Y:S01]  /*123b0*/  LDL.LU R2, [R1+0x14] ;  /* 0x0000140001027983 */ /* 0x000ea20000300800 */
[----:B------:R0:W-:Y:S01]  /*123c0*/  SYNCS.ARRIVE.TRANS64.A1T0 RZ, [R33+URZ+0x22850], RZ ;  /* 0x022850ff21ff79a7 */ /* 0x0001e2000810003f */
[----:B------:R-:W-:Y:S01]  /*123d0*/  BSSY B0, `(.L_x_5017) ;  /* 0x00000dc000007945 */ /* 0x000fe20003800000 */
[----:B--2---:R-:W-:-:S05]  /*123e0*/  VIADD R21, R2, 0xfffffffe ;  /* 0xfffffffe02157836 */ /* 0x004fca0000000000 */
[----:B------:R-:W-:-:S13]  /*123f0*/  ISETP.GE.AND P0, PT, R21, R29, PT ;  /* 0x0000001d1500720c */ /* 0x000fda0003f06270 */
[----:B0-----:R-:W-:Y:S05]  /*12400*/  @!P0 BRA `(.L_x_5018) ;  /* 0x0000000c00608947 */ /* 0x001fea0003800000 */
.L_x_5031:
        /* <DEDUP_REMOVED lines=44> */
.L_x_5019:
[----:B------:R-:W-:Y:S01]  /*126d0*/  IMAD R10, R24, 0x8, R22 ;  /* 0x00000008180a7824 */ /* 0x000fe200078e0216 */
[----:B------:R-:W-:Y:S01]  /*126e0*/  SHF.L.U32 R20, R26, 0x1f, RZ ;  /* 0x0000001f1a147819 */ /* 0x000fe200000006ff */
[----:B------:R-:W-:Y:S01]  /*126f0*/  BSSY B1, `(.L_x_5020) ;  /* 0x0000004000017945 */ /* 0x000fe20003800000 */
[----:B------:R-:W-:Y:S02]  /*12700*/  SHF.R.S32.HI R9, RZ, 0x1f, R5 ;  /* 0x0000001fff097819 */ /* 0x000fe40000011405 */
[----:B------:R-:W0:Y:S02]  /*12710*/  SYNCS.PHASECHK.TRANS64.TRYWAIT P0, [R10+URZ+0x22840], R20 ;  /* 0x022840140a0075a7 */ /* 0x000e24000800017f */
[----:B0-----:R-:W-:Y:S05]  /*12720*/  @!P0 BRA `(.L_x_5021) ;  /* 0x0000003c00f08947 */ /* 0x001fea0003800000 */
.L_x_5113:
[----:B------:R-:W-:Y:S05]  /*12730*/  BSYNC B1 ;  /* 0x0000000000017941 */ /* 0x000fea0003800000 */
.L_x_5020:
        /* <DEDUP_REMOVED lines=49> */
.L_x_5127:
        /* <DEDUP_REMOVED lines=8> */
.L_x_5023:
        /* <DEDUP_REMOVED lines=11> */
.L_x_5024:
[----:B------:R1:W-:Y:S01]  /*12b80*/  SYNCS.ARRIVE.TRANS64.A1T0 RZ, [R10+URZ+0x22830], RZ ;  /* 0x022830ff0aff79a7 */ /* 0x0003e2000810003f */
[----:B------:R-:W-:Y:S05]  /*12b90*/  @!P3 BRA `(.L_x_5025) ;  /* 0x000000000004b947 */ /* 0x000fea0003800000 */
[----:B------:R-:W-:Y:S01]  /*12ba0*/  BPT.TRAP 0x1 ;  /* 0x000000040000795c */ /* 0x000fe20000300000 */
.L_x_5025:
[----:B------:R-:W2:Y:S01]  /*12bb0*/  SYNCS.PHASECHK.TRANS64.TRYWAIT P0, [R10+URZ+0x22860], R20 ;  /* 0x022860140a0075a7 */ /* 0x000ea2000800017f */
[----:B------:R-:W-:Y:S04]  /*12bc0*/  BSSY B1, `(.L_x_5026) ;  /* 0x0000002000017945 */ /* 0x000fe80003800000 */
[----:B--2---:R-:W-:Y:S05]  /*12bd0*/  @!P0 BRA `(.L_x_5027) ;  /* 0x0000004000788947 */ /* 0x004fea0003800000 */
.L_x_5128:
[----:B------:R-:W-:Y:S05]  /*12be0*/  BSYNC B1 ;  /* 0x0000000000017941 */ /* 0x000fea0003800000 */
.L_x_5026:
        /* <DEDUP_REMOVED lines=66> */
.L_x_5142:
        /* <DEDUP_REMOVED lines=11> */
.L_x_5029:
        /* <DEDUP_REMOVED lines=11> */
.L_x_5030:
[----:B------:R0:W-:Y:S01]  /*13170*/  SYNCS.ARRIVE.TRANS64.A1T0 RZ, [R10+URZ+0x22850], RZ ;  /* 0x022850ff0aff79a7 */ /* 0x0001e2000810003f */
[----:B------:R-:W-:Y:S05]  /*13180*/  @P2 BRA `(.L_x_5031) ;  /* 0xfffffff000a02947 */ /* 0x000fea000383ffff */
.L_x_5018:
[----:B------:R-:W-:Y:S05]  /*13190*/  BSYNC B0 ;  /* 0x0000000000007941 */ /* 0x000fea0003800000 */
.L_x_5017:
        /* <DEDUP_REMOVED lines=20> */
.L_x_5033:
[----:B------:R-:W-:Y:S05]  /*132e0*/  BSYNC B0 ;  /* 0x0000000000007941 */ /* 0x000fea0003800000 */
.L_x_5032:
[----:B------:R-:W-:Y:S02]  /*132f0*/  SEL R24, R24, RZ, P0 ;  /* 0x000000ff18187207 */ /* 0x000fe40000000000 */
[----:B------:R-:W-:-:S07]  /*13300*/  LOP3.LUT R26, R26, R5, RZ, 0x3c, !PT ;  /* 0x000000051a1a7212 */ /* 0x000fce00078e3cff */
.L_x_4992:
[----:B------:R-:W-:Y:S05]  /*13310*/  BSYNC B7 ;  /* 0x0000000000077941 */ /* 0x000fea0003800000 */
.L_x_4990:
        /* <DEDUP_REMOVED lines=8> */
[----:B------:R3:W4:Y:S01]  /*133a0*/  LDS.128 R16, [R22+0x228d0] ;  /* 0x0228d00016107984 */ /* 0x0007220000000c00 */
[----:B------:R-:W-:Y:S06]  /*133b0*/  BAR.ARV 0x4, 0x180 ;  /* 0x0106000000007b1d */ /* 0x000fec0000002000 */
[----:B------:R-:W-:Y:S05]  /*133c0*/  BRA `(.L_x_5035) ;  /* 0x0000000c00d47947 */ /* 0x000fea0003800000 */
.L_x_5034:
        /* <DEDUP_REMOVED lines=43> */
.L_x_5152:
[----:B------:R-:W-:Y:S02]  /*13680*/  ULDC UR4, c[0x0][0xc38] ;  /* 0x00030e0000047ab9 */ /* 0x000fe40000000800 */
[----:B------:R-:W-:-:S04]  /*13690*/  IMAD.U32 R5, RZ, RZ, UR4 ;  /* 0x00000004ff057e24 */ /* 0x000fc8000f8e00ff */
[----:B---3--:R-:W-:-:S04]  /*136a0*/  IMAD R14, R14, R5, RZ ;  /* 0x000000050e0e7224 */ /* 0x008fc800078e02ff */
[----:B------:R-:W-:-:S05]  /*136b0*/  IMAD.IADD R7, R7, 0x1, R14 ;  /* 0x0000000107077824 */ /* 0x000fca00078e020e */
[----:B------:R-:W-:-:S13]  /*136c0*/  ISETP.GT.AND P6, PT, R7, R0, PT ;  /* 0x000000000700720c */ /* 0x000fda0003fc4270 */
[----:B------:R-:W-:Y:S05]  /*136d0*/  @P6 BRA `(.L_x_5037) ;  /* 0x0000000000a46947 */ /* 0x000fea0003800000 */
.L_x_5040:
        /* <DEDUP_REMOVED lines=35> */
.L_x_5160:
[----:B------:R-:W-:Y:S02]  /*13910*/  ULDC UR4, c[0x0][0xc38] ;  /* 0x00030e0000047ab9 */ /* 0x000fe40000000800 */
[----:B------:R-:W-:-:S04]  /*13920*/  IMAD.U32 R5, RZ, RZ, UR4 ;  /* 0x00000004ff057e24 */ /* 0x000fc8000f8e00ff */
[----:B---3--:R-:W-:-:S04]  /*13930*/  IMAD R14, R14, R5, RZ ;  /* 0x000000050e0e7224 */ /* 0x008fc800078e02ff */
[----:B------:R-:W-:-:S05]  /*13940*/  IMAD.IADD R7, R14, 0x1, R7 ;  /* 0x000000010e077824 */ /* 0x000fca00078e0207 */
[----:B------:R-:W-:-:S13]  /*13950*/  ISETP.GT.AND P6, PT, R7, R0, PT ;  /* 0x000000000700720c */ /* 0x000fda0003fc4270 */
[----:B------:R-:W-:Y:S05]  /*13960*/  @!P6 BRA `(.L_x_5040) ;  /* 0xfffffffc005ce947 */ /* 0x000fea000383ffff */
.L_x_5037:
        /* <DEDUP_REMOVED lines=8> */
[----:B------:R-:W-:-:S03]  /*139f0*/  IADD3 R19, R12, R19, RZ ;  /* 0x000000130c137210 */ /* 0x000fc60007ffe0ff */
[----:B------:R3:W0:Y:S04]  /*13a00*/  SHFL.IDX PT, R4, R4, R12, 0x1f ;  /* 0x00001f0c04047589 */ /* 0x00062800000e0000 */
.L_x_5165:
[----:B------:R-:W-:-:S13]  /*13a10*/  ISETP.NE.AND P0, PT, R3, RZ, PT ;  /* 0x000000ff0300720c */ /* 0x000fda0003f05270 */
[----:B------:R-:W-:Y:S05]  /*13a20*/  @!P0 BRA `(.L_x_5042) ;  /* 0x0000000000108947 */ /* 0x000fea0003800000 */
[----:B------:R-:W-:Y:S01]  /*13a30*/  UMOV UR4, 0xffffffff ;  /* 0xffffffff00047882 */ /* 0x000fe20000000000 */
[----:B---3--:R-:W-:Y:S02]  /*13a40*/  VIADD R12, R12, 0xffffffff ;  /* 0xffffffff0c0c7836 */ /* 0x008fe40000000000 */
[----:B------:R-:W-:Y:S05]  /*13a50*/  BRA.DIV UR4, `(.L_x_5043) ;  /* 0x0000004604087947 */ /* 0x000fea000b800000 */
[----:B------:R3:W0:Y:S02]  /*13a60*/  SHFL.IDX PT, R6, R2, R12, 0x1f ;  /* 0x00001f0c02067589 */ /* 0x00062400000e0000 */
.L_x_5042:
        /* <DEDUP_REMOVED lines=59> */
.L_x_5044:
        /* <DEDUP_REMOVED lines=60> */
.L_x_5045:
[----:B------:R-:W-:-:S05]  /*141e0*/  LOP3.LUT R2, RZ, R2, RZ, 0x33, !PT ;  /* 0x00000002ff027212 */ /* 0x000fca00078e33ff */
[----:B------:R-:W-:Y:S01]  /*141f0*/  IMAD.IADD R17, R17, 0x1, R2 ;  /* 0x0000000111117824 */ /* 0x000fe200078e0202 */
[----:B------:R-:W-:Y:S06]  /*14200*/  BRA `(.L_x_5046) ;  /* 0x00000000001c7947 */ /* 0x000fec0003800000 */
.L_x_5038:
[----:B------:R-:W-:Y:S01]  /*14210*/  UMOV UR4, URZ ;  /* 0x0000003f00047c82 */ /* 0x000fe20008000000 */
[----:B------:R-:W-:Y:S01]  /*14220*/  UMOV UR5, URZ ;  /* 0x0000003f00057c82 */ /* 0x000fe20008000000 */
[----:B------:R-:W-:Y:S01]  /*14230*/  ULDC UR6, c[0x0][0xc3c] ;  /* 0x00030f0000067ab9 */ /* 0x000fe20000000800 */
[----:B------:R-:W-:Y:S02]  /*14240*/  IMAD.MOV.U32 R16, RZ, RZ, R0 ;  /* 0x000000ffff107224 */ /* 0x000fe400078e0000 */
[----:B------:R-:W-:Y:S02]  /*14250*/  IMAD.U32 R17, RZ, RZ, UR4 ;  /* 0x00000004ff117e24 */ /* 0x000fe4000f8e00ff */
[----:B------:R-:W-:Y:S02]  /*14260*/  IMAD.U32 R18, RZ, RZ, UR5 ;  /* 0x00000005ff127e24 */ /* 0x000fe4000f8e00ff */
[----:B------:R-:W-:-:S07]  /*14270*/  IMAD.U32 R19, RZ, RZ, UR6 ;  /* 0x00000006ff137e24 */ /* 0x000fce000f8e00ff */
.L_x_5046:
        /* <DEDUP_REMOVED lines=10> */
.L_x_5035:
[----:B------:R-:W-:Y:S02]  /*14320*/  ULDC UR4, c[0x0][0xc3c] ;  /* 0x00030f0000047ab9 */ /* 0x000fe40000000800 */
[----:B----4-:R-:W-:-:S13]  /*14330*/  ISETP.GE.AND P0, PT, R19, UR4, PT ;  /* 0x0000000413007c0c */ /* 0x010fda000bf06270 */
[----:B------:R-:W-:Y:S05]  /*14340*/  @!P0 BRA `(.L_x_5047) ;  /* 0xffffffb000b88947 */ /* 0x000fea000383ffff */
[----:B------:R-:W-:Y:S05]  /*14350*/  BSYNC B8 ;  /* 0x0000000000087941 */ /* 0x000fea0003800000 */
.L_x_4984:
[----:B------:R-:W4:Y:S01]  /*14360*/  LDL.LU R0, [R1+0x20] ;  /* 0x0000200001007983 */ /* 0x000f220000300800 */
[----:B------:R-:W-:Y:S01]  /*14370*/  BSSY B0, `(.L_x_5048) ;  /* 0x000000b000007945 */ /* 0x000fe20003800000 */
[----:B------:R-:W5:Y:S01]  /*14380*/  S2R R5, SR_CgaCtaId ;  /* 0x0000000000057919 */ /* 0x000f620000008800 */
[----:B----4-:R-:W-:-:S05]  /*14390*/  VIADD R0, R0, 0x1 ;  /* 0x0000000100007836 */ /* 0x010fca0000000000 */
        /* <DEDUP_REMOVED lines=8> */
.L_x_5168:
[----:B------:R-:W-:Y:S05]  /*14420*/  BSYNC B0 ;  /* 0x0000000000007941 */ /* 0x000fea0003800000 */
.L_x_5048:
[----:B------:R-:W-:-:S03]  /*14430*/  UMOV UR4, 0xffffffff ;  /* 0xffffffff00047882 */ /* 0x000fc60000000000 */
[----:B------:R-:W-:Y:S05]  /*14440*/  BRA.DIV UR4, `(.L_x_5050) ;  /* 0x0000003a04c87947 */ /* 0x000fea000b800000 */
[----:B-1----:R-:W1:Y:S02]  /*14450*/  S2R R0, SR_TID.X ;  /* 0x0000000000007919 */ /* 0x002e640000002100 */
[----:B-1----:R-:W-:-:S04]  /*14460*/  SHF.R.U32.HI R0, RZ, 0x5, R0 ;  /* 0x00000005ff007819 */ /* 0x002fc80000011600 */
[----:B------:R-:W-:-:S05]  /*14470*/  LOP3.LUT R0, R0, 0x3, RZ, 0xc0, !PT ;  /* 0x0000000300007812 */ /* 0x000fca00078ec0ff */
[----:B------:R1:W4:Y:S02]  /*14480*/  SHFL.IDX PT, R14, R0, RZ, 0x1f ;  /* 0x00001fff000e7589 */ /* 0x00032400000e0000 */
.L_x_5171:
[----:B----4-:R-:W-:Y:S01]  /*14490*/  ISETP.NE.AND P0, PT, R14, RZ, PT ;  /* 0x000000ff0e00720c */ /* 0x010fe20003f05270 */
[----:B------:R-:W-:-:S12]  /*144a0*/  BSSY B0, `(.L_x_5051) ;  /* 0x0000024000007945 */ /* 0x000fd80003800000 */
[----:B------:R-:W-:Y:S05]  /*144b0*/  @P0 BRA `(.L_x_5052) ;  /* 0x0000000000880947 */ /* 0x000fea0003800000 */
[----:B------:R-:W-:-:S03]  /*144c0*/  UMOV UR4, 0xffffffff ;  /* 0xffffffff00047882 */ /* 0x000fc60000000000 */
[----:B------:R-:W-:Y:S05]  /*144d0*/  BRA.DIV UR4, `(.L_x_5053) ;  /* 0x0000003a04d87947 */ /* 0x000fea000b800000 */
[----:B------:R-:W-:-:S13]  /*144e0*/  ELECT P6, URZ, PT ;  /* 0x00000000003f782f */ /* 0x000fda00038c0000 */
.L_x_5174:
[----:B------:R-:W-:Y:S05]  /*144f0*/  @!P6 BRA `(.L_x_5052) ;  /* 0x000000000078e947 */ /* 0x000fea0003800000 */
[----:B------:R-:W-:-:S06]  /*14500*/  ULOP3.LUT UR4, UR38, 0x2, URZ, 0xfc, !UPT ;  /* 0x0000000226047892 */ /* 0x000fcc000f8efc3f */
[----:B-1----:R-:W-:-:S05]  /*14510*/  IMAD.U32 R0, RZ, RZ, UR4 ;  /* 0x00000004ff007e24 */ /* 0x002fca000f8e00ff */
[----:B------:R-:W-:-:S13]  /*14520*/  ISETP.NE.AND P0, PT, R0, 0x3, PT ;  /* 0x000000030000780c */ /* 0x000fda0003f05270 */
[----:B------:R-:W-:Y:S05]  /*14530*/  @!P0 BRA `(.L_x_5054) ;  /* 0x0000000000048947 */ /* 0x000fea0003800000 */
[----:B------:R-:W-:Y:S01]  /*14540*/  BPT.TRAP 0x1 ;  /* 0x000000040000795c */ /* 0x000fe20000300000 */
.L_x_5054:
[----:B------:R-:W-:Y:S01]  /*14550*/  IMAD R5, R24, 0x8, R7 ;  /* 0x0000000818057824 */ /* 0x000fe200078e0207 */
[----:B------:R-:W-:Y:S01]  /*14560*/  SHF.L.U32 R0, R26, 0x1f, RZ ;  /* 0x0000001f1a007819 */ /* 0x000fe200000006ff */
[----:B------:R-:W-:-:S03]  /*14570*/  VIADD R24, R24, 0x1 ;  /* 0x0000000118187836 */ /* 0x000fc60000000000 */
[----:B------:R-:W1:Y:S02]  /*14580*/  SYNCS.PHASECHK.TRANS64.TRYWAIT P1, [R5+URZ+0x22840], R0 ;  /* 0x02284000050075a7 */ /* 0x000e64000802017f */
[----:B------:R-:W-:-:S04]  /*14590*/  ISETP.NE.AND P2, PT, R24, 0x2, PT ;  /* 0x000000021800780c */ /* 0x000fc80003f45270 */
[----:B------:R-:W-:Y:S01]  /*145a0*/  SEL R3, RZ, 0x1, P2 ;  /* 0x00000001ff037807 */ /* 0x000fe20001000000 */
[----:B-1----:R-:W-:Y:S08]  /*145b0*/  @!P1 BRA `(.L_x_5055) ;  /* 0x0000003800c09947 */ /* 0x002ff00003800000 */
.L_x_5175:
[----:B------:R-:W-:Y:S02]  /*145c0*/  SEL R24, R24, RZ, P2 ;  /* 0x000000ff18187207 */ /* 0x000fe40001000000 */
[----:B------:R-:W-:Y:S01]  /*145d0*/  LOP3.LUT R2, R26, R3, RZ, 0x3c, !PT ;  /* 0x000000031a027212 */ /* 0x000fe200078e3cff */
[----:B------:R-:W-:Y:S06]  /*145e0*/  @!P0 BRA `(.L_x_5056) ;  /* 0x0000000000048947 */ /* 0x000fec0003800000 */
[----:B------:R-:W-:Y:S01]  /*145f0*/  BPT.TRAP 0x1 ;  /* 0x000000040000795c */ /* 0x000fe20000300000 */
.L_x_5056:
[----:B------:R-:W-:Y:S01]  /*14600*/  IMAD R3, R24, 0x8, R7 ;  /* 0x0000000818037824 */ /* 0x000fe200078e0207 */
[----:B------:R-:W-:-:S04]  /*14610*/  SHF.L.U32 R2, R2, 0x1f, RZ ;  /* 0x0000001f02027819 */ /* 0x000fc800000006ff */
[----:B------:R-:W4:Y:S02]  /*14620*/  SYNCS.PHASECHK.TRANS64.TRYWAIT P1, [R3+URZ+0x22840], R2 ;  /* 0x02284002030075a7 */ /* 0x000f24000802017f */
[----:B----4-:R-:W-:Y:S05]  /*14630*/  @!P1 BRA `(.L_x_5057) ;  /* 0x0000003800b49947 */ /* 0x010fea0003800000 */
.L_x_5176:
[----:B------:R-:W-:Y:S05]  /*14640*/  @!P0 BRA `(.L_x_5058) ;  /* 0x0000000000048947 */ /* 0x000fea0003800000 */
[----:B------:R-:W-:Y:S01]  /*14650*/  BPT.TRAP 0x1 ;  /* 0x000000040000795c */ /* 0x000fe20000300000 */
.L_x_5058:
[----:B------:R-:W5:Y:S02]  /*14660*/  SYNCS.PHASECHK.TRANS64.TRYWAIT P1, [R5+URZ+0x22860], R0 ;  /* 0x02286000050075a7 */ /* 0x000f64000802017f */
[----:B-----5:R-:W-:Y:S05]  /*14670*/  @!P1 BRA `(.L_x_5059) ;  /* 0x0000003800b89947 */ /* 0x020fea0003800000 */
.L_x_5177:
[----:B------:R-:W-:Y:S05]  /*14680*/  @!P0 BRA `(.L_x_5060) ;  /* 0x0000000000048947 */ /* 0x000fea0003800000 */
[----:B------:R-:W-:Y:S01]  /*14690*/  BPT.TRAP 0x1 ;  /* 0x000000040000795c */ /* 0x000fe20000300000 */
.L_x_5060:
[----:B------:R0:W0:Y:S02]  /*146a0*/  SYNCS.PHASECHK.TRANS64.TRYWAIT P0, [R3+URZ+0x22860], R2 ;  /* 0x02286002030075a7 */ /* 0x000024000800017f */
[----:B0-----:R-:W-:Y:S05]  /*146b0*/  @!P0 NANOSLEEP.SYNCS 0x989680 ;  /* 0x009896800000895d */ /* 0x001fea0003900000 */
[----:B------:R-:W0:Y:S02]  /*146c0*/  @!P0 SYNCS.PHASECHK.TRANS64 P0, [R3+URZ+0x22860], R2 ;  /* 0x02286002030085a7 */ /* 0x000e24000800007f */
[----:B0-----:R-:W-:Y:S05]  /*146d0*/  @!P0 BRA `(.L_x_5060) ;  /* 0xfffffffc00f08947 */ /* 0x001fea000383ffff */
.L_x_5052:
[----:B------:R-:W-:Y:S05]  /*146e0*/  BSYNC B0 ;  /* 0x0000000000007941 */ /* 0x000fea0003800000 */
.L_x_5051:
[----:B------:R-:W-:Y:S05]  /*146f0*/  EXIT ;  /* 0x000000000000794d */ /* 0x000fea0003800000 */
.L_x_4917:
[----:B0-----:R0:W1:Y:S02]  /*14700*/  SYNCS.PHASECHK.TRANS64.TRYWAIT P0, [R7+URZ+0x22800], R0 ;  /* 0x02280000070075a7 */ /* 0x001064000800017f */
[----:B-1----:R-:W-:Y:S05]  /*14710*/  @!P0 NANOSLEEP.SYNCS 0x989680 ;  /* 0x009896800000895d */ /* 0x002fea0003900000 */
[----:B------:R-:W1:Y:S02]  /*14720*/  @!P0 SYNCS.PHASECHK.TRANS64 P0, [R7+URZ+0x22800], R0 ;  /* 0x02280000070085a7 */ /* 0x000e64000800007f */
[----:B-1----:R-:W-:Y:S05]  /*14730*/  @!P0 BRA `(.L_x_4917) ;  /* 0xfffffffc00f08947 */ /* 0x002fea000383ffff */
[----:B------:R-:W-:Y:S05]  /*14740*/  BRA `(.L_x_5061) ;  /* 0xfffffed800607947 */ /* 0x000fea000383ffff */
.L_x_4921:
[----:B-1----:R-:W-:-:S04]  /*14750*/  IMAD.U32 R0, RZ, RZ, UR22 ;  /* 0x00000016ff007e24 */ /* 0x002fc8000f8e00ff */
[----:B------:R1:W2:Y:S03]  /*14760*/  SYNCS.PHASECHK.TRANS64.TRYWAIT P1, [R0+URZ+0x22830], R9 ;  /* 0x02283009000075a7 */ /* 0x0002a6000802017f */
[----:B--2---:R-:W-:Y:S05]  /*14770*/  @!P1 NANOSLEEP.SYNCS 0x989680 ;  /* 0x009896800000995d */ /* 0x004fea0003900000 */
[----:B------:R-:W2:Y:S02]  /*14780*/  @!P1 SYNCS.PHASECHK.TRANS64 P1, [R0+URZ+0x22830], R9 ;  /* 0x02283009000095a7 */ /* 0x000ea4000802007f */
[----:B--2---:R-:W-:Y:S05]  /*14790*/  @!P1 BRA `(.L_x_4921) ;  /* 0xfffffffc00ec9947 */ /* 0x004fea000383ffff */
[----:B------:R-:W-:Y:S05]  /*147a0*/  BRA `(.L_x_4920) ;  /* 0xfffffed800887947 */ /* 0x000fea000383ffff */
.L_x_4926:
[----:B-1----:R-:W-:-:S04]  /*147b0*/  IMAD.U32 R10, RZ, RZ, UR22 ;  /* 0x00000016ff0a7e24 */ /* 0x002fc8000f8e00ff */
[----:B------:R1:W2:Y:S03]  /*147c0*/  SYNCS.PHASECHK.TRANS64.TRYWAIT P1, [R10+URZ+0x22850], R9 ;  /* 0x022850090a0075a7 */ /* 0x0002a6000802017f */
[----:B--2---:R-:W-:Y:S05]  /*147d0*/  @!P1 NANOSLEEP.SYNCS 0x989680 ;  /* 0x009896800000995d */ /* 0x004fea0003900000 */
[----:B------:R-:W2:Y:S02]  /*147e0*/  @!P1 SYNCS.PHASECHK.TRANS64 P1, [R10+URZ+0x22850], R9 ;  /* 0x022850090a0095a7 */ /* 0x000ea4000802007f */
[----:B--2---:R-:W-:Y:S05]  /*147f0*/  @!P1 BRA `(.L_x_4926) ;  /* 0xfffffffc00ec9947 */ /* 0x004fea000383ffff */
[----:B------:R-:W-:Y:S05]  /*14800*/  BRA `(.L_x_4925) ;  /* 0xfffffef800147947 */ /* 0x000fea000383ffff */
.L_x_4932:
[----:B-1----:R-:W-:-:S04]  /*14810*/  IMAD.U32 R0, RZ, RZ, UR23 ;  /* 0x00000017ff007e24 */ /* 0x002fc8000f8e00ff */
[----:B------:R1:W2:Y:S03]  /*14820*/  SYNCS.PHASECHK.TRANS64.TRYWAIT P1, [R0+URZ+0x22830], R7 ;  /* 0x02283007000075a7 */ /* 0x0002a6000802017f */
[----:B--2---:R-:W-:Y:S05]  /*14830*/  @!P1 NANOSLEEP.SYNCS 0x989680 ;  /* 0x009896800000995d */ /* 0x004fea0003900000 */
[----:B------:R-:W2:Y:S02]  /*14840*/  @!P1 SYNCS.PHASECHK.TRANS64 P1, [R0+URZ+0x22830], R7 ;  /* 0x02283007000095a7 */ /* 0x000ea4000802007f */
[----:B--2---:R-:W-:Y:S05]  /*14850*/  @!P1 BRA `(.L_x_4932) ;  /* 0xfffffffc00ec9947 */ /* 0x004fea000383ffff */
[----:B------:R-:W-:Y:S05]  /*14860*/  BRA `(.L_x_4931) ;  /* 0xfffffefc00587947 */ /* 0x000fea000383ffff */
.L_x_4937:
[----:B-1----:R-:W-:-:S04]  /*14870*/  IMAD.U32 R8, RZ, RZ, UR23 ;  /* 0x00000017ff087e24 */ /* 0x002fc8000f8e00ff */
[----:B------:R1:W2:Y:S03]  /*14880*/  SYNCS.PHASECHK.TRANS64.TRYWAIT P1, [R8+URZ+0x22850], R7 ;  /* 0x02285007080075a7 */ /* 0x0002a6000802017f */
[----:B--2---:R-:W-:Y:S05]  /*14890*/  @!P1 NANOSLEEP.SYNCS 0x989680 ;  /* 0x009896800000995d */ /* 0x004fea0003900000 */
[----:B------:R-:W2:Y:S02]  /*148a0*/  @!P1 SYNCS.PHASECHK.TRANS64 P1, [R8+URZ+0x22850], R7 ;  /* 0x02285007080095a7 */ /* 0x000ea4000802007f */
[----:B--2---:R-:W-:Y:S05]  /*148b0*/  @!P1 BRA `(.L_x_4937) ;  /* 0xfffffffc00ec9947 */ /* 0x004fea000383ffff */
[----:B------:R-:W-:Y:S05]  /*148c0*/  BRA `(.L_x_4936) ;  /* 0xffffff2000d47947 */ /* 0x000fea000383ffff */
.L_x_4944:
[----:B-1----:R-:W-:-:S04]  /*148d0*/  IMAD.U32 R0, RZ, RZ, UR23 ;  /* 0x00000017ff007e24 */ /* 0x002fc8000f8e00ff */
[----:B------:R1:W2:Y:S03]  /*148e0*/  SYNCS.PHASECHK.TRANS64.TRYWAIT P1, [R0+URZ+0x22830], R7 ;  /* 0x02283007000075a7 */ /* 0x0002a6000802017f */
[----:B--2---:R-:W-:Y:S05]  /*148f0*/  @!P1 NANOSLEEP.SYNCS 0x989680 ;  /* 0x009896800000995d */ /* 0x004fea0003900000 */
[----:B------:R-:W2:Y:S02]  /*14900*/  @!P1 SYNCS.PHASECHK.TRANS64 P1, [R0+URZ+0x22830], R7 ;  /* 0x02283007000095a7 */ /* 0x000ea4000802007f */
[----:B--2---:R-:W-:Y:S05]  /*14910*/  @!P1 BRA `(.L_x_4944) ;  /* 0xfffffffc00ec9947 */ /* 0x004fea000383ffff */
[----:B------:R-:W-:Y:S05]  /*14920*/  BRA `(.L_x_4943) ;  /* 0xffffff2400f07947 */ /* 0x000fea000383ffff */
.L_x_4949:
[----:B-1----:R-:W-:-:S04]  /*14930*/  IMAD.U32 R8, RZ, RZ, UR23 ;  /* 0x00000017ff087e24 */ /* 0x002fc8000f8e00ff */
[----:B------:R1:W2:Y:S03]  /*14940*/  SYNCS.PHASECHK.TRANS64.TRYWAIT P1, [R8+URZ+0x22850], R7 ;  /* 0x02285007080075a7 */ /* 0x0002a6000802017f */
[----:B--2---:R-:W-:Y:S05]  /*14950*/  @!P1 NANOSLEEP.SYNCS 0x989680 ;  /* 0x009896800000995d */ /* 0x004fea0003900000 */
[----:B------:R-:W2:Y:S02]  /*14960*/  @!P1 SYNCS.PHASECHK.TRANS64 P1, [R8+URZ+0x22850], R7 ;  /* 0x02285007080095a7 */ /* 0x000ea4000802007f */
[----:B--2---:R-:W-:Y:S05]  /*14970*/  @!P1 BRA `(.L_x_4949) ;  /* 0xfffffffc00ec9947 */ /* 0x004fea000383ffff */
[----:B------:R-:W-:Y:S05]  /*14980*/  BRA `(.L_x_4948) ;  /* 0xffffff4400907947 */ /* 0x000fea000383ffff */
.L_x_4998:
        /* <DEDUP_REMOVED lines=11> */
.L_x_5063:
[----:B------:R-:W-:Y:S05]  /*14a40*/  BSYNC B0 ;  /* 0x0000000000007941 */ /* 0x000fea0003800000 */
.L_x_5062:
[----:B------:R-:W-:Y:S05]  /*14a50*/  BRA `(.L_x_5064) ;  /* 0xffffffb800cc7947 */ /* 0x000fea000383ffff */
.L_x_5001:
[----:B0-----:R0:W1:Y:S02]  /*14a60*/  SYNCS.PHASECHK.TRANS64.TRYWAIT P0, [R33+URZ+0x22840], R0 ;  /* 0x02284000210075a7 */ /* 0x001064000800017f */
[----:B-1----:R-:W-:Y:S05]  /*14a70*/  @!P0 NANOSLEEP.SYNCS 0x989680 ;  /* 0x009896800000895d */ /* 0x002fea0003900000 */
[----:B------:R-:W1:Y:S02]  /*14a80*/  @!P0 SYNCS.PHASECHK.TRANS64 P0, [R33+URZ+0x22840], R0 ;  /* 0x02284000210085a7 */ /* 0x000e64000800007f */
[----:B-1----:R-:W-:Y:S05]  /*14a90*/  @!P0 BRA `(.L_x_5001) ;  /* 0xfffffffc00f08947 */ /* 0x002fea000383ffff */
[----:B------:R-:W-:Y:S05]  /*14aa0*/  BRA `(.L_x_5065) ;  /* 0xffffffbc00647947 */ /* 0x000fea000383ffff */
.L_x_5002:
        /* <DEDUP_REMOVED lines=8> */
.L_x_5067:
[----:B------:R-:W-:Y:S05]  /*14b30*/  BSYNC B0 ;  /* 0x0000000000007941 */ /* 0x000fea0003800000 */
.L_x_5066:
        /* <DEDUP_REMOVED lines=9> */
.L_x_5068:
[----:B------:R-:W-:Y:S02]  /*14bd0*/  IMAD.MOV.U32 R13, RZ, RZ, R4 ;  /* 0x000000ffff0d7224 */ /* 0x000fe400078e0004 */
[----:B------:R-:W-:Y:S02]  /*14be0*/  IMAD.MOV.U32 R12, RZ, RZ, 0x1 ;  /* 0x00000001ff0c7424 */ /* 0x000fe400078e00ff */
[----:B------:R-:W-:-:S07]  /*14bf0*/  IMAD.MOV.U32 R3, RZ, RZ, R14 ;  /* 0x000000ffff037224 */ /* 0x000fce00078e000e */
[----:B------:R-:W-:Y:S05]  /*14c00*/  WARPSYNC.COLLECTIVE R15, `(.L_x_5069) ;  /* 0x000000000f087348 */ /* 0x000fea0003c00000 */
[----:B------:R0:W1:Y:S02]  /*14c10*/  SHFL.IDX P6, R14, R13, R12, R11 ;  /* 0x0000000c0d0e7389 */ /* 0x00006400000c000b */
[----:B01----:R-:W-:Y:S01]  /*14c20*/  ENDCOLLECTIVE ;  /* 0x000000000000791b */ /* 0x003fe20003800000 */
.L_x_5069:
        /* <DEDUP_REMOVED lines=15> */
.L_x_5070:
[----:B------:R-:W-:Y:S02]  /*14d20*/  @P0 IMAD R7, R5, 0x2, R22 ;  /* 0x0000000205070824 */ /* 0x000fe400078e0216 */
[----:B------:R-:W-:Y:S02]  /*14d30*/  IMAD.MOV.U32 R13, RZ, RZ, R4 ;  /* 0x000000ffff0d7224 */ /* 0x000fe400078e0004 */
[----:B------:R-:W-:Y:S02]  /*14d40*/  IMAD.MOV.U32 R12, RZ, RZ, 0x2 ;  /* 0x00000002ff0c7424 */ /* 0x000fe400078e00ff */
[----:B------:R-:W-:-:S07]  /*14d50*/  IMAD.MOV.U32 R3, RZ, RZ, R14 ;  /* 0x000000ffff037224 */ /* 0x000fce00078e000e */
[----:B------:R-:W-:Y:S05]  /*14d60*/  WARPSYNC.COLLECTIVE R15, `(.L_x_5071) ;  /* 0x000000000f087348 */ /* 0x000fea0003c00000 */
[----:B------:R0:W1:Y:S02]  /*14d70*/  SHFL.IDX P6, R14, R13, R12, R11 ;  /* 0x0000000c0d0e7389 */ /* 0x00006400000c000b */
[----:B01----:R-:W-:Y:S01]  /*14d80*/  ENDCOLLECTIVE ;  /* 0x000000000000791b */ /* 0x003fe20003800000 */
.L_x_5071:
        /* <DEDUP_REMOVED lines=15> */
.L_x_5072:
[----:B------:R-:W-:Y:S02]  /*14e80*/  @P0 IMAD R7, R5, 0x2, R22 ;  /* 0x0000000205070824 */ /* 0x000fe400078e0216 */
[----:B------:R-:W-:Y:S02]  /*14e90*/  IMAD.MOV.U32 R13, RZ, RZ, R4 ;  /* 0x000000ffff0d7224 */ /* 0x000fe400078e0004 */
[----:B------:R-:W-:Y:S02]  /*14ea0*/  IMAD.MOV.U32 R12, RZ, RZ, 0x3 ;  /* 0x00000003ff0c7424 */ /* 0x000fe400078e00ff */
[----:B------:R-:W-:-:S07]  /*14eb0*/  IMAD.MOV.U32 R3, RZ, RZ, R14 ;  /* 0x000000ffff037224 */ /* 0x000fce00078e000e */
[----:B------:R-:W-:Y:S05]  /*14ec0*/  WARPSYNC.COLLECTIVE R15, `(.L_x_5073) ;  /* 0x000000000f087348 */ /* 0x000fea0003c00000 */
[----:B------:R0:W1:Y:S02]  /*14ed0*/  SHFL.IDX P6, R14, R13, R12, R11 ;  /* 0x0000000c0d0e7389 */ /* 0x00006400000c000b */
[----:B01----:R-:W-:Y:S01]  /*14ee0*/  ENDCOLLECTIVE ;  /* 0x000000000000791b */ /* 0x003fe20003800000 */
.L_x_5073:
        /* <DEDUP_REMOVED lines=15> */
.L_x_5074:
[----:B------:R-:W-:Y:S02]  /*14fe0*/  @P0 IMAD R7, R5, 0x2, R22 ;  /* 0x0000000205070824 */ /* 0x000fe400078e0216 */
[----:B------:R-:W-:Y:S02]  /*14ff0*/  IMAD.MOV.U32 R13, RZ, RZ, R4 ;  /* 0x000000ffff0d7224 */ /* 0x000fe400078e0004 */
[----:B------:R-:W-:Y:S02]  /*15000*/  IMAD.MOV.U32 R12, RZ, RZ, 0x4 ;  /* 0x00000004ff0c7424 */ /* 0x000fe400078e00ff */
[----:B------:R-:W-:-:S07]  /*15010*/  IMAD.MOV.U32 R3, RZ, RZ, R14 ;  /* 0x000000ffff037224 */ /* 0x000fce00078e000e */
[----:B------:R-:W-:Y:S05]  /*15020*/  WARPSYNC.COLLECTIVE R15, `(.L_x_5075) ;  /* 0x000000000f087348 */ /* 0x000fea0003c00000 */
[----:B------:R0:W1:Y:S02]  /*15030*/  SHFL.IDX P6, R14, R13, R12, R11 ;  /* 0x0000000c0d0e7389 */ /* 0x00006400000c000b */
[----:B01----:R-:W-:Y:S01]  /*15040*/  ENDCOLLECTIVE ;  /* 0x000000000000791b */ /* 0x003fe20003800000 */
.L_x_5075:
        /* <DEDUP_REMOVED lines=15> */
.L_x_5076:
[----:B------:R-:W-:Y:S02]  /*15140*/  @P0 IMAD R7, R5, 0x2, R22 ;  /* 0x0000000205070824 */ /* 0x000fe400078e0216 */
[----:B------:R-:W-:Y:S02]  /*15150*/  IMAD.MOV.U32 R13, RZ, RZ, R4 ;  /* 0x000000ffff0d7224 */ /* 0x000fe400078e0004 */
[----:B------:R-:W-:Y:S02]  /*15160*/  IMAD.MOV.U32 R12, RZ, RZ, 0x5 ;  /* 0x00000005ff0c7424 */ /* 0x000fe400078e00ff */
[----:B------:R-:W-:-:S07]  /*15170*/  IMAD.MOV.U32 R3, RZ, RZ, R14 ;  /* 0x000000ffff037224 */ /* 0x000fce00078e000e */
[----:B------:R-:W-:Y:S05]  /*15180*/  WARPSYNC.COLLECTIVE R15, `(.L_x_5077) ;  /* 0x000000000f087348 */ /* 0x000fea0003c00000 */
[----:B------:R0:W1:Y:S02]  /*15190*/  SHFL.IDX P6, R14, R13, R12, R11 ;  /* 0x0000000c0d0e7389 */ /* 0x00006400000c000b */
[----:B01----:R-:W-:Y:S01]  /*151a0*/  ENDCOLLECTIVE ;  /* 0x000000000000791b */ /* 0x003fe20003800000 */
.L_x_5077:
        /* <DEDUP_REMOVED lines=10> */
.L_x_5078:
[----:B------:R-:W-:Y:S01]  /*15250*/  @!PT LDS RZ, [RZ] ;  /* 0x00000000fffff984 */ /* 0x000fe20000000800 */
[----:B------:R-:W-:Y:S01]  /*15260*/  @!PT LDS RZ, [RZ] ;  /* 0x00000000fffff984 */ /* 0x000fe20000000800 */
[----:B------:R-:W-:Y:S01]  /*15270*/  @!PT LDS RZ, [RZ] ;  /* 0x00000000fffff984 */ /* 0x000fe20000000800 */
[----:B------:R0:W-:Y:S01]  /*15280*/  @P0 LDGSTS.E.BYPASS.LTC128B.128 [R7+0x1e400], desc[UR52][R2.64], !P2 ;  /* 0x1e40000002070fae */ /* 0x0001e2000d101d74 */
[----:B------:R-:W-:Y:S01]  /*15290*/  IMAD.MOV.U32 R0, RZ, RZ, R14 ;  /* 0x000000ffff007224 */ /* 0x000fe200078e000e */
[----:B------:R-:W-:Y:S06]  /*152a0*/  BRA `(.L_x_5079) ;  /* 0xffffffb800c47947 */ /* 0x000fec000383ffff */
.L_x_5007:
[----:B------:R-:W-:Y:S02]  /*152b0*/  IMAD.MOV.U32 R13, RZ, RZ, R4 ;  /* 0x000000ffff0d7224 */ /* 0x000fe400078e0004 */
[----:B------:R-:W-:Y:S02]  /*152c0*/  IMAD.MOV.U32 R12, RZ, RZ, RZ ;  /* 0x000000ffff0c7224 */ /* 0x000fe400078e00ff */
[----:B------:R-:W-:Y:S02]  /*152d0*/  IMAD.MOV.U32 R11, RZ, RZ, 0x181f ;  /* 0x0000181fff0b7424 */ /* 0x000fe400078e00ff */
[----:B------:R-:W-:Y:S02]  /*152e0*/  IMAD.MOV.U32 R15, RZ, RZ, -0x1 ;  /* 0xffffffffff0f7424 */ /* 0x000fe400078e00ff */
[----:B-----5:R-:W-:Y:S02]  /*152f0*/  IMAD R5, R9, R6, RZ ;  /* 0x0000000609057224 */ /* 0x020fe400078e02ff */
[----:B------:R-:W-:-:S07]  /*15300*/  IMAD R17, R17, 0x80, R8 ;  /* 0x0000008011117824 */ /* 0x000fce00078e0208 */
[----:B------:R-:W-:Y:S05]  /*15310*/  WARPSYNC.COLLECTIVE R15, `(.L_x_5080) ;  /* 0x000000000f087348 */ /* 0x000fea0003c00000 */
[----:B------:R0:W1:Y:S02]  /*15320*/  SHFL.IDX P6, R14, R13, R12, R11 ;  /* 0x0000000c0d0e7389 */ /* 0x00006400000c000b */
[----:B01----:R-:W-:Y:S01]  /*15330*/  ENDCOLLECTIVE ;  /* 0x000000000000791b */ /* 0x003fe20003800000 */
.L_x_5080:
[C---:B------:R-:W-:Y:S01]  /*15340*/  VIADD R6, R17.reuse, 0x10 ;  /* 0x0000001011067836 */ /* 0x040fe20000000000 */
[----:B------:R-:W-:Y:S01]  /*15350*/  ISETP.GE.AND P0, PT, R17, R5, PT ;  /* 0x000000051100720c */ /* 0x000fe20003f06270 */
[----:B------:R-:W-:Y:S02]  /*15360*/  IMAD.MOV.U32 R13, RZ, RZ, R0 ;  /* 0x000000ffff0d7224 */ /* 0x000fe400078e0000 */
[----:B------:R-:W-:-:S10]  /*15370*/  IMAD.MOV.U32 R2, RZ, RZ, R14 ;  /* 0x000000ffff027224 */ /* 0x000fd400078e000e */
[----:B------:R-:W-:Y:S05]  /*15380*/  WARPSYNC.COLLECTIVE R15, `(.L_x_5081) ;  /* 0x000000000f087348 */ /* 0x000fea0003c00000 */
[----:B------:R0:W1:Y:S02]  /*15390*/  SHFL.IDX P6, R14, R13, R12, R11 ;  /* 0x0000000c0d0e7389 */ /* 0x00006400000c000b */
[----:B01----:R-:W-:Y:S01]  /*153a0*/  ENDCOLLECTIVE ;  /* 0x000000000000791b */ /* 0x003fe20003800000 */
.L_x_5081:
[----:B------:R-:W-:Y:S02]  /*153b0*/  IMAD.MOV.U32 R13, RZ, RZ, R4 ;  /* 0x000000ffff0d7224 */ /* 0x000fe400078e0004 */
[----:B------:R-:W-:Y:S02]  /*153c0*/  IMAD.MOV.U32 R12, RZ, RZ, 0x1 ;  /* 0x00000001ff0c7424 */ /* 0x000fe400078e00ff */
[----:B------:R-:W-:-:S07]  /*153d0*/  IMAD.MOV.U32 R3, RZ, RZ, R14 ;  /* 0x000000ffff037224 */ /* 0x000fce00078e000e */
[----:B------:R-:W-:Y:S05]  /*153e0*/  WARPSYNC.COLLECTIVE R15, `(.L_x_5082) ;  /* 0x000000000f087348 */ /* 0x000fea0003c00000 */
[----:B------:R0:W1:Y:S02]  /*153f0*/  SHFL.IDX P6, R14, R13, R12, R11 ;  /* 0x0000000c0d0e7389 */ /* 0x00006400000c000b */
[----:B01----:R-:W-:Y:S01]  /*15400*/  ENDCOLLECTIVE ;  /* 0x000000000000791b */ /* 0x003fe20003800000 */
.L_x_5082:
[----:B------:R-:W-:-:S04]  /*15410*/  @!P0 LEA R3, P2, R7, R3, 0x1 ;  /* 0x0000000307038211 */ /* 0x000fc800078408ff */
[----:B------:R-:W-:-:S04]  /*15420*/  @!P0 IADD3.X R2, RZ, R2, RZ, P2, !PT ;  /* 0x00000002ff028210 */ /* 0x000fc800017fe4ff */
        /* <DEDUP_REMOVED lines=13> */
.L_x_5083:
[----:B------:R-:W-:Y:S02]  /*15500*/  IMAD.MOV.U32 R13, RZ, RZ, R4 ;  /* 0x000000ffff0d7224 */ /* 0x000fe400078e0004 */
[----:B------:R-:W-:Y:S02]  /*15510*/  IMAD.MOV.U32 R12, RZ, RZ, 0x2 ;  /* 0x00000002ff0c7424 */ /* 0x000fe400078e00ff */
[----:B------:R-:W-:-:S07]  /*15520*/  IMAD.MOV.U32 R3, RZ, RZ, R14 ;  /* 0x000000ffff037224 */ /* 0x000fce00078e000e */
[----:B------:R-:W-:Y:S05]  /*15530*/  WARPSYNC.COLLECTIVE R15, `(.L_x_5084) ;  /* 0x000000000f087348 */ /* 0x000fea0003c00000 */
[----:B------:R0:W1:Y:S02]  /*15540*/  SHFL.IDX P6, R14, R13, R12, R11 ;  /* 0x0000000c0d0e7389 */ /* 0x00006400000c000b */
[----:B01----:R-:W-:Y:S01]  /*15550*/  ENDCOLLECTIVE ;  /* 0x000000000000791b */ /* 0x003fe20003800000 */
.L_x_5084:
        /* <DEDUP_REMOVED lines=16> */
.L_x_5085:
[----:B------:R-:W-:Y:S02]  /*15660*/  IMAD.MOV.U32 R13, RZ, RZ, R4 ;  /* 0x000000ffff0d7224 */ /* 0x000fe400078e0004 */
[----:B------:R-:W-:Y:S02]  /*15670*/  IMAD.MOV.U32 R12, RZ, RZ, 0x3 ;  /* 0x00000003ff0c7424 */ /* 0x000fe400078e00ff */
[----:B------:R-:W-:-:S07]  /*15680*/  IMAD.MOV.U32 R3, RZ, RZ, R14 ;  /* 0x000000ffff037224 */ /* 0x000fce00078e000e */
[----:B------:R-:W-:Y:S05]  /*15690*/  WARPSYNC.COLLECTIVE R15, `(.L_x_5086) ;  /* 0x000000000f087348 */ /* 0x000fea0003c00000 */
[----:B------:R0:W1:Y:S02]  /*156a0*/  SHFL.IDX P6, R14, R13, R12, R11 ;  /* 0x0000000c0d0e7389 */ /* 0x00006400000c000b */
[----:B01----:R-:W-:Y:S01]  /*156b0*/  ENDCOLLECTIVE ;  /* 0x000000000000791b */ /* 0x003fe20003800000 */
.L_x_5086:
        /* <DEDUP_REMOVED lines=16> */
.L_x_5087:
[----:B------:R-:W-:Y:S02]  /*157c0*/  IMAD.MOV.U32 R13, RZ, RZ, R4 ;  /* 0x000000ffff0d7224 */ /* 0x000fe400078e0004 */
[----:B------:R-:W-:Y:S02]  /*157d0*/  IMAD.MOV.U32 R12, RZ, RZ, 0x4 ;  /* 0x00000004ff0c7424 */ /* 0x000fe400078e00ff */
[----:B------:R-:W-:-:S07]  /*157e0*/  IMAD.MOV.U32 R3, RZ, RZ, R14 ;  /* 0x000000ffff037224 */ /* 0x000fce00078e000e */
[----:B------:R-:W-:Y:S05]  /*157f0*/  WARPSYNC.COLLECTIVE R15, `(.L_x_5088) ;  /* 0x000000000f087348 */ /* 0x000fea0003c00000 */
[----:B------:R0:W1:Y:S02]  /*15800*/  SHFL.IDX P6, R14, R13, R12, R11 ;  /* 0x0000000c0d0e7389 */ /* 0x00006400000c000b */
[----:B01----:R-:W-:Y:S01]  /*15810*/  ENDCOLLECTIVE ;  /* 0x000000000000791b */ /* 0x003fe20003800000 */
.L_x_5088:
        /* <DEDUP_REMOVED lines=16> */
.L_x_5089:
[----:B------:R-:W-:Y:S02]  /*15920*/  IMAD.MOV.U32 R13, RZ, RZ, R4 ;  /* 0x000000ffff0d7224 */ /* 0x000fe400078e0004 */
[----:B------:R-:W-:Y:S02]  /*15930*/  IMAD.MOV.U32 R12, RZ, RZ, 0x5 ;  /* 0x00000005ff0c7424 */ /* 0x000fe400078e00ff */
[----:B------:R-:W-:-:S07]  /*15940*/  IMAD.MOV.U32 R3, RZ, RZ, R14 ;  /* 0x000000ffff037224 */ /* 0x000fce00078e000e */
[----:B------:R-:W-:Y:S05]  /*15950*/  WARPSYNC.COLLECTIVE R15, `(.L_x_5090) ;  /* 0x000000000f087348 */ /* 0x000fea0003c00000 */
[----:B------:R0:W1:Y:S02]  /*15960*/  SHFL.IDX P6, R14, R13, R12, R11 ;  /* 0x0000000c0d0e7389 */ /* 0x00006400000c000b */
[----:B01----:R-:W-:Y:S01]  /*15970*/  ENDCOLLECTIVE ;  /* 0x000000000000791b */ /* 0x003fe20003800000 */
.L_x_5090:
        /* <DEDUP_REMOVED lines=16> */
.L_x_5091:
[----:B------:R-:W-:Y:S02]  /*15a80*/  IMAD.MOV.U32 R13, RZ, RZ, R4 ;  /* 0x000000ffff0d7224 */ /* 0x000fe400078e0004 */
[----:B------:R-:W-:Y:S02]  /*15a90*/  IMAD.MOV.U32 R12, RZ, RZ, 0x6 ;  /* 0x00000006ff0c7424 */ /* 0x000fe400078e00ff */
[----:B------:R-:W-:-:S07]  /*15aa0*/  IMAD.MOV.U32 R3, RZ, RZ, R14 ;  /* 0x000000ffff037224 */ /* 0x000fce00078e000e */
[----:B------:R-:W-:Y:S05]  /*15ab0*/  WARPSYNC.COLLECTIVE R15, `(.L_x_5092) ;  /* 0x000000000f087348 */ /* 0x000fea0003c00000 */
[----:B------:R0:W1:Y:S02]  /*15ac0*/  SHFL.IDX P6, R14, R13, R12, R11 ;  /* 0x0000000c0d0e7389 */ /* 0x00006400000c000b */
[----:B01----:R-:W-:Y:S01]  /*15ad0*/  ENDCOLLECTIVE ;  /* 0x000000000000791b */ /* 0x003fe20003800000 */
.L_x_5092:
        /* <DEDUP_REMOVED lines=16> */
.L_x_5093:
[----:B------:R-:W-:Y:S02]  /*15be0*/  IMAD.MOV.U32 R13, RZ, RZ, R4 ;  /* 0x000000ffff0d7224 */ /* 0x000fe400078e0004 */
[----:B------:R-:W-:Y:S02]  /*15bf0*/  IMAD.MOV.U32 R12, RZ, RZ, 0x7 ;  /* 0x00000007ff0c7424 */ /* 0x000fe400078e00ff */
[----:B------:R-:W-:-:S07]  /*15c00*/  IMAD.MOV.U32 R3, RZ, RZ, R14 ;  /* 0x000000ffff037224 */ /* 0x000fce00078e000e */
[----:B------:R-:W-:Y:S05]  /*15c10*/  WARPSYNC.COLLECTIVE R15, `(.L_x_5094) ;  /* 0x000000000f087348 */ /* 0x000fea0003c00000 */
[----:B------:R0:W1:Y:S02]  /*15c20*/  SHFL.IDX P6, R14, R13, R12, R11 ;  /* 0x0000000c0d0e7389 */ /* 0x00006400000c000b */
[----:B01----:R-:W-:Y:S01]  /*15c30*/  ENDCOLLECTIVE ;  /* 0x000000000000791b */ /* 0x003fe20003800000 */
.L_x_5094:
        /* <DEDUP_REMOVED lines=14> */
.L_x_5095:
[----:B------:R-:W-:Y:S05]  /*15d20*/  BRA `(.L_x_5096) ;  /* 0xffffffbc002c7947 */ /* 0x000fea000383ffff */
.L_x_5010:
[----:B0-----:R0:W1:Y:S02]  /*15d30*/  SYNCS.PHASECHK.TRANS64.TRYWAIT P0, [R22+URZ+0x22820], R3 ;  /* 0x02282003160075a7 */ /* 0x001064000800017f */
[----:B-1----:R-:W-:Y:S05]  /*15d40*/  @!P0 NANOSLEEP.SYNCS 0x989680 ;  /* 0x009896800000895d */ /* 0x002fea0003900000 */
[----:B------:R-:W1:Y:S02]  /*15d50*/  @!P0 SYNCS.PHASECHK.TRANS64 P0, [R22+URZ+0x22820], R3 ;  /* 0x02282003160085a7 */ /* 0x000e64000800007f */
[----:B-1----:R-:W-:Y:S05]  /*15d60*/  @!P0 BRA `(.L_x_5010) ;  /* 0xfffffffc00f08947 */ /* 0x002fea000383ffff */
[----:B------:R-:W-:Y:S05]  /*15d70*/  BRA `(.L_x_5097) ;  /* 0xffffffbc00887947 */ /* 0x000fea000383ffff */
.L_x_5013:
[----:B-1----:R1:W2:Y:S02]  /*15d80*/  SYNCS.PHASECHK.TRANS64.TRYWAIT P0, [R33+URZ+0x22860], R0 ;  /* 0x02286000210075a7 */ /* 0x0022a4000800017f */
[----:B--2---:R-:W-:Y:S05]  /*15d90*/  @!P0 NANOSLEEP.SYNCS 0x989680 ;  /* 0x009896800000895d */ /* 0x004fea0003900000 */
[----:B------:R-:W2:Y:S02]  /*15da0*/  @!P0 SYNCS.PHASECHK.TRANS64 P0, [R33+URZ+0x22860], R0 ;  /* 0x02286000210085a7 */ /* 0x000ea4000800007f */
[----:B--2---:R-:W-:Y:S05]  /*15db0*/  @!P0 BRA `(.L_x_5013) ;  /* 0xfffffffc00f08947 */ /* 0x004fea000383ffff */
[----:B------:R-:W-:Y:S05]  /*15dc0*/  BRA `(.L_x_5098) ;  /* 0xffffffbc00987947 */ /* 0x000fea000383ffff */
.L_x_5014:
        /* <DEDUP_REMOVED lines=8> */
.L_x_5100:
[----:B------:R-:W-:Y:S05]  /*15e50*/  BSYNC B0 ;  /* 0x0000000000007941 */ /* 0x000fea0003800000 */
.L_x_5099:
        /* <DEDUP_REMOVED lines=13> */
.L_x_5101:
        /* <DEDUP_REMOVED lines=11> */
.L_x_5102:
        /* <DEDUP_REMOVED lines=17> */
.L_x_5103:
[----:B------:R-:W-:Y:S02]  /*160f0*/  IMAD.MOV.U32 R13, RZ, RZ, R6 ;  /* 0x000000ffff0d7224 */ /* 0x000fe400078e0006 */
[----:B------:R-:W-:Y:S01]  /*16100*/  IMAD.MOV.U32 R12, RZ, RZ, 0x2 ;  /* 0x00000002ff0c7424 */ /* 0x000fe200078e00ff */
[----:B------:R-:W-:-:S13]  /*16110*/  IADD3 R2, P4, R14, R0, RZ ;  /* 0x000000000e027210 */ /* 0x000fda0007f9e0ff */
[----:B------:R-:W-:Y:S05]  /*16120*/  WARPSYNC.COLLECTIVE R15, `(.L_x_5104) ;  /* 0x000000000f087348 */ /* 0x000fea0003c00000 */
[----:B------:R0:W1:Y:S02]  /*16130*/  SHFL.IDX P6, R14, R13, R12, R11 ;  /* 0x0000000c0d0e7389 */ /* 0x00006400000c000b */
[----:B01----:R-:W-:Y:S01]  /*16140*/  ENDCOLLECTIVE ;  /* 0x000000000000791b */ /* 0x003fe20003800000 */
.L_x_5104:
        /* <DEDUP_REMOVED lines=17> */
.L_x_5105:
[----:B------:R-:W-:Y:S02]  /*16260*/  IMAD.MOV.U32 R13, RZ, RZ, R6 ;  /* 0x000000ffff0d7224 */ /* 0x000fe400078e0006 */
[----:B------:R-:W-:Y:S01]  /*16270*/  IMAD.MOV.U32 R12, RZ, RZ, 0x3 ;  /* 0x00000003ff0c7424 */ /* 0x000fe200078e00ff */
[----:B------:R-:W-:-:S13]  /*16280*/  IADD3 R2, P4, R14, R0, RZ ;  /* 0x000000000e027210 */ /* 0x000fda0007f9e0ff */
[----:B------:R-:W-:Y:S05]  /*16290*/  WARPSYNC.COLLECTIVE R15, `(.L_x_5106) ;  /* 0x000000000f087348 */ /* 0x000fea0003c00000 */
[----:B------:R0:W1:Y:S02]  /*162a0*/  SHFL.IDX P6, R14, R13, R12, R11 ;  /* 0x0000000c0d0e7389 */ /* 0x00006400000c000b */
[----:B01----:R-:W-:Y:S01]  /*162b0*/  ENDCOLLECTIVE ;  /* 0x000000000000791b */ /* 0x003fe20003800000 */
.L_x_5106:
        /* <DEDUP_REMOVED lines=17> */
.L_x_5107:
[----:B------:R-:W-:Y:S02]  /*163d0*/  IMAD.MOV.U32 R13, RZ, RZ, R6 ;  /* 0x000000ffff0d7224 */ /* 0x000fe400078e0006 */
[----:B------:R-:W-:Y:S01]  /*163e0*/  IMAD.MOV.U32 R12, RZ, RZ, 0x4 ;  /* 0x00000004ff0c7424 */ /* 0x000fe200078e00ff */
[----:B------:R-:W-:-:S13]  /*163f0*/  IADD3 R2, P4, R14, R0, RZ ;  /* 0x000000000e027210 */ /* 0x000fda0007f9e0ff */
[----:B------:R-:W-:Y:S05]  /*16400*/  WARPSYNC.COLLECTIVE R15, `(.L_x_5108) ;  /* 0x000000000f087348 */ /* 0x000fea0003c00000 */
[----:B------:R0:W1:Y:S02]  /*16410*/  SHFL.IDX P6, R14, R13, R12, R11 ;  /* 0x0000000c0d0e7389 */ /* 0x00006400000c000b */
[----:B01----:R-:W-:Y:S01]  /*16420*/  ENDCOLLECTIVE ;  /* 0x000000000000791b */ /* 0x003fe20003800000 */
.L_x_5108:
        /* <DEDUP_REMOVED lines=17> */
.L_x_5109:
[----:B------:R-:W-:Y:S02]  /*16540*/  IMAD.MOV.U32 R13, RZ, RZ, R6 ;  /* 0x000000ffff0d7224 */ /* 0x000fe400078e0006 */
[----:B------:R-:W-:Y:S01]  /*16550*/  IMAD.MOV.U32 R12, RZ, RZ, 0x5 ;  /* 0x00000005ff0c7424 */ /* 0x000fe200078e00ff */
[----:B------:R-:W-:-:S13]  /*16560*/  IADD3 R2, P4, R14, R0, RZ ;  /* 0x000000000e027210 */ /* 0x000fda0007f9e0ff */
[----:B------:R-:W-:Y:S05]  /*16570*/  WARPSYNC.COLLECTIVE R15, `(.L_x_5110) ;  /* 0x000000000f087348 */ /* 0x000fea0003c00000 */
[----:B------:R0:W1:Y:S02]  /*16580*/  SHFL.IDX P6, R14, R13, R12, R11 ;  /* 0x0000000c0d0e7389 */ /* 0x00006400000c000b */
[----:B01----:R-:W-:Y:S01]  /*16590*/  ENDCOLLECTIVE ;  /* 0x000000000000791b */ /* 0x003fe20003800000 */
.L_x_5110:
        /* <DEDUP_REMOVED lines=12> */
.L_x_5111:
        /* <DEDUP_REMOVED lines=9> */
.L_x_5021:
[----:B0-----:R0:W1:Y:S02]  /*166f0*/  SYNCS.PHASECHK.TRANS64.TRYWAIT P0, [R10+URZ+0x22840], R20 ;  /* 0x022840140a0075a7 */ /* 0x001064000800017f */
[----:B-1----:R-:W-:Y:S05]  /*16700*/  @!P0 NANOSLEEP.SYNCS 0x989680 ;  /* 0x009896800000895d */ /* 0x002fea0003900000 */
[----:B------:R-:W1:Y:S02]  /*16710*/  @!P0 SYNCS.PHASECHK.TRANS64 P0, [R10+URZ+0x22840], R20 ;  /* 0x022840140a0085a7 */ /* 0x000e64000800007f */
[----:B-1----:R-:W-:Y:S05]  /*16720*/  @!P0 BRA `(.L_x_5021) ;  /* 0xfffffffc00f08947 */ /* 0x002fea000383ffff */
[----:B------:R-:W-:Y:S05]  /*16730*/  BRA `(.L_x_5113) ;  /* 0xffffffbc00fc7947 */ /* 0x000fea000383ffff */
.L_x_5022:
        /* <DEDUP_REMOVED lines=8> */
.L_x_5115:
[----:B------:R-:W-:Y:S05]  /*167c0*/  BSYNC B1 ;  /* 0x0000000000017941 */ /* 0x000fea0003800000 */
.L_x_5114:
        /* <DEDUP_REMOVED lines=9> */
.L_x_5116:
[----:B------:R-:W-:Y:S02]  /*16860*/  IMAD.MOV.U32 R13, RZ, RZ, R8 ;  /* 0x000000ffff0d7224 */ /* 0x000fe400078e0008 */
[----:B------:R-:W-:Y:S02]  /*16870*/  IMAD.MOV.U32 R12, RZ, RZ, 0x1 ;  /* 0x00000001ff0c7424 */ /* 0x000fe400078e00ff */
[----:B------:R-:W-:-:S07]  /*16880*/  IMAD.MOV.U32 R2, RZ, RZ, R14 ;  /* 0x000000ffff027224 */ /* 0x000fce00078e000e */
[----:B------:R-:W-:Y:S05]  /*16890*/  WARPSYNC.COLLECTIVE R15, `(.L_x_5117) ;  /* 0x000000000f087348 */ /* 0x000fea0003c00000 */
[----:B------:R0:W1:Y:S02]  /*168a0*/  SHFL.IDX P6, R14, R13, R12, R11 ;  /* 0x0000000c0d0e7389 */ /* 0x00006400000c000b */
[----:B01----:R-:W-:Y:S01]  /*168b0*/  ENDCOLLECTIVE ;  /* 0x000000000000791b */ /* 0x003fe20003800000 */
.L_x_5117:
        /* <DEDUP_REMOVED lines=11> */
.L_x_5118:
[----:B------:R-:W-:Y:S02]  /*16970*/  IMAD.MOV.U32 R13, RZ, RZ, R8 ;  /* 0x000000ffff0d7224 */ /* 0x000fe400078e0008 */
[----:B------:R-:W-:Y:S02]  /*16980*/  IMAD.MOV.U32 R12, RZ, RZ, 0x2 ;  /* 0x00000002ff0c7424 */ /* 0x000fe400078e00ff */
[----:B------:R-:W-:-:S07]  /*16990*/  IMAD.MOV.U32 R2, RZ, RZ, R14 ;  /* 0x000000ffff027224 */ /* 0x000fce00078e000e */
[----:B------:R-:W-:Y:S05]  /*169a0*/  WARPSYNC.COLLECTIVE R15, `(.L_x_5119) ;  /* 0x000000000f087348 */ /* 0x000fea0003c00000 */
[----:B------:R0:W1:Y:S02]  /*169b0*/  SHFL.IDX P6, R14, R13, R12, R11 ;  /* 0x0000000c0d0e7389 */ /* 0x00006400000c000b */
[----:B01----:R-:W-:Y:S01]  /*169c0*/  ENDCOLLECTIVE ;  /* 0x000000000000791b */ /* 0x003fe20003800000 */
.L_x_5119:
        /* <DEDUP_REMOVED lines=11> */
.L_x_5120:
[----:B------:R-:W-:Y:S02]  /*16a80*/  IMAD.MOV.U32 R13, RZ, RZ, R8 ;  /* 0x000000ffff0d7224 */ /* 0x000fe400078e0008 */
[----:B------:R-:W-:Y:S02]  /*16a90*/  IMAD.MOV.U32 R12, RZ, RZ, 0x3 ;  /* 0x00000003ff0c7424 */ /* 0x000fe400078e00ff */
[----:B------:R-:W-:-:S07]  /*16aa0*/  IMAD.MOV.U32 R2, RZ, RZ, R14 ;  /* 0x000000ffff027224 */ /* 0x000fce00078e000e */
[----:B------:R-:W-:Y:S05]  /*16ab0*/  WARPSYNC.COLLECTIVE R15, `(.L_x_5121) ;  /* 0x000000000f087348 */ /* 0x000fea0003c00000 */
[----:B------:R0:W1:Y:S02]  /*16ac0*/  SHFL.IDX P6, R14, R13, R12, R11 ;  /* 0x0000000c0d0e7389 */ /* 0x00006400000c000b */
[----:B01----:R-:W-:Y:S01]  /*16ad0*/  ENDCOLLECTIVE ;  /* 0x000000000000791b */ /* 0x003fe20003800000 */
.L_x_5121:
        /* <DEDUP_REMOVED lines=11> */
.L_x_5122:
[----:B------:R-:W-:Y:S02]  /*16b90*/  IMAD.MOV.U32 R13, RZ, RZ, R8 ;  /* 0x000000ffff0d7224 */ /* 0x000fe400078e0008 */
[----:B------:R-:W-:Y:S02]  /*16ba0*/  IMAD.MOV.U32 R12, RZ, RZ, 0x4 ;  /* 0x00000004ff0c7424 */ /* 0x000fe400078e00ff */
[----:B------:R-:W-:-:S07]  /*16bb0*/  IMAD.MOV.U32 R2, RZ, RZ, R14 ;  /* 0x000000ffff027224 */ /* 0x000fce00078e000e */
[----:B------:R-:W-:Y:S05]  /*16bc0*/  WARPSYNC.COLLECTIVE R15, `(.L_x_5123) ;  /* 0x000000000f087348 */ /* 0x000fea0003c00000 */
[----:B------:R0:W1:Y:S02]  /*16bd0*/  SHFL.IDX P6, R14, R13, R12, R11 ;  /* 0x0000000c0d0e7389 */ /* 0x00006400000c000b */
[----:B01----:R-:W-:Y:S01]  /*16be0*/  ENDCOLLECTIVE ;  /* 0x000000000000791b */ /* 0x003fe20003800000 */
.L_x_5123:
[----:B------:R-:W-:-:S05]  /*16bf0*/  IADD3 R2, P0, R2, R0, RZ ;  /* 0x0000000002027210 */ /* 0x000fca0007f1e0ff */
        /* <DEDUP_REMOVED lines=10> */
.L_x_5124:
[----:B------:R-:W-:Y:S02]  /*16ca0*/  IMAD.MOV.U32 R13, RZ, RZ, R8 ;  /* 0x000000ffff0d7224 */ /* 0x000fe400078e0008 */
[----:B------:R-:W-:Y:S02]  /*16cb0*/  IMAD.MOV.U32 R12, RZ, RZ, 0x5 ;  /* 0x00000005ff0c7424 */ /* 0x000fe400078e00ff */
[----:B------:R-:W-:-:S07]  /*16cc0*/  IMAD.MOV.U32 R2, RZ, RZ, R14 ;  /* 0x000000ffff027224 */ /* 0x000fce00078e000e */
[----:B------:R-:W-:Y:S05]  /*16cd0*/  WARPSYNC.COLLECTIVE R15, `(.L_x_5125) ;  /* 0x000000000f087348 */ /* 0x000fea0003c00000 */
[----:B------:R0:W1:Y:S02]  /*16ce0*/  SHFL.IDX P6, R14, R13, R12, R11 ;  /* 0x0000000c0d0e7389 */ /* 0x00006400000c000b */
[----:B01----:R-:W-:Y:S01]  /*16cf0*/  ENDCOLLECTIVE ;  /* 0x000000000000791b */ /* 0x003fe20003800000 */
.L_x_5125:
        /* <DEDUP_REMOVED lines=11> */
.L_x_5126:
[----:B------:R-:W-:Y:S05]  /*16db0*/  BRA `(.L_x_5127) ;  /* 0xffffffbc00247947 */ /* 0x000fea000383ffff */
.L_x_5027:
[----:B--2---:R2:W3:Y:S02]  /*16dc0*/  SYNCS.PHASECHK.TRANS64.TRYWAIT P0, [R10+URZ+0x22860], R20 ;  /* 0x022860140a0075a7 */ /* 0x0044e4000800017f */
[----:B---3--:R-:W-:Y:S05]  /*16dd0*/  @!P0 NANOSLEEP.SYNCS 0x989680 ;  /* 0x009896800000895d */ /* 0x008fea0003900000 */
[----:B------:R-:W3:Y:S02]  /*16de0*/  @!P0 SYNCS.PHASECHK.TRANS64 P0, [R10+URZ+0x22860], R20 ;  /* 0x022860140a0085a7 */ /* 0x000ee4000800007f */
[----:B---3--:R-:W-:Y:S05]  /*16df0*/  @!P0 BRA `(.L_x_5027) ;  /* 0xfffffffc00f08947 */ /* 0x008fea000383ffff */
[----:B------:R-:W-:Y:S05]  /*16e00*/  BRA `(.L_x_5128) ;  /* 0xffffffbc00747947 */ /* 0x000fea000383ffff */
.L_x_5028:
        /* <DEDUP_REMOVED lines=8> */
.L_x_5130:
[----:B------:R-:W-:Y:S05]  /*16e90*/  BSYNC B1 ;  /* 0x0000000000017941 */ /* 0x000fea0003800000 */
.L_x_5129:
        /* <DEDUP_REMOVED lines=9> */
.L_x_5131:
[----:B------:R-:W-:Y:S02]  /*16f30*/  IMAD.MOV.U32 R13, RZ, RZ, R25 ;  /* 0x000000ffff0d7224 */ /* 0x000fe400078e0019 */
[----:B------:R-:W-:Y:S01]  /*16f40*/  IMAD.MOV.U32 R12, RZ, RZ, 0x1 ;  /* 0x00000001ff0c7424 */ /* 0x000fe200078e00ff */
[----:B------:R-:W-:-:S13]  /*16f50*/  IADD3 R2, P0, R14, R0, RZ ;  /* 0x000000000e027210 */ /* 0x000fda0007f1e0ff */
[----:B------:R-:W-:Y:S05]  /*16f60*/  WARPSYNC.COLLECTIVE R15, `(.L_x_5132) ;  /* 0x000000000f087348 */ /* 0x000fea0003c00000 */
[----:B------:R0:W1:Y:S02]  /*16f70*/  SHFL.IDX P6, R14, R13, R12, R11 ;  /* 0x0000000c0d0e7389 */ /* 0x00006400000c000b */
[----:B01----:R-:W-:Y:S01]  /*16f80*/  ENDCOLLECTIVE ;  /* 0x000000000000791b */ /* 0x003fe20003800000 */
.L_x_5132:
        /* <DEDUP_REMOVED lines=13> */
.L_x_5133:
[----:B------:R-:W-:Y:S02]  /*17060*/  IMAD.MOV.U32 R13, RZ, RZ, R25 ;  /* 0x000000ffff0d7224 */ /* 0x000fe400078e0019 */
[----:B------:R-:W-:Y:S01]  /*17070*/  IMAD.MOV.U32 R12, RZ, RZ, 0x2 ;  /* 0x00000002ff0c7424 */ /* 0x000fe200078e00ff */
[----:B------:R-:W-:-:S13]  /*17080*/  IADD3 R2, P0, R14, R0, RZ ;  /* 0x000000000e027210 */ /* 0x000fda0007f1e0ff */
[----:B------:R-:W-:Y:S05]  /*17090*/  WARPSYNC.COLLECTIVE R15, `(.L_x_5134) ;  /* 0x000000000f087348 */ /* 0x000fea0003c00000 */
[----:B------:R0:W1:Y:S02]  /*170a0*/  SHFL.IDX P6, R14, R13, R12, R11 ;  /* 0x0000000c0d0e7389 */ /* 0x00006400000c000b */
[----:B01----:R-:W-:Y:S01]  /*170b0*/  ENDCOLLECTIVE ;  /* 0x000000000000791b */ /* 0x003fe20003800000 */
.L_x_5134:
        /* <DEDUP_REMOVED lines=13> */
.L_x_5135:
[----:B------:R-:W-:Y:S02]  /*17190*/  IMAD.MOV.U32 R13, RZ, RZ, R25 ;  /* 0x000000ffff0d7224 */ /* 0x000fe400078e0019 */
[----:B------:R-:W-:Y:S02]  /*171a0*/  IMAD.MOV.U32 R12, RZ, RZ, 0x3 ;  /* 0x00000003ff0c7424 */ /* 0x000fe400078e00ff */
[----:B------:R-:W-:-:S07]  /*171b0*/  IMAD.MOV.U32 R8, RZ, RZ, R14 ;  /* 0x000000ffff087224 */ /* 0x000fce00078e000e */
[----:B------:R-:W-:Y:S05]  /*171c0*/  WARPSYNC.COLLECTIVE R15, `(.L_x_5136) ;  /* 0x000000000f087348 */ /* 0x000fea0003c00000 */
[----:B------:R0:W1:Y:S02]  /*171d0*/  SHFL.IDX P6, R14, R13, R12, R11 ;  /* 0x0000000c0d0e7389 */ /* 0x00006400000c000b */
[----:B01----:R-:W-:Y:S01]  /*171e0*/  ENDCOLLECTIVE ;  /* 0x000000000000791b */ /* 0x003fe20003800000 */
.L_x_5136:
        /* <DEDUP_REMOVED lines=14> */
.L_x_5137:
[----:B------:R-:W-:Y:S02]  /*172d0*/  IMAD.MOV.U32 R13, RZ, RZ, R25 ;  /* 0x000000ffff0d7224 */ /* 0x000fe400078e0019 */
[----:B------:R-:W-:Y:S01]  /*172e0*/  IMAD.MOV.U32 R12, RZ, RZ, 0x4 ;  /* 0x00000004ff0c7424 */ /* 0x000fe200078e00ff */
[----:B------:R-:W-:-:S13]  /*172f0*/  IADD3 R2, P0, R14, R0, RZ ;  /* 0x000000000e027210 */ /* 0x000fda0007f1e0ff */
[----:B------:R-:W-:Y:S05]  /*17300*/  WARPSYNC.COLLECTIVE R15, `(.L_x_5138) ;  /* 0x000000000f087348 */ /* 0x000fea0003c00000 */
[----:B------:R0:W1:Y:S02]  /*17310*/  SHFL.IDX P6, R14, R13, R12, R11 ;  /* 0x0000000c0d0e7389 */ /* 0x00006400000c000b */
[----:B01----:R-:W-:Y:S01]  /*17320*/  ENDCOLLECTIVE ;  /* 0x000000000000791b */ /* 0x003fe20003800000 */
.L_x_5138:
        /* <DEDUP_REMOVED lines=13> */
.L_x_5139:
[----:B------:R-:W-:Y:S02]  /*17400*/  IMAD.MOV.U32 R13, RZ, RZ, R25 ;  /* 0x000000ffff0d7224 */ /* 0x000fe400078e0019 */
[----:B------:R-:W-:Y:S01]  /*17410*/  IMAD.MOV.U32 R12, RZ, RZ, 0x5 ;  /* 0x00000005ff0c7424 */ /* 0x000fe200078e00ff */
[----:B------:R-:W-:-:S13]  /*17420*/  IADD3 R2, P0, R14, R0, RZ ;  /* 0x000000000e027210 */ /* 0x000fda0007f1e0ff */
[----:B------:R-:W-:Y:S05]  /*17430*/  WARPSYNC.COLLECTIVE R15, `(.L_x_5140) ;  /* 0x000000000f087348 */ /* 0x000fea0003c00000 */
[----:B------:R0:W1:Y:S02]  /*17440*/  SHFL.IDX P6, R14, R13, R12, R11 ;  /* 0x0000000c0d0e7389 */ /* 0x00006400000c000b */
[----:B01----:R-:W-:Y:S01]  /*17450*/  ENDCOLLECTIVE ;  /* 0x000000000000791b */ /* 0x003fe20003800000 */
.L_x_5140:
        /* <DEDUP_REMOVED lines=13> */
.L_x_5141:
[----:B------:R-:W-:Y:S05]  /*17530*/  BRA `(.L_x_5142) ;  /* 0xffffffb800b47947 */ /* 0x000fea000383ffff */
.L_x_5036:
        /* <DEDUP_REMOVED lines=8> */
.L_x_5144:
[----:B------:R-:W-:Y:S05]  /*175c0*/  BSYNC B0 ;  /* 0x0000000000007941 */ /* 0x000fea0003800000 */
.L_x_5143:
        /* <DEDUP_REMOVED lines=9> */
.L_x_5145:
        /* <DEDUP_REMOVED lines=24> */
.L_x_5146:
[----:B------:R-:W-:Y:S01]  /*177e0*/  IMAD.MOV.U32 R12, RZ, RZ, 0x2 ;  /* 0x00000002ff0c7424 */ /* 0x000fe200078e00ff */
[----:B------:R-:W-:-:S05]  /*177f0*/  SEL R14, R14, RZ, P1 ;  /* 0x000000ff0e0e7207 */ /* 0x000fca0000800000 */
[----:B------:R-:W-:-:S04]  /*17800*/  IMAD.IADD R5, R13, 0x1, R14 ;  /* 0x000000010d057824 */ /* 0x000fc800078e020e */
[----:B------:R-:W-:-:S07]  /*17810*/  IMAD.MOV.U32 R13, RZ, RZ, R5 ;  /* 0x000000ffff0d7224 */ /* 0x000fce00078e0005 */
[----:B------:R-:W-:Y:S05]  /*17820*/  WARPSYNC.COLLECTIVE R15, `(.L_x_5147) ;  /* 0x000000000f087348 */ /* 0x000fea0003c00000 */
[----:B------:R0:W1:Y:S02]  /*17830*/  SHFL.UP P6, R14, R13, R12, R11 ;  /* 0x0400000c0d0e7389 */ /* 0x00006400000c000b */
[----:B01----:R-:W-:Y:S01]  /*17840*/  ENDCOLLECTIVE ;  /* 0x000000000000791b */ /* 0x003fe20003800000 */
.L_x_5147:
[----:B------:R-:W-:Y:S01]  /*17850*/  IMAD.MOV.U32 R12, RZ, RZ, 0x4 ;  /* 0x00000004ff0c7424 */ /* 0x000fe200078e00ff */
[----:B------:R-:W-:-:S05]  /*17860*/  SEL R2, R14, RZ, P2 ;  /* 0x000000ff0e027207 */ /* 0x000fca0001000000 */
[----:B------:R-:W-:-:S04]  /*17870*/  IMAD.IADD R2, R5, 0x1, R2 ;  /* 0x0000000105027824 */ /* 0x000fc800078e0202 */
[----:B------:R-:W-:-:S07]  /*17880*/  IMAD.MOV.U32 R13, RZ, RZ, R2 ;  /* 0x000000ffff0d7224 */ /* 0x000fce00078e0002 */
[----:B------:R-:W-:Y:S05]  /*17890*/  WARPSYNC.COLLECTIVE R15, `(.L_x_5148) ;  /* 0x000000000f087348 */ /* 0x000fea0003c00000 */
[----:B------:R0:W1:Y:S02]  /*178a0*/  SHFL.UP P6, R14, R13, R12, R11 ;  /* 0x0400000c0d0e7389 */ /* 0x00006400000c000b */
[----:B01----:R-:W-:Y:S01]  /*178b0*/  ENDCOLLECTIVE ;  /* 0x000000000000791b */ /* 0x003fe20003800000 */
.L_x_5148:
[----:B------:R-:W-:Y:S01]  /*178c0*/  IMAD.MOV.U32 R12, RZ, RZ, 0x8 ;  /* 0x00000008ff0c7424 */ /* 0x000fe200078e00ff */
[----:B------:R-:W-:-:S05]  /*178d0*/  SEL R3, R14, RZ, P3 ;  /* 0x000000ff0e037207 */ /* 0x000fca0001800000 */
[----:B------:R-:W-:-:S04]  /*178e0*/  IMAD.IADD R3, R2, 0x1, R3 ;  /* 0x0000000102037824 */ /* 0x000fc800078e0203 */
[----:B------:R-:W-:-:S07]  /*178f0*/  IMAD.MOV.U32 R13, RZ, RZ, R3 ;  /* 0x000000ffff0d7224 */ /* 0x000fce00078e0003 */
[----:B------:R-:W-:Y:S05]  /*17900*/  WARPSYNC.COLLECTIVE R15, `(.L_x_5149) ;  /* 0x000000000f087348 */ /* 0x000fea0003c00000 */
[----:B------:R0:W1:Y:S02]  /*17910*/  SHFL.UP P6, R14, R13, R12, R11 ;  /* 0x0400000c0d0e7389 */ /* 0x00006400000c000b */
[----:B01----:R-:W-:Y:S01]  /*17920*/  ENDCOLLECTIVE ;  /* 0x000000000000791b */ /* 0x003fe20003800000 */
.L_x_5149:
[----:B------:R-:W-:Y:S01]  /*17930*/  IMAD.MOV.U32 R12, RZ, RZ, 0x10 ;  /* 0x00000010ff0c7424 */ /* 0x000fe200078e00ff */
[----:B------:R-:W-:-:S05]  /*17940*/  SEL R14, R14, RZ, P4 ;  /* 0x000000ff0e0e7207 */ /* 0x000fca0002000000 */
[----:B------:R-:W-:-:S04]  /*17950*/  IMAD.IADD R5, R3, 0x1, R14 ;  /* 0x0000000103057824 */ /* 0x000fc800078e020e */
[----:B------:R-:W-:-:S07]  /*17960*/  IMAD.MOV.U32 R13, RZ, RZ, R5 ;  /* 0x000000ffff0d7224 */ /* 0x000fce00078e0005 */
[----:B------:R-:W-:Y:S05]  /*17970*/  WARPSYNC.COLLECTIVE R15, `(.L_x_5150) ;  /* 0x000000000f087348 */ /* 0x000fea0003c00000 */
[----:B------:R0:W1:Y:S02]  /*17980*/  SHFL.UP P6, R14, R13, R12, R11 ;  /* 0x0400000c0d0e7389 */ /* 0x00006400000c000b */
[----:B01----:R-:W-:Y:S01]  /*17990*/  ENDCOLLECTIVE ;  /* 0x000000000000791b */ /* 0x003fe20003800000 */
.L_x_5150:
        /* <DEDUP_REMOVED lines=8> */
.L_x_5151:
[----:B------:R-:W-:Y:S05]  /*17a20*/  BRA `(.L_x_5152) ;  /* 0xffffffbc00147947 */ /* 0x000fea000383ffff */
.L_x_5039:
[----:B------:R-:W-:Y:S01]  /*17a30*/  BSSY B0, `(.L_x_5153) ;  /* 0x0000007000007945 */ /* 0x000fe20003800000 */
[----:B------:R-:W-:Y:S02]  /*17a40*/  IMAD.MOV.U32 R12, RZ, RZ, 0x1 ;  /* 0x00000001ff0c7424 */ /* 0x000fe400078e00ff */
[----:B------:R-:W-:Y:S02]  /*17a50*/  IMAD.MOV.U32 R11, RZ, RZ, RZ ;  /* 0x000000ffff0b7224 */ /* 0x000fe400078e00ff */
[----:B------:R-:W-:-:S07]  /*17a60*/  IMAD.MOV.U32 R15, RZ, RZ, -0x1 ;  /* 0xffffffffff0f7424 */ /* 0x000fce00078e00ff */
[----:B01----:R-:W-:Y:S05]  /*17a70*/  WARPSYNC.COLLECTIVE R15, `(.L_x_5154) ;  /* 0x000000000f087348 */ /* 0x003fea0003c00000 */
[----:B------:R2:W3:Y:S02]  /*17a80*/  SHFL.UP P6, R14, R13, R12, R11 ;  /* 0x0400000c0d0e7389 */ /* 0x0004e400000c000b */
[----:B0123--:R-:W-:Y:S01]  /*17a90*/  ENDCOLLECTIVE ;  /* 0x000000000000791b */ /* 0x00ffe20003800000 */
.L_x_5154:
[----:B------:R-:W-:Y:S05]  /*17aa0*/  BSYNC B0 ;  /* 0x0000000000007941 */ /* 0x000fea0003800000 */
.L_x_5153:
        /* <DEDUP_REMOVED lines=8> */
.L_x_5155:
[----:B------:R-:W-:Y:S01]  /*17b30*/  IMAD.MOV.U32 R12, RZ, RZ, 0x4 ;  /* 0x00000004ff0c7424 */ /* 0x000fe200078e00ff */
[----:B------:R-:W-:-:S05]  /*17b40*/  SEL R2, R14, RZ, P2 ;  /* 0x000000ff0e027207 */ /* 0x000fca0001000000 */
[----:B------:R-:W-:-:S04]  /*17b50*/  IMAD.IADD R2, R13, 0x1, R2 ;  /* 0x000000010d027824 */ /* 0x000fc800078e0202 */
[----:B------:R-:W-:-:S07]  /*17b60*/  IMAD.MOV.U32 R13, RZ, RZ, R2 ;  /* 0x000000ffff0d7224 */ /* 0x000fce00078e0002 */
[----:B------:R-:W-:Y:S05]  /*17b70*/  WARPSYNC.COLLECTIVE R15, `(.L_x_5156) ;  /* 0x000000000f087348 */ /* 0x000fea0003c00000 */
[----:B------:R0:W1:Y:S02]  /*17b80*/  SHFL.UP P6, R14, R13, R12, R11 ;  /* 0x0400000c0d0e7389 */ /* 0x00006400000c000b */
[----:B01----:R-:W-:Y:S01]  /*17b90*/  ENDCOLLECTIVE ;  /* 0x000000000000791b */ /* 0x003fe20003800000 */
.L_x_5156:
[----:B------:R-:W-:Y:S01]  /*17ba0*/  IMAD.MOV.U32 R12, RZ, RZ, 0x8 ;  /* 0x00000008ff0c7424 */ /* 0x000fe200078e00ff */
[----:B------:R-:W-:-:S05]  /*17bb0*/  SEL R3, R14, RZ, P3 ;  /* 0x000000ff0e037207 */ /* 0x000fca0001800000 */
[----:B------:R-:W-:-:S04]  /*17bc0*/  IMAD.IADD R3, R2, 0x1, R3 ;  /* 0x0000000102037824 */ /* 0x000fc800078e0203 */
[----:B------:R-:W-:-:S07]  /*17bd0*/  IMAD.MOV.U32 R13, RZ, RZ, R3 ;  /* 0x000000ffff0d7224 */ /* 0x000fce00078e0003 */
[----:B------:R-:W-:Y:S05]  /*17be0*/  WARPSYNC.COLLECTIVE R15, `(.L_x_5157) ;  /* 0x000000000f087348 */ /* 0x000fea0003c00000 */
[----:B------:R0:W1:Y:S02]  /*17bf0*/  SHFL.UP P6, R14, R13, R12, R11 ;  /* 0x0400000c0d0e7389 */ /* 0x00006400000c000b */
[----:B01----:R-:W-:Y:S01]  /*17c00*/  ENDCOLLECTIVE ;  /* 0x000000000000791b */ /* 0x003fe20003800000 */
.L_x_5157:
[----:B------:R-:W-:Y:S01]  /*17c10*/  IMAD.MOV.U32 R12, RZ, RZ, 0x10 ;  /* 0x00000010ff0c7424 */ /* 0x000fe200078e00ff */
[----:B------:R-:W-:-:S05]  /*17c20*/  SEL R14, R14, RZ, P4 ;  /* 0x000000ff0e0e7207 */ /* 0x000fca0002000000 */
[----:B------:R-:W-:-:S04]  /*17c30*/  IMAD.IADD R5, R3, 0x1, R14 ;  /* 0x0000000103057824 */ /* 0x000fc800078e020e */
[----:B------:R-:W-:-:S07]  /*17c40*/  IMAD.MOV.U32 R13, RZ, RZ, R5 ;  /* 0x000000ffff0d7224 */ /* 0x000fce00078e0005 */
[----:B------:R-:W-:Y:S05]  /*17c50*/  WARPSYNC.COLLECTIVE R15, `(.L_x_5158) ;  /* 0x000000000f087348 */ /* 0x000fea0003c00000 */
[----:B------:R0:W1:Y:S02]  /*17c60*/  SHFL.UP P6, R14, R13, R12, R11 ;  /* 0x0400000c0d0e7389 */ /* 0x00006400000c000b */
[----:B01----:R-:W-:Y:S01]  /*17c70*/  ENDCOLLECTIVE ;  /* 0x000000000000791b */ /* 0x003fe20003800000 */
.L_x_5158:
        /* <DEDUP_REMOVED lines=8> */
.L_x_5159:
[----:B------:R-:W-:Y:S05]  /*17d00*/  BRA `(.L_x_5160) ;  /* 0xffffffbc00007947 */ /* 0x000fea000383ffff */
.L_x_5041:
[----:B------:R-:W-:Y:S01]  /*17d10*/  BSSY B0, `(.L_x_5161) ;  /* 0x0000006000007945 */ /* 0x000fe20003800000 */
[----:B------:R-:W-:Y:S01]  /*17d20*/  PLOP3.LUT P6, PT, P6, PT, PT, 0x8, 0x0 ;  /* 0x000000000000781c */ /* 0x000fe200037ce170 */
[----:B------:R-:W-:-:S12]  /*17d30*/  IMAD.MOV.U32 R15, RZ, RZ, -0x1 ;  /* 0xffffffffff0f7424 */ /* 0x000fd800078e00ff */
[----:B012---:R-:W-:Y:S05]  /*17d40*/  WARPSYNC.COLLECTIVE R15, `(.L_x_5162) ;  /* 0x000000000f087348 */ /* 0x007fea0003c00000 */
[----:B------:R-:W-:Y:S01]  /*17d50*/  VOTE.ANY R14, PT, P6 ;  /* 0x00000000000e7806 */ /* 0x000fe200030e0100 */
[----:B012---:R-:W-:Y:S06]  /*17d60*/  ENDCOLLECTIVE ;  /* 0x000000000000791b */ /* 0x007fec0003800000 */
.L_x_5162:
[----:B------:R-:W-:Y:S05]  /*17d70*/  BSYNC B0 ;  /* 0x0000000000007941 */ /* 0x000fea0003800000 */
.L_x_5161:
        /* <DEDUP_REMOVED lines=8> */
.L_x_5163:
[----:B------:R-:W-:Y:S02]  /*17e00*/  IMAD.IADD R19, R12, 0x1, R19 ;  /* 0x000000010c137824 */ /* 0x000fe400078e0213 */
[----:B------:R-:W-:Y:S02]  /*17e10*/  IMAD.MOV.U32 R13, RZ, RZ, R4 ;  /* 0x000000ffff0d7224 */ /* 0x000fe400078e0004 */
[----:B------:R-:W-:-:S07]  /*17e20*/  IMAD.MOV.U32 R17, RZ, RZ, R14 ;  /* 0x000000ffff117224 */ /* 0x000fce00078e000e */
[----:B------:R-:W-:Y:S05]  /*17e30*/  WARPSYNC.COLLECTIVE R15, `(.L_x_5164) ;  /* 0x000000000f087348 */ /* 0x000fea0003c00000 */
[----:B------:R0:W1:Y:S02]  /*17e40*/  SHFL.IDX P6, R14, R13, R12, R11 ;  /* 0x0000000c0d0e7389 */ /* 0x00006400000c000b */
[----:B01----:R-:W-:Y:S01]  /*17e50*/  ENDCOLLECTIVE ;  /* 0x000000000000791b */ /* 0x003fe20003800000 */
.L_x_5164:
[----:B------:R-:W-:Y:S01]  /*17e60*/  IMAD.MOV.U32 R4, RZ, RZ, R14 ;  /* 0x000000ffff047224 */ /* 0x000fe200078e000e */
[----:B------:R-:W-:Y:S06]  /*17e70*/  BRA `(.L_x_5165) ;  /* 0xffffffb800e47947 */ /* 0x000fec000383ffff */
.L_x_5043:
[----:B------:R-:W-:Y:S01]  /*17e80*/  BSSY B0, `(.L_x_5166) ;  /* 0x0000007000007945 */ /* 0x000fe20003800000 */
[----:B------:R-:W-:Y:S02]  /*17e90*/  IMAD.MOV.U32 R13, RZ, RZ, R2 ;  /* 0x000000ffff0d7224 */ /* 0x000fe400078e0002 */
[----:B------:R-:W-:Y:S02]  /*17ea0*/  IMAD.MOV.U32 R11, RZ, RZ, 0x1f ;  /* 0x0000001fff0b7424 */ /* 0x000fe400078e00ff */
[----:B------:R-:W-:-:S07]  /*17eb0*/  IMAD.MOV.U32 R15, RZ, RZ, -0x1 ;  /* 0xffffffffff0f7424 */ /* 0x000fce00078e00ff */
[----:B012-4-:R-:W-:Y:S05]  /*17ec0*/  WARPSYNC.COLLECTIVE R15, `(.L_x_5167) ;  /* 0x000000000f087348 */ /* 0x017fea0003c00000 */
[----:B------:R3:W0:Y:S02]  /*17ed0*/  SHFL.IDX P6, R14, R13, R12, R11 ;  /* 0x0000000c0d0e7389 */ /* 0x00062400000c000b */
[----:B01234-:R-:W-:Y:S01]  /*17ee0*/  ENDCOLLECTIVE ;  /* 0x000000000000791b */ /* 0x01ffe20003800000 */
.L_x_5167:
[----:B------:R-:W-:Y:S05]  /*17ef0*/  BSYNC B0 ;  /* 0x0000000000007941 */ /* 0x000fea0003800000 */
.L_x_5166:
[----:B------:R-:W-:Y:S01]  /*17f00*/  IMAD.MOV.U32 R6, RZ, RZ, R14 ;  /* 0x000000ffff067224 */ /* 0x000fe200078e000e */
[----:B------:R-:W-:Y:S06]  /*17f10*/  BRA `(.L_x_5042) ;  /* 0xffffffb800d47947 */ /* 0x000fec000383ffff */
.L_x_5049:
[----:B-1----:R1:W4:Y:S02]  /*17f20*/  SYNCS.PHASECHK.TRANS64.TRYWAIT P0, [R7+URZ+0x22820], R0 ;  /* 0x02282000070075a7 */ /* 0x002324000800017f */
[----:B----4-:R-:W-:Y:S05]  /*17f30*/  @!P0 NANOSLEEP.SYNCS 0x989680 ;  /* 0x009896800000895d */ /* 0x010fea0003900000 */
[----:B------:R-:W4:Y:S02]  /*17f40*/  @!P0 SYNCS.PHASECHK.TRANS64 P0, [R7+URZ+0x22820], R0 ;  /* 0x02282000070085a7 */ /* 0x000f24000800007f */
[----:B----4-:R-:W-:Y:S05]  /*17f50*/  @!P0 BRA `(.L_x_5049) ;  /* 0xfffffffc00f08947 */ /* 0x010fea000383ffff */
[----:B------:R-:W-:Y:S05]  /*17f60*/  BRA `(.L_x_5168) ;  /* 0xffffffc4002c7947 */ /* 0x000fea000383ffff */
.L_x_5050:
        /* <DEDUP_REMOVED lines=11> */
.L_x_5170:
[----:B------:R-:W-:Y:S05]  /*18020*/  BSYNC B0 ;  /* 0x0000000000007941 */ /* 0x000fea0003800000 */
.L_x_5169:
[----:B------:R-:W-:Y:S05]  /*18030*/  BRA `(.L_x_5171) ;  /* 0xffffffc400147947 */ /* 0x000fea000383ffff */
.L_x_5053:
[----:B------:R-:W-:Y:S01]  /*18040*/  BSSY B1, `(.L_x_5172) ;  /* 0x0000006000017945 */ /* 0x000fe20003800000 */
[----:B------:R-:W-:-:S07]  /*18050*/  IMAD.MOV.U32 R15, RZ, RZ, -0x1 ;  /* 0xffffffffff0f7424 */ /* 0x000fce00078e00ff */
[----:B0123--:R-:W-:Y:S05]  /*18060*/  WARPSYNC.COLLECTIVE R15, `(.L_x_5173) ;  /* 0x000000000f0c7348 */ /* 0x00ffea0003c00000 */
[----:B------:R-:W-:Y:S02]  /*18070*/  ELECT P6, UR62, PT ;  /* 0x00000000003e782f */ /* 0x000fe400038c0000 */
[----:B------:R-:W-:Y:S01]  /*18080*/  MOV R14, UR62 ;  /* 0x0000003e000e7c02 */ /* 0x000fe20008000f00 */
[----:B0123--:R-:W-:Y:S10]  /*18090*/  ENDCOLLECTIVE ;  /* 0x000000000000791b */ /* 0x00fff40003800000 */
.L_x_5173:
[----:B------:R-:W-:Y:S05]  /*180a0*/  BSYNC B1 ;  /* 0x0000000000017941 */ /* 0x000fea0003800000 */
.L_x_5172:
[----:B------:R-:W-:Y:S05]  /*180b0*/  BRA `(.L_x_5174) ;  /* 0xffffffc4000c7947 */ /* 0x000fea000383ffff */
.L_x_5055:
[----:B-1----:R1:W4:Y:S02]  /*180c0*/  SYNCS.PHASECHK.TRANS64.TRYWAIT P1, [R5+URZ+0x22840], R0 ;  /* 0x02284000050075a7 */ /* 0x002324000802017f */
[----:B----4-:R-:W-:Y:S05]  /*180d0*/  @!P1 NANOSLEEP.SYNCS 0x989680 ;  /* 0x009896800000995d */ /* 0x010fea0003900000 */
[----:B------:R-:W4:Y:S02]  /*180e0*/  @!P1 SYNCS.PHASECHK.TRANS64 P1, [R5+URZ+0x22840], R0 ;  /* 0x02284000050095a7 */ /* 0x000f24000802007f */
[----:B----4-:R-:W-:Y:S05]  /*180f0*/  @!P1 BRA `(.L_x_5055) ;  /* 0xfffffffc00f09947 */ /* 0x010fea000383ffff */
[----:B------:R-:W-:Y:S05]  /*18100*/  BRA `(.L_x_5175) ;  /* 0xffffffc4002c7947 */ /* 0x000fea000383ffff */
.L_x_5057:
[----:B----4-:R4:W0:Y:S02]  /*18110*/  SYNCS.PHASECHK.TRANS64.TRYWAIT P1, [R3+URZ+0x22840], R2 ;  /* 0x02284002030075a7 */ /* 0x010824000802017f */
[----:B0-----:R-:W-:Y:S05]  /*18120*/  @!P1 NANOSLEEP.SYNCS 0x989680 ;  /* 0x009896800000995d */ /* 0x001fea0003900000 */
[----:B------:R-:W0:Y:S02]  /*18130*/  @!P1 SYNCS.PHASECHK.TRANS64 P1, [R3+URZ+0x22840], R2 ;  /* 0x02284002030095a7 */ /* 0x000e24000802007f */
[----:B0-----:R-:W-:Y:S05]  /*18140*/  @!P1 BRA `(.L_x_5057) ;  /* 0xfffffffc00f09947 */ /* 0x001fea000383ffff */
[----:B------:R-:W-:Y:S05]  /*18150*/  BRA `(.L_x_5176) ;  /* 0xffffffc400387947 */ /* 0x000fea000383ffff */
.L_x_5059:
[----:B------:R0:W0:Y:S02]  /*18160*/  SYNCS.PHASECHK.TRANS64.TRYWAIT P1, [R5+URZ+0x22860], R0 ;  /* 0x02286000050075a7 */ /* 0x000024000802017f */
[----:B0-----:R-:W-:Y:S05]  /*18170*/  @!P1 NANOSLEEP.SYNCS 0x989680 ;  /* 0x009896800000995d */ /* 0x001fea0003900000 */
[----:B------:R-:W0:Y:S02]  /*18180*/  @!P1 SYNCS.PHASECHK.TRANS64 P1, [R5+URZ+0x22860], R0 ;  /* 0x02286000050095a7 */ /* 0x000e24000802007f */
[----:B0-----:R-:W-:Y:S05]  /*18190*/  @!P1 BRA `(.L_x_5059) ;  /* 0xfffffffc00f09947 */ /* 0x001fea000383ffff */
[----:B------:R-:W-:Y:S05]  /*181a0*/  BRA `(.L_x_5177) ;  /* 0xffffffc400347947 */ /* 0x000fea000383ffff */
.L_x_5178:
        /* <DEDUP_REMOVED lines=13> */
.L_x_6573:


//--------------------- .text._ZN7cutlass13device_kernelIN5flash11enable_sm90INS1_16FlashAttnFwdSm90INS1_25CollectiveMainloopFwdSm90ILi2EN4cute5tupleIJNS5_1CILi1EEES8_S8_EEENS6_IJNS7_ILi128EEENS7_ILi96EEENS7_ILi64EEEEEELi256ENS_10bfloat16_tEfNS_4arch4Sm90ELb1ELb0ELb1ELb1ELb1ELb1ELb0ELb1ELb0ELb1ELb1ELb0EEENS1_21CollectiveEpilogueFwdINS6_IJSA_NS7_ILi256EEESB_EEES9_SE_SG_Li256ELb1ELb1ELb1ELb0EEENS1_36VarlenDynamicPersistentTileSchedulerILi128ELi96ELi256ELi128ELb1ELb1ELb1ELb1ELb1ELb1EEEEEEEEEvNT_6ParamsE --------------------------
	.section	.text._ZN7cutlass13device_kernelIN5flash11enable_sm90INS1_16FlashAttnFwdSm90INS1_25CollectiveMainloopFwdSm90ILi2EN4cute5tupleIJNS5_1CILi1EEES8_S8_EEENS6_IJNS7_ILi128EEENS7_ILi96EEENS7_ILi64EEEEEELi256ENS_10bfloat16_tEfNS_4arch4Sm90ELb1ELb0ELb1ELb1ELb1ELb1ELb0ELb1ELb0ELb1ELb1ELb0EEENS1_21CollectiveEpilogueFwdINS6_IJSA_NS7_ILi256EEESB_EEES9_SE_SG_Li256ELb1ELb1ELb1ELb0EEENS1_36VarlenDynamicPersistentTileSchedulerILi128ELi96ELi256ELi128ELb1ELb1ELb1ELb1ELb1ELb1EEEEEEEEEvNT_6ParamsE,"ax",@progbits
	.align	128
.text._ZN7cutlass13device_kernelIN5flash11enable_sm90INS1_16FlashAttnFwdSm90INS1_25CollectiveMainloopFwdSm90ILi2EN4cute5tupleIJNS5_1CILi1EEES8_S8_EEENS6_IJNS7_ILi128EEENS7_ILi96EEENS7_ILi64EEEEEELi256ENS_10bfloat16_tEfNS_4arch4Sm90ELb1ELb0ELb1ELb1ELb1ELb1ELb0ELb1ELb0ELb1ELb1ELb0EEENS1_21CollectiveEpilogueFwdINS6_IJSA_NS7_ILi256EEESB_EEES9_SE_SG_Li256ELb1ELb1ELb1ELb0EEENS1_36VarlenDynamicPersistentTileSchedulerILi128ELi96ELi256ELi128ELb1ELb1ELb1ELb1ELb1ELb1EEEEEEEEEvNT_6ParamsE:
        .type           _ZN7cutlass13device_kernelIN5flash11enable_sm90INS1_16FlashAttnFwdSm90INS1_25CollectiveMainloopFwdSm90ILi2EN4cute5tupleIJNS5_1CILi1EEES8_S8_EEENS6_IJNS7_ILi128EEENS7_ILi96EEENS7_ILi64EEEEEELi256ENS_10bfloat16_tEfNS_4arch4Sm90ELb1ELb0ELb1ELb1ELb1ELb1ELb0ELb1ELb0ELb1ELb1ELb0EEENS1_21CollectiveEpilogueFwdINS6_IJSA_NS7_ILi256EEESB_EEES9_SE_SG_Li256ELb1ELb1ELb1ELb0EEENS1_36VarlenDynamicPersistentTileSchedulerILi128ELi96ELi256ELi128ELb1ELb1ELb1ELb1ELb1ELb1EEEEEEEEEvNT_6ParamsE,@function
        .size           _ZN7cutlass13device_kernelIN5flash11enable_sm90INS1_16FlashAttnFwdSm90INS1_25CollectiveMainloopFwdSm90ILi2EN4cute5tupleIJNS5_1CILi1EEES8_S8_EEENS6_IJNS7_ILi128EEENS7_ILi96EEENS7_ILi64EEEEEELi256ENS_10bfloat16_tEfNS_4arch4Sm90ELb1ELb0ELb1ELb1ELb1ELb1ELb0ELb1ELb0ELb1ELb1ELb0EEENS1_21CollectiveEpilogueFwdINS6_IJSA_NS7_ILi256EEESB_EEES9_SE_SG_Li256ELb1ELb1ELb1ELb0EEENS1_36VarlenDynamicPersistentTileSchedulerILi128ELi96ELi256ELi128ELb1ELb1ELb1ELb1ELb1ELb1EEEEEEEEEvNT_6ParamsE,(.L_x_6574 - _ZN7cutlass13device_kernelIN5flash11enable_sm90INS1_16FlashAttnFwdSm90INS1_25CollectiveMainloopFwdSm90ILi2EN4cute5tupleIJNS5_1CILi1EEES8_S8_EEENS6_IJNS7_ILi128EEENS7_ILi96EEENS7_ILi64EEEEEELi256ENS_10bfloat16_tEfNS_4arch4Sm90ELb1ELb0ELb1ELb1ELb1ELb1ELb0ELb1ELb0ELb1ELb1ELb0EEENS1_21CollectiveEpilogueFwdINS6_IJSA_NS7_ILi256EEESB_EEES9_SE_SG_Li256ELb1ELb1ELb1ELb0EEENS1_36VarlenDynamicPersistentTileSchedulerILi128ELi96ELi256ELi128ELb1ELb1ELb1ELb1ELb1ELb1EEEEEEEEEvNT_6ParamsE)
        .other          _ZN7cutlass13device_kernelIN5flash11enable_sm90INS1_16FlashAttnFwdSm90INS1_25CollectiveMainloopFwdSm90ILi2EN4cute5tupleIJNS5_1CILi1EEES8_S8_EEENS6_IJNS7_ILi128EEENS7_ILi96EEENS7_ILi64EEEEEELi256ENS_10bfloat16_tEfNS_4arch4Sm90ELb1ELb0ELb1ELb1ELb1ELb1ELb0ELb1ELb0ELb1ELb1ELb0EEENS1_21CollectiveEpilogueFwdINS6_IJSA_NS7_ILi256EEESB_EEES9_SE_SG_Li256ELb1ELb1ELb1ELb0EEENS1_36VarlenDynamicPersistentTileSchedulerILi128ELi96ELi256ELi128ELb1ELb1ELb1ELb1ELb1ELb1EEEEEEEEEvNT_6ParamsE,@"STO_CUDA_ENTRY STV_DEFAULT"
_ZN7cutlass13device_kernelIN5flash11enable_sm90INS1_16FlashAttnFwdSm90INS1_25CollectiveMainloopFwdSm90ILi2EN4cute5tupleIJNS5_1CILi1EEES8_S8_EEENS6_IJNS7_ILi128EEENS7_ILi96EEENS7_ILi64EEEEEELi256ENS_10bfloat16_tEfNS_4arch4Sm90ELb1ELb0ELb1ELb1ELb1ELb1ELb0ELb1ELb0ELb1ELb1ELb0EEENS1_21CollectiveEpilogueFwdINS6_IJSA_NS7_ILi256EEESB_EEES9_SE_SG_Li256ELb1ELb1ELb1ELb0EEENS1_36VarlenDynamicPersistentTileSchedulerILi128ELi96ELi256ELi128ELb1ELb1ELb1ELb1ELb1ELb1EEEEEEEEEvNT_6ParamsE:
        /* <DEDUP_REMOVED lines=18> */
.L_x_5180:
[----:B------:R-:W-:Y:S05]  /*0120*/  BSYNC B0 ;  /* 0x0000000000007941 */ /* 0x000fea0003800000 */
.L_x_5179:
        /* <DEDUP_REMOVED lines=41> */
.L_x_5181:
        /* <DEDUP_REMOVED lines=22> */
.L_x_5182:
        /* <DEDUP_REMOVED lines=18> */
.L_x_5183:
        /* <DEDUP_REMOVED lines=22> */
.L_x_5184:
        /* <DEDUP_REMOVED lines=22> */
.L_x_5185:
        /* <DEDUP_REMOVED lines=8> */
.L_x_5188:
        /* <DEDUP_REMOVED lines=48> */
[CC--:B------:R-:W-:Y:S02]  /*0c80*/  LEA.HI R2, R3.reuse, R0.reuse, RZ, 0x5 ;  /* 0x0000000003027211 */ /* 0x0c0fe400078f28ff */
[----:B------:R-:W-:Y:S01]  /*0c90*/  LEA.HI R3, R3, R0, RZ, 0x3 ;  /* 0x0000000003037211 */ /* 0x000fe200078f18ff */
[----:B------:R-:W-:Y:S01]  /*0ca0*/  IMAD.IADD R12, R11, 0x1, -R12 ;  /* 0x000000010b0c7824 */ /* 0x000fe200078e0a0c */
[----:B------:R-:W-:Y:S02]  /*0cb0*/  SHF.R.S32.HI R9, RZ, 0x5, R9 ;  /* 0x00000005ff097819 */ /* 0x000fe40000011409 */
[----:B------:R-:W-:-:S02]  /*0cc0*/  LOP3.LUT R5, R4, 0x3fffff0, RZ, 0xc0, !PT ;  /* 0x03fffff004057812 */ /* 0x000fc400078ec0ff */
[----:B------:R-:W-:Y:S01]  /*0cd0*/  LOP3.LUT R7, R3, 0xfffffff8, RZ, 0xc0, !PT ;  /* 0xfffffff803077812 */ /* 0x000fe200078ec0ff */
[----:B------:R-:W-:Y:S01]  /*0ce0*/  IMAD R9, R9, 0x10, R12 ;  /* 0x0000001009097824 */ /* 0x000fe200078e020c */
[----:B------:R-:W-:Y:S01]  /*0cf0*/  LOP3.LUT R3, R202, 0xfffffffc, RZ, 0xc0, !PT ;  /* 0xfffffffcca037812 */ /* 0x000fe200078ec0ff */
[----:B------:R-:W-:Y:S01]  /*0d00*/  IMAD.IADD R5, R0, 0x1, -R5 ;  /* 0x0000000100057824 */ /* 0x000fe200078e0a05 */
[----:B------:R-:W-:Y:S01]  /*0d10*/  SHF.R.S32.HI R16, RZ, 0x5, R2 ;  /* 0x00000005ff107819 */ /* 0x000fe20000011402 */
[----:B------:R-:W-:Y:S01]  /*0d20*/  IMAD R8, R8, 0x40, R9 ;  /* 0x0000004008087824 */ /* 0x000fe200078e0209 */
[----:B------:R-:W-:Y:S01]  /*0d30*/  SHF.R.S32.HI R202, RZ, 0x2, R202 ;  /* 0x00000002ffca7819 */ /* 0x000fe200000114ca */
[----:B------:R-:W-:Y:S01]  /*0d40*/  IMAD.IADD R3, R0, 0x1, -R3 ;  /* 0x0000000100037824 */ /* 0x000fe200078e0a03 */
[----:B------:R-:W-:Y:S01]  /*0d50*/  LOP3.LUT R10, R10, 0x7ffffffc, RZ, 0xc0, !PT ;  /* 0x7ffffffc0a0a7812 */ /* 0x000fe200078ec0ff */
[----:B------:R0:W-:Y:S01]  /*0d60*/  STL [R1+0x38], R16 ;  /* 0x0000381001007387 */ /* 0x0001e20000100800 */
[----:B------:R-:W-:-:S02]  /*0d70*/  IMAD R5, R16, 0x10, R5 ;  /* 0x0000001010057824 */ /* 0x000fc400078e0205 */
[----:B------:R-:W-:Y:S01]  /*0d80*/  VIADD R9, R202, 0x40 ;  /* 0x00000040ca097836 */ /* 0x000fe20000000000 */
[----:B------:R-:W-:Y:S01]  /*0d90*/  STL [R1+0x160], R8 ;  /* 0x0001600801007387 */ /* 0x000fe20000100800 */
[----:B------:R-:W-:Y:S01]  /*0da0*/  IMAD.IADD R208, R0, 0x1, -R7 ;  /* 0x0000000100d07824 */ /* 0x000fe200078e0a07 */
[----:B------:R-:W-:Y:S01]  /*0db0*/  LEA.HI R0, R3, R3, RZ, 0x1 ;  /* 0x0000000303007211 */ /* 0x000fe200078f08ff */
[----:B------:R-:W-:Y:S01]  /*0dc0*/  IMAD.MOV.U32 R7, RZ, RZ, R15 ;  /* 0x000000ffff077224 */ /* 0x000fe200078e000f */
[----:B------:R-:W-:Y:S01]  /*0dd0*/  SHF.R.S32.HI R4, RZ, 0x1f, R9 ;  /* 0x0000001fff047819 */ /* 0x000fe20000011409 */
[----:B------:R-:W-:Y:S01]  /*0de0*/  IMAD.SHL.U32 R2, R9, 0x40, RZ ;  /* 0x0000004009027824 */ /* 0x000fe200078e00ff */
[----:B------:R-:W-:Y:S01]  /*0df0*/  LOP3.LUT R0, R0, 0x1ffffffe, RZ, 0xc0, !PT ;  /* 0x1ffffffe00007812 */ /* 0x000fe200078ec0ff */
[C---:B0-----:R-:W-:Y:S01]  /*0e00*/  IMAD.SHL.U32 R16, R3.reuse, 0x8, RZ ;  /* 0x0000000803107824 */ /* 0x041fe200078e00ff */
[----:B------:R-:W-:Y:S01]  /*0e10*/  LEA.HI R4, R4, R9, RZ, 0x3 ;  /* 0x0000000904047211 */ /* 0x000fe200078f18ff */
[----:B------:R-:W-:Y:S01]  /*0e20*/  STL [R1+0x54], RZ ;  /* 0x000054ff01007387 */ /* 0x000fe20000100800 */
[----:B------:R-:W-:-:S02]  /*0e30*/  IMAD.SHL.U32 R200, R3, 0x4, RZ ;  /* 0x0000000403c87824 */ /* 0x000fc400078e00ff */
[C---:B------:R-:W-:Y:S01]  /*0e40*/  VIADD R212, R16.reuse, 0x40 ;  /* 0x0000004010d47836 */ /* 0x040fe20000000000 */
[C---:B------:R-:W-:Y:S01]  /*0e50*/  IADD3 R211, R16.reuse, 0x60, RZ ;  /* 0x0000006010d37810 */ /* 0x040fe20007ffe0ff */
        /* <DEDUP_REMOVED lines=8> */
[----:B------:R-:W-:Y:S01]  /*0ee0*/  IMAD.SHL.U32 R4, R4, 0x40, RZ ;  /* 0x0000004004047824 */ /* 0x000fe200078e00ff */
[----:B------:R0:W-:Y:S01]  /*0ef0*/  STL [R1+0x24], R24 ;  /* 0x0000241801007387 */ /* 0x0001e20000100800 */
[----:B------:R-:W-:Y:S01]  /*0f00*/  IMAD.IADD R0, R3, 0x1, -R0 ;  /* 0x0000000103007824 */ /* 0x000fe200078e0a00 */
[----:B------:R-:W-:Y:S01]  /*0f10*/  LOP3.LUT R3, R2, 0x1c0, RZ, 0xc0, !PT ;  /* 0x000001c002037812 */ /* 0x000fe200078ec0ff */
[----:B------:R-:W-:Y:S01]  /*0f20*/  IMAD.SHL.U32 R208, R208, 0x8, RZ ;  /* 0x00000008d0d07824 */ /* 0x000fe200078e00ff */
[----:B------:R1:W-:Y:S01]  /*0f30*/  STL [R1+0x20], R21 ;  /* 0x0000201501007387 */ /* 0x0003e20000100800 */
[----:B------:R-:W-:Y:S01]  /*0f40*/  LOP3.LUT R4, R4, 0xfffffe00, RZ, 0xc0, !PT ;  /* 0xfffffe0004047812 */ /* 0x000fe200078ec0ff */
[----:B------:R-:W-:Y:S01]  /*0f50*/  IMAD.IADD R10, R20, 0x1, -R10 ;  /* 0x00000001140a7824 */ /* 0x000fe200078e0a0a */
[----:B------:R-:W-:Y:S01]  /*0f60*/  SHF.R.U32.HI R12, RZ, 0x3, R3 ;  /* 0x00000003ff0c7819 */ /* 0x000fe20000011603 */
[----:B------:R2:W-:Y:S01]  /*0f70*/  STL [R1+0x1c], R15 ;  /* 0x00001c0f01007387 */ /* 0x0005e20000100800 */
[----:B------:R-:W-:Y:S01]  /*0f80*/  LOP3.LUT R3, R3, 0x38, R16, 0xf8, !PT ;  /* 0x0000003803037812 */ /* 0x000fe200078ef810 */
[----:B------:R-:W-:Y:S01]  /*0f90*/  IMAD R11, R5, 0x8, R6 ;  /* 0x00000008050b7824 */ /* 0x000fe200078e0206 */
[----:B0-----:R-:W-:Y:S01]  /*0fa0*/  SHF.R.S32.HI R24, RZ, 0x1f, R209 ;  /* 0x0000001fff187819 */ /* 0x001fe200000114d1 */
[----:B------:R-:W-:Y:S01]  /*0fb0*/  IMAD.SHL.U32 R45, R10, 0x2, RZ ;  /* 0x000000020a2d7824 */ /* 0x000fe200078e00ff */
[----:B------:R-:W-:Y:S01]  /*0fc0*/  SHF.R.S32.HI R9, RZ, 0x1f, R208 ;  /* 0x0000001fff097819 */ /* 0x000fe200000114d0 */
[----:B------:R-:W-:Y:S01]  /*0fd0*/  VIADD R9, R208, 0xc0 ;  /* 0x000000c0d0097836 */ /* 0x000fe20000000000 */
[----:B-1----:R-:W-:Y:S01]  /*0fe0*/  SHF.R.S32.HI R21, RZ, 0x1f, R214 ;  /* 0x0000001fff157819 */ /* 0x002fe200000114d6 */
[----:B------:R-:W-:Y:S01]  /*0ff0*/  STL [R1+0x18], R24 ;  /* 0x0000181801007387 */ /* 0x000fe20000100800 */
[C---:B------:R-:W-:Y:S01]  /*1000*/  VIADD R44, R45.reuse, 0x8 ;  /* 0x000000082d2c7836 */ /* 0x040fe20000000000 */
[----:B--2---:R-:W-:Y:S01]  /*1010*/  SHF.R.S32.HI R15, RZ, 0x1f, R213 ;  /* 0x0000001fff0f7819 */ /* 0x004fe200000114d5 */
[----:B------:R-:W-:Y:S01]  /*1020*/  VIADD R43, R45, 0x10 ;  /* 0x000000102d2b7836 */ /* 0x000fe20000000000 */
[----:B------:R-:W-:Y:S01]  /*1030*/  STL [R1+0x10], R21 ;  /* 0x0000101501007387 */ /* 0x000fe20000100800 */
[----:B------:R-:W-:Y:S01]  /*1040*/  SHF.R.S32.HI R10, RZ, 0x1f, R9 ;  /* 0x0000001fff0a7819 */ /* 0x000fe20000011409 */
[----:B------:R-:W-:Y:S01]  /*1050*/  IMAD.SHL.U32 R9, R11, 0x8, RZ ;  /* 0x000000080b097824 */ /* 0x000fe200078e00ff */
[C---:B------:R-:W-:Y:S01]  /*1060*/  IADD3 R28, R45.reuse, 0x88, RZ ;  /* 0x000000882d1c7810 */ /* 0x040fe20007ffe0ff */
        /* <DEDUP_REMOVED lines=9> */
[----:B------:R-:W-:Y:S01]  /*1100*/  STL [R1+0x164], R9 ;  /* 0x0001640901007387 */ /* 0x000fe20000100800 */
[C---:B------:R-:W-:Y:S01]  /*1110*/  VIADD R36, R45.reuse, 0x48 ;  /* 0x000000482d247836 */ /* 0x040fe20000000000 */
[----:B0-----:R-:W-:Y:S01]  /*1120*/  LOP3.LUT R4, R4, R3, R12, 0xf6, !PT ;  /* 0x0000000304047212 */ /* 0x001fe200078ef60c */
[----:B------:R-:W-:-:S02]  /*1130*/  VIADD R35, R45, 0x50 ;  /* 0x000000502d237836 */ /* 0x000fc40000000000 */
[C---:B------:R-:W-:Y:S02]  /*1140*/  VIADD R34, R45.reuse, 0x58 ;  /* 0x000000582d227836 */ /* 0x040fe40000000000 */
        /* <DEDUP_REMOVED lines=9> */
[----:B------:R-:W-:Y:S01]  /*11e0*/  IMAD.MOV.U32 R6, RZ, RZ, R14 ;  /* 0x000000ffff067224 */ /* 0x000fe200078e000e */
[----:B------:R0:W-:Y:S01]  /*11f0*/  STL [R1+0xd0], R43 ;  /* 0x0000d02b01007387 */ /* 0x0001e20000100800 */
[C---:B------:R-:W-:Y:S02]  /*1200*/  VIADD R27, R45.reuse, 0x90 ;  /* 0x000000902d1b7836 */ /* 0x040fe40000000000 */
[----:B------:R-:W-:Y:S01]  /*1210*/  IMAD.MOV.U32 R5, RZ, RZ, R13 ;  /* 0x000000ffff057224 */ /* 0x000fe200078e000d */
[----:B------:R-:W-:Y:S01]  /*1220*/  STL [R1+0xcc], R42 ;  /* 0x0000cc2a01007387 */ /* 0x000fe20000100800 */
[C---:B------:R-:W-:Y:S02]  /*1230*/  VIADD R14, R208.reuse, 0x40 ;  /* 0x00000040d00e7836 */ /* 0x040fe40000000000 */
        /* <DEDUP_REMOVED lines=28> */
[----:B------:R-:W-:Y:S01]  /*1400*/  IMAD R0, R0, 0x8, R8 ;  /* 0x0000000800007824 */ /* 0x000fe200078e0208 */
[----:B------:R1:W-:Y:S01]  /*1410*/  STL [R1+0xac], R34 ;  /* 0x0000ac2201007387 */ /* 0x0003e20000100800 */
[----:B------:R-:W-:-:S02]  /*1420*/  VIADD R2, R16, 0x20 ;  /* 0x0000002010027836 */ /* 0x000fc40000000000 */
[----:B------:R-:W-:Y:S01]  /*1430*/  VIADD R207, R200, 0x10 ;  /* 0x00000010c8cf7836 */ /* 0x000fe20000000000 */
[----:B------:R-:W-:Y:S01]  /*1440*/  STL [R1+0xa8], R33 ;  /* 0x0000a82101007387 */ /* 0x000fe20000100800 */
[----:B0-----:R-:W-:-:S03]  /*1450*/  SHF.R.S32.HI R35, RZ, 0x1f, R35 ;  /* 0x0000001fff237819 */ /* 0x001fc60000011423 */
[----:B------:R0:W-:Y:S01]  /*1460*/  STL [R1+0xa4], R32 ;  /* 0x0000a42001007387 */ /* 0x0001e20000100800 */
[----:B------:R-:W-:Y:S02]  /*1470*/  SHF.R.S32.HI R205, RZ, 0x1f, R2 ;  /* 0x0000001fffcd7819 */ /* 0x000fe40000011402 */
[----:B-1----:R-:W-:Y:S01]  /*1480*/  SHF.R.S32.HI R34, RZ, 0x1f, R34 ;  /* 0x0000001fff227819 */ /* 0x002fe20000011422 */
        /* <DEDUP_REMOVED lines=73> */
.L_x_5361:
[----:B01-3--:R-:W0:Y:S02]  /*1920*/  LDC.64 R8, c[0x0][0xc88] ;  /* 0x00032200ff087b82 */ /* 0x00be240000000a00 */
[----:B0-----:R-:W-:-:S05]  /*1930*/  IMAD.WIDE R8, R7, 0x4, R8 ;  /* 0x0000000407087825 */ /* 0x001fca00078e0208 */
[----:B--2--5:R-:W2:Y:S01]  /*1940*/  LDG.E R34, desc[UR42][R8.64] ;  /* 0x0000002a08227981 */ /* 0x024ea2000c1e1900 */
[----:B------:R-:W-:Y:S05]  /*1950*/  YIELD ;  /* 0x0000000000007946 */ /* 0x000fea0003800000 */
[----:B------:R-:W-:Y:S01]  /*1960*/  ULDC.64 UR4, c[0x0][0xa28] ;  /* 0x00028a0000047ab9 */ /* 0x000fe20000000a00 */
[----:B------:R-:W-:Y:S01]  /*1970*/  ULDC.64 UR8, c[0x0][0xa18] ;  /* 0x0002860000087ab9 */ /* 0x000fe20000000a00 */
[----:B------:R-:W-:Y:S01]  /*1980*/  ISETP.NE.U32.AND P1, PT, RZ, UR4, PT ;  /* 0x00000004ff007c0c */ /* 0x000fe2000bf25070 */
[----:B-1--4-:R-:W-:Y:S01]  /*1990*/  IMAD.MOV.U32 R4, RZ, RZ, RZ ;  /* 0x000000ffff047224 */ /* 0x012fe200078e00ff */
[----:B------:R-:W-:Y:S01]  /*19a0*/  ULDC.64 UR6, c[0x0][0xa08] ;  /* 0x0002820000067ab9 */ /* 0x000fe20000000a00 */
[----:B------:R-:W-:Y:S01]  /*19b0*/  IMAD.MOV.U32 R32, RZ, RZ, RZ ;  /* 0x000000ffff207224 */ /* 0x000fe200078e00ff */
[----:B------:R-:W-:-:S02]  /*19c0*/  ISETP.NE.AND.EX P1, PT, RZ, UR5, PT, P1 ;  /* 0x00000005ff007c0c */ /* 0x000fc4000bf25310 */
[----:B------:R-:W-:-:S04]  /*19d0*/  ISETP.NE.U32.AND P0, PT, RZ, UR6, PT ;  /* 0x00000006ff007c0c */ /* 0x000fc8000bf05070 */
[----:B------:R-:W-:Y:S02]  /*19e0*/  ISETP.NE.AND.EX P0, PT, RZ, UR7, PT, P0 ;  /* 0x00000007ff007c0c */ /* 0x000fe4000bf05300 */
[----:B--2---:R-:W-:Y:S01]  /*19f0*/  SHF.R.S32.HI R0, RZ, 0x1f, R34 ;  /* 0x0000001fff007819 */ /* 0x004fe20000011422 */
[----:B------:R-:W-:-:S04]  /*1a00*/  IMAD.SHL.U32 R36, R34, 0x4, RZ ;  /* 0x0000000422247824 */ /* 0x000fc800078e00ff */
[C---:B------:R-:W-:Y:S01]  /*1a10*/  @P1 LEA R10, P2, R34.reuse, UR4, 0x2 ;  /* 0x00000004220a1c11 */ /* 0x040fe2000f8410ff */
[----:B------:R-:W-:Y:S01]  /*1a20*/  STL [R1+0x48], R34 ;  /* 0x0000482201007387 */ /* 0x000fe20000100800 */
[C-C-:B------:R-:W-:Y:S02]  /*1a30*/  SHF.L.U64.HI R35, R34.reuse, 0x2, R0.reuse ;  /* 0x0000000222237819 */ /* 0x140fe40000010200 */
[----:B------:R-:W-:Y:S01]  /*1a40*/  @P1 LEA.HI.X R11, R34, UR5, R0, 0x2, P2 ;  /* 0x00000005220b1c11 */ /* 0x000fe200090f1400 */
[----:B------:R-:W-:Y:S01]  /*1a50*/  ULDC UR4, c[0x0][0x288] ;  /* 0x0000a20000047ab9 */ /* 0x000fe20000000800 */
[----:B------:R-:W-:Y:S01]  /*1a60*/  ISETP.NE.U32.AND P2, PT, RZ, UR8, PT ;  /* 0x00000008ff007c0c */ /* 0x000fe2000bf45070 */
[----:B------:R0:W-:Y:S01]  /*1a70*/  STL [R1+0xd8], R0 ;  /* 0x0000d80001007387 */ /* 0x0001e20000100800 */
[----:B------:R-:W-:Y:S02]  /*1a80*/  IADD3 R8, P3, R36, UR6, RZ ;  /* 0x0000000624087c10 */ /* 0x000fe4000ff7e0ff */
[----:B------:R-:W-:Y:S01]  /*1a90*/  ISETP.NE.AND.EX P2, PT, RZ, UR9, PT, P2 ;  /* 0x00000009ff007c0c */ /* 0x000fe2000bf45320 */
[----:B------:R1:W5:Y:S01]  /*1aa0*/  @P1 LDG.E R4, desc[UR42][R10.64] ;  /* 0x0000002a0a041981 */ /* 0x000362000c1e1900 */
[----:B------:R-:W-:-:S03]  /*1ab0*/  IADD3.X R9, R35, UR7, RZ, P3, !PT ;  /* 0x0000000723097c10 */ /* 0x000fc60009ffe4ff */
[----:B------:R2:W-:Y:S01]  /*1ac0*/  STL [R1+0x4c], R36 ;  /* 0x00004c2401007387 */ /* 0x0005e20000100800 */
[----:B0-----:R-:W-:Y:S01]  /*1ad0*/  IMAD.U32 R0, RZ, RZ, UR4 ;  /* 0x00000004ff007e24 */ /* 0x001fe2000f8e00ff */
[----:B------:R-:W-:Y:S02]  /*1ae0*/  ULDC.64 UR4, c[0x0][0x418] ;  /* 0x0001060000047ab9 */ /* 0x000fe40000000a00 */
[----:B------:R2:W5:Y:S04]  /*1af0*/  @P0 LDG.E R32, desc[UR42][R8.64] ;  /* 0x0000002a08200981 */ /* 0x000568000c1e1900 */
[----:B-1----:R-:W-:Y:S01]  /*1b00*/  @P2 IADD3 R10, P1, R36, UR8, RZ ;  /* 0x00000008240a2c10 */ /* 0x002fe2000ff3e0ff */
[----:B------:R2:W-:Y:S03]  /*1b10*/  STL [R1+0x50], R35 ;  /* 0x0000502301007387 */ /* 0x0005e60000100800 */
[----:B------:R-:W-:-:S05]  /*1b20*/  @P2 IADD3.X R11, R35, UR9, RZ, P1, !PT ;  /* 0x00000009230b2c10 */ /* 0x000fca0008ffe4ff */
[----:B------:R-:W3:Y:S01]  /*1b30*/  @P2 LDG.E R0, desc[UR42][R10.64] ;  /* 0x0000002a0a002981 */ /* 0x000ee2000c1e1900 */
        /* <DEDUP_REMOVED lines=9> */
[----:B---3--:R2:W-:Y:S01]  /*1bd0*/  STL [R1+0x8], R0 ;  /* 0x0000080001007387 */ /* 0x0085e20000100800 */
[----:B------:R-:W-:Y:S01]  /*1be0*/  IMAD.MOV.U32 R13, RZ, RZ, R0 ;  /* 0x000000ffff0d7224 */ /* 0x000fe200078e0000 */
[----:B------:R-:W-:Y:S06]  /*1bf0*/  @P2 BRA `(.L_x_5190) ;  /* 0x0000000000282947 */ /* 0x000fec0003800000 */
[----:B------:R-:W-:Y:S02]  /*1c00*/  ULDC.64 UR4, c[0x0][0xa00] ;  /* 0x0002800000047ab9 */ /* 0x000fe40000000a00 */
[----:B------:R-:W-:-:S04]  /*1c10*/  ISETP.NE.U32.AND P1, PT, RZ, UR4, PT ;  /* 0x00000004ff007c0c */ /* 0x000fc8000bf25070 */
[----:B------:R-:W-:-:S13]  /*1c20*/  ISETP.NE.AND.EX P1, PT, RZ, UR5, PT, P1 ;  /* 0x00000005ff007c0c */ /* 0x000fda000bf25310 */
[----:B------:R-:W-:Y:S05]  /*1c30*/  @!P1 BRA `(.L_x_5190) ;  /* 0x0000000000189947 */ /* 0x000fea0003800000 */
[----:B------:R-:W0:Y:S02]  /*1c40*/  LDC.64 R10, c[0x0][0xa00] ;  /* 0x00028000ff0a7b82 */ /* 0x000e240000000a00 */
[----:B0-----:R-:W-:-:S05]  /*1c50*/  IMAD.WIDE R10, R34, 0x4, R10 ;  /* 0x00000004220a7825 */ /* 0x001fca00078e020a */
[----:B--2---:R-:W2:Y:S04]  /*1c60*/  LDG.E R0, desc[UR42][R10.64] ;  /* 0x0000002a0a007981 */ /* 0x004ea8000c1e1900 */
[----:B------:R-:W2:Y:S02]  /*1c70*/  LDG.E R3, desc[UR42][R10.64+0x4] ;  /* 0x0000042a0a037981 */ /* 0x000ea4000c1e1900 */
[----:B--2---:R-:W-:-:S05]  /*1c80*/  IMAD.IADD R13, R3, 0x1, -R0 ;  /* 0x00000001030d7824 */ /* 0x004fca00078e0a00 */
[----:B------:R0:W-:Y:S02]  /*1c90*/  STL [R1+0x8], R13 ;  /* 0x0000080d01007387 */ /* 0x0001e40000100800 */
.L_x_5190:
[----:B------:R-:W-:Y:S01]  /*1ca0*/  ULDC.64 UR4, c[0x0][0xa20] ;  /* 0x0002880000047ab9 */ /* 0x000fe20000000a00 */
[C---:B------:R-:W-:Y:S02]  /*1cb0*/  LOP3.LUT R3, R6.reuse, 0xff000000, RZ, 0xc0, !PT ;  /* 0xff00000006037812 */ /* 0x040fe400078ec0ff */
[----:B------:R-:W-:Y:S02]  /*1cc0*/  ISETP.NE.U32.AND P1, PT, RZ, UR4, PT ;  /* 0x00000004ff007c0c */ /* 0x000fe4000bf25070 */
[C---:B--2---:R-:W-:Y:S02]  /*1cd0*/  LOP3.LUT R0, R6.reuse, 0xff0000, RZ, 0xc0, !PT ;  /* 0x00ff000006007812 */ /* 0x044fe400078ec0ff */
[----:B------:R-:W-:Y:S02]  /*1ce0*/  ISETP.NE.AND.EX P1, PT, RZ, UR5, PT, P1 ;  /* 0x00000005ff007c0c */ /* 0x000fe4000bf25310 */
[----:B------:R-:W-:Y:S02]  /*1cf0*/  SHF.R.U32.HI R3, RZ, 0x8, R3 ;  /* 0x00000008ff037819 */ /* 0x000fe40000011603 */
[----:B------:R-:W-:-:S02]  /*1d00*/  LOP3.LUT R203, R6, 0xffff, RZ, 0xc0, !PT ;  /* 0x0000ffff06cb7812 */ /* 0x000fc400078ec0ff */
[----:B------:R-:W-:-:S07]  /*1d10*/  LEA.HI R10, R0, R3, RZ, 0x10 ;  /* 0x00000003000a7211 */ /* 0x000fce00078f80ff */
[----:B------:R-:W-:Y:S05]  /*1d20*/  @!P1 BRA `(.L_x_5191) ;  /* 0x0000000000109947 */ /* 0x000fea0003800000 */
[----:B------:R-:W-:-:S04]  /*1d30*/  IADD3 R6, P0, R36, UR4, RZ ;  /* 0x0000000424067c10 */ /* 0x000fc8000ff1e0ff */
[----:B------:R-:W-:-:S05]  /*1d40*/  IADD3.X R7, R35, UR5, RZ, P0, !PT ;  /* 0x0000000523077c10 */ /* 0x000fca00087fe4ff */
[----:B------:R1:W5:Y:S01]  /*1d50*/  LDG.E R33, desc[UR42][R6.64] ;  /* 0x0000002a06217981 */ /* 0x000362000c1e1900 */
[----:B------:R-:W-:Y:S05]  /*1d60*/  BRA `(.L_x_5192) ;  /* 0x0000000000107947 */ /* 0x000fea0003800000 */
.L_x_5191:
[----:B------:R-:W-:Y:S05]  /*1d70*/  @!P0 BRA `(.L_x_5192) ;  /* 0x00000000000c8947 */ /* 0x000fea0003800000 */
[----:B------:R-:W2:Y:S04]  /*1d80*/  LDG.E R0, desc[UR42][R8.64] ;  /* 0x0000002a08007981 */ /* 0x000ea8000c1e1900 */
[----:B------:R-:W2:Y:S02]  /*1d90*/  LDG.E R33, desc[UR42][R8.64+0x4] ;  /* 0x0000042a08217981 */ /* 0x000ea4000c1e1900 */
[----:B--2---:R-:W-:-:S07]  /*1da0*/  IMAD.IADD R33, R33, 0x1, -R0 ;  /* 0x0000000121217824 */ /* 0x004fce00078e0a00 */
.L_x_5192:
[----:B------:R-:W-:Y:S01]  /*1db0*/  ULDC.64 UR4, c[0x0][0xa10] ;  /* 0x0002840000047ab9 */ /* 0x000fe20000000a00 */
[----:B------:R-:W2:Y:S01]  /*1dc0*/  LDC R8, c[0x0][0x448] ;  /* 0x00011200ff087b82 */ /* 0x000ea20000000800 */
[----:B------:R-:W-:-:S04]  /*1dd0*/  ISETP.NE.U32.AND P0, PT, RZ, UR4, PT ;  /* 0x00000004ff007c0c */ /* 0x000fc8000bf05070 */
[----:B------:R-:W-:Y:S01]  /*1de0*/  ISETP.NE.AND.EX P0, PT, RZ, UR5, PT, P0 ;  /* 0x00000005ff007c0c */ /* 0x000fe2000bf05300 */
[----:B------:R-:W-:-:S12]  /*1df0*/  ULDC.64 UR4, c[0x0][0xa30] ;  /* 0x00028c0000047ab9 */ /* 0x000fd80000000a00 */
[----:B-1----:R-:W1:Y:S02]  /*1e00*/  @P0 LDC.64 R6, c[0x0][0xa10] ;  /* 0x00028400ff060b82 */ /* 0x002e640000000a00 */
[----:B-1----:R-:W-:-:S05]  /*1e10*/  @P0 IMAD.WIDE R6, R34, 0x4, R6 ;  /* 0x0000000422060825 */ /* 0x002fca00078e0206 */
[----:B------:R-:W3:Y:S04]  /*1e20*/  @P0 LDG.E R0, desc[UR42][R6.64] ;  /* 0x0000002a06000981 */ /* 0x000ee8000c1e1900 */
[----:B------:R1:W3:Y:S01]  /*1e30*/  @P0 LDG.E R3, desc[UR42][R6.64+0x4] ;  /* 0x0000042a06030981 */ /* 0x0002e2000c1e1900 */
[----:B------:R-:W-:Y:S01]  /*1e40*/  ISETP.NE.U32.AND P1, PT, RZ, UR4, PT ;  /* 0x00000004ff007c0c */ /* 0x000fe2000bf25070 */
[----:B-----5:R-:W-:-:S03]  /*1e50*/  IMAD.MOV.U32 R24, RZ, RZ, R33 ;  /* 0x000000ffff187224 */ /* 0x020fc600078e0021 */
[----:B------:R-:W-:-:S13]  /*1e60*/  ISETP.NE.AND.EX P1, PT, RZ, UR5, PT, P1 ;  /* 0x00000005ff007c0c */ /* 0x000fda000bf25310 */
[----:B-1----:R-:W-:-:S04]  /*1e70*/  @P1 IADD3 R6, P2, R36, UR4, RZ ;  /* 0x0000000424061c10 */ /* 0x002fc8000ff5e0ff */
[----:B------:R-:W-:-:S05]  /*1e80*/  @P1 IADD3.X R7, R35, UR5, RZ, P2, !PT ;  /* 0x0000000523071c10 */ /* 0x000fca00097fe4ff */
[----:B------:R1:W5:Y:S01]  /*1e90*/  @P1 LDG.E R24, desc[UR42][R6.64] ;  /* 0x0000002a06181981 */ /* 0x000362000c1e1900 */
[----:B--2---:R-:W-:Y:S01]  /*1ea0*/  ISETP.NE.AND P1, PT, R8, 0x1, PT ;  /* 0x000000010800780c */ /* 0x004fe20003f25270 */
[----:B------:R-:W-:Y:S01]  /*1eb0*/  IMAD.SHL.U32 R5, R5, 0x80, RZ ;  /* 0x0000008005057824 */ /* 0x000fe200078e00ff */
[----:B------:R-:W-:Y:S01]  /*1ec0*/  BSSY B0, `(.L_x_5193) ;  /* 0x0000039000007945 */ /* 0x000fe20003800000 */
[----:B------:R-:W-:-:S03]  /*1ed0*/  IMAD.IADD R12, R33, 0x1, -R4 ;  /* 0x00000001210c7824 */ /* 0x000fc600078e0a04 */
[----:B------:R2:W-:Y:S07]  /*1ee0*/  STL [R1+0x4], R5 ;  /* 0x0000040501007387 */ /* 0x0005ee0000100800 */
[----:B------:R-:W4:Y:S01]  /*1ef0*/  @P1 LDC R8, c[0x0][0x44c] ;  /* 0x00011300ff081b82 */ /* 0x000f220000000800 */
[----:B--2---:R-:W-:-:S07]  /*1f00*/  VIADD R5, R5, 0x7f ;  /* 0x0000007f05057836 */ /* 0x004fce0000000000 */
[----:B------:R-:W2:Y:S01]  /*1f10*/  @P1 LDC R9, c[0x0][0x450] ;  /* 0x00011400ff091b82 */ /* 0x000ea20000000800 */
[----:B---3--:R-:W-:Y:S02]  /*1f20*/  @P0 IMAD.IADD R25, R3, 0x1, -R0 ;  /* 0x0000000103190824 */ /* 0x008fe400078e0a00 */
[----:B----4-:R-:W-:-:S03]  /*1f30*/  @P1 IMAD.HI.U32 R0, R5, R8, RZ ;  /* 0x0000000805001227 */ /* 0x010fc600078e00ff */
[----:B-1----:R-:W-:Y:S02]  /*1f40*/  IADD3 R6, R12, R25, RZ ;  /* 0x000000190c067210 */ /* 0x002fe40007ffe0ff */
[----:B--2---:R-:W-:Y:S02]  /*1f50*/  @P1 SHF.R.U32.HI R5, RZ, R9, R0 ;  /* 0x00000009ff051219 */ /* 0x004fe40000011600 */
[C---:B------:R-:W-:Y:S01]  /*1f60*/  IADD3 R31, R6.reuse, 0x60, -R13 ;  /* 0x00000060061f7810 */ /* 0x040fe20007ffe80d */
[----:B------:R-:W-:Y:S01]  /*1f70*/  VIADD R0, R6, 0x5f ;  /* 0x0000005f06007836 */ /* 0x000fe20000000000 */
[----:B------:R1:W-:Y:S01]  /*1f80*/  STL [R1+0x28], R6 ;  /* 0x0000280601007387 */ /* 0x0003e20000100800 */
[----:B0-----:R-:W-:Y:S02]  /*1f90*/  LOP3.LUT R13, R10, 0xff, RZ, 0xc0, !PT ;  /* 0x000000ff0a0d7812 */ /* 0x001fe400078ec0ff */
[----:B------:R-:W-:Y:S02]  /*1fa0*/  IMAD.IADD R5, R31, 0x1, R5 ;  /* 0x000000011f057824 */ /* 0x000fe400078e0205 */
[----:B------:R-:W-:Y:S01]  /*1fb0*/  IMAD.HI R0, R0, 0x2aaaaaab, RZ ;  /* 0x2aaaaaab00007827 */ /* 0x000fe200078e02ff */
[----:B------:R0:W-:Y:S03]  /*1fc0*/  STL [R1+0x58], R13 ;  /* 0x0000580d01007387 */ /* 0x0001e60000100800 */
[----:B------:R-:W-:Y:S01]  /*1fd0*/  IMAD.HI R5, R5, 0x2aaaaaab, RZ ;  /* 0x2aaaaaab05057827 */ /* 0x000fe200078e02ff */
[----:B------:R-:W-:-:S02]  /*1fe0*/  SHF.R.U32.HI R3, RZ, 0x1f, R0 ;  /* 0x0000001fff037819 */ /* 0x000fc40000011600 */
[----:B-1----:R-:W-:Y:S02]  /*1ff0*/  SHF.R.U32.HI R6, RZ, 0x10, R10 ;  /* 0x00000010ff067819 */ /* 0x002fe4000001160a */
[----:B------:R-:W-:Y:S02]  /*2000*/  SHF.R.U32.HI R4, RZ, 0x1f, R5 ;  /* 0x0000001fff047819 */ /* 0x000fe40000011605 */
[----:B------:R-:W-:Y:S01]  /*2010*/  LEA.HI.SX32 R30, R0, R3, 0x1c ;  /* 0x00000003001e7211 */ /* 0x000fe200078fe2ff */
[----:B------:R0:W-:Y:S01]  /*2020*/  STL [R1+0x44], R6 ;  /* 0x0000440601007387 */ /* 0x0001e20000100800 */
[----:B------:R-:W-:Y:S01]  /*2030*/  LEA.HI.SX32 R5, R5, R4, 0x1c ;  /* 0x0000000405057211 */ /* 0x000fe200078fe2ff */
[----:B------:R-:W-:-:S03]  /*2040*/  IMAD.MOV.U32 R0, RZ, RZ, RZ ;  /* 0x000000ffff007224 */ /* 0x000fc600078e00ff */
[----:B------:R-:W-:-:S04]  /*2050*/  VIMNMX R9, R30, R5, PT ;  /* 0x000000051e097248 */ /* 0x000fc80003fe0100 */
[----:B------:R-:W-:-:S13]  /*2060*/  ISETP.GE.AND P0, PT, R9, 0x1, PT ;  /* 0x000000010900780c */ /* 0x000fda0003f06270 */
        /* <DEDUP_REMOVED lines=30> */
.L_x_5194:
[----:B------:R-:W-:Y:S05]  /*2250*/  BSYNC B0 ;  /* 0x0000000000007941 */ /* 0x000fea0003800000 */
.L_x_5193:
        /* <DEDUP_REMOVED lines=37> */
.L_x_5197:
[----:B------:R-:W-:Y:S05]  /*24b0*/  BSYNC B6 ;  /* 0x0000000000067941 */ /* 0x000fea0003800000 */
.L_x_5196:
        /* <DEDUP_REMOVED lines=20> */
.L_x_5199:
[----:B------:R-:W-:Y:S05]  /*2600*/  BSYNC B6 ;  /* 0x0000000000067941 */ /* 0x000fea0003800000 */
.L_x_5198:
[----:B------:R-:W-:Y:S01]  /*2610*/  ULDC.64 UR4, c[0x0][0x9f8] ;  /* 0x00027e0000047ab9 */ /* 0x000fe20000000a00 */
[----:B------:R-:W0:Y:S01]  /*2620*/  S2R R7, SR_TID.X ;  /* 0x0000000000077919 */ /* 0x000e220000002100 */
[----:B------:R-:W-:Y:S01]  /*2630*/  ISETP.NE.U32.AND P0, PT, RZ, UR4, PT ;  /* 0x00000004ff007c0c */ /* 0x000fe2000bf05070 */
[----:B------:R-:W-:Y:S01]  /*2640*/  IMAD.MOV.U32 R0, RZ, RZ, R34 ;  /* 0x000000ffff007224 */ /* 0x000fe200078e0022 */
[----:B------:R-:W1:Y:S08]  /*2650*/  LDC.64 R48, c[0x0][0x3f8] ;  /* 0x0000fe00ff307b82 */ /* 0x000e700000000a00 */
[----:B------:R-:W2:Y:S01]  /*2660*/  LDC.64 R54, c[0x0][0x408] ;  /* 0x00010200ff367b82 */ /* 0x000ea20000000a00 */
[----:B------:R-:W-:Y:S01]  /*2670*/  ISETP.NE.AND.EX P0, PT, RZ, UR5, PT, P0 ;  /* 0x00000005ff007c0c */ /* 0x000fe2000bf05300 */
[----:B------:R-:W3:Y:S06]  /*2680*/  LDL R34, [R1+0x3c] ;  /* 0x00003c0001227983 */ /* 0x000eec0000100800 */
[----:B------:R-:W4:Y:S06]  /*2690*/  LDC R61, c[0x0][0x3f4] ;  /* 0x0000fd00ff3d7b82 */ /* 0x000f2c0000000800 */
[----:B------:R-:W-:Y:S01]  /*26a0*/  @P0 IADD3 R4, P1, R36, UR4, RZ ;  /* 0x0000000424040c10 */ /* 0x000fe2000ff3e0ff */
[----:B------:R-:W-:-:S03]  /*26b0*/  ULDC UR4, c[0x0][0x320] ;  /* 0x0000c80000047ab9 */ /* 0x000fc60000000800 */
[----:B------:R-:W-:Y:S02]  /*26c0*/  @P0 IADD3.X R5, R35, UR5, RZ, P1, !PT ;  /* 0x0000000523050c10 */ /* 0x000fe40008ffe4ff */
[----:B------:R-:W-:-:S03]  /*26d0*/  ISETP.GE.AND P1, PT, R2, UR4, PT ;  /* 0x0000000402007c0c */ /* 0x000fc6000bf26270 */
[----:B------:R0:W3:Y:S01]  /*26e0*/  @P0 LDG.E R0, desc[UR42][R4.64] ;  /* 0x0000002a04000981 */ /* 0x0000e2000c1e1900 */
[----:B------:R-:W-:Y:S02]  /*26f0*/  SEL R6, RZ, 0xffffffff, P1 ;  /* 0xffffffffff067807 */ /* 0x000fe40000800000 */
[----:B------:R-:W-:Y:S02]  /*2700*/  ISETP.GE.AND P0, PT, R16, UR4, PT ;  /* 0x0000000410007c0c */ /* 0x000fe4000bf06270 */
[----:B------:R-:W-:Y:S01]  /*2710*/  ISETP.GE.AND P1, PT, R211, UR4, PT ;  /* 0x00000004d3007c0c */ /* 0x000fe2000bf26270 */
[----:B------:R-:W-:Y:S01]  /*2720*/  IMAD.SHL.U32 R6, R6, 0x2, RZ ;  /* 0x0000000206067824 */ /* 0x000fe200078e00ff */
[----:B------:R-:W-:Y:S02]  /*2730*/  SEL R3, RZ, 0x1, P0 ;  /* 0x00000001ff037807 */ /* 0x000fe40000000000 */
[----:B------:R-:W-:Y:S02]  /*2740*/  ISETP.GE.AND P0, PT, R212, UR4, PT ;  /* 0x00000004d4007c0c */ /* 0x000fe4000bf06270 */
[----:B------:R-:W-:-:S02]  /*2750*/  LOP3.LUT R3, R6, 0x2, R3, 0xe2, !PT ;  /* 0x0000000206037812 */ /* 0x000fc400078ee203 */
[----:B0-----:R-:W-:Y:S02]  /*2760*/  SEL R4, RZ, 0x4, P0 ;  /* 0x00000004ff047807 */ /* 0x001fe40000000000 */
[----:B------:R-:W-:Y:S02]  /*2770*/  SEL R5, RZ, 0x8, P1 ;  /* 0x00000008ff057807 */ /* 0x000fe40000800000 */
[----:B------:R-:W-:Y:S02]  /*2780*/  ISETP.GE.AND P0, PT, R210, UR4, PT ;  /* 0x00000004d2007c0c */ /* 0x000fe4000bf06270 */
[----:B------:R-:W-:Y:S01]  /*2790*/  ISETP.GE.AND P1, PT, R209, UR4, PT ;  /* 0x00000004d1007c0c */ /* 0x000fe2000bf26270 */
[----:B------:R-:W-:Y:S01]  /*27a0*/  VIADD R12, R7, 0xffffff80 ;  /* 0xffffff80070c7836 */ /* 0x000fe20000000000 */
[----:B------:R-:W-:Y:S02]  /*27b0*/  LOP3.LUT R4, R5, R3, R4, 0xfe, !PT ;  /* 0x0000000305047212 */ /* 0x000fe400078efe04 */
[----:B------:R-:W-:-:S02]  /*27c0*/  SEL R5, RZ, 0x10, P0 ;  /* 0x00000010ff057807 */ /* 0x000fc40000000000 */
[----:B------:R-:W-:-:S04]  /*27d0*/  SEL R6, RZ, 0x20, P1 ;  /* 0x00000020ff067807 */ /* 0x000fc80000800000 */
[----:B------:R-:W-:Y:S02]  /*27e0*/  LOP3.LUT R4, R6, R4, R5, 0xfe, !PT ;  /* 0x0000000406047212 */ /* 0x000fe400078efe05 */
[----:B------:R-:W-:Y:S02]  /*27f0*/  SHF.R.S32.HI R5, RZ, 0x1f, R12 ;  /* 0x0000001fff057819 */ /* 0x000fe4000001140c */
[----:B------:R-:W-:Y:S02]  /*2800*/  SHF.R.S32.HI R7, RZ, 0x1f, R202 ;  /* 0x0000001fff077819 */ /* 0x000fe400000114ca */
[----:B------:R-:W-:-:S03]  /*2810*/  LEA.HI R14, R5, R12, RZ, 0x2 ;  /* 0x0000000c050e7211 */ /* 0x000fc600078f10ff */
[C---:B-1----:R-:W-:Y:S01]  /*2820*/  IMAD R6, R7.reuse, R48, RZ ;  /* 0x0000003007067224 */ /* 0x042fe200078e02ff */
[----:B------:R-:W-:Y:S01]  /*2830*/  LOP3.LUT R13, R14, 0xfffffffc, RZ, 0xc0, !PT ;  /* 0xfffffffc0e0d7812 */ /* 0x000fe200078ec0ff */
[----:B--2---:R-:W-:Y:S01]  /*2840*/  IMAD R7, R7, R54, RZ ;  /* 0x0000003607077224 */ /* 0x004fe200078e02ff */
[----:B------:R-:W-:-:S03]  /*2850*/  SHF.R.S32.HI R201, RZ, 0x1f, R200 ;  /* 0x0000001fffc97819 */ /* 0x000fc600000114c8 */
[----:B------:R-:W-:Y:S02]  /*2860*/  IMAD.IADD R15, R12, 0x1, -R13 ;  /* 0x000000010c0f7824 */ /* 0x000fe400078e0a0d */
[C---:B------:R-:W-:Y:S01]  /*2870*/  IMAD R13, R202.reuse, R55, R7 ;  /* 0x00000037ca0d7224 */ /* 0x040fe200078e0207 */
[----:B-----5:R-:W-:Y:S01]  /*2880*/  SHF.R.S32.HI R7, RZ, 0x1f, R24 ;  /* 0x0000001fff077819 */ /* 0x020fe20000011418 */
[C---:B------:R-:W-:Y:S02]  /*2890*/  IMAD R11, R202.reuse, R49, R6 ;  /* 0x00000031ca0b7224 */ /* 0x040fe400078e0206 */
[----:B------:R-:W-:-:S04]  /*28a0*/  IMAD.WIDE.U32 R8, R202, R48, R200 ;  /* 0x00000030ca087225 */ /* 0x000fc800078e00c8 */
[----:B------:R-:W-:-:S04]  /*28b0*/  IMAD.WIDE.U32 R20, R202, R48, R16 ;  /* 0x00000030ca147225 */ /* 0x000fc800078e0010 */
[----:B------:R-:W-:Y:S02]  /*28c0*/  IMAD R6, R7, R48, RZ ;  /* 0x0000003007067224 */ /* 0x000fe400078e02ff */
[----:B------:R-:W-:Y:S02]  /*28d0*/  IMAD.IADD R9, R9, 0x1, R11 ;  /* 0x0000000109097824 */ /* 0x000fe400078e020b */
[----:B------:R-:W-:Y:S02]  /*28e0*/  IMAD.IADD R21, R11, 0x1, R21 ;  /* 0x000000010b157824 */ /* 0x000fe400078e0215 */
[----:B------:R-:W-:Y:S02]  /*28f0*/  IMAD R11, R24, R49, R6 ;  /* 0x00000031180b7224 */ /* 0x000fe400078e0206 */
[----:B------:R-:W2:Y:S01]  /*2900*/  LDL R6, [R1+0x38] ;  /* 0x0000380001067983 */ /* 0x000ea20000100800 */
[----:B------:R-:W0:Y:S01]  /*2910*/  S2R R35, SR_TID.X ;  /* 0x0000000000237919 */ /* 0x000e220000002100 */
[----:B------:R-:W-:-:S02]  /*2920*/  ISETP.GE.AND P0, PT, R214, UR4, PT ;  /* 0x00000004d6007c0c */ /* 0x000fc4000bf06270 */
[----:B------:R-:W-:Y:S02]  /*2930*/  ISETP.GE.AND P1, PT, R213, UR4, PT ;  /* 0x00000004d5007c0c */ /* 0x000fe4000bf26270 */
[----:B------:R-:W-:Y:S02]  /*2940*/  SEL R5, RZ, 0x40, P0 ;  /* 0x00000040ff057807 */ /* 0x000fe40000000000 */
[----:B------:R-:W-:Y:S02]  /*2950*/  SEL R10, RZ, 0x7fff80, P1 ;  /* 0x007fff80ff0a7807 */ /* 0x000fe40000800000 */
[----:B----4-:R-:W-:Y:S02]  /*2960*/  ISETP.GE.AND P0, PT, R16, R61, PT ;  /* 0x0000003d1000720c */ /* 0x010fe40003f06270 */
[----:B------:R-:W-:Y:S02]  /*2970*/  LOP3.LUT R10, R10, R4, R5, 0xfe, !PT ;  /* 0x000000040a0a7212 */ /* 0x000fe400078efe05 */
[----:B------:R-:W-:-:S05]  /*2980*/  SEL R5, R61, RZ, P0 ;  /* 0x000000ff3d057207 */ /* 0x000fca0000000000 */
[----:B------:R-:W-:Y:S02]  /*2990*/  IMAD.IADD R5, R16, 0x1, R5 ;  /* 0x0000000110057824 */ /* 0x000fe400078e0205 */
[----:B------:R-:W-:-:S03]  /*29a0*/  IMAD.WIDE.U32 R50, R202, R54, R200 ;  /* 0x00000036ca327225 */ /* 0x000fc600078e00c8 */
[----:B------:R-:W-:Y:S02]  /*29b0*/  SHF.R.S32.HI R4, RZ, 0x1f, R5 ;  /* 0x0000001fff047819 */ /* 0x000fe40000011405 */
[----:B0-----:R-:W-:-:S04]  /*29c0*/  SHF.R.U32.HI R35, RZ, 0x7, R35 ;  /* 0x00000007ff237819 */ /* 0x001fc80000011623 */
[C---:B------:R-:W-:Y:S01]  /*29d0*/  ISETP.NE.AND P6, PT, R35.reuse, 0x1, PT ;  /* 0x000000012300780c */ /* 0x040fe20003fc5270 */
[----:B------:R-:W-:Y:S02]  /*29e0*/  VIADD R60, R35, 0x8 ;  /* 0x00000008233c7836 */ /* 0x000fe40000000000 */
[C---:B------:R-:W-:Y:S02]  /*29f0*/  VIADD R35, R202.reuse, 0x40 ;  /* 0x00000040ca237836 */ /* 0x040fe40000000000 */
[----:B------:R-:W-:Y:S01]  /*2a00*/  IMAD.WIDE.U32 R52, R202, R54, R16 ;  /* 0x00000036ca347225 */ /* 0x000fe200078e0010 */
[----:B------:R-:W-:-:S03]  /*2a10*/  LEA.HI R4, R4, R5, RZ, 0x3 ;  /* 0x0000000504047211 */ /* 0x000fc600078f18ff */
[----:B------:R-:W-:Y:S01]  /*2a20*/  IMAD.SHL.U32 R35, R35, 0x40, RZ ;  /* 0x0000004023237824 */ /* 0x000fe200078e00ff */
[C---:B------:R-:W-:Y:S01]  /*2a30*/  SHF.L.U64.HI R56, R48.reuse, 0x6, R49 ;  /* 0x0000000630387819 */ /* 0x040fe20000010231 */
[----:B------:R-:W-:Y:S02]  /*2a40*/  IMAD.IADD R51, R51, 0x1, R13 ;  /* 0x0000000133337824 */ /* 0x000fe400078e020d */
[----:B------:R-:W-:Y:S01]  /*2a50*/  IMAD.IADD R53, R13, 0x1, R53 ;  /* 0x000000010d357824 */ /* 0x000fe200078e0235 */
[----:B------:R-:W-:Y:S01]  /*2a60*/  SHF.R.S32.HI R13, RZ, 0x1f, R14 ;  /* 0x0000001fff0d7819 */ /* 0x000fe2000001140e */
[----:B------:R-:W-:Y:S02]  /*2a70*/  IMAD R5, R49, 0x60, RZ ;  /* 0x0000006031057824 */ /* 0x000fe400078e02ff */
[----:B------:R-:W-:Y:S02]  /*2a80*/  IMAD.SHL.U32 R57, R48, 0x40, RZ ;  /* 0x0000004030397824 */ /* 0x000fe400078e00ff */
[----:B------:R-:W-:Y:S01]  /*2a90*/  IMAD.WIDE.U32 R8, R24, R48, R8 ;  /* 0x0000003018087225 */ /* 0x000fe200078e0008 */
[----:B------:R-:W-:-:S03]  /*2aa0*/  LOP3.LUT R35, R35, 0x1c0, RZ, 0xc0, !PT ;  /* 0x000001c023237812 */ /* 0x000fc600078ec0ff */
[----:B------:R-:W-:-:S04]  /*2ab0*/  IMAD.WIDE.U32 R20, R24, R48, R20 ;  /* 0x0000003018147225 */ /* 0x000fc800078e0014 */
[----:B------:R-:W-:Y:S01]  /*2ac0*/  IMAD.WIDE.U32 R48, R48, 0x60, RZ ;  /* 0x0000006030307825 */ /* 0x000fe200078e00ff */
[----:B------:R-:W-:-:S03]  /*2ad0*/  LEA.HI R13, R13, R202, RZ, 0x3 ;  /* 0x000000ca0d0d7211 */ /* 0x000fc600078f18ff */
[----:B------:R-:W-:Y:S01]  /*2ae0*/  IMAD.IADD R62, R49, 0x1, R5 ;  /* 0x00000001313e7824 */ /* 0x000fe200078e0205 */
[----:B------:R-:W-:Y:S02]  /*2af0*/  LOP3.LUT R5, R35, 0x38, R4, 0xf8, !PT ;  /* 0x0000003823057812 */ /* 0x000fe400078ef804 */
[C---:B------:R-:W-:Y:S02]  /*2b00*/  IADD3 R35, R202.reuse, 0x40, RZ ;  /* 0x00000040ca237810 */ /* 0x040fe40007ffe0ff */
[----:B------:R-:W-:Y:S01]  /*2b10*/  LOP3.LUT R13, R13, 0xfffffff8, RZ, 0xc0, !PT ;  /* 0xfffffff80d0d7812 */ /* 0x000fe200078ec0ff */
[----:B------:R-:W-:Y:S05]  /*2b20*/  @!P6 WARPSYNC.ALL ;  /* 0x000000000000e948 */ /* 0x000fea0003800000 */
[----:B------:R-:W-:Y:S01]  /*2b30*/  IMAD.SHL.U32 R35, R35, 0x40, RZ ;  /* 0x0000004023237824 */ /* 0x000fe200078e00ff */
[----:B------:R-:W-:Y:S01]  /*2b40*/  ULDC UR4, c[0x0][0x2f4] ;  /* 0x0000bd0000047ab9 */ /* 0x000fe20000000800 */
[----:B------:R-:W-:Y:S01]  /*2b50*/  IMAD.IADD R13, R202, 0x1, -R13 ;  /* 0x00000001ca0d7824 */ /* 0x000fe200078e0a0d */
[----:B------:R-:W-:Y:S01]  /*2b60*/  ISETP.GE.AND P2, PT, R2, UR4, PT ;  /* 0x0000000402007c0c */ /* 0x000fe2000bf46270 */
[----:B------:R-:W-:Y:S01]  /*2b70*/  IMAD R7, R7, R54, RZ ;  /* 0x0000003607077224 */ /* 0x000fe200078e02ff */
[----:B------:R-:W-:Y:S01]  /*2b80*/  LOP3.LUT R35, R35, 0x1c0, RZ, 0xc0, !PT ;  /* 0x000001c023237812 */ /* 0x000fe200078ec0ff */
[----:B------:R-:W-:-:S02]  /*2b90*/  IMAD.SHL.U32 R73, R13, 0x40, RZ ;  /* 0x000000400d497824 */ /* 0x000fc400078e00ff */
[C---:B------:R-:W-:Y:S01]  /*2ba0*/  IMAD R7, R24.reuse, R55, R7 ;  /* 0x0000003718077224 */ /* 0x040fe200078e0207 */
[----:B------:R-:W-:Y:S01]  /*2bb0*/  SHF.R.U32.HI R35, RZ, 0x3, R35 ;  /* 0x00000003ff237819 */ /* 0x000fe20000011623 */
[----:B------:R-:W-:Y:S01]  /*2bc0*/  IMAD.WIDE.U32 R50, R24, R54, R50 ;  /* 0x0000003618327225 */ /* 0x000fe200078e0032 */
[----:B------:R-:W-:-:S03]  /*2bd0*/  LOP3.LUT R73, R73, 0x1c0, RZ, 0xc0, !PT ;  /* 0x000001c049497812 */ /* 0x000fc600078ec0ff */
[----:B------:R-:W-:Y:S01]  /*2be0*/  IMAD.WIDE.U32 R52, R24, R54, R52 ;  /* 0x0000003618347225 */ /* 0x000fe200078e0034 */
[----:B------:R-:W-:Y:S02]  /*2bf0*/  LOP3.LUT R5, R5, R35, RZ, 0x3c, !PT ;  /* 0x0000002305057212 */ /* 0x000fe400078e3cff */
[----:B------:R-:W-:Y:S01]  /*2c00*/  LOP3.LUT R23, R23, 0xfffffffe, RZ, 0xc0, !PT ;  /* 0xfffffffe17177812 */ /* 0x000fe200078ec0ff */
[----:B------:R-:W-:Y:S01]  /*2c10*/  IMAD.IADD R67, R51, 0x1, R7 ;  /* 0x0000000133437824 */ /* 0x000fe200078e0207 */
[----:B------:R-:W-:Y:S01]  /*2c20*/  SHF.R.U32.HI R76, RZ, 0x3, R73 ;  /* 0x00000003ff4c7819 */ /* 0x000fe20000011649 */
[----:B------:R-:W-:Y:S01]  /*2c30*/  IMAD.IADD R68, R7, 0x1, R53 ;  /* 0x0000000107447824 */ /* 0x000fe200078e0235 */
[----:B------:R-:W-:Y:S01]  /*2c40*/  LOP3.LUT R7, R73, 0x18, R16, 0xf8, !PT ;  /* 0x0000001849077812 */ /* 0x000fe200078ef810 */
[----:B------:R-:W-:Y:S01]  /*2c50*/  IMAD.MOV.U32 R75, RZ, RZ, 0x20 ;  /* 0x00000020ff4b7424 */ /* 0x000fe200078e00ff */
[----:B------:R-:W-:Y:S02]  /*2c60*/  @P2 LOP3.LUT R23, R23, 0x1, RZ, 0xfc, !PT ;  /* 0x0000000117172812 */ /* 0x000fe400078efcff */
[----:B------:R-:W-:-:S02]  /*2c70*/  LOP3.LUT P2, RZ, R13, 0x4, RZ, 0xc0, !PT ;  /* 0x000000040dff7812 */ /* 0x000fc4000784c0ff */
[----:B------:R-:W-:Y:S02]  /*2c80*/  PRMT R84, R10, 0x8880, RZ ;  /* 0x000088800a547816 */ /* 0x000fe400000000ff */
[----:B------:R-:W-:Y:S01]  /*2c90*/  LOP3.LUT R7, R7, R76, RZ, 0x3c, !PT ;  /* 0x0000004c07077212 */ /* 0x000fe200078e3cff */
[----:B------:R-:W-:Y:S01]  /*2ca0*/  IMAD R63, R55, 0x60, RZ ;  /* 0x00000060373f7824 */ /* 0x000fe200078e02ff */
[C---:B------:R-:W-:Y:S01]  /*2cb0*/  SHF.L.U64.HI R58, R54.reuse, 0x6, R55 ;  /* 0x00000006363a7819 */ /* 0x040fe20000010237 */
[----:B------:R-:W-:Y:S01]  /*2cc0*/  IMAD.SHL.U32 R59, R54, 0x40, RZ ;  /* 0x00000040363b7824 */ /* 0x000fe200078e00ff */
[----:B------:R-:W-:Y:S01]  /*2cd0*/  PRMT R84, R84, 0x7710, RZ ;  /* 0x0000771054547816 */ /* 0x000fe200000000ff */
[----:B------:R-:W-:Y:S01]  /*2ce0*/  IMAD.WIDE.U32 R54, R54, 0x60, RZ ;  /* 0x0000006036367825 */ /* 0x000fe200078e00ff */
        /* <DEDUP_REMOVED lines=14> */
[----:B------:R-:W-:Y:S01]  /*2dd0*/  SHF.R.S32.HI R69, RZ, 0x3, R4 ;  /* 0x00000003ff457819 */ /* 0x000fe20000011404 */
[----:B------:R-:W-:Y:S01]  /*2de0*/  @!P6 BAR.SYNC.DEFER_BLOCKING 0x9, 0x100 ;  /* 0x024400000000eb1d */ /* 0x000fe20000010000 */
[----:B------:R-:W-:Y:S02]  /*2df0*/  ISETP.GE.AND P1, PT, R16, UR4, PT ;  /* 0x0000000410007c0c */ /* 0x000fe4000bf26270 */
[----:B------:R-:W-:Y:S02]  /*2e00*/  SHF.R.S32.HI R72, RZ, 0x1f, R70 ;  /* 0x0000001fff487819 */ /* 0x000fe40000011446 */
[----:B------:R-:W-:Y:S01]  /*2e10*/  LOP3.LUT R84, R84, 0x40, RZ, 0xc0, !PT ;  /* 0x0000004054547812 */ /* 0x000fe200078ec0ff */
[----:B---3--:R-:W-:Y:S01]  /*2e20*/  IMAD.IADD R74, R34, 0x1, R5 ;  /* 0x00000001224a7824 */ /* 0x008fe200078e0205 */
[----:B------:R-:W-:-:S04]  /*2e30*/  LOP3.LUT R5, R73, 0x38, R4, 0xf8, !PT ;  /* 0x0000003849057812 */ /* 0x000fc800078ef804 */
[----:B------:R-:W-:Y:S02]  /*2e40*/  LOP3.LUT R5, R5, R76, RZ, 0x3c, !PT ;  /* 0x0000004c05057212 */ /* 0x000fe400078e3cff */
[----:B------:R-:W-:Y:S01]  /*2e50*/  SHF.R.S32.HI R71, RZ, 0x1f, R0 ;  /* 0x0000001fff477819 */ /* 0x000fe20000011400 */
[C---:B--2---:R-:W-:Y:S02]  /*2e60*/  IMAD R82, R6.reuse, 0x200, R7 ;  /* 0x0000020006527824 */ /* 0x044fe400078e0207 */
[----:B------:R-:W-:Y:S02]  /*2e70*/  IMAD R85, R6, 0x200, R5 ;  /* 0x0000020006557824 */ /* 0x000fe400078e0205 */
[----:B------:R-:W-:-:S07]  /*2e80*/  IMAD.IADD R86, R75, 0x1, R82 ;  /* 0x000000014b567824 */ /* 0x000fce00078e0252 */
.L_x_5253:
        /* <DEDUP_REMOVED lines=97> */
.L_x_5204:
[----:B------:R-:W-:Y:S05]  /*34a0*/  BSYNC B1 ;  /* 0x0000000000017941 */ /* 0x000fea0003800000 */
.L_x_5203:
[----:B0-----:R-:W-:Y:S01]  /*34b0*/  VIADD R12, R202, 0x40 ;  /* 0x00000040ca0c7836 */ /* 0x001fe20000000000 */
[----:B------:R-:W-:Y:S01]  /*34c0*/  BSSY B1, `(.L_x_5205) ;  /* 0x000001c000017945 */ /* 0x000fe20003800000 */
[----:B------:R-:W-:Y:S02]  /*34d0*/  CS2R R36, SRZ ;  /* 0x0000000000247805 */ /* 0x000fe4000001ff00 */
[----:B------:R-:W-:Y:S01]  /*34e0*/  CS2R R34, SRZ ;  /* 0x0000000000227805 */ /* 0x000fe2000001ff00 */
[----:B-----5:R-:W-:Y:S01]  /*34f0*/  IMAD.MOV.U32 R13, RZ, RZ, R40 ;  /* 0x000000ffff0d7224 */ /* 0x020fe200078e0028 */
        /* <DEDUP_REMOVED lines=24> */
.L_x_5206:
[----:B------:R-:W-:Y:S05]  /*3680*/  BSYNC B1 ;  /* 0x0000000000017941 */ /* 0x000fea0003800000 */
.L_x_5205:
        /* <DEDUP_REMOVED lines=17> */
[----:B------:R-:W-:-:S02]  /*37a0*/  PRMT R100, R100, 0x5410, R4 ;  /* 0x0000541064647816 */ /* 0x000fc40000000004 */
[----:B------:R-:W-:Y:S02]  /*37b0*/  MOV R4, R32 ;  /* 0x0000002000047202 */ /* 0x000fe40000000f00 */
        /* <DEDUP_REMOVED lines=15> */
.L_x_5207:
[----:B------:R-:W-:Y:S01]  /*38b0*/  IMAD R87, R18, 0x8, R19 ;  /* 0x0000000812577824 */ /* 0x000fe200078e0213 */
[----:B------:R-:W-:Y:S01]  /*38c0*/  SHF.L.U32 R95, R206, 0x1f, RZ ;  /* 0x0000001fce5f7819 */ /* 0x000fe200000006ff */
[----:B------:R-:W-:Y:S03]  /*38d0*/  BSSY B1, `(.L_x_5208) ;  /* 0x0000003000017945 */ /* 0x000fe60003800000 */
[----:B------:R-:W0:Y:S02]  /*38e0*/  SYNCS.PHASECHK.TRANS64.TRYWAIT P5, [R87+URZ+0x22890], R95 ;  /* 0x0228905f570075a7 */ /* 0x000e2400080a017f */
[----:B0-----:R-:W-:Y:S05]  /*38f0*/  @!P5 BRA `(.L_x_5209) ;  /* 0x000001b800fcd947 */ /* 0x001fea0003800000 */
.L_x_5486:
[----:B------:R-:W-:Y:S05]  /*3900*/  BSYNC B1 ;  /* 0x0000000000017941 */ /* 0x000fea0003800000 */
.L_x_5208:
[----:B------:R-:W-:-:S03]  /*3910*/  UMOV UR4, 0xffffffff ;  /* 0xffffffff00047882 */ /* 0x000fc60000000000 */
[----:B------:R-:W-:Y:S05]  /*3920*/  BRA.DIV UR4, `(.L_x_5210) ;  /* 0x000001be04047947 */ /* 0x000fea000b800000 */
[----:B------:R1:W2:Y:S04]  /*3930*/  SHFL.IDX PT, R99, R97, RZ, 0x1c1f ;  /* 0x001c1fff61637589 */ /* 0x0002a800000e0000 */
[----:B------:R1:W3:Y:S02]  /*3940*/  SHFL.IDX PT, R14, R96, RZ, 0x1c1f ;  /* 0x001c1fff600e7589 */ /* 0x0002e400000e0000 */
.L_x_5490:
        /* <DEDUP_REMOVED lines=19> */
[----:B------:R-:W-:Y:S02]  /*3a80*/  LOP3.LUT R109, R11, 0xffff0000, RZ, 0xc0, !PT ;  /* 0xffff00000b6d7812 */ /* 0x000fe400078ec0ff */
[----:B------:R-:W-:Y:S01]  /*3a90*/  SHF.R.U32.HI R45, RZ, 0x10, R45 ;  /* 0x00000010ff2d7819 */ /* 0x000fe2000001162d */
[----:B------:R-:W-:Y:S01]  /*3aa0*/  FMUL.FTZ R5, R110, R47 ;  /* 0x0000002f6e057220 */ /* 0x000fe20000410000 */
[----:B------:R-:W-:Y:S01]  /*3ab0*/  PRMT R46, R102, 0x5432, R46 ;  /* 0x00005432662e7816 */ /* 0x000fe2000000002e */
[-C--:B------:R-:W-:Y:S02]  /*3ac0*/  FMUL.FTZ R110, R110, R109.reuse ;  /* 0x0000006d6e6e7220 */ /* 0x080fe40000410000 */
[C---:B------:R-:W-:Y:S02]  /*3ad0*/  FFMA.FTZ R44, R108.reuse, R109, -R5 ;  /* 0x0000006d6c2c7223 */ /* 0x040fe40000010805 */
[----:B------:R-:W-:Y:S01]  /*3ae0*/  FFMA.FTZ R5, R108, R47, R110 ;  /* 0x0000002f6c057223 */ /* 0x000fe2000001006e */
[----:B------:R-:W-:Y:S01]  /*3af0*/  PRMT R47, R111, 0x5410, R45 ;  /* 0x000054106f2f7816 */ /* 0x000fe2000000002d */
[----:B------:R-:W-:Y:S01]  /*3b00*/  IMAD.U32 R45, R46, 0x10000, RZ ;  /* 0x000100002e2d7824 */ /* 0x000fe200078e00ff */
[C---:B------:R-:W-:Y:S01]  /*3b10*/  LOP3.LUT R110, R6.reuse, 0xffff0000, RZ, 0xc0, !PT ;  /* 0xffff0000066e7812 */ /* 0x040fe200078ec0ff */
[----:B------:R-:W-:Y:S01]  /*3b20*/  IMAD.U32 R108, R6, 0x10000, RZ ;  /* 0x00010000066c7824 */ /* 0x000fe200078e00ff */
[----:B------:R-:W-:Y:S01]  /*3b30*/  LOP3.LUT R46, R46, 0xffff0000, RZ, 0xc0, !PT ;  /* 0xffff00002e2e7812 */ /* 0x000fe200078ec0ff */
[C---:B------:R-:W-:Y:S01]  /*3b40*/  IMAD.U32 R109, R47.reuse, 0x10000, RZ ;  /* 0x000100002f6d7824 */ /* 0x040fe200078e00ff */
[----:B------:R-:W-:Y:S01]  /*3b50*/  LOP3.LUT R47, R47, 0xffff0000, RZ, 0xc0, !PT ;  /* 0xffff00002f2f7812 */ /* 0x000fe200078ec0ff */
[C---:B------:R-:W-:Y:S01]  /*3b60*/  FMUL.FTZ R111, R110.reuse, R45 ;  /* 0x0000002d6e6f7220 */ /* 0x040fe20000410000 */
[----:B------:R-:W-:Y:S01]  /*3b70*/  F2FP.BF16.F32.PACK_AB R5, R5, R44 ;  /* 0x0000002c0505723e */ /* 0x000fe200000010ff */
[----:B------:R-:W-:-:S02]  /*3b80*/  FMUL.FTZ R110, R110, R109 ;  /* 0x0000006d6e6e7220 */ /* 0x000fc40000410000 */
[C---:B------:R-:W-:Y:S01]  /*3b90*/  FFMA.FTZ R6, R108.reuse, R109, -R111 ;  /* 0x0000006d6c067223 */ /* 0x040fe2000001086f */
[C---:B------:R-:W-:Y:S01]  /*3ba0*/  LOP3.LUT R109, R7.reuse, 0xffff0000, RZ, 0xc0, !PT ;  /* 0xffff0000076d7812 */ /* 0x040fe200078ec0ff */
[----:B------:R-:W-:Y:S01]  /*3bb0*/  FFMA.FTZ R45, R108, R45, R110 ;  /* 0x0000002d6c2d7223 */ /* 0x000fe2000001006e */
[----:B------:R-:W-:-:S03]  /*3bc0*/  IMAD.U32 R108, R7, 0x10000, RZ ;  /* 0x00010000076c7824 */ /* 0x000fc600078e00ff */
[C---:B------:R-:W-:Y:S01]  /*3bd0*/  FMUL.FTZ R7, R109.reuse, R46 ;  /* 0x0000002e6d077220 */ /* 0x040fe20000410000 */
[-C--:B------:R-:W-:Y:S01]  /*3be0*/  FMUL.FTZ R109, R109, R47.reuse ;  /* 0x0000002f6d6d7220 */ /* 0x080fe20000410000 */
[----:B------:R-:W-:Y:S02]  /*3bf0*/  F2FP.BF16.F32.PACK_AB R6, R45, R6 ;  /* 0x000000062d06723e */ /* 0x000fe400000010ff */
[----:B------:R-:W-:Y:S01]  /*3c00*/  FFMA.FTZ R7, R108, R47, -R7 ;  /* 0x0000002f6c077223 */ /* 0x000fe20000010807 */
[----:B------:R-:W-:Y:S01]  /*3c10*/  IMAD.U32 R47, R11, 0x10000, RZ ;  /* 0x000100000b2f7824 */ /* 0x000fe200078e00ff */
[----:B------:R-:W-:Y:S01]  /*3c20*/  LOP3.LUT R11, R4, 0xffff0000, RZ, 0xc0, !PT ;  /* 0xffff0000040b7812 */ /* 0x000fe200078ec0ff */
[----:B------:R-:W-:Y:S01]  /*3c30*/  FFMA.FTZ R46, R108, R46, R109 ;  /* 0x0000002e6c2e7223 */ /* 0x000fe2000001006d */
[----:B------:R-:W-:-:S03]  /*3c40*/  IMAD.U32 R4, R4, 0x10000, RZ ;  /* 0x0001000004047824 */ /* 0x000fc600078e00ff */
[C---:B------:R-:W-:Y:S01]  /*3c50*/  FMUL.FTZ R109, R11.reuse, R15 ;  /* 0x0000000f0b6d7220 */ /* 0x040fe20000410000 */
[----:B------:R-:W-:Y:S01]  /*3c60*/  FMUL.FTZ R108, R11, R47 ;  /* 0x0000002f0b6c7220 */ /* 0x000fe20000410000 */
[----:B------:R-:W-:Y:S02]  /*3c70*/  F2FP.BF16.F32.PACK_AB R7, R46, R7 ;  /* 0x000000072e07723e */ /* 0x000fe400000010ff */
[C---:B------:R-:W-:Y:S01]  /*3c80*/  FFMA.FTZ R109, R4.reuse, R47, -R109 ;  /* 0x0000002f046d7223 */ /* 0x040fe2000001086d */
[----:B------:R-:W-:-:S05]  /*3c90*/  FFMA.FTZ R108, R4, R15, R108 ;  /* 0x0000000f046c7223 */ /* 0x000fca000001006c */
[----:B------:R-:W-:-:S07]  /*3ca0*/  F2FP.BF16.F32.PACK_AB R4, R108, R109 ;  /* 0x0000006d6c04723e */ /* 0x000fce00000010ff */
.L_x_5216:
[----:B------:R-:W-:Y:S05]  /*3cb0*/  BSYNC B3 ;  /* 0x0000000000037941 */ /* 0x000fea0003800000 */
.L_x_5215:
[----:B0-----:R4:W-:Y:S02]  /*3cc0*/  ST.E.128 desc[UR42][R12.64], R4 ;  /* 0x000000040c007985 */ /* 0x0019e4000c101d2a */
.L_x_5214:
[----:B------:R-:W-:Y:S05]  /*3cd0*/  BSYNC B2 ;  /* 0x0000000000027941 */ /* 0x000fea0003800000 */
.L_x_5213:
        /* <DEDUP_REMOVED lines=22> */
[----:B------:R-:W-:Y:S01]  /*3e40*/  PRMT R44, R101, 0x5432, R44 ;  /* 0x00005432652c7816 */ /* 0x000fe2000000002c */
[C---:B------:R-:W-:Y:S01]  /*3e50*/  FFMA.FTZ R5, R40.reuse, R41, -R5 ;  /* 0x0000002928057223 */ /* 0x040fe20000010805 */
[----:B------:R-:W-:Y:S01]  /*3e60*/  PRMT R15, R113, 0x5410, R45 ;  /* 0x00005410710f7816 */ /* 0x000fe2000000002d */
[----:B------:R-:W-:Y:S01]  /*3e70*/  FFMA.FTZ R40, R40, R42, R43 ;  /* 0x0000002a28287223 */ /* 0x000fe2000001002b */
[----:B------:R-:W-:Y:S01]  /*3e80*/  LOP3.LUT R42, R6, 0xffff0000, RZ, 0xc0, !PT ;  /* 0xffff0000062a7812 */ /* 0x000fe200078ec0ff */
[C---:B------:R-:W-:Y:S01]  /*3e90*/  IMAD.U32 R45, R44.reuse, 0x10000, RZ ;  /* 0x000100002c2d7824 */ /* 0x040fe200078e00ff */
[----:B------:R-:W-:Y:S01]  /*3ea0*/  LOP3.LUT R44, R44, 0xffff0000, RZ, 0xc0, !PT ;  /* 0xffff00002c2c7812 */ /* 0x000fe200078ec0ff */
[C---:B------:R-:W-:Y:S01]  /*3eb0*/  IMAD.U32 R43, R15.reuse, 0x10000, RZ ;  /* 0x000100000f2b7824 */ /* 0x040fe200078e00ff */
[----:B------:R-:W-:Y:S01]  /*3ec0*/  LOP3.LUT R15, R15, 0xffff0000, RZ, 0xc0, !PT ;  /* 0xffff00000f0f7812 */ /* 0x000fe200078ec0ff */
[----:B------:R-:W-:-:S02]  /*3ed0*/  IMAD.U32 R41, R6, 0x10000, RZ ;  /* 0x0001000006297824 */ /* 0x000fc400078e00ff */
[C---:B------:R-:W-:Y:S01]  /*3ee0*/  FMUL.FTZ R6, R42.reuse, R45 ;  /* 0x0000002d2a067220 */ /* 0x040fe20000410000 */
[----:B------:R-:W-:Y:S01]  /*3ef0*/  FMUL.FTZ R42, R42, R43 ;  /* 0x0000002b2a2a7220 */ /* 0x000fe20000410000 */
[----:B------:R-:W-:Y:S02]  /*3f00*/  F2FP.BF16.F32.PACK_AB R5, R40, R5 ;  /* 0x000000052805723e */ /* 0x000fe400000010ff */
[----:B------:R-:W-:Y:S01]  /*3f10*/  FFMA.FTZ R6, R41, R43, -R6 ;  /* 0x0000002b29067223 */ /* 0x000fe20000010806 */
[----:B------:R-:W-:Y:S01]  /*3f20*/  LOP3.LUT R43, R7, 0xffff0000, RZ, 0xc0, !PT ;  /* 0xffff0000072b7812 */ /* 0x000fe200078ec0ff */
[----:B------:R-:W-:Y:S01]  /*3f30*/  FFMA.FTZ R41, R41, R45, R42 ;  /* 0x0000002d29297223 */ /* 0x000fe2000001002a */
[----:B------:R-:W-:Y:S02]  /*3f40*/  IMAD.U32 R42, R7, 0x10000, RZ ;  /* 0x00010000072a7824 */ /* 0x000fe400078e00ff */
[C---:B------:R-:W-:Y:S01]  /*3f50*/  IMAD.U32 R7, R4.reuse, 0x10000, RZ ;  /* 0x0001000004077824 */ /* 0x040fe200078e00ff */
[----:B------:R-:W-:Y:S01]  /*3f60*/  LOP3.LUT R4, R4, 0xffff0000, RZ, 0xc0, !PT ;  /* 0xffff000004047812 */ /* 0x000fe200078ec0ff */
[C---:B------:R-:W-:Y:S01]  /*3f70*/  FMUL.FTZ R45, R43.reuse, R44 ;  /* 0x0000002c2b2d7220 */ /* 0x040fe20000410000 */
[----:B------:R-:W-:Y:S01]  /*3f80*/  FMUL.FTZ R43, R43, R15 ;  /* 0x0000000f2b2b7220 */ /* 0x000fe20000410000 */
[----:B------:R-:W-:-:S02]  /*3f90*/  F2FP.BF16.F32.PACK_AB R6, R41, R6 ;  /* 0x000000062906723e */ /* 0x000fc400000010ff */
[----:B------:R-:W-:Y:S01]  /*3fa0*/  FFMA.FTZ R45, R42, R15, -R45 ;  /* 0x0000000f2a2d7223 */ /* 0x000fe2000001082d */
[C---:B------:R-:W-:Y:S01]  /*3fb0*/  FMUL.FTZ R46, R4.reuse, R14 ;  /* 0x0000000e042e7220 */ /* 0x040fe20000410000 */
[-C--:B------:R-:W-:Y:S01]  /*3fc0*/  FMUL.FTZ R15, R4, R11.reuse ;  /* 0x0000000b040f7220 */ /* 0x080fe20000410000 */
[----:B------:R-:W-:Y:S02]  /*3fd0*/  FFMA.FTZ R42, R42, R44, R43 ;  /* 0x0000002c2a2a7223 */ /* 0x000fe4000001002b */
[C---:B------:R-:W-:Y:S01]  /*3fe0*/  FFMA.FTZ R46, R7.reuse, R11, -R46 ;  /* 0x0000000b072e7223 */ /* 0x040fe2000001082e */
[----:B------:R-:W-:Y:S02]  /*3ff0*/  FFMA.FTZ R15, R7, R14, R15 ;  /* 0x0000000e070f7223 */ /* 0x000fe4000001000f */
[----:B------:R-:W-:-:S03]  /*4000*/  F2FP.BF16.F32.PACK_AB R7, R42, R45 ;  /* 0x0000002d2a07723e */ /* 0x000fc600000010ff */
[----:B------:R-:W-:-:S07]  /*4010*/  F2FP.BF16.F32.PACK_AB R4, R15, R46 ;  /* 0x0000002e0f04723e */ /* 0x000fce00000010ff */
.L_x_5218:
[----:B------:R-:W-:Y:S05]  /*4020*/  BSYNC B2 ;  /* 0x0000000000027941 */ /* 0x000fea0003800000 */
.L_x_5217:
[----:B0-----:R0:W-:Y:S02]  /*4030*/  ST.E.128 desc[UR42][R12.64], R4 ;  /* 0x000000040c007985 */ /* 0x0011e4000c101d2a */
.L_x_5212:
[----:B------:R-:W-:Y:S05]  /*4040*/  BSYNC B1 ;  /* 0x0000000000017941 */ /* 0x000fea0003800000 */
.L_x_5211:
[----:B------:R-:W-:-:S03]  /*4050*/  UMOV UR4, 0xffffffff ;  /* 0xffffffff00047882 */ /* 0x000fc60000000000 */
[----:B------:R-:W-:Y:S05]  /*4060*/  BRA.DIV UR4, `(.L_x_5219) ;  /* 0x000001b6047c7947 */ /* 0x000fea000b800000 */
[----:B-1----:R-:W1:Y:S04]  /*4070*/  SHFL.IDX PT, R97, R97, 0x1, 0x1c1f ;  /* 0x003c1f0061617f89 */ /* 0x002e6800000e0000 */
[----:B---3--:R3:W0:Y:S02]  /*4080*/  SHFL.IDX PT, R14, R96, 0x1, 0x1c1f ;  /* 0x003c1f00600e7f89 */ /* 0x00862400000e0000 */
.L_x_5494:
        /* <DEDUP_REMOVED lines=13> */
[----:B------:R-:W-:Y:S02]  /*4160*/  SHF.R.U32.HI R38, RZ, 0x10, R39 ;  /* 0x00000010ff267819 */ /* 0x000fe40000011627 */
[----:B------:R-:W-:Y:S01]  /*4170*/  PRMT R106, R106, 0x5410, R15 ;  /* 0x000054106a6a7816 */ /* 0x000fe2000000000f */
[----:B------:R-:W-:Y:S01]  /*4180*/  IMAD.U32 R15, R5, 0x10000, RZ ;  /* 0x00010000050f7824 */ /* 0x000fe200078e00ff */
[----:B------:R-:W-:-:S02]  /*4190*/  PRMT R104, R104, 0x5410, R41 ;  /* 0x0000541068687816 */ /* 0x000fc40000000029 */
[----:B------:R-:W-:Y:S02]  /*41a0*/  PRMT R105, R105, 0x5410, R36 ;  /* 0x0000541069697816 */ /* 0x000fe40000000024 */
[----:B------:R-:W-:Y:S02]  /*41b0*/  PRMT R107, R107, 0x5410, R38 ;  /* 0x000054106b6b7816 */ /* 0x000fe40000000026 */
[----:B------:R-:W-:Y:S01]  /*41c0*/  LOP3.LUT R36, R5, 0xffff0000, RZ, 0xc0, !PT ;  /* 0xffff000005247812 */ /* 0x000fe200078ec0ff */
[----:B------:R-:W-:Y:S01]  /*41d0*/  IMAD.U32 R5, R4, 0x10000, RZ ;  /* 0x0001000004057824 */ /* 0x000fe200078e00ff */
[----:B------:R-:W-:Y:S01]  /*41e0*/  LOP3.LUT R39, R106, 0xffff0000, RZ, 0xc0, !PT ;  /* 0xffff00006a277812 */ /* 0x000fe200078ec0ff */
[----:B------:R-:W-:Y:S01]  /*41f0*/  IMAD.U32 R42, R107, 0x10000, RZ ;  /* 0x000100006b2a7824 */ /* 0x000fe200078e00ff */
[----:B------:R-:W-:Y:S01]  /*4200*/  LOP3.LUT R38, R104, 0xffff0000, RZ, 0xc0, !PT ;  /* 0xffff000068267812 */ /* 0x000fe200078ec0ff */
[----:B------:R-:W-:Y:S01]  /*4210*/  IMAD.U32 R106, R106, 0x10000, RZ ;  /* 0x000100006a6a7824 */ /* 0x000fe200078e00ff */
[----:B------:R-:W-:Y:S01]  /*4220*/  LOP3.LUT R37, R6, 0xffff0000, RZ, 0xc0, !PT ;  /* 0xffff000006257812 */ /* 0x000fe200078ec0ff */
[CC--:B------:R-:W-:Y:S01]  /*4230*/  FMUL.FTZ R44, R36.reuse, R39.reuse ;  /* 0x00000027242c7220 */ /* 0x0c0fe20000410000 */
[----:B------:R-:W-:Y:S01]  /*4240*/  SHF.L.U32 R40, R105, 0x10, RZ ;  /* 0x0000001069287819 */ /* 0x000fe200000006ff */
[-C--:B------:R-:W-:Y:S01]  /*4250*/  FMUL.FTZ R36, R36, R38.reuse ;  /* 0x0000002624247220 */ /* 0x080fe20000410000 */
[----:B------:R-:W-:Y:S01]  /*4260*/  LOP3.LUT R6, R7, 0xffff0000, RZ, 0xc0, !PT ;  /* 0xffff000007067812 */ /* 0x000fe200078ec0ff */
[----:B------:R-:W-:Y:S01]  /*4270*/  FFMA.FTZ R44, R15, R38, -R44 ;  /* 0x000000260f2c7223 */ /* 0x000fe2000001082c */
[----:B------:R-:W-:Y:S01]  /*4280*/  LOP3.LUT R107, R107, 0xffff0000, RZ, 0xc0, !PT ;  /* 0xffff00006b6b7812 */ /* 0x000fe200078ec0ff */
[----:B------:R-:W-:Y:S01]  /*4290*/  FFMA.FTZ R15, R15, R39, R36 ;  /* 0x000000270f0f7223 */ /* 0x000fe20000010024 */
[----:B------:R-:W-:Y:S01]  /*42a0*/  FMUL.FTZ R36, R37, R40 ;  /* 0x0000002825247220 */ /* 0x000fe20000410000 */
[----:B------:R-:W-:Y:S01]  /*42b0*/  LOP3.LUT R105, R105, 0xffff0000, RZ, 0xc0, !PT ;  /* 0xffff000069697812 */ /* 0x000fe200078ec0ff */
[----:B------:R-:W-:Y:S01]  /*42c0*/  FMUL.FTZ R46, R37, R42 ;  /* 0x0000002a252e7220 */ /* 0x000fe20000410000 */
[----:B------:R-:W-:Y:S01]  /*42d0*/  LOP3.LUT R4, R4, 0xffff0000, RZ, 0xc0, !PT ;  /* 0xffff000004047812 */ /* 0x000fe200078ec0ff */
[----:B------:R-:W-:-:S02]  /*42e0*/  IMAD.U32 R104, R104, 0x10000, RZ ;  /* 0x0001000068687824 */ /* 0x000fc400078e00ff */
[C---:B------:R-:W-:Y:S01]  /*42f0*/  FFMA.FTZ R37, R11.reuse, R42, R36 ;  /* 0x0000002a0b257223 */ /* 0x040fe20000010024 */
[----:B------:R-:W-:Y:S01]  /*4300*/  FFMA.FTZ R46, R11, R40, -R46 ;  /* 0x000000280b2e7223 */ /* 0x000fe2000001082e */
[C---:B------:R-:W-:Y:S01]  /*4310*/  FMUL.FTZ R36, R6.reuse, R107 ;  /* 0x0000006b06247220 */ /* 0x040fe20000410000 */
[-C--:B------:R-:W-:Y:S01]  /*4320*/  FMUL.FTZ R38, R6, R105.reuse ;  /* 0x0000006906267220 */ /* 0x080fe20000410000 */
[----:B------:R-:W-:Y:S02]  /*4330*/  IMAD.U32 R7, R7, 0x10000, RZ ;  /* 0x0001000007077824 */ /* 0x000fe400078e00ff */
[C---:B------:R-:W-:Y:S01]  /*4340*/  FMUL.FTZ R6, R4.reuse, R106 ;  /* 0x0000006a04067220 */ /* 0x040fe20000410000 */
[----:B------:R-:W-:Y:S01]  /*4350*/  FMUL.FTZ R11, R4, R104 ;  /* 0x00000068040b7220 */ /* 0x000fe20000410000 */
[----:B------:R-:W-:Y:S01]  /*4360*/  F2FP.BF16.F32.PACK_AB R46, R37, R46 ;  /* 0x0000002e252e723e */ /* 0x000fe200000010ff */
[----:B------:R-:W-:Y:S01]  /*4370*/  FFMA.FTZ R36, R7, R105, -R36 ;  /* 0x0000006907247223 */ /* 0x000fe20000010824 */
[C---:B------:R-:W-:Y:S01]  /*4380*/  FFMA.FTZ R6, R5.reuse, R104, -R6 ;  /* 0x0000006805067223 */ /* 0x040fe20000010806 */
[----:B------:R-:W-:Y:S01]  /*4390*/  FFMA.FTZ R11, R5, R106, R11 ;  /* 0x0000006a050b7223 */ /* 0x000fe2000001000b */
[----:B------:R-:W-:Y:S01]  /*43a0*/  FFMA.FTZ R7, R7, R107, R38 ;  /* 0x0000006b07077223 */ /* 0x000fe20000010026 */
[----:B------:R-:W-:-:S03]  /*43b0*/  F2FP.BF16.F32.PACK_AB R5, R15, R44 ;  /* 0x0000002c0f05723e */ /* 0x000fc600000010ff */
[----:B------:R-:W-:Y:S01]  /*43c0*/  F2FP.BF16.F32.PACK_AB R4, R11, R6 ;  /* 0x000000060b04723e */ /* 0x000fe200000010ff */
[----:B------:R-:W-:Y:S01]  /*43d0*/  IMAD.MOV.U32 R6, RZ, RZ, R46 ;  /* 0x000000ffff067224 */ /* 0x000fe200078e002e */
[----:B------:R-:W-:-:S07]  /*43e0*/  F2FP.BF16.F32.PACK_AB R7, R7, R36 ;  /* 0x000000240707723e */ /* 0x000fce00000010ff */
.L_x_5224:
[----:B------:R-:W-:Y:S05]  /*43f0*/  BSYNC B2 ;  /* 0x0000000000027941 */ /* 0x000fea0003800000 */
.L_x_5223:
[----:B----4-:R0:W-:Y:S02]  /*4400*/  ST.E.128 desc[UR42][R12.64], R4 ;  /* 0x000000040c007985 */ /* 0x0101e4000c101d2a */
.L_x_5222:
[----:B------:R-:W-:Y:S05]  /*4410*/  BSYNC B1 ;  /* 0x0000000000017941 */ /* 0x000fea0003800000 */
.L_x_5221:
        /* <DEDUP_REMOVED lines=54> */
.L_x_5226:
[----:B------:R-:W-:Y:S05]  /*4780*/  BSYNC B1 ;  /* 0x0000000000017941 */ /* 0x000fea0003800000 */
.L_x_5225:
[----:B----4-:R0:W-:Y:S01]  /*4790*/  ST.E.128 desc[UR42][R12.64], R4 ;  /* 0x000000040c007985 */ /* 0x0101e2000c101d2a */
[----:B------:R-:W-:Y:S05]  /*47a0*/  BRA `(.L_x_5220) ;  /* 0x0000001800607947 */ /* 0x000fea0003800000 */
.L_x_5202:
        /* <DEDUP_REMOVED lines=67> */
[----:B------:R-:W-:-:S02]  /*4be0*/  MOV R12, R43 ;  /* 0x0000002b000c7202 */ /* 0x000fc40000000f00 */
[----:B------:R-:W-:Y:S02]  /*4bf0*/  PRMT R114, R11, 0x7610, R114 ;  /* 0x000076100b727816 */ /* 0x000fe40000000072 */
[----:B------:R-:W-:Y:S02]  /*4c00*/  PRMT R115, R12, 0x7610, R115 ;  /* 0x000076100c737816 */ /* 0x000fe40000000073 */
[----:B------:R-:W-:Y:S02]  /*4c10*/  PRMT R116, R13, 0x7610, R116 ;  /* 0x000076100d747816 */ /* 0x000fe40000000074 */
[----:B------:R-:W-:Y:S01]  /*4c20*/  PRMT R117, R14, 0x7610, R117 ;  /* 0x000076100e757816 */ /* 0x000fe20000000075 */
[----:B------:R-:W-:Y:S06]  /*4c30*/  @!P3 BRA `(.L_x_5227) ;  /* 0x000000000004b947 */ /* 0x000fec0003800000 */
[----:B------:R-:W-:Y:S01]  /*4c40*/  BPT.TRAP 0x1 ;  /* 0x000000040000795c */ /* 0x000fe20000300000 */
.L_x_5227:
[----:B------:R-:W-:Y:S01]  /*4c50*/  IMAD R87, R18, 0x8, R19 ;  /* 0x0000000812577824 */ /* 0x000fe200078e0213 */
[----:B------:R-:W-:Y:S01]  /*4c60*/  SHF.L.U32 R95, R206, 0x1f, RZ ;  /* 0x0000001fce5f7819 */ /* 0x000fe200000006ff */
[----:B------:R-:W0:Y:S01]  /*4c70*/  LDC R98, c[0x0][0x2f4] ;  /* 0x0000bd00ff627b82 */ /* 0x000e220000000800 */
[----:B------:R-:W-:Y:S02]  /*4c80*/  BSSY B1, `(.L_x_5228) ;  /* 0x0000003000017945 */ /* 0x000fe40003800000 */
[----:B------:R-:W1:Y:S02]  /*4c90*/  SYNCS.PHASECHK.TRANS64.TRYWAIT P4, [R87+URZ+0x22890], R95 ;  /* 0x0228905f570075a7 */ /* 0x000e64000808017f */
[----:B-1----:R-:W-:Y:S05]  /*4ca0*/  @!P4 BRA `(.L_x_5229) ;  /* 0x000001a800b4c947 */ /* 0x002fea0003800000 */
.L_x_5495:
[----:B------:R-:W-:Y:S05]  /*4cb0*/  BSYNC B1 ;  /* 0x0000000000017941 */ /* 0x000fea0003800000 */
.L_x_5228:
[----:B------:R-:W-:Y:S01]  /*4cc0*/  UMOV UR4, 0xffffffff ;  /* 0xffffffff00047882 */ /* 0x000fe20000000000 */
[----:B0-----:R-:W-:Y:S02]  /*4cd0*/  IMAD.IADD R102, R98, 0x1, -R61 ;  /* 0x0000000162667824 */ /* 0x001fe400078e0a3d */
[----:B------:R-:W-:Y:S05]  /*4ce0*/  BRA.DIV UR4, `(.L_x_5230) ;  /* 0x000001aa04b87947 */ /* 0x000fea000b800000 */
[----:B------:R0:W2:Y:S04]  /*4cf0*/  SHFL.IDX PT, R99, R97, RZ, 0x1c1f ;  /* 0x001c1fff61637589 */ /* 0x0000a800000e0000 */
[----:B------:R0:W3:Y:S02]  /*4d00*/  SHFL.IDX PT, R100, R96, RZ, 0x1c1f ;  /* 0x001c1fff60647589 */ /* 0x0000e400000e0000 */
.L_x_5499:
        /* <DEDUP_REMOVED lines=24> */
[----:B------:R-:W-:Y:S01]  /*4e90*/  SHF.R.U32.HI R104, RZ, 0x10, R5 ;  /* 0x00000010ff687819 */ /* 0x000fe20000011605 */
[----:B--2---:R-:W-:Y:S01]  /*4ea0*/  IMAD.U32 R106, R13, 0x10000, RZ ;  /* 0x000100000d6a7824 */ /* 0x004fe200078e00ff */
[C---:B------:R-:W-:Y:S02]  /*4eb0*/  PRMT R105, R101.reuse, 0x5410, R105 ;  /* 0x0000541065697816 */ /* 0x040fe40000000069 */
[----:B------:R-:W-:Y:S02]  /*4ec0*/  PRMT R104, R101, 0x5432, R104 ;  /* 0x0000543265687816 */ /* 0x000fe40000000068 */
[----:B------:R-:W-:Y:S01]  /*4ed0*/  SHF.R.U64 R5, R4, 0x10, R5 ;  /* 0x0000001004057819 */ /* 0x000fe20000001205 */
[C---:B------:R-:W-:Y:S01]  /*4ee0*/  IMAD.U32 R101, R105.reuse, 0x10000, RZ ;  /* 0x0001000069657824 */ /* 0x040fe200078e00ff */
[----:B------:R-:W-:Y:S01]  /*4ef0*/  SHF.R.U64 R4, R32, 0x10, R33 ;  /* 0x0000001020047819 */ /* 0x000fe20000001221 */
[----:B------:R-:W-:Y:S01]  /*4f00*/  IMAD.U32 R103, R104, 0x10000, RZ ;  /* 0x0001000068677824 */ /* 0x000fe200078e00ff */
[----:B------:R-:W-:Y:S01]  /*4f10*/  LOP3.LUT R32, R105, 0xffff0000, RZ, 0xc0, !PT ;  /* 0xffff000069207812 */ /* 0x000fe200078ec0ff */
[C---:B------:R-:W-:Y:S01]  /*4f20*/  FMUL.FTZ R107, R108.reuse, R101 ;  /* 0x000000656c6b7220 */ /* 0x040fe20000410000 */
[----:B------:R-:W-:Y:S01]  /*4f30*/  LOP3.LUT R33, R45, 0xffff0000, RZ, 0xc0, !PT ;  /* 0xffff00002d217812 */ /* 0x000fe200078ec0ff */
[-C--:B------:R-:W-:Y:S01]  /*4f40*/  FMUL.FTZ R108, R108, R103.reuse ;  /* 0x000000676c6c7220 */ /* 0x080fe20000410000 */
[----:B------:R-:W-:Y:S01]  /*4f50*/  LOP3.LUT R104, R104, 0xffff0000, RZ, 0xc0, !PT ;  /* 0xffff000068687812 */ /* 0x000fe200078ec0ff */
[C---:B------:R-:W-:Y:S01]  /*4f60*/  FFMA.FTZ R103, R106.reuse, R103, -R107 ;  /* 0x000000676a677223 */ /* 0x040fe2000001086b */
[----:B------:R-:W-:Y:S01]  /*4f70*/  SHF.R.U32.HI R45, RZ, 0x10, R35 ;  /* 0x00000010ff2d7819 */ /* 0x000fe20000011623 */
[----:B------:R-:W-:Y:S01]  /*4f80*/  FFMA.FTZ R101, R106, R101, R108 ;  /* 0x000000656a657223 */ /* 0x000fe2000001006c */
[----:B------:R-:W-:Y:S01]  /*4f90*/  SHF.R.U32.HI R105, RZ, 0x10, R7 ;  /* 0x00000010ff697819 */ /* 0x000fe20000011607 */
[----:B------:R-:W-:Y:S01]  /*4fa0*/  FMUL.FTZ R106, R33, R32 ;  /* 0x00000020216a7220 */ /* 0x000fe20000410000 */
[----:B------:R-:W-:Y:S01]  /*4fb0*/  LOP3.LUT R13, R13, 0xffff0000, RZ, 0xc0, !PT ;  /* 0xffff00000d0d7812 */ /* 0x000fe200078ec0ff */
[----:B------:R-:W-:Y:S01]  /*4fc0*/  FMUL.FTZ R33, R33, R104 ;  /* 0x0000006821217220 */ /* 0x000fe20000410000 */
[----:B------:R-:W-:Y:S01]  /*4fd0*/  PRMT R45, R119, 0x5410, R45 ;  /* 0x00005410772d7816 */ /* 0x000fe2000000002d */
[----:B------:R-:W-:Y:S01]  /*4fe0*/  IMAD.U32 R108, R47, 0x10000, RZ ;  /* 0x000100002f6c7824 */ /* 0x000fe200078e00ff */
[C---:B------:R-:W-:Y:S01]  /*4ff0*/  PRMT R105, R110.reuse, 0x5410, R105 ;  /* 0x000054106e697816 */ /* 0x040fe20000000069 */
[C---:B------:R-:W-:Y:S01]  /*5000*/  FFMA.FTZ R32, R13.reuse, R32, R33 ;  /* 0x000000200d207223 */ /* 0x040fe20000010021 */
[----:B------:R-:W-:Y:S01]  /*5010*/  FFMA.FTZ R104, R13, R104, -R106 ;  /* 0x000000680d687223 */ /* 0x000fe2000001086a */
[----:B------:R-:W-:Y:S01]  /*5020*/  IMAD.U32 R33, R45, 0x10000, RZ ;  /* 0x000100002d217824 */ /* 0x000fe200078e00ff */
[----:B------:R-:W-:Y:S01]  /*5030*/  PRMT R4, R110, 0x5432, R4 ;  /* 0x000054326e047816 */ /* 0x000fe20000000004 */
[----:B------:R-:W-:Y:S01]  /*5040*/  IMAD.U32 R13, R105, 0x10000, RZ ;  /* 0x00010000690d7824 */ /* 0x000fe200078e00ff */
[----:B------:R-:W-:Y:S01]  /*5050*/  LOP3.LUT R45, R45, 0xffff0000, RZ, 0xc0, !PT ;  /* 0xffff00002d2d7812 */ /* 0x000fe200078ec0ff */
[----:B------:R-:W-:Y:S01]  /*5060*/  FMUL.FTZ R107, R108, R33 ;  /* 0x000000216c6b7220 */ /* 0x000fe20000410000 */
[----:B------:R-:W-:-:S02]  /*5070*/  IMAD.U32 R106, R15, 0x10000, RZ ;  /* 0x000100000f6a7824 */ /* 0x000fc400078e00ff */
[----:B------:R-:W-:Y:S01]  /*5080*/  FMUL.FTZ R108, R108, R13 ;  /* 0x0000000d6c6c7220 */ /* 0x000fe20000410000 */
[----:B------:R-:W-:Y:S02]  /*5090*/  LOP3.LUT R110, R47, 0xffff0000, RZ, 0xc0, !PT ;  /* 0xffff00002f6e7812 */ /* 0x000fe400078ec0ff */
[----:B------:R-:W-:Y:S01]  /*50a0*/  LOP3.LUT R105, R105, 0xffff0000, RZ, 0xc0, !PT ;  /* 0xffff000069697812 */ /* 0x000fe200078ec0ff */
[----:B------:R-:W-:Y:S01]  /*50b0*/  FFMA.FTZ R33, R106, R33, R108 ;  /* 0x000000216a217223 */ /* 0x000fe2000001006c */
[----:B------:R-:W-:Y:S01]  /*50c0*/  PRMT R5, R112, 0x5410, R5 ;  /* 0x0000541070057816 */ /* 0x000fe20000000005 */
[----:B------:R-:W-:Y:S01]  /*50d0*/  FFMA.FTZ R13, R106, R13, -R107 ;  /* 0x0000000d6a0d7223 */ /* 0x000fe2000001086b */
[----:B------:R-:W-:Y:S01]  /*50e0*/  LOP3.LUT R108, R15, 0xffff0000, RZ, 0xc0, !PT ;  /* 0xffff00000f6c7812 */ /* 0x000fe200078ec0ff */
[C---:B------:R-:W-:Y:S01]  /*50f0*/  FMUL.FTZ R15, R110.reuse, R45 ;  /* 0x0000002d6e0f7220 */ /* 0x040fe20000410000 */
[-C--:B------:R-:W-:Y:S01]  /*5100*/  FMUL.FTZ R110, R110, R105.reuse ;  /* 0x000000696e6e7220 */ /* 0x080fe20000410000 */
[----:B------:R-:W-:Y:S01]  /*5110*/  IMAD.U32 R112, R44, 0x10000, RZ ;  /* 0x000100002c707824 */ /* 0x000fe200078e00ff */
[----:B------:R-:W-:Y:S01]  /*5120*/  SHF.R.U64 R6, R6, 0x10, R7 ;  /* 0x0000001006067819 */ /* 0x000fe20000001207 */
[----:B------:R-:W-:Y:S01]  /*5130*/  FFMA.FTZ R106, R108, R105, -R15 ;  /* 0x000000696c6a7223 */ /* 0x000fe2000001080f */
[C---:B------:R-:W-:Y:S01]  /*5140*/  IMAD.U32 R47, R5.reuse, 0x10000, RZ ;  /* 0x00010000052f7824 */ /* 0x040fe200078e00ff */
[----:B------:R-:W-:Y:S01]  /*5150*/  LOP3.LUT R44, R44, 0xffff0000, RZ, 0xc0, !PT ;  /* 0xffff00002c2c7812 */ /* 0x000fe200078ec0ff */
[----:B------:R-:W-:Y:S01]  /*5160*/  FFMA.FTZ R108, R108, R45, R110 ;  /* 0x0000002d6c6c7223 */ /* 0x000fe2000001006e */
[C---:B------:R-:W-:Y:S01]  /*5170*/  LOP3.LUT R7, R4.reuse, 0xffff0000, RZ, 0xc0, !PT ;  /* 0xffff000004077812 */ /* 0x040fe200078ec0ff */
[----:B------:R-:W-:Y:S01]  /*5180*/  IMAD.U32 R45, R4, 0x10000, RZ ;  /* 0x00010000042d7824 */ /* 0x000fe200078e00ff */
[----:B------:R-:W-:Y:S01]  /*5190*/  LOP3.LUT R5, R5, 0xffff0000, RZ, 0xc0, !PT ;  /* 0xffff000005057812 */ /* 0x000fe200078ec0ff */
[----:B------:R-:W-:Y:S01]  /*51a0*/  IMAD.U32 R110, R12, 0x10000, RZ ;  /* 0x000100000c6e7824 */ /* 0x000fe200078e00ff */
[----:B------:R-:W-:Y:S01]  /*51b0*/  SHF.R.U64 R34, R34, 0x10, R35 ;  /* 0x0000001022227819 */ /* 0x000fe20000001223 */
[----:B------:R-:W-:Y:S01]  /*51c0*/  FMUL.FTZ R35, R44, R7 ;  /* 0x000000072c237220 */ /* 0x000fe20000410000 */
[----:B------:R-:W-:Y:S01]  /*51d0*/  LOP3.LUT R12, R12, 0xffff0000, RZ, 0xc0, !PT ;  /* 0xffff00000c0c7812 */ /* 0x000fe200078ec0ff */
[----:B------:R-:W-:Y:S01]  /*51e0*/  FMUL.FTZ R15, R112, R45 ;  /* 0x0000002d700f7220 */ /* 0x000fe20000410000 */
[----:B------:R-:W-:Y:S01]  /*51f0*/  FMUL.FTZ R44, R44, R5 ;  /* 0x000000052c2c7220 */ /* 0x000fe20000410000 */
[----:B------:R-:W-:Y:S01]  /*5200*/  PRMT R34, R111, 0x5432, R34 ;  /* 0x000054326f227816 */ /* 0x000fe20000000022 */
[----:B------:R-:W-:Y:S01]  /*5210*/  FMUL.FTZ R112, R112, R47 ;  /* 0x0000002f70707220 */ /* 0x000fe20000410000 */
[----:B------:R-:W-:Y:S01]  /*5220*/  PRMT R6, R109, 0x5432, R6 ;  /* 0x000054326d067816 */ /* 0x000fe20000000006 */
[C---:B------:R-:W-:Y:S01]  /*5230*/  FFMA.FTZ R4, R12.reuse, R5, -R35 ;  /* 0x000000050c047223 */ /* 0x040fe20000010823 */
[----:B------:R-:W-:Y:S01]  /*5240*/  FFMA.FTZ R12, R12, R7, R44 ;  /* 0x000000070c0c7223 */ /* 0x000fe2000001002c */
[C---:B------:R-:W-:Y:S01]  /*5250*/  FFMA.FTZ R15, R110.reuse, R47, -R15 ;  /* 0x0000002f6e0f7223 */ /* 0x040fe2000001080f */
[----:B------:R-:W-:Y:S01]  /*5260*/  FFMA.FTZ R45, R110, R45, R112 ;  /* 0x0000002d6e2d7223 */ /* 0x000fe20000010070 */
[C---:B------:R-:W-:Y:S01]  /*5270*/  IMAD.U32 R7, R46.reuse, 0x10000, RZ ;  /* 0x000100002e077824 */ /* 0x040fe200078e00ff */
        /* <DEDUP_REMOVED lines=11> */
[----:B------:R-:W-:Y:S01]  /*5330*/  LOP3.LUT R5, R14, 0xffff0000, RZ, 0xc0, !PT ;  /* 0xffff00000e057812 */ /* 0x000fe200078ec0ff */
[C---:B------:R-:W-:Y:S01]  /*5340*/  FMUL.FTZ R14, R47.reuse, R34 ;  /* 0x000000222f0e7220 */ /* 0x040fe20000410000 */
[-C--:B------:R-:W-:Y:S01]  /*5350*/  FMUL.FTZ R47, R47, R6.reuse ;  /* 0x000000062f2f7220 */ /* 0x080fe20000410000 */
[----:B------:R-:W-:Y:S01]  /*5360*/  F2FP.BF16.F32.PACK_AB R106, R106, R13 ;  /* 0x0000000d6a6a723e */ /* 0x000fe200000010ff */
[----:B------:R-:W-:Y:S02]  /*5370*/  IMAD.MOV.U32 R13, RZ, RZ, R103 ;  /* 0x000000ffff0d7224 */ /* 0x000fe400078e0067 */
[C---:B------:R-:W-:Y:S01]  /*5380*/  FFMA.FTZ R6, R5.reuse, R6, -R14 ;  /* 0x0000000605067223 */ /* 0x040fe2000001080e */
[----:B------:R-:W-:Y:S01]  /*5390*/  FFMA.FTZ R34, R5, R34, R47 ;  /* 0x0000002205227223 */ /* 0x000fe2000001002f */
[----:B------:R-:W-:-:S02]  /*53a0*/  F2FP.BF16.F32.PACK_AB R32, R32, R101 ;  /* 0x000000652020723e */ /* 0x000fc400000010ff */
[----:B------:R-:W-:Y:S01]  /*53b0*/  F2FP.BF16.F32.PACK_AB R4, R4, R15 ;  /* 0x0000000f0404723e */ /* 0x000fe200000010ff */
[----:B------:R-:W-:Y:S01]  /*53c0*/  IMAD.MOV.U32 R15, RZ, RZ, R106 ;  /* 0x000000ffff0f7224 */ /* 0x000fe200078e006a */
[----:B------:R-:W-:Y:S01]  /*53d0*/  F2FP.BF16.F32.PACK_AB R44, R12, R45 ;  /* 0x0000002d0c2c723e */ /* 0x000fe200000010ff */
[----:B------:R-:W-:Y:S01]  /*53e0*/  IMAD.MOV.U32 R45, RZ, RZ, R32 ;  /* 0x000000ffff2d7224 */ /* 0x000fe200078e0020 */
[----:B------:R-:W-:Y:S01]  /*53f0*/  F2FP.BF16.F32.PACK_AB R47, R108, R33 ;  /* 0x000000216c2f723e */ /* 0x000fe200000010ff */
[----:B------:R-:W-:Y:S01]  /*5400*/  IMAD.MOV.U32 R12, RZ, RZ, R4 ;  /* 0x000000ffff0c7224 */ /* 0x000fe200078e0004 */
[----:B------:R-:W-:Y:S02]  /*5410*/  F2FP.BF16.F32.PACK_AB R14, R6, R35 ;  /* 0x00000023060e723e */ /* 0x000fe400000010ff */
[----:B------:R-:W-:-:S07]  /*5420*/  F2FP.BF16.F32.PACK_AB R46, R34, R7 ;  /* 0x00000007222e723e */ /* 0x000fce00000010ff */
.L_x_5234:
[----:B------:R-:W-:Y:S05]  /*5430*/  BSYNC B2 ;  /* 0x0000000000027941 */ /* 0x000fea0003800000 */
.L_x_5233:
[C---:B------:R-:W-:Y:S01]  /*5440*/  ISETP.GE.AND P4, PT, R11.reuse, R98, PT ;  /* 0x000000620b00720c */ /* 0x040fe20003f86270 */
[----:B------:R-:W-:Y:S01]  /*5450*/  IMAD.MOV.U32 R4, RZ, RZ, R100 ;  /* 0x000000ffff047224 */ /* 0x000fe200078e0064 */
[----:B------:R-:W-:Y:S01]  /*5460*/  MOV R5, R99 ;  /* 0x0000006300057202 */ /* 0x000fe20000000f00 */
[----:B--2---:R4:W-:Y:S10]  /*5470*/  ST.E.128 desc[UR42][R88.64], R12 ;  /* 0x0000000c58007985 */ /* 0x0049f4000c101d2a */
[----:B------:R-:W-:-:S05]  /*5480*/  @!P4 IMAD.WIDE R4, R11, 0x2, R4 ;  /* 0x000000020b04c825 */ /* 0x000fca00078e0204 */
[----:B---3--:R4:W-:Y:S02]  /*5490*/  @!P4 ST.E.128 desc[UR42][R4.64], R44 ;  /* 0x0000002c0400c985 */ /* 0x0089e4000c101d2a */
.L_x_5232:
[----:B------:R-:W-:Y:S05]  /*54a0*/  BSYNC B1 ;  /* 0x0000000000017941 */ /* 0x000fea0003800000 */
.L_x_5231:
[----:B------:R-:W-:-:S03]  /*54b0*/  UMOV UR4, 0xffffffff ;  /* 0xffffffff00047882 */ /* 0x000fc60000000000 */
[----:B------:R-:W-:Y:S05]  /*54c0*/  BRA.DIV UR4, `(.L_x_5235) ;  /* 0x000001a6040c7947 */ /* 0x000fea000b800000 */
[----:B0-----:R-:W0:Y:S04]  /*54d0*/  SHFL.IDX PT, R97, R97, 0x1, 0x1c1f ;  /* 0x003c1f0061617f89 */ /* 0x001e2800000e0000 */
[----:B------:R-:W0:Y:S02]  /*54e0*/  SHFL.IDX PT, R96, R96, 0x1, 0x1c1f ;  /* 0x003c1f0060607f89 */ /* 0x000e2400000e0000 */
.L_x_5503:
        /* <DEDUP_REMOVED lines=32> */
[----:B0-----:R-:W-:Y:S01]  /*56f0*/  IMAD.U32 R45, R7, 0x10000, RZ ;  /* 0x00010000072d7824 */ /* 0x001fe200078e00ff */
[----:B------:R-:W-:Y:S02]  /*5700*/  SHF.R.U64 R35, R42, 0x10, R43 ;  /* 0x000000102a237819 */ /* 0x000fe4000000122b */
[----:B------:R-:W-:Y:S02]  /*5710*/  SHF.R.U32.HI R37, RZ, 0x10, R37 ;  /* 0x00000010ff257819 */ /* 0x000fe40000011625 */
[----:B------:R-:W-:Y:S02]  /*5720*/  SHF.R.U32.HI R42, RZ, 0x10, R43 ;  /* 0x00000010ff2a7819 */ /* 0x000fe4000001162b */
[----:B------:R-:W-:-:S02]  /*5730*/  SHF.R.U64 R36, R38, 0x10, R39 ;  /* 0x0000001026247819 */ /* 0x000fc40000001227 */
[----:B------:R-:W-:Y:S01]  /*5740*/  SHF.R.U32.HI R38, RZ, 0x10, R39 ;  /* 0x00000010ff267819 */ /* 0x000fe20000011627 */
[----:B------:R-:W-:Y:S01]  /*5750*/  IMAD.U32 R39, R13, 0x10000, RZ ;  /* 0x000100000d277824 */ /* 0x000fe200078e00ff */
[----:B------:R-:W-:Y:S02]  /*5760*/  PRMT R117, R117, 0x5410, R44 ;  /* 0x0000541075757816 */ /* 0x000fe4000000002c */
[----:B------:R-:W-:Y:S01]  /*5770*/  PRMT R118, R118, 0x5410, R37 ;  /* 0x0000541076767816 */ /* 0x000fe20000000025 */
[----:B------:R-:W-:Y:S01]  /*5780*/  IMAD.U32 R37, R5, 0x10000, RZ ;  /* 0x0001000005257824 */ /* 0x000fe200078e00ff */
[----:B------:R-:W-:Y:S01]  /*5790*/  PRMT R115, R115, 0x5410, R42 ;  /* 0x0000541073737816 */ /* 0x000fe2000000002a */
[----:B------:R-:W-:Y:S01]  /*57a0*/  IMAD.U32 R88, R117, 0x10000, RZ ;  /* 0x0001000075587824 */ /* 0x000fe200078e00ff */
[----:B------:R-:W-:Y:S02]  /*57b0*/  PRMT R111, R111, 0x5410, R38 ;  /* 0x000054106f6f7816 */ /* 0x000fe40000000026 */
[----:B------:R-:W-:Y:S01]  /*57c0*/  SHF.R.U64 R41, R40, 0x10, R41 ;  /* 0x0000001028297819 */ /* 0x000fe20000001229 */
[C---:B------:R-:W-:Y:S01]  /*57d0*/  IMAD.U32 R40, R118.reuse, 0x10000, RZ ;  /* 0x0001000076287824 */ /* 0x040fe200078e00ff */
[----:B------:R-:W-:Y:S01]  /*57e0*/  LOP3.LUT R46, R13, 0xffff0000, RZ, 0xc0, !PT ;  /* 0xffff00000d2e7812 */ /* 0x000fe200078ec0ff */
[----:B------:R-:W-:Y:S01]  /*57f0*/  IMAD.U32 R42, R115, 0x10000, RZ ;  /* 0x00010000732a7824 */ /* 0x000fe200078e00ff */
[----:B------:R-:W-:Y:S01]  /*5800*/  LOP3.LUT R117, R117, 0xffff0000, RZ, 0xc0, !PT ;  /* 0xffff000075757812 */ /* 0x000fe200078ec0ff */
[----:B------:R-:W-:Y:S01]  /*5810*/  IMAD.U32 R38, R111, 0x10000, RZ ;  /* 0x000100006f267824 */ /* 0x000fe200078e00ff */
[----:B------:R-:W-:Y:S01]  /*5820*/  LOP3.LUT R89, R118, 0xffff0000, RZ, 0xc0, !PT ;  /* 0xffff000076597812 */ /* 0x000fe200078ec0ff */
[----:B---3--:R-:W-:Y:S01]  /*5830*/  FMUL.FTZ R100, R39, R88 ;  /* 0x0000005827647220 */ /* 0x008fe20000410000 */
[----:B------:R-:W-:Y:S01]  /*5840*/  PRMT R109, R109, 0x5410, R36 ;  /* 0x000054106d6d7816 */ /* 0x000fe20000000024 */
[----:B------:R-:W-:Y:S01]  /*5850*/  FMUL.FTZ R43, R39, R40 ;  /* 0x00000028272b7220 */ /* 0x000fe20000410000 */
[----:B------:R-:W-:Y:S01]  /*5860*/  LOP3.LUT R44, R5, 0xffff0000, RZ, 0xc0, !PT ;  /* 0xffff0000052c7812 */ /* 0x000fe200078ec0ff */
[----:B------:R-:W-:Y:S01]  /*5870*/  FMUL.FTZ R36, R47, R42 ;  /* 0x0000002a2f247220 */ /* 0x000fe20000410000 */
[C---:B--2---:R-:W-:Y:S01]  /*5880*/  FMUL.FTZ R99, R46.reuse, R117 ;  /* 0x000000752e637220 */ /* 0x044fe20000410000 */
[----:B------:R-:W-:Y:S01]  /*5890*/  PRMT R113, R113, 0x5410, R34 ;  /* 0x0000541071717816 */ /* 0x000fe20000000022 */
[-C--:B------:R-:W-:Y:S01]  /*58a0*/  FMUL.FTZ R46, R46, R89.reuse ;  /* 0x000000592e2e7220 */ /* 0x080fe20000410000 */
[----:B------:R-:W-:Y:S01]  /*58b0*/  PRMT R116, R116, 0x5410, R41 ;  /* 0x0000541074747816 */ /* 0x000fe20000000029 */
[----:B------:R-:W-:Y:S01]  /*58c0*/  FMUL.FTZ R47, R47, R38 ;  /* 0x000000262f2f7220 */ /* 0x000fe20000410000 */
[C---:B------:R-:W-:Y:S01]  /*58d0*/  FFMA.FTZ R39, R37.reuse, R40, -R100 ;  /* 0x0000002825277223 */ /* 0x040fe20000010864 */
[----:B------:R-:W-:Y:S01]  /*58e0*/  PRMT R114, R114, 0x5410, R35 ;  /* 0x0000541072727816 */ /* 0x000fe20000000023 */
[----:B------:R-:W-:Y:S01]  /*58f0*/  FFMA.FTZ R37, R37, R88, R43 ;  /* 0x0000005825257223 */ /* 0x000fe2000001002b */
[----:B------:R-:W-:Y:S01]  /*5900*/  FFMA.FTZ R35, R45, R38, -R36 ;  /* 0x000000262d237223 */ /* 0x000fe20000010824 */
[----:B------:R-:W-:Y:S01]  /*5910*/  LOP3.LUT R15, R15, 0xffff0000, RZ, 0xc0, !PT ;  /* 0xffff00000f0f7812 */ /* 0x000fe200078ec0ff */
[C---:B------:R-:W-:Y:S01]  /*5920*/  FFMA.FTZ R34, R44.reuse, R89, -R99 ;  /* 0x000000592c227223 */ /* 0x040fe20000010863 */
[----:B------:R-:W-:Y:S01]  /*5930*/  LOP3.LUT R88, R115, 0xffff0000, RZ, 0xc0, !PT ;  /* 0xffff000073587812 */ /* 0x000fe200078ec0ff */
[----:B------:R-:W-:Y:S01]  /*5940*/  FFMA.FTZ R44, R44, R117, R46 ;  /* 0x000000752c2c7223 */ /* 0x000fe2000001002e */
[----:B------:R-:W-:Y:S01]  /*5950*/  LOP3.LUT R36, R111, 0xffff0000, RZ, 0xc0, !PT ;  /* 0xffff00006f247812 */ /* 0x000fe200078ec0ff */
[----:B------:R-:W-:Y:S01]  /*5960*/  FFMA.FTZ R45, R45, R42, R47 ;  /* 0x0000002a2d2d7223 */ /* 0x000fe2000001002f */
[----:B------:R-:W-:Y:S01]  /*5970*/  IMAD.U32 R13, R12, 0x10000, RZ ;  /* 0x000100000c0d7824 */ /* 0x000fe200078e00ff */
[----:B------:R-:W-:Y:S01]  /*5980*/  LOP3.LUT R43, R7, 0xffff0000, RZ, 0xc0, !PT ;  /* 0xffff0000072b7812 */ /* 0x000fe200078ec0ff */
[----:B------:R-:W-:-:S02]  /*5990*/  IMAD.U32 R42, R113, 0x10000, RZ ;  /* 0x00010000712a7824 */ /* 0x000fc400078e00ff */
[C---:B------:R-:W-:Y:S01]  /*59a0*/  FMUL.FTZ R38, R15.reuse, R88 ;  /* 0x000000580f267220 */ /* 0x040fe20000410000 */
[----:B------:R-:W-:Y:S02]  /*59b0*/  IMAD.U32 R46, R116, 0x10000, RZ ;  /* 0x00010000742e7824 */ /* 0x000fe400078e00ff */
[----:B------:R-:W-:Y:S01]  /*59c0*/  FMUL.FTZ R102, R15, R36 ;  /* 0x000000240f667220 */ /* 0x000fe20000410000 */
[----:B------:R-:W-:Y:S01]  /*59d0*/  IMAD.U32 R5, R4, 0x10000, RZ ;  /* 0x0001000004057824 */ /* 0x000fe200078e00ff */
[----:B------:R-:W-:Y:S01]  /*59e0*/  LOP3.LUT R12, R12, 0xffff0000, RZ, 0xc0, !PT ;  /* 0xffff00000c0c7812 */ /* 0x000fe200078ec0ff */
[C---:B------:R-:W-:Y:S01]  /*59f0*/  FMUL.FTZ R100, R13.reuse, R46 ;  /* 0x0000002e0d647220 */ /* 0x040fe20000410000 */
[----:B------:R-:W-:Y:S01]  /*5a00*/  LOP3.LUT R15, R116, 0xffff0000, RZ, 0xc0, !PT ;  /* 0xffff0000740f7812 */ /* 0x000fe200078ec0ff */
[----:B------:R-:W-:Y:S01]  /*5a10*/  FMUL.FTZ R41, R13, R42 ;  /* 0x0000002a0d297220 */ /* 0x000fe20000410000 */
[----:B------:R-:W-:Y:S01]  /*5a20*/  LOP3.LUT R113, R113, 0xffff0000, RZ, 0xc0, !PT ;  /* 0xffff000071717812 */ /* 0x000fe200078ec0ff */
[C---:B------:R-:W-:Y:S01]  /*5a30*/  IMAD.U32 R7, R6.reuse, 0x10000, RZ ;  /* 0x0001000006077824 */ /* 0x040fe200078e00ff */
[----:B------:R-:W-:Y:S01]  /*5a40*/  LOP3.LUT R40, R6, 0xffff0000, RZ, 0xc0, !PT ;  /* 0xffff000006287812 */ /* 0x000fe200078ec0ff */
[----:B------:R-:W-:Y:S01]  /*5a50*/  FFMA.FTZ R36, R43, R36, -R38 ;  /* 0x000000242b247223 */ /* 0x000fe20000010826 */
[----:B------:R-:W-:Y:S01]  /*5a60*/  LOP3.LUT R4, R4, 0xffff0000, RZ, 0xc0, !PT ;  /* 0xffff000004047812 */ /* 0x000fe200078ec0ff */
[----:B------:R-:W-:-:S02]  /*5a70*/  IMAD.U32 R6, R14, 0x10000, RZ ;  /* 0x000100000e067824 */ /* 0x000fc400078e00ff */
[----:B------:R-:W-:Y:S01]  /*5a80*/  FFMA.FTZ R38, R43, R88, R102 ;  /* 0x000000582b267223 */ /* 0x000fe20000010066 */
[C---:B------:R-:W-:Y:S01]  /*5a90*/  FFMA.FTZ R13, R5.reuse, R42, -R100 ;  /* 0x0000002a050d7223 */ /* 0x040fe20000010864 */
[----:B------:R-:W-:Y:S01]  /*5aa0*/  FFMA.FTZ R46, R5, R46, R41 ;  /* 0x0000002e052e7223 */ /* 0x000fe20000010029 */
[----:B------:R-:W-:Y:S01]  /*5ab0*/  LOP3.LUT R14, R14, 0xffff0000, RZ, 0xc0, !PT ;  /* 0xffff00000e0e7812 */ /* 0x000fe200078ec0ff */
[----:B------:R-:W-:Y:S01]  /*5ac0*/  FMUL.FTZ R43, R12, R15 ;  /* 0x0000000f0c2b7220 */ /* 0x000fe20000410000 */
[C---:B------:R-:W-:Y:S01]  /*5ad0*/  IMAD.U32 R5, R109.reuse, 0x10000, RZ ;  /* 0x000100006d057824 */ /* 0x040fe200078e00ff */
[----:B------:R-:W-:Y:S01]  /*5ae0*/  LOP3.LUT R41, R114, 0xffff0000, RZ, 0xc0, !PT ;  /* 0xffff000072297812 */ /* 0x000fe200078ec0ff */
[-C--:B------:R-:W-:Y:S01]  /*5af0*/  FMUL.FTZ R47, R12, R113.reuse ;  /* 0x000000710c2f7220 */ /* 0x080fe20000410000 */
[----:B------:R-:W-:Y:S01]  /*5b00*/  LOP3.LUT R109, R109, 0xffff0000, RZ, 0xc0, !PT ;  /* 0xffff00006d6d7812 */ /* 0x000fe200078ec0ff */
[----:B------:R-:W-:Y:S02]  /*5b10*/  IMAD.U32 R12, R114, 0x10000, RZ ;  /* 0x00010000720c7824 */ /* 0x000fe400078e00ff */
[C---:B------:R-:W-:Y:S01]  /*5b20*/  FFMA.FTZ R42, R4.reuse, R113, -R43 ;  /* 0x00000071042a7223 */ /* 0x040fe2000001082b */
[----:B------:R-:W-:Y:S01]  /*5b30*/  FFMA.FTZ R47, R4, R15, R47 ;  /* 0x0000000f042f7223 */ /* 0x000fe2000001002f */
[----:B------:R-:W-:Y:S01]  /*5b40*/  FMUL.FTZ R43, R14, R41 ;  /* 0x000000290e2b7220 */ /* 0x000fe20000410000 */
[CC--:B------:R-:W-:Y:S01]  /*5b50*/  FMUL.FTZ R4, R6.reuse, R12.reuse ;  /* 0x0000000c06047220 */ /* 0x0c0fe20000410000 */
[----:B------:R-:W-:Y:S01]  /*5b60*/  FMUL.FTZ R15, R6, R5 ;  /* 0x00000005060f7220 */ /* 0x000fe20000410000 */
[-C--:B------:R-:W-:Y:S01]  /*5b70*/  FMUL.FTZ R14, R14, R109.reuse ;  /* 0x0000006d0e0e7220 */ /* 0x080fe20000410000 */
[C---:B------:R-:W-:Y:S01]  /*5b80*/  FFMA.FTZ R43, R40.reuse, R109, -R43 ;  /* 0x0000006d282b7223 */ /* 0x040fe2000001082b */
[C---:B------:R-:W-:Y:S01]  /*5b90*/  FFMA.FTZ R4, R7.reuse, R5, -R4 ;  /* 0x0000000507047223 */ /* 0x040fe20000010804 */
[----:B------:R-:W-:Y:S01]  /*5ba0*/  FFMA.FTZ R15, R7, R12, R15 ;  /* 0x0000000c070f7223 */ /* 0x000fe2000001000f */
[----:B------:R-:W-:Y:S01]  /*5bb0*/  FFMA.FTZ R14, R40, R41, R14 ;  /* 0x00000029280e7223 */ /* 0x000fe2000001000e */
[----:B------:R-:W-:-:S02]  /*5bc0*/  F2FP.BF16.F32.PACK_AB R37, R44, R37 ;  /* 0x000000252c25723e */ /* 0x000fc400000010ff */
        /* <DEDUP_REMOVED lines=8> */
[----:B------:R-:W-:-:S02]  /*5c50*/  F2FP.BF16.F32.PACK_AB R7, R36, R35 ;  /* 0x000000232407723e */ /* 0x000fc400000010ff */
[----:B------:R-:W-:-:S07]  /*5c60*/  F2FP.BF16.F32.PACK_AB R12, R47, R46 ;  /* 0x0000002e2f0c723e */ /* 0x000fce00000010ff */
.L_x_5237:
[----:B------:R-:W-:Y:S05]  /*5c70*/  BSYNC B1 ;  /* 0x0000000000017941 */ /* 0x000fea0003800000 */
.L_x_5236:
[----:B------:R-:W-:Y:S01]  /*5c80*/  ISETP.GE.AND P2, PT, R11, R98, PT ;  /* 0x000000620b00720c */ /* 0x000fe20003f46270 */
[----:B0-----:R0:W-:Y:S02]  /*5c90*/  ST.E.128 desc[UR42][R32.64], R4 ;  /* 0x0000000420007985 */ /* 0x0011e4000c101d2a */
[----:B0-----:R-:W-:Y:S01]  /*5ca0*/  IMAD.MOV.U32 R4, RZ, RZ, R96 ;  /* 0x000000ffff047224 */ /* 0x001fe200078e0060 */
[----:B------:R-:W-:-:S09]  /*5cb0*/  MOV R5, R97 ;  /* 0x0000006100057202 */ /* 0x000fd20000000f00 */
[----:B------:R-:W-:Y:S05]  /*5cc0*/  @P2 BRA `(.L_x_5220) ;  /* 0x0000000400182947 */ /* 0x000fea0003800000 */
[----:B------:R-:W-:-:S05]  /*5cd0*/  IMAD.WIDE R4, R11, 0x2, R4 ;  /* 0x000000020b047825 */ /* 0x000fca00078e0204 */
[----:B----4-:R0:W-:Y:S01]  /*5ce0*/  ST.E.128 desc[UR42][R4.64], R12 ;  /* 0x0000000c04007985 */ /* 0x0101e2000c101d2a */
[----:B------:R-:W-:Y:S05]  /*5cf0*/  BRA `(.L_x_5220) ;  /* 0x00000004000c7947 */ /* 0x000fea0003800000 */
.L_x_5201:
[----:B------:R-:W-:-:S06]  /*5d00*/  UISETP.NE.AND UP0, UPT, UR44, 0x3, UPT ;  /* 0x000000032c00788c */ /* 0x000fcc000bf05270 */
[----:B------:R-:W-:-:S13]  /*5d10*/  PLOP3.LUT P3, PT, PT, PT, UP0, 0x80, 0x0 ;  /* 0x000000000000781c */ /* 0x000fda0003f6f008 */
[----:B------:R-:W-:Y:S05]  /*5d20*/  @!P3 BRA `(.L_x_5238) ;  /* 0x000000000004b947 */ /* 0x000fea0003800000 */
[----:B------:R-:W-:Y:S01]  /*5d30*/  BPT.TRAP 0x1 ;  /* 0x000000040000795c */ /* 0x000fe20000300000 */
.L_x_5238:
[----:B------:R-:W-:Y:S01]  /*5d40*/  IMAD R87, R18, 0x8, R19 ;  /* 0x0000000812577824 */ /* 0x000fe200078e0213 */
[----:B------:R-:W-:Y:S01]  /*5d50*/  SHF.L.U32 R95, R206, 0x1f, RZ ;  /* 0x0000001fce5f7819 */ /* 0x000fe200000006ff */
[----:B------:R-:W-:Y:S01]  /*5d60*/  BSSY B1, `(.L_x_5239) ;  /* 0x0000004000017945 */ /* 0x000fe20003800000 */
[----:B------:R-:W-:Y:S02]  /*5d70*/  SHF.R.S32.HI R92, RZ, 0x1f, R91 ;  /* 0x0000001fff5c7819 */ /* 0x000fe4000001145b */
[----:B------:R-:W0:Y:S02]  /*5d80*/  SYNCS.PHASECHK.TRANS64.TRYWAIT P2, [R87+URZ+0x22890], R95 ;  /* 0x0228905f570075a7 */ /* 0x000e24000804017f */
[----:B0-----:R-:W-:Y:S05]  /*5d90*/  @!P2 BRA `(.L_x_5240) ;  /* 0x0000019c0024a947 */ /* 0x001fea0003800000 */
.L_x_5504:
[----:B------:R-:W-:Y:S05]  /*5da0*/  BSYNC B1 ;  /* 0x0000000000017941 */ /* 0x000fea0003800000 */
.L_x_5239:
        /* <DEDUP_REMOVED lines=25> */
.L_x_5508:
        /* <DEDUP_REMOVED lines=13> */
.L_x_5243:
[----:B------:R-:W-:Y:S05]  /*6010*/  BSYNC B1 ;  /* 0x0000000000017941 */ /* 0x000fea0003800000 */
.L_x_5242:
[----:B------:R-:W-:-:S03]  /*6020*/  UMOV UR4, 0xffffffff ;  /* 0xffffffff00047882 */ /* 0x000fc60000000000 */
[----:B------:R-:W-:Y:S05]  /*6030*/  BRA.DIV UR4, `(.L_x_5244) ;  /* 0x0000019a04dc7947 */ /* 0x000fea000b800000 */
[----:B--2-4-:R2:W4:Y:S04]  /*6040*/  SHFL.IDX PT, R5, R33, 0x1, 0x1c1f ;  /* 0x003c1f0021057f89 */ /* 0x01452800000e0000 */
[----:B---3--:R2:W3:Y:S02]  /*6050*/  SHFL.IDX PT, R7, R32, 0x1, 0x1c1f ;  /* 0x003c1f0020077f89 */ /* 0x0084e400000e0000 */
.L_x_5512:
        /* <DEDUP_REMOVED lines=13> */
.L_x_5220:
[----:B------:R-:W-:Y:S05]  /*6130*/  BSYNC B0 ;  /* 0x0000000000007941 */ /* 0x000fea0003800000 */
.L_x_5200:
        /* <DEDUP_REMOVED lines=17> */
.L_x_5246:
[----:B------:R-:W-:Y:S05]  /*6250*/  BSYNC B0 ;  /* 0x0000000000007941 */ /* 0x000fea0003800000 */
.L_x_5245:
[----:B------:R-:W3:Y:S01]  /*6260*/  SYNCS.PHASECHK.TRANS64.TRYWAIT P3, [R87+URZ+0x228b0], R95 ;  /* 0x0228b05f570075a7 */ /* 0x000ee2000806017f */
[----:B------:R-:W-:Y:S04]  /*6270*/  BSSY B0, `(.L_x_5247) ;  /* 0x0000002000007945 */ /* 0x000fe80003800000 */
[----:B---3--:R-:W-:Y:S05]  /*6280*/  @!P3 BRA `(.L_x_5248) ;  /* 0x000001980094b947 */ /* 0x008fea0003800000 */
.L_x_5513:
[----:B------:R-:W-:Y:S05]  /*6290*/  BSYNC B0 ;  /* 0x0000000000007941 */ /* 0x000fea0003800000 */
.L_x_5247:
        /* <DEDUP_REMOVED lines=73> */
.L_x_5250:
[----:B------:R-:W-:Y:S05]  /*6730*/  BSYNC B0 ;  /* 0x0000000000007941 */ /* 0x000fea0003800000 */
.L_x_5249:
        /* <DEDUP_REMOVED lines=46> */
.L_x_5252:
[----:B------:R-:W-:Y:S05]  /*6a20*/  BSYNC B0 ;  /* 0x0000000000007941 */ /* 0x000fea0003800000 */
.L_x_5251:
        /* <DEDUP_REMOVED lines=23> */
.L_x_5195:
[----:B------:R-:W3:Y:S01]  /*6ba0*/  LDL R5, [R1+0x4] ;  /* 0x0000040001057983 */ /* 0x000ee20000100800 */
[----:B------:R-:W0:Y:S01]  /*6bb0*/  LDC R0, c[0x0][0x448] ;  /* 0x00011200ff007b82 */ /* 0x000e220000000800 */
[----:B------:R-:W-:Y:S01]  /*6bc0*/  IMAD.MOV.U32 R176, RZ, RZ, RZ ;  /* 0x000000ffffb07224 */ /* 0x000fe200078e00ff */
[----:B0-----:R-:W-:-:S13]  /*6bd0*/  ISETP.NE.AND P1, PT, R0, 0x1, PT ;  /* 0x000000010000780c */ /* 0x001fda0003f25270 */
[----:B------:R-:W0:Y:S08]  /*6be0*/  @P1 LDC R3, c[0x0][0x44c] ;  /* 0x00011300ff031b82 */ /* 0x000e300000000800 */
[----:B------:R-:W4:Y:S01]  /*6bf0*/  @P1 LDC R4, c[0x0][0x450] ;  /* 0x00011400ff041b82 */ /* 0x000f220000000800 */
[----:B---3--:R-:W-:-:S04]  /*6c00*/  VIADD R0, R5, 0x7f ;  /* 0x0000007f05007836 */ /* 0x008fc80000000000 */
[----:B0-----:R-:W-:-:S05]  /*6c10*/  @P1 IMAD.HI.U32 R3, R0, R3, RZ ;  /* 0x0000000300031227 */ /* 0x001fca00078e00ff */
[----:B----4-:R-:W-:-:S05]  /*6c20*/  @P1 SHF.R.U32.HI R0, RZ, R4, R3 ;  /* 0x00000004ff001219 */ /* 0x010fca0000011603 */
[----:B------:R-:W-:-:S04]  /*6c30*/  IMAD.IADD R0, R31, 0x1, R0 ;  /* 0x000000011f007824 */ /* 0x000fc800078e0200 */
[----:B------:R-:W-:-:S05]  /*6c40*/  IMAD.HI R0, R0, 0x2aaaaaab, RZ ;  /* 0x2aaaaaab00007827 */ /* 0x000fca00078e02ff */
[----:B------:R-:W-:-:S04]  /*6c50*/  SHF.R.U32.HI R3, RZ, 0x1f, R0 ;  /* 0x0000001fff037819 */ /* 0x000fc80000011600 */
[----:B------:R-:W-:-:S04]  /*6c60*/  LEA.HI.SX32 R3, R0, R3, 0x1c ;  /* 0x0000000300037211 */ /* 0x000fc800078fe2ff */
[----:B------:R-:W-:-:S04]  /*6c70*/  VIMNMX R9, R30, R3, PT ;  /* 0x000000031e097248 */ /* 0x000fc80003fe0100 */
[----:B------:R-:W-:Y:S01]  /*6c80*/  ISETP.GE.AND P1, PT, R9, 0x1, PT ;  /* 0x000000010900780c */ /* 0x000fe20003f26270 */
[----:B------:R-:W-:-:S12]  /*6c90*/  @P0 BRA `(.L_x_5254) ;  /* 0x00000000000c0947 */ /* 0x000fd80003800000 */
[----:B------:R-:W0:Y:S01]  /*6ca0*/  FENCE.VIEW.ASYNC.G ;  /* 0x00000000000073c6 */ /* 0x000e220000000100 */
[----:B------:R-:W-:Y:S05]  /*6cb0*/  WARPSYNC.ALL ;  /* 0x0000000000007948 */ /* 0x000fea0003800000 */
[----:B0-----:R-:W-:Y:S06]  /*6cc0*/  BAR.ARV 0xc, 0x180 ;  /* 0x0306000000007b1d */ /* 0x001fec0000002000 */
.L_x_5254:
[----:B------:R-:W-:Y:S04]  /*6cd0*/  BSSY B0, `(.L_x_5255) ;  /* 0x0000020000007945 */ /* 0x000fe80003800000 */
        /* <DEDUP_REMOVED lines=31> */
.L_x_5256:
[----:B------:R-:W-:Y:S05]  /*6ed0*/  BSYNC B0 ;  /* 0x0000000000007941 */ /* 0x000fea0003800000 */
.L_x_5255:
[----:B------:R-:W3:Y:S01]  /*6ee0*/  LDL R0, [R1+0x58] ;  /* 0x0000580001007983 */ /* 0x000ee20000100800 */
        /* <DEDUP_REMOVED lines=28> */
[----:B--2---:R-:W-:Y:S02]  /*70b0*/  CS2R R98, SRZ ;  /* 0x0000000000627805 */ /* 0x004fe4000001ff00 */
[----:B------:R-:W-:-:S02]  /*70c0*/  CS2R R96, SRZ ;  /* 0x0000000000607805 */ /* 0x000fc4000001ff00 */
[----:B------:R-:W-:Y:S02]  /*70d0*/  CS2R R94, SRZ ;  /* 0x00000000005e7805 */ /* 0x000fe4000001ff00 */
[----:B------:R-:W-:Y:S02]  /*70e0*/  CS2R R92, SRZ ;  /* 0x00000000005c7805 */ /* 0x000fe4000001ff00 */
[----:B------:R-:W-:Y:S02]  /*70f0*/  CS2R R90, SRZ ;  /* 0x00000000005a7805 */ /* 0x000fe4000001ff00 */
[----:B------:R-:W-:Y:S02]  /*7100*/  CS2R R88, SRZ ;  /* 0x0000000000587805 */ /* 0x000fe4000001ff00 */
[----:B-1----:R-:W-:Y:S02]  /*7110*/  CS2R R86, SRZ ;  /* 0x0000000000567805 */ /* 0x002fe4000001ff00 */
        /* <DEDUP_REMOVED lines=20> */
[----:B-----5:R-:W-:Y:S02]  /*7260*/  CS2R R44, SRZ ;  /* 0x00000000002c7805 */ /* 0x020fe4000001ff00 */
        /* <DEDUP_REMOVED lines=23> */
.L_x_5516:
        /* <DEDUP_REMOVED lines=13> */
[----:B------:R-:W-:Y:S01]  /*74b0*/  MOV R4, UR4 ;  /* 0x0000000400047c02 */ /* 0x000fe20008000f00 */
[----:B------:R-:W-:Y:S01]  /*74c0*/  IMAD.U32 R5, RZ, RZ, UR5 ;  /* 0x00000005ff057e24 */ /* 0x000fe2000f8e00ff */
[----:B------:R-:W-:Y:S01]  /*74d0*/  ULDC.64 UR4, c[0x4][0x38] ;  /* 0x01000e0000047ab9 */ /* 0x000fe20000000a00 */
[----:B------:R-:W1:Y:S01]  /*74e0*/  LDC.64 R14, c[0x4][R14] ;  /* 0x010000000e0e7b82 */ /* 0x000e620000000a00 */
        /* <DEDUP_REMOVED lines=9> */
.L_x_5260:
[----:B------:R-:W-:Y:S05]  /*7580*/  BSYNC B6 ;  /* 0x0000000000067941 */ /* 0x000fea0003800000 */
.L_x_5259:
        /* <DEDUP_REMOVED lines=13> */
.L_x_5264:
[----:B--2---:R2:W3:Y:S02]  /*7660*/  SYNCS.PHASECHK.TRANS64.TRYWAIT P0, [R19+URZ+0x22800], R0 ;  /* 0x02280000130075a7 */ /* 0x0044e4000800017f */
[----:B---3--:R-:W-:Y:S05]  /*7670*/  @!P0 NANOSLEEP.SYNCS 0x989680 ;  /* 0x009896800000895d */ /* 0x008fea0003900000 */
[----:B------:R-:W3:Y:S02]  /*7680*/  @!P0 SYNCS.PHASECHK.TRANS64 P0, [R19+URZ+0x22800], R0 ;  /* 0x02280000130085a7 */ /* 0x000ee4000800007f */
[----:B---3--:R-:W-:Y:S05]  /*7690*/  @!P0 BRA `(.L_x_5264) ;  /* 0xfffffffc00f08947 */ /* 0x008fea000383ffff */
.L_x_5263:
[----:B------:R-:W-:Y:S05]  /*76a0*/  BSYNC B0 ;  /* 0x0000000000007941 */ /* 0x000fea0003800000 */
.L_x_5262:
[----:B------:R-:W-:Y:S05]  /*76b0*/  BRA `(.L_x_5265) ;  /* 0x0000002c00c07947 */ /* 0x000fea0003800000 */
.L_x_5261:
        /* <DEDUP_REMOVED lines=30> */
.L_x_5267:
[----:B------:R-:W-:Y:S05]  /*78a0*/  BSYNC B6 ;  /* 0x0000000000067941 */ /* 0x000fea0003800000 */
.L_x_5266:
[----:B------:R-:W2:Y:S01]  /*78b0*/  LDL R37, [R1+0x4] ;  /* 0x0000040001257983 */ /* 0x000ea20000100800 */
[----:B------:R-:W-:Y:S01]  /*78c0*/  LEA.HI R33, R33, R28, RZ, 0x2 ;  /* 0x0000001c21217211 */ /* 0x000fe200078f10ff */
[----:B------:R-:W-:Y:S01]  /*78d0*/  ULDC.U8 UR4, c[0x0][0x410] ;  /* 0x0001040000047ab9 */ /* 0x000fe20000000000 */
[----:B------:R-:W-:Y:S01]  /*78e0*/  BSSY B0, `(.L_x_5268) ;  /* 0x00002c5000007945 */ /* 0x000fe20003800000 */
[----:B------:R-:W-:Y:S02]  /*78f0*/  ISETP.NE.AND P0, PT, RZ, UR4, PT ;  /* 0x00000004ff007c0c */ /* 0x000fe4000bf05270 */
[----:B------:R-:W-:Y:S02]  /*7900*/  SHF.R.S32.HI R3, RZ, 0x1f, R33 ;  /* 0x0000001fff037819 */ /* 0x000fe40000011421 */
[----:B------:R-:W-:Y:S02]  /*7910*/  LOP3.LUT R33, R33, 0xfffffffc, RZ, 0xc0, !PT ;  /* 0xfffffffc21217812 */ /* 0x000fe400078ec0ff */
[----:B------:R-:W-:-:S03]  /*7920*/  LEA.HI R3, R3, R202, RZ, 0x3 ;  /* 0x000000ca03037211 */ /* 0x000fc600078f18ff */
[----:B------:R-:W-:Y:S01]  /*7930*/  IMAD.IADD R7, R28, 0x1, -R33 ;  /* 0x000000011c077824 */ /* 0x000fe200078e0a21 */
[----:B------:R-:W-:-:S05]  /*7940*/  LOP3.LUT R3, R3, 0xfffffff8, RZ, 0xc0, !PT ;  /* 0xfffffff803037812 */ /* 0x000fca00078ec0ff */
[C---:B------:R-:W-:Y:S02]  /*7950*/  IMAD.IADD R33, R202.reuse, 0x1, -R3 ;  /* 0x00000001ca217824 */ /* 0x040fe400078e0a03 */
[----:B--2---:R-:W-:Y:S01]  /*7960*/  IMAD.IADD R40, R202, 0x1, R37 ;  /* 0x00000001ca287824 */ /* 0x004fe200078e0225 */
        /* <DEDUP_REMOVED lines=34> */
.L_x_5522:
[----:B------:R-:W5:Y:S01]  /*7b90*/  LDL R4, [R1+0x8] ;  /* 0x0000080001047983 */ /* 0x000f620000100800 */
[----:B------:R-:W-:Y:S01]  /*7ba0*/  BSSY B1, `(.L_x_5271) ;  /* 0x000001e000017945 */ /* 0x000fe20003800000 */
[----:B------:R-:W-:Y:S02]  /*7bb0*/  CS2R R24, SRZ ;  /* 0x0000000000187805 */ /* 0x000fe4000001ff00 */
[----:B------:R-:W-:Y:S02]  /*7bc0*/  CS2R R26, SRZ ;  /* 0x00000000001a7805 */ /* 0x000fe4000001ff00 */
[----:B------:R-:W-:Y:S02]  /*7bd0*/  CS2R R20, SRZ ;  /* 0x0000000000147805 */ /* 0x000fe4000001ff00 */
[----:B------:R-:W-:Y:S01]  /*7be0*/  CS2R R28, SRZ ;  /* 0x00000000001c7805 */ /* 0x000fe2000001ff00 */
[----:B-----5:R-:W-:-:S05]  /*7bf0*/  IMAD R35, R4, R35, RZ ;  /* 0x0000002304237224 */ /* 0x020fca00078e02ff */
[----:B------:R-:W-:-:S13]  /*7c00*/  ISETP.GE.AND P0, PT, R40, R35, PT ;  /* 0x000000232800720c */ /* 0x000fda0003f06270 */
[----:B------:R-:W-:Y:S05]  /*7c10*/  @P0 BRA `(.L_x_5272) ;  /* 0x0000000000580947 */ /* 0x000fea0003800000 */
[----:B------:R-:W-:Y:S01]  /*7c20*/  ULDC UR4, c[0x0][0x3f4] ;  /* 0x0000fd0000047ab9 */ /* 0x000fe20000000800 */
[----:B--2---:R-:W-:Y:S01]  /*7c30*/  MOV R5, R0 ;  /* 0x0000000000057202 */ /* 0x004fe20000000f00 */
[----:B---3--:R-:W-:Y:S01]  /*7c40*/  IMAD.MOV.U32 R4, RZ, RZ, R3 ;  /* 0x000000ffff047224 */ /* 0x008fe200078e0003 */
[----:B------:R-:W-:Y:S02]  /*7c50*/  ISETP.GE.AND P2, PT, R200, UR4, PT ;  /* 0x00000004c8007c0c */ /* 0x000fe4000bf46270 */
[----:B------:R-:W-:Y:S02]  /*7c60*/  CS2R R26, SRZ ;  /* 0x00000000001a7805 */ /* 0x000fe4000001ff00 */
[----:B------:R-:W-:Y:S01]  /*7c70*/  ISETP.GE.AND P3, PT, R207, UR4, PT ;  /* 0x00000004cf007c0c */ /* 0x000fe2000bf66270 */
[----:B----4-:R-:W-:-:S08]  /*7c80*/  IMAD.MOV.U32 R9, RZ, RZ, R7 ;  /* 0x000000ffff097224 */ /* 0x010fd000078e0007 */
[----:B------:R-:W-:-:S04]  /*7c90*/  @!P2 IMAD.WIDE R4, R200, 0x2, R4 ;  /* 0x00000002c804a825 */ /* 0x000fc800078e0204 */
[C---:B------:R-:W-:Y:S01]  /*7ca0*/  @!P3 SHF.L.U64.HI R11, R207.reuse, 0x1, R36 ;  /* 0x00000001cf0bb819 */ /* 0x040fe20000010224 */
[----:B------:R-:W-:Y:S01]  /*7cb0*/  @!P3 IMAD.SHL.U32 R6, R207, 0x2, RZ ;  /* 0x00000002cf06b824 */ /* 0x000fe200078e00ff */
[----:B------:R2:W5:Y:S01]  /*7cc0*/  @!P2 LD.E.64 R26, desc[UR42][R4.64] ;  /* 0x0000002a041aa980 */ /* 0x000562000c101b00 */
[----:B------:R-:W-:Y:S02]  /*7cd0*/  CS2R R28, SRZ ;  /* 0x00000000001c7805 */ /* 0x000fe4000001ff00 */
[----:B------:R-:W-:Y:S02]  /*7ce0*/  CS2R R24, SRZ ;  /* 0x0000000000187805 */ /* 0x000fe4000001ff00 */
[----:B------:R-:W-:Y:S02]  /*7cf0*/  CS2R R20, SRZ ;  /* 0x0000000000147805 */ /* 0x000fe4000001ff00 */
        /* <DEDUP_REMOVED lines=8> */
.L_x_5272:
[----:B------:R-:W-:Y:S05]  /*7d80*/  BSYNC B1 ;  /* 0x0000000000017941 */ /* 0x000fea0003800000 */
.L_x_5271:
        /* <DEDUP_REMOVED lines=19> */
.L_x_5528:
        /* <DEDUP_REMOVED lines=35> */
.L_x_5275:
[----:B------:R-:W-:Y:S05]  /*80f0*/  BSYNC B1 ;  /* 0x0000000000017941 */ /* 0x000fea0003800000 */
.L_x_5274:
[----:B0---4-:R-:W4:Y:S01]  /*8100*/  LDL R7, [R1+0x38] ;  /* 0x0000380001077983 */ /* 0x011f220000100800 */
[----:B------:R-:W0:Y:S01]  /*8110*/  SYNCS.PHASECHK.TRANS64.TRYWAIT P0, [R19+URZ+0x22800], R34 ;  /* 0x02280022130075a7 */ /* 0x000e22000800017f */
[C---:B--2---:R-:W-:Y:S01]  /*8120*/  IMAD.SHL.U32 R0, R33.reuse, 0x40, RZ ;  /* 0x0000004021007824 */ /* 0x044fe200078e00ff */
[----:B------:R-:W-:Y:S01]  /*8130*/  LOP3.LUT P2, RZ, R33, 0x4, RZ, 0xc0, !PT ;  /* 0x0000000421ff7812 */ /* 0x000fe2000784c0ff */
[----:B-----5:R-:W-:Y:S01]  /*8140*/  IMAD.MOV.U32 R4, RZ, RZ, R8 ;  /* 0x000000ffff047224 */ /* 0x020fe200078e0008 */
[----:B------:R-:W-:Y:S01]  /*8150*/  VIADDMNMX R31, R35, -R37, 0x80, PT ;  /* 0x00000080231f7446 */ /* 0x000fe20003800925 */
[----:B------:R-:W-:Y:S01]  /*8160*/  IMAD.MOV.U32 R5, RZ, RZ, R13 ;  /* 0x000000ffff057224 */ /* 0x000fe200078e000d */
[----:B---3--:R-:W-:Y:S01]  /*8170*/  LOP3.LUT R3, R0, 0x1c0, RZ, 0xc0, !PT ;  /* 0x000001c000037812 */ /* 0x008fe200078ec0ff */
[----:B------:R-:W-:Y:S01]  /*8180*/  IMAD.MOV.U32 R6, RZ, RZ, R14 ;  /* 0x000000ffff067224 */ /* 0x000fe200078e000e */
[----:B------:R-:W-:Y:S01]  /*8190*/  PRMT R33, R4, 0x7610, R33 ;  /* 0x0000761004217816 */ /* 0x000fe20000000021 */
[----:B------:R-:W-:Y:S01]  /*81a0*/  IMAD.MOV.U32 R4, RZ, RZ, R12 ;  /* 0x000000ffff047224 */ /* 0x000fe200078e000c */
[----:B------:R-:W-:Y:S01]  /*81b0*/  LOP3.LUT R0, R3, 0x18, R16, 0xf8, !PT ;  /* 0x0000001803007812 */ /* 0x000fe200078ef810 */
[----:B------:R-:W-:Y:S01]  /*81c0*/  BSSY B1, `(.L_x_5276) ;  /* 0x0000012000017945 */ /* 0x000fe20003800000 */
[----:B------:R-:W-:-:S02]  /*81d0*/  SHF.R.U32.HI R3, RZ, 0x3, R3 ;  /* 0x00000003ff037819 */ /* 0x000fc40000011603 */
[----:B------:R-:W-:Y:S01]  /*81e0*/  PRMT R45, R4, 0x7610, R45 ;  /* 0x00007610042d7816 */ /* 0x000fe2000000002d */
[----:B------:R-:W-:Y:S01]  /*81f0*/  IMAD.MOV.U32 R4, RZ, RZ, R15 ;  /* 0x000000ffff047224 */ /* 0x000fe200078e000f */
[----:B------:R-:W-:Y:S01]  /*8200*/  LOP3.LUT R0, R0, R3, RZ, 0x3c, !PT ;  /* 0x0000000300007212 */ /* 0x000fe200078e3cff */
[----:B------:R-:W-:Y:S01]  /*8210*/  IMAD.MOV.U32 R3, RZ, RZ, R9 ;  /* 0x000000ffff037224 */ /* 0x000fe200078e0009 */
[----:B------:R-:W-:Y:S02]  /*8220*/  PRMT R33, R33, 0x5410, R6 ;  /* 0x0000541021217816 */ /* 0x000fe40000000006 */
[----:B------:R-:W-:Y:S02]  /*8230*/  PRMT R46, R4, 0x7610, R46 ;  /* 0x00007610042e7816 */ /* 0x000fe4000000002e */
[----:B-1----:R-:W-:Y:S02]  /*8240*/  PRMT R30, R3, 0x5410, R5 ;  /* 0x00005410031e7816 */ /* 0x002fe40000000005 */
[----:B------:R-:W-:-:S02]  /*8250*/  MOV R5, R10 ;  /* 0x0000000a00057202 */ /* 0x000fc40000000f00 */
[----:B------:R-:W-:Y:S02]  /*8260*/  ISETP.GE.AND P1, PT, R202, R31, PT ;  /* 0x0000001fca00720c */ /* 0x000fe40003f26270 */
[----:B------:R-:W-:Y:S01]  /*8270*/  PRMT R47, R5, 0x7610, R47 ;  /* 0x00007610052f7816 */ /* 0x000fe2000000002f */
[----:B------:R-:W-:Y:S02]  /*8280*/  IMAD.MOV.U32 R5, RZ, RZ, R11 ;  /* 0x000000ffff057224 */ /* 0x000fe400078e000b */
[----:B----4-:R-:W-:-:S04]  /*8290*/  IMAD R0, R7, 0x200, R0 ;  /* 0x0000020007007824 */ /* 0x010fc800078e0200 */
[----:B------:R-:W-:-:S04]  /*82a0*/  IMAD R3, R0, 0x2, R19 ;  /* 0x0000000200037824 */ /* 0x000fc800078e0213 */
[C---:B------:R-:W-:Y:S02]  /*82b0*/  VIADD R4, R3.reuse, 0x18400 ;  /* 0x0001840003047836 */ /* 0x040fe40000000000 */
[----:B------:R-:W-:Y:S01]  /*82c0*/  VIADD R0, R3, 0x18440 ;  /* 0x0001844003007836 */ /* 0x000fe20000000000 */
[----:B0-----:R-:W-:Y:S06]  /*82d0*/  @!P0 BRA `(.L_x_5277) ;  /* 0x0000017c00a08947 */ /* 0x001fec0003800000 */
.L_x_5529:
[----:B------:R-:W-:Y:S05]  /*82e0*/  BSYNC B1 ;  /* 0x0000000000017941 */ /* 0x000fea0003800000 */
.L_x_5276:
[----:B------:R-:W-:Y:S01]  /*82f0*/  BSSY B1, `(.L_x_5278) ;  /* 0x0000067000017945 */ /* 0x000fe20003800000 */
[----:B------:R-:W-:Y:S01]  /*8300*/  PRMT R45, R45, 0x5410, R5 ;  /* 0x000054102d2d7816 */ /* 0x000fe20000000005 */
[----:B------:R-:W-:Y:S02]  /*8310*/  @P2 VIADD R0, R4, 0xffffffc0 ;  /* 0xffffffc004002836 */ /* 0x000fe40000000000 */
[----:B------:R-:W-:Y:S05]  /*8320*/  @P1 BRA `(.L_x_5279) ;  /* 0x00000004008c1947 */ /* 0x000fea0003800000 */
[----:B------:R-:W1:Y:S01]  /*8330*/  LDC R4, c[0x0][0x3f4] ;  /* 0x0000fd00ff047b82 */ /* 0x000e620000000800 */
[----:B------:R-:W-:Y:S01]  /*8340*/  BSSY B2, `(.L_x_5280) ;  /* 0x0000032000027945 */ /* 0x000fe20003800000 */
[-C--:B-1----:R-:W-:Y:S02]  /*8350*/  ISETP.GE.AND P0, PT, R200, R4.reuse, PT ;  /* 0x00000004c800720c */ /* 0x082fe40003f06270 */
[----:B------:R-:W-:-:S11]  /*8360*/  ISETP.GE.AND P1, PT, R207, R4, PT ;  /* 0x00000004cf00720c */ /* 0x000fd60003f26270 */
[----:B------:R-:W-:Y:S05]  /*8370*/  @P0 BRA `(.L_x_5281) ;  /* 0x0000000000b80947 */ /* 0x000fea0003800000 */
[----:B------:R-:W1:Y:S01]  /*8380*/  LDS.128 R4, [R3+0x18400] ;  /* 0x0184000003047984 */ /* 0x000e620000000c00 */
[----:B------:R-:W-:Y:S02]  /*8390*/  SHF.R.U32.HI R38, RZ, 0x10, R29 ;  /* 0x00000010ff267819 */ /* 0x000fe4000001161d */
[--C-:B------:R-:W-:Y:S02]  /*83a0*/  SHF.R.U32.HI R35, RZ, 0x10, R27.reuse ;  /* 0x00000010ff237819 */ /* 0x100fe4000001161b */
[----:B0-----:R-:W-:Y:S02]  /*83b0*/  SHF.R.U64 R34, R26, 0x10, R27 ;  /* 0x000000101a227819 */ /* 0x001fe4000000121b */
[----:B------:R-:W-:Y:S02]  /*83c0*/  PRMT R38, R41, 0x5432, R38 ;  /* 0x0000543229267816 */ /* 0x000fe40000000026 */
[C---:B------:R-:W-:Y:S02]  /*83d0*/  PRMT R35, R39.reuse, 0x5410, R35 ;  /* 0x0000541027237816 */ /* 0x040fe40000000023 */
[----:B------:R-:W-:Y:S01]  /*83e0*/  PRMT R34, R39, 0x5432, R34 ;  /* 0x0000543227227816 */ /* 0x000fe20000000022 */
[----:B------:R-:W-:Y:S01]  /*83f0*/  IMAD.U32 R39, R38, 0x10000, RZ ;  /* 0x0001000026277824 */ /* 0x000fe200078e00ff */
[----:B------:R-:W-:Y:S01]  /*8400*/  SHF.R.U64 R37, R28, 0x10, R29 ;  /* 0x000000101c257819 */ /* 0x000fe2000000121d */
[----:B------:R-:W-:Y:S01]  /*8410*/  IMAD.U32 R36, R35, 0x10000, RZ ;  /* 0x0001000023247824 */ /* 0x000fe200078e00ff */
[----:B------:R-:W-:-:S02]  /*8420*/  LOP3.LUT R38, R38, 0xffff0000, RZ, 0xc0, !PT ;  /* 0xffff000026267812 */ /* 0x000fc400078ec0ff */
[----:B------:R-:W-:Y:S02]  /*8430*/  PRMT R37, R41, 0x5410, R37 ;  /* 0x0000541029257816 */ /* 0x000fe40000000025 */
[----:B------:R-:W-:Y:S02]  /*8440*/  LOP3.LUT R35, R35, 0xffff0000, RZ, 0xc0, !PT ;  /* 0xffff000023237812 */ /* 0x000fe400078ec0ff */
[C---:B-1----:R-:W-:Y:S01]  /*8450*/  LOP3.LUT R27, R6.reuse, 0xffff0000, RZ, 0xc0, !PT ;  /* 0xffff0000061b7812 */ /* 0x042fe200078ec0ff */
        /* <DEDUP_REMOVED lines=32> */
.L_x_5281:
[----:B------:R-:W-:Y:S05]  /*8660*/  BSYNC B2 ;  /* 0x0000000000027941 */ /* 0x000fea0003800000 */
.L_x_5280:
[----:B------:R-:W-:Y:S05]  /*8670*/  @P1 BRA `(.L_x_5279) ;  /* 0x0000000000b81947 */ /* 0x000fea0003800000 */
[----:B-1----:R-:W1:Y:S01]  /*8680*/  LDS.128 R4, [R0] ;  /* 0x0000000000047984 */ /* 0x002e620000000c00 */
[----:B0-----:R-:W-:Y:S02]  /*8690*/  SHF.R.U32.HI R34, RZ, 0x10, R21 ;  /* 0x00000010ff227819 */ /* 0x001fe40000011615 */
        /* <DEDUP_REMOVED lines=44> */
.L_x_5279:
[----:B------:R-:W-:Y:S05]  /*8960*/  BSYNC B1 ;  /* 0x0000000000017941 */ /* 0x000fea0003800000 */
.L_x_5278:
        /* <DEDUP_REMOVED lines=32> */
[----:B------:R-:W-:Y:S01]  /*8b70*/  IMAD.U32 R7, R5, 0x10000, RZ ;  /* 0x0001000005077824 */ /* 0x000fe200078e00ff */
[----:B------:R-:W-:Y:S01]  /*8b80*/  SHF.L.U32 R13, R20, 0x10, RZ ;  /* 0x00000010140d7819 */ /* 0x000fe200000006ff */
[----:B------:R-:W-:Y:S01]  /*8b90*/  FMUL.FTZ R31, R15, R21 ;  /* 0x000000150f1f7220 */ /* 0x000fe20000410000 */
[----:B------:R-:W-:Y:S01]  /*8ba0*/  LOP3.LUT R4, R4, 0xffff0000, RZ, 0xc0, !PT ;  /* 0xffff000004047812 */ /* 0x000fe200078ec0ff */
[----:B------:R-:W-:Y:S01]  /*8bb0*/  IMAD.U32 R15, R25, 0x10000, RZ ;  /* 0x00010000190f7824 */ /* 0x000fe200078e00ff */
[----:B------:R-:W-:Y:S01]  /*8bc0*/  LOP3.LUT R5, R5, 0xffff0000, RZ, 0xc0, !PT ;  /* 0xffff000005057812 */ /* 0x000fe200078ec0ff */
[----:B------:R-:W-:Y:S01]  /*8bd0*/  FFMA.FTZ R26, R14, R26, R31 ;  /* 0x0000001a0e1a7223 */ /* 0x000fe2000001001f */
[----:B------:R-:W-:Y:S01]  /*8be0*/  LOP3.LUT R12, R25, 0xffff0000, RZ, 0xc0, !PT ;  /* 0xffff0000190c7812 */ /* 0x000fe200078ec0ff */
[----:B------:R-:W-:Y:S01]  /*8bf0*/  FMUL.FTZ R21, R4, R15 ;  /* 0x0000000f04157220 */ /* 0x000fe20000410000 */
[----:B------:R-:W-:Y:S01]  /*8c00*/  LOP3.LUT R20, R20, 0xffff0000, RZ, 0xc0, !PT ;  /* 0xffff000014147812 */ /* 0x000fe200078ec0ff */
[----:B------:R-:W-:-:S02]  /*8c10*/  FMUL.FTZ R14, R4, R13 ;  /* 0x0000000d040e7220 */ /* 0x000fc40000410000 */
[C---:B------:R-:W-:Y:S01]  /*8c20*/  FMUL.FTZ R24, R5.reuse, R12 ;  /* 0x0000000c05187220 */ /* 0x040fe20000410000 */
[C---:B------:R-:W-:Y:S01]  /*8c30*/  FFMA.FTZ R4, R6.reuse, R13, -R21 ;  /* 0x0000000d06047223 */ /* 0x040fe20000010815 */
[-C--:B------:R-:W-:Y:S01]  /*8c40*/  FMUL.FTZ R25, R5, R20.reuse ;  /* 0x0000001405197220 */ /* 0x080fe20000410000 */
[----:B------:R-:W-:Y:S01]  /*8c50*/  FFMA.FTZ R15, R6, R15, R14 ;  /* 0x0000000f060f7223 */ /* 0x000fe2000001000e */
[C---:B------:R-:W-:Y:S01]  /*8c60*/  FFMA.FTZ R5, R7.reuse, R20, -R24 ;  /* 0x0000001407057223 */ /* 0x040fe20000010818 */
[----:B------:R-:W-:Y:S01]  /*8c70*/  F2FP.BF16.F32.PACK_AB R6, R28, R29 ;  /* 0x0000001d1c06723e */ /* 0x000fe200000010ff */
[----:B------:R-:W-:Y:S01]  /*8c80*/  FFMA.FTZ R12, R7, R12, R25 ;  /* 0x0000000c070c7223 */ /* 0x000fe20000010019 */
[----:B------:R-:W-:Y:S02]  /*8c90*/  F2FP.BF16.F32.PACK_AB R7, R26, R27 ;  /* 0x0000001b1a07723e */ /* 0x000fe400000010ff */
[----:B------:R-:W-:Y:S02]  /*8ca0*/  F2FP.BF16.F32.PACK_AB R4, R15, R4 ;  /* 0x000000040f04723e */ /* 0x000fe400000010ff */
[----:B------:R-:W-:-:S05]  /*8cb0*/  F2FP.BF16.F32.PACK_AB R5, R12, R5 ;  /* 0x000000050c05723e */ /* 0x000fca00000010ff */
[----:B------:R1:W-:Y:S02]  /*8cc0*/  STS.128 [R3+0x1a400], R4 ;  /* 0x01a4000403007388 */ /* 0x0003e40000000c00 */
.L_x_5284:
[----:B------:R-:W-:Y:S05]  /*8cd0*/  BSYNC B1 ;  /* 0x0000000000017941 */ /* 0x000fea0003800000 */
.L_x_5283:
[----:B------:R-:W-:Y:S05]  /*8ce0*/  @P1 BRA `(.L_x_5282) ;  /* 0x0000001800101947 */ /* 0x000fea0003800000 */
[----:B-1----:R-:W1:Y:S01]  /*8cf0*/  LDS.128 R4, [R0+0x2000] ;  /* 0x0020000000047984 */ /* 0x002e620000000c00 */
[--C-:B------:R-:W-:Y:S02]  /*8d00*/  SHF.R.U64 R8, R8, 0x10, R9.reuse ;  /* 0x0000001008087819 */ /* 0x100fe40000001209 */
[----:B------:R-:W-:Y:S02]  /*8d10*/  SHF.R.U32.HI R9, RZ, 0x10, R9 ;  /* 0x00000010ff097819 */ /* 0x000fe40000011609 */
[----:B------:R-:W-:Y:S02]  /*8d20*/  SHF.R.U32.HI R12, RZ, 0x10, R11 ;  /* 0x00000010ff0c7819 */ /* 0x000fe4000001160b */
[----:B------:R-:W-:Y:S02]  /*8d30*/  PRMT R30, R30, 0x5410, R9 ;  /* 0x000054101e1e7816 */ /* 0x000fe40000000009 */
[----:B------:R-:W-:Y:S02]  /*8d40*/  PRMT R12, R45, 0x5432, R12 ;  /* 0x000054322d0c7816 */ /* 0x000fe4000000000c */
[----:B------:R-:W-:Y:S01]  /*8d50*/  SHF.R.U64 R3, R10, 0x10, R11 ;  /* 0x000000100a037819 */ /* 0x000fe2000000120b */
[----:B------:R-:W-:Y:S01]  /*8d60*/  IMAD.U32 R14, R30, 0x10000, RZ ;  /* 0x000100001e0e7824 */ /* 0x000fe200078e00ff */
[----:B------:R-:W-:Y:S01]  /*8d70*/  PRMT R33, R33, 0x5410, R8 ;  /* 0x0000541021217816 */ /* 0x000fe20000000008 */
[----:B------:R-:W-:Y:S01]  /*8d80*/  IMAD.U32 R13, R12, 0x10000, RZ ;  /* 0x000100000c0d7824 */ /* 0x000fe200078e00ff */
[----:B------:R-:W-:-:S02]  /*8d90*/  LOP3.LUT R30, R30, 0xffff0000, RZ, 0xc0, !PT ;  /* 0xffff00001e1e7812 */ /* 0x000fc400078ec0ff */
[----:B------:R-:W-:Y:S02]  /*8da0*/  LOP3.LUT R12, R12, 0xffff0000, RZ, 0xc0, !PT ;  /* 0xffff00000c0c7812 */ /* 0x000fe400078ec0ff */
[----:B------:R-:W-:Y:S02]  /*8db0*/  PRMT R11, R47, 0x5410, R3 ;  /* 0x000054102f0b7816 */ /* 0x000fe40000000003 */
[C---:B-1----:R-:W-:Y:S01]  /*8dc0*/  LOP3.LUT R9, R6.reuse, 0xffff0000, RZ, 0xc0, !PT ;  /* 0xffff000006097812 */ /* 0x042fe200078ec0ff */
        /* <DEDUP_REMOVED lines=10> */
[----:B------:R-:W-:Y:S01]  /*8e70*/  IMAD.U32 R6, R5, 0x10000, RZ ;  /* 0x0001000005067824 */ /* 0x000fe200078e00ff */
[----:B------:R-:W-:Y:S01]  /*8e80*/  LOP3.LUT R4, R4, 0xffff0000, RZ, 0xc0, !PT ;  /* 0xffff000004047812 */ /* 0x000fe200078ec0ff */
[----:B------:R-:W-:Y:S01]  /*8e90*/  IMAD.U32 R8, R33, 0x10000, RZ ;  /* 0x0001000021087824 */ /* 0x000fe200078e00ff */
[----:B------:R-:W-:Y:S01]  /*8ea0*/  LOP3.LUT R5, R5, 0xffff0000, RZ, 0xc0, !PT ;  /* 0xffff000005057812 */ /* 0x000fe200078ec0ff */
[----:B------:R-:W-:Y:S01]  /*8eb0*/  IMAD.U32 R7, R11, 0x10000, RZ ;  /* 0x000100000b077824 */ /* 0x000fe200078e00ff */
[----:B------:R-:W-:Y:S01]  /*8ec0*/  LOP3.LUT R33, R33, 0xffff0000, RZ, 0xc0, !PT ;  /* 0xffff000021217812 */ /* 0x000fe200078ec0ff */
[C---:B------:R-:W-:Y:S01]  /*8ed0*/  FFMA.FTZ R21, R10.reuse, R12, -R21 ;  /* 0x0000000c0a157223 */ /* 0x040fe20000010815 */
[----:B------:R-:W-:Y:S01]  /*8ee0*/  LOP3.LUT R11, R11, 0xffff0000, RZ, 0xc0, !PT ;  /* 0xffff00000b0b7812 */ /* 0x000fe200078ec0ff */
[----:B------:R-:W-:Y:S01]  /*8ef0*/  FFMA.FTZ R30, R10, R30, R9 ;  /* 0x0000001e0a1e7223 */ /* 0x000fe20000010009 */
[CC--:B------:R-:W-:Y:S01]  /*8f00*/  FMUL.FTZ R10, R4.reuse, R8.reuse ;  /* 0x00000008040a7220 */ /* 0x0c0fe20000410000 */
        /* <DEDUP_REMOVED lines=13> */
.L_x_5269:
        /* <DEDUP_REMOVED lines=28> */
[----:B------:R-:W2:Y:S01]  /*91a0*/  LDL R7, [R1+0x8] ;  /* 0x0000080001077983 */ /* 0x000ea20000100800 */
[----:B------:R-:W1:Y:S03]  /*91b0*/  LDC R39, c[0x0][0x3f4] ;  /* 0x0000fd00ff277b82 */ /* 0x000e660000000800 */
[----:B------:R-:W3:Y:S04]  /*91c0*/  SHFL.IDX PT, R3, R36, RZ, 0x1c1f ;  /* 0x001c1fff24037589 */ /* 0x000ee800000e0000 */
[----:B------:R-:W4:Y:S04]  /*91d0*/  SHFL.IDX PT, R0, R26, RZ, 0x1c1f ;  /* 0x001c1fff1a007589 */ /* 0x000f2800000e0000 */
[----:B------:R-:W5:Y:S04]  /*91e0*/  SHFL.IDX PT, R14, R37, RZ, 0x1c1f ;  /* 0x001c1fff250e7589 */ /* 0x000f6800000e0000 */
[----:B------:R-:W0:Y:S01]  /*91f0*/  SHFL.IDX PT, R4, R24, RZ, 0x1c1f ;  /* 0x001c1fff18047589 */ /* 0x000e2200000e0000 */
[----:B-1----:R-:W-:Y:S01]  /*9200*/  ISETP.GE.AND P0, PT, R16, R39, PT ;  /* 0x000000271000720c */ /* 0x002fe20003f06270 */
[----:B--2---:R-:W-:-:S05]  /*9210*/  IMAD R25, R7, R6, RZ ;  /* 0x0000000607197224 */ /* 0x004fca00078e02ff */
[----:B------:R-:W-:-:S13]  /*9220*/  ISETP.GE.OR P1, PT, R40, R25, P0 ;  /* 0x000000192800720c */ /* 0x000fda0000726670 */
[C---:B------:R-:W-:Y:S01]  /*9230*/  @!P1 IMAD.SHL.U32 R5, R16.reuse, 0x2, RZ ;  /* 0x0000000210059824 */ /* 0x040fe200078e00ff */
[----:B------:R-:W-:-:S04]  /*9240*/  @!P1 SHF.L.U64.HI R7, R16, 0x1, R17 ;  /* 0x0000000110079819 */ /* 0x000fc80000010211 */
[----:B---3--:R-:W-:-:S05]  /*9250*/  @!P1 IADD3 R8, P2, R3, R5, RZ ;  /* 0x0000000503089210 */ /* 0x008fca0007f5e0ff */
[----:B----4-:R-:W-:-:S06]  /*9260*/  @!P1 IMAD.X R9, R0, 0x1, R7, P2 ;  /* 0x0000000100099824 */ /* 0x010fcc00010e0607 */
[----:B------:R-:W2:Y:S01]  /*9270*/  @!P1 LD.E.128 R8, desc[UR42][R8.64] ;  /* 0x0000002a08089980 */ /* 0x000ea2000c101d00 */
[----:B-----5:R-:W-:-:S05]  /*9280*/  @!P1 IADD3 R14, P2, R14, R5, RZ ;  /* 0x000000050e0e9210 */ /* 0x020fca0007f5e0ff */
[----:B0-----:R-:W-:Y:S02]  /*9290*/  @!P1 IMAD.X R5, R4, 0x1, R7, P2 ;  /* 0x0000000104059824 */ /* 0x001fe400010e0607 */
[----:B------:R-:W-:-:S06]  /*92a0*/  @!P1 IMAD.MOV.U32 R4, RZ, RZ, R14 ;  /* 0x000000ffff049224 */ /* 0x000fcc00078e000e */
[----:B------:R-:W3:Y:S01]  /*92b0*/  @!P1 LD.E.128 R4, desc[UR42][R4.64] ;  /* 0x0000002a04049980 */ /* 0x000ee2000c101d00 */
[----:B------:R-:W-:Y:S02]  /*92c0*/  CS2R R20, SRZ ;  /* 0x0000000000147805 */ /* 0x000fe4000001ff00 */
[----:B------:R-:W-:Y:S02]  /*92d0*/  CS2R R30, SRZ ;  /* 0x00000000001e7805 */ /* 0x000fe4000001ff00 */
[----:B------:R-:W-:Y:S01]  /*92e0*/  CS2R R28, SRZ ;  /* 0x00000000001c7805 */ /* 0x000fe2000001ff00 */
[----:B------:R-:W0:Y:S01]  /*92f0*/  SHFL.IDX PT, R14, R37, 0x1, 0x1c1f ;  /* 0x003c1f00250e7f89 */ /* 0x000e2200000e0000 */
[----:B------:R-:W-:-:S03]  /*9300*/  CS2R R34, SRZ ;  /* 0x0000000000227805 */ /* 0x000fc6000001ff00 */
[----:B------:R-:W1:Y:S01]  /*9310*/  SHFL.IDX PT, R24, R24, 0x1, 0x1c1f ;  /* 0x003c1f0018187f89 */ /* 0x000e6200000e0000 */
        /* <DEDUP_REMOVED lines=12> */
[----:B------:R3:W4:Y:S01]  /*93e0*/  SHFL.IDX PT, R3, R36, 0x1, 0x1c1f ;  /* 0x003c1f0024037f89 */ /* 0x00072200000e0000 */
[----:B------:R-:W-:Y:S01]  /*93f0*/  @!P1 IMAD.MOV.U32 R34, RZ, RZ, R6 ;  /* 0x000000ffff229224 */ /* 0x000fe200078e0006 */
[----:B------:R-:W-:Y:S01]  /*9400*/  MOV R4, R30 ;  /* 0x0000001e00047202 */ /* 0x000fe20000000f00 */
[----:B------:R-:W-:Y:S01]  /*9410*/  @!P1 IMAD.MOV.U32 R35, RZ, RZ, R7 ;  /* 0x000000ffff239224 */ /* 0x000fe200078e0007 */
[----:B------:R-:W-:Y:S01]  /*9420*/  PRMT R38, R8, 0x7610, R38 ;  /* 0x0000761008267816 */ /* 0x000fe20000000026 */
[----:B------:R-:W-:Y:S02]  /*9430*/  IMAD.MOV.U32 R5, RZ, RZ, R31 ;  /* 0x000000ffff057224 */ /* 0x000fe400078e001f */
[----:B------:R-:W-:-:S02]  /*9440*/  IMAD.MOV.U32 R9, RZ, RZ, R29 ;  /* 0x000000ffff097224 */ /* 0x000fc400078e001d */
[----:B------:R-:W-:Y:S01]  /*9450*/  IMAD.MOV.U32 R6, RZ, RZ, R34 ;  /* 0x000000ffff067224 */ /* 0x000fe200078e0022 */
[----:B------:R-:W-:Y:S01]  /*9460*/  PRMT R41, R4, 0x5410, R5 ;  /* 0x0000541004297816 */ /* 0x000fe20000000005 */
[----:B------:R-:W-:Y:S01]  /*9470*/  IMAD.MOV.U32 R7, RZ, RZ, R35 ;  /* 0x000000ffff077224 */ /* 0x000fe200078e0023 */
[----:B---3--:R-:W-:Y:S02]  /*9480*/  PRMT R36, R9, 0x7610, R36 ;  /* 0x0000761009247816 */ /* 0x008fe40000000024 */
[----:B------:R-:W-:Y:S02]  /*9490*/  CS2R R4, SRZ ;  /* 0x0000000000047805 */ /* 0x000fe4000001ff00 */
[----:B01----:R-:W-:-:S07]  /*94a0*/  PRMT R45, R7, 0x5410, R6 ;  /* 0x00005410072d7816 */ /* 0x003fce0000000006 */
.L_x_5539:
[----:B------:R-:W3:Y:S01]  /*94b0*/  LDL R7, [R1+0x54] ;  /* 0x0000540001077983 */ /* 0x000ee20000100800 */
[----:B------:R-:W-:Y:S01]  /*94c0*/  VIADD R40, R40, 0x40 ;  /* 0x0000004028287836 */ /* 0x000fe20000000000 */
[----:B------:R-:W-:Y:S01]  /*94d0*/  BSSY B1, `(.L_x_5286) ;  /* 0x0000016000017945 */ /* 0x000fe20003800000 */
[----:B------:R-:W-:Y:S02]  /*94e0*/  CS2R R8, SRZ ;  /* 0x0000000000087805 */ /* 0x000fe4000001ff00 */
[----:B------:R-:W-:Y:S02]  /*94f0*/  CS2R R10, SRZ ;  /* 0x00000000000a7805 */ /* 0x000fe4000001ff00 */
[----:B------:R-:W-:Y:S02]  /*9500*/  ISETP.GE.AND P1, PT, R40, R25, PT ;  /* 0x000000192800720c */ /* 0x000fe40003f26270 */
[----:B---3--:R-:W-:-:S04]  /*9510*/  LEA.HI R6, R7, R7, RZ, 0x1 ;  /* 0x0000000707067211 */ /* 0x008fc800078f08ff */
        /* <DEDUP_REMOVED lines=11> */
[-C--:B----4-:R-:W-:Y:S02]  /*95d0*/  IADD3 R8, P1, R3, R4.reuse, RZ ;  /* 0x0000000403087210 */ /* 0x090fe40007f3e0ff */
[----:B------:R-:W-:-:S03]  /*95e0*/  IADD3 R4, P2, R14, R4, RZ ;  /* 0x000000040e047210 */ /* 0x000fc60007f5e0ff */
[--C-:B--2---:R-:W-:Y:S02]  /*95f0*/  IMAD.X R9, R0, 0x1, R5.reuse, P1 ;  /* 0x0000000100097824 */ /* 0x104fe400008e0605 */
[----:B------:R-:W-:-:S04]  /*9600*/  IMAD.X R5, R24, 0x1, R5, P2 ;  /* 0x0000000118057824 */ /* 0x000fc800010e0605 */
[----:B------:R-:W5:Y:S04]  /*9610*/  LD.E.128 R8, desc[UR42][R8.64] ;  /* 0x0000002a08087980 */ /* 0x000f68000c101d00 */
[----:B------:R-:W5:Y:S02]  /*9620*/  LD.E.128 R4, desc[UR42][R4.64] ;  /* 0x0000002a04047980 */ /* 0x000f64000c101d00 */
.L_x_5287:
[----:B------:R-:W-:Y:S05]  /*9630*/  BSYNC B1 ;  /* 0x0000000000017941 */ /* 0x000fea0003800000 */
.L_x_5286:
[----:B--2---:R-:W2:Y:S01]  /*9640*/  LDL R0, [R1+0x4] ;  /* 0x0000040001007983 */ /* 0x004ea20000100800 */
[----:B------:R-:W0:Y:S01]  /*9650*/  SYNCS.PHASECHK.TRANS64.TRYWAIT P1, [R19+URZ+0x22800], R12 ;  /* 0x0228000c130075a7 */ /* 0x000e22000802017f */
[----:B----45:R-:W-:Y:S01]  /*9660*/  IMAD.MOV.U32 R3, RZ, RZ, R5 ;  /* 0x000000ffff037224 */ /* 0x030fe200078e0005 */
[----:B------:R-:W-:Y:S01]  /*9670*/  BSSY B1, `(.L_x_5288) ;  /* 0x0000013000017945 */ /* 0x000fe20003800000 */
[----:B------:R-:W-:Y:S02]  /*9680*/  VIADD R13, R202, 0x40 ;  /* 0x00000040ca0d7836 */ /* 0x000fe40000000000 */
[----:B------:R-:W-:Y:S01]  /*9690*/  IMAD.MOV.U32 R14, RZ, RZ, R9 ;  /* 0x000000ffff0e7224 */ /* 0x000fe200078e0009 */
[----:B------:R-:W-:Y:S01]  /*96a0*/  PRMT R55, R3, 0x7610, R55 ;  /* 0x0000761003377816 */ /* 0x000fe20000000037 */
[----:B------:R-:W-:-:S03]  /*96b0*/  IMAD.MOV.U32 R3, RZ, RZ, R7 ;  /* 0x000000ffff037224 */ /* 0x000fc600078e0007 */
[----:B------:R-:W-:Y:S02]  /*96c0*/  PRMT R58, R14, 0x7610, R58 ;  /* 0x000076100e3a7816 */ /* 0x000fe4000000003a */
[----:B--2---:R-:W-:Y:S01]  /*96d0*/  VIADDMNMX R25, R25, -R0, 0x80, PT ;  /* 0x0000008019197446 */ /* 0x004fe20003800900 */
[----:B------:R-:W-:-:S03]  /*96e0*/  IMAD.MOV.U32 R0, RZ, RZ, R4 ;  /* 0x000000ffff007224 */ /* 0x000fc600078e0004 */
[-C--:B------:R-:W-:Y:S02]  /*96f0*/  ISETP.GE.OR P2, PT, R202, R25.reuse, P0 ;  /* 0x00000019ca00720c */ /* 0x080fe40000746670 */
        /* <DEDUP_REMOVED lines=8> */
[----:B------:R-:W-:Y:S01]  /*9780*/  PRMT R57, R13, 0x7610, R57 ;  /* 0x000076100d397816 */ /* 0x000fe20000000039 */
[----:B0-----:R-:W-:Y:S06]  /*9790*/  @!P1 BRA `(.L_x_5289) ;  /* 0x0000016c00ec9947 */ /* 0x001fec0003800000 */
.L_x_5540:
[----:B------:R-:W-:Y:S05]  /*97a0*/  BSYNC B1 ;  /* 0x0000000000017941 */ /* 0x000fea0003800000 */
.L_x_5288:
[----:B------:R-:W-:Y:S04]  /*97b0*/  BSSY B1, `(.L_x_5290) ;  /* 0x000006b000017945 */ /* 0x000fe80003800000 */
[----:B------:R-:W-:Y:S05]  /*97c0*/  @P2 BRA `(.L_x_5291) ;  /* 0x0000000400a42947 */ /* 0x000fea0003800000 */
[----:B------:R-:W2:Y:S01]  /*97d0*/  LDL R15, [R1+0x38] ;  /* 0x00003800010f7983 */ /* 0x000ea20000100800 */
[----:B------:R-:W-:Y:S01]  /*97e0*/  IMAD.SHL.U32 R33, R33, 0x40, RZ ;  /* 0x0000004021217824 */ /* 0x000fe200078e00ff */
[----:B------:R-:W-:Y:S01]  /*97f0*/  SHF.R.U64 R43, R30, 0x10, R31 ;  /* 0x000000101e2b7819 */ /* 0x000fe2000000121f */
[----:B------:R-:W-:Y:S01]  /*9800*/  IMAD.IADD R13, R16, 0x1, R39 ;  /* 0x00000001100d7824 */ /* 0x000fe200078e0227 */
[--C-:B------:R-:W-:Y:S02]  /*9810*/  SHF.R.U64 R46, R34, 0x10, R35.reuse ;  /* 0x00000010222e7819 */ /* 0x100fe40000001223 */
[----:B------:R-:W-:Y:S02]  /*9820*/  LOP3.LUT R33, R33, 0x1c0, RZ, 0xc0, !PT ;  /* 0x000001c021217812 */ /* 0x000fe400078ec0ff */
[----:B------:R-:W-:Y:S02]  /*9830*/  SHF.R.U32.HI R47, RZ, 0x10, R35 ;  /* 0x00000010ff2f7819 */ /* 0x000fe40000011623 */
[----:B------:R-:W-:-:S02]  /*9840*/  SHF.R.U32.HI R14, RZ, 0x3, R33 ;  /* 0x00000003ff0e7819 */ /* 0x000fc40000011621 */
[C---:B------:R-:W-:Y:S02]  /*9850*/  LOP3.LUT R13, R33.reuse, 0x38, R13, 0xf8, !PT ;  /* 0x00000038210d7812 */ /* 0x040fe400078ef80d */
[----:B0-----:R-:W-:Y:S02]  /*9860*/  LOP3.LUT R12, R33, 0x38, R16, 0xf8, !PT ;  /* 0x00000038210c7812 */ /* 0x001fe400078ef810 */
[-C--:B------:R-:W-:Y:S02]  /*9870*/  LOP3.LUT R13, R13, R14.reuse, RZ, 0x3c, !PT ;  /* 0x0000000e0d0d7212 */ /* 0x080fe400078e3cff */
[----:B------:R-:W-:Y:S02]  /*9880*/  LOP3.LUT R12, R12, R14, RZ, 0x3c, !PT ;  /* 0x0000000e0c0c7212 */ /* 0x000fe400078e3cff */
[----:B------:R-:W-:Y:S02]  /*9890*/  SHF.R.U64 R40, R20, 0x10, R21 ;  /* 0x0000001014287819 */ /* 0x000fe40000001215 */
[----:B------:R-:W-:-:S02]  /*98a0*/  PRMT R43, R41, 0x5410, R43 ;  /* 0x00005410292b7816 */ /* 0x000fc4000000002b */
[C---:B------:R-:W-:Y:S02]  /*98b0*/  PRMT R46, R45.reuse, 0x5432, R46 ;  /* 0x000054322d2e7816 */ /* 0x040fe4000000002e */
[----:B------:R-:W-:Y:S02]  /*98c0*/  PRMT R47, R45, 0x5410, R47 ;  /* 0x000054102d2f7816 */ /* 0x000fe4000000002f */
[----:B------:R-:W-:Y:S02]  /*98d0*/  SHF.R.U32.HI R44, RZ, 0x10, R31 ;  /* 0x00000010ff2c7819 */ /* 0x000fe4000001161f */
[----:B------:R-:W-:Y:S02]  /*98e0*/  PRMT R40, R38, 0x5432, R40 ;  /* 0x0000543226287816 */ /* 0x000fe40000000028 */
[----:B------:R-:W-:Y:S02]  /*98f0*/  SHF.L.U32 R45, R43, 0x10, RZ ;  /* 0x000000102b2d7819 */ /* 0x000fe400000006ff */
        /* <DEDUP_REMOVED lines=86> */
.L_x_5291:
[----:B------:R-:W-:Y:S05]  /*9e60*/  BSYNC B1 ;  /* 0x0000000000017941 */ /* 0x000fea0003800000 */
.L_x_5290:
        /* <DEDUP_REMOVED lines=17> */
[----:B------:R-:W-:Y:S02]  /*9f80*/  PRMT R21, R57, 0x5410, R21 ;  /* 0x0000541039157816 */ /* 0x000fe40000000015 */
[----:B------:R-:W-:Y:S01]  /*9f90*/  SHF.R.U32.HI R29, RZ, 0x10, R9 ;  /* 0x00000010ff1d7819 */ /* 0x000fe20000011609 */
[----:B------:R-:W-:Y:S01]  /*9fa0*/  IMAD.U32 R34, R33, 0x10000, RZ ;  /* 0x0001000021227824 */ /* 0x000fe200078e00ff */
[----:B------:R-:W-:-:S02]  /*9fb0*/  SHF.R.U64 R30, R10, 0x10, R11 ;  /* 0x000000100a1e7819 */ /* 0x000fc4000000120b */
[----:B------:R-:W-:Y:S02]  /*9fc0*/  SHF.R.U32.HI R31, RZ, 0x10, R11 ;  /* 0x00000010ff1f7819 */ /* 0x000fe4000001160b */
[----:B------:R-:W-:Y:S02]  /*9fd0*/  SHF.R.U32.HI R35, RZ, 0x10, R5 ;  /* 0x00000010ff237819 */ /* 0x000fe40000011605 */
[----:B------:R-:W-:Y:S01]  /*9fe0*/  SHF.R.U32.HI R38, RZ, 0x10, R7 ;  /* 0x00000010ff267819 */ /* 0x000fe20000011607 */
[----:B------:R-:W-:Y:S01]  /*9ff0*/  IMAD.U32 R28, R21, 0x10000, RZ ;  /* 0x00010000151c7824 */ /* 0x000fe200078e00ff */
[C---:B------:R-:W-:Y:S02]  /*a000*/  PRMT R30, R3.reuse, 0x5432, R30 ;  /* 0x00005432031e7816 */ /* 0x040fe4000000001e */
        /* <DEDUP_REMOVED lines=16> */
[C---:B------:R-:W-:Y:S01]  /*a110*/  FMUL.FTZ R40, R9.reuse, R34 ;  /* 0x0000002209287220 */ /* 0x040fe20000410000 */
[-C--:B------:R-:W-:Y:S01]  /*a120*/  FMUL.FTZ R42, R9, R28.reuse ;  /* 0x0000001c092a7220 */ /* 0x080fe20000410000 */
[----:B------:R-:W-:Y:S02]  /*a130*/  IMAD.U32 R11, R25, 0x10000, RZ ;  /* 0x00010000190b7824 */ /* 0x000fe400078e00ff */
[----:B------:R-:W-:Y:S01]  /*a140*/  FFMA.FTZ R40, R3, R28, -R40 ;  /* 0x0000001c03287223 */ /* 0x000fe20000010828 */
[----:B------:R-:W-:Y:S02]  /*a150*/  IMAD.U32 R28, R29, 0x10000, RZ ;  /* 0x000100001d1c7824 */ /* 0x000fe400078e00ff */
[----:B------:R-:W-:Y:S01]  /*a160*/  FFMA.FTZ R42, R3, R34, R42 ;  /* 0x00000022032a7223 */ /* 0x000fe2000001002a */
[----:B------:R-:W-:Y:S02]  /*a170*/  IMAD.U32 R20, R27, 0x10000, RZ ;  /* 0x000100001b147824 */ /* 0x000fe400078e00ff */
[----:B------:R-:W-:-:S02]  /*a180*/  IMAD.U32 R9, R38, 0x10000, RZ ;  /* 0x0001000026097824 */ /* 0x000fc400078e00ff */
[----:B------:R-:W-:Y:S01]  /*a190*/  FMUL.FTZ R44, R11, R36 ;  /* 0x000000240b2c7220 */ /* 0x000fe20000410000 */
[----:B------:R-:W-:Y:S01]  /*a1a0*/  IMAD.U32 R5, R13, 0x10000, RZ ;  /* 0x000100000d057824 */ /* 0x000fe200078e00ff */
[----:B------:R-:W-:Y:S01]  /*a1b0*/  SHF.L.U32 R3, R31, 0x10, RZ ;  /* 0x000000101f037819 */ /* 0x000fe200000006ff */
        /* <DEDUP_REMOVED lines=55> */
.L_x_5282:
[----:B------:R-:W-:Y:S05]  /*a530*/  BSYNC B0 ;  /* 0x0000000000007941 */ /* 0x000fea0003800000 */
.L_x_5268:
        /* <DEDUP_REMOVED lines=8> */
.L_x_5265:
[----:B-123--:R-:W1:Y:S01]  /*a5c0*/  S2R R0, SR_TID.X ;  /* 0x0000000000007919 */ /* 0x00ee620000002100 */
[----:B------:R-:W-:Y:S05]  /*a5d0*/  WARPSYNC.ALL ;  /* 0x0000000000007948 */ /* 0x000fea0003800000 */
[----:B-1----:R-:W-:-:S05]  /*a5e0*/  SHF.R.U32.HI R0, RZ, 0x7, R0 ;  /* 0x00000007ff007819 */ /* 0x002fca0000011600 */
[----:B------:R-:W-:Y:S02]  /*a5f0*/  VIADD R72, R0, 0x8 ;  /* 0x0000000800487836 */ /* 0x000fe40000000000 */
[----:B------:R-:W-:-:S03]  /*a600*/  IMAD.U32 R0, RZ, RZ, UR44 ;  /* 0x0000002cff007e24 */ /* 0x000fc6000f8e00ff */
[----:B------:R1:W-:Y:S02]  /*a610*/  BAR.SYNC.DEFER_BLOCKING R72, 0x100 ;  /* 0x000400480000751d */ /* 0x0003e40000010000 */
[----:B------:R-:W-:-:S13]  /*a620*/  ISETP.NE.AND P0, PT, R0, 0x3, PT ;  /* 0x000000030000780c */ /* 0x000fda0003f05270 */
[----:B-1----:R-:W-:Y:S05]  /*a630*/  @!P0 BRA `(.L_x_5292) ;  /* 0x0000000000048947 */ /* 0x002fea0003800000 */
[----:B------:R-:W-:Y:S01]  /*a640*/  BPT.TRAP 0x1 ;  /* 0x000000040000795c */ /* 0x000fe20000300000 */
.L_x_5292:
[----:B0-----:R-:W-:Y:S01]  /*a650*/  IMAD R13, R22, 0x8, R19 ;  /* 0x00000008160d7824 */ /* 0x001fe200078e0213 */
[----:B------:R-:W-:-:S04]  /*a660*/  SHF.L.U32 R74, R204, 0x1f, RZ ;  /* 0x0000001fcc4a7819 */ /* 0x000fc800000006ff */
[----:B------:R0:W1:Y:S01]  /*a670*/  SYNCS.PHASECHK.TRANS64.TRYWAIT P1, [R13+URZ+0x22830], R74 ;  /* 0x0228304a0d0075a7 */ /* 0x000062000802017f */
[----:B------:R-:W-:Y:S05]  /*a680*/  @!P0 BRA `(.L_x_5293) ;  /* 0x0000000000048947 */ /* 0x000fea0003800000 */
[----:B------:R-:W-:Y:S01]  /*a690*/  BPT.TRAP 0x1 ;  /* 0x000000040000795c */ /* 0x000fe20000300000 */
.L_x_5293:
[----:B------:R-:W-:Y:S01]  /*a6a0*/  VIADD R0, R19, 0x1c400 ;  /* 0x0001c40013007836 */ /* 0x000fe20000000000 */
[----:B------:R-:W-:Y:S01]  /*a6b0*/  LOP3.LUT R4, R32, 0x10000, RZ, 0xfc, !PT ;  /* 0x0001000020047812 */ /* 0x000fe200078efcff */
[----:B------:R-:W-:-:S03]  /*a6c0*/  IMAD.MOV.U32 R5, RZ, RZ, 0x40000040 ;  /* 0x40000040ff057424 */ /* 0x000fc600078e00ff */
[----:B------:R-:W-:-:S04]  /*a6d0*/  SHF.R.U32.HI R0, RZ, 0x4, R0 ;  /* 0x00000004ff007819 */ /* 0x000fc80000011600 */
[----:B------:R-:W-:-:S04]  /*a6e0*/  LOP3.LUT R0, R0, 0x3fff, RZ, 0xc0, !PT ;  /* 0x00003fff00007812 */ /* 0x000fc800078ec0ff */
[----:B------:R-:W-:-:S05]  /*a6f0*/  LOP3.LUT R0, R0, 0x10000, RZ, 0xfc, !PT ;  /* 0x0001000000007812 */ /* 0x000fca00078efcff */
[----:B------:R2:W-:Y:S01]  /*a700*/  STL [R1], R0 ;  /* 0x0000000001007387 */ /* 0x0005e20000100800 */
[----:B-1----:R-:W-:Y:S05]  /*a710*/  @P1 BRA `(.L_x_5294) ;  /* 0x0000000000081947 */ /* 0x002fea0003800000 */
[----:B------:R-:W1:Y:S02]  /*a720*/  SYNCS.PHASECHK.TRANS64.TRYWAIT P1, [R13+URZ+0x22830], R74 ;  /* 0x0228304a0d0075a7 */ /* 0x000e64000802017f */
[----:B-1----:R-:W-:Y:S05]  /*a730*/  @!P1 BRA `(.L_x_5295) ;  /* 0x0000016000189947 */ /* 0x002fea0003800000 */
.L_x_5294:
[----:B--2---:R-:W2:Y:S01]  /*a740*/  LDL R0, [R1] ;  /* 0x0000000001007983 */ /* 0x004ea20000100800 */
[----:B------:R-:W-:Y:S01]  /*a750*/  IMAD.MOV.U32 R15, RZ, RZ, 0x40000040 ;  /* 0x40000040ff0f7424 */ /* 0x000fe200078e00ff */
[----:B------:R-:W-:Y:S05]  /*a760*/  WARPSYNC.ALL ;  /* 0x0000000000007948 */ /* 0x000fea0003800000 */
[C---:B------:R-:W-:Y:S01]  /*a770*/  R2UR UR4, R4.reuse ;  /* 0x00000000040472ca */ /* 0x040fe200000e0000 */
[----:B------:R-:W-:Y:S01]  /*a780*/  WARPGROUP.ARRIVE ;  /* 0x00000000000079c5 */ /* 0x000fe20000000000 */
[----:B------:R-:W-:Y:S01]  /*a790*/  R2UR UR5, R5 ;  /* 0x00000000050572ca */ /* 0x000fe200000e0000 */
[----:B------:R-:W-:Y:S01]  /*a7a0*/  VIADD R10, R4, 0x2 ;  /* 0x00000002040a7836 */ /* 0x000fe20000000000 */
[----:B------:R-:W-:Y:S01]  /*a7b0*/  R2UR UR7, R15 ;  /* 0x000000000f0772ca */ /* 0x000fe200000e0000 */
[----:B------:R-:W-:-:S02]  /*a7c0*/  IMAD.MOV.U32 R11, RZ, RZ, 0x40000040 ;  /* 0x40000040ff0b7424 */ /* 0x000fc400078e00ff */
[----:B------:R-:W-:Y:S02]  /*a7d0*/  IMAD.MOV.U32 R7, RZ, RZ, 0x40000040 ;  /* 0x40000040ff077424 */ /* 0x000fe400078e00ff */
[----:B------:R-:W-:Y:S02]  /*a7e0*/  VIADD R8, R4, 0x4 ;  /* 0x0000000404087836 */ /* 0x000fe40000000000 */
[----:B------:R-:W-:Y:S02]  /*a7f0*/  IMAD.MOV.U32 R9, RZ, RZ, 0x40000040 ;  /* 0x40000040ff097424 */ /* 0x000fe400078e00ff */
[----:B------:R-:W-:Y:S02]  /*a800*/  IMAD.MOV.U32 R15, RZ, RZ, 0x40000040 ;  /* 0x40000040ff0f7424 */ /* 0x000fe400078e00ff */
[----:B--2---:R-:W-:Y:S02]  /*a810*/  IMAD R14, R22, 0x300, R0 ;  /* 0x00000300160e7824 */ /* 0x004fe400078e0200 */
[----:B------:R-:W2:Y:S02]  /*a820*/  S2R R0, SR_TID.X ;  /* 0x0000000000007919 */ /* 0x000ea40000002100 */
        /* <DEDUP_REMOVED lines=10> */
[----:B--2---:R-:W-:-:S04]  /*a8d0*/  SHF.R.U32.HI R0, RZ, 0x7, R0 ;  /* 0x00000007ff007819 */ /* 0x004fc80000011600 */
[----:B------:R-:W-:Y:S01]  /*a8e0*/  IADD3 R12, -R0, 0xb, RZ ;  /* 0x0000000b000c7810 */ /* 0x000fe20007ffe1ff */
[----:B------:R-:W-:Y:S02]  /*a8f0*/  WARPGROUP.DEPBAR.LE gsb0, 0x0 ;  /* 0x00008000000079c5 */ /* 0x000fe40000010000 */
[----:B------:R-:W-:-:S06]  /*a900*/  WARPGROUP.ARRIVE ;  /* 0x00000000000079c5 */ /* 0x000fcc0000000000 */
[----:B------:R-:W-:Y:S01]  /*a910*/  HGMMA.64x96x16.F32.BF16 R24, gdesc[UR4], R24, gsb0 ;  /* 0x01600000041879f0 */ /* 0x000fe20008001818 */
[----:B------:R-:W-:Y:S02]  /*a920*/  R2UR UR4, R8 ;  /* 0x00000000080472ca */ /* 0x000fe400000e0000 */
[----:B------:R-:W-:Y:S02]  /*a930*/  R2UR UR5, R9 ;  /* 0x00000000090572ca */ /* 0x000fe400000e0000 */
[----:B------:R-:W-:Y:S01]  /*a940*/  R2UR UR6, R6 ;  /* 0x00000000060672ca */ /* 0x000fe200000e0000 */
[----:B------:R-:W-:Y:S01]  /*a950*/  VIADD R6, R4, 0x6 ;  /* 0x0000000604067836 */ /* 0x000fe20000000000 */
[----:B------:R-:W-:Y:S01]  /*a960*/  R2UR UR7, R7 ;  /* 0x00000000070772ca */ /* 0x000fe200000e0000 */
[----:B------:R-:W-:Y:S01]  /*a970*/  IMAD.MOV.U32 R7, RZ, RZ, 0x40000040 ;  /* 0x40000040ff077424 */ /* 0x000fe200078e00ff */
[----:B------:R-:W-:Y:S02]  /*a980*/  WARPGROUP.DEPBAR.LE gsb0, 0x0 ;  /* 0x00008000000079c5 */ /* 0x000fe40000010000 */
[----:B------:R-:W-:-:S09]  /*a990*/  WARPGROUP.ARRIVE ;  /* 0x00000000000079c5 */ /* 0x000fd20000000000 */
        /* <DEDUP_REMOVED lines=12> */
.L_x_5296:
[----:B------:R-:W3:Y:S01]  /*aa60*/  LDL R21, [R1+0x4] ;  /* 0x0000040001157983 */ /* 0x000ee20000100800 */
[----:B------:R-:W-:Y:S01]  /*aa70*/  ULDC UR4, c[0x0][0x9d8] ;  /* 0x0002760000047ab9 */ /* 0x000fe20000000800 */
[----:B------:R-:W4:Y:S02]  /*aa80*/  LDC R80, c[0x0][0x448] ;  /* 0x00011200ff507b82 */ /* 0x000f240000000800 */
[----:B------:R-:W3:Y:S01]  /*aa90*/  LDL R3, [R1+0x40] ;  /* 0x0000400001037983 */ /* 0x000ee20000100800 */
[----:B------:R-:W-:-:S03]  /*aaa0*/  FMUL.FTZ R75, R24, UR4 ;  /* 0x00000004184b7c20 */ /* 0x000fc60008410000 */
[----:B------:R-:W5:Y:S01]  /*aab0*/  LDL R82, [R1+0x28] ;  /* 0x0000280001527983 */ /* 0x000f620000100800 */
[----:B------:R-:W-:Y:S01]  /*aac0*/  FMUL.FTZ R24, R34, UR4 ;  /* 0x0000000422187c20 */ /* 0x000fe20008410000 */
[----:B------:R-:W-:Y:S01]  /*aad0*/  FMUL.FTZ R79, R32, UR4 ;  /* 0x00000004204f7c20 */ /* 0x000fe20008410000 */
[----:B------:R-:W-:Y:S01]  /*aae0*/  FMUL.FTZ R76, R28, UR4 ;  /* 0x000000041c4c7c20 */ /* 0x000fe20008410000 */
[----:B------:R-:W2:Y:S01]  /*aaf0*/  LDL R34, [R1+0x30] ;  /* 0x0000300001227983 */ /* 0x000ea20000100800 */
[----:B------:R-:W-:Y:S01]  /*ab00*/  FMUL.FTZ R20, R30, UR4 ;  /* 0x000000041e147c20 */ /* 0x000fe20008410000 */
[----:B------:R-:W-:Y:S01]  /*ab10*/  FMUL.FTZ R42, R42, UR4 ;  /* 0x000000042a2a7c20 */ /* 0x000fe20008410000 */
[----:B------:R-:W-:Y:S01]  /*ab20*/  FMUL.FTZ R77, R29, UR4 ;  /* 0x000000041d4d7c20 */ /* 0x000fe20008410000 */
[----:B------:R-:W2:Y:S01]  /*ab30*/  LDL R32, [R1+0x8] ;  /* 0x0000080001207983 */ /* 0x000ea20000100800 */
[----:B------:R-:W-:Y:S01]  /*ab40*/  FMUL.FTZ R0, R26, UR4 ;  /* 0x000000041a007c20 */ /* 0x000fe20008410000 */
[----:B------:R-:W-:Y:S01]  /*ab50*/  FMUL.FTZ R14, R27, UR4 ;  /* 0x000000041b0e7c20 */ /* 0x000fe20008410000 */
[----:B------:R-:W-:Y:S01]  /*ab60*/  FMUL.FTZ R15, R31, UR4 ;  /* 0x000000041f0f7c20 */ /* 0x000fe20008410000 */
[----:B------:R-:W-:Y:S01]  /*ab70*/  LOP3.LUT R23, R23, 0xfffffffe, RZ, 0xc0, !PT ;  /* 0xfffffffe17177812 */ /* 0x000fe200078ec0ff */
[----:B------:R-:W-:Y:S01]  /*ab80*/  FMUL.FTZ R73, R25, UR4 ;  /* 0x0000000419497c20 */ /* 0x000fe20008410000 */
[----:B------:R-:W-:Y:S01]  /*ab90*/  FMUL.FTZ R43, R43, UR4 ;  /* 0x000000042b2b7c20 */ /* 0x000fe20008410000 */
[----:B------:R-:W-:Y:S01]  /*aba0*/  FMUL.FTZ R47, R47, UR4 ;  /* 0x000000042f2f7c20 */ /* 0x000fe20008410000 */
[----:B------:R-:W-:Y:S01]  /*abb0*/  FMUL.FTZ R46, R46, UR4 ;  /* 0x000000042e2e7c20 */ /* 0x000fe20008410000 */
[----:B------:R-:W-:Y:S01]  /*abc0*/  FMUL.FTZ R50, R50, UR4 ;  /* 0x0000000432327c20 */ /* 0x000fe20008410000 */
[----:B----4-:R-:W-:Y:S01]  /*abd0*/  ISETP.NE.AND P1, PT, R80, 0x1, PT ;  /* 0x000000015000780c */ /* 0x010fe20003f25270 */
[----:B------:R5:W-:Y:S01]  /*abe0*/  MUFU.TANH R29, R42 ;  /* 0x0000002a001d7308 */ /* 0x000be20000002400 */
[----:B------:R-:W-:Y:S01]  /*abf0*/  FMUL.FTZ R25, R35, UR4 ;  /* 0x0000000423197c20 */ /* 0x000fe20008410000 */
[----:B------:R-:W-:Y:S01]  /*ac00*/  FMUL.FTZ R78, R33, UR4 ;  /* 0x00000004214e7c20 */ /* 0x000fe20008410000 */
[----:B------:R-:W-:Y:S01]  /*ac10*/  FMUL.FTZ R54, R54, UR4 ;  /* 0x0000000436367c20 */ /* 0x000fe20008410000 */
[----:B------:R-:W-:Y:S01]  /*ac20*/  FMUL.FTZ R81, R36, UR4 ;  /* 0x0000000424517c20 */ /* 0x000fe20008410000 */
[----:B------:R-:W-:-:S03]  /*ac30*/  ULDC UR37, c[0x0][0x988] ;  /* 0x0002620000257ab9 */ /* 0x000fc60000000800 */
[----:B------:R-:W4:Y:S04]  /*ac40*/  MUFU.TANH R0, R0 ;  /* 0x0000000000007308 */ /* 0x000f280000002400 */
[----:B------:R-:W0:Y:S04]  /*ac50*/  @P1 LDC R28, c[0x0][0x44c] ;  /* 0x00011300ff1c1b82 */ /* 0x000e280000000800 */
[----:B------:R-:W1:Y:S04]  /*ac60*/  MUFU.TANH R14, R14 ;  /* 0x0000000e000e7308 */ /* 0x000e680000002400 */
[----:B------:R-:W4:Y:S04]  /*ac70*/  @P1 LDC R30, c[0x0][0x450] ;  /* 0x00011400ff1e1b82 */ /* 0x000f280000000800 */
[----:B------:R-:W1:Y:S01]  /*ac80*/  MUFU.TANH R20, R20 ;  /* 0x0000001400147308 */ /* 0x000e620000002400 */
[----:B------:R-:W-:Y:S01]  /*ac90*/  @P1 LOP3.LUT R23, R23, 0x1, RZ, 0xfc, !PT ;  /* 0x0000000117171812 */ /* 0x000fe200078efcff */
[----:B------:R-:W-:-:S06]  /*aca0*/  FMUL.FTZ R27, R38, UR4 ;  /* 0x00000004261b7c20 */ /* 0x000fcc0008410000 */
[----:B------:R-:W1:Y:S01]  /*acb0*/  MUFU.TANH R15, R15 ;  /* 0x0000000f000f7308 */ /* 0x000e620000002400 */
[----:B------:R-:W-:-:S07]  /*acc0*/  FMUL.FTZ R26, R39, UR4 ;  /* 0x00000004271a7c20 */ /* 0x000fce0008410000 */
[----:B------:R-:W1:Y:S08]  /*acd0*/  MUFU.TANH R24, R24 ;  /* 0x0000001800187308 */ /* 0x000e700000002400 */
[----:B------:R-:W1:Y:S01]  /*ace0*/  MUFU.TANH R25, R25 ;  /* 0x0000001900197308 */ /* 0x000e620000002400 */
[----:B------:R-:W-:-:S07]  /*acf0*/  FMUL.FTZ R38, R41, UR4 ;  /* 0x0000000429267c20 */ /* 0x000fce0008410000 */
[----:B------:R-:W1:Y:S08]  /*ad00*/  MUFU.TANH R27, R27 ;  /* 0x0000001b001b7308 */ /* 0x000e700000002400 */
[----:B------:R-:W-:Y:S08]  /*ad10*/  MUFU.TANH R31, R47 ;  /* 0x0000002f001f7308 */ /* 0x000ff00000002400 */
[----:B------:R-:W1:Y:S01]  /*ad20*/  MUFU.TANH R26, R26 ;  /* 0x0000001a001a7308 */ /* 0x000e620000002400 */
[----:B------:R-:W-:-:S07]  /*ad30*/  FMUL.FTZ R80, R37, UR4 ;  /* 0x0000000425507c20 */ /* 0x000fce0008410000 */
[----:B------:R-:W-:Y:S08]  /*ad40*/  MUFU.TANH R46, R46 ;  /* 0x0000002e002e7308 */ /* 0x000ff00000002400 */
[----:B------:R-:W-:Y:S01]  /*ad50*/  MUFU.TANH R33, R50 ;  /* 0x0000003200217308 */ /* 0x000fe20000002400 */
[----:B------:R-:W-:Y:S01]  /*ad60*/  FMUL.FTZ R55, R55, UR4 ;  /* 0x0000000437377c20 */ /* 0x000fe20008410000 */
[----:B------:R-:W-:-:S06]  /*ad70*/  FMUL.FTZ R58, R58, UR4 ;  /* 0x000000043a3a7c20 */ /* 0x000fcc0008410000 */
[----:B------:R-:W-:Y:S01]  /*ad80*/  MUFU.TANH R36, R54 ;  /* 0x0000003600247308 */ /* 0x000fe20000002400 */
[----:B------:R-:W-:Y:S01]  /*ad90*/  FMUL.FTZ R59, R59, UR4 ;  /* 0x000000043b3b7c20 */ /* 0x000fe20008410000 */
[----:B------:R-:W-:Y:S01]  /*ada0*/  FMUL.FTZ R62, R62, UR4 ;  /* 0x000000043e3e7c20 */ /* 0x000fe20008410000 */
[----:B------:R-:W-:-:S05]  /*adb0*/  FMUL.FTZ R63, R63, UR4 ;  /* 0x000000043f3f7c20 */ /* 0x000fca0008410000 */
[----:B------:R-:W-:Y:S01]  /*adc0*/  MUFU.TANH R59, R59 ;  /* 0x0000003b003b7308 */ /* 0x000fe20000002400 */
[----:B------:R-:W-:-:S07]  /*add0*/  FMUL.FTZ R66, R66, UR4 ;  /* 0x0000000442427c20 */ /* 0x000fce0008410000 */
[----:B------:R-:W-:Y:S01]  /*ade0*/  MUFU.TANH R62, R62 ;  /* 0x0000003e003e7308 */ /* 0x000fe20000002400 */
[----:B------:R-:W-:Y:S01]  /*adf0*/  FMUL.FTZ R67, R67, UR4 ;  /* 0x0000000443437c20 */ /* 0x000fe20008410000 */
[----:B------:R-:W-:-:S06]  /*ae00*/  FMUL.FTZ R70, R70, UR4 ;  /* 0x0000000446467c20 */ /* 0x000fcc0008410000 */
[----:B------:R-:W-:Y:S01]  /*ae10*/  MUFU.TANH R66, R66 ;  /* 0x0000004200427308 */ /* 0x000fe20000002400 */
[----:B------:R-:W-:-:S07]  /*ae20*/  FMUL.FTZ R71, R71, UR4 ;  /* 0x0000000447477c20 */ /* 0x000fce0008410000 */
[----:B------:R-:W-:Y:S08]  /*ae30*/  MUFU.TANH R70, R70 ;  /* 0x0000004600467308 */ /* 0x000ff00000002400 */
[----:B------:R-:W-:Y:S08]  /*ae40*/  MUFU.TANH R71, R71 ;  /* 0x0000004700477308 */ /* 0x000ff00000002400 */
[----:B------:R-:W-:Y:S08]  /*ae50*/  MUFU.TANH R75, R75 ;  /* 0x0000004b004b7308 */ /* 0x000ff00000002400 */
[----:B------:R-:W-:Y:S08]  /*ae60*/  MUFU.TANH R73, R73 ;  /* 0x0000004900497308 */ /* 0x000ff00000002400 */
[----:B------:R-:W-:Y:S08]  /*ae70*/  MUFU.TANH R76, R76 ;  /* 0x0000004c004c7308 */ /* 0x000ff00000002400 */
[----:B------:R-:W-:Y:S08]  /*ae80*/  MUFU.TANH R77, R77 ;  /* 0x0000004d004d7308 */ /* 0x000ff00000002400 */
[----:B------:R-:W-:Y:S01]  /*ae90*/  MUFU.TANH R79, R79 ;  /* 0x0000004f004f7308 */ /* 0x000fe20000002400 */
[----:B---3--:R-:W-:-:S07]  /*aea0*/  IMAD.IADD R21, R3, 0x1, R21 ;  /* 0x0000000103157824 */ /* 0x008fce00078e0215 */
[----:B------:R-:W-:Y:S01]  /*aeb0*/  MUFU.TANH R78, R78 ;  /* 0x0000004e004e7308 */ /* 0x000fe20000002400 */
[----:B0-----:R-:W-:-:S05]  /*aec0*/  @P1 IMAD.HI.U32 R3, R21, R28, RZ ;  /* 0x0000001c15031227 */ /* 0x001fca00078e00ff */
[----:B----4-:R-:W-:Y:S01]  /*aed0*/  @P1 SHF.R.U32.HI R21, RZ, R30, R3 ;  /* 0x0000001eff151219 */ /* 0x010fe20000011603 */
[----:B-----5:R-:W-:Y:S01]  /*aee0*/  IMAD R42, R176, -0x60, R82 ;  /* 0xffffffa0b02a7824 */ /* 0x020fe200078e0252 */
[----:B------:R-:W-:Y:S03]  /*aef0*/  MUFU.TANH R81, R81 ;  /* 0x0000005100517308 */ /* 0x000fe60000002400 */
[----:B------:R-:W0:Y:S01]  /*af00*/  SHFL.IDX PT, R3, R21, 0x1, 0x1c1f ;  /* 0x003c1f0015037f89 */ /* 0x000e2200000e0000 */
[C-C-:B--2---:R-:W-:Y:S02]  /*af10*/  IADD3 R83, -R34.reuse, 0x61, R42.reuse ;  /* 0x0000006122537810 */ /* 0x144fe40007ffe12a */
[----:B------:R-:W-:-:S03]  /*af20*/  IADD3 R42, -R34, 0x60, R42 ;  /* 0x00000060222a7810 */ /* 0x000fc60007ffe12a */
[----:B------:R-:W-:Y:S01]  /*af30*/  IMAD.IADD R83, R83, 0x1, -R32 ;  /* 0x0000000153537824 */ /* 0x000fe200078e0a20 */
[----:B------:R1:W2:Y:S01]  /*af40*/  MUFU.TANH R30, R43 ;  /* 0x0000002b001e7308 */ /* 0x0002a20000002400 */
[----:B------:R-:W-:-:S03]  /*af50*/  FMUL.FTZ R28, R51, UR4 ;  /* 0x00000004331c7c20 */ /* 0x000fc60008410000 */
[----:B0-----:R-:W-:-:S04]  /*af60*/  VIADDMNMX R3, R3, R83, R42, PT ;  /* 0x0000005303037246 */ /* 0x001fc8000380012a */
[C---:B------:R-:W-:Y:S02]  /*af70*/  ISETP.GT.AND P1, PT, R3.reuse, RZ, PT ;  /* 0x000000ff0300720c */ /* 0x040fe40003f24270 */
[C---:B------:R-:W-:Y:S02]  /*af80*/  ISETP.GT.AND P2, PT, R3.reuse, 0x1, PT ;  /* 0x000000010300780c */ /* 0x040fe40003f44270 */
[C---:B------:R-:W-:Y:S02]  /*af90*/  ISETP.GT.AND P3, PT, R3.reuse, 0x8, PT ;  /* 0x000000080300780c */ /* 0x040fe40003f64270 */
[----:B------:R-:W-:Y:S02]  /*afa0*/  FSEL R51, R0, -INF , P1 ;  /* 0xff80000000337808 */ /* 0x000fe40000800000 */
[----:B-1----:R-:W-:Y:S02]  /*afb0*/  FSEL R43, R14, -INF , P2 ;  /* 0xff8000000e2b7808 */ /* 0x002fe40001000000 */
[----:B------:R-:W-:-:S02]  /*afc0*/  ISETP.GT.AND P1, PT, R3, 0x9, PT ;  /* 0x000000090300780c */ /* 0x000fc40003f24270 */
[----:B------:R-:W-:Y:S02]  /*afd0*/  FSEL R47, R20, -INF , P3 ;  /* 0xff800000142f7808 */ /* 0x000fe40001800000 */
[----:B------:R-:W-:Y:S02]  /*afe0*/  FMNMX.FTZ R0, R51, R43, !PT ;  /* 0x0000002b33007209 */ /* 0x000fe40007810000 */
[----:B------:R-:W-:Y:S02]  /*aff0*/  ISETP.GT.AND P2, PT, R3, 0x10, PT ;  /* 0x000000100300780c */ /* 0x000fe40003f44270 */
[----:B------:R-:W-:Y:S02]  /*b000*/  FSEL R41, R15, -INF , P1 ;  /* 0xff8000000f297808 */ /* 0x000fe40000800000 */
[----:B------:R-:W-:Y:S02]  /*b010*/  FMNMX.FTZ R0, R47, R0, !PT ;  /* 0x000000002f007209 */ /* 0x000fe40007810000 */
        /* <DEDUP_REMOVED lines=14> */
[----:B------:R-:W-:Y:S01]  /*b100*/  FMNMX.FTZ R0, R24, R15, !PT ;  /* 0x0000000f18007209 */ /* 0x000fe20007810000 */
[----:B------:R-:W0:Y:S01]  /*b110*/  MUFU.TANH R28, R28 ;  /* 0x0000001c001c7308 */ /* 0x000e220000002400 */
[----:B------:R-:W-:Y:S02]  /*b120*/  ISETP.GT.AND P2, PT, R3, 0x28, PT ;  /* 0x000000280300780c */ /* 0x000fe40003f44270 */
[----:B--2---:R-:W-:Y:S02]  /*b130*/  FSEL R20, R30, -INF , P1 ;  /* 0xff8000001e147808 */ /* 0x004fe40000800000 */
[----:B------:R-:W-:Y:S02]  /*b140*/  FMNMX.FTZ R15, R25, R0, !PT ;  /* 0x00000000190f7209 */ /* 0x000fe40007810000 */
[----:B------:R-:W-:-:S02]  /*b150*/  ISETP.GT.AND P1, PT, R3, 0x29, PT ;  /* 0x000000290300780c */ /* 0x000fc40003f24270 */
[----:B------:R-:W-:Y:S02]  /*b160*/  FSEL R29, R46, -INF , P2 ;  /* 0xff8000002e1d7808 */ /* 0x000fe40001000000 */
[----:B------:R-:W-:Y:S01]  /*b170*/  FMNMX.FTZ R0, R20, R15, !PT ;  /* 0x0000000f14007209 */ /* 0x000fe20007810000 */
[----:B------:R-:W1:Y:S01]  /*b180*/  MUFU.TANH R34, R55 ;  /* 0x0000003700227308 */ /* 0x000e620000002400 */
[----:B------:R-:W-:Y:S02]  /*b190*/  ISETP.GT.AND P2, PT, R3, 0x30, PT ;  /* 0x000000300300780c */ /* 0x000fe40003f44270 */
[----:B------:R-:W-:Y:S02]  /*b1a0*/  FSEL R31, R31, -INF , P1 ;  /* 0xff8000001f1f7808 */ /* 0x000fe40000800000 */
[----:B------:R-:W-:Y:S02]  /*b1b0*/  FMNMX.FTZ R0, R29, R0, !PT ;  /* 0x000000001d007209 */ /* 0x000fe40007810000 */
[----:B------:R-:W-:Y:S01]  /*b1c0*/  ISETP.GT.AND P1, PT, R3, 0x31, PT ;  /* 0x000000310300780c */ /* 0x000fe20003f24270 */
[----:B------:R-:W2:Y:S01]  /*b1d0*/  MUFU.TANH R32, R58 ;  /* 0x0000003a00207308 */ /* 0x000ea20000002400 */
[----:B------:R-:W-:-:S02]  /*b1e0*/  FSEL R33, R33, -INF , P2 ;  /* 0xff80000021217808 */ /* 0x000fc40001000000 */
[----:B------:R-:W-:Y:S02]  /*b1f0*/  FMNMX.FTZ R0, R31, R0, !PT ;  /* 0x000000001f007209 */ /* 0x000fe40007810000 */
[----:B------:R-:W-:Y:S02]  /*b200*/  ISETP.GT.AND P2, PT, R3, 0x38, PT ;  /* 0x000000380300780c */ /* 0x000fe40003f44270 */
[----:B0-----:R-:W-:Y:S02]  /*b210*/  FSEL R35, R28, -INF , P1 ;  /* 0xff8000001c237808 */ /* 0x001fe40000800000 */
[----:B------:R-:W-:Y:S02]  /*b220*/  FMNMX.FTZ R0, R33, R0, !PT ;  /* 0x0000000021007209 */ /* 0x000fe40007810000 */
[----:B------:R-:W-:Y:S02]  /*b230*/  ISETP.GT.AND P1, PT, R3, 0x39, PT ;  /* 0x000000390300780c */ /* 0x000fe40003f24270 */
[----:B------:R-:W-:-:S02]  /*b240*/  FSEL R36, R36, -INF , P2 ;  /* 0xff80000024247808 */ /* 0x000fc40001000000 */
[----:B------:R-:W-:Y:S01]  /*b250*/  FMNMX.FTZ R15, R35, R0, !PT ;  /* 0x00000000230f7209 */ /* 0x000fe20007810000 */
[----:B------:R-:W0:Y:S01]  /*b260*/  MUFU.TANH R26, R63 ;  /* 0x0000003f001a7308 */ /* 0x000e220000002400 */
[C---:B------:R-:W-:Y:S02]  /*b270*/  ISETP.GT.AND P2, PT, R3.reuse, 0x40, PT ;  /* 0x000000400300780c */ /* 0x040fe40003f44270 */
[----:B-1----:R-:W-:Y:S02]  /*b280*/  FSEL R34, R34, -INF , P1 ;  /* 0xff80000022227808 */ /* 0x002fe40000800000 */
[----:B------:R-:W-:Y:S02]  /*b290*/  FMNMX.FTZ R15, R36, R15, !PT ;  /* 0x0000000f240f7209 */ /* 0x000fe40007810000 */
[----:B------:R-:W-:Y:S02]  /*b2a0*/  ISETP.GT.AND P1, PT, R3, 0x41, PT ;  /* 0x000000410300780c */ /* 0x000fe40003f24270 */
[----:B--2---:R-:W-:-:S02]  /*b2b0*/  FSEL R32, R32, -INF , P2 ;  /* 0xff80000020207808 */ /* 0x004fc40001000000 */
[----:B------:R-:W-:Y:S01]  /*b2c0*/  FMNMX.FTZ R15, R34, R15, !PT ;  /* 0x0000000f220f7209 */ /* 0x000fe20007810000 */
[----:B------:R-:W1:Y:S01]  /*b2d0*/  MUFU.TANH R14, R67 ;  /* 0x00000043000e7308 */ /* 0x000e620000002400 */
[----:B------:R-:W-:Y:S02]  /*b2e0*/  ISETP.GT.AND P2, PT, R3, 0x48, PT ;  /* 0x000000480300780c */ /* 0x000fe40003f44270 */
[----:B------:R-:W-:Y:S02]  /*b2f0*/  FSEL R30, R59, -INF , P1 ;  /* 0xff8000003b1e7808 */ /* 0x000fe40000800000 */
[----:B------:R-:W-:Y:S02]  /*b300*/  FMNMX.FTZ R15, R32, R15, !PT ;  /* 0x0000000f200f7209 */ /* 0x000fe40007810000 */
[----:B------:R-:W-:Y:S02]  /*b310*/  ISETP.GT.AND P1, PT, R3, 0x49, PT ;  /* 0x000000490300780c */ /* 0x000fe40003f24270 */
[----:B------:R-:W-:-:S02]  /*b320*/  FSEL R28, R62, -INF , P2 ;  /* 0xff8000003e1c7808 */ /* 0x000fc40001000000 */
[----:B------:R-:W-:Y:S02]  /*b330*/  FMNMX.FTZ R15, R30, R15, !PT ;  /* 0x0000000f1e0f7209 */ /* 0x000fe40007810000 */
[C---:B------:R-:W-:Y:S02]  /*b340*/  ISETP.GT.AND P2, PT, R3.reuse, 0x50, PT ;  /* 0x000000500300780c */ /* 0x040fe40003f44270 */
[----:B0-----:R-:W-:Y:S02]  /*b350*/  FSEL R26, R26, -INF , P1 ;  /* 0xff8000001a1a7808 */ /* 0x001fe40000800000 */
[----:B------:R-:W-:Y:S02]  /*b360*/  FMNMX.FTZ R55, R28, R15, !PT ;  /* 0x0000000f1c377209 */ /* 0x000fe40007810000 */
[----:B------:R-:W-:Y:S02]  /*b370*/  ISETP.GT.AND P1, PT, R3, 0x51, PT ;  /* 0x000000510300780c */ /* 0x000fe40003f24270 */
[----:B------:R-:W-:-:S02]  /*b380*/  FSEL R15, R66, -INF , P2 ;  /* 0xff800000420f7808 */ /* 0x000fc40001000000 */
[----:B------:R-:W-:Y:S02]  /*b390*/  FMNMX.FTZ R0, R26, R55, !PT ;  /* 0x000000371a007209 */ /* 0x000fe40007810000 */
[----:B------:R-:W-:Y:S02]  /*b3a0*/  ISETP.GT.AND P2, PT, R3, 0x58, PT ;  /* 0x000000580300780c */ /* 0x000fe40003f44270 */
[----:B-1----:R-:W-:Y:S02]  /*b3b0*/  FSEL R14, R14, -INF , P1 ;  /* 0xff8000000e0e7808 */ /* 0x002fe40000800000 */
[----:B------:R-:W-:Y:S01]  /*b3c0*/  FMNMX.FTZ R55, R15, R0, !PT ;  /* 0x000000000f377209 */ /* 0x000fe20007810000 */
[----:B------:R-:W-:Y:S01]  /*b3d0*/  FMUL.FTZ R46, R44, UR4 ;  /* 0x000000042c2e7c20 */ /* 0x000fe20008410000 */
[----:B------:R-:W-:Y:S02]  /*b3e0*/  ISETP.GT.AND P1, PT, R3, 0x59, PT ;  /* 0x000000590300780c */ /* 0x000fe40003f24270 */
[----:B------:R-:W-:-:S02]  /*b3f0*/  FSEL R3, R70, -INF , P2 ;  /* 0xff80000046037808 */ /* 0x000fc40001000000 */
[----:B------:R-:W-:Y:S02]  /*b400*/  FMNMX.FTZ R44, R14, R55, !PT ;  /* 0x000000370e2c7209 */ /* 0x000fe40007810000 */
[----:B------:R-:W-:Y:S02]  /*b410*/  FSEL R0, R71, -INF , P1 ;  /* 0xff80000047007808 */ /* 0x000fe40000800000 */
[----:B------:R-:W-:-:S04]  /*b420*/  FMNMX.FTZ R55, R3, R44, !PT ;  /* 0x0000002c03377209 */ /* 0x000fc80007810000 */
[----:B------:R-:W-:-:S05]  /*b430*/  FMNMX.FTZ R55, R0, R55, !PT ;  /* 0x0000003700377209 */ /* 0x000fca0007810000 */
[----:B------:R-:W0:Y:S04]  /*b440*/  SHFL.BFLY PT, R44, R55, 0x2, 0x1f ;  /* 0x0c401f00372c7f89 */ /* 0x000e2800000e0000 */
[----:B------:R-:W1:Y:S01]  /*b450*/  SHFL.IDX PT, R21, R21, RZ, 0x1c1f ;  /* 0x001c1fff15157589 */ /* 0x000e6200000e0000 */
[----:B0-----:R-:W-:-:S05]  /*b460*/  FMNMX.FTZ R44, R55, R44, !PT ;  /* 0x0000002c372c7209 */ /* 0x001fca0007810000 */
[----:B------:R-:W0:Y:S01]  /*b470*/  SHFL.BFLY PT, R63, R44, 0x1, 0x1f ;  /* 0x0c201f002c3f7f89 */ /* 0x000e2200000e0000 */
[----:B-1----:R-:W-:-:S04]  /*b480*/  VIADDMNMX R83, R21, R83, R42, PT ;  /* 0x0000005315537246 */ /* 0x002fc8000380012a */
[C---:B------:R-:W-:Y:S02]  /*b490*/  ISETP.GT.AND P1, PT, R83.reuse, RZ, PT ;  /* 0x000000ff5300720c */ /* 0x040fe40003f24270 */
[C---:B------:R-:W-:Y:S02]  /*b4a0*/  ISETP.GT.AND P2, PT, R83.reuse, 0x1, PT ;  /* 0x000000015300780c */ /* 0x040fe40003f44270 */
[----:B------:R-:W-:Y:S02]  /*b4b0*/  ISETP.GT.AND P3, PT, R83, 0x8, PT ;  /* 0x000000085300780c */ /* 0x000fe40003f64270 */
[----:B------:R-:W-:Y:S02]  /*b4c0*/  FSEL R75, R75, -INF , P1 ;  /* 0xff8000004b4b7808 */ /* 0x000fe40000800000 */
[----:B------:R-:W-:Y:S01]  /*b4d0*/  FSEL R42, R73, -INF , P2 ;  /* 0xff800000492a7808 */ /* 0x000fe20001000000 */
[----:B------:R-:W-:Y:S01]  /*b4e0*/  FMUL.FTZ R54, R56, UR4 ;  /* 0x0000000438367c20 */ /* 0x000fe20008410000 */
[----:B------:R-:W-:Y:S01]  /*b4f0*/  FMUL.FTZ R56, R61, UR4 ;  /* 0x000000043d387c20 */ /* 0x000fe20008410000 */
[----:B------:R-:W-:Y:S01]  /*b500*/  ISETP.GT.AND P1, PT, R83, 0x9, PT ;  /* 0x000000095300780c */ /* 0x000fe20003f24270 */
[----:B------:R-:W-:Y:S01]  /*b510*/  FMUL.FTZ R40, R40, UR4 ;  /* 0x0000000428287c20 */ /* 0x000fe20008410000 */
[----:B------:R-:W-:-:S02]  /*b520*/  FSEL R76, R76, -INF , P3 ;  /* 0xff8000004c4c7808 */ /* 0x000fc40001800000 */
[----:B------:R-:W-:Y:S01]  /*b530*/  FMNMX.FTZ R61, R75, R42, !PT ;  /* 0x0000002a4b3d7209 */ /* 0x000fe20007810000 */
[----:B------:R-:W1:Y:S01]  /*b540*/  MUFU.TANH R80, R80 ;  /* 0x0000005000507308 */ /* 0x000e620000002400 */
[----:B------:R-:W-:Y:S02]  /*b550*/  ISETP.GT.AND P2, PT, R83, 0x10, PT ;  /* 0x000000105300780c */ /* 0x000fe40003f44270 */
[----:B0-----:R-:W-:Y:S02]  /*b560*/  FMNMX.FTZ R21, R44, R63, !PT ;  /* 0x0000003f2c157209 */ /* 0x001fe40007810000 */
[----:B------:R-:W-:Y:S02]  /*b570*/  FSEL R77, R77, -INF , P1 ;  /* 0xff8000004d4d7808 */ /* 0x000fe40000800000 */
[----:B------:R-:W-:Y:S01]  /*b580*/  FMNMX.FTZ R44, R76, R61, !PT ;  /* 0x0000003d4c2c7209 */ /* 0x000fe20007810000 */
[----:B------:R-:W0:Y:S01]  /*b590*/  MUFU.TANH R40, R40 ;  /* 0x0000002800287308 */ /* 0x000e220000002400 */
[----:B------:R-:W-:Y:S01]  /*b5a0*/  ISETP.GT.AND P3, PT, R83, 0x11, PT ;  /* 0x000000115300780c */ /* 0x000fe20003f64270 */
[----:B------:R-:W-:Y:S01]  /*b5b0*/  FMUL.FTZ R62, R21, UR37 ;  /* 0x00000025153e7c20 */ /* 0x000fe20008410000 */
[----:B------:R-:W-:-:S02]  /*b5c0*/  FSEL R79, R79, -INF , P2 ;  /* 0xff8000004f4f7808 */ /* 0x000fc40001000000 */
[----:B------:R-:W-:Y:S02]  /*b5d0*/  FMNMX.FTZ R44, R77, R44, !PT ;  /* 0x0000002c4d2c7209 */ /* 0x000fe40007810000 */
[----:B------:R-:W-:Y:S01]  /*b5e0*/  FSETP.NEU.FTZ.AND P4, PT, R21, -INF , PT ;  /* 0xff8000001500780b */ /* 0x000fe20003f9d000 */
[----:B------:R-:W2:Y:S01]  /*b5f0*/  MUFU.TANH R38, R38 ;  /* 0x0000002600267308 */ /* 0x000ea20000002400 */
[----:B------:R-:W-:Y:S01]  /*b600*/  ISETP.GT.AND P1, PT, R83, 0x18, PT ;  /* 0x000000185300780c */ /* 0x000fe20003f24270 */
[----:B------:R-:W-:Y:S01]  /*b610*/  FMUL.FTZ R45, R45, UR4 ;  /* 0x000000042d2d7c20 */ /* 0x000fe20008410000 */
[----:B------:R-:W-:Y:S02]  /*b620*/  FSEL R78, R78, -INF , P3 ;  /* 0xff8000004e4e7808 */ /* 0x000fe40001800000 */
[----:B------:R-:W-:Y:S02]  /*b630*/  FMNMX.FTZ R61, R79, R44, !PT ;  /* 0x0000002c4f3d7209 */ /* 0x000fe40007810000 */
[----:B------:R-:W-:Y:S01]  /*b640*/  FSEL R44, R62, RZ, P4 ;  /* 0x000000ff3e2c7208 */ /* 0x000fe20002000000 */
[----:B------:R-:W3:Y:S01]  /*b650*/  MUFU.TANH R46, R46 ;  /* 0x0000002e002e7308 */ /* 0x000ee20000002400 */
[----:B------:R-:W-:Y:S01]  /*b660*/  ISETP.GT.AND P2, PT, R83, 0x19, PT ;  /* 0x000000195300780c */ /* 0x000fe20003f44270 */
[----:B------:R-:W-:Y:S01]  /*b670*/  FMUL.FTZ R50, R48, UR4 ;  /* 0x0000000430327c20 */ /* 0x000fe20008410000 */
[----:B------:R-:W-:-:S02]  /*b680*/  FSEL R81, R81, -INF , P1 ;  /* 0xff80000051517808 */ /* 0x000fc40000800000 */
[----:B------:R-:W-:Y:S01]  /*b690*/  FMNMX.FTZ R62, R78, R61, !PT ;  /* 0x0000003d4e3e7209 */ /* 0x000fe20007810000 */
[----:B------:R-:W-:Y:S01]  /*b6a0*/  FFMA.FTZ R153, R51, UR37, -R44 ;  /* 0x0000002533997c23 */ /* 0x000fe2000801082c */
[----:B------:R-:W-:Y:S01]  /*b6b0*/  ISETP.GT.AND P1, PT, R83, 0x20, PT ;  /* 0x000000205300780c */ /* 0x000fe20003f24270 */
[----:B------:R-:W4:Y:S01]  /*b6c0*/  MUFU.TANH R45, R45 ;  /* 0x0000002d002d7308 */ /* 0x000f220000002400 */
[----:B-1----:R-:W-:Y:S01]  /*b6d0*/  FSEL R80, R80, -INF , P2 ;  /* 0xff80000050507808 */ /* 0x002fe20001000000 */
[----:B------:R-:W-:Y:S01]  /*b6e0*/  FMUL.FTZ R48, R49, UR4 ;  /* 0x0000000431307c20 */ /* 0x000fe20008410000 */
[----:B------:R-:W-:Y:S01]  /*b6f0*/  FMNMX.FTZ R51, R81, R62, !PT ;  /* 0x0000003e51337209 */ /* 0x000fe20007810000 */
[----:B------:R-:W-:Y:S01]  /*b700*/  FMUL.FTZ R49, R52, UR4 ;  /* 0x0000000434317c20 */ /* 0x000fe20008410000 */
[----:B------:R-:W-:Y:S02]  /*b710*/  ISETP.GT.AND P2, PT, R83, 0x21, PT ;  /* 0x000000215300780c */ /* 0x000fe40003f44270 */
[----:B0-----:R-:W-:Y:S01]  /*b720*/  FSEL R40, R40, -INF , P1 ;  /* 0xff80000028287808 */ /* 0x001fe20000800000 */
[----:B------:R-:W0:Y:S01]  /*b730*/  MUFU.TANH R50, R50 ;  /* 0x0000003200327308 */ /* 0x000e220000002400 */
[----:B------:R-:W-:Y:S01]  /*b740*/  FMNMX.FTZ R51, R80, R51, !PT ;  /* 0x0000003350337209 */ /* 0x000fe20007810000 */
[----:B------:R-:W-:Y:S01]  /*b750*/  FMUL.FTZ R52, R53, UR4 ;  /* 0x0000000435347c20 */ /* 0x000fe20008410000 */
[----:B------:R-:W-:-:S02]  /*b760*/  ISETP.GT.AND P1, PT, R83, 0x28, PT ;  /* 0x000000285300780c */ /* 0x000fc40003f24270 */
[----:B--2---:R-:W-:Y:S02]  /*b770*/  FSEL R38, R38, -INF , P2 ;  /* 0xff80000026267808 */ /* 0x004fe40001000000 */
[----:B------:R-:W-:Y:S01]  /*b780*/  FMNMX.FTZ R51, R40, R51, !PT ;  /* 0x0000003328337209 */ /* 0x000fe20007810000 */
[----:B------:R-:W1:Y:S01]  /*b790*/  MUFU.TANH R48, R48 ;  /* 0x0000003000307308 */ /* 0x000e620000002400 */
[----:B------:R-:W-:Y:S01]  /*b7a0*/  FFMA.FTZ R61, R43, UR37, -R44 ;  /* 0x000000252b3d7c23 */ /* 0x000fe2000801082c */
[C---:B------:R-:W-:Y:S02]  /*b7b0*/  ISETP.GT.AND P2, PT, R83.reuse, 0x29, PT ;  /* 0x000000295300780c */ /* 0x040fe40003f44270 */
[----:B---3--:R-:W-:Y:S02]  /*b7c0*/  FSEL R43, R46, -INF , P1 ;  /* 0xff8000002e2b7808 */ /* 0x008fe40000800000 */
[----:B------:R-:W-:Y:S02]  /*b7d0*/  FMNMX.FTZ R62, R38, R51, !PT ;  /* 0x00000033263e7209 */ /* 0x000fe40007810000 */
[----:B------:R-:W2:Y:S01]  /*b7e0*/  MUFU.TANH R49, R49 ;  /* 0x0000003100317308 */ /* 0x000ea20000002400 */
[----:B------:R-:W-:Y:S01]  /*b7f0*/  ISETP.GT.AND P1, PT, R83, 0x30, PT ;  /* 0x000000305300780c */ /* 0x000fe20003f24270 */
[----:B------:R-:W-:Y:S01]  /*b800*/  FMUL.FTZ R53, R57, UR4 ;  /* 0x0000000439357c20 */ /* 0x000fe20008410000 */
[----:B----4-:R-:W-:-:S02]  /*b810*/  FSEL R45, R45, -INF , P2 ;  /* 0xff8000002d2d7808 */ /* 0x010fc40001000000 */
[----:B------:R-:W-:-:S03]  /*b820*/  FMNMX.FTZ R62, R43, R62, !PT ;  /* 0x0000003e2b3e7209 */ /* 0x000fc60007810000 */
[----:B------:R-:W3:Y:S01]  /*b830*/  MUFU.TANH R52, R52 ;  /* 0x0000003400347308 */ /* 0x000ee20000002400 */
[----:B------:R-:W-:Y:S01]  /*b840*/  FFMA.FTZ R155, R47, UR37, -R44 ;  /* 0x000000252f9b7c23 */ /* 0x000fe2000801082c */
[----:B------:R-:W-:Y:S01]  /*b850*/  ISETP.GT.AND P2, PT, R83, 0x31, PT ;  /* 0x000000315300780c */ /* 0x000fe20003f44270 */
[----:B------:R-:W-:Y:S01]  /*b860*/  FMUL.FTZ R55, R60, UR4 ;  /* 0x000000043c377c20 */ /* 0x000fe20008410000 */
[----:B0-----:R-:W-:Y:S02]  /*b870*/  FSEL R47, R50, -INF , P1 ;  /* 0xff800000322f7808 */ /* 0x001fe40000800000 */
[----:B------:R-:W-:Y:S02]  /*b880*/  FMNMX.FTZ R62, R45, R62, !PT ;  /* 0x0000003e2d3e7209 */ /* 0x000fe40007810000 */
[----:B------:R-:W0:Y:S01]  /*b890*/  MUFU.TANH R54, R54 ;  /* 0x0000003600367308 */ /* 0x000e220000002400 */
[----:B------:R-:W-:Y:S02]  /*b8a0*/  ISETP.GT.AND P1, PT, R83, 0x38, PT ;  /* 0x000000385300780c */ /* 0x000fe40003f24270 */
[----:B-1----:R-:W-:-:S02]  /*b8b0*/  FSEL R48, R48, -INF , P2 ;  /* 0xff80000030307808 */ /* 0x002fc40001000000 */
[----:B------:R-:W-:-:S03]  /*b8c0*/  FMNMX.FTZ R51, R47, R62, !PT ;  /* 0x0000003e2f337209 */ /* 0x000fc60007810000 */
[----:B------:R-:W1:Y:S01]  /*b8d0*/  MUFU.TANH R53, R53 ;  /* 0x0000003500357308 */ /* 0x000e620000002400 */
[----:B------:R-:W-:Y:S01]  /*b8e0*/  FFMA.FTZ R50, R41, UR37, -R44 ;  /* 0x0000002529327c23 */ /* 0x000fe2000801082c */
[----:B------:R-:W-:Y:S01]  /*b8f0*/  ISETP.GT.AND P2, PT, R83, 0x39, PT ;  /* 0x000000395300780c */ /* 0x000fe20003f44270 */
[----:B------:R-:W-:Y:S01]  /*b900*/  FMUL.FTZ R58, R64, UR4 ;  /* 0x00000004403a7c20 */ /* 0x000fe20008410000 */
[----:B--2---:R-:W-:Y:S02]  /*b910*/  FSEL R41, R49, -INF , P1 ;  /* 0xff80000031297808 */ /* 0x004fe40000800000 */
[----:B------:R-:W-:Y:S02]  /*b920*/  FMNMX.FTZ R62, R48, R51, !PT ;  /* 0x00000033303e7209 */ /* 0x000fe40007810000 */
[----:B------:R-:W2:Y:S01]  /*b930*/  MUFU.TANH R55, R55 ;  /* 0x0000003700377308 */ /* 0x000ea20000002400 */
[----:B------:R-:W-:Y:S01]  /*b940*/  ISETP.GT.AND P1, PT, R83, 0x40, PT ;  /* 0x000000405300780c */ /* 0x000fe20003f24270 */
[----:B------:R-:W-:Y:S01]  /*b950*/  FMUL.FTZ R57, R65, UR4 ;  /* 0x0000000441397c20 */ /* 0x000fe20008410000 */
[----:B---3--:R-:W-:-:S02]  /*b960*/  FSEL R49, R52, -INF , P2 ;  /* 0xff80000034317808 */ /* 0x008fc40001000000 */
        /* <DEDUP_REMOVED lines=8> */
[----:B------:R-:W-:Y:S01]  /*b9f0*/  ISETP.GT.AND P1, PT, R83, 0x48, PT ;  /* 0x000000485300780c */ /* 0x000fe20003f24270 */
[----:B------:R-:W-:Y:S01]  /*ba00*/  FMUL.FTZ R60, R69, UR4 ;  /* 0x00000004453c7c20 */ /* 0x000fe20008410000 */
[----:B-1----:R-:W-:-:S02]  /*ba10*/  FSEL R51, R53, -INF , P2 ;  /* 0xff80000035337808 */ /* 0x002fc40001000000 */
[----:B------:R-:W-:-:S03]  /*ba20*/  FMNMX.FTZ R62, R39, R62, !PT ;  /* 0x0000003e273e7209 */ /* 0x000fc60007810000 */
[----:B------:R-:W1:Y:S01]  /*ba30*/  MUFU.TANH R57, R57 ;  /* 0x0000003900397308 */ /* 0x000e620000002400 */
[----:B------:R-:W-:Y:S01]  /*ba40*/  FFMA.FTZ R52, R37, UR37, -R44 ;  /* 0x0000002525347c23 */ /* 0x000fe2000801082c */
[----:B------:R-:W-:Y:S02]  /*ba50*/  ISETP.GT.AND P2, PT, R83, 0x49, PT ;  /* 0x000000495300780c */ /* 0x000fe40003f44270 */
[----:B--2---:R-:W-:Y:S02]  /*ba60*/  FSEL R37, R55, -INF , P1 ;  /* 0xff80000037257808 */ /* 0x004fe40000800000 */
[----:B------:R-:W-:Y:S02]  /*ba70*/  FMNMX.FTZ R62, R51, R62, !PT ;  /* 0x0000003e333e7209 */ /* 0x000fe40007810000 */
[----:B------:R-:W2:Y:S01]  /*ba80*/  MUFU.TANH R59, R59 ;  /* 0x0000003b003b7308 */ /* 0x000ea20000002400 */
[----:B------:R-:W-:Y:S02]  /*ba90*/  ISETP.GT.AND P1, PT, R83, 0x50, PT ;  /* 0x000000505300780c */ /* 0x000fe40003f24270 */
[----:B---3--:R-:W-:-:S02]  /*baa0*/  FSEL R53, R56, -INF , P2 ;  /* 0xff80000038357808 */ /* 0x008fc40001000000 */
[----:B------:R-:W-:-:S03]  /*bab0*/  FMNMX.FTZ R62, R37, R62, !PT ;  /* 0x0000003e253e7209 */ /* 0x000fc60007810000 */
[----:B------:R-:W3:Y:S01]  /*bac0*/  MUFU.TANH R60, R60 ;  /* 0x0000003c003c7308 */ /* 0x000ee20000002400 */
[--C-:B------:R-:W-:Y:S01]  /*bad0*/  FFMA.FTZ R171, R27, UR37, -R44.reuse ;  /* 0x000000251bab7c23 */ /* 0x100fe2000801082c */
[----:B------:R-:W-:Y:S02]  /*bae0*/  ISETP.GT.AND P2, PT, R83, 0x51, PT ;  /* 0x000000515300780c */ /* 0x000fe40003f44270 */
[----:B0-----:R-:W-:Y:S02]  /*baf0*/  FSEL R58, R58, -INF , P1 ;  /* 0xff8000003a3a7808 */ /* 0x001fe40000800000 */
[----:B------:R-:W-:Y:S01]  /*bb00*/  FMNMX.FTZ R27, R53, R62, !PT ;  /* 0x0000003e351b7209 */ /* 0x000fe20007810000 */
[----:B------:R-:W-:Y:S01]  /*bb10*/  FFMA.FTZ R54, R24, UR37, -R44 ;  /* 0x0000002518367c23 */ /* 0x000fe2000801082c */
[----:B------:R-:W-:Y:S02]  /*bb20*/  ISETP.GT.AND P1, PT, R83, 0x58, PT ;  /* 0x000000585300780c */ /* 0x000fe40003f24270 */
[----:B-1----:R-:W-:-:S02]  /*bb30*/  FSEL R57, R57, -INF , P2 ;  /* 0xff80000039397808 */ /* 0x002fc40001000000 */
[----:B------:R-:W-:Y:S02]  /*bb40*/  FMNMX.FTZ R24, R58, R27, !PT ;  /* 0x0000001b3a187209 */ /* 0x000fe40007810000 */
[----:B------:R-:W-:Y:S02]  /*bb50*/  ISETP.GT.AND P2, PT, R83, 0x59, PT ;  /* 0x000000595300780c */ /* 0x000fe40003f44270 */
[----:B--2---:R-:W-:Y:S02]  /*bb60*/  FSEL R59, R59, -INF , P1 ;  /* 0xff8000003b3b7808 */ /* 0x004fe40000800000 */
[----:B------:R-:W-:Y:S02]  /*bb70*/  FMNMX.FTZ R24, R57, R24, !PT ;  /* 0x0000001839187209 */ /* 0x000fe40007810000 */
[----:B---3--:R-:W-:Y:S02]  /*bb80*/  FSEL R27, R60, -INF , P2 ;  /* 0xff8000003c1b7808 */ /* 0x008fe40001000000 */
[----:B------:R-:W-:-:S04]  /*bb90*/  FMNMX.FTZ R24, R59, R24, !PT ;  /* 0x000000183b187209 */ /* 0x000fc80007810000 */
[----:B------:R-:W-:Y:S01]  /*bba0*/  FMNMX.FTZ R24, R27, R24, !PT ;  /* 0x000000181b187209 */ /* 0x000fe20007810000 */
[----:B------:R-:W-:-:S04]  /*bbb0*/  FFMA.FTZ R165, R25, UR37, -R44 ;  /* 0x0000002519a57c23 */ /* 0x000fc8000801082c */
[----:B------:R-:W0:Y:S01]  /*bbc0*/  SHFL.BFLY PT, R25, R24, 0x2, 0x1f ;  /* 0x0c401f0018197f89 */ /* 0x000e2200000e0000 */
[----:B------:R-:W-:Y:S01]  /*bbd0*/  FFMA.FTZ R56, R20, UR37, -R44 ;  /* 0x0000002514387c23 */ /* 0x000fe2000801082c */
[----:B0-----:R-:W-:-:S05]  /*bbe0*/  FMNMX.FTZ R25, R24, R25, !PT ;  /* 0x0000001918197209 */ /* 0x001fca0007810000 */
[----:B------:R-:W0:Y:S01]  /*bbf0*/  SHFL.BFLY PT, R20, R25, 0x1, 0x1f ;  /* 0x0c201f0019147f89 */ /* 0x000e2200000e0000 */
[--C-:B------:R-:W-:Y:S01]  /*bc00*/  FFMA.FTZ R159, R28, UR37, -R44.reuse ;  /* 0x000000251c9f7c23 */ /* 0x100fe2000801082c */
[----:B------:R-:W-:Y:S01]  /*bc10*/  FFMA.FTZ R175, R3, UR37, -R44 ;  /* 0x0000002503af7c23 */ /* 0x000fe2000801082c */
[----:B0-----:R-:W-:-:S04]  /*bc20*/  FMNMX.FTZ R20, R25, R20, !PT ;  /* 0x0000001419147209 */ /* 0x001fc80007810000 */
[C---:B------:R-:W-:Y:S01]  /*bc30*/  FSETP.NEU.FTZ.AND P1, PT, R20.reuse, -INF , PT ;  /* 0xff8000001400780b */ /* 0x040fe20003f3d000 */
[----:B------:R-:W-:-:S05]  /*bc40*/  FMUL.FTZ R28, R20, UR37 ;  /* 0x00000025141c7c20 */ /* 0x000fca0008410000 */
[----:B------:R-:W-:-:S05]  /*bc50*/  FSEL R28, R28, RZ, P1 ;  /* 0x000000ff1c1c7208 */ /* 0x000fca0000800000 */
[--C-:B------:R-:W-:Y:S01]  /*bc60*/  FFMA.FTZ R152, R75, UR37, -R28.reuse ;  /* 0x000000254b987c23 */ /* 0x100fe2000801081c */
[--C-:B------:R-:W-:Y:S01]  /*bc70*/  FFMA.FTZ R3, R42, UR37, -R28.reuse ;  /* 0x000000252a037c23 */ /* 0x100fe2000801081c */
[----:B------:R-:W-:Y:S01]  /*bc80*/  FFMA.FTZ R154, R76, UR37, -R28 ;  /* 0x000000254c9a7c23 */ /* 0x000fe2000801081c */
[----:B------:R-:W-:Y:S01]  /*bc90*/  MUFU.EX2 R153, R153 ;  /* 0x0000009900997308 */ /* 0x000fe20000000800 */
[----:B------:R-:W-:Y:S01]  /*bca0*/  FFMA.FTZ R173, R15, UR37, -R44 ;  /* 0x000000250fad7c23 */ /* 0x000fe2000801082c */
[----:B------:R-:W-:-:S06]  /*bcb0*/  FFMA.FTZ R15, R77, UR37, -R28 ;  /* 0x000000254d0f7c23 */ /* 0x000fcc000801081c */
[----:B------:R-:W-:Y:S01]  /*bcc0*/  MUFU.EX2 R152, R152 ;  /* 0x0000009800987308 */ /* 0x000fe20000000800 */
[----:B------:R-:W-:-:S07]  /*bcd0*/  FFMA.FTZ R168, R79, UR37, -R28 ;  /* 0x000000254fa87c23 */ /* 0x000fce000801081c */
[----:B------:R-:W0:Y:S08]  /*bce0*/  MUFU.EX2 R3, R3 ;  /* 0x0000000300037308 */ /* 0x000e300000000800 */
[----:B------:R-:W1:Y:S01]  /*bcf0*/  MUFU.EX2 R46, R61 ;  /* 0x0000003d002e7308 */ /* 0x000e620000000800 */
[----:B------:R-:W-:-:S07]  /*bd00*/  FFMA.FTZ R25, R78, UR37, -R28 ;  /* 0x000000254e197c23 */ /* 0x000fce000801081c */
[----:B------:R-:W2:Y:S08]  /*bd10*/  MUFU.EX2 R154, R154 ;  /* 0x0000009a009a7308 */ /* 0x000eb00000000800 */
[----:B------:R-:W3:Y:S01]  /*bd20*/  MUFU.EX2 R155, R155 ;  /* 0x0000009b009b7308 */ /* 0x000ee20000000800 */
[----:B------:R-:W-:-:S07]  /*bd30*/  FFMA.FTZ R170, R81, UR37, -R28 ;  /* 0x0000002551aa7c23 */ /* 0x000fce000801081c */
[----:B------:R-:W4:Y:S01]  /*bd40*/  MUFU.EX2 R15, R15 ;  /* 0x0000000f000f7308 */ /* 0x000f220000000800 */
[----:B------:R-:W-:-:S07]  /*bd50*/  FFMA.FTZ R166, R43, UR37, -R28 ;  /* 0x000000252ba67c23 */ /* 0x000fce000801081c */
[----:B------:R-:W5:Y:S01]  /*bd60*/  MUFU.EX2 R50, R50 ;  /* 0x0000003200327308 */ /* 0x000f620000000800 */
[--C-:B------:R-:W-:Y:S01]  /*bd70*/  FFMA.FTZ R167, R29, UR37, -R44.reuse ;  /* 0x000000251da77c23 */ /* 0x100fe2000801082c */
[--C-:B------:R-:W-:Y:S01]  /*bd80*/  FFMA.FTZ R161, R33, UR37, -R44.reuse ;  /* 0x0000002521a17c23 */ /* 0x100fe2000801082c */
[----:B------:R-:W-:-:S05]  /*bd90*/  FFMA.FTZ R24, R34, UR37, -R44 ;  /* 0x0000002522187c23 */ /* 0x000fca000801082c */
[----:B------:R-:W5:Y:S01]  /*bda0*/  MUFU.EX2 R168, R168 ;  /* 0x000000a800a87308 */ /* 0x000f620000000800 */
[----:B0-----:R-:W-:Y:S01]  /*bdb0*/  FADD.FTZ R43, R152, R3 ;  /* 0x00000003982b7221 */ /* 0x001fe20000010000 */
[----:B------:R-:W-:Y:S01]  /*bdc0*/  FFMA.FTZ R157, R32, UR37, -R44 ;  /* 0x00000025209d7c23 */ /* 0x000fe2000801082c */
[----:B------:R-:W-:-:S05]  /*bdd0*/  FFMA.FTZ R29, R80, UR37, -R28 ;  /* 0x00000025501d7c23 */ /* 0x000fca000801081c */
[----:B------:R-:W0:Y:S01]  /*bde0*/  MUFU.EX2 R169, R169 ;  /* 0x000000a900a97308 */ /* 0x000e220000000800 */
[----:B------:R-:W-:Y:S01]  /*bdf0*/  FFMA.FTZ R33, R45, UR37, -R28 ;  /* 0x000000252d217c23 */ /* 0x000fe2000801081c */
[----:B-1----:R-:W-:Y:S01]  /*be00*/  FADD.FTZ R34, R153, R46 ;  /* 0x0000002e99227221 */ /* 0x002fe20000010000 */
[----:B------:R-:W-:Y:S02]  /*be10*/  VIADD R32, R13, 0x22840 ;  /* 0x000228400d207836 */ /* 0x000fe40000000000 */
[----:B------:R-:W-:Y:S01]  /*be20*/  FFMA.FTZ R163, R36, UR37, -R44 ;  /* 0x0000002524a37c23 */ /* 0x000fe2000801082c */
[----:B------:R-:W-:Y:S02]  /*be30*/  IMAD.U32 R45, RZ, RZ, UR41 ;  /* 0x00000029ff2d7e24 */ /* 0x000fe4000f8e00ff */
[----:B------:R-:W1:Y:S01]  /*be40*/  MUFU.EX2 R25, R25 ;  /* 0x0000001900197308 */ /* 0x000e620000000800 */
[----:B--2---:R-:W-:Y:S01]  /*be50*/  FADD.FTZ R36, R154, R43 ;  /* 0x0000002b9a247221 */ /* 0x004fe20000010000 */
[--C-:B------:R-:W-:Y:S01]  /*be60*/  FFMA.FTZ R156, R39, UR37, -R28.reuse ;  /* 0x00000025279c7c23 */ /* 0x100fe2000801081c */
[----:B------:R-:W-:-:S05]  /*be70*/  FFMA.FTZ R164, R40, UR37, -R28 ;  /* 0x0000002528a47c23 */ /* 0x000fca000801081c */
[----:B------:R-:W2:Y:S01]  /*be80*/  MUFU.EX2 R52, R52 ;  /* 0x0000003400347308 */ /* 0x000ea20000000800 */
[----:B---3--:R-:W-:Y:S01]  /*be90*/  FADD.FTZ R39, R155, R34 ;  /* 0x000000229b277221 */ /* 0x008fe20000010000 */
[----:B------:R-:W-:Y:S01]  /*bea0*/  PRMT R32, R45, 0x654, R32 ;  /* 0x000006542d207816 */ /* 0x000fe20000000020 */
[----:B------:R-:W-:-:S05]  /*beb0*/  FFMA.FTZ R60, R31, UR37, -R44 ;  /* 0x000000251f3c7c23 */ /* 0x000fca000801082c */
[----:B------:R-:W3:Y:S01]  /*bec0*/  MUFU.EX2 R170, R170 ;  /* 0x000000aa00aa7308 */ /* 0x000ee20000000800 */
[----:B----4-:R-:W-:Y:S01]  /*bed0*/  FADD.FTZ R43, R15, R36 ;  /* 0x000000240f2b7221 */ /* 0x010fe20000010000 */
[----:B------:R-:W-:Y:S01]  /*bee0*/  FFMA.FTZ R31, R38, UR37, -R28 ;  /* 0x00000025261f7c23 */ /* 0x000fe2000801081c */
[----:B-----5:R-:W-:Y:S01]  /*bef0*/  FADD.FTZ R34, R50, R39 ;  /* 0x0000002732227221 */ /* 0x020fe20000010000 */
[----:B------:R4:W-:Y:S04]  /*bf00*/  SYNCS.ARRIVE.TRANS64.RED.A1T0 RZ, [R32+URZ], RZ ;  /* 0x000000ff20ff79a7 */ /* 0x0009e8000810043f */
[----:B------:R-:W5:Y:S08]  /*bf10*/  MUFU.EX2 R171, R171 ;  /* 0x000000ab00ab7308 */ /* 0x000f700000000800 */
[----:B------:R-:W5:Y:S01]  /*bf20*/  MUFU.EX2 R29, R29 ;  /* 0x0000001d001d7308 */ /* 0x000f620000000800 */
[----:B----4-:R-:W-:Y:S01]  /*bf30*/  FADD.FTZ R32, R168, R43 ;  /* 0x0000002ba8207221 */ /* 0x010fe20000010000 */
[----:B0-----:R-:W-:-:S06]  /*bf40*/  FADD.FTZ R43, R169, R34 ;  /* 0x00000022a92b7221 */ /* 0x001fcc0000010000 */
[----:B------:R-:W0:Y:S01]  /*bf50*/  MUFU.EX2 R54, R54 ;  /* 0x0000003600367308 */ /* 0x000e220000000800 */
[----:B-1----:R-:W-:Y:S01]  /*bf60*/  FADD.FTZ R45, R25, R32 ;  /* 0x00000020192d7221 */ /* 0x002fe20000010000 */
[----:B--2---:R-:W-:-:S06]  /*bf70*/  FADD.FTZ R32, R52, R43 ;  /* 0x0000002b34207221 */ /* 0x004fcc0000010000 */
[----:B------:R-:W1:Y:S08]  /*bf80*/  MUFU.EX2 R164, R164 ;  /* 0x000000a400a47308 */ /* 0x000e700000000800 */
[----:B------:R-:W2:Y:S01]  /*bf90*/  MUFU.EX2 R165, R165 ;  /* 0x000000a500a57308 */ /* 0x000ea20000000800 */
[----:B------:R-:W-:Y:S01]  /*bfa0*/  FFMA.FTZ R158, R37, UR37, -R28 ;  /* 0x00000025259e7c23 */ /* 0x000fe2000801081c */
[----:B---3--:R-:W-:-:S06]  /*bfb0*/  FADD.FTZ R34, R170, R45 ;  /* 0x0000002daa227221 */ /* 0x008fcc0000010000 */
[----:B------:R-:W3:Y:S01]  /*bfc0*/  MUFU.EX2 R31, R31 ;  /* 0x0000001f001f7308 */ /* 0x000ee20000000800 */
[----:B------:R-:W-:Y:S01]  /*bfd0*/  FFMA.FTZ R160, R47, UR37, -R28 ;  /* 0x000000252fa07c23 */ /* 0x000fe2000801081c */
[----:B-----5:R-:W-:-:S06]  /*bfe0*/  FADD.FTZ R37, R171, R32 ;  /* 0x00000020ab257221 */ /* 0x020fcc0000010000 */
[----:B------:R-:W4:Y:S01]  /*bff0*/  MUFU.EX2 R56, R56 ;  /* 0x0000003800387308 */ /* 0x000f220000000800 */
[----:B------:R-:W-:Y:S01]  /*c000*/  FFMA.FTZ R62, R35, UR37, -R44 ;  /* 0x00000025233e7c23 */ /* 0x000fe2000801082c */
[----:B------:R-:W-:-:S06]  /*c010*/  FADD.FTZ R43, R29, R34 ;  /* 0x000000221d2b7221 */ /* 0x000fcc0000010000 */
[----:B------:R-:W5:Y:S01]  /*c020*/  MUFU.EX2 R166, R166 ;  /* 0x000000a600a67308 */ /* 0x000f620000000800 */
[----:B------:R-:W-:Y:S01]  /*c030*/  FFMA.FTZ R35, R48, UR37, -R28 ;  /* 0x0000002530237c23 */ /* 0x000fe2000801081c */
[----:B0-----:R-:W-:-:S06]  /*c040*/  FADD.FTZ R32, R54, R37 ;  /* 0x0000002536207221 */ /* 0x001fcc0000010000 */
[----:B------:R-:W0:Y:S01]  /*c050*/  MUFU.EX2 R167, R167 ;  /* 0x000000a700a77308 */ /* 0x000e220000000800 */
[----:B-1----:R-:W-:Y:S01]  /*c060*/  FADD.FTZ R34, R164, R43 ;  /* 0x0000002ba4227221 */ /* 0x002fe20000010000 */
[----:B------:R-:W-:-:S06]  /*c070*/  FFMA.FTZ R162, R41, UR37, -R28 ;  /* 0x0000002529a27c23 */ /* 0x000fcc000801081c */
[----:B------:R-:W1:Y:S01]  /*c080*/  MUFU.EX2 R33, R33 ;  /* 0x0000002100217308 */ /* 0x000e620000000800 */
[----:B--2---:R-:W-:-:S07]  /*c090*/  FADD.FTZ R37, R165, R32 ;  /* 0x00000020a5257221 */ /* 0x004fce0000010000 */
[----:B------:R-:W2:Y:S01]  /*c0a0*/  MUFU.EX2 R60, R60 ;  /* 0x0000003c003c7308 */ /* 0x000ea20000000800 */
[----:B---3--:R-:W-:Y:S01]  /*c0b0*/  FADD.FTZ R43, R31, R34 ;  /* 0x000000221f2b7221 */ /* 0x008fe20000010000 */
[----:B------:R-:W-:-:S06]  /*c0c0*/  FFMA.FTZ R41, R49, UR37, -R28 ;  /* 0x0000002531297c23 */ /* 0x000fcc000801081c */
[----:B------:R-:W3:Y:S01]  /*c0d0*/  MUFU.EX2 R160, R160 ;  /* 0x000000a000a07308 */ /* 0x000ee20000000800 */
[----:B----4-:R-:W-:-:S07]  /*c0e0*/  FADD.FTZ R32, R56, R37 ;  /* 0x0000002538207221 */ /* 0x010fce0000010000 */
[----:B------:R-:W4:Y:S01]  /*c0f0*/  MUFU.EX2 R161, R161 ;  /* 0x000000a100a17308 */ /* 0x000f220000000800 */
[----:B-----5:R-:W-:Y:S01]  /*c100*/  FADD.FTZ R34, R166, R43 ;  /* 0x0000002ba6227221 */ /* 0x020fe20000010000 */
[----:B0-----:R-:W-:-:S06]  /*c110*/  FADD.FTZ R37, R167, R32 ;  /* 0x00000020a7257221 */ /* 0x001fcc0000010000 */
[----:B------:R-:W0:Y:S08]  /*c120*/  MUFU.EX2 R35, R35 ;  /* 0x0000002300237308 */ /* 0x000e300000000800 */
[----:B------:R-:W5:Y:S01]  /*c130*/  MUFU.EX2 R62, R62 ;  /* 0x0000003e003e7308 */ /* 0x000f620000000800 */
[----:B-1----:R-:W-:Y:S01]  /*c140*/  FADD.FTZ R43, R33, R34 ;  /* 0x00000022212b7221 */ /* 0x002fe20000010000 */
[----:B------:R-:W-:-:S06]  /*c150*/  FFMA.FTZ R39, R51, UR37, -R28 ;  /* 0x0000002533277c23 */ /* 0x000fcc000801081c */
[----:B------:R-:W1:Y:S01]  /*c160*/  MUFU.EX2 R162, R162 ;  /* 0x000000a200a27308 */ /* 0x000e620000000800 */
[----:B--2---:R-:W-:Y:S01]  /*c170*/  FADD.FTZ R32, R60, R37 ;  /* 0x000000253c207221 */ /* 0x004fe20000010000 */
[----:B------:R-:W-:-:S06]  /*c180*/  FFMA.FTZ R30, R30, UR37, -R44 ;  /* 0x000000251e1e7c23 */ /* 0x000fcc000801082c */
[----:B------:R-:W2:Y:S01]  /*c190*/  MUFU.EX2 R163, R163 ;  /* 0x000000a300a37308 */ /* 0x000ea20000000800 */
[----:B---3--:R-:W-:Y:S01]  /*c1a0*/  FADD.FTZ R34, R160, R43 ;  /* 0x0000002ba0227221 */ /* 0x008fe20000010000 */
[----:B----4-:R-:W-:-:S06]  /*c1b0*/  FADD.FTZ R37, R161, R32 ;  /* 0x00000020a1257221 */ /* 0x010fcc0000010000 */
[----:B------:R-:W3:Y:S08]  /*c1c0*/  MUFU.EX2 R41, R41 ;  /* 0x0000002900297308 */ /* 0x000ef00000000800 */
[----:B------:R-:W4:Y:S01]  /*c1d0*/  MUFU.EX2 R24, R24 ;  /* 0x0000001800187308 */ /* 0x000f220000000800 */
[----:B0-----:R-:W-:Y:S01]  /*c1e0*/  FADD.FTZ R43, R35, R34 ;  /* 0x00000022232b7221 */ /* 0x001fe20000010000 */
[----:B-----5:R-:W-:-:S06]  /*c1f0*/  FADD.FTZ R32, R62, R37 ;  /* 0x000000253e207221 */ /* 0x020fcc0000010000 */
[----:B------:R-:W0:Y:S01]  /*c200*/  MUFU.EX2 R156, R156 ;  /* 0x0000009c009c7308 */ /* 0x000e220000000800 */
[----:B------:R-:W-:-:S07]  /*c210*/  FFMA.FTZ R26, R26, UR37, -R44 ;  /* 0x000000251a1a7c23 */ /* 0x000fce000801082c */
[----:B------:R-:W5:Y:S01]  /*c220*/  MUFU.EX2 R157, R157 ;  /* 0x0000009d009d7308 */ /* 0x000f620000000800 */
[----:B------:R-:W-:Y:S01]  /*c230*/  FFMA.FTZ R53, R53, UR37, -R28 ;  /* 0x0000002535357c23 */ /* 0x000fe2000801081c */
[----:B-1----:R-:W-:Y:S01]  /*c240*/  FADD.FTZ R34, R162, R43 ;  /* 0x0000002ba2227221 */ /* 0x002fe20000010000 */
[----:B------:R-:W-:-:S05]  /*c250*/  F2FP.BF16.F32.PACK_AB R152, R3, R152 ;  /* 0x000000980398723e */ /* 0x000fca00000010ff */
[----:B------:R-:W1:Y:S01]  /*c260*/  MUFU.EX2 R39, R39 ;  /* 0x0000002700277308 */ /* 0x000e620000000800 */
[--C-:B------:R-:W-:Y:S01]  /*c270*/  FFMA.FTZ R58, R58, UR37, -R28.reuse ;  /* 0x000000253a3a7c23 */ /* 0x100fe2000801081c */
[--C-:B------:R-:W-:Y:S01]  /*c280*/  FFMA.FTZ R57, R57, UR37, -R28.reuse ;  /* 0x0000002539397c23 */ /* 0x100fe2000801081c */
[----:B------:R-:W-:-:S05]  /*c290*/  FFMA.FTZ R59, R59, UR37, -R28 ;  /* 0x000000253b3b7c23 */ /* 0x000fca000801081c */
[----:B------:R-:W1:Y:S01]  /*c2a0*/  MUFU.EX2 R30, R30 ;  /* 0x0000001e001e7308 */ /* 0x000e620000000800 */
[----:B--2---:R-:W-:Y:S01]  /*c2b0*/  FADD.FTZ R3, R163, R32 ;  /* 0x00000020a3037221 */ /* 0x004fe20000010000 */
[----:B------:R-:W-:Y:S01]  /*c2c0*/  FFMA.FTZ R28, R27, UR37, -R28 ;  /* 0x000000251b1c7c23 */ /* 0x000fe2000801081c */
[----:B------:R-:W-:-:S05]  /*c2d0*/  F2FP.BF16.F32.PACK_AB R154, R15, R154 ;  /* 0x0000009a0f9a723e */ /* 0x000fca00000010ff */
[----:B------:R-:W2:Y:S01]  /*c2e0*/  MUFU.EX2 R158, R158 ;  /* 0x0000009e009e7308 */ /* 0x000ea20000000800 */
[----:B---3--:R-:W-:Y:S01]  /*c2f0*/  FADD.FTZ R15, R41, R34 ;  /* 0x00000022290f7221 */ /* 0x008fe20000010000 */
[----:B----4-:R-:W-:-:S06]  /*c300*/  FADD.FTZ R32, R24, R3 ;  /* 0x0000000318207221 */ /* 0x010fcc0000010000 */
[----:B------:R-:W3:Y:S01]  /*c310*/  MUFU.EX2 R159, R159 ;  /* 0x0000009f009f7308 */ /* 0x000ee20000000800 */
[----:B------:R-:W-:Y:S01]  /*c320*/  FFMA.FTZ R14, R14, UR37, -R44 ;  /* 0x000000250e0e7c23 */ /* 0x000fe2000801082c */
[----:B0-----:R-:W-:-:S06]  /*c330*/  FADD.FTZ R34, R156, R15 ;  /* 0x0000000f9c227221 */ /* 0x001fcc0000010000 */
[----:B------:R-:W0:Y:S01]  /*c340*/  MUFU.EX2 R27, R53 ;  /* 0x00000035001b7308 */ /* 0x000e220000000800 */
[----:B-----5:R-:W-:-:S07]  /*c350*/  FADD.FTZ R3, R157, R32 ;  /* 0x000000209d037221 */ /* 0x020fce0000010000 */
[----:B------:R-:W4:Y:S01]  /*c360*/  MUFU.EX2 R26, R26 ;  /* 0x0000001a001a7308 */ /* 0x000f220000000800 */
[----:B-1----:R-:W-:Y:S01]  /*c370*/  FADD.FTZ R15, R39, R34 ;  /* 0x00000022270f7221 */ /* 0x002fe20000010000 */
[----:B------:R-:W-:-:S06]  /*c380*/  FADD.FTZ R32, R30, R3 ;  /* 0x000000031e207221 */ /* 0x000fcc0000010000 */
[----:B------:R-:W-:Y:S08]  /*c390*/  MUFU.EX2 R173, R173 ;  /* 0x000000ad00ad7308 */ /* 0x000ff00000000800 */
[----:B------:R-:W1:Y:S01]  /*c3a0*/  MUFU.EX2 R58, R58 ;  /* 0x0000003a003a7308 */ /* 0x000e620000000800 */
[----:B------:R-:W-:Y:S01]  /*c3b0*/  FFMA.FTZ R0, R0, UR37, -R44 ;  /* 0x0000002500007c23 */ /* 0x000fe2000801082c */
[----:B--2---:R-:W-:Y:S01]  /*c3c0*/  FADD.FTZ R34, R158, R15 ;  /* 0x0000000f9e227221 */ /* 0x004fe20000010000 */
[----:B---3--:R-:W-:-:S05]  /*c3d0*/  FADD.FTZ R3, R159, R32 ;  /* 0x000000209f037221 */ /* 0x008fca0000010000 */
[----:B------:R-:W-:Y:S08]  /*c3e0*/  MUFU.EX2 R14, R14 ;  /* 0x0000000e000e7308 */ /* 0x000ff00000000800 */
[----:B------:R-:W2:Y:S01]  /*c3f0*/  MUFU.EX2 R57, R57 ;  /* 0x0000003900397308 */ /* 0x000ea20000000800 */
[----:B0-----:R-:W-:Y:S01]  /*c400*/  FADD.FTZ R15, R27, R34 ;  /* 0x000000221b0f7221 */ /* 0x001fe20000010000 */
[----:B----4-:R-:W-:-:S06]  /*c410*/  FADD.FTZ R34, R26, R3 ;  /* 0x000000031a227221 */ /* 0x010fcc0000010000 */
[----:B------:R-:W-:Y:S08]  /*c420*/  MUFU.EX2 R175, R175 ;  /* 0x000000af00af7308 */ /* 0x000ff00000000800 */
[----:B------:R-:W0:Y:S01]  /*c430*/  MUFU.EX2 R59, R59 ;  /* 0x0000003b003b7308 */ /* 0x000e220000000800 */
[----:B------:R-:W-:Y:S01]  /*c440*/  F2FP.BF16.F32.PACK_AB R163, R24, R163 ;  /* 0x000000a318a3723e */ /* 0x000fe200000010ff */
[----:B-1----:R-:W-:Y:S01]  /*c450*/  FADD.FTZ R24, R58, R15 ;  /* 0x0000000f3a187221 */ /* 0x002fe20000010000 */
[----:B------:R-:W-:-:S05]  /*c460*/  FADD.FTZ R3, R173, R34 ;  /* 0x00000022ad037221 */ /* 0x000fca0000010000 */
[----:B------:R-:W1:Y:S08]  /*c470*/  MUFU.EX2 R28, R28 ;  /* 0x0000001c001c7308 */ /* 0x000e700000000800 */
[----:B------:R-:W3:Y:S01]  /*c480*/  MUFU.EX2 R32, R0 ;  /* 0x0000000000207308 */ /* 0x000ee20000000800 */
[----:B------:R-:W-:Y:S01]  /*c490*/  F2FP.BF16.F32.PACK_AB R157, R30, R157 ;  /* 0x0000009d1e9d723e */ /* 0x000fe200000010ff */
[----:B--2---:R-:W-:Y:S01]  /*c4a0*/  FADD.FTZ R24, R57, R24 ;  /* 0x0000001839187221 */ /* 0x004fe20000010000 */
[----:B------:R-:W-:-:S03]  /*c4b0*/  FADD.FTZ R30, R14, R3 ;  /* 0x000000030e1e7221 */ /* 0x000fc60000010000 */
[----:B0-----:R-:W-:Y:S01]  /*c4c0*/  FADD.FTZ R3, R59, R24 ;  /* 0x000000183b037221 */ /* 0x001fe20000010000 */
[----:B------:R-:W-:Y:S01]  /*c4d0*/  FADD.FTZ R15, R175, R30 ;  /* 0x0000001eaf0f7221 */ /* 0x000fe20000010000 */
[----:B------:R-:W-:Y:S02]  /*c4e0*/  F2FP.BF16.F32.PACK_AB R153, R46, R153 ;  /* 0x000000992e99723e */ /* 0x000fe400000010ff */
[----:B------:R-:W-:Y:S01]  /*c4f0*/  F2FP.BF16.F32.PACK_AB R155, R50, R155 ;  /* 0x0000009b329b723e */ /* 0x000fe200000010ff */
[----:B-1----:R-:W-:Y:S01]  /*c500*/  FADD.FTZ R3, R28, R3 ;  /* 0x000000031c037221 */ /* 0x002fe20000010000 */
[----:B------:R-:W-:Y:S02]  /*c510*/  F2FP.BF16.F32.PACK_AB R169, R52, R169 ;  /* 0x000000a934a9723e */ /* 0x000fe400000010ff */
[----:B------:R-:W-:Y:S02]  /*c520*/  F2FP.BF16.F32.PACK_AB R171, R54, R171 ;  /* 0x000000ab36ab723e */ /* 0x000fe400000010ff */
[----:B------:R-:W-:Y:S01]  /*c530*/  F2FP.BF16.F32.PACK_AB R165, R56, R165 ;  /* 0x000000a538a5723e */ /* 0x000fe200000010ff */
[----:B---3--:R-:W-:Y:S01]  /*c540*/  FADD.FTZ R0, R32, R15 ;  /* 0x0000000f20007221 */ /* 0x008fe20000010000 */
        /* <DEDUP_REMOVED lines=14> */
[----:B------:R-:W-:Y:S01]  /*c630*/  F2FP.BF16.F32.PACK_AB R175, R32, R175 ;  /* 0x000000af20af723e */ /* 0x000fe200000010ff */
[----:B------:R-:W-:Y:S06]  /*c640*/  @!P0 BRA `(.L_x_5297) ;  /* 0x0000000000048947 */ /* 0x000fec0003800000 */
[----:B------:R-:W-:Y:S01]  /*c650*/  BPT.TRAP 0x1 ;  /* 0x000000040000795c */ /* 0x000fe20000300000 */
.L_x_5297:
[----:B------:R0:W1:Y:S01]  /*c660*/  SYNCS.PHASECHK.TRANS64.TRYWAIT P1, [R13+URZ+0x22850], R74 ;  /* 0x0228504a0d0075a7 */ /* 0x000062000802017f */
[----:B------:R-:W-:Y:S05]  /*c670*/  @!P0 BRA `(.L_x_5298) ;  /* 0x0000000000048947 */ /* 0x000fea0003800000 */
[----:B------:R-:W-:Y:S01]  /*c680*/  BPT.TRAP 0x1 ;  /* 0x000000040000795c */ /* 0x000fe20000300000 */
.L_x_5298:
[----:B------:R-:W-:Y:S04]  /*c690*/  BSSY B0, `(.L_x_5299) ;  /* 0x0000004000007945 */ /* 0x000fe80003800000 */
[----:B-1----:R-:W-:Y:S05]  /*c6a0*/  @P1 BRA `(.L_x_5300) ;  /* 0x0000000000081947 */ /* 0x002fea0003800000 */
[----:B------:R-:W1:Y:S02]  /*c6b0*/  SYNCS.PHASECHK.TRANS64.TRYWAIT P1, [R13+URZ+0x22850], R74 ;  /* 0x0228504a0d0075a7 */ /* 0x000e64000802017f */
[----:B-1----:R-:W-:Y:S05]  /*c6c0*/  @!P1 BRA `(.L_x_5301) ;  /* 0x0000014000489947 */ /* 0x002fea0003800000 */
.L_x_5300:
[----:B------:R-:W-:Y:S05]  /*c6d0*/  BSYNC B0 ;  /* 0x0000000000007941 */ /* 0x000fea0003800000 */
.L_x_5299:
[----:B------:R-:W-:Y:S05]  /*c6e0*/  WARPSYNC.ALL ;  /* 0x0000000000007948 */ /* 0x000fea0003800000 */
[----:B------:R-:W-:Y:S01]  /*c6f0*/  R2UR UR4, R19 ;  /* 0x00000000130472ca */ /* 0x000fe200000e0000 */
[----:B------:R0:W-:Y:S01]  /*c700*/  BAR.SYNC.DEFER_BLOCKING R72, 0x100 ;  /* 0x000400480000751d */ /* 0x0001e20000010000 */
[----:B------:R-:W-:Y:S02]  /*c710*/  IMAD.MOV.U32 R15, RZ, RZ, 0xc00 ;  /* 0x00000c00ff0f7424 */ /* 0x000fe400078e00ff */
[----:B------:R-:W-:Y:S02]  /*c720*/  IMAD.MOV.U32 R27, RZ, RZ, 0x40000040 ;  /* 0x40000040ff1b7424 */ /* 0x000fe400078e00ff */
[----:B------:R-:W-:-:S02]  /*c730*/  IMAD.MOV.U32 R25, RZ, RZ, 0x40000040 ;  /* 0x40000040ff197424 */ /* 0x000fc400078e00ff */
[----:B------:R-:W-:Y:S01]  /*c740*/  IMAD.MOV.U32 R29, RZ, RZ, 0x40000040 ;  /* 0x40000040ff1d7424 */ /* 0x000fe200078e00ff */
[----:B------:R-:W-:Y:S02]  /*c750*/  R2UR UR11, R27 ;  /* 0x000000001b0b72ca */ /* 0x000fe400000e0000 */
[----:B------:R-:W-:Y:S02]  /*c760*/  R2UR UR15, R25 ;  /* 0x00000000190f72ca */ /* 0x000fe400000e0000 */
[----:B------:R-:W-:Y:S01]  /*c770*/  UIADD3 UR4, UR4, 0x400, URZ ;  /* 0x0000040004047890 */ /* 0x000fe2000fffe03f */
[----:B------:R-:W-:Y:S02]  /*c780*/  R2UR UR19, R27 ;  /* 0x000000001b1372ca */ /* 0x000fe400000e0000 */
[----:B------:R-:W-:Y:S01]  /*c790*/  R2UR UR23, R29 ;  /* 0x000000001d1772ca */ /* 0x000fe200000e0000 */
[----:B------:R-:W-:-:S04]  /*c7a0*/  USHF.R.U32.HI UR4, URZ, 0x4, UR4 ;  /* 0x000000043f047899 */ /* 0x000fc80008011604 */
        /* <DEDUP_REMOVED lines=9> */
[----:B------:R-:W-:Y:S02]  /*c840*/  R2UR UR10, R26 ;  /* 0x000000001a0a72ca */ /* 0x000fe400000e0000 */
[C---:B------:R-:W-:Y:S01]  /*c850*/  IADD3 R26, R14.reuse, 0x180, RZ ;  /* 0x000001800e1a7810 */ /* 0x040fe20007ffe0ff */
[----:B------:R-:W-:Y:S01]  /*c860*/  VIADD R14, R14, 0x280 ;  /* 0x000002800e0e7836 */ /* 0x000fe20000000000 */
[----:B------:R-:W-:-:S02]  /*c870*/  R2UR UR14, R24 ;  /* 0x00000000180e72ca */ /* 0x000fc400000e0000 */
[----:B------:R-:W-:Y:S02]  /*c880*/  R2UR UR18, R26 ;  /* 0x000000001a1272ca */ /* 0x000fe400000e0000 */
[----:B------:R-:W-:Y:S02]  /*c890*/  R2UR UR22, R28 ;  /* 0x000000001c1672ca */ /* 0x000fe400000e0000 */
[----:B01----:R-:W-:Y:S01]  /*c8a0*/  WARPGROUP.ARRIVE ;  /* 0x00000000000079c5 */ /* 0x003fe20000000000 */
[----:B------:R-:W-:Y:S02]  /*c8b0*/  R2UR UR26, R14 ;  /* 0x000000000e1a72ca */ /* 0x000fe400000e0000 */
[----:B------:R-:W-:-:S03]  /*c8c0*/  R2UR UR27, R15 ;  /* 0x000000000f1b72ca */ /* 0x000fc600000e0000 */
        /* <DEDUP_REMOVED lines=24> */
.L_x_5302:
[----:B------:R-:W2:Y:S01]  /*ca50*/  LDL R15, [R1+0x4] ;  /* 0x00000400010f7983 */ /* 0x000ea20000100800 */
[----:B------:R-:W0:Y:S03]  /*ca60*/  LDC R14, c[0x0][0x448] ;  /* 0x00011200ff0e7b82 */ /* 0x000e260000000800 */
[----:B------:R-:W3:Y:S04]  /*ca70*/  LDL R154, [R1+0x8] ;  /* 0x00000800019a7983 */ /* 0x000ee80000100800 */
[----:B------:R-:W3:Y:S04]  /*ca80*/  LDL R153, [R1+0x28] ;  /* 0x0000280001997983 */ /* 0x000ee80000100800 */
[----:B------:R-:W4:Y:S01]  /*ca90*/  LDL R152, [R1+0x34] ;  /* 0x0000340001987983 */ /* 0x000f220000100800 */
[----:B------:R-:W-:Y:S01]  /*caa0*/  VIADD R13, R13, 0x22860 ;  /* 0x000228600d0d7836 */ /* 0x000fe20000000000 */
[----:B------:R-:W-:Y:S01]  /*cab0*/  ULDC UR45, c[0x0][0x9d8] ;  /* 0x00027600002d7ab9 */ /* 0x000fe20000000800 */
[----:B------:R-:W-:Y:S01]  /*cac0*/  ULDC UR46, c[0x0][0x9d8] ;  /* 0x00027600002e7ab9 */ /* 0x000fe20000000800 */
[----:B------:R-:W-:Y:S01]  /*cad0*/  ULDC UR39, c[0x0][0x988] ;  /* 0x0002620000277ab9 */ /* 0x000fe20000000800 */
[----:B------:R-:W-:Y:S01]  /*cae0*/  ULDC UR40, c[0x0][0x988] ;  /* 0x0002620000287ab9 */ /* 0x000fe20000000800 */
[----:B0-----:R-:W-:Y:S01]  /*caf0*/  ISETP.NE.AND P1, PT, R14, 0x1, PT ;  /* 0x000000010e00780c */ /* 0x001fe20003f25270 */
[----:B------:R-:W-:-:S05]  /*cb00*/  IMAD.U32 R14, RZ, RZ, UR41 ;  /* 0x00000029ff0e7e24 */ /* 0x000fca000f8e00ff */
[----:B------:R-:W-:-:S04]  /*cb10*/  PRMT R13, R14, 0x654, R13 ;  /* 0x000006540e0d7816 */ /* 0x000fc8000000000d */
[----:B------:R0:W-:Y:S03]  /*cb20*/  SYNCS.ARRIVE.TRANS64.RED.A1T0 RZ, [R13+URZ], RZ ;  /* 0x000000ff0dff79a7 */ /* 0x0001e6000810043f */
[----:B------:R-:W2:Y:S08]  /*cb30*/  @P1 LDC R14, c[0x0][0x44c] ;  /* 0x00011300ff0e1b82 */ /* 0x000eb00000000800 */
[----:B0-----:R-:W0:Y:S01]  /*cb40*/  @P1 LDC R13, c[0x0][0x450] ;  /* 0x00011400ff0d1b82 */ /* 0x001e220000000800 */
[----:B--2---:R-:W-:-:S05]  /*cb50*/  @P1 IMAD.HI.U32 R14, R15, R14, RZ ;  /* 0x0000000e0f0e1227 */ /* 0x004fca00078e00ff */
[----:B0-----:R-:W-:-:S04]  /*cb60*/  @P1 SHF.R.U32.HI R15, RZ, R13, R14 ;  /* 0x0000000dff0f1219 */ /* 0x001fc8000001160e */
[----:B---3--:R-:W-:-:S05]  /*cb70*/  IADD3 R13, R15, R153, -R154 ;  /* 0x000000990f0d7210 */ /* 0x008fca0007ffe89a */
[----:B------:R-:W-:-:S05]  /*cb80*/  IMAD.HI R13, R13, 0x2aaaaaab, RZ ;  /* 0x2aaaaaab0d0d7827 */ /* 0x000fca00078e02ff */
[----:B------:R-:W-:-:S04]  /*cb90*/  SHF.R.U32.HI R14, RZ, 0x1f, R13 ;  /* 0x0000001fff0e7819 */ /* 0x000fc8000001160d */
[----:B------:R-:W-:Y:S01]  /*cba0*/  LEA.HI.SX32 R14, R13, R14, 0x1c ;  /* 0x0000000e0d0e7211 */ /* 0x000fe200078fe2ff */
[----:B------:R-:W-:-:S03]  /*cbb0*/  VIADD R13, R176, 0xfffffffe ;  /* 0xfffffffeb00d7836 */ /* 0x000fc60000000000 */
[----:B----4-:R-:W-:-:S04]  /*cbc0*/  VIMNMX R152, R152, R14, !PT ;  /* 0x0000000e98987248 */ /* 0x010fc80007fe0100 */
[----:B------:R-:W-:Y:S01]  /*cbd0*/  ISETP.GE.AND P1, PT, R13, R152, PT ;  /* 0x000000980d00720c */ /* 0x000fe20003f26270 */
[----:B------:R0:W-:-:S12]  /*cbe0*/  STL [R1+0x14], R152 ;  /* 0x0000149801007387 */ /* 0x0001d80000100800 */
[----:B0-----:R-:W-:Y:S05]  /*cbf0*/  @!P1 BRA `(.L_x_5303) ;  /* 0x0000002c00389947 */ /* 0x001fea0003800000 */
[----:B------:R-:W-:Y:S02]  /*cc00*/  IMAD.MOV.U32 R216, RZ, RZ, R21 ;  /* 0x000000ffffd87224 */ /* 0x000fe400078e0015 */
[----:B------:R-:W-:-:S07]  /*cc10*/  IMAD.MOV.U32 R215, RZ, RZ, R20 ;  /* 0x000000ffffd77224 */ /* 0x000fce00078e0014 */
.L_x_5315:
[----:B------:R-:W-:Y:S01]  /*cc20*/  VIADD R22, R22, 0x1 ;  /* 0x0000000116167836 */ /* 0x000fe20000000000 */
[----:B------:R-:W-:Y:S05]  /*cc30*/  YIELD ;  /* 0x0000000000007946 */ /* 0x000fea0003800000 */
[----:B------:R-:W-:-:S04]  /*cc40*/  ISETP.NE.AND P1, PT, R22, 0x2, PT ;  /* 0x000000021600780c */ /* 0x000fc80003f25270 */
[----:B------:R-:W-:Y:S02]  /*cc50*/  SEL R12, RZ, 0x1, P1 ;  /* 0x00000001ff0c7807 */ /* 0x000fe40000800000 */
[----:B------:R-:W-:Y:S02]  /*cc60*/  SEL R22, R22, RZ, P1 ;  /* 0x000000ff16167207 */ /* 0x000fe40000800000 */
[----:B------:R-:W-:Y:S01]  /*cc70*/  LOP3.LUT R204, R204, R12, RZ, 0x3c, !PT ;  /* 0x0000000ccccc7212 */ /* 0x000fe200078e3cff */
[----:B------:R-:W-:Y:S06]  /*cc80*/  @!P0 BRA `(.L_x_5304) ;  /* 0x0000000000048947 */ /* 0x000fec0003800000 */
[----:B------:R-:W-:Y:S01]  /*cc90*/  BPT.TRAP 0x1 ;  /* 0x000000040000795c */ /* 0x000fe20000300000 */
.L_x_5304:
[----:B------:R-:W-:Y:S01]  /*cca0*/  IMAD R14, R22, 0x8, R19 ;  /* 0x00000008160e7824 */ /* 0x000fe200078e0213 */
[----:B------:R-:W-:-:S04]  /*ccb0*/  SHF.L.U32 R15, R204, 0x1f, RZ ;  /* 0x0000001fcc0f7819 */ /* 0x000fc800000006ff */
[----:B------:R0:W1:Y:S01]  /*ccc0*/  SYNCS.PHASECHK.TRANS64.TRYWAIT P1, [R14+URZ+0x22830], R15 ;  /* 0x0228300f0e0075a7 */ /* 0x000062000802017f */
[----:B------:R-:W-:Y:S05]  /*ccd0*/  @!P0 BRA `(.L_x_5305) ;  /* 0x0000000000048947 */ /* 0x000fea0003800000 */
[----:B------:R-:W-:Y:S01]  /*cce0*/  BPT.TRAP 0x1 ;  /* 0x000000040000795c */ /* 0x000fe20000300000 */
.L_x_5305:
[----:B------:R-:W2:Y:S01]  /*ccf0*/  LDL R12, [R1] ;  /* 0x00000000010c7983 */ /* 0x000ea20000100800 */
[----:B------:R-:W-:Y:S02]  /*cd00*/  IMAD.MOV.U32 R155, RZ, RZ, 0x40000040 ;  /* 0x40000040ff9b7424 */ /* 0x000fe400078e00ff */
[----:B--2---:R-:W-:Y:S01]  /*cd10*/  IMAD R154, R22, 0x300, R12 ;  /* 0x00000300169a7824 */ /* 0x004fe200078e020c */
[----:B-1----:R-:W-:Y:S06]  /*cd20*/  @P1 BRA `(.L_x_5306) ;  /* 0x0000000000081947 */ /* 0x002fec0003800000 */
[----:B------:R-:W1:Y:S02]  /*cd30*/  SYNCS.PHASECHK.TRANS64.TRYWAIT P1, [R14+URZ+0x22830], R15 ;  /* 0x0228300f0e0075a7 */ /* 0x000e64000802017f */
[----:B-1----:R-:W-:Y:S05]  /*cd40*/  @!P1 BRA `(.L_x_5307) ;  /* 0x0000013800bc9947 */ /* 0x002fea0003800000 */
.L_x_5306:
        /* <DEDUP_REMOVED lines=41> */
.L_x_5308:
[----:B------:R-:W3:Y:S01]  /*cfe0*/  LDL R218, [R1+0x4] ;  /* 0x0000040001da7983 */ /* 0x000ee20000100800 */
[----:B------:R-:W4:Y:S03]  /*cff0*/  LDC R21, c[0x0][0x448] ;  /* 0x00011200ff157b82 */ /* 0x000f260000000800 */
[----:B------:R-:W3:Y:S01]  /*d000*/  LDL R20, [R1+0x40] ;  /* 0x0000400001147983 */ /* 0x000ee20000100800 */
[----:B------:R-:W-:-:S03]  /*d010*/  FMUL.FTZ R219, R178, UR46 ;  /* 0x0000002eb2db7c20 */ /* 0x000fc60008410000 */
[----:B------:R-:W5:Y:S01]  /*d020*/  LDL R178, [R1+0x30] ;  /* 0x0000300001b27983 */ /* 0x000f620000100800 */
[----:B------:R-:W-:-:S03]  /*d030*/  FMUL.FTZ R221, R174, UR46 ;  /* 0x0000002eaedd7c20 */ /* 0x000fc60008410000 */
[----:B------:R-:W2:Y:S01]  /*d040*/  LDL R174, [R1+0x28] ;  /* 0x0000280001ae7983 */ /* 0x000ea20000100800 */
[----:B----4-:R-:W-:-:S13]  /*d050*/  ISETP.NE.AND P1, PT, R21, 0x1, PT ;  /* 0x000000011500780c */ /* 0x010fda0003f25270 */
[----:B------:R-:W4:Y:S08]  /*d060*/  @P1 LDC R217, c[0x0][0x44c] ;  /* 0x00011300ffd91b82 */ /* 0x000f300000000800 */
[----:B------:R-:W0:Y:S01]  /*d070*/  @P1 LDC R21, c[0x0][0x450] ;  /* 0x00011400ff151b82 */ /* 0x000e220000000800 */
[----:B---3--:R-:W-:Y:S02]  /*d080*/  IMAD.IADD R20, R20, 0x1, R218 ;  /* 0x0000000114147824 */ /* 0x008fe400078e02da */
[----:B------:R-:W-:Y:S01]  /*d090*/  FMUL.FTZ R218, R162, UR46 ;  /* 0x0000002ea2da7c20 */ /* 0x000fe20008410000 */
[----:B------:R-:W-:-:S02]  /*d0a0*/  FMUL.FTZ R162, R173, UR46 ;  /* 0x0000002eada27c20 */ /* 0x000fc40008410000 */
[----:B------:R-:W2:Y:S01]  /*d0b0*/  LDL R173, [R1+0x8] ;  /* 0x0000080001ad7983 */ /* 0x000ea20000100800 */
[----:B----4-:R-:W-:-:S05]  /*d0c0*/  @P1 IMAD.HI.U32 R217, R20, R217, RZ ;  /* 0x000000d914d91227 */ /* 0x010fca00078e00ff */
[----:B0-----:R-:W-:Y:S01]  /*d0d0*/  @P1 SHF.R.U32.HI R20, RZ, R21, R217 ;  /* 0x00000015ff141219 */ /* 0x001fe200000116d9 */
[----:B------:R-:W-:Y:S01]  /*d0e0*/  FMUL.FTZ R21, R152, UR46 ;  /* 0x0000002e98157c20 */ /* 0x000fe20008410000 */
[----:B------:R-:W-:Y:S01]  /*d0f0*/  FMUL.FTZ R152, R153, UR46 ;  /* 0x0000002e99987c20 */ /* 0x000fe20008410000 */
[----:B------:R-:W-:Y:S01]  /*d100*/  FMUL.FTZ R153, R156, UR46 ;  /* 0x0000002e9c997c20 */ /* 0x000fe20008410000 */
[----:B------:R-:W-:Y:S01]  /*d110*/  FMUL.FTZ R156, R161, UR46 ;  /* 0x0000002ea19c7c20 */ /* 0x000fe20008410000 */
[----:B------:R-:W-:Y:S02]  /*d120*/  FMUL.FTZ R161, R172, UR46 ;  /* 0x0000002eaca17c20 */ /* 0x000fe40008410000 */
[----:B------:R-:W0:Y:S01]  /*d130*/  SHFL.IDX PT, R172, R20, RZ, 0x1c1f ;  /* 0x001c1fff14ac7589 */ /* 0x000e2200000e0000 */
[----:B------:R-:W-:Y:S01]  /*d140*/  FMUL.FTZ R220, R175, UR46 ;  /* 0x0000002eafdc7c20 */ /* 0x000fe20008410000 */
[----:B------:R-:W-:Y:S02]  /*d150*/  FMUL.FTZ R175, R176, UR46 ;  /* 0x0000002eb0af7c20 */ /* 0x000fe40008410000 */
[----:B------:R3:W4:Y:S01]  /*d160*/  SHFL.IDX PT, R176, R20, 0x1, 0x1c1f ;  /* 0x003c1f0014b07f89 */ /* 0x00072200000e0000 */
[----:B------:R-:W-:Y:S01]  /*d170*/  FMUL.FTZ R229, R154, UR46 ;  /* 0x0000002e9ae57c20 */ /* 0x000fe20008410000 */
[----:B------:R-:W-:Y:S01]  /*d180*/  FMUL.FTZ R154, R157, UR46 ;  /* 0x0000002e9d9a7c20 */ /* 0x000fe20008410000 */
[----:B------:R-:W-:Y:S01]  /*d190*/  FMUL.FTZ R228, R155, UR46 ;  /* 0x0000002e9be47c20 */ /* 0x000fe20008410000 */
[----:B---3--:R-:W-:Y:S01]  /*d1a0*/  IMAD R20, R13, -0x60, RZ ;  /* 0xffffffa00d147824 */ /* 0x008fe200078e02ff */
[----:B------:R-:W3:Y:S01]  /*d1b0*/  MUFU.TANH R152, R152 ;  /* 0x0000009800987308 */ /* 0x000ee20000002400 */
[----:B------:R-:W-:Y:S01]  /*d1c0*/  FMUL.FTZ R227, R158, UR46 ;  /* 0x0000002e9ee37c20 */ /* 0x000fe20008410000 */
[----:B------:R-:W-:Y:S01]  /*d1d0*/  FMUL.FTZ R155, R160, UR46 ;  /* 0x0000002ea09b7c20 */ /* 0x000fe20008410000 */
[----:B------:R-:W-:Y:S01]  /*d1e0*/  FMUL.FTZ R157, R164, UR46 ;  /* 0x0000002ea49d7c20 */ /* 0x000fe20008410000 */
[----:B-----5:R-:W-:Y:S01]  /*d1f0*/  IADD3 R20, -R178, 0x1, R20 ;  /* 0x00000001b2147810 */ /* 0x020fe20007ffe114 */
[----:B------:R-:W-:-:S03]  /*d200*/  FMUL.FTZ R158, R165, UR46 ;  /* 0x0000002ea59e7c20 */ /* 0x000fc60008410000 */
[----:B------:R-:W5:Y:S01]  /*d210*/  MUFU.TANH R21, R21 ;  /* 0x0000001500157308 */ /* 0x000f620000002400 */
[----:B------:R-:W-:Y:S01]  /*d220*/  FMUL.FTZ R226, R159, UR46 ;  /* 0x0000002e9fe27c20 */ /* 0x000fe20008410000 */
[----:B------:R-:W-:Y:S01]  /*d230*/  FMUL.FTZ R160, R169, UR46 ;  /* 0x0000002ea9a07c20 */ /* 0x000fe20008410000 */
[----:B------:R-:W-:-:S05]  /*d240*/  FMUL.FTZ R159, R168, UR46 ;  /* 0x0000002ea89f7c20 */ /* 0x000fca0008410000 */
[----:B------:R-:W1:Y:S08]  /*d250*/  MUFU.TANH R153, R153 ;  /* 0x0000009900997308 */ /* 0x000e700000002400 */
[----:B------:R-:W1:Y:S01]  /*d260*/  MUFU.TANH R154, R154 ;  /* 0x0000009a009a7308 */ /* 0x000e620000002400 */
[----:B------:R-:W-:Y:S01]  /*d270*/  FMUL.FTZ R225, R163, UR46 ;  /* 0x0000002ea3e17c20 */ /* 0x000fe20008410000 */
[----:B------:R-:W-:-:S06]  /*d280*/  FMUL.FTZ R164, R180, UR46 ;  /* 0x0000002eb4a47c20 */ /* 0x000fcc0008410000 */
[----:B------:R-:W1:Y:S01]  /*d290*/  MUFU.TANH R156, R156 ;  /* 0x0000009c009c7308 */ /* 0x000e620000002400 */
[----:B------:R-:W-:-:S07]  /*d2a0*/  FMUL.FTZ R163, R181, UR46 ;  /* 0x0000002eb5a37c20 */ /* 0x000fce0008410000 */
[----:B------:R-:W1:Y:S08]  /*d2b0*/  MUFU.TANH R155, R155 ;  /* 0x0000009b009b7308 */ /* 0x000e700000002400 */
[----:B------:R-:W1:Y:S01]  /*d2c0*/  MUFU.TANH R157, R157 ;  /* 0x0000009d009d7308 */ /* 0x000e620000002400 */
[----:B------:R-:W-:-:S07]  /*d2d0*/  FMUL.FTZ R177, R177, UR46 ;  /* 0x0000002eb1b17c20 */ /* 0x000fce0008410000 */
[----:B------:R-:W1:Y:S01]  /*d2e0*/  MUFU.TANH R158, R158 ;  /* 0x0000009e009e7308 */ /* 0x000e620000002400 */
[----:B------:R-:W-:Y:S01]  /*d2f0*/  FMUL.FTZ R169, R186, UR46 ;  /* 0x0000002ebaa97c20 */ /* 0x000fe20008410000 */
[----:B------:R-:W-:Y:S01]  /*d300*/  FMUL.FTZ R165, R184, UR46 ;  /* 0x0000002eb8a57c20 */ /* 0x000fe20008410000 */
[----:B------:R-:W-:-:S05]  /*d310*/  FMUL.FTZ R186, R188, UR46 ;  /* 0x0000002ebcba7c20 */ /* 0x000fca0008410000 */
[----:B------:R-:W1:Y:S01]  /*d320*/  MUFU.TANH R160, R160 ;  /* 0x000000a000a07308 */ /* 0x000e620000002400 */
[----:B------:R-:W-:Y:S01]  /*d330*/  FMUL.FTZ R217, R167, UR46 ;  /* 0x0000002ea7d97c20 */ /* 0x000fe20008410000 */
[----:B------:R-:W-:-:S06]  /*d340*/  FMUL.FTZ R167, R182, UR46 ;  /* 0x0000002eb6a77c20 */ /* 0x000fcc0008410000 */
[----:B------:R-:W1:Y:S01]  /*d350*/  MUFU.TANH R159, R159 ;  /* 0x0000009f009f7308 */ /* 0x000e620000002400 */
[----:B------:R-:W-:-:S07]  /*d360*/  FMUL.FTZ R168, R183, UR46 ;  /* 0x0000002eb7a87c20 */ /* 0x000fce0008410000 */
[----:B------:R-:W1:Y:S01]  /*d370*/  MUFU.TANH R161, R161 ;  /* 0x000000a100a17308 */ /* 0x000e620000002400 */
[----:B------:R-:W-:-:S07]  /*d380*/  FMUL.FTZ R183, R185, UR46 ;  /* 0x0000002eb9b77c20 */ /* 0x000fce0008410000 */
[----:B------:R-:W1:Y:S01]  /*d390*/  MUFU.TANH R162, R162 ;  /* 0x000000a200a27308 */ /* 0x000e620000002400 */
[----:B------:R-:W-:Y:S01]  /*d3a0*/  FMUL.FTZ R224, R166, UR46 ;  /* 0x0000002ea6e07c20 */ /* 0x000fe20008410000 */
[----:B------:R-:W-:-:S06]  /*d3b0*/  FMUL.FTZ R166, R179, UR46 ;  /* 0x0000002eb3a67c20 */ /* 0x000fcc0008410000 */
        /* <DEDUP_REMOVED lines=11> */
[----:B------:R-:W-:-:S07]  /*d470*/  FMUL.FTZ R199, R199, UR46 ;  /* 0x0000002ec7c77c20 */ /* 0x000fce0008410000 */
[----:B------:R-:W1:Y:S01]  /*d480*/  MUFU.TANH R218, R218 ;  /* 0x000000da00da7308 */ /* 0x000e620000002400 */
[----:B------:R-:W-:-:S07]  /*d490*/  FMUL.FTZ R223, R170, UR46 ;  /* 0x0000002eaadf7c20 */ /* 0x000fce0008410000 */
        /* <DEDUP_REMOVED lines=8> */
[----:B--2---:R-:W-:-:S05]  /*d520*/  IADD3 R173, -R173, R20, R174 ;  /* 0x00000014adad7210 */ /* 0x004fca0007ffe1ae */
[C---:B0-----:R-:W-:Y:S02]  /*d530*/  IMAD.IADD R20, R173.reuse, 0x1, R172 ;  /* 0x00000001ad147824 */ /* 0x041fe400078e02ac */
[----:B----4-:R-:W-:-:S03]  /*d540*/  IMAD.IADD R176, R173, 0x1, R176 ;  /* 0x00000001adb07824 */ /* 0x010fc600078e02b0 */
[C---:B------:R-:W-:Y:S02]  /*d550*/  ISETP.GT.AND P3, PT, R20.reuse, 0x1, PT ;  /* 0x000000011400780c */ /* 0x040fe40003f64270 */
[C---:B------:R-:W-:Y:S02]  /*d560*/  ISETP.GT.AND P2, PT, R20.reuse, RZ, PT ;  /* 0x000000ff1400720c */ /* 0x040fe40003f44270 */
[C---:B------:R-:W-:Y:S02]  /*d570*/  ISETP.GT.AND P4, PT, R20.reuse, 0x8, PT ;  /* 0x000000081400780c */ /* 0x040fe40003f84270 */
[----:B------:R-:W-:Y:S02]  /*d580*/  ISETP.GT.AND P1, PT, R20, 0x9, PT ;  /* 0x000000091400780c */ /* 0x000fe40003f24270 */
[----:B---3--:R-:W-:Y:S02]  /*d590*/  FSEL R173, R152, -INF , P3 ;  /* 0xff80000098ad7808 */ /* 0x008fe40001800000 */
[----:B-----5:R-:W-:-:S02]  /*d5a0*/  FSEL R181, R21, -INF , P2 ;  /* 0xff80000015b57808 */ /* 0x020fc40001000000 */
[C---:B------:R-:W-:Y:S02]  /*d5b0*/  ISETP.GT.AND P3, PT, R20.reuse, 0x11, PT ;  /* 0x000000111400780c */ /* 0x040fe40003f64270 */
[----:B-1----:R-:W-:Y:S02]  /*d5c0*/  FSEL R182, R153, -INF , P4 ;  /* 0xff80000099b67808 */ /* 0x002fe40002000000 */
[C---:B------:R-:W-:Y:S02]  /*d5d0*/  ISETP.GT.AND P2, PT, R20.reuse, 0x10, PT ;  /* 0x000000101400780c */ /* 0x040fe40003f44270 */
[----:B------:R-:W-:Y:S02]  /*d5e0*/  ISETP.GT.AND P4, PT, R20, 0x18, PT ;  /* 0x000000181400780c */ /* 0x000fe40003f84270 */
[----:B------:R-:W-:Y:S02]  /*d5f0*/  FSEL R174, R154, -INF , P1 ;  /* 0xff8000009aae7808 */ /* 0x000fe40000800000 */
[----:B------:R-:W-:-:S02]  /*d600*/  ISETP.GT.AND P1, PT, R20, 0x19, PT ;  /* 0x000000191400780c */ /* 0x000fc40003f24270 */
[----:B------:R-:W-:Y:S02]  /*d610*/  FSEL R156, R156, -INF , P3 ;  /* 0xff8000009c9c7808 */ /* 0x000fe40001800000 */
[----:B------:R-:W-:Y:S02]  /*d620*/  FSEL R180, R155, -INF , P2 ;  /* 0xff8000009bb47808 */ /* 0x000fe40001000000 */
[C---:B------:R-:W-:Y:S02]  /*d630*/  ISETP.GT.AND P3, PT, R20.reuse, 0x21, PT ;  /* 0x000000211400780c */ /* 0x040fe40003f64270 */
[----:B------:R-:W-:Y:S02]  /*d640*/  FSEL R179, R157, -INF , P4 ;  /* 0xff8000009db37808 */ /* 0x000fe40002000000 */
[C---:B------:R-:W-:Y:S02]  /*d650*/  ISETP.GT.AND P2, PT, R20.reuse, 0x20, PT ;  /* 0x000000201400780c */ /* 0x040fe40003f44270 */
[----:B------:R-:W-:-:S02]  /*d660*/  ISETP.GT.AND P4, PT, R20, 0x28, PT ;  /* 0x000000281400780c */ /* 0x000fc40003f84270 */
[----:B------:R-:W-:Y:S02]  /*d670*/  FSEL R157, R158, -INF , P1 ;  /* 0xff8000009e9d7808 */ /* 0x000fe40000800000 */
[----:B------:R-:W-:Y:S02]  /*d680*/  ISETP.GT.AND P1, PT, R20, 0x29, PT ;  /* 0x000000291400780c */ /* 0x000fe40003f24270 */
[----:B------:R-:W-:Y:S02]  /*d690*/  FSEL R158, R160, -INF , P3 ;  /* 0xff800000a09e7808 */ /* 0x000fe40001800000 */
[----:B------:R-:W-:Y:S02]  /*d6a0*/  FSEL R178, R159, -INF , P2 ;  /* 0xff8000009fb27808 */ /* 0x000fe40001000000 */
[----:B------:R-:W-:Y:S02]  /*d6b0*/  FSEL R160, R161, -INF , P4 ;  /* 0xff800000a1a07808 */ /* 0x000fe40002000000 */
[----:B------:R-:W-:-:S02]  /*d6c0*/  ISETP.GT.AND P2, PT, R20, 0x30, PT ;  /* 0x000000301400780c */ /* 0x000fc40003f44270 */
[----:B------:R-:W-:Y:S02]  /*d6d0*/  ISETP.GT.AND P4, PT, R20, 0x38, PT ;  /* 0x000000381400780c */ /* 0x000fe40003f84270 */
[----:B------:R-:W-:Y:S02]  /*d6e0*/  FSEL R154, R162, -INF , P1 ;  /* 0xff800000a29a7808 */ /* 0x000fe40000800000 */
[C---:B------:R-:W-:Y:S02]  /*d6f0*/  ISETP.GT.AND P1, PT, R20.reuse, 0x39, PT ;  /* 0x000000391400780c */ /* 0x040fe40003f24270 */
[----:B------:R-:W-:Y:S02]  /*d700*/  ISETP.GT.AND P3, PT, R20, 0x31, PT ;  /* 0x000000311400780c */ /* 0x000fe40003f64270 */
[----:B------:R-:W-:Y:S02]  /*d710*/  FSEL R175, R175, -INF , P2 ;  /* 0xff800000afaf7808 */ /* 0x000fe40001000000 */
[----:B------:R-:W-:-:S02]  /*d720*/  FSEL R159, R164, -INF , P4 ;  /* 0xff800000a49f7808 */ /* 0x000fc40002000000 */
[C---:B------:R-:W-:Y:S02]  /*d730*/  ISETP.GT.AND P2, PT, R20.reuse, 0x40, PT ;  /* 0x000000401400780c */ /* 0x040fe40003f44270 */
[----:B------:R-:W-:Y:S02]  /*d740*/  ISETP.GT.AND P4, PT, R20, 0x48, PT ;  /* 0x000000481400780c */ /* 0x000fe40003f84270 */
[----:B------:R-:W-:Y:S02]  /*d750*/  FSEL R155, R163, -INF , P1 ;  /* 0xff800000a39b7808 */ /* 0x000fe40000800000 */
[----:B------:R-:W-:Y:S02]  /*d760*/  ISETP.GT.AND P1, PT, R176, RZ, PT ;  /* 0x000000ffb000720c */ /* 0x000fe40003f24270 */
[----:B------:R-:W-:Y:S02]  /*d770*/  FSEL R177, R177, -INF , P3 ;  /* 0xff800000b1b17808 */ /* 0x000fe40001800000 */
[----:B------:R-:W-:-:S02]  /*d780*/  ISETP.GT.AND P3, PT, R20, 0x41, PT ;  /* 0x000000411400780c */ /* 0x000fc40003f64270 */
[----:B------:R-:W-:Y:S02]  /*d790*/  FSEL R162, R165, -INF , P2 ;  /* 0xff800000a5a27808 */ /* 0x000fe40001000000 */
[----:B------:R-:W-:Y:S02]  /*d7a0*/  FSEL R152, R186, -INF , P4 ;  /* 0xff800000ba987808 */ /* 0x000fe40002000000 */
[C---:B------:R-:W-:Y:S02]  /*d7b0*/  ISETP.GT.AND P2, PT, R176.reuse, 0x1, PT ;  /* 0x00000001b000780c */ /* 0x040fe40003f44270 */
[----:B------:R-:W-:Y:S02]  /*d7c0*/  FSEL R186, R229, -INF , P1 ;  /* 0xff800000e5ba7808 */ /* 0x000fe40000800000 */
[----:B------:R-:W-:Y:S02]  /*d7d0*/  FSEL R161, R183, -INF , P3 ;  /* 0xff800000b7a17808 */ /* 0x000fe40001800000 */
[----:B------:R-:W-:-:S02]  /*d7e0*/  ISETP.GT.AND P3, PT, R176, 0x8, PT ;  /* 0x00000008b000780c */ /* 0x000fc40003f64270 */
[----:B------:R-:W-:Y:S02]  /*d7f0*/  FSEL R153, R228, -INF , P2 ;  /* 0xff800000e4997808 */ /* 0x000fe40001000000 */
[----:B------:R-:W-:Y:S01]  /*d800*/  FMNMX.FTZ R21, R186, R216, !PT ;  /* 0x000000d8ba157209 */ /* 0x000fe20007810000 */
[----:B------:R0:W-:Y:S01]  /*d810*/  MUFU.TANH R172, R199 ;  /* 0x000000c700ac7308 */ /* 0x0001e20000002400 */
[C---:B------:R-:W-:Y:S02]  /*d820*/  ISETP.GT.AND P4, PT, R176.reuse, 0x9, PT ;  /* 0x00000009b000780c */ /* 0x040fe40003f84270 */
[----:B------:R-:W-:Y:S02]  /*d830*/  FMNMX.FTZ R21, R153, R21, !PT ;  /* 0x0000001599157209 */ /* 0x000fe40007810000 */
[----:B------:R-:W-:Y:S02]  /*d840*/  ISETP.GT.AND P1, PT, R176, 0x10, PT ;  /* 0x00000010b000780c */ /* 0x000fe40003f24270 */
[----:B0-----:R-:W-:-:S02]  /*d850*/  FSEL R199, R227, -INF , P3 ;  /* 0xff800000e3c77808 */ /* 0x001fc40001800000 */
[----:B------:R-:W-:Y:S02]  /*d860*/  FSEL R198, R226, -INF , P4 ;  /* 0xff800000e2c67808 */ /* 0x000fe40002000000 */
[----:B------:R-:W-:Y:S02]  /*d870*/  FMNMX.FTZ R21, R199, R21, !PT ;  /* 0x00000015c7157209 */ /* 0x000fe40007810000 */
[----:B------:R-:W-:Y:S02]  /*d880*/  ISETP.GT.AND P2, PT, R176, 0x11, PT ;  /* 0x00000011b000780c */ /* 0x000fe40003f44270 */
[----:B------:R-:W-:Y:S02]  /*d890*/  FSEL R218, R218, -INF , P1 ;  /* 0xff800000dada7808 */ /* 0x000fe40000800000 */
[----:B------:R-:W-:Y:S01]  /*d8a0*/  FMNMX.FTZ R21, R198, R21, !PT ;  /* 0x00000015c6157209 */ /* 0x000fe20007810000 */
[----:B------:R-:W0:Y:S01]  /*d8b0*/  MUFU.TANH R222, R222 ;  /* 0x000000de00de7308 */ /* 0x000e220000002400 */
[----:B------:R-:W-:-:S02]  /*d8c0*/  ISETP.GT.AND P3, PT, R176, 0x18, PT ;  /* 0x00000018b000780c */ /* 0x000fc40003f64270 */
[----:B------:R-:W-:Y:S02]  /*d8d0*/  FSEL R194, R225, -INF , P2 ;  /* 0xff800000e1c27808 */ /* 0x000fe40001000000 */
[----:B------:R-:W-:Y:S01]  /*d8e0*/  FMNMX.FTZ R21, R218, R21, !PT ;  /* 0x00000015da157209 */ /* 0x000fe20007810000 */
[----:B------:R-:W-:Y:S01]  /*d8f0*/  FMUL.FTZ R188, R191, UR46 ;  /* 0x0000002ebfbc7c20 */ /* 0x000fe20008410000 */
[----:B------:R-:W-:Y:S01]  /*d900*/  ISETP.GT.AND P4, PT, R176, 0x19, PT ;  /* 0x00000019b000780c */ /* 0x000fe20003f84270 */
[----:B------:R-:W1:Y:S01]  /*d910*/  MUFU.TANH R221, R221 ;  /* 0x000000dd00dd7308 */ /* 0x000e620000002400 */
[----:B------:R-:W-:Y:S02]  /*d920*/  FSEL R191, R224, -INF , P3 ;  /* 0xff800000e0bf7808 */ /* 0x000fe40001800000 */
[----:B------:R-:W-:Y:S02]  /*d930*/  FMNMX.FTZ R21, R194, R21, !PT ;  /* 0x00000015c2157209 */ /* 0x000fe40007810000 */
[----:B------:R-:W-:-:S02]  /*d940*/  ISETP.GT.AND P1, PT, R176, 0x20, PT ;  /* 0x00000020b000780c */ /* 0x000fc40003f24270 */
[----:B------:R-:W-:Y:S01]  /*d950*/  FSEL R217, R217, -INF , P4 ;  /* 0xff800000d9d97808 */ /* 0x000fe20002000000 */
[----:B------:R-:W2:Y:S01]  /*d960*/  MUFU.TANH R220, R220 ;  /* 0x000000dc00dc7308 */ /* 0x000ea20000002400 */
[----:B------:R-:W-:Y:S01]  /*d970*/  FMNMX.FTZ R21, R191, R21, !PT ;  /* 0x00000015bf157209 */ /* 0x000fe20007810000 */
[----:B------:R-:W-:Y:S01]  /*d980*/  FMUL.FTZ R184, R195, UR46 ;  /* 0x0000002ec3b87c20 */ /* 0x000fe20008410000 */
[----:B------:R-:W-:Y:S02]  /*d990*/  ISETP.GT.AND P2, PT, R176, 0x21, PT ;  /* 0x00000021b000780c */ /* 0x000fe40003f44270 */
[----:B------:R-:W-:Y:S02]  /*d9a0*/  FSEL R195, R223, -INF , P1 ;  /* 0xff800000dfc37808 */ /* 0x000fe40000800000 */
[----:B------:R-:W-:Y:S01]  /*d9b0*/  FMNMX.FTZ R21, R217, R21, !PT ;  /* 0x00000015d9157209 */ /* 0x000fe20007810000 */
[----:B------:R-:W3:Y:S01]  /*d9c0*/  MUFU.TANH R219, R219 ;  /* 0x000000db00db7308 */ /* 0x000ee20000002400 */
[----:B------:R-:W-:Y:S01]  /*d9d0*/  FMUL.FTZ R171, R190, UR46 ;  /* 0x0000002ebeab7c20 */ /* 0x000fe20008410000 */
[----:B------:R-:W-:-:S02]  /*d9e0*/  ISETP.GT.AND P3, PT, R176, 0x28, PT ;  /* 0x00000028b000780c */ /* 0x000fc40003f64270 */
[----:B0-----:R-:W-:Y:S02]  /*d9f0*/  FSEL R190, R222, -INF , P2 ;  /* 0xff800000debe7808 */ /* 0x001fe40001000000 */
[----:B------:R-:W-:Y:S02]  /*da00*/  FMNMX.FTZ R21, R195, R21, !PT ;  /* 0x00000015c3157209 */ /* 0x000fe40007810000 */
[----:B------:R-:W0:Y:S01]  /*da10*/  MUFU.TANH R166, R166 ;  /* 0x000000a600a67308 */ /* 0x000e220000002400 */
[----:B------:R-:W-:Y:S02]  /*da20*/  ISETP.GT.AND P4, PT, R176, 0x29, PT ;  /* 0x00000029b000780c */ /* 0x000fe40003f84270 */
[----:B-1----:R-:W-:Y:S02]  /*da30*/  FSEL R163, R221, -INF , P3 ;  /* 0xff800000dda37808 */ /* 0x002fe40001800000 */
[----:B------:R-:W-:-:S03]  /*da40*/  FMNMX.FTZ R21, R190, R21, !PT ;  /* 0x00000015be157209 */ /* 0x000fc60007810000 */
[----:B------:R-:W1:Y:S01]  /*da50*/  MUFU.TANH R167, R167 ;  /* 0x000000a700a77308 */ /* 0x000e620000002400 */
[----:B------:R-:W-:Y:S02]  /*da60*/  ISETP.GT.AND P1, PT, R176, 0x30, PT ;  /* 0x00000030b000780c */ /* 0x000fe40003f24270 */
[----:B--2---:R-:W-:Y:S02]  /*da70*/  FSEL R164, R220, -INF , P4 ;  /* 0xff800000dca47808 */ /* 0x004fe40002000000 */
[----:B------:R-:W-:-:S03]  /*da80*/  FMNMX.FTZ R21, R163, R21, !PT ;  /* 0x00000015a3157209 */ /* 0x000fc60007810000 */
[----:B------:R-:W2:Y:S01]  /*da90*/  MUFU.TANH R168, R168 ;  /* 0x000000a800a87308 */ /* 0x000ea20000002400 */
[----:B------:R-:W-:Y:S02]  /*daa0*/  ISETP.GT.AND P2, PT, R176, 0x31, PT ;  /* 0x00000031b000780c */ /* 0x000fe40003f44270 */
[----:B---3--:R-:W-:Y:S02]  /*dab0*/  FSEL R165, R219, -INF , P1 ;  /* 0xff800000dba57808 */ /* 0x008fe40000800000 */
[----:B------:R-:W-:-:S03]  /*dac0*/  FMNMX.FTZ R21, R164, R21, !PT ;  /* 0x00000015a4157209 */ /* 0x000fc60007810000 */
[----:B------:R-:W3:Y:S01]  /*dad0*/  MUFU.TANH R169, R169 ;  /* 0x000000a900a97308 */ /* 0x000ee20000002400 */
[----:B------:R-:W-:Y:S02]  /*dae0*/  ISETP.GT.AND P3, PT, R176, 0x38, PT ;  /* 0x00000038b000780c */ /* 0x000fe40003f64270 */
[----:B0-----:R-:W-:Y:S02]  /*daf0*/  FSEL R166, R166, -INF , P2 ;  /* 0xff800000a6a67808 */ /* 0x001fe40001000000 */
[----:B------:R-:W-:-:S03]  /*db00*/  FMNMX.FTZ R21, R165, R21, !PT ;  /* 0x00000015a5157209 */ /* 0x000fc60007810000 */
        /* <DEDUP_REMOVED lines=23> */
[----:B------:R-:W-:Y:S02]  /*dc80*/  FMNMX.FTZ R21, R171, R21, !PT ;  /* 0x00000015ab157209 */ /* 0x000fe40007810000 */
[----:B------:R-:W-:Y:S02]  /*dc90*/  ISETP.GT.AND P2, PT, R176, 0x51, PT ;  /* 0x00000051b000780c */ /* 0x000fe40003f44270 */
[----:B---3--:R-:W-:Y:S02]  /*dca0*/  FSEL R187, R187, -INF , P1 ;  /* 0xff800000bbbb7808 */ /* 0x008fe40000800000 */
[----:B------:R-:W-:-:S02]  /*dcb0*/  FMNMX.FTZ R21, R188, R21, !PT ;  /* 0x00000015bc157209 */ /* 0x000fc40007810000 */
[----:B------:R-:W-:Y:S02]  /*dcc0*/  ISETP.GT.AND P3, PT, R176, 0x58, PT ;  /* 0x00000058b000780c */ /* 0x000fe40003f64270 */
[----:B0-----:R-:W-:Y:S02]  /*dcd0*/  FSEL R184, R184, -INF , P2 ;  /* 0xff800000b8b87808 */ /* 0x001fe40001000000 */
[----:B------:R-:W-:Y:S02]  /*dce0*/  FMNMX.FTZ R21, R187, R21, !PT ;  /* 0x00000015bb157209 */ /* 0x000fe40007810000 */
[----:B------:R-:W-:Y:S02]  /*dcf0*/  ISETP.GT.AND P4, PT, R176, 0x59, PT ;  /* 0x00000059b000780c */ /* 0x000fe40003f84270 */
[----:B-1----:R-:W-:Y:S02]  /*dd00*/  FSEL R185, R185, -INF , P3 ;  /* 0xff800000b9b97808 */ /* 0x002fe40001800000 */
[----:B------:R-:W-:-:S02]  /*dd10*/  FMNMX.FTZ R21, R184, R21, !PT ;  /* 0x00000015b8157209 */ /* 0x000fc40007810000 */
[----:B------:R-:W-:Y:S02]  /*dd20*/  FSEL R172, R172, -INF , P4 ;  /* 0xff800000acac7808 */ /* 0x000fe40002000000 */
[C---:B------:R-:W-:Y:S02]  /*dd30*/  ISETP.GT.AND P1, PT, R20.reuse, 0x49, PT ;  /* 0x000000491400780c */ /* 0x040fe40003f24270 */
[C---:B------:R-:W-:Y:S02]  /*dd40*/  ISETP.GT.AND P2, PT, R20.reuse, 0x50, PT ;  /* 0x000000501400780c */ /* 0x040fe40003f44270 */
[C---:B------:R-:W-:Y:S02]  /*dd50*/  ISETP.GT.AND P3, PT, R20.reuse, 0x51, PT ;  /* 0x000000511400780c */ /* 0x040fe40003f64270 */
[C---:B------:R-:W-:Y:S02]  /*dd60*/  ISETP.GT.AND P4, PT, R20.reuse, 0x58, PT ;  /* 0x000000581400780c */ /* 0x040fe40003f84270 */
[----:B------:R-:W-:-:S02]  /*dd70*/  ISETP.GT.AND P5, PT, R20, 0x59, PT ;  /* 0x000000591400780c */ /* 0x000fc40003fa4270 */
[----:B------:R-:W-:-:S04]  /*dd80*/  FMNMX.FTZ R20, R185, R21, !PT ;  /* 0x00000015b9147209 */ /* 0x000fc80007810000 */
[----:B------:R-:W-:-:S05]  /*dd90*/  FMNMX.FTZ R20, R172, R20, !PT ;  /* 0x00000014ac147209 */ /* 0x000fca0007810000 */
[----:B------:R-:W0:Y:S02]  /*dda0*/  SHFL.BFLY PT, R21, R20, 0x2, 0x1f ;  /* 0x0c401f0014157f89 */ /* 0x000e2400000e0000 */
[----:B0-----:R-:W-:-:S05]  /*ddb0*/  FMNMX.FTZ R21, R20, R21, !PT ;  /* 0x0000001514157209 */ /* 0x001fca0007810000 */
[----:B------:R-:W0:Y:S01]  /*ddc0*/  SHFL.BFLY PT, R20, R21, 0x1, 0x1f ;  /* 0x0c201f0015147f89 */ /* 0x000e2200000e0000 */
[----:B------:R-:W-:Y:S01]  /*ddd0*/  UMOV UR37, UR40 ;  /* 0x0000002800257c82 */ /* 0x000fe20008000000 */
[----:B------:R-:W-:Y:S01]  /*dde0*/  FMUL.FTZ R189, R189, UR46 ;  /* 0x0000002ebdbd7c20 */ /* 0x000fe20008410000 */
[----:B0-----:R-:W-:-:S04]  /*ddf0*/  FMNMX.FTZ R21, R21, R20, !PT ;  /* 0x0000001415157209 */ /* 0x001fc80007810000 */
[C---:B------:R-:W-:Y:S01]  /*de00*/  FSETP.NEU.FTZ.AND P6, PT, R21.reuse, -INF , PT ;  /* 0xff8000001500780b */ /* 0x040fe20003fdd000 */
[----:B------:R-:W-:-:S03]  /*de10*/  FMUL.FTZ R176, R21, UR37 ;  /* 0x0000002515b07c20 */ /* 0x000fc60008410000 */
[----:B------:R-:W-:Y:S02]  /*de20*/  FSEL R20, R21, RZ, P6 ;  /* 0x000000ff15147208 */ /* 0x000fe40003000000 */
[----:B------:R-:W-:-:S03]  /*de30*/  FSEL R176, R176, RZ, P6 ;  /* 0x000000ffb0b07208 */ /* 0x000fc60003000000 */
[----:B------:R-:W-:Y:S02]  /*de40*/  FADD.FTZ R20, -R20, R216 ;  /* 0x000000d814147221 */ /* 0x000fe40000010100 */
[--C-:B------:R-:W-:Y:S02]  /*de50*/  FFMA.FTZ R186, R186, UR37, -R176.reuse ;  /* 0x00000025baba7c23 */ /* 0x100fe400080108b0 */
[----:B------:R-:W-:Y:S01]  /*de60*/  FMUL.FTZ R20, R20, UR37 ;  /* 0x0000002514147c20 */ /* 0x000fe20008410000 */
[----:B------:R0:W-:Y:S01]  /*de70*/  MUFU.TANH R183, R189 ;  /* 0x000000bd00b77308 */ /* 0x0001e20000002400 */
        /* <DEDUP_REMOVED lines=23> */
[----:B------:R-:W-:Y:S08]  /*dff0*/  MUFU.EX2 R195, R186 ;  /* 0x000000ba00c37308 */ /* 0x000ff00000000800 */
[----:B------:R-:W0:Y:S02]  /*e000*/  MUFU.EX2 R176, R20 ;  /* 0x0000001400b07308 */ /* 0x000e240000000800 */
[----:B0-----:R-:W-:Y:S01]  /*e010*/  FFMA.FTZ R186, R176, R0, R195 ;  /* 0x00000000b0ba7223 */ /* 0x001fe200000100c3 */
[----:B------:R-:W-:-:S04]  /*e020*/  FMNMX.FTZ R0, R181, R215, !PT ;  /* 0x000000d7b5007209 */ /* 0x000fc80007810000 */
[----:B------:R-:W-:-:S04]  /*e030*/  FMNMX.FTZ R0, R173, R0, !PT ;  /* 0x00000000ad007209 */ /* 0x000fc80007810000 */
[----:B------:R-:W-:-:S04]  /*e040*/  FMNMX.FTZ R0, R182, R0, !PT ;  /* 0x00000000b6007209 */ /* 0x000fc80007810000 */
[----:B------:R-:W-:-:S04]  /*e050*/  FMNMX.FTZ R0, R174, R0, !PT ;  /* 0x00000000ae007209 */ /* 0x000fc80007810000 */
[----:B------:R-:W-:-:S04]  /*e060*/  FMNMX.FTZ R0, R180, R0, !PT ;  /* 0x00000000b4007209 */ /* 0x000fc80007810000 */
[----:B------:R-:W-:-:S04]  /*e070*/  FMNMX.FTZ R0, R156, R0, !PT ;  /* 0x000000009c007209 */ /* 0x000fc80007810000 */
[----:B------:R-:W-:-:S04]  /*e080*/  FMNMX.FTZ R0, R179, R0, !PT ;  /* 0x00000000b3007209 */ /* 0x000fc80007810000 */
[----:B------:R-:W-:Y:S01]  /*e090*/  FMNMX.FTZ R0, R157, R0, !PT ;  /* 0x000000009d007209 */ /* 0x000fe20007810000 */
[----:B------:R-:W0:Y:S03]  /*e0a0*/  MUFU.EX2 R153, R153 ;  /* 0x0000009900997308 */ /* 0x000e260000000800 */
[----:B------:R-:W-:-:S04]  /*e0b0*/  FMNMX.FTZ R0, R178, R0, !PT ;  /* 0x00000000b2007209 */ /* 0x000fc80007810000 */
[----:B------:R-:W-:-:S04]  /*e0c0*/  FMNMX.FTZ R0, R158, R0, !PT ;  /* 0x000000009e007209 */ /* 0x000fc80007810000 */
[----:B------:R-:W-:-:S04]  /*e0d0*/  FMNMX.FTZ R0, R160, R0, !PT ;  /* 0x00000000a0007209 */ /* 0x000fc80007810000 */
[----:B------:R-:W-:-:S04]  /*e0e0*/  FMNMX.FTZ R0, R154, R0, !PT ;  /* 0x000000009a007209 */ /* 0x000fc80007810000 */
[----:B------:R-:W-:Y:S01]  /*e0f0*/  FMNMX.FTZ R0, R175, R0, !PT ;  /* 0x00000000af007209 */ /* 0x000fe20007810000 */
[C---:B0-----:R-:W-:Y:S01]  /*e100*/  FADD.FTZ R186, R153.reuse, R186 ;  /* 0x000000ba99ba7221 */ /* 0x041fe20000010000 */
[----:B------:R-:W-:Y:S01]  /*e110*/  F2FP.BF16.F32.PACK_AB R153, R153, R195 ;  /* 0x000000c39999723e */ /* 0x000fe200000010ff */
[----:B------:R-:W-:Y:S01]  /*e120*/  FMUL.FTZ R195, R192, UR46 ;  /* 0x0000002ec0c37c20 */ /* 0x000fe20008410000 */
[----:B------:R-:W-:Y:S01]  /*e130*/  FMNMX.FTZ R20, R177, R0, !PT ;  /* 0x00000000b1147209 */ /* 0x000fe20007810000 */
[----:B------:R-:W-:-:S03]  /*e140*/  FMUL.FTZ R193, R193, UR46 ;  /* 0x0000002ec1c17c20 */ /* 0x000fc60008410000 */
[----:B------:R-:W-:Y:S01]  /*e150*/  FMNMX.FTZ R20, R159, R20, !PT ;  /* 0x000000149f147209 */ /* 0x000fe20007810000 */
[----:B------:R-:W0:Y:S03]  /*e160*/  MUFU.TANH R195, R195 ;  /* 0x000000c300c37308 */ /* 0x000e260000002400 */
[----:B------:R-:W-:Y:S01]  /*e170*/  FMNMX.FTZ R192, R155, R20, !PT ;  /* 0x000000149bc07209 */ /* 0x000fe20007810000 */
[----:B------:R-:W-:Y:S01]  /*e180*/  FMUL.FTZ R196, R196, UR46 ;  /* 0x0000002ec4c47c20 */ /* 0x000fe20008410000 */
[----:B------:R-:W-:Y:S02]  /*e190*/  FMUL.FTZ R198, R197, UR46 ;  /* 0x0000002ec5c67c20 */ /* 0x000fe40008410000 */
[----:B------:R-:W-:Y:S01]  /*e1a0*/  FMNMX.FTZ R192, R162, R192, !PT ;  /* 0x000000c0a2c07209 */ /* 0x000fe20007810000 */
[----:B------:R-:W1:Y:S03]  /*e1b0*/  MUFU.TANH R0, R193 ;  /* 0x000000c100007308 */ /* 0x000e660000002400 */
[----:B------:R-:W-:-:S05]  /*e1c0*/  FMNMX.FTZ R192, R161, R192, !PT ;  /* 0x000000c0a1c07209 */ /* 0x000fca0007810000 */
[----:B------:R1:W2:Y:S01]  /*e1d0*/  MUFU.TANH R20, R196 ;  /* 0x000000c400147308 */ /* 0x0002a20000002400 */
[----:B------:R-:W-:Y:S02]  /*e1e0*/  FSEL R183, R183, -INF , P1 ;  /* 0xff800000b7b77808 */ /* 0x000fe40000800000 */
[----:B------:R-:W-:-:S05]  /*e1f0*/  FMNMX.FTZ R192, R152, R192, !PT ;  /* 0x000000c098c07209 */ /* 0x000fca0007810000 */
[----:B------:R-:W3:Y:S01]  /*e200*/  MUFU.TANH R198, R198 ;  /* 0x000000c600c67308 */ /* 0x000ee20000002400 */
[----:B0-----:R-:W-:Y:S02]  /*e210*/  FSEL R195, R195, -INF , P2 ;  /* 0xff800000c3c37808 */ /* 0x001fe40001000000 */
[----:B------:R-:W-:Y:S02]  /*e220*/  FMNMX.FTZ R192, R183, R192, !PT ;  /* 0x000000c0b7c07209 */ /* 0x000fe40007810000 */
[----:B-1----:R-:W-:Y:S02]  /*e230*/  FSEL R196, R0, -INF , P3 ;  /* 0xff80000000c47808 */ /* 0x002fe40001800000 */
[----:B------:R-:W-:Y:S02]  /*e240*/  FMNMX.FTZ R192, R195, R192, !PT ;  /* 0x000000c0c3c07209 */ /* 0x000fe40007810000 */
[----:B--2---:R-:W-:Y:S02]  /*e250*/  FSEL R197, R20, -INF , P4 ;  /* 0xff80000014c57808 */ /* 0x004fe40002000000 */
[----:B------:R-:W-:-:S04]  /*e260*/  FMNMX.FTZ R192, R196, R192, !PT ;  /* 0x000000c0c4c07209 */ /* 0x000fc80007810000 */
[----:B------:R-:W-:Y:S02]  /*e270*/  FMNMX.FTZ R20, R197, R192, !PT ;  /* 0x000000c0c5147209 */ /* 0x000fe40007810000 */
[----:B---3--:R-:W-:-:S04]  /*e280*/  FSEL R198, R198, -INF , P5 ;  /* 0xff800000c6c67808 */ /* 0x008fc80002800000 */
[----:B------:R-:W-:-:S05]  /*e290*/  FMNMX.FTZ R20, R198, R20, !PT ;  /* 0x00000014c6147209 */ /* 0x000fca0007810000 */
[----:B------:R-:W0:Y:S02]  /*e2a0*/  SHFL.BFLY PT, R0, R20, 0x2, 0x1f ;  /* 0x0c401f0014007f89 */ /* 0x000e2400000e0000 */
[----:B0-----:R-:W-:-:S05]  /*e2b0*/  FMNMX.FTZ R20, R20, R0, !PT ;  /* 0x0000000014147209 */ /* 0x001fca0007810000 */
[----:B------:R-:W0:Y:S01]  /*e2c0*/  SHFL.BFLY PT, R0, R20, 0x1, 0x1f ;  /* 0x0c201f0014007f89 */ /* 0x000e2200000e0000 */
[----:B------:R-:W1:Y:S08]  /*e2d0*/  MUFU.EX2 R199, R199 ;  /* 0x000000c700c77308 */ /* 0x000e700000000800 */
[----:B------:R-:W2:Y:S08]  /*e2e0*/  MUFU.EX2 R216, R216 ;  /* 0x000000d800d87308 */ /* 0x000eb00000000800 */
[----:B------:R3:W-:Y:S01]  /*e2f0*/  MUFU.EX2 R192, R217 ;  /* 0x000000d900c07308 */ /* 0x0007e20000000800 */
[----:B0-----:R-:W-:-:S07]  /*e300*/  FMNMX.FTZ R20, R20, R0, !PT ;  /* 0x0000000014147209 */ /* 0x001fce0007810000 */
[----:B------:R0:W4:Y:S01]  /*e310*/  MUFU.EX2 R193, R218 ;  /* 0x000000da00c17308 */ /* 0x0001220000000800 */
[C---:B------:R-:W-:Y:S01]  /*e320*/  FSETP.NEU.FTZ.AND P1, PT, R20.reuse, -INF , PT ;  /* 0xff8000001400780b */ /* 0x040fe20003f3d000 */
[----:B---3--:R-:W-:-:S03]  /*e330*/  FMUL.FTZ R217, R20, UR37 ;  /* 0x0000002514d97c20 */ /* 0x008fc60008410000 */
[----:B------:R-:W-:-:S03]  /*e340*/  FSEL R0, R20, RZ, P1 ;  /* 0x000000ff14007208 */ /* 0x000fc60000800000 */
[----:B------:R-:W3:Y:S01]  /*e350*/  MUFU.EX2 R194, R194 ;  /* 0x000000c200c27308 */ /* 0x000ee20000000800 */
[----:B------:R-:W-:Y:S01]  /*e360*/  FSEL R217, R217, RZ, P1 ;  /* 0x000000ffd9d97208 */ /* 0x000fe20000800000 */
[----:B-1----:R-:W-:Y:S01]  /*e370*/  FADD.FTZ R186, R199, R186 ;  /* 0x000000bac7ba7221 */ /* 0x002fe20000010000 */
[----:B------:R-:W-:-:S03]  /*e380*/  FADD.FTZ R215, -R0, R215 ;  /* 0x000000d700d77221 */ /* 0x000fc60000010100 */
[--C-:B------:R-:W-:Y:S01]  /*e390*/  FFMA.FTZ R178, R178, UR37, -R217.reuse ;  /* 0x00000025b2b27c23 */ /* 0x100fe200080108d9 */
[--C-:B------:R-:W-:Y:S01]  /*e3a0*/  FFMA.FTZ R219, R175, UR37, -R217.reuse ;  /* 0x00000025afdb7c23 */ /* 0x100fe200080108d9 */
[----:B------:R-:W1:Y:S01]  /*e3b0*/  MUFU.EX2 R191, R191 ;  /* 0x000000bf00bf7308 */ /* 0x000e620000000800 */
[--C-:B0-----:R-:W-:Y:S01]  /*e3c0*/  FFMA.FTZ R218, R154, UR37, -R217.reuse ;  /* 0x000000259ada7c23 */ /* 0x101fe200080108d9 */
[--C-:B------:R-:W-:Y:S01]  /*e3d0*/  FFMA.FTZ R181, R181, UR37, -R217.reuse ;  /* 0x00000025b5b57c23 */ /* 0x100fe200080108d9 */
[--C-:B------:R-:W-:Y:S01]  /*e3e0*/  FFMA.FTZ R182, R182, UR37, -R217.reuse ;  /* 0x00000025b6b67c23 */ /* 0x100fe200080108d9 */
[--C-:B------:R-:W-:Y:S01]  /*e3f0*/  FFMA.FTZ R174, R174, UR37, -R217.reuse ;  /* 0x00000025aeae7c23 */ /* 0x100fe200080108d9 */
[----:B------:R-:W-:-:S03]  /*e400*/  FFMA.FTZ R180, R180, UR37, -R217 ;  /* 0x00000025b4b47c23 */ /* 0x000fc600080108d9 */
        /* <DEDUP_REMOVED lines=9> */
[--C-:B0-----:R-:W-:Y:S01]  /*e4a0*/  FFMA.FTZ R188, R173, UR37, -R217.reuse ;  /* 0x00000025adbc7c23 */ /* 0x101fe200080108d9 */
[--C-:B------:R-:W-:Y:S01]  /*e4b0*/  FFMA.FTZ R162, R162, UR37, -R217.reuse ;  /* 0x00000025a2a27c23 */ /* 0x100fe200080108d9 */
[--C-:B------:R-:W-:Y:S01]  /*e4c0*/  FFMA.FTZ R220, R152, UR37, -R217.reuse ;  /* 0x0000002598dc7c23 */ /* 0x100fe200080108d9 */
[--C-:B------:R-:W-:Y:S01]  /*e4d0*/  FFMA.FTZ R183, R183, UR37, -R217.reuse ;  /* 0x00000025b7b77c23 */ /* 0x100fe200080108d9 */
[--C-:B------:R-:W-:Y:S01]  /*e4e0*/  FFMA.FTZ R195, R195, UR37, -R217.reuse ;  /* 0x00000025c3c37c23 */ /* 0x100fe200080108d9 */
[--C-:B------:R-:W-:Y:S01]  /*e4f0*/  FFMA.FTZ R196, R196, UR37, -R217.reuse ;  /* 0x00000025c4c47c23 */ /* 0x100fe200080108d9 */
[--C-:B------:R-:W-:Y:S01]  /*e500*/  FFMA.FTZ R197, R197, UR37, -R217.reuse ;  /* 0x00000025c5c57c23 */ /* 0x100fe200080108d9 */
[----:B------:R0:W-:Y:S01]  /*e510*/  MUFU.EX2 R173, R187 ;  /* 0x000000bb00ad7308 */ /* 0x0001e20000000800 */
[--C-:B-----5:R-:W-:Y:S01]  /*e520*/  FFMA.FTZ R185, R161, UR37, -R217.reuse ;  /* 0x00000025a1b97c23 */ /* 0x120fe200080108d9 */
[--C-:B------:R-:W-:Y:S01]  /*e530*/  FFMA.FTZ R198, R198, UR37, -R217.reuse ;  /* 0x00000025c6c67c23 */ /* 0x100fe200080108d9 */
[----:B--2---:R-:W-:Y:S01]  /*e540*/  FADD.FTZ R186, R216, R186 ;  /* 0x000000bad8ba7221 */ /* 0x004fe20000010000 */
[----:B0-----:R-:W-:-:S04]  /*e550*/  FFMA.FTZ R187, R155, UR37, -R217 ;  /* 0x000000259bbb7c23 */ /* 0x001fc800080108d9 */
[----:B------:R0:W-:Y:S01]  /*e560*/  MUFU.EX2 R217, R178 ;  /* 0x000000b200d97308 */ /* 0x0001e20000000800 */
[----:B----4-:R-:W-:Y:S01]  /*e570*/  FADD.FTZ R186, R193, R186 ;  /* 0x000000bac1ba7221 */ /* 0x010fe20000010000 */
[----:B0-----:R-:W-:-:S06]  /*e580*/  FMUL.FTZ R178, R215, UR37 ;  /* 0x00000025d7b27c20 */ /* 0x001fcc0008410000 */
[----:B------:R-:W0:Y:S01]  /*e590*/  MUFU.EX2 R189, R189 ;  /* 0x000000bd00bd7308 */ /* 0x000e220000000800 */
[----:B---3--:R-:W-:-:S07]  /*e5a0*/  FADD.FTZ R186, R194, R186 ;  /* 0x000000bac2ba7221 */ /* 0x008fce0000010000 */
[----:B------:R-:W-:Y:S01]  /*e5b0*/  MUFU.EX2 R152, R181 ;  /* 0x000000b500987308 */ /* 0x000fe20000000800 */
[----:B-1----:R-:W-:-:S07]  /*e5c0*/  FADD.FTZ R186, R191, R186 ;  /* 0x000000babfba7221 */ /* 0x002fce0000010000 */
[----:B------:R-:W1:Y:S01]  /*e5d0*/  MUFU.EX2 R178, R178 ;  /* 0x000000b200b27308 */ /* 0x000e620000000800 */
[----:B------:R-:W-:-:S07]  /*e5e0*/  FADD.FTZ R186, R192, R186 ;  /* 0x000000bac0ba7221 */ /* 0x000fce0000010000 */
[----:B------:R-:W2:Y:S08]  /*e5f0*/  MUFU.EX2 R188, R188 ;  /* 0x000000bc00bc7308 */ /* 0x000eb00000000800 */
[----:B------:R-:W3:Y:S08]  /*e600*/  MUFU.EX2 R182, R182 ;  /* 0x000000b600b67308 */ /* 0x000ef00000000800 */
[----:B------:R-:W4:Y:S08]  /*e610*/  MUFU.EX2 R174, R174 ;  /* 0x000000ae00ae7308 */ /* 0x000f300000000800 */
[----:B------:R0:W-:Y:S08]  /*e620*/  MUFU.EX2 R221, R158 ;  /* 0x0000009e00dd7308 */ /* 0x0001f00000000800 */
[----:B------:R-:W5:Y:S01]  /*e630*/  MUFU.EX2 R190, R190 ;  /* 0x000000be00be7308 */ /* 0x000f620000000800 */
[----:B0-----:R-:W-:-:S07]  /*e640*/  FADD.FTZ R158, R189, R186 ;  /* 0x000000babd9e7221 */ /* 0x001fce0000010000 */
[----:B------:R-:W0:Y:S08]  /*e650*/  MUFU.EX2 R180, R180 ;  /* 0x000000b400b47308 */ /* 0x000e300000000800 */
[----:B------:R1:W-:Y:S02]  /*e660*/  MUFU.EX2 R186, R154 ;  /* 0x0000009a00ba7308 */ /* 0x0003e40000000800 */
[----:B-1----:R-:W-:-:S06]  /*e670*/  FFMA.FTZ R154, R178, R3, R152 ;  /* 0x00000003b29a7223 */ /* 0x002fcc0000010098 */
[----:B------:R-:W1:Y:S01]  /*e680*/  MUFU.EX2 R156, R156 ;  /* 0x0000009c009c7308 */ /* 0x000e620000000800 */
[----:B--2---:R-:W-:-:S04]  /*e690*/  FADD.FTZ R154, R188, R154 ;  /* 0x0000009abc9a7221 */ /* 0x004fc80000010000 */
[----:B---3--:R-:W-:-:S03]  /*e6a0*/  FADD.FTZ R154, R182, R154 ;  /* 0x0000009ab69a7221 */ /* 0x008fc60000010000 */
[----:B------:R-:W2:Y:S01]  /*e6b0*/  MUFU.EX2 R179, R179 ;  /* 0x000000b300b37308 */ /* 0x000ea20000000800 */
[----:B----4-:R-:W-:Y:S01]  /*e6c0*/  FADD.FTZ R154, R174, R154 ;  /* 0x0000009aae9a7221 */ /* 0x010fe20000010000 */
[----:B-----5:R-:W-:-:S06]  /*e6d0*/  FADD.FTZ R3, R190, R158 ;  /* 0x0000009ebe037221 */ /* 0x020fcc0000010000 */
[----:B------:R-:W3:Y:S01]  /*e6e0*/  MUFU.EX2 R181, R157 ;  /* 0x0000009d00b57308 */ /* 0x000ee20000000800 */
[----:B0-----:R-:W-:-:S04]  /*e6f0*/  FADD.FTZ R158, R180, R154 ;  /* 0x0000009ab49e7221 */ /* 0x001fc80000010000 */
[----:B-1----:R-:W-:-:S03]  /*e700*/  FADD.FTZ R158, R156, R158 ;  /* 0x0000009e9c9e7221 */ /* 0x002fc60000010000 */
[----:B------:R-:W0:Y:S01]  /*e710*/  MUFU.EX2 R163, R163 ;  /* 0x000000a300a37308 */ /* 0x000e220000000800 */
[----:B--2---:R-:W-:-:S07]  /*e720*/  FADD.FTZ R158, R179, R158 ;  /* 0x0000009eb39e7221 */ /* 0x004fce0000010000 */
[----:B------:R1:W-:Y:S01]  /*e730*/  MUFU.EX2 R222, R160 ;  /* 0x000000a000de7308 */ /* 0x0003e20000000800 */
[----:B---3--:R-:W-:-:S07]  /*e740*/  FADD.FTZ R158, R181, R158 ;  /* 0x0000009eb59e7221 */ /* 0x008fce0000010000 */
[----:B------:R-:W2:Y:S01]  /*e750*/  MUFU.EX2 R164, R164 ;  /* 0x000000a400a47308 */ /* 0x000ea20000000800 */
[----:B-1----:R-:W-:-:S07]  /*e760*/  FADD.FTZ R160, R217, R158 ;  /* 0x0000009ed9a07221 */ /* 0x002fce0000010000 */
[----:B------:R-:W1:Y:S01]  /*e770*/  MUFU.EX2 R218, R218 ;  /* 0x000000da00da7308 */ /* 0x000e620000000800 */
[----:B------:R-:W-:-:S07]  /*e780*/  F2FP.BF16.F32.PACK_AB R152, R188, R152 ;  /* 0x00000098bc98723e */ /* 0x000fce00000010ff */
[----:B------:R-:W3:Y:S01]  /*e790*/  MUFU.EX2 R165, R165 ;  /* 0x000000a500a57308 */ /* 0x000ee20000000800 */
[----:B------:R-:W-:Y:S01]  /*e7a0*/  F2FP.BF16.F32.PACK_AB R154, R174, R182 ;  /* 0x000000b6ae9a723e */ /* 0x000fe200000010ff */
[----:B0-----:R-:W-:-:S06]  /*e7b0*/  FADD.FTZ R174, R163, R3 ;  /* 0x00000003a3ae7221 */ /* 0x001fcc0000010000 */
[----:B------:R-:W0:Y:S08]  /*e7c0*/  MUFU.EX2 R219, R219 ;  /* 0x000000db00db7308 */ /* 0x000e300000000800 */
[----:B------:R-:W4:Y:S01]  /*e7d0*/  MUFU.EX2 R166, R166 ;  /* 0x000000a600a67308 */ /* 0x000f220000000800 */
[----:B--2---:R-:W-:-:S07]  /*e7e0*/  FADD.FTZ R174, R164, R174 ;  /* 0x000000aea4ae7221 */ /* 0x004fce0000010000 */
[----:B------:R-:W2:Y:S08]  /*e7f0*/  MUFU.EX2 R177, R177 ;  /* 0x000000b100b17308 */ /* 0x000eb00000000800 */
[----:B------:R5:W-:Y:S08]  /*e800*/  MUFU.EX2 R188, R162 ;  /* 0x000000a200bc7308 */ /* 0x000bf00000000800 */
[----:B------:R-:W2:Y:S01]  /*e810*/  MUFU.EX2 R167, R167 ;  /* 0x000000a700a77308 */ /* 0x000ea20000000800 */
[----:B-----5:R-:W-:-:S04]  /*e820*/  FADD.FTZ R162, R221, R160 ;  /* 0x000000a0dda27221 */ /* 0x020fc80000010000 */
[----:B------:R-:W-:-:S03]  /*e830*/  FADD.FTZ R162, R222, R162 ;  /* 0x000000a2dea27221 */ /* 0x000fc60000010000 */
[----:B------:R-:W5:Y:S01]  /*e840*/  MUFU.EX2 R168, R168 ;  /* 0x000000a800a87308 */ /* 0x000f620000000800 */
[----:B-1----:R-:W-:Y:S01]  /*e850*/  FADD.FTZ R3, R218, R162 ;  /* 0x000000a2da037221 */ /* 0x002fe20000010000 */
[----:B---3--:R-:W-:-:S06]  /*e860*/  FADD.FTZ R174, R165, R174 ;  /* 0x000000aea5ae7221 */ /* 0x008fcc0000010000 */
[----:B------:R-:W1:Y:S01]  /*e870*/  MUFU.EX2 R187, R187 ;  /* 0x000000bb00bb7308 */ /* 0x000e620000000800 */
[----:B0-----:R-:W-:Y:S01]  /*e880*/  FADD.FTZ R3, R219, R3 ;  /* 0x00000003db037221 */ /* 0x001fe20000010000 */
[----:B----4-:R-:W-:-:S06]  /*e890*/  FADD.FTZ R174, R166, R174 ;  /* 0x000000aea6ae7221 */ /* 0x010fcc0000010000 */
[----:B------:R-:W0:Y:S01]  /*e8a0*/  MUFU.EX2 R169, R169 ;  /* 0x000000a900a97308 */ /* 0x000e220000000800 */
[----:B--2---:R-:W-:Y:S01]  /*e8b0*/  FADD.FTZ R3, R177, R3 ;  /* 0x00000003b1037221 */ /* 0x004fe20000010000 */
[----:B------:R-:W-:-:S06]  /*e8c0*/  FADD.FTZ R174, R167, R174 ;  /* 0x000000aea7ae7221 */ /* 0x000fcc0000010000 */
[----:B------:R-:W2:Y:S01]  /*e8d0*/  MUFU.EX2 R170, R170 ;  /* 0x000000aa00aa7308 */ /* 0x000ea20000000800 */
[----:B------:R-:W-:Y:S01]  /*e8e0*/  F2FP.BF16.F32.PACK_AB R163, R164, R163 ;  /* 0x000000a3a4a3723e */ /* 0x000fe200000010ff */
[----:B------:R-:W-:Y:S01]  /*e8f0*/  FADD.FTZ R3, R186, R3 ;  /* 0x00000003ba037221 */ /* 0x000fe20000010000 */
[----:B------:R-:W-:-:S05]  /*e900*/  F2FP.BF16.F32.PACK_AB R164, R177, R219 ;  /* 0x000000dbb1a4723e */ /* 0x000fca00000010ff */
[----:B------:R-:W3:Y:S01]  /*e910*/  MUFU.EX2 R185, R185 ;  /* 0x000000b900b97308 */ /* 0x000ee20000000800 */
[----:B-----5:R-:W-:-:S07]  /*e920*/  FADD.FTZ R177, R168, R174 ;  /* 0x000000aea8b17221 */ /* 0x020fce0000010000 */
[----:B------:R-:W4:Y:S01]  /*e930*/  MUFU.EX2 R171, R171 ;  /* 0x000000ab00ab7308 */ /* 0x000f220000000800 */
[----:B-1----:R-:W-:Y:S01]  /*e940*/  FADD.FTZ R3, R187, R3 ;  /* 0x00000003bb037221 */ /* 0x002fe20000010000 */
[----:B0-----:R-:W-:-:S06]  /*e950*/  FADD.FTZ R177, R169, R177 ;  /* 0x000000b1a9b17221 */ /* 0x001fcc0000010000 */
[----:B------:R-:W0:Y:S01]  /*e960*/  MUFU.EX2 R220, R220 ;  /* 0x000000dc00dc7308 */ /* 0x000e220000000800 */
[----:B------:R-:W-:Y:S01]  /*e970*/  FADD.FTZ R3, R188, R3 ;  /* 0x00000003bc037221 */ /* 0x000fe20000010000 */
[----:B--2---:R-:W-:-:S06]  /*e980*/  FADD.FTZ R177, R170, R177 ;  /* 0x000000b1aab17221 */ /* 0x004fcc0000010000 */
[----:B------:R-:W1:Y:S01]  /*e990*/  MUFU.EX2 R183, R183 ;  /* 0x000000b700b77308 */ /* 0x000e620000000800 */
[----:B---3--:R-:W-:Y:S01]  /*e9a0*/  FADD.FTZ R3, R185, R3 ;  /* 0x00000003b9037221 */ /* 0x008fe20000010000 */
[----:B----4-:R-:W-:-:S06]  /*e9b0*/  FADD.FTZ R177, R171, R177 ;  /* 0x000000b1abb17221 */ /* 0x010fcc0000010000 */
[----:B------:R-:W2:Y:S01]  /*e9c0*/  MUFU.EX2 R195, R195 ;  /* 0x000000c300c37308 */ /* 0x000ea20000000800 */
[----:B0-----:R-:W-:Y:S01]  /*e9d0*/  FADD.FTZ R3, R220, R3 ;  /* 0x00000003dc037221 */ /* 0x001fe20000010000 */
[----:B------:R-:W-:-:S06]  /*e9e0*/  F2FP.BF16.F32.PACK_AB R158, R181, R179 ;  /* 0x000000b3b59e723e */ /* 0x000fcc00000010ff */
[----:B------:R-:W-:Y:S01]  /*e9f0*/  MUFU.EX2 R184, R184 ;  /* 0x000000b800b87308 */ /* 0x000fe20000000800 */
[----:B------:R-:W-:-:S07]  /*ea00*/  FADD.FTZ R179, R0, R177 ;  /* 0x000000b100b37221 */ /* 0x000fce0000010000 */
[----:B------:R-:W0:Y:S01]  /*ea10*/  MUFU.EX2 R196, R196 ;  /* 0x000000c400c47308 */ /* 0x000e220000000800 */
[----:B-1----:R-:W-:-:S07]  /*ea20*/  FADD.FTZ R3, R183, R3 ;  /* 0x00000003b7037221 */ /* 0x002fce0000010000 */
[----:B------:R-:W1:Y:S01]  /*ea30*/  MUFU.EX2 R174, R197 ;  /* 0x000000c500ae7308 */ /* 0x000e620000000800 */
[----:B------:R-:W-:Y:S02]  /*ea40*/  VIADD R155, R14, 0x22840 ;  /* 0x000228400e9b7836 */ /* 0x000fe40000000000 */
[----:B--2---:R-:W-:Y:S01]  /*ea50*/  FADD.FTZ R3, R195, R3 ;  /* 0x00000003c3037221 */ /* 0x004fe20000010000 */
[----:B------:R-:W-:-:S04]  /*ea60*/  IMAD.U32 R157, RZ, RZ, UR41 ;  /* 0x00000029ff9d7e24 */ /* 0x000fc8000f8e00ff */
[----:B------:R-:W2:Y:S01]  /*ea70*/  MUFU.EX2 R198, R198 ;  /* 0x000000c600c67308 */ /* 0x000ea20000000800 */
[----:B------:R-:W-:-:S07]  /*ea80*/  FADD.FTZ R179, R173, R179 ;  /* 0x000000b3adb37221 */ /* 0x000fce0000010000 */
[----:B------:R-:W3:Y:S01]  /*ea90*/  MUFU.EX2 R177, R172 ;  /* 0x000000ac00b17308 */ /* 0x000ee20000000800 */
[----:B------:R-:W-:Y:S01]  /*eaa0*/  F2FP.BF16.F32.PACK_AB R171, R0, R171 ;  /* 0x000000ab00ab723e */ /* 0x000fe200000010ff */
[----:B0-----:R-:W-:Y:S01]  /*eab0*/  FADD.FTZ R3, R196, R3 ;  /* 0x00000003c4037221 */ /* 0x001fe20000010000 */
[----:B------:R-:W-:Y:S01]  /*eac0*/  FADD.FTZ R0, R184, R179 ;  /* 0x000000b3b8007221 */ /* 0x000fe20000010000 */
[----:B------:R-:W-:Y:S02]  /*ead0*/  PRMT R155, R157, 0x654, R155 ;  /* 0x000006549d9b7816 */ /* 0x000fe4000000009b */
[----:B-1----:R-:W-:Y:S01]  /*eae0*/  FADD.FTZ R3, R174, R3 ;  /* 0x00000003ae037221 */ /* 0x002fe20000010000 */
[----:B------:R-:W-:Y:S01]  /*eaf0*/  FADD.FTZ R0, R175, R0 ;  /* 0x00000000af007221 */ /* 0x000fe20000010000 */
[----:B------:R0:W-:Y:S01]  /*eb00*/  SYNCS.ARRIVE.TRANS64.RED.A1T0 RZ, [R155+URZ], RZ ;  /* 0x000000ff9bff79a7 */ /* 0x0001e2000810043f */
[----:B------:R-:W-:Y:S01]  /*eb10*/  F2FP.BF16.F32.PACK_AB R165, R166, R165 ;  /* 0x000000a5a6a5723e */ /* 0x000fe200000010ff */
[----:B--2---:R-:W-:Y:S01]  /*eb20*/  FADD.FTZ R3, R198, R3 ;  /* 0x00000003c6037221 */ /* 0x004fe20000010000 */
[----:B------:R-:W-:Y:S01]  /*eb30*/  F2FP.BF16.F32.PACK_AB R167, R168, R167 ;  /* 0x000000a7a8a7723e */ /* 0x000fe200000010ff */
[-C--:B------:R-:W-:Y:S01]  /*eb40*/  FMUL.FTZ R24, R24, R178.reuse ;  /* 0x000000b218187220 */ /* 0x080fe20000410000 */
[----:B------:R-:W-:Y:S01]  /*eb50*/  F2FP.BF16.F32.PACK_AB R169, R170, R169 ;  /* 0x000000a9aaa9723e */ /* 0x000fe200000010ff */
[-C--:B------:R-:W-:Y:S01]  /*eb60*/  FMUL.FTZ R25, R25, R178.reuse ;  /* 0x000000b219197220 */ /* 0x080fe20000410000 */
[----:B------:R-:W-:Y:S01]  /*eb70*/  F2FP.BF16.F32.PACK_AB R157, R194, R193 ;  /* 0x000000c1c29d723e */ /* 0x000fe200000010ff */
[-C--:B------:R-:W-:Y:S01]  /*eb80*/  FMUL.FTZ R28, R28, R178.reuse ;  /* 0x000000b21c1c7220 */ /* 0x080fe20000410000 */
[----:B0-----:R-:W-:Y:S01]  /*eb90*/  F2FP.BF16.F32.PACK_AB R155, R216, R199 ;  /* 0x000000c7d89b723e */ /* 0x001fe200000010ff */
[----:B---3--:R-:W-:Y:S01]  /*eba0*/  FADD.FTZ R0, R177, R0 ;  /* 0x00000000b1007221 */ /* 0x008fe20000010000 */
[----:B------:R-:W-:Y:S01]  /*ebb0*/  F2FP.BF16.F32.PACK_AB R159, R192, R191 ;  /* 0x000000bfc09f723e */ /* 0x000fe200000010ff */
[-C--:B------:R-:W-:Y:S01]  /*ebc0*/  FMUL.FTZ R29, R29, R178.reuse ;  /* 0x000000b21d1d7220 */ /* 0x080fe20000410000 */
[----:B------:R-:W-:Y:S01]  /*ebd0*/  F2FP.BF16.F32.PACK_AB R161, R190, R189 ;  /* 0x000000bdbea1723e */ /* 0x000fe200000010ff */
[----:B------:R-:W-:Y:S01]  /*ebe0*/  FMUL.FTZ R32, R32, R178 ;  /* 0x000000b220207220 */ /* 0x000fe20000410000 */
[----:B------:R-:W-:Y:S01]  /*ebf0*/  F2FP.BF16.F32.PACK_AB R156, R156, R180 ;  /* 0x000000b49c9c723e */ /* 0x000fe200000010ff */
[-C--:B------:R-:W-:Y:S01]  /*ec00*/  FMUL.FTZ R33, R33, R178.reuse ;  /* 0x000000b221217220 */ /* 0x080fe20000410000 */
[----:B------:R-:W-:Y:S01]  /*ec10*/  F2FP.BF16.F32.PACK_AB R160, R221, R217 ;  /* 0x000000d9dda0723e */ /* 0x000fe200000010ff */
[----:B------:R-:W-:Y:S01]  /*ec20*/  FMUL.FTZ R36, R36, R178 ;  /* 0x000000b224247220 */ /* 0x000fe20000410000 */
[----:B------:R-:W-:Y:S01]  /*ec30*/  F2FP.BF16.F32.PACK_AB R162, R218, R222 ;  /* 0x000000dedaa2723e */ /* 0x000fe200000010ff */
[----:B------:R-:W-:Y:S01]  /*ec40*/  FMUL.FTZ R37, R37, R178 ;  /* 0x000000b225257220 */ /* 0x000fe20000410000 */
[----:B------:R-:W-:Y:S01]  /*ec50*/  F2FP.BF16.F32.PACK_AB R166, R187, R186 ;  /* 0x000000babba6723e */ /* 0x000fe200000010ff */
[----:B------:R-:W-:Y:S01]  /*ec60*/  FMUL.FTZ R40, R40, R178 ;  /* 0x000000b228287220 */ /* 0x000fe20000410000 */
[----:B------:R-:W-:Y:S01]  /*ec70*/  F2FP.BF16.F32.PACK_AB R168, R185, R188 ;  /* 0x000000bcb9a8723e */ /* 0x000fe200000010ff */
[----:B------:R-:W-:Y:S01]  /*ec80*/  FMUL.FTZ R41, R41, R178 ;  /* 0x000000b229297220 */ /* 0x000fe20000410000 */
[----:B------:R-:W-:Y:S01]  /*ec90*/  F2FP.BF16.F32.PACK_AB R170, R183, R220 ;  /* 0x000000dcb7aa723e */ /* 0x000fe200000010ff */
[-C--:B------:R-:W-:Y:S01]  /*eca0*/  FMUL.FTZ R44, R44, R178.reuse ;  /* 0x000000b22c2c7220 */ /* 0x080fe20000410000 */
[----:B------:R-:W-:Y:S01]  /*ecb0*/  F2FP.BF16.F32.PACK_AB R172, R196, R195 ;  /* 0x000000c3c4ac723e */ /* 0x000fe200000010ff */
[-C--:B------:R-:W-:Y:S01]  /*ecc0*/  FMUL.FTZ R45, R45, R178.reuse ;  /* 0x000000b22d2d7220 */ /* 0x080fe20000410000 */
[----:B------:R-:W-:Y:S01]  /*ecd0*/  F2FP.BF16.F32.PACK_AB R173, R184, R173 ;  /* 0x000000adb8ad723e */ /* 0x000fe200000010ff */
[----:B------:R-:W-:Y:S01]  /*ece0*/  FMUL.FTZ R48, R48, R178 ;  /* 0x000000b230307220 */ /* 0x000fe20000410000 */
[----:B------:R-:W-:Y:S01]  /*ecf0*/  F2FP.BF16.F32.PACK_AB R174, R198, R174 ;  /* 0x000000aec6ae723e */ /* 0x000fe200000010ff */
[-C--:B------:R-:W-:Y:S01]  /*ed00*/  FMUL.FTZ R49, R49, R178.reuse ;  /* 0x000000b231317220 */ /* 0x080fe20000410000 */
[----:B------:R-:W-:Y:S01]  /*ed10*/  F2FP.BF16.F32.PACK_AB R175, R177, R175 ;  /* 0x000000afb1af723e */ /* 0x000fe200000010ff */
        /* <DEDUP_REMOVED lines=114> */
[----:B------:R-:W-:Y:S06]  /*f440*/  @!P0 BRA `(.L_x_5309) ;  /* 0x0000000000048947 */ /* 0x000fec0003800000 */
[----:B------:R-:W-:Y:S01]  /*f450*/  BPT.TRAP 0x1 ;  /* 0x000000040000795c */ /* 0x000fe20000300000 */
.L_x_5309:
[----:B------:R0:W1:Y:S01]  /*f460*/  SYNCS.PHASECHK.TRANS64.TRYWAIT P1, [R14+URZ+0x22850], R15 ;  /* 0x0228500f0e0075a7 */ /* 0x000062000802017f */
[----:B------:R-:W-:Y:S05]  /*f470*/  @!P0 BRA `(.L_x_5310) ;  /* 0x0000000000048947 */ /* 0x000fea0003800000 */
[----:B------:R-:W-:Y:S01]  /*f480*/  BPT.TRAP 0x1 ;  /* 0x000000040000795c */ /* 0x000fe20000300000 */
.L_x_5310:
[----:B------:R-:W-:Y:S04]  /*f490*/  BSSY B0, `(.L_x_5311) ;  /* 0x0000004000007945 */ /* 0x000fe80003800000 */
[----:B-1----:R-:W-:Y:S05]  /*f4a0*/  @P1 BRA `(.L_x_5312) ;  /* 0x0000000000081947 */ /* 0x002fea0003800000 */
[----:B------:R-:W1:Y:S02]  /*f4b0*/  SYNCS.PHASECHK.TRANS64.TRYWAIT P1, [R14+URZ+0x22850], R15 ;  /* 0x0228500f0e0075a7 */ /* 0x000e64000802017f */
[----:B-1----:R-:W-:Y:S05]  /*f4c0*/  @!P1 BRA `(.L_x_5313) ;  /* 0x0000011000f09947 */ /* 0x002fea0003800000 */
.L_x_5312:
[----:B------:R-:W-:Y:S05]  /*f4d0*/  BSYNC B0 ;  /* 0x0000000000007941 */ /* 0x000fea0003800000 */
.L_x_5311:
        /* <DEDUP_REMOVED lines=19> */
[----:B------:R-:W-:Y:S02]  /*f610*/  R2UR UR7, R153 ;  /* 0x00000000990772ca */ /* 0x000fe400000e0000 */
[----:B------:R-:W-:-:S14]  /*f620*/  MOV R153, 0x40000040 ;  /* 0x4000004000997802 */ /* 0x000fdc0000000f00 */
        /* <DEDUP_REMOVED lines=33> */
.L_x_5314:
[----:B------:R-:W2:Y:S01]  /*f840*/  LDL R152, [R1+0x14] ;  /* 0x0000140001987983 */ /* 0x000ea20000100800 */
[----:B------:R-:W-:Y:S02]  /*f850*/  VIADD R14, R14, 0x22860 ;  /* 0x000228600e0e7836 */ /* 0x000fe40000000000 */
[----:B------:R-:W-:Y:S02]  /*f860*/  IMAD.U32 R15, RZ, RZ, UR41 ;  /* 0x00000029ff0f7e24 */ /* 0x000fe4000f8e00ff */
[----:B------:R-:W-:Y:S02]  /*f870*/  IMAD.MOV.U32 R216, RZ, RZ, R21 ;  /* 0x000000ffffd87224 */ /* 0x000fe400078e0015 */
[----:B------:R-:W-:Y:S01]  /*f880*/  IMAD.MOV.U32 R215, RZ, RZ, R20 ;  /* 0x000000ffffd77224 */ /* 0x000fe200078e0014 */
[----:B------:R-:W-:-:S04]  /*f890*/  PRMT R14, R15, 0x654, R14 ;  /* 0x000006540f0e7816 */ /* 0x000fc8000000000e */
[----:B------:R0:W-:Y:S01]  /*f8a0*/  SYNCS.ARRIVE.TRANS64.RED.A1T0 RZ, [R14+URZ], RZ ;  /* 0x000000ff0eff79a7 */ /* 0x0001e2000810043f */
[C---:B--2---:R-:W-:Y:S01]  /*f8b0*/  ISETP.GT.AND P1, PT, R13.reuse, R152, PT ;  /* 0x000000980d00720c */ /* 0x044fe20003f24270 */
[----:B------:R-:W-:-:S12]  /*f8c0*/  VIADD R13, R13, 0xffffffff ;  /* 0xffffffff0d0d7836 */ /* 0x000fd80000000000 */
[----:B0-----:R-:W-:Y:S05]  /*f8d0*/  @P1 BRA `(.L_x_5315) ;  /* 0xffffffd000d01947 */ /* 0x001fea000383ffff */
.L_x_5303:
[----:B------:R-:W2:Y:S02]  /*f8e0*/  LDL R14, [R1+0x34] ;  /* 0x00003400010e7983 */ /* 0x000ea40000100800 */
[----:B--2---:R-:W-:-:S13]  /*f8f0*/  ISETP.GE.AND P1, PT, R13, R14, PT ;  /* 0x0000000e0d00720c */ /* 0x004fda0003f26270 */
[----:B------:R-:W-:Y:S05]  /*f900*/  @!P1 BRA `(.L_x_5316) ;  /* 0x0000002400549947 */ /* 0x000fea0003800000 */
[----:B------:R-:W-:Y:S02]  /*f910*/  IMAD.MOV.U32 R215, RZ, RZ, R21 ;  /* 0x000000ffffd77224 */ /* 0x000fe400078e0015 */
[----:B------:R-:W-:-:S07]  /*f920*/  IMAD.MOV.U32 R216, RZ, RZ, R20 ;  /* 0x000000ffffd87224 */ /* 0x000fce00078e0014 */
.L_x_5328:
        /* <DEDUP_REMOVED lines=8> */
.L_x_5317:
[----:B------:R-:W-:Y:S01]  /*f9b0*/  IMAD R14, R22, 0x8, R19 ;  /* 0x00000008160e7824 */ /* 0x000fe200078e0213 */
[----:B------:R-:W-:-:S04]  /*f9c0*/  SHF.L.U32 R15, R204, 0x1f, RZ ;  /* 0x0000001fcc0f7819 */ /* 0x000fc800000006ff */
[----:B------:R0:W1:Y:S01]  /*f9d0*/  SYNCS.PHASECHK.TRANS64.TRYWAIT P1, [R14+URZ+0x22830], R15 ;  /* 0x0228300f0e0075a7 */ /* 0x000062000802017f */
[----:B------:R-:W-:Y:S05]  /*f9e0*/  @!P0 BRA `(.L_x_5318) ;  /* 0x0000000000048947 */ /* 0x000fea0003800000 */
[----:B------:R-:W-:Y:S01]  /*f9f0*/  BPT.TRAP 0x1 ;  /* 0x000000040000795c */ /* 0x000fe20000300000 */
.L_x_5318:
[----:B------:R-:W2:Y:S01]  /*fa00*/  LDL R12, [R1] ;  /* 0x00000000010c7983 */ /* 0x000ea20000100800 */
[----:B------:R-:W-:Y:S02]  /*fa10*/  IMAD.MOV.U32 R155, RZ, RZ, 0x40000040 ;  /* 0x40000040ff9b7424 */ /* 0x000fe400078e00ff */
[----:B--2---:R-:W-:Y:S01]  /*fa20*/  IMAD R154, R22, 0x300, R12 ;  /* 0x00000300169a7824 */ /* 0x004fe200078e020c */
[----:B-1----:R-:W-:Y:S06]  /*fa30*/  @P1 BRA `(.L_x_5319) ;  /* 0x0000000000081947 */ /* 0x002fec0003800000 */
[----:B------:R-:W1:Y:S02]  /*fa40*/  SYNCS.PHASECHK.TRANS64.TRYWAIT P1, [R14+URZ+0x22830], R15 ;  /* 0x0228300f0e0075a7 */ /* 0x000e64000802017f */
[----:B-1----:R-:W-:Y:S05]  /*fa50*/  @!P1 BRA `(.L_x_5320) ;  /* 0x0000010c00a09947 */ /* 0x002fea0003800000 */
.L_x_5319:
        /* <DEDUP_REMOVED lines=41> */
.L_x_5321:
        /* <DEDUP_REMOVED lines=32> */
[----:B------:R-:W-:Y:S01]  /*fef0*/  UMOV UR37, UR39 ;  /* 0x0000002700257c82 */ /* 0x000fe20008000000 */
        /* <DEDUP_REMOVED lines=222> */
[----:B------:R-:W1:Y:S08]  /*10ce0*/  MUFU.EX2 R157, R157 ;  /* 0x0000009d009d7308 */ /* 0x000e700000000800 */
[----:B------:R-:W2:Y:S08]  /*10cf0*/  MUFU.EX2 R161, R161 ;  /* 0x000000a100a17308 */ /* 0x000eb00000000800 */
[----:B------:R-:W-:Y:S01]  /*10d00*/  MUFU.EX2 R195, R172 ;  /* 0x000000ac00c37308 */ /* 0x000fe20000000800 */
[----:B-1----:R-:W-:Y:S01]  /*10d10*/  FADD.FTZ R156, R157, R156 ;  /* 0x0000009c9d9c7221 */ /* 0x002fe20000010000 */
[----:B0-----:R-:W-:-:S03]  /*10d20*/  FMNMX.FTZ R21, R21, R194, !PT ;  /* 0x000000c215157209 */ /* 0x001fc60007810000 */
[----:B------:R-:W-:Y:S02]  /*10d30*/  FADD.FTZ R156, R198, R156 ;  /* 0x0000009cc69c7221 */ /* 0x000fe40000010000 */
[----:B------:R-:W0:Y:S01]  /*10d40*/  SHFL.BFLY PT, R216, R21, 0x1, 0x1f ;  /* 0x0c201f0015d87f89 */ /* 0x000e2200000e0000 */
[----:B------:R-:W1:Y:S01]  /*10d50*/  MUFU.EX2 R194, R164 ;  /* 0x000000a400c27308 */ /* 0x000e620000000800 */
[----:B--2---:R-:W-:-:S07]  /*10d60*/  FADD.FTZ R156, R161, R156 ;  /* 0x0000009ca19c7221 */ /* 0x004fce0000010000 */
[----:B------:R-:W2:Y:S08]  /*10d70*/  MUFU.EX2 R164, R165 ;  /* 0x000000a500a47308 */ /* 0x000eb00000000800 */
[----:B------:R3:W-:Y:S01]  /*10d80*/  MUFU.EX2 R165, R168 ;  /* 0x000000a800a57308 */ /* 0x0007e20000000800 */
[----:B-1----:R-:W-:Y:S01]  /*10d90*/  FADD.FTZ R156, R194, R156 ;  /* 0x0000009cc29c7221 */ /* 0x002fe20000010000 */
[----:B0-----:R-:W-:-:S06]  /*10da0*/  FMNMX.FTZ R21, R21, R216, !PT ;  /* 0x000000d815157209 */ /* 0x001fcc0007810000 */
[----:B------:R-:W-:Y:S01]  /*10db0*/  MUFU.EX2 R172, R189 ;  /* 0x000000bd00ac7308 */ /* 0x000fe20000000800 */
[----:B--2---:R-:W-:Y:S01]  /*10dc0*/  FADD.FTZ R156, R164, R156 ;  /* 0x0000009ca49c7221 */ /* 0x004fe20000010000 */
[C---:B---3--:R-:W-:Y:S01]  /*10dd0*/  FMUL.FTZ R168, R21.reuse, UR37 ;  /* 0x0000002515a87c20 */ /* 0x048fe20008410000 */
[----:B------:R-:W-:-:S03]  /*10de0*/  FADD.FTZ R169, -R21, R215 ;  /* 0x000000d715a97221 */ /* 0x000fc60000010100 */
[--C-:B------:R-:W-:Y:S01]  /*10df0*/  FFMA.FTZ R219, R219, UR37, -R168.reuse ;  /* 0x00000025dbdb7c23 */ /* 0x100fe200080108a8 */
[----:B------:R-:W-:Y:S01]  /*10e00*/  FMUL.FTZ R169, R169, UR37 ;  /* 0x00000025a9a97c20 */ /* 0x000fe20008410000 */
        /* <DEDUP_REMOVED lines=29> */
[C---:B------:R-:W-:Y:S01]  /*10fe0*/  FADD.FTZ R156, R165.reuse, R156 ;  /* 0x0000009ca59c7221 */ /* 0x040fe20000010000 */
[----:B------:R-:W-:Y:S01]  /*10ff0*/  F2FP.BF16.F32.PACK_AB R164, R165, R164 ;  /* 0x000000a4a5a4723e */ /* 0x000fe200000010ff */
[-C--:B------:R-:W-:Y:S01]  /*11000*/  FMUL.FTZ R26, R26, R178.reuse ;  /* 0x000000b21a1a7220 */ /* 0x080fe20000410000 */
[-C--:B------:R-:W-:Y:S01]  /*11010*/  FMUL.FTZ R27, R27, R178.reuse ;  /* 0x000000b21b1b7220 */ /* 0x080fe20000410000 */
[----:B------:R-:W-:Y:S01]  /*11020*/  FADD.FTZ R156, R160, R156 ;  /* 0x0000009ca09c7221 */ /* 0x000fe20000010000 */
        /* <DEDUP_REMOVED lines=42> */
[----:B---3--:R-:W-:-:S02]  /*112d0*/  VIADD R153, R14, 0x22840 ;  /* 0x000228400e997836 */ /* 0x008fc40000000000 */
[-C--:B------:R-:W-:Y:S01]  /*112e0*/  FMUL.FTZ R95, R95, R178.reuse ;  /* 0x000000b25f5f7220 */ /* 0x080fe20000410000 */
[-C--:B------:R-:W-:Y:S01]  /*112f0*/  FMUL.FTZ R98, R98, R178.reuse ;  /* 0x000000b262627220 */ /* 0x080fe20000410000 */
[-C--:B------:R-:W-:Y:S01]  /*11300*/  FMUL.FTZ R99, R99, R178.reuse ;  /* 0x000000b263637220 */ /* 0x080fe20000410000 */
[-C--:B------:R-:W-:Y:S01]  /*11310*/  FMUL.FTZ R102, R102, R178.reuse ;  /* 0x000000b266667220 */ /* 0x080fe20000410000 */
[----:B------:R-:W-:Y:S01]  /*11320*/  PRMT R153, R168, 0x654, R153 ;  /* 0x00000654a8997816 */ /* 0x000fe20000000099 */
[C---:B0-----:R-:W-:Y:S01]  /*11330*/  FADD.FTZ R168, R155.reuse, R0 ;  /* 0x000000009ba87221 */ /* 0x041fe20000010000 */
[----:B------:R-:W-:Y:S01]  /*11340*/  MUFU.EX2 R163, R163 ;  /* 0x000000a300a37308 */ /* 0x000fe20000000800 */
[----:B------:R-:W-:Y:S01]  /*11350*/  F2FP.BF16.F32.PACK_AB R155, R155, R217 ;  /* 0x000000d99b9b723e */ /* 0x000fe200000010ff */
[----:B------:R0:W-:Y:S01]  /*11360*/  SYNCS.ARRIVE.TRANS64.RED.A1T0 RZ, [R153+URZ], RZ ;  /* 0x000000ff99ff79a7 */ /* 0x0001e2000810043f */
[----:B-1----:R-:W-:Y:S01]  /*11370*/  FADD.FTZ R169, R158, R168 ;  /* 0x000000a89ea97221 */ /* 0x002fe20000010000 */
[----:B------:R-:W-:Y:S01]  /*11380*/  F2FP.BF16.F32.PACK_AB R168, R198, R157 ;  /* 0x0000009dc6a8723e */ /* 0x000fe200000010ff */
[-C--:B------:R-:W-:Y:S01]  /*11390*/  FMUL.FTZ R103, R103, R178.reuse ;  /* 0x000000b267677220 */ /* 0x080fe20000410000 */
[-C--:B------:R-:W-:Y:S01]  /*113a0*/  FMUL.FTZ R106, R106, R178.reuse ;  /* 0x000000b26a6a7220 */ /* 0x080fe20000410000 */
[-C--:B------:R-:W-:Y:S01]  /*113b0*/  FMUL.FTZ R107, R107, R178.reuse ;  /* 0x000000b26b6b7220 */ /* 0x080fe20000410000 */
[----:B------:R-:W-:Y:S01]  /*113c0*/  MUFU.EX2 R166, R166 ;  /* 0x000000a600a67308 */ /* 0x000fe20000000800 */
[-C--:B------:R-:W-:Y:S01]  /*113d0*/  FMUL.FTZ R110, R110, R178.reuse ;  /* 0x000000b26e6e7220 */ /* 0x080fe20000410000 */
[----:B0-----:R-:W-:Y:S01]  /*113e0*/  F2FP.BF16.F32.PACK_AB R153, R218, R219 ;  /* 0x000000dbda99723e */ /* 0x001fe200000010ff */
        /* <DEDUP_REMOVED lines=21> */
[----:B------:R1:W3:Y:S01]  /*11540*/  MUFU.EX2 R167, R171 ;  /* 0x000000ab00a77308 */ /* 0x0002e20000000800 */
[C---:B--2---:R-:W-:Y:S01]  /*11550*/  FADD.FTZ R170, R159.reuse, R169 ;  /* 0x000000a99faa7221 */ /* 0x044fe20000010000 */
[----:B------:R-:W-:Y:S01]  /*11560*/  F2FP.BF16.F32.PACK_AB R169, R159, R158 ;  /* 0x0000009e9fa9723e */ /* 0x000fe200000010ff */
[----:B------:R-:W-:Y:S01]  /*11570*/  FMUL.FTZ R150, R150, R178 ;  /* 0x000000b296967220 */ /* 0x000fe20000410000 */
[----:B0-----:R-:W-:Y:S01]  /*11580*/  F2FP.BF16.F32.PACK_AB R165, R189, R166 ;  /* 0x000000a6bda5723e */ /* 0x001fe200000010ff */
[----:B------:R-:W-:Y:S01]  /*11590*/  FADD.FTZ R158, R162, R170 ;  /* 0x000000aaa29e7221 */ /* 0x000fe20000010000 */
[----:B------:R-:W-:Y:S01]  /*115a0*/  F2FP.BF16.F32.PACK_AB R170, R194, R161 ;  /* 0x000000a1c2aa723e */ /* 0x000fe200000010ff */
[----:B------:R-:W-:Y:S01]  /*115b0*/  FMUL.FTZ R151, R151, R178 ;  /* 0x000000b297977220 */ /* 0x000fe20000410000 */
[----:B------:R-:W0:Y:S01]  /*115c0*/  MUFU.EX2 R173, R173 ;  /* 0x000000ad00ad7308 */ /* 0x000e220000000800 */
[C---:B------:R-:W-:Y:S01]  /*115d0*/  FADD.FTZ R158, R163.reuse, R158 ;  /* 0x0000009ea39e7221 */ /* 0x040fe20000010000 */
[----:B-1----:R-:W-:-:S03]  /*115e0*/  F2FP.BF16.F32.PACK_AB R171, R163, R162 ;  /* 0x000000a2a3ab723e */ /* 0x002fc600000010ff */
[----:B------:R-:W-:Y:S01]  /*115f0*/  FADD.FTZ R158, R166, R158 ;  /* 0x0000009ea69e7221 */ /* 0x000fe20000010000 */
[----:B------:R-:W-:Y:S02]  /*11600*/  F2FP.BF16.F32.PACK_AB R166, R195, R160 ;  /* 0x000000a0c3a6723e */ /* 0x000fe400000010ff */
[----:B------:R-:W1:Y:S01]  /*11610*/  MUFU.EX2 R174, R174 ;  /* 0x000000ae00ae7308 */ /* 0x000e620000000800 */
[----:B------:R-:W-:-:S04]  /*11620*/  FADD.FTZ R158, R189, R158 ;  /* 0x0000009ebd9e7221 */ /* 0x000fc80000010000 */
[----:B---3--:R-:W-:Y:S01]  /*11630*/  FADD.FTZ R158, R167, R158 ;  /* 0x0000009ea79e7221 */ /* 0x008fe20000010000 */
[C---:B------:R-:W-:Y:S02]  /*11640*/  F2FP.BF16.F32.PACK_AB R167, R215.reuse, R167 ;  /* 0x000000a7d7a7723e */ /* 0x040fe400000010ff */
[----:B------:R-:W2:Y:S01]  /*11650*/  MUFU.EX2 R177, R177 ;  /* 0x000000b100b17308 */ /* 0x000ea20000000800 */
[----:B------:R-:W-:Y:S01]  /*11660*/  FADD.FTZ R158, R215, R158 ;  /* 0x0000009ed79e7221 */ /* 0x000fe20000010000 */
[----:B0-----:R-:W-:Y:S01]  /*11670*/  FADD.FTZ R156, R173, R156 ;  /* 0x0000009cad9c7221 */ /* 0x001fe20000010000 */
[----:B------:R-:W-:Y:S02]  /*11680*/  F2FP.BF16.F32.PACK_AB R160, R197, R173 ;  /* 0x000000adc5a0723e */ /* 0x000fe400000010ff */
[----:B------:R-:W-:Y:S01]  /*11690*/  FADD.FTZ R158, R3, R158 ;  /* 0x0000009e039e7221 */ /* 0x000fe20000010000 */
[----:B------:R-:W-:Y:S02]  /*116a0*/  FADD.FTZ R156, R197, R156 ;  /* 0x0000009cc59c7221 */ /* 0x000fe40000010000 */
        /* <DEDUP_REMOVED lines=51> */
.L_x_5322:
[----:B------:R0:W1:Y:S01]  /*119e0*/  SYNCS.PHASECHK.TRANS64.TRYWAIT P1, [R14+URZ+0x22850], R15 ;  /* 0x0228500f0e0075a7 */ /* 0x000062000802017f */
[----:B------:R-:W-:Y:S05]  /*119f0*/  @!P0 BRA `(.L_x_5323) ;  /* 0x0000000000048947 */ /* 0x000fea0003800000 */
[----:B------:R-:W-:Y:S01]  /*11a00*/  BPT.TRAP 0x1 ;  /* 0x000000040000795c */ /* 0x000fe20000300000 */
.L_x_5323:
[----:B------:R-:W-:Y:S04]  /*11a10*/  BSSY B0, `(.L_x_5324) ;  /* 0x0000004000007945 */ /* 0x000fe80003800000 */
[----:B-1----:R-:W-:Y:S05]  /*11a20*/  @P1 BRA `(.L_x_5325) ;  /* 0x0000000000081947 */ /* 0x002fea0003800000 */
[----:B------:R-:W1:Y:S02]  /*11a30*/  SYNCS.PHASECHK.TRANS64.TRYWAIT P1, [R14+URZ+0x22850], R15 ;  /* 0x0228500f0e0075a7 */ /* 0x000e64000802017f */
[----:B-1----:R-:W-:Y:S05]  /*11a40*/  @!P1 BRA `(.L_x_5326) ;  /* 0x000000ec00b89947 */ /* 0x002fea0003800000 */
.L_x_5325:
[----:B------:R-:W-:Y:S05]  /*11a50*/  BSYNC B0 ;  /* 0x0000000000007941 */ /* 0x000fea0003800000 */
.L_x_5324:
        /* <DEDUP_REMOVED lines=17> */
[----:B------:R-:W-:Y:S02]  /*11b70*/  R2UR UR6, R152 ;  /* 0x00000000980672ca */ /* 0x000fe400000e0000 */
[----:B------:R-:W-:Y:S01]  /*11b80*/  R2UR UR7, R153 ;  /* 0x00000000990772ca */ /* 0x000fe200000e0000 */
[----:B------:R-:W-:Y:S01]  /*11b90*/  IMAD.MOV.U32 R153, RZ, RZ, 0x40000040 ;  /* 0x40000040ff997424 */ /* 0x000fe200078e00ff */
[----:B------:R-:W-:-:S14]  /*11ba0*/  IADD3 R152, R176, 0x100, RZ ;  /* 0x00000100b0987810 */ /* 0x000fdc0007ffe0ff */
        /* <DEDUP_REMOVED lines=33> */
.L_x_5327:
        /* <DEDUP_REMOVED lines=10> */
.L_x_5316:
[----:B------:R-:W2:Y:S01]  /*11e60*/  LDL.LU R14, [R1+0x54] ;  /* 0x00005400010e7983 */ /* 0x000ea20000300800 */
        /* <DEDUP_REMOVED lines=14> */
[----:B------:R-:W0:Y:S08]  /*11f50*/  @P0 MUFU.LG2 R5, R4 ;  /* 0x0000000400050308 */ /* 0x000e300000000c00 */
[----:B------:R3:W4:Y:S02]  /*11f60*/  @P0 MUFU.RCP R3, R4 ;  /* 0x0000000400030308 */ /* 0x0007240000001000 */
[----:B---3--:R-:W-:-:S02]  /*11f70*/  IMAD.U32 R4, RZ, RZ, UR37 ;  /* 0x00000025ff047e24 */ /* 0x008fc4000f8e00ff */
[----:B0-----:R-:W-:Y:S02]  /*11f80*/  @P0 FMUL.FTZ R5, R5, 0.69314718246459960938 ;  /* 0x3f31721805050820 */ /* 0x001fe40000410000 */
[----:B------:R-:W-:-:S04]  /*11f90*/  @P0 FMUL.FTZ R4, R4, 0.69314718246459960938 ;  /* 0x3f31721804040820 */ /* 0x000fc80000410000 */
[----:B------:R-:W-:Y:S01]  /*11fa0*/  @P0 FFMA.FTZ R155, R4, R20, R5 ;  /* 0x00000014049b0223 */ /* 0x000fe20000010005 */
[-C--:B----4-:R-:W-:Y:S01]  /*11fb0*/  FMUL.FTZ R152, R24, R3.reuse ;  /* 0x0000000318987220 */ /* 0x090fe20000410000 */
        /* <DEDUP_REMOVED lines=68> */
[----:B------:R-:W-:-:S03]  /*12400*/  FMUL.FTZ R149, R149, R3 ;  /* 0x0000000395957220 */ /* 0x000fc60000410000 */
[----:B------:R-:W0:Y:S08]  /*12410*/  @P0 MUFU.RCP R0, R4 ;  /* 0x0000000400000308 */ /* 0x000e300000001000 */
[----:B------:R3:W4:Y:S02]  /*12420*/  @P0 MUFU.LG2 R5, R4 ;  /* 0x0000000400050308 */ /* 0x0007240000000c00 */
[----:B---3--:R-:W-:-:S02]  /*12430*/  IMAD.U32 R4, RZ, RZ, UR37 ;  /* 0x00000025ff047e24 */ /* 0x008fc4000f8e00ff */
[-C--:B0-----:R-:W-:Y:S01]  /*12440*/  FMUL.FTZ R26, R26, R0.reuse ;  /* 0x000000001a1a7220 */ /* 0x081fe20000410000 */
[-C--:B------:R-:W-:Y:S01]  /*12450*/  FMUL.FTZ R27, R27, R0.reuse ;  /* 0x000000001b1b7220 */ /* 0x080fe20000410000 */
[-C--:B------:R-:W-:Y:S01]  /*12460*/  FMUL.FTZ R30, R30, R0.reuse ;  /* 0x000000001e1e7220 */ /* 0x080fe20000410000 */
[----:B------:R-:W-:Y:S01]  /*12470*/  @P0 FMUL.FTZ R4, R4, 0.69314718246459960938 ;  /* 0x3f31721804040820 */ /* 0x000fe20000410000 */
[-C--:B------:R-:W-:Y:S01]  /*12480*/  FMUL.FTZ R31, R31, R0.reuse ;  /* 0x000000001f1f7220 */ /* 0x080fe20000410000 */
[-C--:B------:R-:W-:Y:S01]  /*12490*/  FMUL.FTZ R34, R34, R0.reuse ;  /* 0x0000000022227220 */ /* 0x080fe20000410000 */
[-C--:B------:R-:W-:Y:S01]  /*124a0*/  FMUL.FTZ R35, R35, R0.reuse ;  /* 0x0000000023237220 */ /* 0x080fe20000410000 */
[----:B----4-:R-:W-:Y:S01]  /*124b0*/  @P0 FMUL.FTZ R5, R5, 0.69314718246459960938 ;  /* 0x3f31721805050820 */ /* 0x010fe20000410000 */
        /* <DEDUP_REMOVED lines=58> */
[----:B------:R-:W-:Y:S01]  /*12860*/  SEL R0, RZ, 0x1, P1 ;  /* 0x00000001ff007807 */ /* 0x000fe20000800000 */
[----:B------:R-:W-:Y:S01]  /*12870*/  @P0 FFMA.FTZ R154, R4, R21, R5 ;  /* 0x00000015049a0223 */ /* 0x000fe20000010005 */
[----:B------:R-:W-:-:S02]  /*12880*/  PLOP3.LUT P0, PT, PT, PT, PT, 0x8, 0x0 ;  /* 0x000000000000781c */ /* 0x000fc40003f0e170 */
[----:B------:R-:W-:Y:S01]  /*12890*/  LOP3.LUT R204, R204, R0, RZ, 0x3c, !PT ;  /* 0x00000000cccc7212 */ /* 0x000fe200078e3cff */
[----:B--2---:R-:W-:-:S05]  /*128a0*/  VIADD R14, R14, 0x1 ;  /* 0x000000010e0e7836 */ /* 0x004fca0000000000 */
[----:B------:R1:W-:Y:S05]  /*128b0*/  STL [R1+0x54], R14 ;  /* 0x0000540e01007387 */ /* 0x0003ea0000100800 */
.L_x_5257:
[----:B------:R-:W-:Y:S05]  /*128c0*/  WARPSYNC.ALL ;  /* 0x0000000000007948 */ /* 0x000fea0003800000 */
[----:B------:R-:W0:Y:S08]  /*128d0*/  S2UR UR41, SR_CgaCtaId ;  /* 0x00000000002979c3 */ /* 0x000e300000008800 */
[----:B------:R-:W-:Y:S06]  /*128e0*/  BAR.SYNC.DEFER_BLOCKING 0x5, 0x180 ;  /* 0x0146000000007b1d */ /* 0x000fec0000010000 */
[----:B------:R-:W-:Y:S01]  /*128f0*/  UMOV UR4, 0x400 ;  /* 0x0000040000047882 */ /* 0x000fe20000000000 */
[----:B------:R-:W-:Y:S01]  /*12900*/  BSSY B0, `(.L_x_5329) ;  /* 0x000052a000007945 */ /* 0x000fe20003800000 */
[----:B0-----:R-:W-:-:S06]  /*12910*/  ULEA UR4, UR41, UR4, 0x18 ;  /* 0x0000000429047291 */ /* 0x001fcc000f8ec03f */
        /* <DEDUP_REMOVED lines=9> */
[----:B-1----:R-:W-:Y:S01]  /*129b0*/  F2FP.BF16.F32.PACK_AB R12, R33, R32 ;  /* 0x00000020210c723e */ /* 0x002fe200000010ff */
[----:B------:R-:W2:Y:S01]  /*129c0*/  LDL.LU R157, [R1+0x4c] ;  /* 0x00004c00019d7983 */ /* 0x000ea20000300800 */
[----:B------:R-:W-:Y:S02]  /*129d0*/  F2FP.BF16.F32.PACK_AB R13, R35, R34 ;  /* 0x00000022230d723e */ /* 0x000fe400000010ff */
[----:B------:R-:W-:Y:S01]  /*129e0*/  F2FP.BF16.F32.PACK_AB R14, R37, R36 ;  /* 0x00000024250e723e */ /* 0x000fe200000010ff */
[----:B------:R-:W2:Y:S01]  /*129f0*/  LDL.LU R156, [R1+0x50] ;  /* 0x00005000019c7983 */ /* 0x000ea20000300800 */
[----:B------:R-:W-:-:S02]  /*12a00*/  MOV R20, R19 ;  /* 0x0000001300147202 */ /* 0x000fc40000000f00 */
        /* <DEDUP_REMOVED lines=92> */
[----:B------:R-:W-:-:S04]  /*12fd0*/  LOP3.LUT R3, R8, 0x380, RZ, 0xc0, !PT ;  /* 0x0000038008037812 */ /* 0x000fc800078ec0ff */
[----:B------:R-:W-:Y:S02]  /*12fe0*/  SHF.R.U64 R3, R3, 0x3, RZ ;  /* 0x0000000303037819 */ /* 0x000fe400000012ff */
[----:B------:R-:W-:Y:S02]  /*12ff0*/  IADD3.X R9, RZ, R25, RZ, P0, !PT ;  /* 0x00000019ff097210 */ /* 0x000fe400007fe4ff */
[----:B------:R-:W-:Y:S02]  /*13000*/  LOP3.LUT R8, R3, R8, RZ, 0x3c, !PT ;  /* 0x0000000803087212 */ /* 0x000fe400078e3cff */
[----:B------:R-:W-:Y:S02]  /*13010*/  F2FP.BF16.F32.PACK_AB R10, R93, R92 ;  /* 0x0000005c5d0a723e */ /* 0x000fe400000010ff */
[----:B------:R-:W-:Y:S02]  /*13020*/  MOV R3, R8 ;  /* 0x0000000800037202 */ /* 0x000fe40000000f00 */
[----:B------:R-:W-:-:S02]  /*13030*/  F2FP.BF16.F32.PACK_AB R8, R89, R88 ;  /* 0x000000585908723e */ /* 0x000fc400000010ff */
        /* <DEDUP_REMOVED lines=70> */
[----:B--2---:R-:W-:Y:S01]  /*134a0*/  LOP3.LUT R4, R3, 0x380, RZ, 0xc0, !PT ;  /* 0x0000038003047812 */ /* 0x004fe200078ec0ff */
        /* <DEDUP_REMOVED lines=14> */
[----:B------:R-:W-:-:S07]  /*13590*/  IADD3.X R11, R156, UR5, RZ, P0, !PT ;  /* 0x000000059c0b7c10 */ /* 0x000fce00087fe4ff */
        /* <DEDUP_REMOVED lines=18> */
.L_x_5331:
        /* <DEDUP_REMOVED lines=27> */
[----:B------:R-:W-:Y:S02]  /*13870*/  IMAD.IADD R156, R163, 0x1, R160 ;  /* 0x00000001a39c7824 */ /* 0x000fe400078e02a0 */
        /* <DEDUP_REMOVED lines=25> */
[----:B------:R-:W-:Y:S04]  /*13a10*/  SHFL.IDX PT, R12, R14, 0x1, 0x1c1f ;  /* 0x003c1f000e0c7f89 */ /* 0x000fe800000e0000 */
[----:B------:R1:W2:Y:S01]  /*13a20*/  SHFL.IDX PT, R13, R0, 0x1, 0x1c1f ;  /* 0x003c1f00000d7f89 */ /* 0x0002a200000e0000 */
[----:B------:R-:W-:Y:S01]  /*13a30*/  LOP3.LUT P0, RZ, R161, 0x3, RZ, 0xc0, !PT ;  /* 0x00000003a1ff7812 */ /* 0x000fe2000780c0ff */
[----:B------:R-:W-:-:S02]  /*13a40*/  VIADD R24, R25, 0x8 ;  /* 0x0000000819187836 */ /* 0x000fc40000000000 */
[----:B-1----:R-:W-:-:S05]  /*13a50*/  IMAD R0, R9, R158, RZ ;  /* 0x0000009e09007224 */ /* 0x002fca00078e02ff */
        /* <DEDUP_REMOVED lines=17> */
[----:B------:R-:W-:Y:S02]  /*13b70*/  IADD3 R33, P2, R20, 0x2000, RZ ;  /* 0x0000200014217810 */ /* 0x000fe40007f5e0ff */
[----:B------:R-:W-:Y:S02]  /*13b80*/  SHF.R.U64 R44, R44, 0x3, RZ ;  /* 0x000000032c2c7819 */ /* 0x000fe400000012ff */
[----:B------:R-:W-:-:S02]  /*13b90*/  IADD3 R37, P3, R20, 0x3000, RZ ;  /* 0x0000300014257810 */ /* 0x000fc40007f7e0ff */
[----:B------:R-:W-:Y:S01]  /*13ba0*/  LOP3.LUT R44, R44, R45, RZ, 0x3c, !PT ;  /* 0x0000002d2c2c7212 */ /* 0x000fe200078e3cff */
[----:B------:R-:W-:Y:S01]  /*13bb0*/  IMAD.X R45, RZ, RZ, R21, P5 ;  /* 0x000000ffff2d7224 */ /* 0x000fe200028e0615 */
[C---:B------:R-:W-:Y:S02]  /*13bc0*/  IADD3 R65, P5, R20.reuse, 0xa000, RZ ;  /* 0x0000a00014417810 */ /* 0x040fe40007fbe0ff */
[----:B------:R-:W-:Y:S02]  /*13bd0*/  IADD3 R41, P4, R20, 0x4000, RZ ;  /* 0x0000400014297810 */ /* 0x000fe40007f9e0ff */
[----:B------:R-:W-:Y:S01]  /*13be0*/  LOP3.LUT R64, R65, 0x380, RZ, 0xc0, !PT ;  /* 0x0000038041407812 */ /* 0x000fe200078ec0ff */
[----:B------:R-:W-:Y:S01]  /*13bf0*/  IMAD R3, R3, UR4, RZ ;  /* 0x0000000403037c24 */ /* 0x000fe2000f8e02ff */
[----:B------:R-:W-:Y:S01]  /*13c00*/  LOP3.LUT R28, R29, 0x380, RZ, 0xc0, !PT ;  /* 0x000003801d1c7812 */ /* 0x000fe200078ec0ff */
[----:B------:R-:W5:Y:S01]  /*13c10*/  LD.E.128 R44, desc[UR42][R44.64] ;  /* 0x0000002a2c2c7980 */ /* 0x000f62000c101d00 */
[----:B------:R-:W-:-:S02]  /*13c20*/  LOP3.LUT R32, R33, 0x380, RZ, 0xc0, !PT ;  /* 0x0000038021207812 */ /* 0x000fc400078ec0ff */
[----:B------:R-:W-:Y:S02]  /*13c30*/  LOP3.LUT R36, R37, 0x380, RZ, 0xc0, !PT ;  /* 0x0000038025247812 */ /* 0x000fe400078ec0ff */
[----:B------:R-:W-:Y:S02]  /*13c40*/  LOP3.LUT R40, R41, 0x380, RZ, 0xc0, !PT ;  /* 0x0000038029287812 */ /* 0x000fe400078ec0ff */
[----:B------:R-:W-:Y:S02]  /*13c50*/  SHF.R.U64 R64, R64, 0x3, RZ ;  /* 0x0000000340407819 */ /* 0x000fe400000012ff */
[----:B------:R-:W-:Y:S02]  /*13c60*/  SHF.R.U64 R28, R28, 0x3, RZ ;  /* 0x000000031c1c7819 */ /* 0x000fe400000012ff */
[----:B------:R-:W-:Y:S02]  /*13c70*/  SHF.R.U64 R32, R32, 0x3, RZ ;  /* 0x0000000320207819 */ /* 0x000fe400000012ff */
[----:B------:R-:W-:-:S02]  /*13c80*/  SHF.R.U64 R36, R36, 0x3, RZ ;  /* 0x0000000324247819 */ /* 0x000fc400000012ff */
        /* <DEDUP_REMOVED lines=11> */
[----:B------:R-:W-:Y:S01]  /*13d40*/  IADD3 R14, P5, R20, 0xf000, RZ ;  /* 0x0000f000140e7810 */ /* 0x000fe20007fbe0ff */
[----:B------:R-:W-:Y:S01]  /*13d50*/  IMAD R3, R8, UR5, R3 ;  /* 0x0000000508037c24 */ /* 0x000fe2000f8e0203 */
[C---:B------:R-:W-:Y:S01]  /*13d60*/  IADD3 R49, P0, R20.reuse, 0x6000, RZ ;  /* 0x0000600014317810 */ /* 0x040fe20007f1e0ff */
[----:B------:R-:W5:Y:S01]  /*13d70*/  LD.E.128 R28, desc[UR42][R28.64] ;  /* 0x0000002a1c1c7980 */ /* 0x000f62000c101d00 */
[C---:B------:R-:W-:Y:S01]  /*13d80*/  IADD3 R53, P2, R20.reuse, 0x7000, RZ ;  /* 0x0000700014357810 */ /* 0x040fe20007f5e0ff */
[----:B------:R-:W-:Y:S01]  /*13d90*/  IMAD.X R85, RZ, RZ, R21, P5 ;  /* 0x000000ffff557224 */ /* 0x000fe200028e0615 */
        /* <DEDUP_REMOVED lines=11> */
[----:B------:R-:W-:-:S02]  /*13e50*/  SHF.R.U64 R9, R9, 0x3, RZ ;  /* 0x0000000309097819 */ /* 0x000fc400000012ff */
[----:B------:R-:W-:Y:S02]  /*13e60*/  SHF.R.U64 R48, R48, 0x3, RZ ;  /* 0x0000000330307819 */ /* 0x000fe400000012ff */
[----:B------:R-:W-:Y:S02]  /*13e70*/  SHF.R.U64 R52, R52, 0x3, RZ ;  /* 0x0000000334347819 */ /* 0x000fe400000012ff */
[----:B------:R-:W-:Y:S02]  /*13e80*/  SHF.R.U64 R56, R56, 0x3, RZ ;  /* 0x0000000338387819 */ /* 0x000fe400000012ff */
[----:B------:R-:W-:Y:S02]  /*13e90*/  SHF.R.U64 R60, R60, 0x3, RZ ;  /* 0x000000033c3c7819 */ /* 0x000fe400000012ff */
[----:B------:R-:W-:Y:S02]  /*13ea0*/  LOP3.LUT R84, R9, R14, RZ, 0x3c, !PT ;  /* 0x0000000e09547212 */ /* 0x000fe400078e3cff */
[----:B------:R-:W-:Y:S01]  /*13eb0*/  LOP3.LUT R48, R48, R49, RZ, 0x3c, !PT ;  /* 0x0000003130307212 */ /* 0x000fe200078e3cff */
[----:B------:R-:W0:Y:S01]  /*13ec0*/  @P1 LDC R14, c[0x0][0xbf0] ;  /* 0x0002fc00ff0e1b82 */ /* 0x000e220000000800 */
[----:B------:R-:W-:Y:S01]  /*13ed0*/  LOP3.LUT R52, R52, R53, RZ, 0x3c, !PT ;  /* 0x0000003534347212 */ /* 0x000fe200078e3cff */
[--C-:B------:R-:W-:Y:S01]  /*13ee0*/  IMAD.X R49, RZ, RZ, R21.reuse, P0 ;  /* 0x000000ffff317224 */ /* 0x100fe200000e0615 */
[----:B------:R-:W-:Y:S01]  /*13ef0*/  LOP3.LUT R56, R56, R57, RZ, 0x3c, !PT ;  /* 0x0000003938387212 */ /* 0x000fe200078e3cff */
[--C-:B------:R-:W-:Y:S01]  /*13f00*/  IMAD.X R53, RZ, RZ, R21.reuse, P2 ;  /* 0x000000ffff357224 */ /* 0x100fe200010e0615 */
[----:B------:R-:W-:Y:S01]  /*13f10*/  LOP3.LUT R60, R60, R61, RZ, 0x3c, !PT ;  /* 0x0000003d3c3c7212 */ /* 0x000fe200078e3cff */
[----:B------:R-:W-:Y:S01]  /*13f20*/  IMAD.X R61, RZ, RZ, R21, P4 ;  /* 0x000000ffff3d7224 */ /* 0x000fe200020e0615 */
[----:B------:R-:W-:Y:S01]  /*13f30*/  IADD3.X R57, RZ, R21, RZ, P3, !PT ;  /* 0x00000015ff397210 */ /* 0x000fe20001ffe4ff */
[----:B------:R-:W-:Y:S01]  /*13f40*/  IMAD.WIDE.U32 R8, R8, UR4, RZ ;  /* 0x0000000408087c25 */ /* 0x000fe2000f8e00ff */
[C---:B------:R-:W-:Y:S01]  /*13f50*/  IADD3 R69, P0, R20.reuse, 0xb000, RZ ;  /* 0x0000b00014457810 */ /* 0x040fe20007f1e0ff */
[----:B------:R-:W-:Y:S01]  /*13f60*/  ULDC.64 UR4, c[0x0][0xae8] ;  /* 0x0002ba0000047ab9 */ /* 0x000fe20000000a00 */
[C---:B------:R-:W-:Y:S01]  /*13f70*/  IADD3 R73, P2, R20.reuse, 0xc000, RZ ;  /* 0x0000c00014497810 */ /* 0x040fe20007f5e0ff */
[----:B------:R-:W5:Y:S01]  /*13f80*/  LD.E.128 R48, desc[UR42][R48.64] ;  /* 0x0000002a30307980 */ /* 0x000f62000c101d00 */
[----:B------:R-:W-:-:S02]  /*13f90*/  IADD3 R77, P3, R20, 0xd000, RZ ;  /* 0x0000d000144d7810 */ /* 0x000fc40007f7e0ff */
[----:B------:R-:W-:Y:S02]  /*13fa0*/  IADD3 R81, P4, R20, 0xe000, RZ ;  /* 0x0000e00014517810 */ /* 0x000fe40007f9e0ff */
[----:B------:R-:W-:Y:S01]  /*13fb0*/  LOP3.LUT R12, R12, 0xfffffff8, RZ, 0xc0, !PT ;  /* 0xfffffff80c0c7812 */ /* 0x000fe200078ec0ff */
[----:B------:R-:W-:Y:S01]  /*13fc0*/  IMAD.IADD R9, R9, 0x1, R3 ;  /* 0x0000000109097824 */ /* 0x000fe200078e0203 */
[----:B------:R-:W-:Y:S01]  /*13fd0*/  LOP3.LUT R68, R69, 0x380, RZ, 0xc0, !PT ;  /* 0x0000038045447812 */ /* 0x000fe200078ec0ff */
[----:B------:R-:W5:Y:S01]  /*13fe0*/  LD.E.128 R52, desc[UR42][R52.64] ;  /* 0x0000002a34347980 */ /* 0x000f62000c101d00 */
[----:B------:R-:W-:Y:S01]  /*13ff0*/  LOP3.LUT R72, R73, 0x380, RZ, 0xc0, !PT ;  /* 0x0000038049487812 */ /* 0x000fe200078ec0ff */
[----:B------:R-:W-:Y:S01]  /*14000*/  IMAD.IADD R3, R11, 0x1, -R12 ;  /* 0x000000010b037824 */ /* 0x000fe200078e0a0c */
[----:B------:R-:W-:Y:S01]  /*14010*/  LOP3.LUT R76, R77, 0x380, RZ, 0xc0, !PT ;  /* 0x000003804d4c7812 */ /* 0x000fe200078ec0ff */
[----:B------:R-:W5:Y:S01]  /*14020*/  LD.E.128 R56, desc[UR42][R56.64] ;  /* 0x0000002a38387980 */ /* 0x000f62000c101d00 */
[----:B------:R-:W-:-:S02]  /*14030*/  LOP3.LUT R80, R81, 0x380, RZ, 0xc0, !PT ;  /* 0x0000038051507812 */ /* 0x000fc400078ec0ff */
[----:B------:R-:W-:Y:S01]  /*14040*/  LOP3.LUT R25, R20, 0x380, RZ, 0xc0, !PT ;  /* 0x0000038014197812 */ /* 0x000fe200078ec0ff */
[----:B------:R-:W-:Y:S01]  /*14050*/  IMAD R3, R3, 0x20, R10 ;  /* 0x0000002003037824 */ /* 0x000fe200078e020a */
[----:B------:R-:W-:Y:S01]  /*14060*/  SHF.R.U64 R68, R68, 0x3, RZ ;  /* 0x0000000344447819 */ /* 0x000fe200000012ff */
[----:B------:R-:W5:Y:S01]  /*14070*/  LD.E.128 R60, desc[UR42][R60.64] ;  /* 0x0000002a3c3c7980 */ /* 0x000f62000c101d00 */
[----:B------:R-:W-:Y:S02]  /*14080*/  SHF.R.U64 R72, R72, 0x3, RZ ;  /* 0x0000000348487819 */ /* 0x000fe400000012ff */
[----:B------:R-:W-:Y:S01]  /*14090*/  SHF.R.U64 R76, R76, 0x3, RZ ;  /* 0x000000034c4c7819 */ /* 0x000fe200000012ff */
[----:B------:R-:W5:Y:S01]  /*140a0*/  LD.E.128 R84, desc[UR42][R84.64] ;  /* 0x0000002a54547980 */ /* 0x000f62000c101d00 */
[----:B------:R-:W-:Y:S02]  /*140b0*/  SHF.R.U64 R80, R80, 0x3, RZ ;  /* 0x0000000350507819 */ /* 0x000fe400000012ff */
[----:B------:R-:W-:Y:S01]  /*140c0*/  SHF.R.U64 R25, R25, 0x3, RZ ;  /* 0x0000000319197819 */ /* 0x000fe200000012ff */
[----:B------:R-:W-:Y:S01]  /*140d0*/  IMAD.WIDE.U32 R8, R203, UR4, R8 ;  /* 0x00000004cb087c25 */ /* 0x000fe2000f8e0008 */
        /* <DEDUP_REMOVED lines=9> */
[----:B------:R-:W-:Y:S01]  /*14170*/  SHF.R.S32.HI R13, RZ, 0x1f, R4 ;  /* 0x0000001fff0d7819 */ /* 0x000fe20000011404 */
[----:B------:R-:W-:Y:S01]  /*14180*/  IMAD.MOV.U32 R25, RZ, RZ, R21 ;  /* 0x000000ffff197224 */ /* 0x000fe200078e0015 */
[----:B------:R-:W5:Y:S01]  /*14190*/  LD.E.128 R68, desc[UR42][R68.64] ;  /* 0x0000002a44447980 */ /* 0x000f62000c101d00 */
[----:B------:R-:W-:-:S02]  /*141a0*/  IMAD.IADD R12, R160, 0x1, R3 ;  /* 0x00000001a00c7824 */ /* 0x000fc400078e0203 */
[----:B------:R-:W-:Y:S01]  /*141b0*/  IMAD R9, R203, UR5, R9 ;  /* 0x00000005cb097c24 */ /* 0x000fe2000f8e0209 */
[----:B------:R-:W-:Y:S01]  /*141c0*/  ULDC.64 UR4, c[0x0][0xaf0] ;  /* 0x0002bc0000047ab9 */ /* 0x000fe20000000a00 */
[----:B-1----:R-:W-:Y:S01]  /*141d0*/  @P1 IMAD.HI.U32 R3, R12, R15, RZ ;  /* 0x0000000f0c031227 */ /* 0x002fe200078e00ff */
[----:B------:R-:W5:Y:S03]  /*141e0*/  LD.E.128 R24, desc[UR42][R24.64] ;  /* 0x0000002a18187980 */ /* 0x000f66000c101d00 */
[----:B------:R-:W-:Y:S01]  /*141f0*/  IMAD R13, R13, UR4, RZ ;  /* 0x000000040d0d7c24 */ /* 0x000fe2000f8e02ff */
[----:B------:R-:W5:Y:S01]  /*14200*/  LD.E.128 R72, desc[UR42][R72.64] ;  /* 0x0000002a48487980 */ /* 0x000f62000c101d00 */
[----:B------:R-:W-:-:S03]  /*14210*/  IMAD.MOV.U32 R11, RZ, RZ, R12 ;  /* 0x000000ffff0b7224 */ /* 0x000fc600078e000c */
[----:B------:R-:W5:Y:S01]  /*14220*/  LD.E.128 R76, desc[UR42][R76.64] ;  /* 0x0000002a4c4c7980 */ /* 0x000f62000c101d00 */
[----:B------:R-:W-:-:S03]  /*14230*/  IMAD R13, R4, UR5, R13 ;  /* 0x00000005040d7c24 */ /* 0x000fc6000f8e020d */
[----:B------:R-:W5:Y:S01]  /*14240*/  LD.E.128 R80, desc[UR42][R80.64] ;  /* 0x0000002a50507980 */ /* 0x000f62000c101d00 */
[----:B------:R-:W-:Y:S01]  /*14250*/  IMAD.WIDE.U32 R8, R4, UR4, R8 ;  /* 0x0000000404087c25 */ /* 0x000fe2000f8e0008 */
[----:B0-----:R-:W-:Y:S01]  /*14260*/  @P1 SHF.R.U32.HI R11, RZ, R14, R3 ;  /* 0x0000000eff0b1219 */ /* 0x001fe20000011603 */
[----:B------:R-:W-:Y:S01]  /*14270*/  ULDC.64 UR4, c[0x0][0xae0] ;  /* 0x0002b80000047ab9 */ /* 0x000fe20000000a00 */
[----:B------:R-:W-:Y:S01]  /*14280*/  @!PT LDS RZ, [RZ] ;  /* 0x00000000fffff984 */ /* 0x000fe20000000800 */
[----:B------:R-:W-:Y:S01]  /*14290*/  @!PT LDS RZ, [RZ] ;  /* 0x00000000fffff984 */ /* 0x000fe20000000800 */
[----:B------:R-:W-:Y:S01]  /*142a0*/  @!PT LDS RZ, [RZ] ;  /* 0x00000000fffff984 */ /* 0x000fe20000000800 */
[----:B------:R-:W-:Y:S01]  /*142b0*/  @!PT LDS RZ, [RZ] ;  /* 0x00000000fffff984 */ /* 0x000fe20000000800 */
[----:B------:R0:W-:Y:S06]  /*142c0*/  MEMBAR.ALL.CTA ;  /* 0x0000000000007992 */ /* 0x0001ec0000008000 */
[----:B0-----:R-:W0:Y:S01]  /*142d0*/  FENCE.VIEW.ASYNC.S ;  /* 0x00000000000073c6 */ /* 0x001e220000000000 */
[----:B------:R-:W-:Y:S01]  /*142e0*/  IMAD.IADD R9, R9, 0x1, R13 ;  /* 0x0000000109097824 */ /* 0x000fe200078e020d */
[--C-:B------:R-:W-:Y:S01]  /*142f0*/  SHF.R.S32.HI R3, RZ, 0x1f, R11.reuse ;  /* 0x0000001fff037819 */ /* 0x100fe2000001140b */
[----:B------:R-:W-:-:S04]  /*14300*/  IMAD.MOV R13, RZ, RZ, -R11 ;  /* 0x000000ffff0d7224 */ /* 0x000fc800078e0a0b */
[----:B------:R-:W-:Y:S02]  /*14310*/  IMAD R4, R3, UR4, RZ ;  /* 0x0000000403047c24 */ /* 0x000fe4000f8e02ff */
[----:B------:R-:W-:Y:S02]  /*14320*/  IMAD R13, R158, R13, R12 ;  /* 0x0000000d9e0d7224 */ /* 0x000fe400078e020c */
[----:B------:R-:W-:-:S04]  /*14330*/  IMAD.WIDE.U32 R8, R11, UR4, R8 ;  /* 0x000000040b087c25 */ /* 0x000fc8000f8e0008 */
[----:B------:R-:W-:Y:S02]  /*14340*/  VIADD R3, R19, 0x22820 ;  /* 0x0002282013037836 */ /* 0x000fe40000000000 */
[----:B------:R-:W-:Y:S01]  /*14350*/  IMAD R11, R11, UR5, R4 ;  /* 0x000000050b0b7c24 */ /* 0x000fe2000f8e0204 */
[----:B------:R-:W-:Y:S01]  /*14360*/  SHF.R.S32.HI R4, RZ, 0x1f, R13 ;  /* 0x0000001fff047819 */ /* 0x000fe2000001140d */
[----:B------:R-:W-:Y:S01]  /*14370*/  ULDC.64 UR4, c[0x0][0xad8] ;  /* 0x0002b60000047ab9 */ /* 0x000fe20000000a00 */
[----:B------:R-:W-:Y:S01]  /*14380*/  PRMT R3, RZ, 0x654, R3 ;  /* 0x00000654ff037816 */ /* 0x000fe20000000003 */
[----:B------:R-:W-:Y:S02]  /*14390*/  IMAD.IADD R9, R9, 0x1, R11 ;  /* 0x0000000109097824 */ /* 0x000fe400078e020b */
[----:B------:R-:W-:Y:S01]  /*143a0*/  IMAD R4, R4, UR4, RZ ;  /* 0x0000000404047c24 */ /* 0x000fe2000f8e02ff */
[----:B0-----:R0:W-:Y:S01]  /*143b0*/  SYNCS.ARRIVE.TRANS64.RED.A1T0 RZ, [R3+URZ], RZ ;  /* 0x000000ff03ff79a7 */ /* 0x0011e2000810043f */
[----:B------:R-:W-:-:S04]  /*143c0*/  IMAD.WIDE.U32 R8, R13, UR4, R8 ;  /* 0x000000040d087c25 */ /* 0x000fc8000f8e0008 */
[----:B0-----:R-:W-:Y:S01]  /*143d0*/  IMAD R3, R13, UR5, R4 ;  /* 0x000000050d037c24 */ /* 0x001fe2000f8e0204 */
        /* <DEDUP_REMOVED lines=8> */
.L_x_5543:
        /* <DEDUP_REMOVED lines=14> */
[----:B------:R-:W-:Y:S01]  /*14540*/  VIADD R89, R208, 0xc0 ;  /* 0x000000c0d0597836 */ /* 0x000fe20000000000 */
[----:B------:R-:W-:-:S02]  /*14550*/  SHF.R.S32.HI R12, RZ, 0x1f, R208 ;  /* 0x0000001fff0c7819 */ /* 0x000fc400000114d0 */
[----:B------:R-:W-:Y:S02]  /*14560*/  SHF.R.S32.HI R92, RZ, 0x1f, R92 ;  /* 0x0000001fff5c7819 */ /* 0x000fe4000001145c */
[----:B------:R-:W-:Y:S02]  /*14570*/  SHF.R.S32.HI R91, RZ, 0x1f, R91 ;  /* 0x0000001fff5b7819 */ /* 0x000fe4000001145b */
[CC--:B--2---:R-:W-:Y:S02]  /*14580*/  @!P3 LEA R8, P5, R208.reuse, R14.reuse, 0x1 ;  /* 0x0000000ed008b211 */ /* 0x0c4fe400078a08ff */
[-C--:B------:R-:W-:Y:S02]  /*14590*/  @!P2 LEA R10, P4, R15, R14.reuse, 0x1 ;  /* 0x0000000e0f0aa211 */ /* 0x080fe400078808ff */
[----:B-1----:R-:W-:Y:S02]  /*145a0*/  @!P3 LEA.HI.X R9, R208, R3, R12, 0x1, P5 ;  /* 0x00000003d009b211 */ /* 0x002fe400028f0c0c */
[----:B------:R-:W-:-:S02]  /*145b0*/  @!P1 LEA R12, P5, R90, R14, 0x1 ;  /* 0x0000000e5a0c9211 */ /* 0x000fc400078a08ff */
[-C--:B------:R-:W-:Y:S01]  /*145c0*/  @!P2 LEA.HI.X R11, R15, R3.reuse, R92, 0x1, P4 ;  /* 0x000000030f0ba211 */ /* 0x080fe200020f0c5c */
        /* <DEDUP_REMOVED lines=8> */
.L_x_5335:
[----:B------:R-:W-:Y:S05]  /*14650*/  BSYNC B1 ;  /* 0x0000000000017941 */ /* 0x000fea0003800000 */
.L_x_5334:
[----:B------:R-:W-:-:S03]  /*14660*/  UMOV UR4, 0xffffffff ;  /* 0xffffffff00047882 */ /* 0x000fc60000000000 */
[----:B------:R-:W-:Y:S05]  /*14670*/  BRA.DIV UR4, `(.L_x_5336) ;  /* 0x000000c204f47947 */ /* 0x000fea000b800000 */
[----:B-1----:R1:W4:Y:S04]  /*14680*/  SHFL.IDX PT, R3, R20, 0x1, 0x181f ;  /* 0x00381f0014037f89 */ /* 0x00232800000e0000 */
[----:B--23--:R1:W2:Y:S02]  /*14690*/  SHFL.IDX PT, R14, R4, 0x1, 0x181f ;  /* 0x00381f00040e7f89 */ /* 0x00c2a400000e0000 */
.L_x_5547:
[----:B------:R-:W-:Y:S01]  /*146a0*/  VIADD R9, R21, 0x20 ;  /* 0x0000002015097836 */ /* 0x000fe20000000000 */
[----:B------:R-:W-:Y:S04]  /*146b0*/  BSSY B1, `(.L_x_5337) ;  /* 0x000001e000017945 */ /* 0x000fe80003800000 */
[----:B------:R-:W-:-:S13]  /*146c0*/  ISETP.GE.AND P0, PT, R9, R0, PT ;  /* 0x000000000900720c */ /* 0x000fda0003f06270 */
[----:B------:R-:W-:Y:S05]  /*146d0*/  @P0 BRA `(.L_x_5338) ;  /* 0x00000000006c0947 */ /* 0x000fea0003800000 */
[C---:B------:R-:W-:Y:S01]  /*146e0*/  VIADD R15, R208.reuse, 0x40 ;  /* 0x00000040d00f7836 */ /* 0x040fe20000000000 */
[----:B------:R-:W-:Y:S01]  /*146f0*/  ULDC UR4, c[0x0][0xac8] ;  /* 0x0002b20000047ab9 */ /* 0x000fe20000000800 */
[C---:B-----5:R-:W-:Y:S01]  /*14700*/  VIADD R26, R208.reuse, 0x80 ;  /* 0x00000080d01a7836 */ /* 0x060fe20000000000 */
[C---:B------:R-:W-:Y:S01]  /*14710*/  ISETP.GE.AND P3, PT, R208.reuse, UR4, PT ;  /* 0x00000004d0007c0c */ /* 0x040fe2000bf66270 */
[C---:B------:R-:W-:Y:S01]  /*14720*/  VIADD R24, R208.reuse, 0xc0 ;  /* 0x000000c0d0187836 */ /* 0x040fe20000000000 */
[----:B------:R-:W-:Y:S01]  /*14730*/  ISETP.GE.AND P2, PT, R15, UR4, PT ;  /* 0x000000040f007c0c */ /* 0x000fe2000bf46270 */
[----:B------:R-:W-:Y:S01]  /*14740*/  VIADD R40, R208, 0x40 ;  /* 0x00000040d0287836 */ /* 0x000fe20000000000 */
[----:B------:R-:W-:Y:S01]  /*14750*/  ISETP.GE.AND P1, PT, R26, UR4, PT ;  /* 0x000000041a007c0c */ /* 0x000fe2000bf26270 */
[----:B------:R-:W-:Y:S01]  /*14760*/  VIADD R27, R208, 0x80 ;  /* 0x00000080d01b7836 */ /* 0x000fe20000000000 */
[----:B------:R-:W-:Y:S02]  /*14770*/  ISETP.GE.AND P0, PT, R24, UR4, PT ;  /* 0x0000000418007c0c */ /* 0x000fe4000bf06270 */
[----:B------:R-:W-:-:S02]  /*14780*/  SHF.R.S32.HI R12, RZ, 0x1f, R208 ;  /* 0x0000001fff0c7819 */ /* 0x000fc400000114d0 */
[----:B------:R-:W-:Y:S02]  /*14790*/  SHF.R.S32.HI R40, RZ, 0x1f, R40 ;  /* 0x0000001fff287819 */ /* 0x000fe40000011428 */
[C---:B------:R-:W-:Y:S02]  /*147a0*/  IADD3 R25, R208.reuse, 0xc0, RZ ;  /* 0x000000c0d0197810 */ /* 0x040fe40007ffe0ff */
[CC--:B--2---:R-:W-:Y:S02]  /*147b0*/  @!P3 LEA R8, P5, R208.reuse, R14.reuse, 0x1 ;  /* 0x0000000ed008b211 */ /* 0x0c4fe400078a08ff */
[-C--:B------:R-:W-:Y:S02]  /*147c0*/  @!P2 LEA R10, P4, R15, R14.reuse, 0x1 ;  /* 0x0000000e0f0aa211 */ /* 0x080fe400078808ff */
[----:B----4-:R-:W-:Y:S02]  /*147d0*/  @!P3 LEA.HI.X R9, R208, R3, R12, 0x1, P5 ;  /* 0x00000003d009b211 */ /* 0x010fe400028f0c0c */
[----:B------:R-:W-:-:S02]  /*147e0*/  @!P1 LEA R12, P5, R26, R14, 0x1 ;  /* 0x0000000e1a0c9211 */ /* 0x000fc400078a08ff */
[----:B------:R-:W-:Y:S01]  /*147f0*/  SHF.R.S32.HI R27, RZ, 0x1f, R27 ;  /* 0x0000001fff1b7819 */ /* 0x000fe2000001141b */
[----:B------:R3:W-:Y:S01]  /*14800*/  @!P3 ST.E.128 desc[UR42][R8.64], R28 ;  /* 0x0000001c0800b985 */ /* 0x0007e2000c101d2a */
[-C--:B------:R-:W-:Y:S02]  /*14810*/  @!P2 LEA.HI.X R11, R15, R3.reuse, R40, 0x1, P4 ;  /* 0x000000030f0ba211 */ /* 0x080fe400020f0c28 */
[----:B------:R-:W-:Y:S02]  /*14820*/  SHF.R.S32.HI R25, RZ, 0x1f, R25 ;  /* 0x0000001fff197819 */ /* 0x000fe40000011419 */
[----:B------:R-:W-:Y:S01]  /*14830*/  @!P0 LEA R14, P4, R24, R14, 0x1 ;  /* 0x0000000e180e8211 */ /* 0x000fe200078808ff */
[----:B------:R3:W-:Y:S01]  /*14840*/  @!P2 ST.E.128 desc[UR42][R10.64], R44 ;  /* 0x0000002c0a00a985 */ /* 0x0007e2000c101d2a */
[-C--:B------:R-:W-:Y:S02]  /*14850*/  @!P1 LEA.HI.X R13, R26, R3.reuse, R27, 0x1, P5 ;  /* 0x000000031a0d9211 */ /* 0x080fe400028f0c1b */
[----:B------:R-:W-:-:S03]  /*14860*/  @!P0 LEA.HI.X R15, R24, R3, R25, 0x1, P4 ;  /* 0x00000003180f8211 */ /* 0x000fc600020f0c19 */
[----:B------:R3:W-:Y:S04]  /*14870*/  @!P1 ST.E.128 desc[UR42][R12.64], R60 ;  /* 0x0000003c0c009985 */ /* 0x0007e8000c101d2a */
[----:B------:R3:W-:Y:S02]  /*14880*/  @!P0 ST.E.128 desc[UR42][R14.64], R76 ;  /* 0x0000004c0e008985 */ /* 0x0007e4000c101d2a */
.L_x_5338:
[----:B------:R-:W-:Y:S05]  /*14890*/  BSYNC B1 ;  /* 0x0000000000017941 */ /* 0x000fea0003800000 */
.L_x_5337:
[----:B------:R-:W-:-:S03]  /*148a0*/  UMOV UR4, 0xffffffff ;  /* 0xffffffff00047882 */ /* 0x000fc60000000000 */
[----:B------:R-:W-:Y:S05]  /*148b0*/  BRA.DIV UR4, `(.L_x_5339) ;  /* 0x000000c204ac7947 */ /* 0x000fea000b800000 */
[----:B----4-:R4:W0:Y:S04]  /*148c0*/  SHFL.IDX PT, R3, R20, 0x2, 0x181f ;  /* 0x00581f0014037f89 */ /* 0x01082800000e0000 */
[----:B--23--:R4:W2:Y:S02]  /*148d0*/  SHFL.IDX PT, R14, R4, 0x2, 0x181f ;  /* 0x00581f00040e7f89 */ /* 0x00c8a400000e0000 */
.L_x_5551:
        /* <DEDUP_REMOVED lines=20> */
[----:B0-----:R-:W-:Y:S02]  /*14a20*/  @!P3 LEA.HI.X R9, R208, R3, R12, 0x1, P5 ;  /* 0x00000003d009b211 */ /* 0x001fe400028f0c0c */
[----:B------:R-:W-:-:S02]  /*14a30*/  @!P1 LEA R12, P5, R26, R14, 0x1 ;  /* 0x0000000e1a0c9211 */ /* 0x000fc400078a08ff */
[-C--:B------:R-:W-:Y:S01]  /*14a40*/  @!P2 LEA.HI.X R11, R15, R3.reuse, R28, 0x1, P4 ;  /* 0x000000030f0ba211 */ /* 0x080fe200020f0c1c */
[----:B------:R3:W-:Y:S01]  /*14a50*/  @!P3 ST.E.128 desc[UR42][R8.64], R32 ;  /* 0x000000200800b985 */ /* 0x0007e2000c101d2a */
[----:B------:R-:W-:Y:S02]  /*14a60*/  SHF.R.S32.HI R25, RZ, 0x1f, R25 ;  /* 0x0000001fff197819 */ /* 0x000fe40000011419 */
[----:B------:R-:W-:Y:S01]  /*14a70*/  @!P0 LEA R14, P4, R24, R14, 0x1 ;  /* 0x0000000e180e8211 */ /* 0x000fe200078808ff */
[----:B------:R3:W-:Y:S01]  /*14a80*/  @!P2 ST.E.128 desc[UR42][R10.64], R48 ;  /* 0x000000300a00a985 */ /* 0x0007e2000c101d2a */
[-C--:B------:R-:W-:Y:S02]  /*14a90*/  @!P1 LEA.HI.X R13, R26, R3.reuse, R27, 0x1, P5 ;  /* 0x000000031a0d9211 */ /* 0x080fe400028f0c1b */
[----:B------:R-:W-:-:S03]  /*14aa0*/  @!P0 LEA.HI.X R15, R24, R3, R25, 0x1, P4 ;  /* 0x00000003180f8211 */ /* 0x000fc600020f0c19 */
[----:B------:R3:W-:Y:S04]  /*14ab0*/  @!P1 ST.E.128 desc[UR42][R12.64], R64 ;  /* 0x000000400c009985 */ /* 0x0007e8000c101d2a */
[----:B------:R3:W-:Y:S02]  /*14ac0*/  @!P0 ST.E.128 desc[UR42][R14.64], R80 ;  /* 0x000000500e008985 */ /* 0x0007e4000c101d2a */
.L_x_5341:
[----:B------:R-:W-:Y:S05]  /*14ad0*/  BSYNC B1 ;  /* 0x0000000000017941 */ /* 0x000fea0003800000 */
.L_x_5340:
[----:B------:R-:W-:-:S03]  /*14ae0*/  UMOV UR4, 0xffffffff ;  /* 0xffffffff00047882 */ /* 0x000fc60000000000 */
[----:B------:R-:W-:Y:S05]  /*14af0*/  BRA.DIV UR4, `(.L_x_5342) ;  /* 0x000000c204647947 */ /* 0x000fea000b800000 */
[----:B0-----:R0:W0:Y:S04]  /*14b00*/  SHFL.IDX PT, R3, R20, 0x3, 0x181f ;  /* 0x00781f0014037f89 */ /* 0x00102800000e0000 */
[----:B--23--:R2:W3:Y:S02]  /*14b10*/  SHFL.IDX PT, R14, R4, 0x3, 0x181f ;  /* 0x00781f00040e7f89 */ /* 0x00c4e400000e0000 */
.L_x_5555:
[----:B------:R-:W-:-:S05]  /*14b20*/  VIADD R9, R21, 0x60 ;  /* 0x0000006015097836 */ /* 0x000fca0000000000 */
[----:B------:R-:W-:-:S13]  /*14b30*/  ISETP.GE.AND P0, PT, R9, R0, PT ;  /* 0x000000000900720c */ /* 0x000fda0003f06270 */
[----:B------:R-:W-:Y:S05]  /*14b40*/  @P0 BRA `(.L_x_5343) ;  /* 0x0000003000140947 */ /* 0x000fea0003800000 */
[C---:B01--4-:R-:W-:Y:S01]  /*14b50*/  VIADD R20, R208.reuse, 0x40 ;  /* 0x00000040d0147836 */ /* 0x053fe20000000000 */
[----:B------:R-:W-:Y:S01]  /*14b60*/  ULDC UR4, c[0x0][0xac8] ;  /* 0x0002b20000047ab9 */ /* 0x000fe20000000800 */
[C---:B--2---:R-:W-:Y:S01]  /*14b70*/  VIADD R4, R208.reuse, 0x80 ;  /* 0x00000080d0047836 */ /* 0x044fe20000000000 */
[C---:B------:R-:W-:Y:S01]  /*14b80*/  ISETP.GE.AND P3, PT, R208.reuse, UR4, PT ;  /* 0x00000004d0007c0c */ /* 0x040fe2000bf66270 */
[----:B-----5:R-:W-:Y:S01]  /*14b90*/  VIADD R24, R208, 0x40 ;  /* 0x00000040d0187836 */ /* 0x020fe20000000000 */
        /* <DEDUP_REMOVED lines=9> */
[-C--:B------:R-:W-:Y:S02]  /*14c30*/  @!P3 LEA.HI.X R9, R208, R3.reuse, R25, 0x1, P0 ;  /* 0x00000003d009b211 */ /* 0x080fe400000f0c19 */
        /* <DEDUP_REMOVED lines=14> */
.L_x_5332:
[----:B0-----:R-:W0:Y:S01]  /*14d20*/  @P1 LDC R11, c[0x0][0xbec] ;  /* 0x0002fb00ff0b1b82 */ /* 0x001e220000000800 */
[----:B------:R-:W-:Y:S01]  /*14d30*/  ULDC.64 UR4, c[0x0][0xb08] ;  /* 0x0002c20000047ab9 */ /* 0x000fe20000000a00 */
[----:B------:R-:W-:Y:S02]  /*14d40*/  IMAD.MOV.U32 R10, RZ, RZ, R156 ;  /* 0x000000ffff0a7224 */ /* 0x000fe400078e009c */
[----:B------:R-:W-:-:S04]  /*14d50*/  IMAD R3, R3, UR4, RZ ;  /* 0x0000000403037c24 */ /* 0x000fc8000f8e02ff */
[----:B------:R-:W1:Y:S01]  /*14d60*/  @P1 LDC R9, c[0x0][0xbf0] ;  /* 0x0002fc00ff091b82 */ /* 0x000e620000000800 */
[----:B------:R-:W-:Y:S02]  /*14d70*/  IMAD R3, R8, UR5, R3 ;  /* 0x0000000508037c24 */ /* 0x000fe4000f8e0203 */
[----:B0-----:R-:W-:-:S05]  /*14d80*/  @P1 IMAD.HI.U32 R11, R156, R11, RZ ;  /* 0x0000000b9c0b1227 */ /* 0x001fca00078e00ff */
[----:B-1----:R-:W-:Y:S01]  /*14d90*/  @P1 SHF.R.U32.HI R10, RZ, R9, R11 ;  /* 0x00000009ff0a1219 */ /* 0x002fe2000001160b */
        /* <DEDUP_REMOVED lines=23> */
[----:B------:R-:W-:Y:S01]  /*14f10*/  IMAD.IADD R9, R9, 0x1, R4 ;  /* 0x0000000109097824 */ /* 0x000fe200078e0204 */
[----:B------:R-:W-:Y:S02]  /*14f20*/  SHF.R.S32.HI R4, RZ, 0x1f, R3 ;  /* 0x0000001fff047819 */ /* 0x000fe40000011403 */
[----:B------:R-:W-:Y:S01]  /*14f30*/  PRMT R10, RZ, 0x654, R10 ;  /* 0x00000654ff0a7816 */ /* 0x000fe2000000000a */
[----:B------:R-:W-:-:S03]  /*14f40*/  IMAD.WIDE.U32 R8, R3, UR4, R8 ;  /* 0x0000000403087c25 */ /* 0x000fc6000f8e0008 */
[----:B------:R0:W-:Y:S01]  /*14f50*/  SYNCS.ARRIVE.TRANS64.RED.A1T0 RZ, [R10+URZ], RZ ;  /* 0x000000ff0aff79a7 */ /* 0x0001e2000810043f */
        /* <DEDUP_REMOVED lines=10> */
.L_x_5558:
        /* <DEDUP_REMOVED lines=28> */
[----:B------:R1:W-:Y:S04]  /*151c0*/  @!P0 ST.E.64 desc[UR42][R8.64], R28 ;  /* 0x0000001c08008985 */ /* 0x0003e8000c101b2a */
[----:B------:R-:W5:Y:S04]  /*151d0*/  LDL R13, [R1+0xb8] ;  /* 0x0000b800010d7983 */ /* 0x000f680000100800 */
[----:B-1----:R-:W4:Y:S01]  /*151e0*/  LDL R28, [R1+0x140] ;  /* 0x00014000011c7983 */ /* 0x002f220000100800 */
[----:B------:R-:W-:-:S02]  /*151f0*/  ISETP.GE.AND P0, PT, R10, UR4, PT ;  /* 0x000000040a007c0c */ /* 0x000fc4000bf06270 */
[----:B------:R-:W-:Y:S01]  /*15200*/  ISETP.GE.AND P1, PT, R14, UR4, PT ;  /* 0x000000040e007c0c */ /* 0x000fe2000bf26270 */
[----:B------:R-:W5:Y:S10]  /*15210*/  LDL R29, [R1+0x9c] ;  /* 0x00009c00011d7983 */ /* 0x000f740000100800 */
[----:B------:R-:W-:-:S04]  /*15220*/  @!P0 LEA R8, P2, R10, R12, 0x2 ;  /* 0x0000000c0a088211 */ /* 0x000fc800078410ff */
[----:B------:R-:W-:Y:S02]  /*15230*/  @!P0 LEA.HI.X R9, R10, R20, R158, 0x2, P2 ;  /* 0x000000140a098211 */ /* 0x000fe400010f149e */
[----:B------:R-:W5:Y:S04]  /*15240*/  LDL R10, [R1+0xb4] ;  /* 0x0000b400010a7983 */ /* 0x000f680000100800 */
[----:B------:R1:W-:Y:S01]  /*15250*/  @!P0 ST.E.64 desc[UR42][R8.64], R32 ;  /* 0x0000002008008985 */ /* 0x0003e2000c101b2a */
[----:B------:R-:W-:Y:S02]  /*15260*/  ISETP.GE.AND P0, PT, R11, UR4, PT ;  /* 0x000000040b007c0c */ /* 0x000fe4000bf06270 */
[C---:B-1----:R-:W-:Y:S01]  /*15270*/  @!P1 LEA R8, P2, R14.reuse, R12, 0x2 ;  /* 0x0000000c0e089211 */ /* 0x042fe200078410ff */
[----:B------:R-:W5:Y:S03]  /*15280*/  LDL R33, [R1+0xb0] ;  /* 0x0000b00001217983 */ /* 0x000f660000100800 */
[----:B------:R-:W-:Y:S01]  /*15290*/  @!P1 LEA.HI.X R9, R14, R20, R157, 0x2, P2 ;  /* 0x000000140e099211 */ /* 0x000fe200010f149d */
[----:B------:R-:W5:Y:S04]  /*152a0*/  LDL R32, [R1+0x130] ;  /* 0x0001300001207983 */ /* 0x000f680000100800 */
[----:B------:R1:W-:Y:S01]  /*152b0*/  @!P1 ST.E.64 desc[UR42][R8.64], R36 ;  /* 0x0000002408009985 */ /* 0x0003e2000c101b2a */
[----:B------:R-:W-:-:S03]  /*152c0*/  ISETP.GE.AND P1, PT, R155, UR4, PT ;  /* 0x000000049b007c0c */ /* 0x000fc6000bf26270 */
[----:B------:R-:W5:Y:S01]  /*152d0*/  LDL R14, [R1+0x13c] ;  /* 0x00013c00010e7983 */ /* 0x000f620000100800 */
[----:B-1----:R-:W-:-:S03]  /*152e0*/  @!P0 LEA R8, P2, R11, R12, 0x2 ;  /* 0x0000000c0b088211 */ /* 0x002fc600078410ff */
[----:B------:R-:W5:Y:S01]  /*152f0*/  LDL R36, [R1+0x120] ;  /* 0x0001200001247983 */ /* 0x000f620000100800 */
[----:B------:R-:W-:-:S03]  /*15300*/  @!P0 LEA.HI.X R9, R11, R20, R15, 0x2, P2 ;  /* 0x000000140b098211 */ /* 0x000fc600010f140f */
[----:B------:R-:W5:Y:S04]  /*15310*/  LDL R37, [R1+0x98] ;  /* 0x0000980001257983 */ /* 0x000f680000100800 */
[----:B------:R1:W-:Y:S01]  /*15320*/  @!P0 ST.E.64 desc[UR42][R8.64], R40 ;  /* 0x0000002808008985 */ /* 0x0003e2000c101b2a */
[----:B------:R-:W-:-:S03]  /*15330*/  ISETP.GE.AND P0, PT, R154, UR4, PT ;  /* 0x000000049a007c0c */ /* 0x000fc6000bf06270 */
[----:B------:R-:W5:Y:S04]  /*15340*/  LDL R11, [R1+0x138] ;  /* 0x00013800010b7983 */ /* 0x000f680000100800 */
[----:B------:R-:W5:Y:S01]  /*15350*/  LDL R15, [R1+0xa4] ;  /* 0x0000a400010f7983 */ /* 0x000f620000100800 */
[----:B-1----:R-:W-:-:S03]  /*15360*/  @!P1 LEA R8, P2, R155, R12, 0x2 ;  /* 0x0000000c9b089211 */ /* 0x002fc600078410ff */
[----:B------:R-:W5:Y:S01]  /*15370*/  LDL R40, [R1+0x134] ;  /* 0x0001340001287983 */ /* 0x000f620000100800 */
[----:B------:R-:W-:-:S03]  /*15380*/  @!P1 LEA.HI.X R9, R155, R20, R156, 0x2, P2 ;  /* 0x000000149b099211 */ /* 0x000fc600010f149c */
[----:B------:R-:W5:Y:S04]  /*15390*/  LDL R41, [R1+0xa0] ;  /* 0x0000a00001297983 */ /* 0x000f680000100800 */
[----:B------:R1:W-:Y:S02]  /*153a0*/  @!P1 ST.E.64 desc[UR42][R8.64], R44 ;  /* 0x0000002c08009985 */ /* 0x0003e4000c101b2a */
[----:B-1----:R-:W-:Y:S02]  /*153b0*/  @!P0 LEA R8, P2, R154, R12, 0x2 ;  /* 0x0000000c9a088211 */ /* 0x002fe400078410ff */
[----:B------:R-:W5:Y:S04]  /*153c0*/  LDL R45, [R1+0x12c] ;  /* 0x00012c00012d7983 */ /* 0x000f680000100800 */
[----:B------:R-:W5:Y:S01]  /*153d0*/  LDL R44, [R1+0x124] ;  /* 0x00012400012c7983 */ /* 0x000f620000100800 */
[----:B--2---:R-:W-:-:S02]  /*153e0*/  ISETP.GE.AND P1, PT, R21, UR4, PT ;  /* 0x0000000415007c0c */ /* 0x004fc4000bf26270 */
[----:B---3--:R-:W-:-:S05]  /*153f0*/  @!P0 LEA.HI.X R9, R154, R20, R153, 0x2, P2 ;  /* 0x000000149a098211 */ /* 0x008fca00010f1499 */
[----:B------:R1:W-:Y:S06]  /*15400*/  @!P0 ST.E.64 desc[UR42][R8.64], R48 ;  /* 0x0000003008008985 */ /* 0x0003ec000c101b2a */
[C---:B-1----:R-:W-:Y:S01]  /*15410*/  @!P1 LEA R8, P2, R21.reuse, R12, 0x2 ;  /* 0x0000000c15089211 */ /* 0x042fe200078410ff */
[----:B------:R-:W2:Y:S03]  /*15420*/  LDL R49, [R1+0x7c] ;  /* 0x00007c0001317983 */ /* 0x000ea60000100800 */
[----:B----4-:R-:W-:Y:S01]  /*15430*/  @!P1 LEA.HI.X R9, R21, R20, R28, 0x2, P2 ;  /* 0x0000001415099211 */ /* 0x010fe200010f141c */
[----:B------:R-:W3:Y:S04]  /*15440*/  LDL R48, [R1+0xf8] ;  /* 0x0000f80001307983 */ /* 0x000ee80000100800 */
[----:B------:R-:W4:Y:S01]  /*15450*/  LDL R28, [R1+0x128] ;  /* 0x00012800011c7983 */ /* 0x000f220000100800 */
[----:B-----5:R-:W-:-:S03]  /*15460*/  ISETP.GE.AND P0, PT, R13, UR4, PT ;  /* 0x000000040d007c0c */ /* 0x020fc6000bf06270 */
[----:B------:R1:W-:Y:S04]  /*15470*/  @!P1 ST.E.64 desc[UR42][R8.64], R52 ;  /* 0x0000003408009985 */ /* 0x0003e8000c101b2a */
[----:B------:R-:W5:Y:S01]  /*15480*/  LDL R21, [R1+0x90] ;  /* 0x0000900001157983 */ /* 0x000f620000100800 */
[----:B------:R-:W-:-:S05]  /*15490*/  ISETP.GE.AND P1, PT, R10, UR4, PT ;  /* 0x000000040a007c0c */ /* 0x000fca000bf26270 */
[----:B-1----:R-:W-:Y:S01]  /*154a0*/  @!P0 LEA R8, P2, R13, R12, 0x2 ;  /* 0x0000000c0d088211 */ /* 0x002fe200078410ff */
[----:B------:R-:W2:Y:S04]  /*154b0*/  LDL R53, [R1+0x80] ;  /* 0x0000800001357983 */ /* 0x000ea80000100800 */
[----:B------:R-:W3:Y:S01]  /*154c0*/  LDL R52, [R1+0x100] ;  /* 0x0001000001347983 */ /* 0x000ee20000100800 */
[----:B------:R-:W-:Y:S02]  /*154d0*/  ISETP.GE.AND P3, PT, R33, UR4, PT ;  /* 0x0000000421007c0c */ /* 0x000fe4000bf66270 */
[----:B------:R-:W-:Y:S02]  /*154e0*/  @!P0 LEA.HI.X R9, R13, R20, R14, 0x2, P2 ;  /* 0x000000140d098211 */ /* 0x000fe400010f140e */
[----:B------:R-:W5:Y:S04]  /*154f0*/  LDL R14, [R1+0x94] ;  /* 0x00009400010e7983 */ /* 0x000f680000100800 */
[----:B------:R1:W-:Y:S01]  /*15500*/  @!P0 ST.E.64 desc[UR42][R8.64], R56 ;  /* 0x0000003808008985 */ /* 0x0003e2000c101b2a */
[----:B------:R-:W-:-:S03]  /*15510*/  ISETP.GE.AND P2, PT, R25, UR4, PT ;  /* 0x0000000419007c0c */ /* 0x000fc6000bf46270 */
[----:B------:R-:W2:Y:S01]  /*15520*/  LDL R13, [R1+0x8c] ;  /* 0x00008c00010d7983 */ /* 0x000ea20000100800 */
[----:B-1----:R-:W-:-:S03]  /*15530*/  @!P1 LEA R8, P0, R10, R12, 0x2 ;  /* 0x0000000c0a089211 */ /* 0x002fc600078010ff */
[----:B------:R-:W3:Y:S01]  /*15540*/  LDL R56, [R1+0x104] ;  /* 0x0001040001387983 */ /* 0x000ee20000100800 */
[----:B------:R-:W-:-:S05]  /*15550*/  @!P1 LEA.HI.X R9, R10, R20, R11, 0x2, P0 ;  /* 0x000000140a099211 */ /* 0x000fca00000f140b */
[----:B------:R1:W-:Y:S01]  /*15560*/  @!P1 ST.E.64 desc[UR42][R8.64], R60 ;  /* 0x0000003c08009985 */ /* 0x0003e2000c101b2a */
[----:B------:R-:W-:Y:S02]  /*15570*/  ISETP.GE.AND P1, PT, R15, UR4, PT ;  /* 0x000000040f007c0c */ /* 0x000fe4000bf26270 */
[-C--:B------:R-:W-:Y:S02]  /*15580*/  @!P2 LEA R10, P5, R25, R12.reuse, 0x2 ;  /* 0x0000000c190aa211 */ /* 0x080fe400078a10ff */
[----:B-1----:R-:W-:-:S04]  /*15590*/  @!P3 LEA R8, P4, R33, R12, 0x2 ;  /* 0x0000000c2108b211 */ /* 0x002fc800078810ff */
[-C--:B------:R-:W-:Y:S02]  /*155a0*/  @!P3 LEA.HI.X R9, R33, R20.reuse, R40, 0x2, P4 ;  /* 0x000000142109b211 */ /* 0x080fe400020f1428 */
[----:B------:R-:W3:Y:S01]  /*155b0*/  LDL R33, [R1+0x118] ;  /* 0x0001180001217983 */ /* 0x000ee20000100800 */
[----:B------:R-:W-:-:S03]  /*155c0*/  @!P2 LEA.HI.X R11, R25, R20, R32, 0x2, P5 ;  /* 0x00000014190ba211 */ /* 0x000fc600028f1420 */
[----:B------:R-:W3:Y:S01]  /*155d0*/  LDL R40, [R1+0x11c] ;  /* 0x00011c0001287983 */ /* 0x000ee20000100800 */
[----:B------:R-:W-:-:S03]  /*155e0*/  ISETP.GE.AND P0, PT, R152, UR4, PT ;  /* 0x0000000498007c0c */ /* 0x000fc6000bf06270 */
[----:B------:R-:W-:Y:S04]  /*155f0*/  @!P3 ST.E.64 desc[UR42][R8.64], R64 ;  /* 0x000000400800b985 */ /* 0x000fe8000c101b2a */
[----:B------:R1:W-:Y:S01]  /*15600*/  @!P2 ST.E.64 desc[UR42][R10.64], R68 ;  /* 0x000000440a00a985 */ /* 0x0003e2000c101b2a */
[----:B------:R-:W-:-:S03]  /*15610*/  ISETP.GE.AND P2, PT, R29, UR4, PT ;  /* 0x000000041d007c0c */ /* 0x000fc6000bf46270 */
[----:B------:R-:W3:Y:S04]  /*15620*/  LDL R32, [R1+0x88] ;  /* 0x0000880001207983 */ /* 0x000ee80000100800 */
[----:B------:R-:W3:Y:S01]  /*15630*/  LDL R25, [R1+0x84] ;  /* 0x0000840001197983 */ /* 0x000ee20000100800 */
[-C--:B-1----:R-:W-:Y:S02]  /*15640*/  @!P1 LEA R10, P5, R15, R12.reuse, 0x2 ;  /* 0x0000000c0f0a9211 */ /* 0x082fe400078a10ff */
[----:B------:R-:W-:-:S04]  /*15650*/  @!P0 LEA R8, P4, R152, R12, 0x2 ;  /* 0x0000000c98088211 */ /* 0x000fc800078810ff */
[-C--:B------:R-:W-:Y:S02]  /*15660*/  @!P0 LEA.HI.X R9, R152, R20.reuse, R45, 0x2, P4 ;  /* 0x0000001498098211 */ /* 0x080fe400020f142d */
[----:B------:R-:W-:Y:S01]  /*15670*/  ISETP.GE.AND P3, PT, R41, UR4, PT ;  /* 0x0000000429007c0c */ /* 0x000fe2000bf66270 */
[----:B------:R-:W3:Y:S04]  /*15680*/  LDL R45, [R1+0x74] ;  /* 0x00007400012d7983 */ /* 0x000ee80000100800 */
[----:B------:R-:W-:Y:S01]  /*15690*/  @!P0 ST.E.64 desc[UR42][R8.64], R72 ;  /* 0x0000004808008985 */ /* 0x000fe2000c101b2a */
[----:B----4-:R-:W-:-:S03]  /*156a0*/  @!P1 LEA.HI.X R11, R15, R20, R28, 0x2, P5 ;  /* 0x000000140f0b9211 */ /* 0x010fc600028f141c */
[----:B------:R-:W4:Y:S04]  /*156b0*/  LDL R15, [R1+0x110] ;  /* 0x00011000010f7983 */ /* 0x000f280000100800 */
[----:B------:R-:W4:Y:S04]  /*156c0*/  LDL R28, [R1+0x114] ;  /* 0x00011400011c7983 */ /* 0x000f280000100800 */
[----:B------:R1:W-:Y:S02]  /*156d0*/  @!P1 ST.E.64 desc[UR42][R10.64], R76 ;  /* 0x0000004c0a009985 */ /* 0x0003e4000c101b2a */
[----:B-1----:R-:W-:-:S04]  /*156e0*/  @!P2 LEA R10, P5, R29, R12, 0x2 ;  /* 0x0000000c1d0aa211 */ /* 0x002fc800078a10ff */
[----:B------:R-:W-:Y:S02]  /*156f0*/  @!P2 LEA.HI.X R11, R29, R20, R36, 0x2, P5 ;  /* 0x000000141d0ba211 */ /* 0x000fe400028f1424 */
[----:B------:R-:W4:Y:S04]  /*15700*/  LDL R36, [R1+0x10c] ;  /* 0x00010c0001247983 */ /* 0x000f280000100800 */
[----:B------:R-:W4:Y:S01]  /*15710*/  LDL R29, [R1+0x108] ;  /* 0x00010800011d7983 */ /* 0x000f220000100800 */
[----:B------:R-:W-:Y:S02]  /*15720*/  @!P3 LEA R8, P4, R41, R12, 0x2 ;  /* 0x0000000c2908b211 */ /* 0x000fe400078810ff */
[----:B------:R-:W-:Y:S02]  /*15730*/  ISETP.GE.AND P0, PT, R37, UR4, PT ;  /* 0x0000000425007c0c */ /* 0x000fe4000bf06270 */
[----:B------:R-:W-:-:S02]  /*15740*/  @!P3 LEA.HI.X R9, R41, R20, R44, 0x2, P4 ;  /* 0x000000142909b211 */ /* 0x000fc400020f142c */
[----:B------:R-:W4:Y:S01]  /*15750*/  LDL R41, [R1+0x70] ;  /* 0x0000700001297983 */ /* 0x000f220000100800 */
[----:B-----5:R-:W-:-:S03]  /*15760*/  ISETP.GE.AND P1, PT, R14, UR4, PT ;  /* 0x000000040e007c0c */ /* 0x020fc6000bf26270 */
[----:B------:R-:W-:Y:S04]  /*15770*/  @!P3 ST.E.64 desc[UR42][R8.64], R80 ;  /* 0x000000500800b985 */ /* 0x000fe8000c101b2a */
[----:B------:R1:W-:Y:S01]  /*15780*/  @!P2 ST.E.64 desc[UR42][R10.64], R84 ;  /* 0x000000540a00a985 */ /* 0x0003e2000c101b2a */
[----:B--2---:R-:W-:-:S03]  /*15790*/  ISETP.GE.AND P2, PT, R13, UR4, PT ;  /* 0x000000040d007c0c */ /* 0x004fc6000bf46270 */
[----:B------:R-:W2:Y:S02]  /*157a0*/  LDL R44, [R1+0xf4] ;  /* 0x0000f400012c7983 */ /* 0x000ea40000100800 */
[CC--:B-1----:R-:W-:Y:S02]  /*157b0*/  @!P1 LEA R10, P5, R14.reuse, R12.reuse, 0x2 ;  /* 0x0000000c0e0a9211 */ /* 0x0c2fe400078a10ff */
[----:B------:R-:W-:Y:S02]  /*157c0*/  @!P0 LEA R8, P4, R37, R12, 0x2 ;  /* 0x0000000c25088211 */ /* 0x000fe400078810ff */
[----:B------:R-:W-:Y:S02]  /*157d0*/  ISETP.GE.AND P3, PT, R21, UR4, PT ;  /* 0x0000000415007c0c */ /* 0x000fe4000bf66270 */
[-C--:B---3--:R-:W-:Y:S02]  /*157e0*/  @!P1 LEA.HI.X R11, R14, R20.reuse, R33, 0x2, P5 ;  /* 0x000000140e0b9211 */ /* 0x088fe400028f1421 */
[----:B------:R-:W3:Y:S01]  /*157f0*/  LDL R14, [R1+0x78] ;  /* 0x00007800010e7983 */ /* 0x000ee20000100800 */
[----:B------:R-:W-:-:S03]  /*15800*/  @!P0 LEA.HI.X R9, R37, R20, R40, 0x2, P4 ;  /* 0x0000001425098211 */ /* 0x000fc600020f1428 */
[----:B------:R-:W5:Y:S04]  /*15810*/  LDL R37, [R1+0x6c] ;  /* 0x00006c0001257983 */ /* 0x000f680000100800 */
[----:B------:R-:W-:Y:S04]  /*15820*/  @!P0 ST.E.64 desc[UR42][R8.64], R88 ;  /* 0x0000005808008985 */ /* 0x000fe8000c101b2a */
[----:B------:R1:W-:Y:S01]  /*15830*/  @!P1 ST.E.64 desc[UR42][R10.64], R92 ;  /* 0x0000005c0a009985 */ /* 0x0003e2000c101b2a */
[----:B------:R-:W-:-:S03]  /*15840*/  ISETP.GE.AND P0, PT, R32, UR4, PT ;  /* 0x0000000420007c0c */ /* 0x000fc6000bf06270 */
[----:B------:R-:W2:Y:S04]  /*15850*/  LDL R33, [R1+0x68] ;  /* 0x0000680001217983 */ /* 0x000ea80000100800 */
[----:B------:R-:W2:Y:S01]  /*15860*/  LDL R40, [R1+0xf0] ;  /* 0x0000f00001287983 */ /* 0x000ea20000100800 */
[-C--:B-1----:R-:W-:Y:S02]  /*15870*/  @!P2 LEA R10, P5, R13, R12.reuse, 0x2 ;  /* 0x0000000c0d0aa211 */ /* 0x082fe400078a10ff */
[----:B------:R-:W-:Y:S02]  /*15880*/  @!P3 LEA R8, P4, R21, R12, 0x2 ;  /* 0x0000000c1508b211 */ /* 0x000fe400078810ff */
[----:B------:R-:W-:Y:S02]  /*15890*/  ISETP.GE.AND P1, PT, R25, UR4, PT ;  /* 0x0000000419007c0c */ /* 0x000fe4000bf26270 */
[----:B----4-:R-:W-:-:S02]  /*158a0*/  @!P2 LEA.HI.X R11, R13, R20, R15, 0x2, P5 ;  /* 0x000000140d0ba211 */ /* 0x010fc400028f140f */
[----:B------:R-:W4:Y:S04]  /*158b0*/  LDL R15, [R1+0xfc] ;  /* 0x0000fc00010f7983 */ /* 0x000f280000100800 */
[----:B------:R-:W2:Y:S01]  /*158c0*/  LDL R13, [R1+0x64] ;  /* 0x00006400010d7983 */ /* 0x000ea20000100800 */
[----:B------:R-:W-:-:S03]  /*158d0*/  @!P3 LEA.HI.X R9, R21, R20, R28, 0x2, P4 ;  /* 0x000000141509b211 */ /* 0x000fc600020f141c */
[----:B------:R-:W2:Y:S04]  /*158e0*/  LDL R28, [R1+0x60] ;  /* 0x00006000011c7983 */ /* 0x000ea80000100800 */
[----:B------:R-:W2:Y:S04]  /*158f0*/  LDL R21, [R1+0x5c] ;  /* 0x00005c0001157983 */ /* 0x000ea80000100800 */
[----:B------:R1:W-:Y:S04]  /*15900*/  @!P3 ST.E.64 desc[UR42][R8.64], R96 ;  /* 0x000000600800b985 */ /* 0x0003e8000c101b2a */
[----:B------:R0:W-:Y:S01]  /*15910*/  @!P2 ST.E.64 desc[UR42][R10.64], R100 ;  /* 0x000000640a00a985 */ /* 0x0001e2000c101b2a */
[----:B-1----:R-:W-:-:S04]  /*15920*/  @!P0 LEA R8, P5, R32, R12, 0x2 ;  /* 0x0000000c20088211 */ /* 0x002fc800078a10ff */
[----:B------:R-:W-:Y:S02]  /*15930*/  @!P0 LEA.HI.X R9, R32, R20, R36, 0x2, P5 ;  /* 0x0000001420098211 */ /* 0x000fe400028f1424 */
[C---:B0-----:R-:W-:Y:S01]  /*15940*/  @!P1 LEA R10, P2, R25.reuse, R12, 0x2 ;  /* 0x0000000c190a9211 */ /* 0x041fe200078410ff */
[----:B------:R-:W2:Y:S04]  /*15950*/  LDL R36, [R1+0xec] ;  /* 0x0000ec0001247983 */ /* 0x000ea80000100800 */
[----:B------:R-:W2:Y:S01]  /*15960*/  LDL R32, [R1+0xe8] ;  /* 0x0000e80001207983 */ /* 0x000ea20000100800 */
[----:B------:R-:W-:-:S03]  /*15970*/  @!P1 LEA.HI.X R11, R25, R20, R29, 0x2, P2 ;  /* 0x00000014190b9211 */ /* 0x000fc600010f141d */
[----:B------:R-:W2:Y:S04]  /*15980*/  LDL R29, [R1+0xe4] ;  /* 0x0000e400011d7983 */ /* 0x000ea80000100800 */
[----:B------:R-:W2:Y:S01]  /*15990*/  LDL R25, [R1+0xe0] ;  /* 0x0000e00001197983 */ /* 0x000ea20000100800 */
[----:B------:R-:W-:Y:S02]  /*159a0*/  ISETP.GE.AND P3, PT, R53, UR4, PT ;  /* 0x0000000435007c0c */ /* 0x000fe4000bf66270 */
        /* <DEDUP_REMOVED lines=9> */
[----:B------:R0:W-:Y:S01]  /*15a40*/  @!P3 ST.E.64 desc[UR42][R8.64], R112 ;  /* 0x000000700800b985 */ /* 0x0001e2000c101b2a */
[----:B---3--:R-:W-:-:S03]  /*15a50*/  ISETP.GE.AND P2, PT, R14, UR4, PT ;  /* 0x000000040e007c0c */ /* 0x008fc6000bf46270 */
[----:B------:R1:W-:Y:S01]  /*15a60*/  @!P4 ST.E.64 desc[UR42][R10.64], R116 ;  /* 0x000000740a00c985 */ /* 0x0003e2000c101b2a */
[----:B-----5:R-:W-:-:S09]  /*15a70*/  ISETP.GE.AND P4, PT, R37, UR4, PT ;  /* 0x0000000425007c0c */ /* 0x020fd2000bf86270 */
[-C--:B0-----:R-:W-:Y:S02]  /*15a80*/  @!P2 LEA R8, P3, R14, R12.reuse, 0x2 ;  /* 0x0000000c0e08a211 */ /* 0x081fe400078610ff */
[----:B-1----:R-:W-:-:S04]  /*15a90*/  @!P1 LEA R10, P5, R45, R12, 0x2 ;  /* 0x0000000c2d0a9211 */ /* 0x002fc800078a10ff */
[-C--:B------:R-:W-:Y:S02]  /*15aa0*/  @!P1 LEA.HI.X R11, R45, R20.reuse, R48, 0x2, P5 ;  /* 0x000000142d0b9211 */ /* 0x080fe400028f1430 */
[----:B----4-:R-:W-:Y:S02]  /*15ab0*/  @!P2 LEA.HI.X R9, R14, R20, R15, 0x2, P3 ;  /* 0x000000140e09a211 */ /* 0x010fe400018f140f */
[----:B------:R-:W-:-:S03]  /*15ac0*/  @!P0 LEA R14, P3, R41, R12, 0x2 ;  /* 0x0000000c290e8211 */ /* 0x000fc600078610ff */
[----:B------:R0:W-:Y:S01]  /*15ad0*/  @!P2 ST.E.64 desc[UR42][R8.64], R120 ;  /* 0x000000780800a985 */ /* 0x0001e2000c101b2a */
[----:B--2---:R-:W-:Y:S02]  /*15ae0*/  ISETP.GE.AND P2, PT, R33, UR4, PT ;  /* 0x0000000421007c0c */ /* 0x004fe4000bf46270 */
        /* <DEDUP_REMOVED lines=10> */
[----:B--2---:R-:W-:Y:S02]  /*15b90*/  @!P3 LEA R14, P4, R13, R12, 0x2 ;  /* 0x0000000c0d0eb211 */ /* 0x004fe400078810ff */
[-C--:B------:R-:W-:Y:S02]  /*15ba0*/  @!P2 LEA.HI.X R11, R33, R20.reuse, R36, 0x2, P5 ;  /* 0x00000014210ba211 */ /* 0x080fe400028f1424 */
[----:B------:R-:W-:Y:S02]  /*15bb0*/  @!P3 LEA.HI.X R15, R13, R20, R32, 0x2, P4 ;  /* 0x000000140d0fb211 */ /* 0x000fe400020f1420 */
        /* <DEDUP_REMOVED lines=8> */
.L_x_5346:
[----:B------:R-:W-:Y:S05]  /*15c40*/  BSYNC B1 ;  /* 0x0000000000017941 */ /* 0x000fea0003800000 */
.L_x_5345:
[----:B------:R-:W-:-:S03]  /*15c50*/  UMOV UR4, 0xffffffff ;  /* 0xffffffff00047882 */ /* 0x000fc60000000000 */
[----:B------:R-:W-:Y:S05]  /*15c60*/  BRA.DIV UR4, `(.L_x_5347) ;  /* 0x000000b204887947 */ /* 0x000fea000b800000 */
[----:B0-----:R-:W0:Y:S04]  /*15c70*/  SHFL.IDX PT, R4, R4, 0x1, 0x1c1f ;  /* 0x003c1f0004047f89 */ /* 0x001e2800000e0000 */
[----:B------:R-:W4:Y:S02]  /*15c80*/  SHFL.IDX PT, R3, R3, 0x1, 0x1c1f ;  /* 0x003c1f0003037f89 */ /* 0x000f2400000e0000 */
.L_x_5562:
        /* <DEDUP_REMOVED lines=44> */
[----:B-1----:R-:W2:Y:S01]  /*15f50*/  LDL R20, [R1+0x5c] ;  /* 0x00005c0001147983 */ /* 0x002ea20000100800 */
[----:B-----5:R-:W-:Y:S01]  /*15f60*/  ISETP.GE.AND P2, PT, R68, UR4, PT ;  /* 0x0000000444007c0c */ /* 0x020fe2000bf46270 */
[----:B----4-:R-:W-:-:S02]  /*15f70*/  IMAD.MOV.U32 R60, RZ, RZ, R57 ;  /* 0x000000ffff3c7224 */ /* 0x010fc400078e0039 */
[----:B------:R-:W-:Y:S01]  /*15f80*/  IMAD.MOV.U32 R57, RZ, RZ, R56 ;  /* 0x000000ffff397224 */ /* 0x000fe200078e0038 */
[----:B------:R-:W-:Y:S01]  /*15f90*/  ISETP.GE.AND P3, PT, R84, UR4, PT ;  /* 0x0000000454007c0c */ /* 0x000fe2000bf66270 */
[----:B------:R-:W-:Y:S01]  /*15fa0*/  IMAD.MOV.U32 R56, RZ, RZ, R53 ;  /* 0x000000ffff387224 */ /* 0x000fe200078e0035 */
[----:B------:R-:W-:Y:S01]  /*15fb0*/  MOV R53, R52 ;  /* 0x0000003400357202 */ /* 0x000fe20000000f00 */
[----:B------:R-:W-:Y:S02]  /*15fc0*/  IMAD.MOV.U32 R52, RZ, RZ, R48 ;  /* 0x000000ffff347224 */ /* 0x000fe400078e0030 */
[----:B------:R-:W-:Y:S02]  /*15fd0*/  IMAD.MOV.U32 R48, RZ, RZ, R32 ;  /* 0x000000ffff307224 */ /* 0x000fe400078e0020 */
[----:B---3--:R-:W-:Y:S02]  /*15fe0*/  IMAD.MOV.U32 R32, RZ, RZ, R13 ;  /* 0x000000ffff207224 */ /* 0x008fe400078e000d */
[----:B------:R-:W-:-:S02]  /*15ff0*/  IMAD.MOV.U32 R13, RZ, RZ, R11 ;  /* 0x000000ffff0d7224 */ /* 0x000fc400078e000b */
[----:B------:R-:W-:Y:S02]  /*16000*/  IMAD.MOV.U32 R11, RZ, RZ, R10 ;  /* 0x000000ffff0b7224 */ /* 0x000fe400078e000a */
[----:B------:R-:W-:Y:S02]  /*16010*/  IMAD.MOV.U32 R10, RZ, RZ, R9 ;  /* 0x000000ffff0a7224 */ /* 0x000fe400078e0009 */
[----:B0-----:R-:W-:Y:S02]  /*16020*/  @!P2 IMAD.MOV.U32 R9, RZ, RZ, R4 ;  /* 0x000000ffff09a224 */ /* 0x001fe400078e0004 */
[----:B------:R-:W-:Y:S02]  /*16030*/  IMAD.MOV.U32 R61, RZ, RZ, R8 ;  /* 0x000000ffff3d7224 */ /* 0x000fe400078e0008 */
[----:B------:R-:W-:Y:S02]  /*16040*/  @!P2 IMAD.MOV.U32 R8, RZ, RZ, R3 ;  /* 0x000000ffff08a224 */ /* 0x000fe400078e0003 */
[----:B------:R-:W-:-:S02]  /*16050*/  IMAD.MOV.U32 R72, RZ, RZ, R64 ;  /* 0x000000ffff487224 */ /* 0x000fc400078e0040 */
[----:B------:R-:W-:Y:S02]  /*16060*/  IMAD.MOV.U32 R64, RZ, RZ, R60 ;  /* 0x000000ffff407224 */ /* 0x000fe400078e003c */
[----:B------:R-:W-:Y:S02]  /*16070*/  IMAD.MOV.U32 R60, RZ, RZ, R56 ;  /* 0x000000ffff3c7224 */ /* 0x000fe400078e0038 */
[----:B------:R-:W-:Y:S02]  /*16080*/  IMAD.MOV.U32 R56, RZ, RZ, R52 ;  /* 0x000000ffff387224 */ /* 0x000fe400078e0034 */
[----:B------:R-:W-:Y:S01]  /*16090*/  IMAD.MOV.U32 R52, RZ, RZ, R10 ;  /* 0x000000ffff347224 */ /* 0x000fe200078e000a */
[----:B------:R-:W-:Y:S01]  /*160a0*/  @!P3 LEA R10, P4, R84, R3, 0x2 ;  /* 0x00000003540ab211 */ /* 0x000fe200078810ff */
[----:B------:R-:W-:-:S04]  /*160b0*/  @!P2 IMAD.WIDE R8, R68, 0x4, R8 ;  /* 0x000000044408a825 */ /* 0x000fc800078e0208 */
[----:B------:R-:W-:Y:S02]  /*160c0*/  IMAD.MOV.U32 R68, RZ, RZ, R65 ;  /* 0x000000ffff447224 */ /* 0x000fe400078e0041 */
[----:B------:R-:W-:Y:S02]  /*160d0*/  IMAD.MOV.U32 R65, RZ, RZ, R48 ;  /* 0x000000ffff417224 */ /* 0x000fe400078e0030 */
[----:B------:R-:W-:Y:S01]  /*160e0*/  IMAD.MOV.U32 R48, RZ, RZ, R11 ;  /* 0x000000ffff307224 */ /* 0x000fe200078e000b */
[----:B------:R-:W-:Y:S02]  /*160f0*/  @!P3 LEA.HI.X R11, R84, R4, R93, 0x2, P4 ;  /* 0x00000004540bb211 */ /* 0x000fe400020f145d */
[----:B------:R-:W3:Y:S01]  /*16100*/  LDL R93, [R1+0x150] ;  /* 0x00015000015d7983 */ /* 0x000ee20000100800 */
[C---:B------:R-:W-:Y:S02]  /*16110*/  ISETP.GE.AND P1, PT, R77.reuse, UR4, PT ;  /* 0x000000044d007c0c */ /* 0x040fe4000bf26270 */
[----:B------:R-:W-:Y:S01]  /*16120*/  ISETP.GE.AND P0, PT, R88, UR4, PT ;  /* 0x0000000458007c0c */ /* 0x000fe2000bf06270 */
[----:B------:R0:W-:Y:S04]  /*16130*/  @!P2 ST.E.64 desc[UR42][R8.64], R26 ;  /* 0x0000001a0800a985 */ /* 0x0001e8000c101b2a */
[----:B------:R1:W-:Y:S04]  /*16140*/  @!P3 ST.E.64 desc[UR42][R10.64], R30 ;  /* 0x0000001e0a00b985 */ /* 0x0003e8000c101b2a */
[----:B------:R-:W4:Y:S02]  /*16150*/  LDL R84, [R1+0xac] ;  /* 0x0000ac0001547983 */ /* 0x000f240000100800 */
[----:B0-----:R-:W-:-:S04]  /*16160*/  @!P1 LEA R8, P5, R77, R3, 0x2 ;  /* 0x000000034d089211 */ /* 0x001fc800078a10ff */
[-C--:B------:R-:W-:Y:S02]  /*16170*/  @!P1 LEA.HI.X R9, R77, R4.reuse, R80, 0x2, P5 ;  /* 0x000000044d099211 */ /* 0x080fe400028f1450 */
[----:B------:R-:W5:Y:S01]  /*16180*/  LDL R80, [R1+0x14c] ;  /* 0x00014c0001507983 */ /* 0x000f620000100800 */
[C---:B-1----:R-:W-:Y:S02]  /*16190*/  @!P0 LEA R10, P4, R88.reuse, R3, 0x2 ;  /* 0x00000003580a8211 */ /* 0x042fe400078810ff */
[----:B------:R-:W-:Y:S01]  /*161a0*/  ISETP.GE.AND P2, PT, R73, UR4, PT ;  /* 0x0000000449007c0c */ /* 0x000fe2000bf46270 */
[----:B------:R-:W2:Y:S01]  /*161b0*/  LDL R77, [R1+0xa8] ;  /* 0x0000a800014d7983 */ /* 0x000ea20000100800 */
[----:B---3--:R-:W-:-:S03]  /*161c0*/  @!P0 LEA.HI.X R11, R88, R4, R93, 0x2, P4 ;  /* 0x00000004580b8211 */ /* 0x008fc600020f145d */
[----:B------:R-:W3:Y:S04]  /*161d0*/  LDL R88, [R1+0x144] ;  /* 0x0001440001587983 */ /* 0x000ee80000100800 */
[----:B------:R0:W-:Y:S01]  /*161e0*/  @!P1 ST.E.64 desc[UR42][R8.64], R34 ;  /* 0x0000002208009985 */ /* 0x0001e2000c101b2a */
[----:B------:R-:W-:-:S03]  /*161f0*/  ISETP.GE.AND P1, PT, R76, UR4, PT ;  /* 0x000000044c007c0c */ /* 0x000fc6000bf26270 */
[----:B------:R-:W4:Y:S01]  /*16200*/  LDL R93, [R1+0x148] ;  /* 0x00014800015d7983 */ /* 0x000f220000100800 */
[----:B0-----:R-:W-:-:S04]  /*16210*/  @!P2 LEA R8, P5, R73, R3, 0x2 ;  /* 0x000000034908a211 */ /* 0x001fc800078a10ff */
[----:B-----5:R-:W-:Y:S01]  /*16220*/  @!P2 LEA.HI.X R9, R73, R4, R80, 0x2, P5 ;  /* 0x000000044909a211 */ /* 0x020fe200028f1450 */
[----:B------:R-:W-:Y:S04]  /*16230*/  @!P0 ST.E.64 desc[UR42][R10.64], R38 ;  /* 0x000000260a008985 */ /* 0x000fe8000c101b2a */
[----:B------:R0:W-:Y:S01]  /*16240*/  @!P2 ST.E.64 desc[UR42][R8.64], R42 ;  /* 0x0000002a0800a985 */ /* 0x0001e2000c101b2a */
[----:B------:R-:W-:-:S03]  /*16250*/  ISETP.GE.AND P3, PT, R92, UR4, PT ;  /* 0x000000045c007c0c */ /* 0x000fc6000bf66270 */
[----:B------:R-:W5:Y:S04]  /*16260*/  LDL R73, [R1+0xa0] ;  /* 0x0000a00001497983 */ /* 0x000f680000100800 */
[----:B------:R-:W5:Y:S01]  /*16270*/  LDL R80, [R1+0xa4] ;  /* 0x0000a40001507983 */ /* 0x000f620000100800 */
[----:B0-----:R-:W-:-:S04]  /*16280*/  @!P1 LEA R8, P5, R76, R3, 0x2 ;  /* 0x000000034c089211 */ /* 0x001fc800078a10ff */
[-C--:B---3--:R-:W-:Y:S02]  /*16290*/  @!P1 LEA.HI.X R9, R76, R4.reuse, R88, 0x2, P5 ;  /* 0x000000044c099211 */ /* 0x088fe400028f1458 */
[----:B------:R-:W3:Y:S01]  /*162a0*/  LDL R88, [R1+0x13c] ;  /* 0x00013c0001587983 */ /* 0x000ee20000100800 */
[C---:B------:R-:W-:Y:S02]  /*162b0*/  ISETP.GE.AND P2, PT, R81.reuse, UR4, PT ;  /* 0x0000000451007c0c */ /* 0x040fe4000bf46270 */
[CC--:B------:R-:W-:Y:S01]  /*162c0*/  @!P3 LEA R10, P4, R92.reuse, R3.reuse, 0x2 ;  /* 0x000000035c0ab211 */ /* 0x0c0fe200078810ff */
[----:B------:R-:W5:Y:S03]  /*162d0*/  LDL R76, [R1+0x9c] ;  /* 0x00009c00014c7983 */ /* 0x000f660000100800 */
[----:B----4-:R-:W-:Y:S02]  /*162e0*/  @!P3 LEA.HI.X R11, R92, R4, R93, 0x2, P4 ;  /* 0x000000045c0bb211 */ /* 0x010fe400020f145d */
[----:B------:R-:W4:Y:S04]  /*162f0*/  LDL R92, [R1+0x140] ;  /* 0x00014000015c7983 */ /* 0x000f280000100800 */
[----:B------:R-:W-:Y:S04]  /*16300*/  @!P3 ST.E.64 desc[UR42][R10.64], R46 ;  /* 0x0000002e0a00b985 */ /* 0x000fe8000c101b2a */
[----:B------:R0:W-:Y:S02]  /*16310*/  @!P1 ST.E.64 desc[UR42][R8.64], R50 ;  /* 0x0000003208009985 */ /* 0x0001e4000c101b2a */
[----:B0-----:R-:W-:-:S04]  /*16320*/  @!P2 LEA R8, P5, R81, R3, 0x2 ;  /* 0x000000035108a211 */ /* 0x001fc800078a10ff */
[----:B---3--:R-:W-:Y:S02]  /*16330*/  @!P2 LEA.HI.X R9, R81, R4, R88, 0x2, P5 ;  /* 0x000000045109a211 */ /* 0x008fe400028f1458 */
[----:B------:R-:W3:Y:S01]  /*16340*/  LDL R81, [R1+0x134] ;  /* 0x0001340001517983 */ /* 0x000ee20000100800 */
[----:B------:R-:W-:Y:S02]  /*16350*/  ISETP.GE.AND P0, PT, R89, UR4, PT ;  /* 0x0000000459007c0c */ /* 0x000fe4000bf06270 */
[----:B------:R-:W-:Y:S01]  /*16360*/  ISETP.GE.AND P1, PT, R69, UR4, PT ;  /* 0x0000000445007c0c */ /* 0x000fe2000bf26270 */
[----:B------:R-:W5:Y:S10]  /*16370*/  LDL R88, [R1+0x138] ;  /* 0x0001380001587983 */ /* 0x000f740000100800 */
[----:B------:R-:W-:-:S04]  /*16380*/  @!P0 LEA R10, P4, R89, R3, 0x2 ;  /* 0x00000003590a8211 */ /* 0x000fc800078810ff */
[----:B----4-:R-:W-:-:S05]  /*16390*/  @!P0 LEA.HI.X R11, R89, R4, R92, 0x2, P4 ;  /* 0x00000004590b8211 */ /* 0x010fca00020f145c */
[----:B------:R-:W-:Y:S04]  /*163a0*/  @!P0 ST.E.64 desc[UR42][R10.64], R54 ;  /* 0x000000360a008985 */ /* 0x000fe8000c101b2a */
[----:B------:R0:W-:Y:S02]  /*163b0*/  @!P2 ST.E.64 desc[UR42][R8.64], R58 ;  /* 0x0000003a0800a985 */ /* 0x0001e4000c101b2a */
[----:B0-----:R-:W-:-:S04]  /*163c0*/  @!P1 LEA R8, P5, R69, R3, 0x2 ;  /* 0x0000000345089211 */ /* 0x001fc800078a10ff */
[----:B---3--:R-:W-:Y:S02]  /*163d0*/  @!P1 LEA.HI.X R9, R69, R4, R81, 0x2, P5 ;  /* 0x0000000445099211 */ /* 0x008fe400028f1451 */
[----:B------:R-:W3:Y:S01]  /*163e0*/  LDL R81, [R1+0x12c] ;  /* 0x00012c0001517983 */ /* 0x000ee20000100800 */
[----:B------:R-:W-:Y:S02]  /*163f0*/  ISETP.GE.AND P3, PT, R85, UR4, PT ;  /* 0x0000000455007c0c */ /* 0x000fe4000bf66270 */
[----:B--2---:R-:W-:-:S11]  /*16400*/  ISETP.GE.AND P2, PT, R77, UR4, PT ;  /* 0x000000044d007c0c */ /* 0x004fd6000bf46270 */
[----:B------:R-:W-:-:S04]  /*16410*/  @!P3 LEA R10, P4, R85, R3, 0x2 ;  /* 0x00000003550ab211 */ /* 0x000fc800078810ff */
[----:B-----5:R-:W-:Y:S02]  /*16420*/  @!P3 LEA.HI.X R11, R85, R4, R88, 0x2, P4 ;  /* 0x00000004550bb211 */ /* 0x020fe400020f1458 */
[----:B------:R-:W2:Y:S04]  /*16430*/  LDL R85, [R1+0x130] ;  /* 0x0001300001557983 */ /* 0x000ea80000100800 */
[----:B------:R-:W-:Y:S04]  /*16440*/  @!P3 ST.E.64 desc[UR42][R10.64], R62 ;  /* 0x0000003e0a00b985 */ /* 0x000fe8000c101b2a */
[----:B------:R0:W-:Y:S02]  /*16450*/  @!P1 ST.E.64 desc[UR42][R8.64], R66 ;  /* 0x0000004208009985 */ /* 0x0001e4000c101b2a */
[----:B0-----:R-:W-:-:S04]  /*16460*/  @!P2 LEA R8, P5, R77, R3, 0x2 ;  /* 0x000000034d08a211 */ /* 0x001fc800078a10ff */
[----:B---3--:R-:W-:Y:S02]  /*16470*/  @!P2 LEA.HI.X R9, R77, R4, R81, 0x2, P5 ;  /* 0x000000044d09a211 */ /* 0x008fe400028f1451 */
[----:B------:R-:W3:Y:S01]  /*16480*/  LDL R77, [R1+0x124] ;  /* 0x00012400014d7983 */ /* 0x000ee20000100800 */
[C---:B------:R-:W-:Y:S02]  /*16490*/  ISETP.GE.AND P0, PT, R84.reuse, UR4, PT ;  /* 0x0000000454007c0c */ /* 0x040fe4000bf06270 */
[----:B------:R-:W-:Y:S01]  /*164a0*/  ISETP.GE.AND P1, PT, R73, UR4, PT ;  /* 0x0000000449007c0c */ /* 0x000fe2000bf26270 */
[----:B------:R-:W4:Y:S10]  /*164b0*/  LDL R81, [R1+0x128] ;  /* 0x0001280001517983 */ /* 0x000f340000100800 */
[----:B------:R-:W-:-:S04]  /*164c0*/  @!P0 LEA R10, P4, R84, R3, 0x2 ;  /* 0x00000003540a8211 */ /* 0x000fc800078810ff */
[----:B--2---:R-:W-:Y:S01]  /*164d0*/  @!P0 LEA.HI.X R11, R84, R4, R85, 0x2, P4 ;  /* 0x00000004540b8211 */ /* 0x004fe200020f1455 */
[----:B------:R-:W-:Y:S02]  /*164e0*/  IMAD.MOV.U32 R69, RZ, RZ, R68 ;  /* 0x000000ffff457224 */ /* 0x000fe400078e0044 */
[----:B------:R-:W2:Y:S04]  /*164f0*/  LDL R68, [R1+0x94] ;  /* 0x0000940001447983 */ /* 0x000ea80000100800 */
[----:B------:R-:W-:Y:S04]  /*16500*/  @!P0 ST.E.64 desc[UR42][R10.64], R70 ;  /* 0x000000460a008985 */ /* 0x000fe8000c101b2a */
[----:B------:R0:W-:Y:S02]  /*16510*/  @!P2 ST.E.64 desc[UR42][R8.64], R74 ;  /* 0x0000004a0800a985 */ /* 0x0001e4000c101b2a */
[----:B0-----:R-:W-:-:S04]  /*16520*/  @!P1 LEA R8, P5, R73, R3, 0x2 ;  /* 0x0000000349089211 */ /* 0x001fc800078a10ff */
[----:B---3--:R-:W-:Y:S02]  /*16530*/  @!P1 LEA.HI.X R9, R73, R4, R77, 0x2, P5 ;  /* 0x0000000449099211 */ /* 0x008fe400028f144d */
[----:B------:R-:W3:Y:S01]  /*16540*/  LDL R77, [R1+0x120] ;  /* 0x00012000014d7983 */ /* 0x000ee20000100800 */
[----:B------:R-:W-:-:S03]  /*16550*/  IMAD.MOV.U32 R73, RZ, RZ, R69 ;  /* 0x000000ffff497224 */ /* 0x000fc600078e0045 */
[----:B------:R-:W5:Y:S01]  /*16560*/  LDL R69, [R1+0x118] ;  /* 0x0001180001457983 */ /* 0x000f620000100800 */
[----:B------:R-:W-:Y:S02]  /*16570*/  ISETP.GE.AND P3, PT, R80, UR4, PT ;  /* 0x0000000450007c0c */ /* 0x000fe4000bf66270 */
[----:B------:R-:W-:Y:S02]  /*16580*/  ISETP.GE.AND P0, PT, R76, UR4, PT ;  /* 0x000000044c007c0c */ /* 0x000fe4000bf06270 */
[----:B------:R-:W-:-:S09]  /*16590*/  ISETP.GE.AND P2, PT, R72, UR4, PT ;  /* 0x0000000448007c0c */ /* 0x000fd2000bf46270 */
[----:B------:R-:W-:-:S04]  /*165a0*/  @!P3 LEA R10, P4, R80, R3, 0x2 ;  /* 0x00000003500ab211 */ /* 0x000fc800078810ff */
[----:B----4-:R-:W-:-:S05]  /*165b0*/  @!P3 LEA.HI.X R11, R80, R4, R81, 0x2, P4 ;  /* 0x00000004500bb211 */ /* 0x010fca00020f1451 */
[----:B------:R0:W-:Y:S01]  /*165c0*/  @!P3 ST.E.64 desc[UR42][R10.64], R78 ;  /* 0x0000004e0a00b985 */ /* 0x0001e2000c101b2a */
[----:B--2---:R-:W-:-:S03]  /*165d0*/  ISETP.GE.AND P3, PT, R68, UR4, PT ;  /* 0x0000000444007c0c */ /* 0x004fc6000bf66270 */
[----:B------:R1:W-:Y:S01]  /*165e0*/  @!P1 ST.E.64 desc[UR42][R8.64], R82 ;  /* 0x0000005208009985 */ /* 0x0003e2000c101b2a */
[----:B------:R-:W-:Y:S02]  /*165f0*/  ISETP.GE.AND P1, PT, R64, UR4, PT ;  /* 0x0000000440007c0c */ /* 0x000fe4000bf26270 */
[-C--:B0-----:R-:W-:Y:S02]  /*16600*/  @!P0 LEA R10, P4, R76, R3.reuse, 0x2 ;  /* 0x000000034c0a8211 */ /* 0x081fe400078810ff */
[----:B-1----:R-:W-:-:S04]  /*16610*/  @!P2 LEA R8, P5, R72, R3, 0x2 ;  /* 0x000000034808a211 */ /* 0x002fc800078a10ff */
[-C--:B------:R-:W-:Y:S02]  /*16620*/  @!P2 LEA.HI.X R9, R72, R4.reuse, R73, 0x2, P5 ;  /* 0x000000044809a211 */ /* 0x080fe400028f1449 */
[----:B---3--:R-:W-:-:S05]  /*16630*/  @!P0 LEA.HI.X R11, R76, R4, R77, 0x2, P4 ;  /* 0x000000044c0b8211 */ /* 0x008fca00020f144d */
[----:B------:R0:W-:Y:S01]  /*16640*/  @!P0 ST.E.64 desc[UR42][R10.64], R86 ;  /* 0x000000560a008985 */ /* 0x0001e2000c101b2a */
[----:B------:R-:W-:-:S03]  /*16650*/  ISETP.GE.AND P0, PT, R60, UR4, PT ;  /* 0x000000043c007c0c */ /* 0x000fc6000bf06270 */
[----:B------:R1:W-:Y:S01]  /*16660*/  @!P2 ST.E.64 desc[UR42][R8.64], R90 ;  /* 0x0000005a0800a985 */ /* 0x0003e2000c101b2a */
[----:B------:R-:W-:Y:S02]  /*16670*/  ISETP.GE.AND P2, PT, R56, UR4, PT ;  /* 0x0000000438007c0c */ /* 0x000fe4000bf46270 */
[-C--:B0-----:R-:W-:Y:S02]  /*16680*/  @!P3 LEA R10, P4, R68, R3.reuse, 0x2 ;  /* 0x00000003440ab211 */ /* 0x081fe400078810ff */
[----:B-1----:R-:W-:Y:S02]  /*16690*/  @!P1 LEA R8, P5, R64, R3, 0x2 ;  /* 0x0000000340089211 */ /* 0x002fe400078a10ff */
[-C--:B-----5:R-:W-:Y:S02]  /*166a0*/  @!P3 LEA.HI.X R11, R68, R4.reuse, R69, 0x2, P4 ;  /* 0x00000004440bb211 */ /* 0x0a0fe400020f1445 */
[----:B------:R-:W-:Y:S02]  /*166b0*/  @!P1 LEA.HI.X R9, R64, R4, R65, 0x2, P5 ;  /* 0x0000000440099211 */ /* 0x000fe400028f1441 */
[----:B------:R-:W-:Y:S01]  /*166c0*/  ISETP.GE.AND P4, PT, R52, UR4, PT ;  /* 0x0000000434007c0c */ /* 0x000fe2000bf86270 */
[----:B------:R0:W-:Y:S01]  /*166d0*/  @!P3 ST.E.64 desc[UR42][R10.64], R94 ;  /* 0x0000005e0a00b985 */ /* 0x0001e2000c101b2a */
[----:B------:R-:W-:-:S03]  /*166e0*/  ISETP.GE.AND P3, PT, R48, UR4, PT ;  /* 0x0000000430007c0c */ /* 0x000fc6000bf66270 */
[----:B------:R1:W-:Y:S01]  /*166f0*/  @!P1 ST.E.64 desc[UR42][R8.64], R98 ;  /* 0x0000006208009985 */ /* 0x0003e2000c101b2a */
[-C--:B0-----:R-:W-:Y:S02]  /*16700*/  @!P0 LEA R10, P5, R60, R3.reuse, 0x2 ;  /* 0x000000033c0a8211 */ /* 0x081fe400078a10ff */
[----:B-1----:R-:W-:Y:S02]  /*16710*/  @!P2 LEA R8, P1, R56, R3, 0x2 ;  /* 0x000000033808a211 */ /* 0x002fe400078210ff */
[-C--:B------:R-:W-:Y:S02]  /*16720*/  @!P0 LEA.HI.X R11, R60, R4.reuse, R61, 0x2, P5 ;  /* 0x000000043c0b8211 */ /* 0x080fe400028f143d */
[----:B------:R-:W-:Y:S02]  /*16730*/  @!P2 LEA.HI.X R9, R56, R4, R57, 0x2, P1 ;  /* 0x000000043809a211 */ /* 0x000fe400008f1439 */
[----:B------:R-:W-:Y:S01]  /*16740*/  ISETP.GE.AND P1, PT, R12, UR4, PT ;  /* 0x000000040c007c0c */ /* 0x000fe2000bf26270 */
[----:B------:R0:W-:Y:S04]  /*16750*/  @!P0 ST.E.64 desc[UR42][R10.64], R102 ;  /* 0x000000660a008985 */ /* 0x0001e8000c101b2a */
[----:B------:R1:W-:Y:S01]  /*16760*/  @!P2 ST.E.64 desc[UR42][R8.64], R106 ;  /* 0x0000006a0800a985 */ /* 0x0003e2000c101b2a */
[----:B------:R-:W-:-:S02]  /*16770*/  ISETP.GE.AND P2, PT, R44, UR4, PT ;  /* 0x000000042c007c0c */ /* 0x000fc4000bf46270 */
[-C--:B0-----:R-:W-:Y:S02]  /*16780*/  @!P4 LEA R10, P0, R52, R3.reuse, 0x2 ;  /* 0x00000003340ac211 */ /* 0x081fe400078010ff */
[----:B-1----:R-:W-:Y:S02]  /*16790*/  @!P3 LEA R8, P5, R48, R3, 0x2 ;  /* 0x000000033008b211 */ /* 0x002fe400078a10ff */
[-C--:B------:R-:W-:Y:S02]  /*167a0*/  @!P4 LEA.HI.X R11, R52, R4.reuse, R53, 0x2, P0 ;  /* 0x00000004340bc211 */ /* 0x080fe400000f1435 */
[----:B------:R-:W-:Y:S02]  /*167b0*/  ISETP.GE.AND P0, PT, R40, UR4, PT ;  /* 0x0000000428007c0c */ /* 0x000fe4000bf06270 */
[----:B------:R-:W-:Y:S01]  /*167c0*/  @!P3 LEA.HI.X R9, R48, R4, R49, 0x2, P5 ;  /* 0x000000043009b211 */ /* 0x000fe200028f1431 */
[----:B------:R0:W-:Y:S04]  /*167d0*/  @!P4 ST.E.64 desc[UR42][R10.64], R110 ;  /* 0x0000006e0a00c985 */ /* 0x0001e8000c101b2a */
[----:B------:R1:W-:Y:S01]  /*167e0*/  @!P3 ST.E.64 desc[UR42][R8.64], R114 ;  /* 0x000000720800b985 */ /* 0x0003e2000c101b2a */
[----:B------:R-:W-:-:S02]  /*167f0*/  ISETP.GE.AND P3, PT, R36, UR4, PT ;  /* 0x0000000424007c0c */ /* 0x000fc4000bf66270 */
[-C--:B0-----:R-:W-:Y:S02]  /*16800*/  @!P1 LEA R10, P4, R12, R3.reuse, 0x2 ;  /* 0x000000030c0a9211 */ /* 0x081fe400078810ff */
[-C--:B-1----:R-:W-:Y:S02]  /*16810*/  @!P2 LEA R8, P5, R44, R3.reuse, 0x2 ;  /* 0x000000032c08a211 */ /* 0x082fe400078a10ff */
[-C--:B------:R-:W-:Y:S02]  /*16820*/  @!P1 LEA.HI.X R11, R12, R4.reuse, R13, 0x2, P4 ;  /* 0x000000040c0b9211 */ /* 0x080fe400020f140d */
[----:B------:R-:W-:Y:S02]  /*16830*/  @!P0 LEA R12, P4, R40, R3, 0x2 ;  /* 0x00000003280c8211 */ /* 0x000fe400078810ff */
[----:B------:R-:W-:Y:S01]  /*16840*/  @!P2 LEA.HI.X R9, R44, R4, R45, 0x2, P5 ;  /* 0x000000042c09a211 */ /* 0x000fe200028f142d */
[----:B------:R-:W-:Y:S01]  /*16850*/  @!P1 ST.E.64 desc[UR42][R10.64], R118 ;  /* 0x000000760a009985 */ /* 0x000fe2000c101b2a */
[----:B------:R-:W-:-:S02]  /*16860*/  ISETP.GE.AND P1, PT, R32, UR4, PT ;  /* 0x0000000420007c0c */ /* 0x000fc4000bf26270 */
        /* <DEDUP_REMOVED lines=28> */
.L_x_5330:
[----:B------:R-:W3:Y:S01]  /*16a30*/  LDL.LU R10, [R1+0x4c] ;  /* 0x00004c00010a7983 */ /* 0x000ee20000300800 */
[----:B------:R-:W-:Y:S01]  /*16a40*/  ULDC.64 UR6, c[0x0][0xc08] ;  /* 0x0003020000067ab9 */ /* 0x000fe20000000a00 */
[----:B------:R-:W-:Y:S02]  /*16a50*/  ULDC.64 UR4, c[0x0][0xc00] ;  /* 0x0003000000047ab9 */ /* 0x000fe40000000a00 */
[----:B------:R-:W4:Y:S04]  /*16a60*/  LDL.LU R0, [R1+0x50] ;  /* 0x0000500001007983 */ /* 0x000f280000300800 */
[----:B--2---:R-:W2:Y:S01]  /*16a70*/  LDL R4, [R1+0x44] ;  /* 0x0000440001047983 */ /* 0x004ea20000100800 */
[----:B------:R-:W-:Y:S01]  /*16a80*/  ISETP.NE.U32.AND P1, PT, RZ, UR6, PT ;  /* 0x00000006ff007c0c */ /* 0x000fe2000bf25070 */
[----:B------:R-:W-:Y:S01]  /*16a90*/  IMAD.MOV.U32 R3, RZ, RZ, RZ ;  /* 0x000000ffff037224 */ /* 0x000fe200078e00ff */
[----:B------:R-:W-:-:S02]  /*16aa0*/  ISETP.NE.U32.AND P0, PT, RZ, UR4, PT ;  /* 0x00000004ff007c0c */ /* 0x000fc4000bf05070 */
[----:B------:R-:W-:Y:S02]  /*16ab0*/  ISETP.NE.AND.EX P1, PT, RZ, UR7, PT, P1 ;  /* 0x00000007ff007c0c */ /* 0x000fe4000bf25310 */
[----:B------:R-:W-:Y:S01]  /*16ac0*/  ISETP.NE.AND.EX P0, PT, RZ, UR5, PT, P0 ;  /* 0x00000005ff007c0c */ /* 0x000fe2000bf05300 */
[----:B------:R-:W1:Y:S01]  /*16ad0*/  S2R R35, SR_TID.X ;  /* 0x0000000000237919 */ /* 0x000e620000002100 */
        /* <DEDUP_REMOVED lines=9> */
[----:B-1----:R-:W-:-:S05]  /*16b70*/  VIADD R0, R35, 0xffffff80 ;  /* 0xffffff8023007836 */ /* 0x002fca0000000000 */
[----:B------:R-:W-:-:S07]  /*16b80*/  ISETP.GT.AND P3, PT, R0, 0x7f, PT ;  /* 0x0000007f0000780c */ /* 0x000fce0003f64270 */
[----:B------:R-:W1:Y:S02]  /*16b90*/  @!P2 LDC R4, c[0x0][0xad4] ;  /* 0x0002b500ff04ab82 */ /* 0x000e640000000800 */
[----:B-1----:R3:W-:Y:S01]  /*16ba0*/  @!P2 STL [R1+0x44], R4 ;  /* 0x000044040100a387 */ /* 0x0027e20000100800 */
[----:B------:R-:W-:Y:S01]  /*16bb0*/  ISETP.GT.AND P2, PT, R4, 0x1, PT ;  /* 0x000000010400780c */ /* 0x000fe20003f44270 */
[----:B------:R-:W-:-:S12]  /*16bc0*/  @P1 BRA `(.L_x_5348) ;  /* 0x0000000000101947 */ /* 0x000fd80003800000 */
[----:B------:R-:W-:Y:S05]  /*16bd0*/  @!P0 BRA `(.L_x_5348) ;  /* 0x00000000000c8947 */ /* 0x000fea0003800000 */
[----:B---3--:R-:W2:Y:S04]  /*16be0*/  LDG.E R11, desc[UR42][R8.64] ;  /* 0x0000002a080b7981 */ /* 0x008ea8000c1e1900 */
[----:B-----5:R-:W2:Y:S02]  /*16bf0*/  LDG.E R26, desc[UR42][R8.64+0x4] ;  /* 0x0000042a081a7981 */ /* 0x020ea4000c1e1900 */
[----:B--2---:R-:W-:-:S07]  /*16c00*/  IMAD.IADD R26, R26, 0x1, -R11 ;  /* 0x000000011a1a7824 */ /* 0x004fce00078e0a0b */
.L_x_5348:
[----:B---3--:R-:W2:Y:S04]  /*16c10*/  LDL.LU R8, [R1+0x48] ;  /* 0x0000480001087983 */ /* 0x008ea80000300800 */
[----:B------:R-:W3:Y:S01]  /*16c20*/  LDL.LU R0, [R1+0xd8] ;  /* 0x0000d80001007983 */ /* 0x000ee20000300800 */
[----:B------:R-:W-:Y:S01]  /*16c30*/  BSSY B1, `(.L_x_5349) ;  /* 0x0000037000017945 */ /* 0x000fe20003800000 */
[----:B-----5:R-:W-:Y:S02]  /*16c40*/  SHF.R.S32.HI R28, RZ, 0x1f, R3 ;  /* 0x0000001fff1c7819 */ /* 0x020fe40000011403 */
[----:B--2---:R-:W-:Y:S02]  /*16c50*/  SEL R33, R8, RZ, !P0 ;  /* 0x000000ff08217207 */ /* 0x004fe40004000000 */
[----:B---3--:R-:W-:Y:S01]  /*16c60*/  SEL R30, R0, RZ, !P0 ;  /* 0x000000ff001e7207 */ /* 0x008fe20004000000 */
[----:B------:R-:W-:Y:S06]  /*16c70*/  @P3 BRA `(.L_x_5350) ;  /* 0x0000000000c83947 */ /* 0x000fec0003800000 */
[----:B------:R-:W2:Y:S01]  /*16c80*/  LDL R8, [R1+0x4] ;  /* 0x0000040001087983 */ /* 0x000ea20000100800 */
[----:B------:R-:W1:Y:S02]  /*16c90*/  LDC R37, c[0x0][0xbe8] ;  /* 0x0002fa00ff257b82 */ /* 0x000e640000000800 */
[----:B-1----:R-:W-:Y:S01]  /*16ca0*/  IMAD R0, R26, R37, RZ ;  /* 0x000000251a007224 */ /* 0x002fe200078e02ff */
[----:B--2---:R-:W-:-:S04]  /*16cb0*/  IADD3 R35, R8, -0x80, R35 ;  /* 0xffffff8008237810 */ /* 0x004fc80007ffe023 */
[----:B------:R-:W-:-:S13]  /*16cc0*/  ISETP.GE.AND P0, PT, R35, R0, PT ;  /* 0x000000002300720c */ /* 0x000fda0003f06270 */
[----:B------:R-:W-:Y:S05]  /*16cd0*/  @P0 BRA `(.L_x_5350) ;  /* 0x0000000000b00947 */ /* 0x000fea0003800000 */
[----:B------:R-:W2:Y:S01]  /*16ce0*/  LDL.LU R32, [R1+0x58] ;  /* 0x0000580001207983 */ /* 0x000ea20000300800 */
[----:B------:R-:W-:Y:S01]  /*16cf0*/  ISETP.GT.AND P0, PT, R4, 0x1, PT ;  /* 0x000000010400780c */ /* 0x000fe20003f04270 */
[----:B------:R-:W-:Y:S01]  /*16d00*/  IMAD.MOV.U32 R4, RZ, RZ, 0x9b8 ;  /* 0x000009b8ff047424 */ /* 0x000fe200078e00ff */
[----:B------:R-:W-:Y:S01]  /*16d10*/  ISETP.NE.AND P1, PT, R37, 0x1, PT ;  /* 0x000000012500780c */ /* 0x000fe20003f25270 */
[----:B------:R-:W1:Y:S01]  /*16d20*/  LDC.64 R14, c[0x0][0xba8] ;  /* 0x0002ea00ff0e7b82 */ /* 0x000e620000000a00 */
[----:B------:R-:W-:Y:S02]  /*16d30*/  IMAD.MOV.U32 R27, RZ, RZ, R35 ;  /* 0x000000ffff1b7224 */ /* 0x000fe400078e0023 */
        /* <DEDUP_REMOVED lines=24> */
[----:B------:R-:W-:Y:S02]  /*16ec0*/  IADD3.X R0, R31, R29, R28, P1, P3 ;  /* 0x0000001d1f007210 */ /* 0x000fe40000fe641c */
[----:B------:R-:W-:Y:S02]  /*16ed0*/  IADD3 R10, P0, P1, R27, R20, R10 ;  /* 0x000000141b0a7210 */ /* 0x000fe4000791e00a */
[----:B------:R-:W-:Y:S02]  /*16ee0*/  IADD3 R21, R11, R21, RZ ;  /* 0x000000150b157210 */ /* 0x000fe40007ffe0ff */
        /* <DEDUP_REMOVED lines=11> */
.L_x_5350:
[----:B------:R-:W-:Y:S05]  /*16fa0*/  BSYNC B1 ;  /* 0x0000000000017941 */ /* 0x000fea0003800000 */
.L_x_5349:
[----:B------:R-:W-:Y:S05]  /*16fb0*/  @P2 BRA `(.L_x_5343) ;  /* 0x0000000800f82947 */ /* 0x000fea0003800000 */
[----:B------:R-:W2:Y:S01]  /*16fc0*/  LDL R24, [R1+0x4] ;  /* 0x0000040001187983 */ /* 0x000ea20000100800 */
[----:B------:R-:W3:Y:S01]  /*16fd0*/  LDC R21, c[0x0][0xbe8] ;  /* 0x0002fa00ff157b82 */ /* 0x000ee20000000800 */
[----:B------:R-:W-:Y:S01]  /*16fe0*/  ULDC.64 UR4, c[0x0][0xaa0] ;  /* 0x0002a80000047ab9 */ /* 0x000fe20000000a00 */
[----:B------:R-:W4:Y:S01]  /*16ff0*/  S2R R0, SR_TID.X ;  /* 0x0000000000007919 */ /* 0x000f220000002100 */
[----:B---3--:R-:W-:Y:S01]  /*17000*/  ISETP.NE.AND P0, PT, R21, 0x1, PT ;  /* 0x000000011500780c */ /* 0x008fe20003f05270 */
[----:B----4-:R-:W-:Y:S02]  /*17010*/  VIADD R4, R0, 0xffffff80 ;  /* 0xffffff8000047836 */ /* 0x010fe40000000000 */
[----:B------:R-:W-:-:S10]  /*17020*/  IMAD R0, R28, UR4, RZ ;  /* 0x000000041c007c24 */ /* 0x000fd4000f8e02ff */
[----:B------:R-:W3:Y:S01]  /*17030*/  @P0 LDC R13, c[0x0][0xbec] ;  /* 0x0002fb00ff0d0b82 */ /* 0x000ee20000000800 */
[----:B-1----:R-:W-:Y:S01]  /*17040*/  SHF.R.S32.HI R9, RZ, 0x1f, R4 ;  /* 0x0000001fff097819 */ /* 0x002fe20000011404 */
[----:B------:R-:W-:-:S03]  /*17050*/  IMAD R11, R3, UR5, R0 ;  /* 0x00000005030b7c24 */ /* 0x000fc6000f8e0200 */
[----:B------:R-:W-:Y:S01]  /*17060*/  LEA.HI R0, R9, R4, RZ, 0x3 ;  /* 0x0000000409007211 */ /* 0x000fe200078f18ff */
[----:B------:R-:W-:Y:S02]  /*17070*/  IMAD.WIDE.U32 R8, R3, UR4, RZ ;  /* 0x0000000403087c25 */ /* 0x000fe4000f8e00ff */
[----:B------:R-:W1:Y:S01]  /*17080*/  @P0 LDC R15, c[0x0][0xbf0] ;  /* 0x0002fc00ff0f0b82 */ /* 0x000e620000000800 */
[----:B------:R-:W-:Y:S01]  /*17090*/  ULDC.64 UR4, c[0x0][0xae8] ;  /* 0x0002ba0000047ab9 */ /* 0x000fe20000000a00 */
[----:B------:R-:W-:Y:S01]  /*170a0*/  LOP3.LUT R3, R0, 0xfffffff8, RZ, 0xc0, !PT ;  /* 0xfffffff800037812 */ /* 0x000fe200078ec0ff */
[----:B------:R-:W-:Y:S01]  /*170b0*/  IMAD.IADD R9, R9, 0x1, R11 ;  /* 0x0000000109097824 */ /* 0x000fe200078e020b */
[----:B------:R-:W-:-:S03]  /*170c0*/  SHF.R.S32.HI R20, RZ, 0x3, R0 ;  /* 0x00000003ff147819 */ /* 0x000fc60000011400 */
[----:B------:R-:W-:Y:S02]  /*170d0*/  IMAD.IADD R3, R4, 0x1, -R3 ;  /* 0x0000000104037824 */ /* 0x000fe400078e0a03 */
[----:B------:R-:W-:-:S04]  /*170e0*/  IMAD.WIDE.U32 R8, R203, UR4, R8 ;  /* 0x00000004cb087c25 */ /* 0x000fc8000f8e0008 */
[----:B------:R-:W-:Y:S02]  /*170f0*/  IMAD R0, R3, 0x20, R20 ;  /* 0x0000002003007824 */ /* 0x000fe400078e0214 */
[----:B------:R-:W-:Y:S01]  /*17100*/  IMAD R9, R203, UR5, R9 ;  /* 0x00000005cb097c24 */ /* 0x000fe2000f8e0209 */
[----:B------:R-:W-:Y:S02]  /*17110*/  ULDC.64 UR4, c[0x0][0xaf0] ;  /* 0x0002bc0000047ab9 */ /* 0x000fe40000000a00 */
[----:B------:R-:W-:Y:S02]  /*17120*/  IMAD R4, R30, UR4, RZ ;  /* 0x000000041e047c24 */ /* 0x000fe4000f8e02ff */
[----:B------:R-:W-:-:S04]  /*17130*/  IMAD.WIDE.U32 R8, R33, UR4, R8 ;  /* 0x0000000421087c25 */ /* 0x000fc8000f8e0008 */
[----:B------:R-:W-:Y:S01]  /*17140*/  IMAD R11, R33, UR5, R4 ;  /* 0x00000005210b7c24 */ /* 0x000fe2000f8e0204 */
[----:B------:R-:W-:-:S03]  /*17150*/  ULDC.64 UR4, c[0x0][0xae0] ;  /* 0x0002b80000047ab9 */ /* 0x000fc60000000a00 */
[----:B------:R-:W-:Y:S02]  /*17160*/  IMAD.IADD R9, R9, 0x1, R11 ;  /* 0x0000000109097824 */ /* 0x000fe400078e020b */
[----:B--2---:R-:W-:-:S04]  /*17170*/  IMAD.IADD R10, R24, 0x1, R0 ;  /* 0x00000001180a7824 */ /* 0x004fc800078e0200 */
[----:B---3--:R-:W-:-:S04]  /*17180*/  @P0 IMAD.HI.U32 R0, R10, R13, RZ ;  /* 0x0000000d0a000227 */ /* 0x008fc800078e00ff */
[----:B------:R-:W-:Y:S01]  /*17190*/  IMAD.MOV.U32 R3, RZ, RZ, R10 ;  /* 0x000000ffff037224 */ /* 0x000fe200078e000a */
[----:B-1----:R-:W-:-:S04]  /*171a0*/  @P0 SHF.R.U32.HI R3, RZ, R15, R0 ;  /* 0x0000000fff030219 */ /* 0x002fc80000011600 */
        /* <DEDUP_REMOVED lines=20> */
.L_x_5565:
[----:B------:R-:W-:Y:S01]  /*172f0*/  IMAD R21, R26, R21, RZ ;  /* 0x000000151a157224 */ /* 0x000fe200078e02ff */
[----:B------:R-:W-:Y:S01]  /*17300*/  BSSY B1, `(.L_x_5352) ;  /* 0x000001f000017945 */ /* 0x000fe20003800000 */
[----:B------:R-:W-:-:S05]  /*17310*/  IMAD.IADD R20, R20, 0x1, R24 ;  /* 0x0000000114147824 */ /* 0x000fca00078e0218 */
        /* <DEDUP_REMOVED lines=10> */
[----:B------:R-:W-:Y:S01]  /*173c0*/  VIADD R28, R208, 0x80 ;  /* 0x00000080d01c7836 */ /* 0x000fe20000000000 */
[----:B------:R-:W-:Y:S01]  /*173d0*/  ISETP.GE.AND P0, PT, R24, UR4, PT ;  /* 0x0000000418007c0c */ /* 0x000fe2000bf06270 */
[----:B------:R-:W-:Y:S01]  /*173e0*/  VIADD R25, R208, 0xc0 ;  /* 0x000000c0d0197836 */ /* 0x000fe20000000000 */
[----:B------:R-:W-:-:S02]  /*173f0*/  SHF.R.S32.HI R14, RZ, 0x1f, R208 ;  /* 0x0000001fff0e7819 */ /* 0x000fc400000114d0 */
[----:B------:R-:W-:Y:S02]  /*17400*/  SHF.R.S32.HI R29, RZ, 0x1f, R29 ;  /* 0x0000001fff1d7819 */ /* 0x000fe4000001141d */
[----:B------:R-:W-:Y:S02]  /*17410*/  SHF.R.S32.HI R28, RZ, 0x1f, R28 ;  /* 0x0000001fff1c7819 */ /* 0x000fe4000001141c */
[-C--:B---3--:R-:W-:Y:S02]  /*17420*/  @!P3 LEA R10, P5, R208, R9.reuse, 0x1 ;  /* 0x00000009d00ab211 */ /* 0x088fe400078a08ff */
        /* <DEDUP_REMOVED lines=12> */
.L_x_5353:
[----:B------:R-:W-:Y:S05]  /*174f0*/  BSYNC B1 ;  /* 0x0000000000017941 */ /* 0x000fea0003800000 */
.L_x_5352:
[----:B------:R-:W-:-:S03]  /*17500*/  UMOV UR4, 0xffffffff ;  /* 0xffffffff00047882 */ /* 0x000fc60000000000 */
[----:B------:R-:W-:Y:S05]  /*17510*/  BRA.DIV UR4, `(.L_x_5354) ;  /* 0x0000009a04e07947 */ /* 0x000fea000b800000 */
[----:B--2---:R2:W0:Y:S04]  /*17520*/  SHFL.IDX PT, R3, R4, 0x1, 0x181f ;  /* 0x00381f0004037f89 */ /* 0x00442800000e0000 */
[----:B---34-:R2:W3:Y:S02]  /*17530*/  SHFL.IDX PT, R9, R0, 0x1, 0x181f ;  /* 0x00381f0000097f89 */ /* 0x0184e400000e0000 */
.L_x_5569:
        /* <DEDUP_REMOVED lines=25> */
[----:B------:R-:W-:Y:S01]  /*176d0*/  @!P0 LEA R8, P4, R24, R9, 0x1 ;  /* 0x0000000918088211 */ /* 0x000fe200078808ff */
[----:B------:R4:W-:Y:S01]  /*176e0*/  @!P2 ST.E.128 desc[UR42][R12.64], RZ ;  /* 0x000000ff0c00a985 */ /* 0x0009e2000c101d2a */
[-C--:B------:R-:W-:Y:S02]  /*176f0*/  @!P1 LEA.HI.X R15, R26, R3.reuse, R27, 0x1, P5 ;  /* 0x000000031a0f9211 */ /* 0x080fe400028f0c1b */
[----:B------:R-:W-:-:S03]  /*17700*/  @!P0 LEA.HI.X R9, R24, R3, R25, 0x1, P4 ;  /* 0x0000000318098211 */ /* 0x000fc600020f0c19 */
[----:B------:R4:W-:Y:S04]  /*17710*/  @!P1 ST.E.128 desc[UR42][R14.64], RZ ;  /* 0x000000ff0e009985 */ /* 0x0009e8000c101d2a */
[----:B------:R4:W-:Y:S02]  /*17720*/  @!P0 ST.E.128 desc[UR42][R8.64], RZ ;  /* 0x000000ff08008985 */ /* 0x0009e4000c101d2a */
.L_x_5356:
[----:B------:R-:W-:Y:S05]  /*17730*/  BSYNC B1 ;  /* 0x0000000000017941 */ /* 0x000fea0003800000 */
.L_x_5355:
[----:B------:R-:W-:-:S03]  /*17740*/  UMOV UR4, 0xffffffff ;  /* 0xffffffff00047882 */ /* 0x000fc60000000000 */
[----:B------:R-:W-:Y:S05]  /*17750*/  BRA.DIV UR4, `(.L_x_5357) ;  /* 0x0000009a049c7947 */ /* 0x000fea000b800000 */
[----:B0-----:R0:W0:Y:S04]  /*17760*/  SHFL.IDX PT, R3, R4, 0x2, 0x181f ;  /* 0x00581f0004037f89 */ /* 0x00102800000e0000 */
[----:B---34-:R3:W4:Y:S02]  /*17770*/  SHFL.IDX PT, R9, R0, 0x2, 0x181f ;  /* 0x00581f0000097f89 */ /* 0x01872400000e0000 */
.L_x_5573:
        /* <DEDUP_REMOVED lines=9> */
[----:B------:R-:W-:Y:S01]  /*17810*/  VIADD R29, R208, 0x40 ;  /* 0x00000040d01d7836 */ /* 0x000fe20000000000 */
        /* <DEDUP_REMOVED lines=8> */
[-C--:B----4-:R-:W-:Y:S02]  /*178a0*/  @!P3 LEA R10, P5, R208, R9.reuse, 0x1 ;  /* 0x00000009d00ab211 */ /* 0x090fe400078a08ff */
[----:B------:R-:W-:Y:S02]  /*178b0*/  @!P2 LEA R12, P4, R28, R9, 0x1 ;  /* 0x000000091c0ca211 */ /* 0x000fe400078808ff */
[----:B0-----:R-:W-:-:S02]  /*178c0*/  @!P3 LEA.HI.X R11, R208, R3, R14, 0x1, P5 ;  /* 0x00000003d00bb211 */ /* 0x001fc400028f0c0e */
[----:B------:R-:W-:Y:S02]  /*178d0*/  @!P1 LEA R14, P5, R26, R9, 0x1 ;  /* 0x000000091a0e9211 */ /* 0x000fe400078a08ff */
        /* <DEDUP_REMOVED lines=9> */
.L_x_5359:
[----:B------:R-:W-:Y:S05]  /*17970*/  BSYNC B1 ;  /* 0x0000000000017941 */ /* 0x000fea0003800000 */
.L_x_5358:
[----:B------:R-:W-:-:S03]  /*17980*/  UMOV UR4, 0xffffffff ;  /* 0xffffffff00047882 */ /* 0x000fc60000000000 */
[----:B------:R-:W-:Y:S05]  /*17990*/  BRA.DIV UR4, `(.L_x_5360) ;  /* 0x0000009a04587947 */ /* 0x000fea000b800000 */
[----:B0-----:R0:W0:Y:S04]  /*179a0*/  SHFL.IDX PT, R3, R4, 0x3, 0x181f ;  /* 0x00781f0004037f89 */ /* 0x00102800000e0000 */
[----:B----4-:R4:W0:Y:S02]  /*179b0*/  SHFL.IDX PT, R9, R0, 0x3, 0x181f ;  /* 0x00781f0000097f89 */ /* 0x01082400000e0000 */
.L_x_5577:
[----:B-1234-:R-:W-:-:S05]  /*179c0*/  VIADD R0, R20, 0x60 ;  /* 0x0000006014007836 */ /* 0x01efca0000000000 */
[----:B------:R-:W-:-:S13]  /*179d0*/  ISETP.GE.AND P0, PT, R0, R21, PT ;  /* 0x000000150000720c */ /* 0x000fda0003f06270 */
[----:B------:R-:W-:Y:S05]  /*179e0*/  @P0 BRA `(.L_x_5343) ;  /* 0x00000000006c0947 */ /* 0x000fea0003800000 */
        /* <DEDUP_REMOVED lines=14> */
[-C--:B------:R-:W-:Y:S02]  /*17ad0*/  @!P3 LEA R10, P5, R208, R9.reuse, 0x1 ;  /* 0x00000009d00ab211 */ /* 0x080fe400078a08ff */
        /* <DEDUP_REMOVED lines=12> */
.L_x_5343:
[----:B------:R-:W-:Y:S05]  /*17ba0*/  BSYNC B0 ;  /* 0x0000000000007941 */ /* 0x000fea0003800000 */
.L_x_5329:
[----:B------:R-:W-:Y:S02]  /*17bb0*/  ULDC UR4, c[0x0][0xc3c] ;  /* 0x00030f0000047ab9 */ /* 0x000fe40000000800 */
[----:B------:R-:W-:-:S13]  /*17bc0*/  ISETP.GE.AND P0, PT, R7, UR4, PT ;  /* 0x0000000407007c0c */ /* 0x000fda000bf06270 */
[----:B------:R-:W-:Y:S05]  /*17bd0*/  @!P0 BRA `(.L_x_5361) ;  /* 0xfffffe9c00508947 */ /* 0x000fea000383ffff */
[----:B------:R-:W-:Y:S05]  /*17be0*/  BRA `(.L_x_5189) ;  /* 0x0000007800387947 */ /* 0x000fea0003800000 */
.L_x_5187:
        /* <DEDUP_REMOVED lines=16> */
.L_x_5362:
        /* <DEDUP_REMOVED lines=43> */
.L_x_5366:
        /* <DEDUP_REMOVED lines=30> */
[----:B0-----:R-:W-:-:S04]  /*18180*/  SEL R2, R2, RZ, P5 ;  /* 0x000000ff02027207 */ /* 0x001fc80002800000 */
[----:B------:R-:W-:-:S05]  /*18190*/  IADD3 R5, R3, R2, RZ ;  /* 0x0000000203057210 */ /* 0x000fca0007ffe0ff */
[----:B------:R-:W0:Y:S02]  /*181a0*/  SHFL.IDX PT, R2, R5, 0x1f, 0x1f ;  /* 0x03e01f0005027f89 */ /* 0x000e2400000e0000 */
[----:B0-----:R-:W-:-:S04]  /*181b0*/  IMAD R3, R2, UR5, RZ ;  /* 0x0000000502037c24 */ /* 0x001fc8000f8e02ff */
[----:B------:R-:W-:-:S05]  /*181c0*/  IMAD.IADD R8, R3, 0x1, R8 ;  /* 0x0000000103087824 */ /* 0x000fca00078e0208 */
[----:B------:R-:W-:-:S13]  /*181d0*/  ISETP.GT.AND P6, PT, R8, UR6, PT ;  /* 0x0000000608007c0c */ /* 0x000fda000bfc4270 */
[----:B------:R-:W-:Y:S05]  /*181e0*/  @!P6 BRA `(.L_x_5366) ;  /* 0xfffffffc006ce947 */ /* 0x000fea000383ffff */
.L_x_5364:
        /* <DEDUP_REMOVED lines=13> */
.L_x_5367:
        /* <DEDUP_REMOVED lines=62> */
.L_x_5368:
        /* <DEDUP_REMOVED lines=10> */
[----:B0-----:R-:W-:-:S06]  /*18740*/  IADD3 R9, R8, 0xffffffe, RZ ;  /* 0x0ffffffe08097810 */ /* 0x001fcc0007ffe0ff */
        /* <DEDUP_REMOVED lines=50> */
.L_x_5369:
[----:B------:R-:W-:-:S05]  /*18a70*/  LOP3.LUT R17, RZ, R2, RZ, 0x33, !PT ;  /* 0x00000002ff117212 */ /* 0x000fca00078e33ff */
[----:B------:R-:W-:Y:S01]  /*18a80*/  IMAD.IADD R17, R6, 0x1, R17 ;  /* 0x0000000106117824 */ /* 0x000fe200078e0211 */
[----:B------:R-:W-:Y:S06]  /*18a90*/  BRA `(.L_x_5370) ;  /* 0x00000000000c7947 */ /* 0x000fec0003800000 */
.L_x_5365:
[----:B------:R-:W-:Y:S02]  /*18aa0*/  IMAD.MOV.U32 R17, RZ, RZ, RZ ;  /* 0x000000ffff117224 */ /* 0x000fe400078e00ff */
[----:B------:R-:W-:Y:S02]  /*18ab0*/  IMAD.U32 R16, RZ, RZ, UR6 ;  /* 0x00000006ff107e24 */ /* 0x000fe4000f8e00ff */
[----:B------:R-:W-:-:S07]  /*18ac0*/  IMAD.MOV.U32 R18, RZ, RZ, RZ ;  /* 0x000000ffff127224 */ /* 0x000fce00078e00ff */
.L_x_5370:
[----:B------:R-:W-:-:S13]  /*18ad0*/  ISETP.NE.AND P0, PT, R7, RZ, PT ;  /* 0x000000ff0700720c */ /* 0x000fda0003f05270 */
[----:B------:R-:W0:Y:S01]  /*18ae0*/  @!P0 S2R R3, SR_CgaCtaId ;  /* 0x0000000000038919 */ /* 0x000e220000008800 */
[----:B------:R-:W-:-:S04]  /*18af0*/  @!P0 MOV R2, 0x400 ;  /* 0x0000040000028802 */ /* 0x000fc80000000f00 */
[----:B0-----:R-:W-:-:S05]  /*18b00*/  @!P0 LEA R2, R3, R2, 0x18 ;  /* 0x0000000203028211 */ /* 0x001fca00078ec0ff */
[----:B------:R1:W-:Y:S01]  /*18b10*/  @!P0 STS.128 [R2+0x228d0], R16 ;  /* 0x0228d01002008388 */ /* 0x0003e20000000c00 */
[----:B------:R-:W-:Y:S06]  /*18b20*/  BAR.ARV 0x5, 0x180 ;  /* 0x0146000000007b1d */ /* 0x000fec0000002000 */
.L_x_5363:
        /* <DEDUP_REMOVED lines=14> */
[----:B------:R-:W-:Y:S02]  /*18c10*/  LOP3.LUT R2, R2, 0x38, RZ, 0xc0, !PT ;  /* 0x0000003802027812 */ /* 0x000fe400078ec0ff */
[----:B------:R-:W-:-:S02]  /*18c20*/  CS2R R24, SRZ ;  /* 0x0000000000187805 */ /* 0x000fc4000001ff00 */
[----:B------:R-:W-:Y:S01]  /*18c30*/  LOP3.LUT R4, R3, 0x38, R0, 0x78, !PT ;  /* 0x0000003803047812 */ /* 0x000fe200078e7800 */
[----:B------:R-:W-:Y:S01]  /*18c40*/  IMAD.SHL.U32 R0, R0, 0x10, RZ ;  /* 0x0000001000007824 */ /* 0x000fe200078e00ff */
[----:B------:R-:W-:Y:S01]  /*18c50*/  SHF.R.U32.HI R3, RZ, 0x3, R5 ;  /* 0x00000003ff037819 */ /* 0x000fe20000011605 */
[----:B------:R-:W-:Y:S01]  /*18c60*/  IMAD.MOV.U32 R26, RZ, RZ, 0x1 ;  /* 0x00000001ff1a7424 */ /* 0x000fe200078e00ff */
[----:B------:R-:W-:Y:S01]  /*18c70*/  LOP3.LUT R29, R4, 0x200, R29, 0xf8, !PT ;  /* 0x00000200041d7812 */ /* 0x000fe200078ef81d */
[----:B------:R-:W-:Y:S01]  /*18c80*/  ULDC.64 UR40, c[0x0][0x198] ;  /* 0x0000660000287ab9 */ /* 0x000fe20000000a00 */
[----:B------:R-:W-:Y:S01]  /*18c90*/  LOP3.LUT R3, R3, 0x70, R0, 0xf8, !PT ;  /* 0x0000007003037812 */ /* 0x000fe200078ef800 */
[----:B------:R-:W-:Y:S01]  /*18ca0*/  ULOP3.LUT UR38, UR36, 0x2, URZ, 0xfc, !UPT ;  /* 0x0000000224267892 */ /* 0x000fe2000f8efc3f */
[C---:B------:R-:W-:Y:S01]  /*18cb0*/  LOP3.LUT R0, R2.reuse, 0x40, RZ, 0xfc, !PT ;  /* 0x0000004002007812 */ /* 0x040fe200078efcff */
[----:B------:R-:W-:Y:S01]  /*18cc0*/  ULDC UR37, c[0x0][0xc] ;  /* 0x0000030000257ab9 */ /* 0x000fe20000000800 */
[----:B------:R-:W-:-:S02]  /*18cd0*/  LOP3.LUT R3, R2, 0x80, RZ, 0xfc, !PT ;  /* 0x0000008002037812 */ /* 0x000fc400078efcff */
[----:B------:R-:W-:Y:S01]  /*18ce0*/  MOV R27, 0x1 ;  /* 0x00000001001b7802 */ /* 0x000fe20000000f00 */
[----:B0-----:R-:W-:Y:S01]  /*18cf0*/  ULEA UR4, UR5, UR4, 0x18 ;  /* 0x0000000405047291 */ /* 0x001fe2000f8ec03f */
[----:B------:R-:W-:-:S05]  /*18d00*/  LOP3.LUT R2, R2, 0xc0, RZ, 0xfc, !PT ;  /* 0x000000c002027812 */ /* 0x000fca00078efcff */
[----:B------:R-:W-:-:S04]  /*18d10*/  IMAD.U32 R22, RZ, RZ, UR4 ;  /* 0x00000004ff167e24 */ /* 0x000fc8000f8e00ff */
[----:B------:R-:W-:-:S05]  /*18d20*/  IMAD R0, R29, 0x2, R22 ;  /* 0x000000021d007824 */ /* 0x000fca00078e0216 */
[----:B------:R1:W-:Y:S02]  /*18d30*/  STL [R1+0x4], R0 ;  /* 0x0000040001007387 */ /* 0x0003e40000100800 */
.L_x_5474:
[----:B------:R-:W0:Y:S02]  /*18d40*/  LDC.64 R2, c[0x0][0xc88] ;  /* 0x00032200ff027b82 */ /* 0x000e240000000a00 */
[----:B0-----:R-:W-:-:S05]  /*18d50*/  IMAD.WIDE R2, R19, 0x4, R2 ;  /* 0x0000000413027825 */ /* 0x001fca00078e0202 */
[----:B-1----:R-:W1:Y:S01]  /*18d60*/  LDG.E R35, desc[UR42][R2.64] ;  /* 0x0000002a02237981 */ /* 0x002e62000c1e1900 */
[----:B------:R-:W-:Y:S05]  /*18d70*/  YIELD ;  /* 0x0000000000007946 */ /* 0x000fea0003800000 */
[----:B------:R-:W-:Y:S01]  /*18d80*/  ULDC.64 UR4, c[0x0][0xa28] ;  /* 0x00028a0000047ab9 */ /* 0x000fe20000000a00 */
[----:B------:R-:W-:Y:S01]  /*18d90*/  IMAD.MOV.U32 R31, RZ, RZ, RZ ;  /* 0x000000ffff1f7224 */ /* 0x000fe200078e00ff */
[----:B------:R-:W-:Y:S01]  /*18da0*/  ISETP.NE.U32.AND P0, PT, RZ, UR4, PT ;  /* 0x00000004ff007c0c */ /* 0x000fe2000bf05070 */
[----:B---34-:R-:W-:Y:S01]  /*18db0*/  IMAD.MOV.U32 R6, RZ, RZ, RZ ;  /* 0x000000ffff067224 */ /* 0x018fe200078e00ff */
[----:B------:R-:W-:Y:S01]  /*18dc0*/  ULDC.64 UR8, c[0x0][0xa18] ;  /* 0x0002860000087ab9 */ /* 0x000fe20000000a00 */
[----:B------:R-:W-:Y:S01]  /*18dd0*/  ULDC.64 UR6, c[0x0][0xa10] ;  /* 0x0002840000067ab9 */ /* 0x000fe20000000a00 */
[----:B------:R-:W-:-:S02]  /*18de0*/  ISETP.NE.AND.EX P0, PT, RZ, UR5, PT, P0 ;  /* 0x00000005ff007c0c */ /* 0x000fc4000bf05300 */
[----:B-1----:R-:W-:-:S11]  /*18df0*/  SHF.R.S32.HI R0, RZ, 0x1f, R35 ;  /* 0x0000001fff007819 */ /* 0x002fd60000011423 */
        /* <DEDUP_REMOVED lines=16> */
[----:B------:R-:W-:-:S03]  /*18f00*/  IADD3 R4, P4, R32, UR6, RZ ;  /* 0x0000000620047c10 */ /* 0x000fc6000ff9e0ff */
[----:B--2---:R-:W2:Y:S01]  /*18f10*/  @P0 LDG.E R6, desc[UR42][R2.64] ;  /* 0x0000002a02060981 */ /* 0x004ea2000c1e1900 */
        /* <DEDUP_REMOVED lines=18> */
[----:B--2---:R0:W-:Y:S01]  /*19040*/  STL [R1+0xc], R8 ;  /* 0x00000c0801007387 */ /* 0x0041e20000100800 */
[----:B------:R-:W-:Y:S01]  /*19050*/  IMAD.MOV.U32 R11, RZ, RZ, R8 ;  /* 0x000000ffff0b7224 */ /* 0x000fe200078e0008 */
[----:B------:R-:W-:Y:S06]  /*19060*/  @P2 BRA `(.L_x_5372) ;  /* 0x0000000000142947 */ /* 0x000fec0003800000 */
[----:B------:R-:W-:Y:S05]  /*19070*/  @!P0 BRA `(.L_x_5372) ;  /* 0x0000000000108947 */ /* 0x000fea0003800000 */
[----:B0-----:R-:W2:Y:S04]  /*19080*/  LDG.E R8, desc[UR42][R2.64] ;  /* 0x0000002a02087981 */ /* 0x001ea8000c1e1900 */
[----:B------:R-:W2:Y:S02]  /*19090*/  LDG.E R7, desc[UR42][R2.64+0x4] ;  /* 0x0000042a02077981 */ /* 0x000ea4000c1e1900 */
[----:B--2---:R-:W-:-:S05]  /*190a0*/  IMAD.IADD R11, R7, 0x1, -R8 ;  /* 0x00000001070b7824 */ /* 0x004fca00078e0a08 */
[----:B------:R1:W-:Y:S02]  /*190b0*/  STL [R1+0xc], R11 ;  /* 0x00000c0b01007387 */ /* 0x0003e40000100800 */
.L_x_5372:
        /* <DEDUP_REMOVED lines=14> */
.L_x_5373:
        /* <DEDUP_REMOVED lines=9> */
.L_x_5374:
[----:B0-----:R-:W2:Y:S01]  /*19230*/  @P1 LDG.E R2, desc[UR42][R4.64] ;  /* 0x0000002a04021981 */ /* 0x001ea2000c1e1900 */
[----:B------:R-:W0:Y:S03]  /*19240*/  LDC R3, c[0x0][0x448] ;  /* 0x00011200ff037b82 */ /* 0x000e260000000800 */
[----:B------:R3:W2:Y:S01]  /*19250*/  @P1 LDG.E R5, desc[UR42][R4.64+0x4] ;  /* 0x0000042a04051981 */ /* 0x0006a2000c1e1900 */
[----:B-----5:R-:W-:Y:S01]  /*19260*/  IMAD.IADD R9, R9, 0x1, -R31 ;  /* 0x0000000109097824 */ /* 0x020fe200078e0a1f */
[----:B------:R-:W-:Y:S01]  /*19270*/  BSSY B0, `(.L_x_5375) ;  /* 0x0000036000007945 */ /* 0x000fe20003800000 */
[----:B------:R-:W-:Y:S01]  /*19280*/  LOP3.LUT R30, R8, 0xff, RZ, 0xc0, !PT ;  /* 0x000000ff081e7812 */ /* 0x000fe200078ec0ff */
[----:B------:R-:W-:Y:S01]  /*19290*/  IMAD.MOV.U32 R13, RZ, RZ, RZ ;  /* 0x000000ffff0d7224 */ /* 0x000fe200078e00ff */
[----:B0-----:R-:W-:-:S13]  /*192a0*/  ISETP.NE.AND P0, PT, R3, 0x1, PT ;  /* 0x000000010300780c */ /* 0x001fda0003f05270 */
[----:B---3--:R-:W0:Y:S08]  /*192b0*/  @P0 LDC R4, c[0x0][0x44c] ;  /* 0x00011300ff040b82 */ /* 0x008e300000000800 */
[----:B------:R-:W3:Y:S01]  /*192c0*/  @P0 LDC R3, c[0x0][0x450] ;  /* 0x00011400ff030b82 */ /* 0x000ee20000000800 */
[----:B--2---:R-:W-:Y:S02]  /*192d0*/  @P1 IMAD.IADD R6, R5, 0x1, -R2 ;  /* 0x0000000105061824 */ /* 0x004fe400078e0a02 */
[----:B------:R-:W-:-:S02]  /*192e0*/  IMAD.SHL.U32 R2, R17, 0x80, RZ ;  /* 0x0000008011027824 */ /* 0x000fc400078e00ff */
[----:B------:R-:W-:Y:S02]  /*192f0*/  IMAD.IADD R7, R9, 0x1, R6 ;  /* 0x0000000109077824 */ /* 0x000fe400078e0206 */
[----:B------:R-:W-:Y:S02]  /*19300*/  VIADD R2, R2, 0x7f ;  /* 0x0000007f02027836 */ /* 0x000fe40000000000 */
[----:B------:R-:W-:Y:S01]  /*19310*/  VIADD R5, R7, 0x5f ;  /* 0x0000005f07057836 */ /* 0x000fe20000000000 */
[----:B------:R2:W-:Y:S01]  /*19320*/  STL [R1], R7 ;  /* 0x0000000701007387 */ /* 0x0005e20000100800 */
[----:B0-----:R-:W-:-:S04]  /*19330*/  @P0 IMAD.HI.U32 R4, R2, R4, RZ ;  /* 0x0000000402040227 */ /* 0x001fc800078e00ff */
[----:B------:R-:W-:Y:S01]  /*19340*/  IMAD.HI R5, R5, 0x2aaaaaab, RZ ;  /* 0x2aaaaaab05057827 */ /* 0x000fe200078e02ff */
[----:B---3--:R-:W-:Y:S02]  /*19350*/  @P0 SHF.R.U32.HI R2, RZ, R3, R4 ;  /* 0x00000003ff020219 */ /* 0x008fe40000011604 */
[----:B------:R-:W-:Y:S02]  /*19360*/  SHF.R.U32.HI R4, RZ, 0x10, R8 ;  /* 0x00000010ff047819 */ /* 0x000fe40000011608 */
[----:B--2---:R-:W-:Y:S02]  /*19370*/  IADD3 R7, R7, 0x60, -R11 ;  /* 0x0000006007077810 */ /* 0x004fe40007ffe80b */
[----:B------:R-:W-:-:S03]  /*19380*/  SHF.R.U32.HI R3, RZ, 0x1f, R5 ;  /* 0x0000001fff037819 */ /* 0x000fc60000011605 */
[----:B------:R-:W-:Y:S01]  /*19390*/  IMAD.IADD R2, R7, 0x1, R2 ;  /* 0x0000000107027824 */ /* 0x000fe200078e0202 */
[----:B------:R-:W-:-:S03]  /*193a0*/  LEA.HI.SX32 R5, R5, R3, 0x1c ;  /* 0x0000000305057211 */ /* 0x000fc600078fe2ff */
[----:B------:R-:W-:-:S05]  /*193b0*/  IMAD.HI R2, R2, 0x2aaaaaab, RZ ;  /* 0x2aaaaaab02027827 */ /* 0x000fca00078e02ff */
[----:B------:R-:W-:-:S04]  /*193c0*/  SHF.R.U32.HI R3, RZ, 0x1f, R2 ;  /* 0x0000001fff037819 */ /* 0x000fc80000011602 */
[----:B------:R-:W-:-:S04]  /*193d0*/  LEA.HI.SX32 R3, R2, R3, 0x1c ;  /* 0x0000000302037211 */ /* 0x000fc800078fe2ff */
[----:B------:R-:W-:-:S04]  /*193e0*/  VIMNMX R10, R5, R3, PT ;  /* 0x00000003050a7248 */ /* 0x000fc80003fe0100 */
[----:B------:R-:W-:-:S13]  /*193f0*/  ISETP.GE.AND P0, PT, R10, 0x1, PT ;  /* 0x000000010a00780c */ /* 0x000fda0003f06270 */
[----:B------:R-:W-:Y:S05]  /*19400*/  @!P0 BRA `(.L_x_5376) ;  /* 0x0000000000708947 */ /* 0x000fea0003800000 */
[----:B------:R-:W-:Y:S01]  /*19410*/  ISETP.NE.AND P0, PT, R4, RZ, PT ;  /* 0x000000ff0400720c */ /* 0x000fe20003f05270 */
[----:B------:R-:W-:-:S03]  /*19420*/  ULDC UR4, c[0x0][0x9f0] ;  /* 0x00027c0000047ab9 */ /* 0x000fc60000000800 */
[----:B------:R-:W-:-:S04]  /*19430*/  SEL R8, R4, UR4, P0 ;  /* 0x0000000404087c07 */ /* 0x000fc80008000000 */
[----:B------:R-:W-:Y:S02]  /*19440*/  IABS R12, R8 ;  /* 0x00000008000c7213 */ /* 0x000fe40000000000 */
[----:B-1----:R-:W-:Y:S02]  /*19450*/  IADD3 R11, R8, -0x1, R10 ;  /* 0xffffffff080b7810 */ /* 0x002fe40007ffe00a */
        /* <DEDUP_REMOVED lines=20> */
[----:B------:R-:W-:-:S05]  /*195a0*/  @P0 IADD3 R13, R13, 0x1, RZ ;  /* 0x000000010d0d0810 */ /* 0x000fca0007ffe0ff */
[----:B------:R-:W-:Y:S01]  /*195b0*/  @!P3 IMAD.MOV R13, RZ, RZ, -R13 ;  /* 0x000000ffff0db224 */ /* 0x000fe200078e0a0d */
[----:B------:R-:W-:-:S07]  /*195c0*/  @!P2 LOP3.LUT R13, RZ, R8, RZ, 0x33, !PT ;  /* 0x00000008ff0da212 */ /* 0x000fce00078e33ff */
.L_x_5376:
[----:B------:R-:W-:Y:S05]  /*195d0*/  BSYNC B0 ;  /* 0x0000000000007941 */ /* 0x000fea0003800000 */
.L_x_5375:
[-C--:B------:R-:W-:Y:S01]  /*195e0*/  IMAD R2, R30, R13.reuse, RZ ;  /* 0x0000000d1e027224 */ /* 0x080fe200078e02ff */
        /* <DEDUP_REMOVED lines=24> */
.L_x_5580:
[----:B--2---:R-:W-:Y:S02]  /*19770*/  ISETP.NE.AND P0, PT, R14, RZ, PT ;  /* 0x000000ff0e00720c */ /* 0x004fe40003f05270 */
[----:B------:R-:W-:-:S11]  /*19780*/  PLOP3.LUT P6, PT, PT, PT, PT, 0x8, 0x0 ;  /* 0x000000000000781c */ /* 0x000fd60003fce170 */
[----:B------:R-:W-:Y:S05]  /*19790*/  @P0 BRA `(.L_x_5380) ;  /* 0x00000000000c0947 */ /* 0x000fea0003800000 */
[----:B------:R-:W-:-:S03]  /*197a0*/  UMOV UR4, 0xffffffff ;  /* 0xffffffff00047882 */ /* 0x000fc60000000000 */
[----:B------:R-:W-:Y:S05]  /*197b0*/  BRA.DIV UR4, `(.L_x_5381) ;  /* 0x0000007e04507947 */ /* 0x000fea000b800000 */
[----:B------:R-:W-:-:S13]  /*197c0*/  ELECT P6, URZ, PT ;  /* 0x00000000003f782f */ /* 0x000fda00038c0000 */
.L_x_5380:
        /* <DEDUP_REMOVED lines=9> */
.L_x_5583:
[----:B------:R-:W-:Y:S05]  /*19860*/  BSYNC B1 ;  /* 0x0000000000017941 */ /* 0x000fea0003800000 */
.L_x_5382:
        /* <DEDUP_REMOVED lines=10> */
.L_x_5584:
[----:B------:R-:W-:Y:S05]  /*19910*/  BSYNC B2 ;  /* 0x0000000000027941 */ /* 0x000fea0003800000 */
.L_x_5386:
[----:B------:R-:W-:Y:S04]  /*19920*/  BSSY B2, `(.L_x_5388) ;  /* 0x0000009000027945 */ /* 0x000fe80003800000 */
[----:B------:R-:W-:Y:S05]  /*19930*/  @P1 BRA `(.L_x_5389) ;  /* 0x00000000001c1947 */ /* 0x000fea0003800000 */
[----:B-1----:R-:W1:Y:S01]  /*19940*/  S2R R11, SR_TID.X ;  /* 0x00000000000b7919 */ /* 0x002e620000002100 */
[----:B------:R-:W-:-:S04]  /*19950*/  IMAD.MOV.U32 R10, RZ, RZ, 0x3000 ;  /* 0x00003000ff0a7424 */ /* 0x000fc800078e00ff */
[----:B------:R2:W-:Y:S01]  /*19960*/  SYNCS.ARRIVE.TRANS64 RZ, [R3+URZ+0x22890], R10 ;  /* 0x0228900a03ff79a7 */ /* 0x0005e2000800003f */
[----:B-1----:R-:W-:-:S04]  /*19970*/  LOP3.LUT R11, R11, 0x1f, RZ, 0xc0, !PT ;  /* 0x0000001f0b0b7812 */ /* 0x002fc800078ec0ff */
[----:B------:R-:W-:-:S13]  /*19980*/  ISETP.NE.AND P0, PT, R11, RZ, PT ;  /* 0x000000ff0b00720c */ /* 0x000fda0003f05270 */
[----:B--2---:R-:W-:Y:S05]  /*19990*/  @!P0 BRA `(.L_x_5389) ;  /* 0x0000000000048947 */ /* 0x004fea0003800000 */
[----:B------:R-:W-:Y:S01]  /*199a0*/  BPT.TRAP 0x1 ;  /* 0x000000040000795c */ /* 0x000fe20000300000 */
.L_x_5389:
[----:B------:R-:W-:Y:S05]  /*199b0*/  BSYNC B2 ;  /* 0x0000000000027941 */ /* 0x000fea0003800000 */
.L_x_5388:
[----:B------:R-:W-:Y:S01]  /*199c0*/  IMAD.MOV.U32 R14, RZ, RZ, RZ ;  /* 0x000000ffff0e7224 */ /* 0x000fe200078e00ff */
[----:B------:R-:W-:Y:S01]  /*199d0*/  UIADD3 UR4, UP0, UR40, 0x570, URZ ;  /* 0x0000057028047890 */ /* 0x000fe2000ff1e03f */
[----:B------:R-:W-:Y:S01]  /*199e0*/  IMAD R10, R2, 0x60, R0 ;  /* 0x00000060020a7824 */ /* 0x000fe200078e0200 */
[----:B------:R-:W-:Y:S01]  /*199f0*/  PLOP3.LUT P0, PT, PT, PT, PT, 0x80, 0x0 ;  /* 0x000000000000781c */ /* 0x000fe20003f0f070 */
[----:B-1----:R-:W-:Y:S01]  /*19a00*/  IMAD R11, R24, 0x3000, R22 ;  /* 0x00003000180b7824 */ /* 0x002fe200078e0216 */
[----:B------:R-:W-:Y:S01]  /*19a10*/  R2UR UR10, R14 ;  /* 0x000000000e0a72ca */ /* 0x000fe200000e0000 */
[----:B------:R-:W-:Y:S01]  /*19a20*/  VIADD R10, R10, 0xffffffa0 ;  /* 0xffffffa00a0a7836 */ /* 0x000fe20000000000 */
[----:B------:R-:W-:Y:S01]  /*19a30*/  UIADD3.X UR5, URZ, UR41, URZ, UP0, !UPT ;  /* 0x000000293f057290 */ /* 0x000fe200087fe43f */
[----:B------:R-:W-:Y:S01]  /*19a40*/  VIADD R11, R11, 0x1c400 ;  /* 0x0001c4000b0b7836 */ /* 0x000fe20000000000 */
[----:B------:R-:W-:Y:S01]  /*19a50*/  UMOV UR6, 0x0 ;  /* 0x0000000000067882 */ /* 0x000fe20000000000 */
[----:B------:R-:W-:Y:S01]  /*19a60*/  VIADD R12, R3, 0x22890 ;  /* 0x00022890030c7836 */ /* 0x000fe20000000000 */
[----:B------:R-:W-:-:S09]  /*19a70*/  UMOV UR7, 0x12f00000 ;  /* 0x12f0000000077882 */ /* 0x000fd20000000000 */
.L_x_5390:
        /* <DEDUP_REMOVED lines=13> */
.L_x_5585:
[----:B------:R-:W-:Y:S05]  /*19b50*/  BSYNC B2 ;  /* 0x0000000000027941 */ /* 0x000fea0003800000 */
.L_x_5391:
        /* <DEDUP_REMOVED lines=11> */
.L_x_5394:
[----:B------:R-:W-:Y:S05]  /*19c10*/  BSYNC B2 ;  /* 0x0000000000027941 */ /* 0x000fea0003800000 */
.L_x_5393:
        /* <DEDUP_REMOVED lines=9> */
.L_x_5395:
        /* <DEDUP_REMOVED lines=15> */
.L_x_5396:
        /* <DEDUP_REMOVED lines=15> */
.L_x_5397:
        /* <DEDUP_REMOVED lines=15> */
.L_x_5398:
        /* <DEDUP_REMOVED lines=10> */
.L_x_5385:
[----:B------:R-:W-:Y:S05]  /*1a020*/  BSYNC B1 ;  /* 0x0000000000017941 */ /* 0x000fea0003800000 */
.L_x_5384:
        /* <DEDUP_REMOVED lines=9> */
.L_x_5414:
[----:B------:R-:W-:Y:S05]  /*1a0c0*/  YIELD ;  /* 0x0000000000007946 */ /* 0x000fea0003800000 */
[----:B------:R-:W-:Y:S04]  /*1a0d0*/  BSSY B1, `(.L_x_5399) ;  /* 0x000007a000017945 */ /* 0x000fe80003800000 */
[----:B------:R-:W-:Y:S05]  /*1a0e0*/  @!P6 BRA `(.L_x_5400) ;  /* 0x0000000400e0e947 */ /* 0x000fea0003800000 */
[----:B------:R-:W-:Y:S01]  /*1a0f0*/  IMAD R9, R24, 0x8, R22 ;  /* 0x0000000818097824 */ /* 0x000fe200078e0216 */
[----:B------:R-:W-:Y:S01]  /*1a100*/  SHF.L.U32 R2, R27, 0x1f, RZ ;  /* 0x0000001f1b027819 */ /* 0x000fe200000006ff */
[----:B0-----:R-:W0:Y:S01]  /*1a110*/  S2R R3, SR_TID.X ;  /* 0x0000000000037919 */ /* 0x001e220000002100 */
[----:B------:R-:W-:Y:S02]  /*1a120*/  BSSY B2, `(.L_x_5401) ;  /* 0x0000005000027945 */ /* 0x000fe40003800000 */
[----:B------:R-:W2:Y:S01]  /*1a130*/  SYNCS.PHASECHK.TRANS64.TRYWAIT P1, [R9+URZ+0x228a0], R2 ;  /* 0x0228a002090075a7 */ /* 0x000ea2000802017f */
[----:B0-----:R-:W-:-:S04]  /*1a140*/  LOP3.LUT R3, R3, 0x7f, RZ, 0xc0, !PT ;  /* 0x0000007f03037812 */ /* 0x001fc800078ec0ff */
[----:B------:R-:W-:Y:S01]  /*1a150*/  ISETP.NE.AND P2, PT, R3, RZ, PT ;  /* 0x000000ff0300720c */ /* 0x000fe20003f45270 */
[----:B--2---:R-:W-:-:S12]  /*1a160*/  @!P1 BRA `(.L_x_5402) ;  /* 0x0000007400409947 */ /* 0x004fd80003800000 */
.L_x_5586:
[----:B------:R-:W-:Y:S05]  /*1a170*/  BSYNC B2 ;  /* 0x0000000000027941 */ /* 0x000fea0003800000 */
.L_x_5401:
        /* <DEDUP_REMOVED lines=9> */
.L_x_5404:
[----:B------:R-:W-:Y:S05]  /*1a210*/  BSYNC B2 ;  /* 0x0000000000027941 */ /* 0x000fea0003800000 */
.L_x_5403:
        /* <DEDUP_REMOVED lines=10> */
[----:B------:R-:W-:-:S10]  /*1a2c0*/  UMOV UR7, 0x12f00000 ;  /* 0x12f0000000077882 */ /* 0x000fd40000000000 */
.L_x_5405:
        /* <DEDUP_REMOVED lines=13> */
.L_x_5587:
[----:B------:R-:W-:Y:S05]  /*1a3a0*/  BSYNC B2 ;  /* 0x0000000000027941 */ /* 0x000fea0003800000 */
.L_x_5406:
[----:B------:R-:W-:Y:S01]  /*1a3b0*/  BSSY B2, `(.L_x_5408) ;  /* 0x000000b000027945 */ /* 0x000fe20003800000 */
[----:B01----:R-:W-:Y:S02]  /*1a3c0*/  IMAD.MOV.U32 R2, RZ, RZ, 0x0 ;  /* 0x00000000ff027424 */ /* 0x003fe400078e00ff */
[----:B------:R-:W-:Y:S01]  /*1a3d0*/  IMAD.MOV.U32 R3, RZ, RZ, 0x12f00000 ;  /* 0x12f00000ff037424 */ /* 0x000fe200078e00ff */
[----:B------:R-:W-:Y:S06]  /*1a3e0*/  @P2 BRA `(.L_x_5409) ;  /* 0x00000000001c2947 */ /* 0x000fec0003800000 */
[----:B------:R-:W0:Y:S01]  /*1a3f0*/  S2R R14, SR_TID.X ;  /* 0x00000000000e7919 */ /* 0x000e220000002100 */
[----:B------:R-:W-:-:S04]  /*1a400*/  MOV R10, 0xc000 ;  /* 0x0000c000000a7802 */ /* 0x000fc80000000f00 */
[----:B------:R1:W-:Y:S01]  /*1a410*/  SYNCS.ARRIVE.TRANS64 RZ, [R9+URZ+0x228b0], R10 ;  /* 0x0228b00a09ff79a7 */ /* 0x0003e2000800003f */
[----:B0-----:R-:W-:-:S04]  /*1a420*/  LOP3.LUT R14, R14, 0x1f, RZ, 0xc0, !PT ;  /* 0x0000001f0e0e7812 */ /* 0x001fc800078ec0ff */
[----:B------:R-:W-:-:S13]  /*1a430*/  ISETP.NE.AND P1, PT, R14, RZ, PT ;  /* 0x000000ff0e00720c */ /* 0x000fda0003f25270 */
[----:B-1----:R-:W-:Y:S05]  /*1a440*/  @!P1 BRA `(.L_x_5409) ;  /* 0x0000000000049947 */ /* 0x002fea0003800000 */
[----:B------:R-:W-:Y:S01]  /*1a450*/  BPT.TRAP 0x1 ;  /* 0x000000040000795c */ /* 0x000fe20000300000 */
.L_x_5409:
[----:B------:R-:W-:Y:S05]  /*1a460*/  BSYNC B2 ;  /* 0x0000000000027941 */ /* 0x000fea0003800000 */
.L_x_5408:
        /* <DEDUP_REMOVED lines=9> */
.L_x_5410:
        /* <DEDUP_REMOVED lines=15> */
.L_x_5411:
        /* <DEDUP_REMOVED lines=15> */
.L_x_5412:
        /* <DEDUP_REMOVED lines=15> */
.L_x_5413:
        /* <DEDUP_REMOVED lines=10> */
.L_x_5400:
[----:B------:R-:W-:Y:S05]  /*1a870*/  BSYNC B1 ;  /* 0x0000000000017941 */ /* 0x000fea0003800000 */
.L_x_5399:
        /* <DEDUP_REMOVED lines=8> */
.L_x_5378:
[----:B------:R-:W-:Y:S05]  /*1a900*/  BSYNC B0 ;  /* 0x0000000000007941 */ /* 0x000fea0003800000 */
.L_x_5377:
[----:B------:R-:W2:Y:S01]  /*1a910*/  LDC R0, c[0x0][0x448] ;  /* 0x00011200ff007b82 */ /* 0x000ea20000000800 */
[----:B------:R-:W-:Y:S01]  /*1a920*/  LEA R2, R17, 0x7f, 0x7 ;  /* 0x0000007f11027811 */ /* 0x000fe200078e38ff */
[----:B------:R-:W-:Y:S06]  /*1a930*/  @!P0 WARPSYNC.ALL ;  /* 0x0000000000008948 */ /* 0x000fec0003800000 */
[----:B------:R-:W-:Y:S01]  /*1a940*/  @!P0 BAR.SYNC.DEFER_BLOCKING 0xc, 0x180 ;  /* 0x0306000000008b1d */ /* 0x000fe20000010000 */
[----:B------:R-:W-:-:S05]  /*1a950*/  ISETP.NE.AND P2, PT, R4, RZ, PT ;  /* 0x000000ff0400720c */ /* 0x000fca0003f45270 */
[----:B------:R-:W-:Y:S08]  /*1a960*/  BSSY B0, `(.L_x_5415) ;  /* 0x0000029000007945 */ /* 0x000ff00003800000 */
[----:B------:R-:W3:Y:S01]  /*1a970*/  @!P2 LDC R4, c[0x0][0x9f0] ;  /* 0x00027c00ff04ab82 */ /* 0x000ee20000000800 */
[----:B--2---:R-:W-:-:S13]  /*1a980*/  ISETP.NE.AND P1, PT, R0, 0x1, PT ;  /* 0x000000010000780c */ /* 0x004fda0003f25270 */
[----:B0-----:R-:W0:Y:S08]  /*1a990*/  @P1 LDC R3, c[0x0][0x44c] ;  /* 0x00011300ff031b82 */ /* 0x001e300000000800 */
[----:B------:R-:W2:Y:S01]  /*1a9a0*/  @P1 LDC R0, c[0x0][0x450] ;  /* 0x00011400ff001b82 */ /* 0x000ea20000000800 */
[----:B0-----:R-:W-:-:S05]  /*1a9b0*/  @P1 IMAD.HI.U32 R3, R2, R3, RZ ;  /* 0x0000000302031227 */ /* 0x001fca00078e00ff */
[----:B--2---:R-:W-:-:S05]  /*1a9c0*/  @P1 SHF.R.U32.HI R2, RZ, R0, R3 ;  /* 0x00000000ff021219 */ /* 0x004fca0000011603 */
[----:B------:R-:W-:-:S04]  /*1a9d0*/  IMAD.IADD R2, R7, 0x1, R2 ;  /* 0x0000000107027824 */ /* 0x000fc800078e0202 */
[----:B------:R-:W-:-:S05]  /*1a9e0*/  IMAD.HI R2, R2, 0x2aaaaaab, RZ ;  /* 0x2aaaaaab02027827 */ /* 0x000fca00078e02ff */
[----:B------:R-:W-:-:S04]  /*1a9f0*/  SHF.R.U32.HI R3, RZ, 0x1f, R2 ;  /* 0x0000001fff037819 */ /* 0x000fc80000011602 */
[----:B------:R-:W-:Y:S01]  /*1aa00*/  LEA.HI.SX32 R2, R2, R3, 0x1c ;  /* 0x0000000302027211 */ /* 0x000fe200078fe2ff */
[----:B------:R-:W-:-:S03]  /*1aa10*/  IMAD.MOV.U32 R3, RZ, RZ, RZ ;  /* 0x000000ffff037224 */ /* 0x000fc600078e00ff */
[----:B------:R-:W-:-:S04]  /*1aa20*/  VIMNMX R5, R5, R2, PT ;  /* 0x0000000205057248 */ /* 0x000fc80003fe0100 */
[----:B------:R-:W-:-:S13]  /*1aa30*/  ISETP.GE.AND P1, PT, R5, 0x1, PT ;  /* 0x000000010500780c */ /* 0x000fda0003f26270 */
[----:B---3--:R-:W-:Y:S05]  /*1aa40*/  @!P1 BRA `(.L_x_5416) ;  /* 0x0000000000689947 */ /* 0x008fea0003800000 */
[-C--:B------:R-:W-:Y:S02]  /*1aa50*/  IABS R0, R4.reuse ;  /* 0x0000000400007213 */ /* 0x080fe40000000000 */
[----:B------:R-:W-:Y:S02]  /*1aa60*/  IABS R7, R4 ;  /* 0x0000000400077213 */ /* 0x000fe40000000000 */
        /* <DEDUP_REMOVED lines=24> */
.L_x_5416:
[----:B------:R-:W-:Y:S05]  /*1abf0*/  BSYNC B0 ;  /* 0x0000000000007941 */ /* 0x000fea0003800000 */
.L_x_5415:
        /* <DEDUP_REMOVED lines=12> */
[----:B------:R-:W2:Y:S01]  /*1acc0*/  LDC.64 R2, c[0x0][0xc60] ;  /* 0x00031800ff027b82 */ /* 0x000ea20000000a00 */
[----:B------:R-:W0:Y:S02]  /*1acd0*/  FLO.U32 R0, UR4 ;  /* 0x0000000400007d00 */ /* 0x000e2400080e0000 */
[----:B0-----:R-:W-:-:S06]  /*1ace0*/  ISETP.EQ.U32.AND P0, PT, R0, R5, PT ;  /* 0x000000050000720c */ /* 0x001fcc0003f02070 */
[----:B------:R-:W2:Y:S07]  /*1acf0*/  POPC R5, UR4 ;  /* 0x0000000400057d09 */ /* 0x000eae0008000000 */
[----:B--2---:R-:W2:Y:S01]  /*1ad00*/  @P0 ATOMG.E.ADD.STRONG.GPU PT, R3, desc[UR42][R2.64], R5 ;  /* 0x00000005020309a8 */ /* 0x004ea200081ee1ea */
[----:B------:R-:W0:Y:S02]  /*1ad10*/  S2R R4, SR_LTMASK ;  /* 0x0000000000047919 */ /* 0x000e240000003900 */
[----:B0-----:R-:W-:-:S04]  /*1ad20*/  LOP3.LUT R4, R4, UR4, RZ, 0xc0, !PT ;  /* 0x0000000404047c12 */ /* 0x001fc8000f8ec0ff */
[----:B------:R-:W0:Y:S01]  /*1ad30*/  POPC R7, R4 ;  /* 0x0000000400077309 */ /* 0x000e220000000000 */
[----:B--2---:R-:W0:Y:S02]  /*1ad40*/  SHFL.IDX PT, R0, R3, R0, 0x1f ;  /* 0x00001f0003007589 */ /* 0x004e2400000e0000 */
[----:B0-----:R-:W-:Y:S01]  /*1ad50*/  IADD3 R16, R0, UR37, R7 ;  /* 0x0000002500107c10 */ /* 0x001fe2000fffe007 */
[----:B------:R-:W-:Y:S06]  /*1ad60*/  BRA `(.L_x_5419) ;  /* 0x0000003000e87947 */ /* 0x000fec0003800000 */
.L_x_5418:
        /* <DEDUP_REMOVED lines=14> */
[----:B-1----:R-:W-:Y:S02]  /*1ae50*/  IMAD.U32 R11, RZ, RZ, UR5 ;  /* 0x00000005ff0b7e24 */ /* 0x002fe4000f8e00ff */
[----:B------:R-:W-:Y:S02]  /*1ae60*/  IMAD.MOV.U32 R8, RZ, RZ, 0x70 ;  /* 0x00000070ff087424 */ /* 0x000fe400078e00ff */
[----:B------:R-:W-:Y:S02]  /*1ae70*/  IMAD.MOV.U32 R12, RZ, RZ, 0x1 ;  /* 0x00000001ff0c7424 */ /* 0x000fe400078e00ff */
[----:B------:R-:W-:-:S07]  /*1ae80*/  IMAD.MOV.U32 R13, RZ, RZ, RZ ;  /* 0x000000ffff0d7224 */ /* 0x000fce00078e00ff */
[----:B------:R-:W-:-:S07]  /*1ae90*/  LEPC R20, `(.L_x_5421) ;  /* 0x000000001014794e */ /* 0x000fce0000000000 */
[----:B0-----:R-:W-:Y:S05]  /*1aea0*/  CALL.ABS.NOINC R2 ;  /* 0x0000000002007343 */ /* 0x001fea0003c00000 */
.L_x_5421:
[----:B------:R-:W-:Y:S05]  /*1aeb0*/  BSYNC B6 ;  /* 0x0000000000067941 */ /* 0x000fea0003800000 */
.L_x_5420:
[----:B------:R-:W-:Y:S01]  /*1aec0*/  IADD3 R0, R22, 0x400, RZ ;  /* 0x0000040016007810 */ /* 0x000fe20007ffe0ff */
[----:B------:R-:W-:Y:S03]  /*1aed0*/  BSSY B6, `(.L_x_5422) ;  /* 0x0000022000067945 */ /* 0x000fe60003800000 */
[----:B------:R-:W-:-:S13]  /*1aee0*/  LOP3.LUT P0, RZ, R0, 0x3ff, RZ, 0xc0, !PT ;  /* 0x000003ff00ff7812 */ /* 0x000fda000780c0ff */
[----:B------:R-:W-:Y:S05]  /*1aef0*/  @!P0 BRA `(.L_x_5423) ;  /* 0x00000000007c8947 */ /* 0x000fea0003800000 */
[----:B------:R-:W-:Y:S01]  /*1af00*/  MOV R34, 0x0 ;  /* 0x0000000000227802 */ /* 0x000fe20000000f00 */
[----:B------:R-:W-:Y:S01]  /*1af10*/  ULDC.64 UR6, c[0x4][0x98] ;  /* 0x0100260000067ab9 */ /* 0x000fe20000000a00 */
[----:B------:R-:W-:Y:S01]  /*1af20*/  ULDC.64 UR8, c[0x4][0xa0] ;  /* 0x0100280000087ab9 */ /* 0x000fe20000000a00 */
[----:B------:R-:W-:Y:S01]  /*1af30*/  ULDC.64 UR4, c[0x4][0x10] ;  /* 0x0100040000047ab9 */ /* 0x000fe20000000a00 */
[----:B------:R0:W2:Y:S01]  /*1af40*/  LDC.64 R2, c[0x4][R34] ;  /* 0x0100000022027b82 */ /* 0x0000a20000000a00 */
[----:B------:R-:W-:Y:S02]  /*1af50*/  IMAD.U32 R4, RZ, RZ, UR6 ;  /* 0x00000006ff047e24 */ /* 0x000fe4000f8e00ff */
[----:B------:R-:W-:Y:S02]  /*1af60*/  IMAD.U32 R5, RZ, RZ, UR7 ;  /* 0x00000007ff057e24 */ /* 0x000fe4000f8e00ff */
[----:B------:R-:W-:Y:S02]  /*1af70*/  IMAD.U32 R6, RZ, RZ, UR8 ;  /* 0x00000008ff067e24 */ /* 0x000fe4000f8e00ff */
[----:B------:R-:W-:-:S02]  /*1af80*/  IMAD.U32 R7, RZ, RZ, UR9 ;  /* 0x00000009ff077e24 */ /* 0x000fc4000f8e00ff */
[----:B------:R-:W-:Y:S02]  /*1af90*/  IMAD.U32 R10, RZ, RZ, UR4 ;  /* 0x00000004ff0a7e24 */ /* 0x000fe4000f8e00ff */
[----:B-1----:R-:W-:Y:S02]  /*1afa0*/  IMAD.U32 R11, RZ, RZ, UR5 ;  /* 0x00000005ff0b7e24 */ /* 0x002fe4000f8e00ff */
[----:B------:R-:W-:Y:S02]  /*1afb0*/  IMAD.MOV.U32 R8, RZ, RZ, 0x70 ;  /* 0x00000070ff087424 */ /* 0x000fe400078e00ff */
[----:B------:R-:W-:Y:S02]  /*1afc0*/  IMAD.MOV.U32 R12, RZ, RZ, 0x1 ;  /* 0x00000001ff0c7424 */ /* 0x000fe400078e00ff */
[----:B0-----:R-:W-:-:S07]  /*1afd0*/  IMAD.MOV.U32 R13, RZ, RZ, RZ ;  /* 0x000000ffff0d7224 */ /* 0x001fce00078e00ff */
[----:B------:R-:W-:-:S07]  /*1afe0*/  LEPC R20, `(.L_x_5424) ;  /* 0x000000001014794e */ /* 0x000fce0000000000 */
[----:B--2---:R-:W-:Y:S05]  /*1aff0*/  CALL.ABS.NOINC R2 ;  /* 0x0000000002007343 */ /* 0x004fea0003c00000 */
.L_x_5424:
        /* <DEDUP_REMOVED lines=15> */
.L_x_5423:
[----:B------:R-:W-:Y:S05]  /*1b0f0*/  BSYNC B6 ;  /* 0x0000000000067941 */ /* 0x000fea0003800000 */
.L_x_5422:
[----:B------:R-:W2:Y:S01]  /*1b100*/  LDL R2, [R1+0x20] ;  /* 0x0000200001027983 */ /* 0x000ea20000100800 */
[----:B------:R-:W-:Y:S01]  /*1b110*/  ULDC.64 UR4, c[0x0][0x9f8] ;  /* 0x00027e0000047ab9 */ /* 0x000fe20000000a00 */
[----:B------:R-:W0:Y:S02]  /*1b120*/  LDC R8, c[0x0][0x430] ;  /* 0x00010c00ff087b82 */ /* 0x000e240000000800 */
[----:B------:R-:W3:Y:S01]  /*1b130*/  LDL R20, [R1] ;  /* 0x0000000001147983 */ /* 0x000ee20000100800 */
[----:B------:R-:W-:Y:S01]  /*1b140*/  ISETP.NE.U32.AND P0, PT, RZ, UR4, PT ;  /* 0x00000004ff007c0c */ /* 0x000fe2000bf05070 */
[----:B------:R-:W4:Y:S03]  /*1b150*/  S2R R21, SR_TID.X ;  /* 0x0000000000157919 */ /* 0x000f260000002100 */
[----:B------:R-:W-:-:S13]  /*1b160*/  ISETP.NE.AND.EX P0, PT, RZ, UR5, PT, P0 ;  /* 0x00000005ff007c0c */ /* 0x000fda000bf05300 */
[----:B------:R-:W-:Y:S01]  /*1b170*/  @P0 IADD3 R32, P1, R32, UR4, RZ ;  /* 0x0000000420200c10 */ /* 0x000fe2000ff3e0ff */
[----:B------:R-:W-:Y:S02]  /*1b180*/  IMAD.MOV.U32 R36, RZ, RZ, RZ ;  /* 0x000000ffff247224 */ /* 0x000fe400078e00ff */
[----:B------:R-:W-:Y:S01]  /*1b190*/  IMAD.U32 R9, RZ, RZ, UR38 ;  /* 0x00000026ff097e24 */ /* 0x000fe2000f8e00ff */
[----:B------:R-:W-:Y:S01]  /*1b1a0*/  @P0 IADD3.X R33, R33, UR5, RZ, P1, !PT ;  /* 0x0000000521210c10 */ /* 0x000fe20008ffe4ff */
[----:B------:R-:W-:-:S04]  /*1b1b0*/  ULDC UR4, c[0x0][0x320] ;  /* 0x0000c80000047ab9 */ /* 0x000fc80000000800 */
[----:B------:R-:W3:Y:S01]  /*1b1c0*/  @P0 LDG.E R28, desc[UR42][R32.64] ;  /* 0x0000002a201c0981 */ /* 0x000ee2000c1e1900 */
[----:B----4-:R-:W-:-:S04]  /*1b1d0*/  LOP3.LUT R21, R21, 0x7f, RZ, 0xc0, !PT ;  /* 0x0000007f15157812 */ /* 0x010fc800078ec0ff */
[----:B------:R-:W-:Y:S02]  /*1b1e0*/  SHF.R.U32.HI R34, RZ, 0x3, R21 ;  /* 0x00000003ff227819 */ /* 0x000fe40000011615 */
[----:B------:R-:W4:Y:S01]  /*1b1f0*/  S2R R21, SR_TID.X ;  /* 0x0000000000157919 */ /* 0x000f220000002100 */
[----:B0-----:R-:W-:-:S13]  /*1b200*/  ISETP.NE.AND P1, PT, R8, 0x1, PT ;  /* 0x000000010800780c */ /* 0x001fda0003f25270 */
[----:B------:R-:W0:Y:S08]  /*1b210*/  @P1 LDC R5, c[0x0][0x434] ;  /* 0x00010d00ff051b82 */ /* 0x000e300000000800 */
[----:B------:R-:W1:Y:S01]  /*1b220*/  @P1 LDC R4, c[0x0][0x438] ;  /* 0x00010e00ff041b82 */ /* 0x000e620000000800 */
[----:B----4-:R-:W-:-:S05]  /*1b230*/  IMAD.SHL.U32 R21, R21, 0x10, RZ ;  /* 0x0000001015157824 */ /* 0x010fca00078e00ff */
[----:B------:R-:W-:Y:S02]  /*1b240*/  LOP3.LUT R21, R34, 0x70, R21, 0xf8, !PT ;  /* 0x0000007022157812 */ /* 0x000fe400078ef815 */
[----:B------:R-:W-:Y:S02]  /*1b250*/  ISETP.NE.AND P2, PT, R9, 0x3, PT ;  /* 0x000000030900780c */ /* 0x000fe40003f45270 */
[----:B------:R-:W-:Y:S01]  /*1b260*/  LOP3.LUT R23, R23, 0xffffffdf, RZ, 0xc0, !PT ;  /* 0xffffffdf17177812 */ /* 0x000fe200078ec0ff */
[----:B------:R-:W-:Y:S01]  /*1b270*/  UMOV UR5, 0xffffffff ;  /* 0xffffffff00057882 */ /* 0x000fe20000000000 */
[----:B--2---:R-:W-:-:S04]  /*1b280*/  VIADD R0, R2, 0xffffffff ;  /* 0xffffffff02007836 */ /* 0x004fc80000000000 */
[----:B------:R-:W-:-:S05]  /*1b290*/  IMAD R37, R0, 0x60, R21 ;  /* 0x0000006000257824 */ /* 0x000fca00078e0215 */
[----:B---3--:R-:W-:-:S04]  /*1b2a0*/  ISETP.GE.AND P0, PT, R37, R20, PT ;  /* 0x000000142500720c */ /* 0x008fc80003f06270 */
[----:B------:R-:W-:Y:S01]  /*1b2b0*/  ISETP.GT.U32.OR P0, PT, R21, 0x5f, P0 ;  /* 0x0000005f1500780c */ /* 0x000fe20000704470 */
[----:B------:R-:W-:-:S12]  /*1b2c0*/  IMAD.IADD R37, R37, 0x1, R31 ;  /* 0x0000000125257824 */ /* 0x000fd800078e021f */
[----:B------:R-:W2:Y:S01]  /*1b2d0*/  @!P0 LDC.64 R2, c[0x0][0x428] ;  /* 0x00010a00ff028b82 */ /* 0x000ea20000000a00 */
[----:B0-----:R-:W-:-:S04]  /*1b2e0*/  @P1 IMAD.HI.U32 R5, R37, R5, RZ ;  /* 0x0000000525051227 */ /* 0x001fc800078e00ff */
[----:B------:R-:W-:Y:S01]  /*1b2f0*/  IMAD.MOV.U32 R6, RZ, RZ, R37 ;  /* 0x000000ffff067224 */ /* 0x000fe200078e0025 */
[----:B-1----:R-:W-:Y:S02]  /*1b300*/  @P1 SHF.R.U32.HI R6, RZ, R4, R5 ;  /* 0x00000004ff061219 */ /* 0x002fe40000011605 */
[----:B------:R-:W-:Y:S02]  /*1b310*/  SHF.R.S32.HI R34, RZ, 0x1f, R28 ;  /* 0x0000001fff227819 */ /* 0x000fe4000001141c */
[--C-:B------:R-:W-:Y:S01]  /*1b320*/  @!P0 SHF.R.S32.HI R5, RZ, 0x1f, R6.reuse ;  /* 0x0000001fff058819 */ /* 0x100fe20000011406 */
[----:B------:R-:W-:Y:S02]  /*1b330*/  @!P0 IMAD.MOV.U32 R4, RZ, RZ, R6 ;  /* 0x000000ffff048224 */ /* 0x000fe400078e0006 */
        /* <DEDUP_REMOVED lines=8> */
[----:B------:R-:W-:Y:S02]  /*1b3c0*/  ISETP.GT.U32.AND P0, PT, R21, 0x5f, PT ;  /* 0x0000005f1500780c */ /* 0x000fe40003f04070 */
[----:B------:R-:W1:Y:S11]  /*1b3d0*/  S2R R21, SR_TID.X ;  /* 0x0000000000157919 */ /* 0x000e760000002100 */
[----:B------:R-:W-:-:S04]  /*1b3e0*/  @P0 LOP3.LUT R23, R23, 0x20, RZ, 0xfc, !PT ;  /* 0x0000002017170812 */ /* 0x000fc800078efcff */
[----:B------:R-:W-:Y:S01]  /*1b3f0*/  LOP3.LUT R23, R23, 0xffffffbf, RZ, 0xc0, !PT ;  /* 0xffffffbf17177812 */ /* 0x000fe200078ec0ff */
[----:B-1----:R-:W-:-:S05]  /*1b400*/  IMAD.SHL.U32 R21, R21, 0x8, RZ ;  /* 0x0000000815157824 */ /* 0x002fca00078e00ff */
[----:B------:R-:W-:-:S04]  /*1b410*/  LOP3.LUT R21, R21, 0x38, RZ, 0xc0, !PT ;  /* 0x0000003815157812 */ /* 0x000fc800078ec0ff */
[----:B------:R-:W-:-:S04]  /*1b420*/  LOP3.LUT R11, R21, 0x40, RZ, 0xfc, !PT ;  /* 0x00000040150b7812 */ /* 0x000fc800078efcff */
[----:B------:R-:W-:Y:S02]  /*1b430*/  ISETP.GE.AND P4, PT, R11, UR4, PT ;  /* 0x000000040b007c0c */ /* 0x000fe4000bf86270 */
[----:B------:R-:W-:Y:S02]  /*1b440*/  @P2 LOP3.LUT R23, R23, 0x40, RZ, 0xfc, !PT ;  /* 0x0000004017172812 */ /* 0x000fe400078efcff */
[----:B------:R-:W-:Y:S02]  /*1b450*/  LOP3.LUT R10, R21, 0x80, RZ, 0xfc, !PT ;  /* 0x00000080150a7812 */ /* 0x000fe400078efcff */
[----:B------:R-:W-:Y:S02]  /*1b460*/  LOP3.LUT R23, R23, 0xfffffff7, RZ, 0xc0, !PT ;  /* 0xfffffff717177812 */ /* 0x000fe400078ec0ff */
[----:B------:R-:W-:Y:S02]  /*1b470*/  ISETP.GE.AND P3, PT, R10, UR4, PT ;  /* 0x000000040a007c0c */ /* 0x000fe4000bf66270 */
[----:B------:R-:W-:-:S03]  /*1b480*/  ISETP.GE.AND P0, PT, R21, UR4, PT ;  /* 0x0000000415007c0c */ /* 0x000fc6000bf06270 */
[----:B------:R-:W-:-:S04]  /*1b490*/  @P4 LOP3.LUT R23, R23, 0x8, RZ, 0xfc, !PT ;  /* 0x0000000817174812 */ /* 0x000fc800078efcff */
[----:B------:R-:W-:Y:S02]  /*1b4a0*/  LOP3.LUT R23, R23, 0xffffffef, RZ, 0xc0, !PT ;  /* 0xffffffef17177812 */ /* 0x000fe400078ec0ff */
[----:B------:R-:W-:Y:S02]  /*1b4b0*/  LOP3.LUT R9, R21, 0xc0, RZ, 0xfc, !PT ;  /* 0x000000c015097812 */ /* 0x000fe400078efcff */
[----:B------:R-:W-:Y:S02]  /*1b4c0*/  LOP3.LUT R23, R23, 0xfffffffb, RZ, 0xc0, !PT ;  /* 0xfffffffb17177812 */ /* 0x000fe400078ec0ff */
[----:B------:R-:W-:Y:S02]  /*1b4d0*/  ISETP.GE.AND P1, PT, R9, UR4, PT ;  /* 0x0000000409007c0c */ /* 0x000fe4000bf26270 */
[----:B------:R-:W-:-:S04]  /*1b4e0*/  @P3 LOP3.LUT R23, R23, 0x4, RZ, 0xfc, !PT ;  /* 0x0000000417173812 */ /* 0x000fc800078efcff */
[----:B------:R-:W-:Y:S01]  /*1b4f0*/  @P0 LOP3.LUT R23, R23, 0x10, RZ, 0xfc, !PT ;  /* 0x0000001017170812 */ /* 0x000fe200078efcff */
[----:B------:R-:W-:-:S03]  /*1b500*/  IMAD.MOV R4, RZ, RZ, -R6 ;  /* 0x000000ffff047224 */ /* 0x000fc600078e0a06 */
[----:B------:R-:W-:Y:S01]  /*1b510*/  LOP3.LUT R23, R23, 0xfffffffd, RZ, 0xc0, !PT ;  /* 0xfffffffd17177812 */ /* 0x000fe200078ec0ff */
[----:B------:R-:W-:-:S03]  /*1b520*/  IMAD R37, R8, R4, R37 ;  /* 0x0000000408257224 */ /* 0x000fc600078e0225 */
[----:B------:R-:W-:Y:S01]  /*1b530*/  @P1 LOP3.LUT R23, R23, 0x2, RZ, 0xfc, !PT ;  /* 0x0000000217171812 */ /* 0x000fe200078efcff */
[----:B0-----:R-:W-:Y:S06]  /*1b540*/  BRA.DIV UR5, `(.L_x_5425) ;  /* 0x0000006205707947 */ /* 0x001fec000b800000 */
.L_x_5590:
[----:B------:R-:W-:Y:S01]  /*1b550*/  SEL R6, RZ, 0x1, P0 ;  /* 0x00000001ff067807 */ /* 0x000fe20000000000 */
[----:B------:R-:W-:Y:S06]  /*1b560*/  @!P2 BRA `(.L_x_5426) ;  /* 0x000000000004a947 */ /* 0x000fec0003800000 */
[----:B------:R-:W-:Y:S01]  /*1b570*/  BPT.TRAP 0x1 ;  /* 0x000000040000795c */ /* 0x000fe20000300000 */
.L_x_5426:
[----:B------:R-:W-:Y:S01]  /*1b580*/  IMAD R33, R0, -0x60, R20 ;  /* 0xffffffa000217824 */ /* 0x000fe200078e0214 */
[----:B------:R-:W-:Y:S01]  /*1b590*/  LEA R32, R25, R22, 0x3 ;  /* 0x0000001619207211 */ /* 0x000fe200078e18ff */
[----:B------:R-:W-:Y:S01]  /*1b5a0*/  BSSY B0, `(.L_x_5427) ;  /* 0x0000004000007945 */ /* 0x000fe20003800000 */
[----:B------:R-:W-:-:S04]  /*1b5b0*/  SHF.L.U32 R0, R26, 0x1f, RZ ;  /* 0x0000001f1a007819 */ /* 0x000fc800000006ff */
[----:B------:R-:W0:Y:S02]  /*1b5c0*/  SYNCS.PHASECHK.TRANS64.TRYWAIT P0, [R32+URZ+0x22840], R0 ;  /* 0x02284000200075a7 */ /* 0x000e24000800017f */
[----:B0-----:R-:W-:Y:S05]  /*1b5d0*/  @!P0 BRA `(.L_x_5428) ;  /* 0x0000006000808947 */ /* 0x001fea0003800000 */
.L_x_5591:
[----:B------:R-:W-:Y:S05]  /*1b5e0*/  BSYNC B0 ;  /* 0x0000000000007941 */ /* 0x000fea0003800000 */
.L_x_5427:
        /* <DEDUP_REMOVED lines=87> */
.L_x_5605:
        /* <DEDUP_REMOVED lines=10> */
.L_x_5430:
        /* <DEDUP_REMOVED lines=11> */
.L_x_5431:
[----:B------:R1:W5:Y:S01]  /*1bcb0*/  LDL.LU R4, [R1+0x14] ;  /* 0x0000140001047983 */ /* 0x0003620000300800 */
[----:B------:R-:W-:Y:S01]  /*1bcc0*/  LOP3.LUT P0, RZ, R23, 0x4, RZ, 0xc0, !PT ;  /* 0x0000000417ff7812 */ /* 0x000fe2000780c0ff */
[----:B------:R1:W-:Y:S02]  /*1bcd0*/  SYNCS.ARRIVE.TRANS64.A1T0 RZ, [R32+URZ+0x22830], RZ ;  /* 0x022830ff20ff79a7 */ /* 0x0003e4000810003f */
[----:B0-----:R1:W5:Y:S10]  /*1bce0*/  LDL.LU R3, [R1+0x8] ;  /* 0x0000080001037983 */ /* 0x0013740000300800 */
[----:B------:R-:W-:Y:S05]  /*1bcf0*/  WARPSYNC.ALL ;  /* 0x0000000000007948 */ /* 0x000fea0003800000 */
[----:B------:R-:W-:Y:S01]  /*1bd00*/  ULDC.64 UR4, c[0x0][0xa00] ;  /* 0x0002800000047ab9 */ /* 0x000fe20000000a00 */
[----:B------:R-:W-:Y:S01]  /*1bd10*/  SEL R2, RZ, 0x4, P0 ;  /* 0x00000004ff027807 */ /* 0x000fe20000000000 */
[----:B------:R-:W-:Y:S01]  /*1bd20*/  BSSY B6, `(.L_x_5432) ;  /* 0x0000029000067945 */ /* 0x000fe20003800000 */
[----:B------:R-:W-:Y:S01]  /*1bd30*/  BAR.SYNC.DEFER_BLOCKING 0x8, 0x180 ;  /* 0x0206000000007b1d */ /* 0x000fe20000010000 */
[----:B------:R-:W-:Y:S02]  /*1bd40*/  ISETP.NE.U32.AND P0, PT, RZ, UR4, PT ;  /* 0x00000004ff007c0c */ /* 0x000fe4000bf05070 */
[----:B------:R-:W-:-:S02]  /*1bd50*/  LOP3.LUT P2, RZ, R23, 0x8, RZ, 0xc0, !PT ;  /* 0x0000000817ff7812 */ /* 0x000fc4000784c0ff */
[----:B------:R-:W-:Y:S01]  /*1bd60*/  ISETP.NE.AND.EX P0, PT, RZ, UR5, PT, P0 ;  /* 0x00000005ff007c0c */ /* 0x000fe2000bf05300 */
[----:B------:R-:W-:Y:S01]  /*1bd70*/  ULDC.64 UR4, c[0x0][0x298] ;  /* 0x0000a60000047ab9 */ /* 0x000fe20000000a00 */
[----:B------:R-:W-:Y:S02]  /*1bd80*/  LOP3.LUT P1, RZ, R23, 0x2, RZ, 0xc0, !PT ;  /* 0x0000000217ff7812 */ /* 0x000fe4000782c0ff */
[----:B------:R-:W-:Y:S02]  /*1bd90*/  SEL R0, RZ, 0x2, P2 ;  /* 0x00000002ff007807 */ /* 0x000fe40001000000 */
[----:B------:R-:W-:Y:S02]  /*1bda0*/  SEL R5, R35, RZ, !P0 ;  /* 0x000000ff23057207 */ /* 0x000fe40004000000 */
[----:B------:R-:W-:Y:S02]  /*1bdb0*/  IADD3 R0, R2, R0, R6 ;  /* 0x0000000002007210 */ /* 0x000fe40007ffe006 */
[----:B------:R-:W-:Y:S01]  /*1bdc0*/  SEL R35, RZ, 0x8, P1 ;  /* 0x00000008ff237807 */ /* 0x000fe20000800000 */
[----:B------:R0:W-:Y:S04]  /*1bdd0*/  STL [R1], R5 ;  /* 0x0000000501007387 */ /* 0x0001e80000100800 */
[----:B------:R-:W-:Y:S01]  /*1bde0*/  IMAD.IADD R35, R0, 0x1, R35 ;  /* 0x0000000100237824 */ /* 0x000fe200078e0223 */
[----:B-----5:R-:W-:-:S02]  /*1bdf0*/  SEL R2, R4, RZ, !P0 ;  /* 0x000000ff04027207 */ /* 0x020fc40004000000 */
[----:B------:R-:W-:Y:S01]  /*1be00*/  SHF.R.S32.HI R0, RZ, 0x1f, R3 ;  /* 0x0000001fff007819 */ /* 0x000fe20000011403 */
[C---:B0-----:R-:W-:Y:S02]  /*1be10*/  IMAD.WIDE.U32 R4, R3.reuse, UR4, RZ ;  /* 0x0000000403047c25 */ /* 0x041fe4000f8e00ff */
[----:B------:R0:W-:Y:S02]  /*1be20*/  STL [R1+0x14], R2 ;  /* 0x0000140201007387 */ /* 0x0001e40000100800 */
[----:B------:R-:W-:Y:S02]  /*1be30*/  IMAD R0, R0, UR4, RZ ;  /* 0x0000000400007c24 */ /* 0x000fe4000f8e02ff */
[----:B------:R2:W-:Y:S02]  /*1be40*/  STL.64 [R1+0x18], R4 ;  /* 0x0000180401007387 */ /* 0x0005e40000100a00 */
[----:B------:R-:W-:Y:S02]  /*1be50*/  IMAD R0, R3, UR5, R0 ;  /* 0x0000000503007c24 */ /* 0x000fe4000f8e0200 */
[----:B0-----:R-:W-:-:S02]  /*1be60*/  VIADD R2, R22, 0x18400 ;  /* 0x0001840016027836 */ /* 0x001fc40000000000 */
[----:B------:R-:W-:-:S03]  /*1be70*/  IMAD.IADD R0, R5, 0x1, R0 ;  /* 0x0000000105007824 */ /* 0x000fc600078e0200 */
[----:B------:R-:W-:Y:S02]  /*1be80*/  LOP3.LUT P0, RZ, R2, 0x3ff, RZ, 0xc0, !PT ;  /* 0x000003ff02ff7812 */ /* 0x000fe4000780c0ff */
[----:B------:R2:W-:Y:S11]  /*1be90*/  STL [R1+0x8], R0 ;  /* 0x0000080001007387 */ /* 0x0005f60000100800 */
[----:B--2---:R-:W-:Y:S05]  /*1bea0*/  @!P0 BRA `(.L_x_5433) ;  /* 0x0000000000408947 */ /* 0x004fea0003800000 */
[----:B------:R-:W-:Y:S01]  /*1beb0*/  MOV R2, 0x0 ;  /* 0x0000000000027802 */ /* 0x000fe20000000f00 */
[----:B------:R-:W-:Y:S01]  /*1bec0*/  ULDC.64 UR4, c[0x4][0x98] ;  /* 0x0100260000047ab9 */ /* 0x000fe20000000a00 */
[----:B------:R-:W-:Y:S01]  /*1bed0*/  ULDC.64 UR6, c[0x4][0xa0] ;  /* 0x0100280000067ab9 */ /* 0x000fe20000000a00 */
[----:B------:R-:W-:Y:S01]  /*1bee0*/  ULDC.64 UR8, c[0x4][0x20] ;  /* 0x0100080000087ab9 */ /* 0x000fe20000000a00 */
[----:B------:R-:W-:Y:S01]  /*1bef0*/  IMAD.U32 R4, RZ, RZ, UR4 ;  /* 0x00000004ff047e24 */ /* 0x000fe2000f8e00ff */
[----:B------:R-:W-:Y:S01]  /*1bf00*/  MOV R13, RZ ;  /* 0x000000ff000d7202 */ /* 0x000fe20000000f00 */
[----:B------:R-:W0:Y:S01]  /*1bf10*/  LDC.64 R2, c[0x4][R2] ;  /* 0x0100000002027b82 */ /* 0x000e220000000a00 */
[----:B------:R-:W-:Y:S02]  /*1bf20*/  IMAD.U32 R5, RZ, RZ, UR5 ;  /* 0x00000005ff057e24 */ /* 0x000fe4000f8e00ff */
[----:B------:R-:W-:Y:S02]  /*1bf30*/  IMAD.U32 R6, RZ, RZ, UR6 ;  /* 0x00000006ff067e24 */ /* 0x000fe4000f8e00ff */
[----:B------:R-:W-:-:S02]  /*1bf40*/  IMAD.U32 R7, RZ, RZ, UR7 ;  /* 0x00000007ff077e24 */ /* 0x000fc4000f8e00ff */
[----:B------:R-:W-:Y:S02]  /*1bf50*/  IMAD.U32 R10, RZ, RZ, UR8 ;  /* 0x00000008ff0a7e24 */ /* 0x000fe4000f8e00ff */
[----:B------:R-:W-:Y:S02]  /*1bf60*/  IMAD.U32 R11, RZ, RZ, UR9 ;  /* 0x00000009ff0b7e24 */ /* 0x000fe4000f8e00ff */
[----:B------:R-:W-:Y:S02]  /*1bf70*/  IMAD.MOV.U32 R8, RZ, RZ, 0x70 ;  /* 0x00000070ff087424 */ /* 0x000fe400078e00ff */
[----:B------:R-:W-:-:S07]  /*1bf80*/  IMAD.MOV.U32 R12, RZ, RZ, 0x1 ;  /* 0x00000001ff0c7424 */ /* 0x000fce00078e00ff */
[----:B------:R-:W-:-:S07]  /*1bf90*/  LEPC R20, `(.L_x_5433) ;  /* 0x000000001014794e */ /* 0x000fce0000000000 */
[----:B01----:R-:W-:Y:S05]  /*1bfa0*/  CALL.ABS.NOINC R2 ;  /* 0x0000000002007343 */ /* 0x003fea0003c00000 */
.L_x_5433:
[----:B------:R-:W-:Y:S05]  /*1bfb0*/  BSYNC B6 ;  /* 0x0000000000067941 */ /* 0x000fea0003800000 */
.L_x_5432:
[----:B------:R-:W2:Y:S01]  /*1bfc0*/  LDL.LU R0, [R1+0x8] ;  /* 0x0000080001007983 */ /* 0x000ea20000300800 */
[----:B------:R-:W-:Y:S01]  /*1bfd0*/  ULDC.64 UR4, c[0x0][0x2d8] ;  /* 0x0000b60000047ab9 */ /* 0x000fe20000000a00 */
[----:B------:R-:W0:Y:S02]  /*1bfe0*/  LDC R7, c[0x0][0x448] ;  /* 0x00011200ff077b82 */ /* 0x000e240000000800 */
[----:B------:R-:W2:Y:S04]  /*1bff0*/  LDL.LU.64 R2, [R1+0x18] ;  /* 0x0000180001027983 */ /* 0x000ea80000300a00 */
[----:B------:R-:W3:Y:S04]  /*1c000*/  LDL.LU R20, [R1+0x14] ;  /* 0x0000140001147983 */ /* 0x000ee80000300800 */
[----:B------:R-:W4:Y:S04]  /*1c010*/  LDL.LU R21, [R1] ;  /* 0x0000000001157983 */ /* 0x000f280000300800 */
[----:B------:R0:W5:Y:S02]  /*1c020*/  LDL R8, [R1+0x4] ;  /* 0x0000040001087983 */ /* 0x0001640000100800 */
[----:B0-----:R-:W-:-:S13]  /*1c030*/  ISETP.NE.AND P0, PT, R7, 0x1, PT ;  /* 0x000000010700780c */ /* 0x001fda0003f05270 */
[----:B------:R-:W0:Y:S01]  /*1c040*/  @P0 LDC R6, c[0x0][0x44c] ;  /* 0x00011300ff060b82 */ /* 0x000e220000000800 */
        /* <DEDUP_REMOVED lines=17> */
[----:B------:R-:W-:Y:S02]  /*1c160*/  IMAD R5, R17, 0x80, R20 ;  /* 0x0000008011057824 */ /* 0x000fe400078e0214 */
[----:B------:R2:W5:Y:S02]  /*1c170*/  LDL R20, [R1+0xc] ;  /* 0x00000c0001147983 */ /* 0x0005640000100800 */
        /* <DEDUP_REMOVED lines=27> */
[----:B--2---:R-:W-:Y:S10]  /*1c330*/  BRA.DIV UR5, `(.L_x_5434) ;  /* 0x0000005e053c7947 */ /* 0x004ff4000b800000 */
[----:B------:R-:W0:Y:S01]  /*1c340*/  SHFL.IDX PT, R3, R0, RZ, 0x181f ;  /* 0x00181fff00037589 */ /* 0x000e2200000e0000 */
[----:B-----5:R-:W-:Y:S02]  /*1c350*/  IMAD R5, R20, R7, RZ ;  /* 0x0000000714057224 */ /* 0x020fe400078e02ff */
[----:B------:R-:W-:Y:S01]  /*1c360*/  IMAD R17, R17, 0x80, R10 ;  /* 0x0000008011117824 */ /* 0x000fe200078e020a */
[----:B------:R-:W2:Y:S03]  /*1c370*/  SHFL.IDX PT, R2, R4, RZ, 0x181f ;  /* 0x00181fff04027589 */ /* 0x000ea600000e0000 */
[C---:B------:R-:W-:Y:S01]  /*1c380*/  VIADD R6, R17.reuse, 0x10 ;  /* 0x0000001011067836 */ /* 0x040fe20000000000 */
[----:B------:R-:W-:-:S13]  /*1c390*/  ISETP.GE.AND P0, PT, R17, R5, PT ;  /* 0x000000051100720c */ /* 0x000fda0003f06270 */
[----:B0-----:R-:W-:-:S05]  /*1c3a0*/  @!P0 LEA R3, P2, R9, R3, 0x1 ;  /* 0x0000000309038211 */ /* 0x001fca00078408ff */
[----:B--2---:R-:W-:-:S05]  /*1c3b0*/  @!P0 IMAD.X R2, RZ, RZ, R2, P2 ;  /* 0x000000ffff028224 */ /* 0x004fca00010e0602 */
        /* <DEDUP_REMOVED lines=58> */
[----:B------:R-:W3:Y:S04]  /*1c760*/  SHFL.IDX PT, R4, R4, 0x7, 0x181f ;  /* 0x00f81f0004047f89 */ /* 0x000ee800000e0000 */
[----:B------:R-:W4:Y:S01]  /*1c770*/  SHFL.IDX PT, R0, R0, 0x7, 0x181f ;  /* 0x00f81f0000007f89 */ /* 0x000f2200000e0000 */
[----:B0-----:R-:W-:-:S05]  /*1c780*/  @!P0 LEA R3, P2, R9, R3, 0x1 ;  /* 0x0000000309038211 */ /* 0x001fca00078408ff */
[----:B--2---:R-:W-:-:S05]  /*1c790*/  @!P0 IMAD.X R2, RZ, RZ, R2, P2 ;  /* 0x000000ffff028224 */ /* 0x004fca00010e0602 */
[----:B------:R-:W-:-:S04]  /*1c7a0*/  @!P0 LOP3.LUT R3, R3, R2, RZ, 0x3c, !PT ;  /* 0x0000000203038212 */ /* 0x000fc800078e3cff */
[----:B------:R-:W-:-:S04]  /*1c7b0*/  @!P0 LOP3.LUT R2, R3, R2, RZ, 0x3c, !PT ;  /* 0x0000000203028212 */ /* 0x000fc800078e3cff */
[----:B------:R-:W-:-:S05]  /*1c7c0*/  @!P0 LOP3.LUT R3, R3, R2, RZ, 0x3c, !PT ;  /* 0x0000000203038212 */ /* 0x000fca00078e3cff */
[----:B---34-:R2:W-:Y:S02]  /*1c7d0*/  @!P0 LDGSTS.E.BYPASS.LTC128B.128 [R8+0x1b400], desc[UR42][R2.64], !P1 ;  /* 0x1b40000002088fae */ /* 0x0185e4000c901d6a */
.L_x_5622:
[----:B------:R-:W-:-:S05]  /*1c7e0*/  VIADD R17, R17, 0x70 ;  /* 0x0000007011117836 */ /* 0x000fca0000000000 */
[----:B------:R-:W-:-:S13]  /*1c7f0*/  ISETP.GE.AND P0, PT, R17, R5, PT ;  /* 0x000000051100720c */ /* 0x000fda0003f06270 */
[----:B0-2---:R-:W-:-:S05]  /*1c800*/  @!P0 LEA R2, P2, R9, R0, 0x1 ;  /* 0x0000000009028211 */ /* 0x005fca00078408ff */
[----:B------:R-:W-:-:S05]  /*1c810*/  @!P0 IMAD.X R3, RZ, RZ, R4, P2 ;  /* 0x000000ffff038224 */ /* 0x000fca00010e0604 */
[----:B------:R-:W-:Y:S01]  /*1c820*/  @!PT LDS RZ, [RZ] ;  /* 0x00000000fffff984 */ /* 0x000fe20000000800 */
[----:B------:R-:W-:Y:S01]  /*1c830*/  @!PT LDS RZ, [RZ] ;  /* 0x00000000fffff984 */ /* 0x000fe20000000800 */
[----:B------:R-:W-:Y:S01]  /*1c840*/  @!PT LDS RZ, [RZ] ;  /* 0x00000000fffff984 */ /* 0x000fe20000000800 */
[----:B------:R0:W-:Y:S01]  /*1c850*/  @!P0 LDGSTS.E.BYPASS.LTC128B.128 [R8+0x1bc00], desc[UR42][R2.64], !P1 ;  /* 0x1bc0000002088fae */ /* 0x0001e2000c901d6a */
[----:B------:R-:W-:Y:S01]  /*1c860*/  PLOP3.LUT P0, PT, PT, PT, PT, 0x80, 0x0 ;  /* 0x000000000000781c */ /* 0x000fe20003f0f070 */
[----:B------:R-:W-:-:S12]  /*1c870*/  NOP ;  /* 0x0000000000007918 */ /* 0x000fd80000000000 */
.L_x_5435:
        /* <DEDUP_REMOVED lines=18> */
.L_x_5623:
[----:B------:R-:W-:Y:S05]  /*1c9a0*/  BSYNC B0 ;  /* 0x0000000000007941 */ /* 0x000fea0003800000 */
.L_x_5436:
[----:B------:R-:W-:-:S05]  /*1c9b0*/  IMAD.U32 R0, RZ, RZ, UR38 ;  /* 0x00000026ff007e24 */ /* 0x000fca000f8e00ff */
[----:B------:R-:W-:-:S13]  /*1c9c0*/  ISETP.NE.AND P0, PT, R0, 0x3, PT ;  /* 0x000000030000780c */ /* 0x000fda0003f05270 */
[----:B------:R-:W-:Y:S05]  /*1c9d0*/  @!P0 BRA `(.L_x_5438) ;  /* 0x0000000000048947 */ /* 0x000fea0003800000 */
[----:B------:R-:W-:Y:S01]  /*1c9e0*/  BPT.TRAP 0x1 ;  /* 0x000000040000795c */ /* 0x000fe20000300000 */
.L_x_5438:
[----:B0-----:R-:W-:Y:S01]  /*1c9f0*/  SHF.L.U32 R3, R26, 0x1f, RZ ;  /* 0x0000001f1a037819 */ /* 0x001fe200000006ff */
[----:B------:R-:W-:Y:S03]  /*1ca00*/  BSSY B0, `(.L_x_5439) ;  /* 0x0000003000007945 */ /* 0x000fe60003800000 */
[----:B------:R-:W0:Y:S02]  /*1ca10*/  SYNCS.PHASECHK.TRANS64.TRYWAIT P0, [R32+URZ+0x22860], R3 ;  /* 0x02286003200075a7 */ /* 0x000e24000800017f */
[----:B0-----:R-:W-:Y:S05]  /*1ca20*/  @!P0 BRA `(.L_x_5440) ;  /* 0x0000006000388947 */ /* 0x001fea0003800000 */
.L_x_5624:
[----:B------:R-:W-:Y:S05]  /*1ca30*/  BSYNC B0 ;  /* 0x0000000000007941 */ /* 0x000fea0003800000 */
.L_x_5439:
[----:B------:R-:W2:Y:S01]  /*1ca40*/  LDL.LU R0, [R1+0x28] ;  /* 0x0000280001007983 */ /* 0x000ea20000300800 */
[----:B------:R-:W-:Y:S01]  /*1ca50*/  ULDC.64 UR4, c[0x0][0x328] ;  /* 0x0000ca0000047ab9 */ /* 0x000fe20000000a00 */
[----:B------:R-:W-:Y:S02]  /*1ca60*/  ULDC.64 UR6, c[0x0][0x318] ;  /* 0x0000c60000067ab9 */ /* 0x000fe40000000a00 */
[----:B------:R-:W3:Y:S01]  /*1ca70*/  LDL.LU R4, [R1+0x2c] ;  /* 0x00002c0001047983 */ /* 0x000ee20000300800 */
[----:B0-----:R-:W-:-:S04]  /*1ca80*/  IMAD.WIDE.U32 R2, R37, UR4, RZ ;  /* 0x0000000425027c25 */ /* 0x001fc8000f8e00ff */
[----:B--2---:R-:W-:-:S04]  /*1ca90*/  IMAD R0, R0, UR4, RZ ;  /* 0x0000000400007c24 */ /* 0x004fc8000f8e02ff */
[----:B------:R-:W-:Y:S01]  /*1caa0*/  IMAD R5, R37, UR5, R0 ;  /* 0x0000000525057c24 */ /* 0x000fe2000f8e0200 */
[----:B------:R-:W-:-:S04]  /*1cab0*/  ULDC.64 UR4, c[0x0][0x338] ;  /* 0x0000ce0000047ab9 */ /* 0x000fc80000000a00 */
[----:B------:R-:W-:Y:S01]  /*1cac0*/  IADD3 R3, R3, R5, RZ ;  /* 0x0000000503037210 */ /* 0x000fe20007ffe0ff */
[----:B---3--:R-:W-:Y:S02]  /*1cad0*/  IMAD R5, R4, UR4, RZ ;  /* 0x0000000404057c24 */ /* 0x008fe4000f8e02ff */
[----:B------:R-:W-:Y:S02]  /*1cae0*/  IMAD R4, R25, 0x6000, R29 ;  /* 0x0000600019047824 */ /* 0x000fe400078e021d */
[C---:B------:R-:W-:Y:S02]  /*1caf0*/  IMAD R5, R36.reuse, UR5, R5 ;  /* 0x0000000524057c24 */ /* 0x040fe4000f8e0205 */
[----:B------:R-:W-:Y:S01]  /*1cb00*/  IMAD.WIDE.U32 R2, R36, UR4, R2 ;  /* 0x0000000424027c25 */ /* 0x000fe2000f8e0002 */
        /* <DEDUP_REMOVED lines=12> */
[----:B------:R-:W2:Y:S01]  /*1cbd0*/  SHFL.IDX PT, R14, R5, RZ, 0x181f ;  /* 0x00181fff050e7589 */ /* 0x000ea200000e0000 */
[----:B------:R-:W-:Y:S02]  /*1cbe0*/  ISETP.NE.U32.AND P3, PT, R7, 0x1, PT ;  /* 0x000000010700780c */ /* 0x000fe40003f65070 */
[----:B------:R-:W-:Y:S01]  /*1cbf0*/  LOP3.LUT P1, RZ, R35, 0x4, RZ, 0xc0, !PT ;  /* 0x0000000423ff7812 */ /* 0x000fe2000782c0ff */
        /* <DEDUP_REMOVED lines=41> */
[----:B------:R-:W-:Y:S04]  /*1ce90*/  SHFL.IDX PT, R14, R5, 0x4, 0x181f ;  /* 0x00981f00050e7f89 */ /* 0x000fe800000e0000 */
[----:B0-----:R-:W0:Y:S02]  /*1cea0*/  SHFL.IDX PT, R3, R6, 0x3, 0x181f ;  /* 0x00781f0006037f89 */ /* 0x001e2400000e0000 */
[----:B0-----:R-:W-:Y:S01]  /*1ceb0*/  IMAD.X R9, RZ, RZ, R3, P4 ;  /* 0x000000ffff097224 */ /* 0x001fe200020e0603 */
[C---:B------:R-:W-:Y:S01]  /*1cec0*/  ISETP.LT.OR P4, PT, R33.reuse, 0x31, P3 ;  /* 0x000000312100780c */ /* 0x040fe20001f81670 */
[----:B------:R-:W0:Y:S04]  /*1ced0*/  SHFL.IDX PT, R3, R6, 0x4, 0x181f ;  /* 0x00981f0006037f89 */ /* 0x000e2800000e0000 */
[----:B------:R-:W2:Y:S08]  /*1cee0*/  SHFL.IDX PT, R6, R6, 0x5, 0x181f ;  /* 0x00b81f0006067f89 */ /* 0x000eb000000e0000 */
        /* <DEDUP_REMOVED lines=8> */
[----:B------:R3:W4:Y:S02]  /*1cf70*/  SHFL.IDX PT, R14, R5, 0x5, 0x181f ;  /* 0x00b81f00050e7f89 */ /* 0x00072400000e0000 */
        /* <DEDUP_REMOVED lines=9> */
.L_x_5638:
[C---:B------:R-:W-:Y:S02]  /*1d010*/  ISETP.LT.OR P3, PT, R33.reuse, 0x51, P3 ;  /* 0x000000512100780c */ /* 0x040fe40001f61670 */
[C---:B------:R-:W-:Y:S02]  /*1d020*/  ISETP.LT.OR P2, PT, R33.reuse, 0x51, !P2 ;  /* 0x000000512100780c */ /* 0x040fe40005741670 */
[C---:B------:R-:W-:Y:S02]  /*1d030*/  ISETP.LT.OR P1, PT, R33.reuse, 0x51, !P1 ;  /* 0x000000512100780c */ /* 0x040fe40004f21670 */
[----:B0--3--:R-:W-:Y:S02]  /*1d040*/  IADD3 R2, P4, R14, R0, RZ ;  /* 0x000000000e027210 */ /* 0x009fe40007f9e0ff */
        /* <DEDUP_REMOVED lines=11> */
.L_x_5442:
        /* <DEDUP_REMOVED lines=11> */
.L_x_5443:
[----:B------:R-:W2:Y:S01]  /*1d1b0*/  LDL.LU R2, [R1+0x20] ;  /* 0x0000200001027983 */ /* 0x000ea20000300800 */
[----:B------:R0:W-:Y:S01]  /*1d1c0*/  SYNCS.ARRIVE.TRANS64.A1T0 RZ, [R32+URZ+0x22850], RZ ;  /* 0x022850ff20ff79a7 */ /* 0x0001e2000810003f */
[----:B------:R-:W-:Y:S01]  /*1d1d0*/  BSSY B0, `(.L_x_5444) ;  /* 0x00000dc000007945 */ /* 0x000fe20003800000 */
[----:B--2---:R-:W-:-:S05]  /*1d1e0*/  VIADD R10, R2, 0xfffffffe ;  /* 0xfffffffe020a7836 */ /* 0x004fca0000000000 */
[----:B------:R-:W-:-:S13]  /*1d1f0*/  ISETP.GE.AND P0, PT, R10, R30, PT ;  /* 0x0000001e0a00720c */ /* 0x000fda0003f06270 */
[----:B0-----:R-:W-:Y:S05]  /*1d200*/  @!P0 BRA `(.L_x_5445) ;  /* 0x0000000c00608947 */ /* 0x001fea0003800000 */
.L_x_5458:
[----:B0-----:R-:W0:Y:S01]  /*1d210*/  S2R R2, SR_TID.X ;  /* 0x0000000000027919 */ /* 0x001e220000002100 */
[----:B------:R-:W2:Y:S01]  /*1d220*/  LDC R8, c[0x0][0x430] ;  /* 0x00010c00ff087b82 */ /* 0x000ea20000000800 */
[----:B------:R-:W-:Y:S01]  /*1d230*/  IMAD R9, R10, 0x60, R31 ;  /* 0x000000600a097824 */ /* 0x000fe200078e021f */
[----:B---3--:R-:W3:Y:S01]  /*1d240*/  S2R R4, SR_TID.X ;  /* 0x0000000000047919 */ /* 0x008ee20000002100 */
[----:B------:R-:W-:Y:S01]  /*1d250*/  VIADD R25, R25, 0x1 ;  /* 0x0000000119197836 */ /* 0x000fe20000000000 */
[----:B--2---:R-:W-:Y:S02]  /*1d260*/  ISETP.NE.AND P0, PT, R8, 0x1, PT ;  /* 0x000000010800780c */ /* 0x004fe40003f05270 */
[----:B0-----:R-:W-:Y:S01]  /*1d270*/  LOP3.LUT R2, R2, 0x7f, RZ, 0xc0, !PT ;  /* 0x0000007f02027812 */ /* 0x001fe200078ec0ff */
[----:B---3--:R-:W-:-:S03]  /*1d280*/  IMAD.SHL.U32 R4, R4, 0x10, RZ ;  /* 0x0000001004047824 */ /* 0x008fc600078e00ff */
[----:B------:R-:W-:-:S07]  /*1d290*/  SHF.R.U32.HI R2, RZ, 0x3, R2 ;  /* 0x00000003ff027819 */ /* 0x000fce0000011602 */
[----:B------:R-:W0:Y:S01]  /*1d2a0*/  @P0 LDC R3, c[0x0][0x438] ;  /* 0x00010e00ff030b82 */ /* 0x000e220000000800 */
[----:B------:R-:W-:-:S04]  /*1d2b0*/  LOP3.LUT R4, R2, 0x70, R4, 0xf8, !PT ;  /* 0x0000007002047812 */ /* 0x000fc800078ef804 */
[----:B------:R-:W-:-:S03]  /*1d2c0*/  ISETP.GT.U32.AND P1, PT, R4, 0x5f, PT ;  /* 0x0000005f0400780c */ /* 0x000fc60003f24070 */
[----:B------:R-:W2:Y:S01]  /*1d2d0*/  @P0 LDC R2, c[0x0][0x434] ;  /* 0x00010d00ff020b82 */ /* 0x000ea20000000800 */
[----:B------:R-:W-:-:S04]  /*1d2e0*/  IMAD.IADD R9, R4, 0x1, R9 ;  /* 0x0000000104097824 */ /* 0x000fc800078e0209 */
[----:B------:R-:W-:-:S05]  /*1d2f0*/  IMAD.MOV.U32 R11, RZ, RZ, R9 ;  /* 0x000000ffff0b7224 */ /* 0x000fca00078e0009 */
[----:B------:R-:W3:Y:S08]  /*1d300*/  @!P1 LDC.64 R4, c[0x0][0x428] ;  /* 0x00010a00ff049b82 */ /* 0x000ef00000000a00 */
[----:B----4-:R-:W4:Y:S01]  /*1d310*/  @!P1 LDC.64 R6, c[0x0][0x418] ;  /* 0x00010600ff069b82 */ /* 0x010f220000000a00 */
[----:B--2---:R-:W-:-:S05]  /*1d320*/  @P0 IMAD.HI.U32 R2, R9, R2, RZ ;  /* 0x0000000209020227 */ /* 0x004fca00078e00ff */
[----:B0-----:R-:W-:-:S04]  /*1d330*/  @P0 SHF.R.U32.HI R11, RZ, R3, R2 ;  /* 0x00000003ff0b0219 */ /* 0x001fc80000011602 */
[----:B------:R-:W-:Y:S01]  /*1d340*/  @!P1 SHF.R.S32.HI R3, RZ, 0x1f, R11 ;  /* 0x0000001fff039819 */ /* 0x000fe2000001140b */
[----:B---3--:R-:W-:-:S04]  /*1d350*/  @!P1 IMAD R2, R34, R4, RZ ;  /* 0x0000000422029224 */ /* 0x008fc800078e02ff */
[----:B------:R-:W-:Y:S02]  /*1d360*/  @!P1 IMAD R5, R28, R5, R2 ;  /* 0x000000051c059224 */ /* 0x000fe400078e0202 */
[----:B------:R-:W-:-:S04]  /*1d370*/  @!P1 IMAD.MOV.U32 R2, RZ, RZ, R11 ;  /* 0x000000ffff029224 */ /* 0x000fc800078e000b */
[----:B------:R-:W-:-:S04]  /*1d380*/  @!P1 IMAD.WIDE.U32 R2, R28, R4, R2 ;  /* 0x000000041c029225 */ /* 0x000fc800078e0002 */
[----:B------:R-:W-:Y:S01]  /*1d390*/  @!P1 IMAD.IADD R5, R5, 0x1, R3 ;  /* 0x0000000105059824 */ /* 0x000fe200078e0203 */
[C---:B----4-:R-:W-:Y:S01]  /*1d3a0*/  @!P1 LEA R6, P0, R2.reuse, R6, 0x2 ;  /* 0x0000000602069211 */ /* 0x050fe200078010ff */
[----:B------:R-:W-:Y:S02]  /*1d3b0*/  IMAD.MOV.U32 R4, RZ, RZ, RZ ;  /* 0x000000ffff047224 */ /* 0x000fe400078e00ff */
[----:B------:R-:W-:Y:S01]  /*1d3c0*/  IMAD.U32 R12, RZ, RZ, UR38 ;  /* 0x00000026ff0c7e24 */ /* 0x000fe2000f8e00ff */
        /* <DEDUP_REMOVED lines=8> */
[----:B------:R-:W-:Y:S01]  /*1d450*/  IMAD.MOV.U32 R3, RZ, RZ, R10 ;  /* 0x000000ffff037224 */ /* 0x000fe200078e000a */
[----:B------:R-:W-:Y:S01]  /*1d460*/  SEL R25, R25, RZ, P0 ;  /* 0x000000ff19197207 */ /* 0x000fe20000000000 */
[----:B------:R-:W-:-:S02]  /*1d470*/  IMAD R5, R8, R5, R9 ;  /* 0x0000000508057224 */ /* 0x000fc400078e0209 */
[----:B------:R-:W-:Y:S01]  /*1d480*/  VIADD R10, R10, 0xffffffff ;  /* 0xffffffff0a0a7836 */ /* 0x000fe20000000000 */
[----:B------:R-:W-:Y:S01]  /*1d490*/  ISETP.GT.AND P2, PT, R3, R30, PT ;  /* 0x0000001e0300720c */ /* 0x000fe20003f44270 */
[----:B0-----:R-:W-:-:S12]  /*1d4a0*/  @!P1 BRA `(.L_x_5446) ;  /* 0x0000000000049947 */ /* 0x001fd80003800000 */
[----:B------:R-:W-:Y:S01]  /*1d4b0*/  BPT.TRAP 0x1 ;  /* 0x000000040000795c */ /* 0x000fe20000300000 */
.L_x_5446:
[----:B------:R-:W-:Y:S01]  /*1d4c0*/  IMAD R6, R25, 0x8, R22 ;  /* 0x0000000819067824 */ /* 0x000fe200078e0216 */
[----:B------:R-:W-:Y:S01]  /*1d4d0*/  SHF.L.U32 R21, R26, 0x1f, RZ ;  /* 0x0000001f1a157819 */ /* 0x000fe200000006ff */
[----:B------:R-:W-:Y:S01]  /*1d4e0*/  BSSY B1, `(.L_x_5447) ;  /* 0x0000004000017945 */ /* 0x000fe20003800000 */
[----:B------:R-:W-:Y:S02]  /*1d4f0*/  SHF.R.S32.HI R17, RZ, 0x1f, R5 ;  /* 0x0000001fff117819 */ /* 0x000fe40000011405 */
[----:B------:R-:W0:Y:S02]  /*1d500*/  SYNCS.PHASECHK.TRANS64.TRYWAIT P0, [R6+URZ+0x22840], R21 ;  /* 0x02284015060075a7 */ /* 0x000e24000800017f */
[----:B0-----:R-:W-:Y:S05]  /*1d510*/  @!P0 BRA `(.L_x_5448) ;  /* 0x0000005c00d88947 */ /* 0x001fea0003800000 */
.L_x_5639:
[----:B------:R-:W-:Y:S05]  /*1d520*/  BSYNC B1 ;  /* 0x0000000000017941 */ /* 0x000fea0003800000 */
.L_x_5447:
        /* <DEDUP_REMOVED lines=21> */
[----:B------:R-:W2:Y:S01]  /*1d680*/  SHFL.IDX PT, R2, R8, RZ, 0x181f ;  /* 0x00181fff08027589 */ /* 0x000ea200000e0000 */
[----:B------:R-:W-:-:S03]  /*1d690*/  IMAD R7, R7, 0x2, R22 ;  /* 0x0000000207077824 */ /* 0x000fc600078e0216 */
[----:B------:R-:W3:Y:S01]  /*1d6a0*/  SHFL.IDX PT, R3, R9, RZ, 0x181f ;  /* 0x00181fff09037589 */ /* 0x000ee200000e0000 */
[----:B--2---:R-:W-:-:S05]  /*1d6b0*/  IADD3 R2, P0, R2, R0, RZ ;  /* 0x0000000002027210 */ /* 0x004fca0007f1e0ff */
[----:B---3--:R-:W-:-:S05]  /*1d6c0*/  IMAD.X R3, RZ, RZ, R3, P0 ;  /* 0x000000ffff037224 */ /* 0x008fca00000e0603 */
[----:B------:R-:W-:Y:S01]  /*1d6d0*/  @!PT LDS RZ, [RZ] ;  /* 0x00000000fffff984 */ /* 0x000fe20000000800 */
[----:B------:R2:W-:Y:S04]  /*1d6e0*/  LDGSTS.E.BYPASS.LTC128B.128 [R7+0x1c400], desc[UR42][R2.64], !P1 ;  /* 0x1c40000002077fae */ /* 0x0005e8000c901d6a */
[----:B--2---:R-:W2:Y:S04]  /*1d6f0*/  SHFL.IDX PT, R2, R8, 0x1, 0x181f ;  /* 0x00381f0008027f89 */ /* 0x004ea800000e0000 */
[----:B------:R-:W3:Y:S01]  /*1d700*/  SHFL.IDX PT, R3, R9, 0x1, 0x181f ;  /* 0x00381f0009037f89 */ /* 0x000ee200000e0000 */
[----:B--2---:R-:W-:-:S04]  /*1d710*/  IADD3 R2, P0, R2, R0, RZ ;  /* 0x0000000002027210 */ /* 0x004fc80007f1e0ff */
[----:B---3--:R-:W-:-:S05]  /*1d720*/  IADD3.X R3, RZ, R3, RZ, P0, !PT ;  /* 0x00000003ff037210 */ /* 0x008fca00007fe4ff */
[----:B------:R2:W-:Y:S04]  /*1d730*/  LDGSTS.E.BYPASS.LTC128B.128 [R7+0x1cc00], desc[UR42][R2.64], !P1 ;  /* 0x1cc0000002077fae */ /* 0x0005e8000c901d6a */
[----:B--2---:R-:W2:Y:S04]  /*1d740*/  SHFL.IDX PT, R2, R8, 0x2, 0x181f ;  /* 0x00581f0008027f89 */ /* 0x004ea800000e0000 */
[----:B------:R-:W3:Y:S01]  /*1d750*/  SHFL.IDX PT, R3, R9, 0x2, 0x181f ;  /* 0x00581f0009037f89 */ /* 0x000ee200000e0000 */
[----:B--2---:R-:W-:-:S05]  /*1d760*/  IADD3 R2, P0, R2, R0, RZ ;  /* 0x0000000002027210 */ /* 0x004fca0007f1e0ff */
[----:B---3--:R-:W-:-:S05]  /*1d770*/  IMAD.X R3, RZ, RZ, R3, P0 ;  /* 0x000000ffff037224 */ /* 0x008fca00000e0603 */
[----:B------:R2:W-:Y:S04]  /*1d780*/  LDGSTS.E.BYPASS.LTC128B.128 [R7+0x1d400], desc[UR42][R2.64], !P1 ;  /* 0x1d40000002077fae */ /* 0x0005e8000c901d6a */
[----:B--2---:R-:W2:Y:S04]  /*1d790*/  SHFL.IDX PT, R2, R8, 0x3, 0x181f ;  /* 0x00781f0008027f89 */ /* 0x004ea800000e0000 */
[----:B------:R-:W3:Y:S01]  /*1d7a0*/  SHFL.IDX PT, R3, R9, 0x3, 0x181f ;  /* 0x00781f0009037f89 */ /* 0x000ee200000e0000 */
[----:B--2---:R-:W-:-:S05]  /*1d7b0*/  IADD3 R2, P0, R2, R0, RZ ;  /* 0x0000000002027210 */ /* 0x004fca0007f1e0ff */
[----:B---3--:R-:W-:-:S05]  /*1d7c0*/  IMAD.X R3, RZ, RZ, R3, P0 ;  /* 0x000000ffff037224 */ /* 0x008fca00000e0603 */
[----:B------:R2:W-:Y:S04]  /*1d7d0*/  LDGSTS.E.BYPASS.LTC128B.128 [R7+0x1dc00], desc[UR42][R2.64], !P1 ;  /* 0x1dc0000002077fae */ /* 0x0005e8000c901d6a */
[----:B--2---:R-:W2:Y:S04]  /*1d7e0*/  SHFL.IDX PT, R2, R8, 0x4, 0x181f ;  /* 0x00981f0008027f89 */ /* 0x004ea800000e0000 */
[----:B------:R-:W3:Y:S04]  /*1d7f0*/  SHFL.IDX PT, R3, R9, 0x4, 0x181f ;  /* 0x00981f0009037f89 */ /* 0x000ee800000e0000 */
[----:B------:R-:W4:Y:S01]  /*1d800*/  SHFL.IDX PT, R9, R9, 0x5, 0x181f ;  /* 0x00b81f0009097f89 */ /* 0x000f2200000e0000 */
[----:B--2---:R-:W-:-:S05]  /*1d810*/  IADD3 R2, P0, R2, R0, RZ ;  /* 0x0000000002027210 */ /* 0x004fca0007f1e0ff */
[----:B---3--:R-:W-:-:S05]  /*1d820*/  IMAD.X R3, RZ, RZ, R3, P0 ;  /* 0x000000ffff037224 */ /* 0x008fca00000e0603 */
[----:B------:R2:W-:Y:S04]  /*1d830*/  LDGSTS.E.BYPASS.LTC128B.128 [R7+0x1e400], desc[UR42][R2.64], !P1 ;  /* 0x1e40000002077fae */ /* 0x0005e8000c901d6a */
[----:B--2-4-:R2:W3:Y:S02]  /*1d840*/  SHFL.IDX PT, R2, R8, 0x5, 0x181f ;  /* 0x00b81f0008027f89 */ /* 0x0144e400000e0000 */
.L_x_5653:
[----:B---3--:R-:W-:-:S05]  /*1d850*/  IADD3 R2, P0, R2, R0, RZ ;  /* 0x0000000002027210 */ /* 0x008fca0007f1e0ff */
[----:B------:R-:W-:Y:S01]  /*1d860*/  IMAD.X R3, RZ, RZ, R9, P0 ;  /* 0x000000ffff037224 */ /* 0x000fe200000e0609 */
[----:B------:R-:W-:-:S04]  /*1d870*/  PLOP3.LUT P0, PT, PT, PT, PT, 0x80, 0x0 ;  /* 0x000000000000781c */ /* 0x000fc80003f0f070 */
[----:B------:R-:W-:Y:S01]  /*1d880*/  @!PT LDS RZ, [RZ] ;  /* 0x00000000fffff984 */ /* 0x000fe20000000800 */
[----:B------:R-:W-:Y:S01]  /*1d890*/  @!PT LDS RZ, [RZ] ;  /* 0x00000000fffff984 */ /* 0x000fe20000000800 */
[----:B------:R-:W-:Y:S01]  /*1d8a0*/  @!PT LDS RZ, [RZ] ;  /* 0x00000000fffff984 */ /* 0x000fe20000000800 */
[----:B------:R3:W-:Y:S01]  /*1d8b0*/  LDGSTS.E.BYPASS.LTC128B.128 [R7+0x1ec00], desc[UR42][R2.64], !P1 ;  /* 0x1ec0000002077fae */ /* 0x0007e2000c901d6a */
[----:B------:R-:W-:-:S08]  /*1d8c0*/  NOP ;  /* 0x0000000000007918 */ /* 0x000fd00000000000 */
.L_x_5450:
[----:B------:R-:W-:Y:S02]  /*1d8d0*/  PLOP3.LUT P1, PT, P1, P0, PT, 0xa2, 0x0 ;  /* 0x000000000000781c */ /* 0x000fe40000f21472 */
[----:B------:R-:W-:-:S08]  /*1d8e0*/  @P0 R2UR P1, UR4, R6 ;  /* 0x00000000060402ca */ /* 0x000fd00000020000 */
[----:B------:R-:W-:-:S05]  /*1d8f0*/  @P0 PLOP3.LUT P0, PT, P1, PT, PT, 0x80, 0x0 ;  /* 0x000000000000081c */ /* 0x000fca0000f0f070 */
[----:B------:R-:W-:Y:S01]  /*1d900*/  @!P1 SYNCS.ARRIVE.TRANS64.RED.A0T1 RZ, [UR4+0x22830], RZ ;  /* 0x022830ffffff99a7 */ /* 0x000fe20008200404 */
[----:B------:R-:W-:Y:S07]  /*1d910*/  @!P1 ARRIVES.LDGSTSBAR.64.TRANSCNT [UR4+0x22830] ;  /* 0x02283000ff0099b0 */ /* 0x000fee0008000a84 */
[----:B------:R-:W-:Y:S05]  /*1d920*/  @P0 BRA.U.ANY `(.L_x_5450) ;  /* 0xfffffffd00e80947 */ /* 0x000fea000393ffff */
[----:B------:R-:W-:Y:S01]  /*1d930*/  NOP ;  /* 0x0000000000007918 */ /* 0x000fe20000000000 */
[----:B---3--:R-:W-:-:S05]  /*1d940*/  IMAD.U32 R2, RZ, RZ, UR38 ;  /* 0x00000026ff027e24 */ /* 0x008fca000f8e00ff */
[----:B------:R-:W-:-:S13]  /*1d950*/  ISETP.NE.AND P3, PT, R2, 0x3, PT ;  /* 0x000000030200780c */ /* 0x000fda0003f65270 */
[----:B------:R-:W-:Y:S05]  /*1d960*/  @!P3 BRA `(.L_x_5451) ;  /* 0x000000000004b947 */ /* 0x000fea0003800000 */
[----:B------:R-:W-:Y:S01]  /*1d970*/  BPT.TRAP 0x1 ;  /* 0x000000040000795c */ /* 0x000fe20000300000 */
.L_x_5451:
[----:B------:R3:W-:Y:S01]  /*1d980*/  SYNCS.ARRIVE.TRANS64.A1T0 RZ, [R6+URZ+0x22830], RZ ;  /* 0x022830ff06ff79a7 */ /* 0x0007e2000810003f */
[----:B------:R-:W-:Y:S05]  /*1d990*/  @!P3 BRA `(.L_x_5452) ;  /* 0x000000000004b947 */ /* 0x000fea0003800000 */
[----:B------:R-:W-:Y:S01]  /*1d9a0*/  BPT.TRAP 0x1 ;  /* 0x000000040000795c */ /* 0x000fe20000300000 */
.L_x_5452:
[----:B------:R-:W4:Y:S01]  /*1d9b0*/  SYNCS.PHASECHK.TRANS64.TRYWAIT P0, [R6+URZ+0x22860], R21 ;  /* 0x02286015060075a7 */ /* 0x000f22000800017f */
[----:B------:R-:W-:Y:S04]  /*1d9c0*/  BSSY B1, `(.L_x_5453) ;  /* 0x0000002000017945 */ /* 0x000fe80003800000 */
[----:B----4-:R-:W-:Y:S05]  /*1d9d0*/  @!P0 BRA `(.L_x_5454) ;  /* 0x0000006000608947 */ /* 0x010fea0003800000 */
.L_x_5654:
[----:B------:R-:W-:Y:S05]  /*1d9e0*/  BSYNC B1 ;  /* 0x0000000000017941 */ /* 0x000fea0003800000 */
.L_x_5453:
[----:B------:R-:W-:Y:S01]  /*1d9f0*/  ULDC.64 UR4, c[0x0][0x328] ;  /* 0x0000ca0000047ab9 */ /* 0x000fe20000000a00 */
[----:B------:R-:W-:Y:S01]  /*1da00*/  ULDC.64 UR6, c[0x0][0x318] ;  /* 0x0000c60000067ab9 */ /* 0x000fe20000000a00 */
[----:B------:R-:W-:Y:S01]  /*1da10*/  IMAD R2, R17, UR4, RZ ;  /* 0x0000000411027c24 */ /* 0x000fe2000f8e02ff */
[C---:B------:R-:W-:Y:S02]  /*1da20*/  LOP3.LUT P5, RZ, R23.reuse, 0x10, RZ, 0xc0, !PT ;  /* 0x0000001017ff7812 */ /* 0x040fe400078ac0ff */
        /* <DEDUP_REMOVED lines=16> */
[----:B--2---:R-:W-:-:S04]  /*1db30*/  LEA R8, P0, R2, UR6, 0x1 ;  /* 0x0000000602087c11 */ /* 0x004fc8000f8008ff */
[----:B------:R-:W-:Y:S01]  /*1db40*/  LEA.HI.X R9, R2, UR7, R9, 0x1, P0 ;  /* 0x0000000702097c11 */ /* 0x000fe200080f0c09 */
[----:B------:R-:W-:Y:S08]  /*1db50*/  BRA.DIV UR4, `(.L_x_5455) ;  /* 0x0000006204147947 */ /* 0x000ff0000b800000 */
[----:B------:R-:W2:Y:S01]  /*1db60*/  SHFL.IDX PT, R14, R8, RZ, 0x181f ;  /* 0x00181fff080e7589 */ /* 0x000ea200000e0000 */
[----:B------:R-:W-:-:S03]  /*1db70*/  IMAD R7, R7, 0x2, R22 ;  /* 0x0000000207077824 */ /* 0x000fc600078e0216 */
[----:B------:R-:W5:Y:S04]  /*1db80*/  SHFL.IDX PT, R3, R9, RZ, 0x181f ;  /* 0x00181fff09037589 */ /* 0x000f6800000e0000 */
[----:B------:R-:W-:Y:S04]  /*1db90*/  SHFL.IDX PT, R5, R9, 0x1, 0x181f ;  /* 0x00381f0009057f89 */ /* 0x000fe800000e0000 */
[----:B------:R-:W-:Y:S01]  /*1dba0*/  SHFL.IDX PT, R17, R9, 0x2, 0x181f ;  /* 0x00581f0009117f89 */ /* 0x000fe200000e0000 */
[----:B--2---:R-:W-:-:S03]  /*1dbb0*/  IADD3 R2, P0, R14, R0, RZ ;  /* 0x000000000e027210 */ /* 0x004fc60007f1e0ff */
[----:B------:R-:W2:Y:S02]  /*1dbc0*/  SHFL.IDX PT, R14, R8, 0x1, 0x181f ;  /* 0x00381f00080e7f89 */ /* 0x000ea400000e0000 */
[----:B-----5:R-:W-:-:S05]  /*1dbd0*/  IMAD.X R3, RZ, RZ, R3, P0 ;  /* 0x000000ffff037224 */ /* 0x020fca00000e0603 */
[----:B------:R-:W-:Y:S04]  /*1dbe0*/  LDGSTS.E.BYPASS.LTC128B.128 [R7+0x400], desc[UR42][R2.64], !P5 ;  /* 0x0040000002077fae */ /* 0x000fe8000e901d6a */
[----:B------:R-:W-:Y:S04]  /*1dbf0*/  LDGSTS.E.BYPASS.LTC128B.128 [R7+0x3400], desc[UR42][R2.64+0x80], !P4 ;  /* 0x0340008002077fae */ /* 0x000fe8000e101d6a */
[----:B------:R-:W-:Y:S04]  /*1dc00*/  LDGSTS.E.BYPASS.LTC128B.128 [R7+0x6400], desc[UR42][R2.64+0x100], !P3 ;  /* 0x0640010002077fae */ /* 0x000fe8000d901d6a */
[----:B------:R5:W-:Y:S01]  /*1dc10*/  LDGSTS.E.BYPASS.LTC128B.128 [R7+0x9400], desc[UR42][R2.64+0x180], !P1 ;  /* 0x0940018002077fae */ /* 0x000be2000c901d6a */
[----:B--2---:R-:W-:-:S03]  /*1dc20*/  IADD3 R4, P0, R14, R0, RZ ;  /* 0x000000000e047210 */ /* 0x004fc60007f1e0ff */
[----:B------:R-:W5:Y:S02]  /*1dc30*/  SHFL.IDX PT, R14, R8, 0x2, 0x181f ;  /* 0x00581f00080e7f89 */ /* 0x000f6400000e0000 */
[----:B------:R-:W-:-:S05]  /*1dc40*/  IMAD.X R5, RZ, RZ, R5, P0 ;  /* 0x000000ffff057224 */ /* 0x000fca00000e0605 */
[----:B------:R-:W-:Y:S04]  /*1dc50*/  LDGSTS.E.BYPASS.LTC128B.128 [R7+0xc00], desc[UR42][R4.64], !P5 ;  /* 0x00c0000004077fae */ /* 0x000fe8000e901d6a */
[----:B------:R-:W-:Y:S04]  /*1dc60*/  LDGSTS.E.BYPASS.LTC128B.128 [R7+0x3c00], desc[UR42][R4.64+0x80], !P4 ;  /* 0x03c0008004077fae */ /* 0x000fe8000e101d6a */
[----:B------:R-:W-:Y:S04]  /*1dc70*/  LDGSTS.E.BYPASS.LTC128B.128 [R7+0x6c00], desc[UR42][R4.64+0x100], !P3 ;  /* 0x06c0010004077fae */ /* 0x000fe8000d901d6a */
[----:B------:R2:W-:Y:S01]  /*1dc80*/  LDGSTS.E.BYPASS.LTC128B.128 [R7+0x9c00], desc[UR42][R4.64+0x180], !P1 ;  /* 0x09c0018004077fae */ /* 0x0005e2000c901d6a */
[----:B-----5:R-:W-:-:S03]  /*1dc90*/  IADD3 R2, P0, R14, R0, RZ ;  /* 0x000000000e027210 */ /* 0x020fc60007f1e0ff */
[----:B------:R-:W5:Y:S02]  /*1dca0*/  SHFL.IDX PT, R14, R8, 0x3, 0x181f ;  /* 0x00781f00080e7f89 */ /* 0x000f6400000e0000 */
[----:B------:R-:W-:Y:S02]  /*1dcb0*/  IMAD.X R3, RZ, RZ, R17, P0 ;  /* 0x000000ffff037224 */ /* 0x000fe400000e0611 */
[----:B------:R-:W-:Y:S04]  /*1dcc0*/  SHFL.IDX PT, R17, R9, 0x4, 0x181f ;  /* 0x00981f0009117f89 */ /* 0x000fe800000e0000 */
[----:B--2---:R-:W2:Y:S04]  /*1dcd0*/  SHFL.IDX PT, R5, R9, 0x3, 0x181f ;  /* 0x00781f0009057f89 */ /* 0x004ea800000e0000 */
[----:B------:R-:W-:Y:S04]  /*1dce0*/  LDGSTS.E.BYPASS.LTC128B.128 [R7+0x1400], desc[UR42][R2.64], !P5 ;  /* 0x0140000002077fae */ /* 0x000fe8000e901d6a */
[----:B------:R-:W-:Y:S04]  /*1dcf0*/  LDGSTS.E.BYPASS.LTC128B.128 [R7+0x4400], desc[UR42][R2.64+0x80], !P4 ;  /* 0x0440008002077fae */ /* 0x000fe8000e101d6a */
[----:B------:R-:W-:Y:S01]  /*1dd00*/  LDGSTS.E.BYPASS.LTC128B.128 [R7+0x7400], desc[UR42][R2.64+0x100], !P3 ;  /* 0x0740010002077fae */ /* 0x000fe2000d901d6a */
[----:B-----5:R-:W-:-:S03]  /*1dd10*/  IADD3 R4, P0, R14, R0, RZ ;  /* 0x000000000e047210 */ /* 0x020fc60007f1e0ff */
[----:B------:R5:W-:Y:S04]  /*1dd20*/  LDGSTS.E.BYPASS.LTC128B.128 [R7+0xa400], desc[UR42][R2.64+0x180], !P1 ;  /* 0x0a40018002077fae */ /* 0x000be8000c901d6a */
[----:B------:R-:W5:Y:S01]  /*1dd30*/  SHFL.IDX PT, R14, R8, 0x4, 0x181f ;  /* 0x00981f00080e7f89 */ /* 0x000f6200000e0000 */
[----:B--2---:R-:W-:-:S03]  /*1dd40*/  IMAD.X R5, RZ, RZ, R5, P0 ;  /* 0x000000ffff057224 */ /* 0x004fc600000e0605 */
[----:B------:R-:W2:Y:S04]  /*1dd50*/  SHFL.IDX PT, R9, R9, 0x5, 0x181f ;  /* 0x00b81f0009097f89 */ /* 0x000ea800000e0000 */
[----:B------:R0:W-:Y:S04]  /*1dd60*/  LDGSTS.E.BYPASS.LTC128B.128 [R7+0x1c00], desc[UR42][R4.64], !P5 ;  /* 0x01c0000004077fae */ /* 0x0001e8000e901d6a */
[----:B------:R0:W-:Y:S04]  /*1dd70*/  LDGSTS.E.BYPASS.LTC128B.128 [R7+0x4c00], desc[UR42][R4.64+0x80], !P4 ;  /* 0x04c0008004077fae */ /* 0x0001e8000e101d6a */
[----:B------:R0:W-:Y:S04]  /*1dd80*/  LDGSTS.E.BYPASS.LTC128B.128 [R7+0x7c00], desc[UR42][R4.64+0x100], !P3 ;  /* 0x07c0010004077fae */ /* 0x0001e8000d901d6a */
[----:B------:R0:W-:Y:S01]  /*1dd90*/  LDGSTS.E.BYPASS.LTC128B.128 [R7+0xac00], desc[UR42][R4.64+0x180], !P1 ;  /* 0x0ac0018004077fae */ /* 0x0001e2000c901d6a */
[----:B-----5:R-:W-:-:S03]  /*1dda0*/  IADD3 R2, P0, R14, R0, RZ ;  /* 0x000000000e027210 */ /* 0x020fc60007f1e0ff */
[----:B------:R0:W0:Y:S02]  /*1ddb0*/  SHFL.IDX PT, R14, R8, 0x5, 0x181f ;  /* 0x00b81f00080e7f89 */ /* 0x00002400000e0000 */
[----:B------:R-:W-:-:S05]  /*1ddc0*/  IMAD.X R3, RZ, RZ, R17, P0 ;  /* 0x000000ffff037224 */ /* 0x000fca00000e0611 */
[----:B------:R0:W-:Y:S04]  /*1ddd0*/  LDGSTS.E.BYPASS.LTC128B.128 [R7+0x2400], desc[UR42][R2.64], !P5 ;  /* 0x0240000002077fae */ /* 0x0001e8000e901d6a */
[----:B------:R0:W-:Y:S04]  /*1dde0*/  LDGSTS.E.BYPASS.LTC128B.128 [R7+0x5400], desc[UR42][R2.64+0x80], !P4 ;  /* 0x0540008002077fae */ /* 0x0001e8000e101d6a */
[----:B------:R0:W-:Y:S04]  /*1ddf0*/  LDGSTS.E.BYPASS.LTC128B.128 [R7+0x8400], desc[UR42][R2.64+0x100], !P3 ;  /* 0x0840010002077fae */ /* 0x0001e8000d901d6a */
[----:B--2---:R0:W-:Y:S02]  /*1de00*/  LDGSTS.E.BYPASS.LTC128B.128 [R7+0xb400], desc[UR42][R2.64+0x180], !P1 ;  /* 0x0b40018002077fae */ /* 0x0041e4000c901d6a */
.L_x_5668:
[----:B0-----:R-:W-:-:S05]  /*1de10*/  IADD3 R2, P0, R14, R0, RZ ;  /* 0x000000000e027210 */ /* 0x001fca0007f1e0ff */
        /* <DEDUP_REMOVED lines=10> */
.L_x_5456:
        /* <DEDUP_REMOVED lines=11> */
.L_x_5457:
[----:B------:R0:W-:Y:S01]  /*1df70*/  SYNCS.ARRIVE.TRANS64.A1T0 RZ, [R6+URZ+0x22850], RZ ;  /* 0x022850ff06ff79a7 */ /* 0x0001e2000810003f */
[----:B------:R-:W-:Y:S05]  /*1df80*/  @P2 BRA `(.L_x_5458) ;  /* 0xfffffff000a02947 */ /* 0x000fea000383ffff */
.L_x_5445:
[----:B------:R-:W-:Y:S05]  /*1df90*/  BSYNC B0 ;  /* 0x0000000000007941 */ /* 0x000fea0003800000 */
.L_x_5444:
        /* <DEDUP_REMOVED lines=10> */
[----:B------:R-:W5:Y:S01]  /*1e040*/  LDC.64 R2, c[0x0][0xc60] ;  /* 0x00031800ff027b82 */ /* 0x000f620000000a00 */
[----:B------:R-:W2:Y:S02]  /*1e050*/  FLO.U32 R0, UR4 ;  /* 0x0000000400007d00 */ /* 0x000ea400080e0000 */
[----:B--2---:R-:W-:-:S06]  /*1e060*/  ISETP.EQ.U32.AND P1, PT, R0, R7, PT ;  /* 0x000000070000720c */ /* 0x004fcc0003f22070 */
[----:B------:R-:W5:Y:S07]  /*1e070*/  POPC R7, UR4 ;  /* 0x0000000400077d09 */ /* 0x000f6e0008000000 */
[----:B-----5:R-:W2:Y:S01]  /*1e080*/  @P1 ATOMG.E.ADD.STRONG.GPU PT, R3, desc[UR42][R2.64], R7 ;  /* 0x00000007020319a8 */ /* 0x020ea200081ee1ea */
[----:B------:R-:W5:Y:S02]  /*1e090*/  S2R R4, SR_LTMASK ;  /* 0x0000000000047919 */ /* 0x000f640000003900 */
[----:B-----5:R-:W-:-:S04]  /*1e0a0*/  LOP3.LUT R4, R4, UR4, RZ, 0xc0, !PT ;  /* 0x0000000404047c12 */ /* 0x020fc8000f8ec0ff */
[----:B------:R-:W5:Y:S01]  /*1e0b0*/  POPC R9, R4 ;  /* 0x0000000400097309 */ /* 0x000f620000000000 */
[----:B--2---:R-:W5:Y:S02]  /*1e0c0*/  SHFL.IDX PT, R0, R3, R0, 0x1f ;  /* 0x00001f0003007589 */ /* 0x004f6400000e0000 */
[----:B-----5:R-:W-:-:S07]  /*1e0d0*/  IADD3 R16, R0, UR37, R9 ;  /* 0x0000002500107c10 */ /* 0x020fce000fffe009 */
.L_x_5460:
[----:B------:R-:W-:Y:S05]  /*1e0e0*/  BSYNC B0 ;  /* 0x0000000000007941 */ /* 0x000fea0003800000 */
.L_x_5459:
[----:B------:R-:W-:Y:S02]  /*1e0f0*/  LOP3.LUT R26, R26, R5, RZ, 0x3c, !PT ;  /* 0x000000051a1a7212 */ /* 0x000fe400078e3cff */
[----:B------:R-:W-:-:S07]  /*1e100*/  SEL R25, R25, RZ, P0 ;  /* 0x000000ff19197207 */ /* 0x000fce0000000000 */
.L_x_5419:
[----:B------:R-:W-:Y:S05]  /*1e110*/  BSYNC B7 ;  /* 0x0000000000077941 */ /* 0x000fea0003800000 */
.L_x_5417:
        /* <DEDUP_REMOVED lines=8> */
[----:B------:R2:W0:Y:S01]  /*1e1a0*/  LDS.128 R16, [R22+0x228d0] ;  /* 0x0228d00016107984 */ /* 0x0004220000000c00 */
[----:B------:R-:W-:Y:S06]  /*1e1b0*/  BAR.ARV 0x4, 0x180 ;  /* 0x0106000000007b1d */ /* 0x000fec0000002000 */
[----:B------:R-:W-:Y:S05]  /*1e1c0*/  BRA `(.L_x_5462) ;  /* 0x0000000c00d47947 */ /* 0x000fea0003800000 */
.L_x_5461:
        /* <DEDUP_REMOVED lines=9> */
[----:B------:R-:W5:Y:S01]  /*1e260*/  @!P1 LDC.64 R4, c[0x0][0xc78] ;  /* 0x00031e00ff049b82 */ /* 0x000f620000000a00 */
[----:B--2---:R-:W-:-:S05]  /*1e270*/  @!P1 IMAD.WIDE R2, R7, 0x4, R2 ;  /* 0x0000000407029825 */ /* 0x004fca00078e0202 */
[----:B0--34-:R5:W2:Y:S02]  /*1e280*/  @!P1 LDG.E R6, desc[UR42][R2.64] ;  /* 0x0000002a02069981 */ /* 0x019aa4000c1e1900 */
        /* <DEDUP_REMOVED lines=31> */
.L_x_5678:
[----:B------:R-:W-:Y:S02]  /*1e480*/  ULDC UR4, c[0x0][0xc38] ;  /* 0x00030e0000047ab9 */ /* 0x000fe40000000800 */
[----:B------:R-:W-:-:S05]  /*1e490*/  MOV R5, UR4 ;  /* 0x0000000400057c02 */ /* 0x000fca0008000f00 */
[----:B--2---:R-:W-:-:S04]  /*1e4a0*/  IMAD R14, R14, R5, RZ ;  /* 0x000000050e0e7224 */ /* 0x004fc800078e02ff */
[----:B------:R-:W-:-:S05]  /*1e4b0*/  IMAD.IADD R7, R7, 0x1, R14 ;  /* 0x0000000107077824 */ /* 0x000fca00078e020e */
[----:B------:R-:W-:-:S13]  /*1e4c0*/  ISETP.GT.AND P6, PT, R7, R0, PT ;  /* 0x000000000700720c */ /* 0x000fda0003fc4270 */
[----:B------:R-:W-:Y:S05]  /*1e4d0*/  @P6 BRA `(.L_x_5464) ;  /* 0x0000000000a46947 */ /* 0x000fea0003800000 */
.L_x_5467:
        /* <DEDUP_REMOVED lines=35> */
.L_x_5686:
[----:B------:R-:W-:Y:S02]  /*1e710*/  ULDC UR4, c[0x0][0xc38] ;  /* 0x00030e0000047ab9 */ /* 0x000fe40000000800 */
[----:B------:R-:W-:-:S04]  /*1e720*/  IMAD.U32 R5, RZ, RZ, UR4 ;  /* 0x00000004ff057e24 */ /* 0x000fc8000f8e00ff */
[----:B--2---:R-:W-:-:S04]  /*1e730*/  IMAD R14, R14, R5, RZ ;  /* 0x000000050e0e7224 */ /* 0x004fc800078e02ff */
[----:B------:R-:W-:-:S05]  /*1e740*/  IMAD.IADD R7, R14, 0x1, R7 ;  /* 0x000000010e077824 */ /* 0x000fca00078e0207 */
[----:B------:R-:W-:-:S13]  /*1e750*/  ISETP.GT.AND P6, PT, R7, R0, PT ;  /* 0x000000000700720c */ /* 0x000fda0003fc4270 */
[----:B------:R-:W-:Y:S05]  /*1e760*/  @!P6 BRA `(.L_x_5467) ;  /* 0xfffffffc005ce947 */ /* 0x000fea000383ffff */
.L_x_5464:
[----:B------:R-:W-:Y:S01]  /*1e770*/  IMAD.IADD R7, R7, 0x1, -R14 ;  /* 0x0000000107077824 */ /* 0x000fe200078e0a0e */
[----:B------:R-:W-:-:S03]  /*1e780*/  UMOV UR4, 0xffffffff ;  /* 0xffffffff00047882 */ /* 0x000fc60000000000 */
[----:B------:R-:W-:-:S05]  /*1e790*/  IMAD R3, R2, R5, R7 ;  /* 0x0000000502037224 */ /* 0x000fca00078e0207 */
[----:B------:R-:W-:Y:S01]  /*1e7a0*/  ISETP.GT.AND P6, PT, R3, R0, PT ;  /* 0x000000000300720c */ /* 0x000fe20003fc4270 */
[----:B------:R-:W-:-:S12]  /*1e7b0*/  BRA.DIV UR4, `(.L_x_5468) ;  /* 0x0000006204b87947 */ /* 0x000fd8000b800000 */
[----:B------:R-:W-:-:S04]  /*1e7c0*/  VOTE.ANY R3, PT, !P6 ;  /* 0x0000000000037806 */ /* 0x000fc800070e0100 */
[----:B------:R-:W2:Y:S02]  /*1e7d0*/  POPC R12, R3 ;  /* 0x00000003000c7309 */ /* 0x000ea40000000000 */
[----:B--2---:R2:W3:Y:S01]  /*1e7e0*/  SHFL.IDX PT, R17, R17, R12, 0x1f ;  /* 0x00001f0c11117589 */ /* 0x0044e200000e0000 */
[----:B------:R-:W-:-:S03]  /*1e7f0*/  IMAD.IADD R19, R12, 0x1, R19 ;  /* 0x000000010c137824 */ /* 0x000fc600078e0213 */
[----:B------:R2:W4:Y:S04]  /*1e800*/  SHFL.IDX PT, R4, R4, R12, 0x1f ;  /* 0x00001f0c04047589 */ /* 0x00052800000e0000 */
.L_x_5691:
[----:B------:R-:W-:-:S13]  /*1e810*/  ISETP.NE.AND P0, PT, R3, RZ, PT ;  /* 0x000000ff0300720c */ /* 0x000fda0003f05270 */
[----:B------:R-:W-:Y:S05]  /*1e820*/  @!P0 BRA `(.L_x_5469) ;  /* 0x0000000000108947 */ /* 0x000fea0003800000 */
[----:B------:R-:W-:Y:S01]  /*1e830*/  UMOV UR4, 0xffffffff ;  /* 0xffffffff00047882 */ /* 0x000fe20000000000 */
[----:B--2---:R-:W-:Y:S02]  /*1e840*/  VIADD R12, R12, 0xffffffff ;  /* 0xffffffff0c0c7836 */ /* 0x004fe40000000000 */
[----:B------:R-:W-:Y:S05]  /*1e850*/  BRA.DIV UR4, `(.L_x_5470) ;  /* 0x0000006204ec7947 */ /* 0x000fea000b800000 */
[----:B------:R2:W0:Y:S02]  /*1e860*/  SHFL.IDX PT, R6, R2, R12, 0x1f ;  /* 0x00001f0c02067589 */ /* 0x00042400000e0000 */
.L_x_5469:
[----:B----4-:R-:W-:Y:S01]  /*1e870*/  ISETP.NE.AND P0, PT, R4, 0x1, PT ;  /* 0x000000010400780c */ /* 0x010fe20003f05270 */
[----:B0-----:R-:W-:-:S04]  /*1e880*/  IMAD R16, R6, R5, R7 ;  /* 0x0000000506107224 */ /* 0x001fc800078e0207 */
[----:B------:R-:W-:-:S08]  /*1e890*/  IMAD.IADD R0, R0, 0x1, -R16 ;  /* 0x0000000100007824 */ /* 0x000fd000078e0a10 */
[----:B------:R-:W-:Y:S05]  /*1e8a0*/  @!P0 BRA `(.L_x_5471) ;  /* 0x0000000000dc8947 */ /* 0x000fea0003800000 */
[-C--:B---3--:R-:W-:Y:S02]  /*1e8b0*/  IABS R5, R17.reuse ;  /* 0x0000001100057213 */ /* 0x088fe40000000000 */
[----:B------:R-:W-:Y:S02]  /*1e8c0*/  IABS R6, R4 ;  /* 0x0000000400067213 */ /* 0x000fe40000000000 */
[----:B------:R-:W0:Y:S08]  /*1e8d0*/  I2F.RP R7, R5 ;  /* 0x0000000500077306 */ /* 0x000e300000209400 */
[----:B------:R-:W3:Y:S08]  /*1e8e0*/  I2F.RP R8, R6 ;  /* 0x0000000600087306 */ /* 0x000ef00000209400 */
[----:B0-----:R-:W2:Y:S08]  /*1e8f0*/  MUFU.RCP R7, R7 ;  /* 0x0000000700077308 */ /* 0x001eb00000001000 */
[----:B---3--:R-:W-:Y:S01]  /*1e900*/  MUFU.RCP R8, R8 ;  /* 0x0000000800087308 */ /* 0x008fe20000001000 */
[----:B--2---:R-:W-:Y:S01]  /*1e910*/  VIADD R2, R7, 0xffffffe ;  /* 0x0ffffffe07027836 */ /* 0x004fe20000000000 */
        /* <DEDUP_REMOVED lines=34> */
[-C--:B------:R-:W-:Y:S01]  /*1eb40*/  @!P1 IADD3 R3, R3, -R6.reuse, RZ ;  /* 0x8000000603039210 */ /* 0x080fe20007ffe0ff */
        /* <DEDUP_REMOVED lines=13> */
.L_x_5471:
[----:B--2---:R-:W0:Y:S02]  /*1ec20*/  LDC.64 R2, c[0x0][0xc90] ;  /* 0x00032400ff027b82 */ /* 0x004e240000000a00 */
[----:B0-----:R-:W-:-:S05]  /*1ec30*/  IMAD.WIDE R2, R19, 0x4, R2 ;  /* 0x0000000413027825 */ /* 0x001fca00078e0202 */
[----:B------:R0:W3:Y:S02]  /*1ec40*/  LDG.E R6, desc[UR42][R2.64] ;  /* 0x0000002a02067981 */ /* 0x0000e4000c1e1900 */
[----:B0-----:R-:W-:Y:S02]  /*1ec50*/  IMAD.MOV.U32 R2, RZ, RZ, RZ ;  /* 0x000000ffff027224 */ /* 0x001fe400078e00ff */
[----:B---3--:R-:W-:-:S05]  /*1ec60*/  IMAD R7, R17, R6, RZ ;  /* 0x0000000611077224 */ /* 0x008fca00078e02ff */
[----:B------:R-:W-:-:S04]  /*1ec70*/  IABS R4, R7 ;  /* 0x0000000700047213 */ /* 0x000fc80000000000 */
[----:B------:R-:W0:Y:S08]  /*1ec80*/  I2F.RP R8, R4 ;  /* 0x0000000400087306 */ /* 0x000e300000209400 */
[----:B0-----:R-:W0:Y:S02]  /*1ec90*/  MUFU.RCP R8, R8 ;  /* 0x0000000800087308 */ /* 0x001e240000001000 */
[----:B0-----:R-:W-:-:S06]  /*1eca0*/  VIADD R9, R8, 0xffffffe ;  /* 0x0ffffffe08097836 */ /* 0x001fcc0000000000 */
[----:B------:R-:W1:Y:S02]  /*1ecb0*/  F2I.FTZ.U32.TRUNC.NTZ R3, R9 ;  /* 0x0000000900037305 */ /* 0x000e64000021f000 */
[----:B-1----:R-:W-:-:S04]  /*1ecc0*/  IMAD.MOV R11, RZ, RZ, -R3 ;  /* 0x000000ffff0b7224 */ /* 0x002fc800078e0a03 */
        /* <DEDUP_REMOVED lines=49> */
.L_x_5472:
[----:B------:R-:W-:-:S05]  /*1efe0*/  LOP3.LUT R2, RZ, R2, RZ, 0x33, !PT ;  /* 0x00000002ff027212 */ /* 0x000fca00078e33ff */
[----:B------:R-:W-:Y:S01]  /*1eff0*/  IMAD.IADD R17, R17, 0x1, R2 ;  /* 0x0000000111117824 */ /* 0x000fe200078e0202 */
[----:B------:R-:W-:Y:S06]  /*1f000*/  BRA `(.L_x_5473) ;  /* 0x00000000001c7947 */ /* 0x000fec0003800000 */
.L_x_5465:
[----:B------:R-:W-:Y:S01]  /*1f010*/  UMOV UR4, URZ ;  /* 0x0000003f00047c82 */ /* 0x000fe20008000000 */
[----:B------:R-:W-:Y:S01]  /*1f020*/  UMOV UR5, URZ ;  /* 0x0000003f00057c82 */ /* 0x000fe20008000000 */
[----:B------:R-:W-:Y:S01]  /*1f030*/  ULDC UR6, c[0x0][0xc3c] ;  /* 0x00030f0000067ab9 */ /* 0x000fe20000000800 */
[----:B------:R-:W-:Y:S01]  /*1f040*/  IMAD.MOV.U32 R16, RZ, RZ, R0 ;  /* 0x000000ffff107224 */ /* 0x000fe200078e0000 */
[----:B------:R-:W-:Y:S01]  /*1f050*/  MOV R17, UR4 ;  /* 0x0000000400117c02 */ /* 0x000fe20008000f00 */
[----:B------:R-:W-:Y:S02]  /*1f060*/  IMAD.U32 R18, RZ, RZ, UR5 ;  /* 0x00000005ff127e24 */ /* 0x000fe4000f8e00ff */
[----:B------:R-:W-:-:S07]  /*1f070*/  IMAD.U32 R19, RZ, RZ, UR6 ;  /* 0x00000006ff137e24 */ /* 0x000fce000f8e00ff */
.L_x_5473:
        /* <DEDUP_REMOVED lines=10> */
.L_x_5462:
[----:B------:R-:W-:Y:S02]  /*1f120*/  ULDC UR4, c[0x0][0xc3c] ;  /* 0x00030f0000047ab9 */ /* 0x000fe40000000800 */
[----:B0-----:R-:W-:-:S13]  /*1f130*/  ISETP.GE.AND P0, PT, R19, UR4, PT ;  /* 0x0000000413007c0c */ /* 0x001fda000bf06270 */
[----:B------:R-:W-:Y:S05]  /*1f140*/  @!P0 BRA `(.L_x_5474) ;  /* 0xffffff9800fc8947 */ /* 0x000fea000383ffff */
[----:B------:R-:W-:Y:S05]  /*1f150*/  BSYNC B8 ;  /* 0x0000000000087941 */ /* 0x000fea0003800000 */
.L_x_5371:
        /* <DEDUP_REMOVED lines=12> */
.L_x_5694:
[----:B------:R-:W-:Y:S05]  /*1f220*/  BSYNC B0 ;  /* 0x0000000000007941 */ /* 0x000fea0003800000 */
.L_x_5475:
[----:B------:R-:W-:-:S03]  /*1f230*/  UMOV UR4, 0xffffffff ;  /* 0xffffffff00047882 */ /* 0x000fc60000000000 */
[----:B------:R-:W-:Y:S05]  /*1f240*/  BRA.DIV UR4, `(.L_x_5477) ;  /* 0x0000005a04ac7947 */ /* 0x000fea000b800000 */
[----:B0-----:R-:W0:Y:S02]  /*1f250*/  S2R R0, SR_TID.X ;  /* 0x0000000000007919 */ /* 0x001e240000002100 */
[----:B0-----:R-:W-:-:S04]  /*1f260*/  SHF.R.U32.HI R0, RZ, 0x5, R0 ;  /* 0x00000005ff007819 */ /* 0x001fc80000011600 */
[----:B------:R-:W-:-:S05]  /*1f270*/  LOP3.LUT R0, R0, 0x3, RZ, 0xc0, !PT ;  /* 0x0000000300007812 */ /* 0x000fca00078ec0ff */
[----:B------:R0:W1:Y:S02]  /*1f280*/  SHFL.IDX PT, R14, R0, RZ, 0x1f ;  /* 0x00001fff000e7589 */ /* 0x00006400000e0000 */
.L_x_5697:
[----:B-1----:R-:W-:-:S13]  /*1f290*/  ISETP.NE.AND P0, PT, R14, RZ, PT ;  /* 0x000000ff0e00720c */ /* 0x002fda0003f05270 */
[----:B------:R-:W-:Y:S05]  /*1f2a0*/  @P0 BRA `(.L_x_5189) ;  /* 0x0000000000880947 */ /* 0x000fea0003800000 */
[----:B------:R-:W-:-:S03]  /*1f2b0*/  UMOV UR4, 0xffffffff ;  /* 0xffffffff00047882 */ /* 0x000fc60000000000 */
[----:B------:R-:W-:Y:S05]  /*1f2c0*/  BRA.DIV UR4, `(.L_x_5478) ;  /* 0x0000005a04c07947 */ /* 0x000fea000b800000 */
[----:B------:R-:W-:-:S13]  /*1f2d0*/  ELECT P6, URZ, PT ;  /* 0x00000000003f782f */ /* 0x000fda00038c0000 */
.L_x_5700:
[----:B------:R-:W-:Y:S05]  /*1f2e0*/  @!P6 BRA `(.L_x_5189) ;  /* 0x000000000078e947 */ /* 0x000fea0003800000 */
[----:B------:R-:W-:-:S06]  /*1f2f0*/  ULOP3.LUT UR4, UR36, 0x2, URZ, 0xfc, !UPT ;  /* 0x0000000224047892 */ /* 0x000fcc000f8efc3f */
[----:B0-----:R-:W-:-:S05]  /*1f300*/  IMAD.U32 R0, RZ, RZ, UR4 ;  /* 0x00000004ff007e24 */ /* 0x001fca000f8e00ff */
[----:B------:R-:W-:-:S13]  /*1f310*/  ISETP.NE.AND P0, PT, R0, 0x3, PT ;  /* 0x000000030000780c */ /* 0x000fda0003f05270 */
[----:B------:R-:W-:Y:S05]  /*1f320*/  @!P0 BRA `(.L_x_5479) ;  /* 0x0000000000048947 */ /* 0x000fea0003800000 */
[----:B------:R-:W-:Y:S01]  /*1f330*/  BPT.TRAP 0x1 ;  /* 0x000000040000795c */ /* 0x000fe20000300000 */
.L_x_5479:
[C---:B------:R-:W-:Y:S01]  /*1f340*/  IMAD R5, R25.reuse, 0x8, R4 ;  /* 0x0000000819057824 */ /* 0x040fe200078e0204 */
[----:B------:R-:W-:Y:S01]  /*1f350*/  SHF.L.U32 R0, R26, 0x1f, RZ ;  /* 0x0000001f1a007819 */ /* 0x000fe200000006ff */
[----:B------:R-:W-:-:S03]  /*1f360*/  VIADD R25, R25, 0x1 ;  /* 0x0000000119197836 */ /* 0x000fc60000000000 */
[----:B------:R-:W0:Y:S02]  /*1f370*/  SYNCS.PHASECHK.TRANS64.TRYWAIT P1, [R5+URZ+0x22840], R0 ;  /* 0x02284000050075a7 */ /* 0x000e24000802017f */
[----:B------:R-:W-:-:S04]  /*1f380*/  ISETP.NE.AND P2, PT, R25, 0x2, PT ;  /* 0x000000021900780c */ /* 0x000fc80003f45270 */
[----:B------:R-:W-:Y:S01]  /*1f390*/  SEL R3, RZ, 0x1, P2 ;  /* 0x00000001ff037807 */ /* 0x000fe20001000000 */
[----:B0-----:R-:W-:Y:S08]  /*1f3a0*/  @!P1 BRA `(.L_x_5480) ;  /* 0x0000005800a89947 */ /* 0x001ff00003800000 */
.L_x_5701:
[----:B------:R-:W-:Y:S02]  /*1f3b0*/  SEL R25, R25, RZ, P2 ;  /* 0x000000ff19197207 */ /* 0x000fe40001000000 */
[----:B------:R-:W-:Y:S01]  /*1f3c0*/  LOP3.LUT R2, R26, R3, RZ, 0x3c, !PT ;  /* 0x000000031a027212 */ /* 0x000fe200078e3cff */
[----:B------:R-:W-:Y:S06]  /*1f3d0*/  @!P0 BRA `(.L_x_5481) ;  /* 0x0000000000048947 */ /* 0x000fec0003800000 */
[----:B------:R-:W-:Y:S01]  /*1f3e0*/  BPT.TRAP 0x1 ;  /* 0x000000040000795c */ /* 0x000fe20000300000 */
.L_x_5481:
[----:B------:R-:W-:Y:S01]  /*1f3f0*/  IMAD R25, R25, 0x8, R4 ;  /* 0x0000000819197824 */ /* 0x000fe200078e0204 */
[----:B------:R-:W-:-:S04]  /*1f400*/  SHF.L.U32 R2, R2, 0x1f, RZ ;  /* 0x0000001f02027819 */ /* 0x000fc800000006ff */
[----:B------:R-:W1:Y:S02]  /*1f410*/  SYNCS.PHASECHK.TRANS64.TRYWAIT P1, [R25+URZ+0x22840], R2 ;  /* 0x02284002190075a7 */ /* 0x000e64000802017f */
[----:B-1----:R-:W-:Y:S05]  /*1f420*/  @!P1 BRA `(.L_x_5482) ;  /* 0x00000058009c9947 */ /* 0x002fea0003800000 */
.L_x_5702:
[----:B------:R-:W-:Y:S05]  /*1f430*/  @!P0 BRA `(.L_x_5483) ;  /* 0x0000000000048947 */ /* 0x000fea0003800000 */
[----:B------:R-:W-:Y:S01]  /*1f440*/  BPT.TRAP 0x1 ;  /* 0x000000040000795c */ /* 0x000fe20000300000 */
.L_x_5483:
[----:B------:R-:W5:Y:S02]  /*1f450*/  SYNCS.PHASECHK.TRANS64.TRYWAIT P1, [R5+URZ+0x22860], R0 ;  /* 0x02286000050075a7 */ /* 0x000f64000802017f */
[----:B-----5:R-:W-:Y:S05]  /*1f460*/  @!P1 BRA `(.L_x_5484) ;  /* 0x0000005800a09947 */ /* 0x020fea0003800000 */
.L_x_5703:
[----:B------:R-:W-:Y:S05]  /*1f470*/  @!P0 BRA `(.L_x_5485) ;  /* 0x0000000000048947 */ /* 0x000fea0003800000 */
[----:B------:R-:W-:Y:S01]  /*1f480*/  BPT.TRAP 0x1 ;  /* 0x000000040000795c */ /* 0x000fe20000300000 */
.L_x_5485:
[----:B------:R0:W0:Y:S02]  /*1f490*/  SYNCS.PHASECHK.TRANS64.TRYWAIT P0, [R25+URZ+0x22860], R2 ;  /* 0x02286002190075a7 */ /* 0x000024000800017f */
[----:B0-----:R-:W-:Y:S05]  /*1f4a0*/  @!P0 NANOSLEEP.SYNCS 0x989680 ;  /* 0x009896800000895d */ /* 0x001fea0003900000 */
[----:B------:R-:W0:Y:S02]  /*1f4b0*/  @!P0 SYNCS.PHASECHK.TRANS64 P0, [R25+URZ+0x22860], R2 ;  /* 0x02286002190085a7 */ /* 0x000e24000800007f */
[----:B0-----:R-:W-:Y:S05]  /*1f4c0*/  @!P0 BRA `(.L_x_5485) ;  /* 0xfffffffc00f08947 */ /* 0x001fea000383ffff */
.L_x_5189:
[----:B------:R-:W-:Y:S05]  /*1f4d0*/  BSYNC B9 ;  /* 0x0000000000097941 */ /* 0x000fea0003800000 */
.L_x_5186:
[----:B------:R-:W-:Y:S05]  /*1f4e0*/  EXIT ;  /* 0x000000000000794d */ /* 0x000fea0003800000 */
.L_x_5209:
[----:B0-----:R0:W1:Y:S02]  /*1f4f0*/  SYNCS.PHASECHK.TRANS64.TRYWAIT P5, [R87+URZ+0x22890], R95 ;  /* 0x0228905f570075a7 */ /* 0x00106400080a017f */
[----:B-1----:R-:W-:Y:S05]  /*1f500*/  @!P5 NANOSLEEP.SYNCS 0x989680 ;  /* 0x009896800000d95d */ /* 0x002fea0003900000 */
[----:B------:R-:W1:Y:S02]  /*1f510*/  @!P5 SYNCS.PHASECHK.TRANS64 P5, [R87+URZ+0x22890], R95 ;  /* 0x0228905f5700d5a7 */ /* 0x000e6400080a007f */
[----:B-1----:R-:W-:Y:S05]  /*1f520*/  @!P5 BRA `(.L_x_5209) ;  /* 0xfffffffc00f0d947 */ /* 0x002fea000383ffff */
[----:B------:R-:W-:Y:S05]  /*1f530*/  BRA `(.L_x_5486) ;  /* 0xfffffe4000f07947 */ /* 0x000fea000383ffff */
.L_x_5210:
        /* <DEDUP_REMOVED lines=8> */
.L_x_5488:
[----:B------:R-:W-:Y:S05]  /*1f5c0*/  BSYNC B1 ;  /* 0x0000000000017941 */ /* 0x000fea0003800000 */
.L_x_5487:
        /* <DEDUP_REMOVED lines=8> */
.L_x_5489:
[----:B------:R-:W-:Y:S05]  /*1f650*/  BRA `(.L_x_5490) ;  /* 0xfffffe4000bc7947 */ /* 0x000fea000383ffff */
.L_x_5219:
        /* <DEDUP_REMOVED lines=8> */
.L_x_5492:
[----:B------:R-:W-:Y:S05]  /*1f6e0*/  BSYNC B1 ;  /* 0x0000000000017941 */ /* 0x000fea0003800000 */
.L_x_5491:
        /* <DEDUP_REMOVED lines=8> */
.L_x_5493:
[----:B------:R-:W-:Y:S05]  /*1f770*/  BRA `(.L_x_5494) ;  /* 0xfffffe4800447947 */ /* 0x000fea000383ffff */
.L_x_5229:
[----:B-1----:R1:W2:Y:S02]  /*1f780*/  SYNCS.PHASECHK.TRANS64.TRYWAIT P4, [R87+URZ+0x22890], R95 ;  /* 0x0228905f570075a7 */ /* 0x0022a4000808017f */
[----:B--2---:R-:W-:Y:S05]  /*1f790*/  @!P4 NANOSLEEP.SYNCS 0x989680 ;  /* 0x009896800000c95d */ /* 0x004fea0003900000 */
[----:B------:R-:W2:Y:S02]  /*1f7a0*/  @!P4 SYNCS.PHASECHK.TRANS64 P4, [R87+URZ+0x22890], R95 ;  /* 0x0228905f5700c5a7 */ /* 0x000ea4000808007f */
[----:B--2---:R-:W-:Y:S05]  /*1f7b0*/  @!P4 BRA `(.L_x_5229) ;  /* 0xfffffffc00f0c947 */ /* 0x004fea000383ffff */
[----:B------:R-:W-:Y:S05]  /*1f7c0*/  BRA `(.L_x_5495) ;  /* 0xfffffe5400387947 */ /* 0x000fea000383ffff */
.L_x_5230:
[----:B------:R-:W-:Y:S01]  /*1f7d0*/  BSSY B1, `(.L_x_5496) ;  /* 0x0000008000017945 */ /* 0x000fe20003800000 */
[----:B------:R-:W-:Y:S01]  /*1f7e0*/  IMAD.MOV.U32 R13, RZ, RZ, R97 ;  /* 0x000000ffff0d7224 */ /* 0x000fe200078e0061 */
[----:B------:R-:W-:Y:S01]  /*1f7f0*/  MOV R11, 0x1c1f ;  /* 0x00001c1f000b7802 */ /* 0x000fe20000000f00 */
[----:B------:R-:W-:Y:S02]  /*1f800*/  IMAD.MOV.U32 R12, RZ, RZ, RZ ;  /* 0x000000ffff0c7224 */ /* 0x000fe400078e00ff */
[----:B------:R-:W-:-:S07]  /*1f810*/  IMAD.MOV.U32 R15, RZ, RZ, -0x1 ;  /* 0xffffffffff0f7424 */ /* 0x000fce00078e00ff */
[----:B-1----:R-:W-:Y:S05]  /*1f820*/  WARPSYNC.COLLECTIVE R15, `(.L_x_5497) ;  /* 0x000000000f087348 */ /* 0x002fea0003c00000 */
[----:B------:R0:W2:Y:S02]  /*1f830*/  SHFL.IDX P6, R14, R13, R12, R11 ;  /* 0x0000000c0d0e7389 */ /* 0x0000a400000c000b */
[----:B012---:R-:W-:Y:S01]  /*1f840*/  ENDCOLLECTIVE ;  /* 0x000000000000791b */ /* 0x007fe20003800000 */
.L_x_5497:
[----:B------:R-:W-:Y:S05]  /*1f850*/  BSYNC B1 ;  /* 0x0000000000017941 */ /* 0x000fea0003800000 */
.L_x_5496:
        /* <DEDUP_REMOVED lines=8> */
.L_x_5498:
[----:B------:R-:W-:Y:S01]  /*1f8e0*/  IMAD.MOV.U32 R100, RZ, RZ, R14 ;  /* 0x000000ffff647224 */ /* 0x000fe200078e000e */
[----:B------:R-:W-:Y:S06]  /*1f8f0*/  BRA `(.L_x_5499) ;  /* 0xfffffe5400047947 */ /* 0x000fec000383ffff */
.L_x_5235:
        /* <DEDUP_REMOVED lines=8> */
.L_x_5501:
[----:B------:R-:W-:Y:S05]  /*1f980*/  BSYNC B1 ;  /* 0x0000000000017941 */ /* 0x000fea0003800000 */
.L_x_5500:
        /* <DEDUP_REMOVED lines=8> */
.L_x_5502:
[----:B------:R-:W-:Y:S01]  /*1fa10*/  IMAD.MOV.U32 R96, RZ, RZ, R14 ;  /* 0x000000ffff607224 */ /* 0x000fe200078e000e */
[----:B------:R-:W-:Y:S06]  /*1fa20*/  BRA `(.L_x_5503) ;  /* 0xfffffe5800b07947 */ /* 0x000fec000383ffff */
.L_x_5240:
[----:B0-----:R0:W1:Y:S02]  /*1fa30*/  SYNCS.PHASECHK.TRANS64.TRYWAIT P2, [R87+URZ+0x22890], R95 ;  /* 0x0228905f570075a7 */ /* 0x001064000804017f */
[----:B-1----:R-:W-:Y:S05]  /*1fa40*/  @!P2 NANOSLEEP.SYNCS 0x989680 ;  /* 0x009896800000a95d */ /* 0x002fea0003900000 */
[----:B------:R-:W1:Y:S02]  /*1fa50*/  @!P2 SYNCS.PHASECHK.TRANS64 P2, [R87+URZ+0x22890], R95 ;  /* 0x0228905f5700a5a7 */ /* 0x000e64000804007f */
[----:B-1----:R-:W-:Y:S05]  /*1fa60*/  @!P2 BRA `(.L_x_5240) ;  /* 0xfffffffc00f0a947 */ /* 0x002fea000383ffff */
[----:B------:R-:W-:Y:S05]  /*1fa70*/  BRA `(.L_x_5504) ;  /* 0xfffffe6000c87947 */ /* 0x000fea000383ffff */
.L_x_5241:
        /* <DEDUP_REMOVED lines=8> */
.L_x_5506:
[----:B------:R-:W-:Y:S05]  /*1fb00*/  BSYNC B1 ;  /* 0x0000000000017941 */ /* 0x000fea0003800000 */
.L_x_5505:
        /* <DEDUP_REMOVED lines=8> */
.L_x_5507:
[----:B------:R-:W-:Y:S01]  /*1fb90*/  IMAD.MOV.U32 R7, RZ, RZ, R14 ;  /* 0x000000ffff077224 */ /* 0x000fe200078e000e */
[----:B------:R-:W-:Y:S06]  /*1fba0*/  BRA `(.L_x_5508) ;  /* 0xfffffe6000e47947 */ /* 0x000fec000383ffff */
.L_x_5244:
[----:B------:R-:W-:Y:S01]  /*1fbb0*/  BSSY B1, `(.L_x_5509) ;  /* 0x0000008000017945 */ /* 0x000fe20003800000 */
[----:B----4-:R-:W-:Y:S01]  /*1fbc0*/  IMAD.MOV.U32 R13, RZ, RZ, R33 ;  /* 0x000000ffff0d7224 */ /* 0x010fe200078e0021 */
[----:B------:R-:W-:Y:S01]  /*1fbd0*/  MOV R12, 0x1 ;  /* 0x00000001000c7802 */ /* 0x000fe20000000f00 */
[----:B------:R-:W-:Y:S02]  /*1fbe0*/  IMAD.MOV.U32 R11, RZ, RZ, 0x1c1f ;  /* 0x00001c1fff0b7424 */ /* 0x000fe400078e00ff */
[----:B------:R-:W-:-:S07]  /*1fbf0*/  IMAD.MOV.U32 R15, RZ, RZ, -0x1 ;  /* 0xffffffffff0f7424 */ /* 0x000fce00078e00ff */
[----:B0123--:R-:W-:Y:S05]  /*1fc00*/  WARPSYNC.COLLECTIVE R15, `(.L_x_5510) ;  /* 0x000000000f087348 */ /* 0x00ffea0003c00000 */
[----:B------:R4:W0:Y:S02]  /*1fc10*/  SHFL.IDX P6, R14, R13, R12, R11 ;  /* 0x0000000c0d0e7389 */ /* 0x00082400000c000b */
[----:B01234-:R-:W-:Y:S01]  /*1fc20*/  ENDCOLLECTIVE ;  /* 0x000000000000791b */ /* 0x01ffe20003800000 */
.L_x_5510:
[----:B------:R-:W-:Y:S05]  /*1fc30*/  BSYNC B1 ;  /* 0x0000000000017941 */ /* 0x000fea0003800000 */
.L_x_5509:
        /* <DEDUP_REMOVED lines=8> */
.L_x_5511:
[----:B------:R-:W-:Y:S01]  /*1fcc0*/  IMAD.MOV.U32 R7, RZ, RZ, R14 ;  /* 0x000000ffff077224 */ /* 0x000fe200078e000e */
[----:B------:R-:W-:Y:S06]  /*1fcd0*/  BRA `(.L_x_5512) ;  /* 0xfffffe6000e07947 */ /* 0x000fec000383ffff */
.L_x_5248:
[----:B---3--:R3:W4:Y:S02]  /*1fce0*/  SYNCS.PHASECHK.TRANS64.TRYWAIT P3, [R87+URZ+0x228b0], R95 ;  /* 0x0228b05f570075a7 */ /* 0x008724000806017f */
[----:B----4-:R-:W-:Y:S05]  /*1fcf0*/  @!P3 NANOSLEEP.SYNCS 0x989680 ;  /* 0x009896800000b95d */ /* 0x010fea0003900000 */
[----:B------:R-:W4:Y:S02]  /*1fd00*/  @!P3 SYNCS.PHASECHK.TRANS64 P3, [R87+URZ+0x228b0], R95 ;  /* 0x0228b05f5700b5a7 */ /* 0x000f24000806007f */
[----:B----4-:R-:W-:Y:S05]  /*1fd10*/  @!P3 BRA `(.L_x_5248) ;  /* 0xfffffffc00f0b947 */ /* 0x010fea000383ffff */
[----:B------:R-:W-:Y:S05]  /*1fd20*/  BRA `(.L_x_5513) ;  /* 0xfffffe6400587947 */ /* 0x000fea000383ffff */
.L_x_5258:
[----:B------:R-:W-:Y:S01]  /*1fd30*/  BSSY B0, `(.L_x_5514) ;  /* 0x0000007000007945 */ /* 0x000fe20003800000 */
[----:B------:R-:W-:Y:S02]  /*1fd40*/  IMAD.MOV.U32 R12, RZ, RZ, RZ ;  /* 0x000000ffff0c7224 */ /* 0x000fe400078e00ff */
[----:B------:R-:W-:Y:S02]  /*1fd50*/  IMAD.MOV.U32 R11, RZ, RZ, 0x1f ;  /* 0x0000001fff0b7424 */ /* 0x000fe400078e00ff */
[----:B------:R-:W-:-:S07]  /*1fd60*/  IMAD.MOV.U32 R15, RZ, RZ, -0x1 ;  /* 0xffffffffff0f7424 */ /* 0x000fce00078e00ff */
[----:B------:R-:W-:Y:S05]  /*1fd70*/  WARPSYNC.COLLECTIVE R15, `(.L_x_5515) ;  /* 0x000000000f087348 */ /* 0x000fea0003c00000 */
[----:B------:R0:W1:Y:S02]  /*1fd80*/  SHFL.IDX P6, R14, R13, R12, R11 ;  /* 0x0000000c0d0e7389 */ /* 0x00006400000c000b */
[----:B01----:R-:W-:Y:S01]  /*1fd90*/  ENDCOLLECTIVE ;  /* 0x000000000000791b */ /* 0x003fe20003800000 */
.L_x_5515:
[----:B------:R-:W-:Y:S05]  /*1fda0*/  BSYNC B0 ;  /* 0x0000000000007941 */ /* 0x000fea0003800000 */
.L_x_5514:
[----:B------:R-:W-:Y:S05]  /*1fdb0*/  BRA `(.L_x_5516) ;  /* 0xfffffe7400887947 */ /* 0x000fea000383ffff */
.L_x_5270:
        /* <DEDUP_REMOVED lines=8> */
.L_x_5518:
[----:B------:R-:W-:Y:S05]  /*1fe40*/  BSYNC B1 ;  /* 0x0000000000017941 */ /* 0x000fea0003800000 */
.L_x_5517:
        /* <DEDUP_REMOVED lines=8> */
.L_x_5519:
[----:B------:R-:W-:Y:S02]  /*1fed0*/  IMAD.MOV.U32 R13, RZ, RZ, R34 ;  /* 0x000000ffff0d7224 */ /* 0x000fe400078e0022 */
[----:B------:R-:W-:-:S07]  /*1fee0*/  IMAD.MOV.U32 R3, RZ, RZ, R14 ;  /* 0x000000ffff037224 */ /* 0x000fce00078e000e */
[----:B------:R-:W-:Y:S05]  /*1fef0*/  WARPSYNC.COLLECTIVE R15, `(.L_x_5520) ;  /* 0x000000000f087348 */ /* 0x000fea0003c00000 */
[----:B------:R0:W1:Y:S02]  /*1ff00*/  SHFL.IDX P6, R14, R13, R12, R11 ;  /* 0x0000000c0d0e7389 */ /* 0x00006400000c000b */
[----:B01----:R-:W-:Y:S01]  /*1ff10*/  ENDCOLLECTIVE ;  /* 0x000000000000791b */ /* 0x003fe20003800000 */
.L_x_5520:
[----:B------:R-:W-:Y:S02]  /*1ff20*/  IMAD.MOV.U32 R13, RZ, RZ, R30 ;  /* 0x000000ffff0d7224 */ /* 0x000fe400078e001e */
[----:B------:R-:W-:-:S07]  /*1ff30*/  IMAD.MOV.U32 R7, RZ, RZ, R14 ;  /* 0x000000ffff077224 */ /* 0x000fce00078e000e */
[----:B------:R-:W-:Y:S05]  /*1ff40*/  WARPSYNC.COLLECTIVE R15, `(.L_x_5521) ;  /* 0x000000000f087348 */ /* 0x000fea0003c00000 */
[----:B------:R0:W1:Y:S02]  /*1ff50*/  SHFL.IDX P6, R14, R13, R12, R11 ;  /* 0x0000000c0d0e7389 */ /* 0x00006400000c000b */
[----:B01----:R-:W-:Y:S01]  /*1ff60*/  ENDCOLLECTIVE ;  /* 0x000000000000791b */ /* 0x003fe20003800000 */
.L_x_5521:
[----:B------:R-:W-:Y:S01]  /*1ff70*/  IMAD.MOV.U32 R8, RZ, RZ, R14 ;  /* 0x000000ffff087224 */ /* 0x000fe200078e000e */
[----:B------:R-:W-:Y:S06]  /*1ff80*/  BRA `(.L_x_5522) ;  /* 0xfffffe7c00007947 */ /* 0x000fec000383ffff */
.L_x_5273:
[----:B------:R-:W-:Y:S01]  /*1ff90*/  BSSY B1, `(.L_x_5523) ;  /* 0x0000008000017945 */ /* 0x000fe20003800000 */
[----:B------:R-:W-:Y:S01]  /*1ffa0*/  IMAD.MOV.U32 R13, RZ, RZ, R31 ;  /* 0x000000ffff0d7224 */ /* 0x000fe200078e001f */
[----:B------:R-:W-:Y:S01]  /*1ffb0*/  MOV R15, 0xffffffff ;  /* 0xffffffff000f7802 */ /* 0x000fe20000000f00 */
[----:B------:R-:W-:Y:S02]  /*1ffc0*/  IMAD.MOV.U32 R12, RZ, RZ, 0x1 ;  /* 0x00000001ff0c7424 */ /* 0x000fe400078e00ff */
[----:B------:R-:W-:-:S07]  /*1ffd0*/  IMAD.MOV.U32 R11, RZ, RZ, 0x1c1f ;  /* 0x00001c1fff0b7424 */ /* 0x000fce00078e00ff */
[----:B-1--4-:R-:W-:Y:S05]  /*1ffe0*/  WARPSYNC.COLLECTIVE R15, `(.L_x_5524) ;  /* 0x000000000f087348 */ /* 0x012fea0003c00000 */
[----:B------:R0:W2:Y:S02]  /*1fff0*/  SHFL.IDX P6, R14, R13, R12, R11 ;  /* 0x0000000c0d0e7389 */ /* 0x0000a400000c000b */
[----:B012-4-:R-:W-:Y:S01]  /*20000*/  ENDCOLLECTIVE ;  /* 0x000000000000791b */ /* 0x017fe20003800000 */
.L_x_5524:
[----:B------:R-:W-:Y:S05]  /*20010*/  BSYNC B1 ;  /* 0x0000000000017941 */ /* 0x000fea0003800000 */
.L_x_5523:
        /* <DEDUP_REMOVED lines=8> */
.L_x_5525:
[----:B------:R-:W-:Y:S02]  /*200a0*/  IMAD.MOV.U32 R13, RZ, RZ, R34 ;  /* 0x000000ffff0d7224 */ /* 0x000fe400078e0022 */
[----:B------:R-:W-:-:S07]  /*200b0*/  IMAD.MOV.U32 R3, RZ, RZ, R14 ;  /* 0x000000ffff037224 */ /* 0x000fce00078e000e */
[----:B------:R-:W-:Y:S05]  /*200c0*/  WARPSYNC.COLLECTIVE R15, `(.L_x_5526) ;  /* 0x000000000f087348 */ /* 0x000fea0003c00000 */
[----:B------:R0:W1:Y:S02]  /*200d0*/  SHFL.IDX P6, R14, R13, R12, R11 ;  /* 0x0000000c0d0e7389 */ /* 0x00006400000c000b */
[----:B01----:R-:W-:Y:S01]  /*200e0*/  ENDCOLLECTIVE ;  /* 0x000000000000791b */ /* 0x003fe20003800000 */
.L_x_5526:
[----:B------:R-:W-:Y:S02]  /*200f0*/  IMAD.MOV.U32 R13, RZ, RZ, R30 ;  /* 0x000000ffff0d7224 */ /* 0x000fe400078e001e */
[----:B------:R-:W-:-:S07]  /*20100*/  IMAD.MOV.U32 R7, RZ, RZ, R14 ;  /* 0x000000ffff077224 */ /* 0x000fce00078e000e */
[----:B------:R-:W-:Y:S05]  /*20110*/  WARPSYNC.COLLECTIVE R15, `(.L_x_5527) ;  /* 0x000000000f087348 */ /* 0x000fea0003c00000 */
[----:B------:R0:W1:Y:S02]  /*20120*/  SHFL.IDX P6, R14, R13, R12, R11 ;  /* 0x0000000c0d0e7389 */ /* 0x00006400000c000b */
[----:B01----:R-:W-:Y:S01]  /*20130*/  ENDCOLLECTIVE ;  /* 0x000000000000791b */ /* 0x003fe20003800000 */
.L_x_5527:
[----:B------:R-:W-:Y:S01]  /*20140*/  IMAD.MOV.U32 R30, RZ, RZ, R14 ;  /* 0x000000ffff1e7224 */ /* 0x000fe200078e000e */
[----:B------:R-:W-:Y:S06]  /*20150*/  BRA `(.L_x_5528) ;  /* 0xfffffe7c00587947 */ /* 0x000fec000383ffff */
.L_x_5277:
[----:B0-----:R0:W1:Y:S02]  /*20160*/  SYNCS.PHASECHK.TRANS64.TRYWAIT P0, [R19+URZ+0x22800], R34 ;  /* 0x02280022130075a7 */ /* 0x001064000800017f */
[----:B-1----:R-:W-:Y:S05]  /*20170*/  @!P0 NANOSLEEP.SYNCS 0x989680 ;  /* 0x009896800000895d */ /* 0x002fea0003900000 */
[----:B------:R-:W1:Y:S02]  /*20180*/  @!P0 SYNCS.PHASECHK.TRANS64 P0, [R19+URZ+0x22800], R34 ;  /* 0x02280022130085a7 */ /* 0x000e64000800007f */
[----:B-1----:R-:W-:Y:S05]  /*20190*/  @!P0 BRA `(.L_x_5277) ;  /* 0xfffffffc00f08947 */ /* 0x002fea000383ffff */
[----:B------:R-:W-:Y:S05]  /*201a0*/  BRA `(.L_x_5529) ;  /* 0xfffffe80004c7947 */ /* 0x000fea000383ffff */
.L_x_5285:
        /* <DEDUP_REMOVED lines=9> */
.L_x_5531:
[----:B------:R-:W-:Y:S05]  /*20240*/  BSYNC B1 ;  /* 0x0000000000017941 */ /* 0x000fea0003800000 */
.L_x_5530:
[----:B------:R0:W5:Y:S01]  /*20250*/  LDL R8, [R1+0x8] ;  /* 0x0000080001087983 */ /* 0x0001620000100800 */
[----:B------:R-:W-:Y:S01]  /*20260*/  IMAD.MOV.U32 R13, RZ, RZ, R36 ;  /* 0x000000ffff0d7224 */ /* 0x000fe200078e0024 */
[----:B------:R-:W-:Y:S01]  /*20270*/  ISETP.GE.AND P0, PT, R16, R39, PT ;  /* 0x000000271000720c */ /* 0x000fe20003f06270 */
[----:B------:R-:W-:Y:S02]  /*20280*/  IMAD.MOV.U32 R12, RZ, RZ, RZ ;  /* 0x000000ffff0c7224 */ /* 0x000fe400078e00ff */
[----:B------:R-:W-:Y:S02]  /*20290*/  IMAD.MOV.U32 R11, RZ, RZ, 0x1c1f ;  /* 0x00001c1fff0b7424 */ /* 0x000fe400078e00ff */
[----:B------:R-:W-:Y:S02]  /*202a0*/  IMAD.MOV.U32 R15, RZ, RZ, -0x1 ;  /* 0xffffffffff0f7424 */ /* 0x000fe400078e00ff */
[----:B0-----:R-:W-:-:S07]  /*202b0*/  IMAD.MOV.U32 R0, RZ, RZ, R14 ;  /* 0x000000ffff007224 */ /* 0x001fce00078e000e */
[----:B-----5:R-:W-:Y:S05]  /*202c0*/  WARPSYNC.COLLECTIVE R15, `(.L_x_5532) ;  /* 0x000000000f087348 */ /* 0x020fea0003c00000 */
[----:B------:R0:W1:Y:S02]  /*202d0*/  SHFL.IDX P6, R14, R13, R12, R11 ;  /* 0x0000000c0d0e7389 */ /* 0x00006400000c000b */
[----:B01---5:R-:W-:Y:S01]  /*202e0*/  ENDCOLLECTIVE ;  /* 0x000000000000791b */ /* 0x023fe20003800000 */
.L_x_5532:
[----:B------:R-:W-:Y:S02]  /*202f0*/  IMAD.MOV.U32 R13, RZ, RZ, R24 ;  /* 0x000000ffff0d7224 */ /* 0x000fe400078e0018 */
[----:B------:R-:W-:-:S07]  /*20300*/  IMAD.MOV.U32 R3, RZ, RZ, R14 ;  /* 0x000000ffff037224 */ /* 0x000fce00078e000e */
[----:B------:R-:W-:Y:S05]  /*20310*/  WARPSYNC.COLLECTIVE R15, `(.L_x_5533) ;  /* 0x000000000f087348 */ /* 0x000fea0003c00000 */
[----:B------:R0:W1:Y:S02]  /*20320*/  SHFL.IDX P6, R14, R13, R12, R11 ;  /* 0x0000000c0d0e7389 */ /* 0x00006400000c000b */
[----:B01----:R-:W-:Y:S01]  /*20330*/  ENDCOLLECTIVE ;  /* 0x000000000000791b */ /* 0x003fe20003800000 */
.L_x_5533:
[----:B------:R-:W-:Y:S02]  /*20340*/  IMAD.MOV.U32 R13, RZ, RZ, R37 ;  /* 0x000000ffff0d7224 */ /* 0x000fe400078e0025 */
[----:B------:R-:W-:-:S07]  /*20350*/  IMAD.MOV.U32 R4, RZ, RZ, R14 ;  /* 0x000000ffff047224 */ /* 0x000fce00078e000e */
[----:B------:R-:W-:Y:S05]  /*20360*/  WARPSYNC.COLLECTIVE R15, `(.L_x_5534) ;  /* 0x000000000f087348 */ /* 0x000fea0003c00000 */
[----:B------:R0:W1:Y:S02]  /*20370*/  SHFL.IDX P6, R14, R13, R12, R11 ;  /* 0x0000000c0d0e7389 */ /* 0x00006400000c000b */
[----:B01----:R-:W-:Y:S01]  /*20380*/  ENDCOLLECTIVE ;  /* 0x000000000000791b */ /* 0x003fe20003800000 */
.L_x_5534:
[----:B------:R-:W-:-:S05]  /*20390*/  IMAD R25, R8, R6, RZ ;  /* 0x0000000608197224 */ /* 0x000fca00078e02ff */
[----:B------:R-:W-:-:S13]  /*203a0*/  ISETP.GE.OR P1, PT, R40, R25, P0 ;  /* 0x000000192800720c */ /* 0x000fda0000726670 */
[C---:B------:R-:W-:Y:S01]  /*203b0*/  @!P1 IMAD.SHL.U32 R5, R16.reuse, 0x2, RZ ;  /* 0x0000000210059824 */ /* 0x040fe200078e00ff */
[----:B------:R-:W-:-:S04]  /*203c0*/  @!P1 SHF.L.U64.HI R7, R16, 0x1, R17 ;  /* 0x0000000110079819 */ /* 0x000fc80000010211 */
[----:B------:R-:W-:-:S05]  /*203d0*/  @!P1 IADD3 R8, P2, R3, R5, RZ ;  /* 0x0000000503089210 */ /* 0x000fca0007f5e0ff */
[----:B------:R-:W-:-:S06]  /*203e0*/  @!P1 IMAD.X R9, R0, 0x1, R7, P2 ;  /* 0x0000000100099824 */ /* 0x000fcc00010e0607 */
        /* <DEDUP_REMOVED lines=11> */
[----:B--2---:R-:W-:Y:S01]  /*204a0*/  @!P1 IMAD.MOV.U32 R29, RZ, RZ, R11 ;  /* 0x000000ffff1d9224 */ /* 0x004fe200078e000b */
[----:B------:R-:W-:Y:S01]  /*204b0*/  @!P1 MOV R21, R9 ;  /* 0x0000000900159202 */ /* 0x000fe20000000f00 */
[----:B------:R-:W-:-:S02]  /*204c0*/  IMAD.MOV.U32 R11, RZ, RZ, 0x1c1f ;  /* 0x00001c1fff0b7424 */ /* 0x000fc400078e00ff */
[----:B------:R-:W-:Y:S02]  /*204d0*/  @!P1 IMAD.MOV.U32 R20, RZ, RZ, R8 ;  /* 0x000000ffff149224 */ /* 0x000fe400078e0008 */
[----:B------:R-:W-:-:S07]  /*204e0*/  IMAD.MOV.U32 R3, RZ, RZ, R21 ;  /* 0x000000ffff037224 */ /* 0x000fce00078e0015 */
[----:B-----5:R-:W-:Y:S05]  /*204f0*/  WARPSYNC.COLLECTIVE R15, `(.L_x_5535) ;  /* 0x000000000f087348 */ /* 0x020fea0003c00000 */
[----:B------:R0:W1:Y:S02]  /*20500*/  SHFL.IDX P6, R14, R13, R12, R11 ;  /* 0x0000000c0d0e7389 */ /* 0x00006400000c000b */
[----:B01---5:R-:W-:Y:S01]  /*20510*/  ENDCOLLECTIVE ;  /* 0x000000000000791b */ /* 0x023fe20003800000 */
.L_x_5535:
[----:B------:R-:W-:Y:S02]  /*20520*/  IMAD.MOV.U32 R0, RZ, RZ, R20 ;  /* 0x000000ffff007224 */ /* 0x000fe400078e0014 */
[----:B------:R-:W-:Y:S01]  /*20530*/  @!P1 IMAD.MOV.U32 R28, RZ, RZ, R10 ;  /* 0x000000ffff1c9224 */ /* 0x000fe200078e000a */
[----:B------:R-:W-:Y:S01]  /*20540*/  PRMT R48, R48, 0x5410, R3 ;  /* 0x0000541030307816 */ /* 0x000fe20000000003 */
[----:B------:R-:W-:Y:S01]  /*20550*/  IMAD.MOV.U32 R9, RZ, RZ, R29 ;  /* 0x000000ffff097224 */ /* 0x000fe200078e001d */
[----:B------:R-:W-:Y:S01]  /*20560*/  PRMT R38, R38, 0x5410, R0 ;  /* 0x0000541026267816 */ /* 0x000fe20000000000 */
[----:B------:R-:W-:Y:S02]  /*20570*/  @!P1 IMAD.MOV.U32 R30, RZ, RZ, R4 ;  /* 0x000000ffff1e9224 */ /* 0x000fe400078e0004 */
[----:B------:R-:W-:Y:S02]  /*20580*/  @!P1 IMAD.MOV.U32 R31, RZ, RZ, R5 ;  /* 0x000000ffff1f9224 */ /* 0x000fe400078e0005 */
[----:B------:R-:W-:-:S02]  /*20590*/  @!P1 IMAD.MOV.U32 R34, RZ, RZ, R6 ;  /* 0x000000ffff229224 */ /* 0x000fc400078e0006 */
[----:B------:R-:W-:Y:S02]  /*205a0*/  @!P1 IMAD.MOV.U32 R35, RZ, RZ, R7 ;  /* 0x000000ffff239224 */ /* 0x000fe400078e0007 */
[--C-:B------:R-:W-:Y:S01]  /*205b0*/  IMAD.MOV.U32 R13, RZ, RZ, R36.reuse ;  /* 0x000000ffff0d7224 */ /* 0x100fe200078e0024 */
[----:B------:R-:W-:Y:S01]  /*205c0*/  PRMT R36, R9, 0x7610, R36 ;  /* 0x0000761009247816 */ /* 0x000fe20000000024 */
[----:B------:R-:W-:Y:S02]  /*205d0*/  IMAD.MOV.U32 R4, RZ, RZ, R30 ;  /* 0x000000ffff047224 */ /* 0x000fe400078e001e */
[----:B------:R-:W-:Y:S02]  /*205e0*/  IMAD.MOV.U32 R5, RZ, RZ, R31 ;  /* 0x000000ffff057224 */ /* 0x000fe400078e001f */
[----:B------:R-:W-:Y:S02]  /*205f0*/  IMAD.MOV.U32 R8, RZ, RZ, R28 ;  /* 0x000000ffff087224 */ /* 0x000fe400078e001c */
[----:B------:R-:W-:Y:S01]  /*20600*/  IMAD.MOV.U32 R6, RZ, RZ, R34 ;  /* 0x000000ffff067224 */ /* 0x000fe200078e0022 */
[----:B------:R-:W-:Y:S01]  /*20610*/  PRMT R41, R4, 0x5410, R5 ;  /* 0x0000541004297816 */ /* 0x000fe20000000005 */
[----:B------:R-:W-:Y:S01]  /*20620*/  IMAD.MOV.U32 R0, RZ, RZ, R14 ;  /* 0x000000ffff007224 */ /* 0x000fe200078e000e */
[----:B------:R-:W-:-:S07]  /*20630*/  PRMT R38, R8, 0x7610, R38 ;  /* 0x0000761008267816 */ /* 0x000fce0000000026 */
[----:B------:R-:W-:Y:S05]  /*20640*/  WARPSYNC.COLLECTIVE R15, `(.L_x_5536) ;  /* 0x000000000f087348 */ /* 0x000fea0003c00000 */
[----:B------:R0:W1:Y:S02]  /*20650*/  SHFL.IDX P6, R14, R13, R12, R11 ;  /* 0x0000000c0d0e7389 */ /* 0x00006400000c000b */
[----:B01----:R-:W-:Y:S01]  /*20660*/  ENDCOLLECTIVE ;  /* 0x000000000000791b */ /* 0x003fe20003800000 */
.L_x_5536:
[----:B------:R-:W-:Y:S01]  /*20670*/  IMAD.MOV.U32 R7, RZ, RZ, R35 ;  /* 0x000000ffff077224 */ /* 0x000fe200078e0023 */
[----:B------:R-:W-:-:S04]  /*20680*/  CS2R R4, SRZ ;  /* 0x0000000000047805 */ /* 0x000fc8000001ff00 */
[----:B------:R-:W-:Y:S01]  /*20690*/  PRMT R45, R7, 0x5410, R6 ;  /* 0x00005410072d7816 */ /* 0x000fe20000000006 */
[----:B------:R-:W-:Y:S02]  /*206a0*/  IMAD.MOV.U32 R13, RZ, RZ, R24 ;  /* 0x000000ffff0d7224 */ /* 0x000fe400078e0018 */
[----:B------:R-:W-:-:S07]  /*206b0*/  IMAD.MOV.U32 R3, RZ, RZ, R14 ;  /* 0x000000ffff037224 */ /* 0x000fce00078e000e */
[----:B------:R-:W-:Y:S05]  /*206c0*/  WARPSYNC.COLLECTIVE R15, `(.L_x_5537) ;  /* 0x000000000f087348 */ /* 0x000fea0003c00000 */
[----:B------:R0:W1:Y:S02]  /*206d0*/  SHFL.IDX P6, R14, R13, R12, R11 ;  /* 0x0000000c0d0e7389 */ /* 0x00006400000c000b */
[----:B01----:R-:W-:Y:S01]  /*206e0*/  ENDCOLLECTIVE ;  /* 0x000000000000791b */ /* 0x003fe20003800000 */
.L_x_5537:
[----:B------:R-:W-:Y:S02]  /*206f0*/  IMAD.MOV.U32 R13, RZ, RZ, R37 ;  /* 0x000000ffff0d7224 */ /* 0x000fe400078e0025 */
[----:B------:R-:W-:-:S07]  /*20700*/  IMAD.MOV.U32 R24, RZ, RZ, R14 ;  /* 0x000000ffff187224 */ /* 0x000fce00078e000e */
[----:B------:R-:W-:Y:S05]  /*20710*/  WARPSYNC.COLLECTIVE R15, `(.L_x_5538) ;  /* 0x000000000f087348 */ /* 0x000fea0003c00000 */
[----:B------:R0:W1:Y:S02]  /*20720*/  SHFL.IDX P6, R14, R13, R12, R11 ;  /* 0x0000000c0d0e7389 */ /* 0x00006400000c000b */
[----:B01----:R-:W-:Y:S01]  /*20730*/  ENDCOLLECTIVE ;  /* 0x000000000000791b */ /* 0x003fe20003800000 */
.L_x_5538:
[----:B------:R-:W-:Y:S05]  /*20740*/  BRA `(.L_x_5539) ;  /* 0xfffffe8c00587947 */ /* 0x000fea000383ffff */
.L_x_5289:
[----:B0-----:R0:W1:Y:S02]  /*20750*/  SYNCS.PHASECHK.TRANS64.TRYWAIT P1, [R19+URZ+0x22800], R12 ;  /* 0x0228000c130075a7 */ /* 0x001064000802017f */
[----:B-1----:R-:W-:Y:S05]  /*20760*/  @!P1 NANOSLEEP.SYNCS 0x989680 ;  /* 0x009896800000995d */ /* 0x002fea0003900000 */
[----:B------:R-:W1:Y:S02]  /*20770*/  @!P1 SYNCS.PHASECHK.TRANS64 P1, [R19+URZ+0x22800], R12 ;  /* 0x0228000c130095a7 */ /* 0x000e64000802007f */
[----:B-1----:R-:W-:Y:S05]  /*20780*/  @!P1 BRA `(.L_x_5289) ;  /* 0xfffffffc00f09947 */ /* 0x002fea000383ffff */
[----:B------:R-:W-:Y:S05]  /*20790*/  BRA `(.L_x_5540) ;  /* 0xfffffe9000007947 */ /* 0x000fea000383ffff */
.L_x_5295:
[----:B-1----:R1:W3:Y:S02]  /*207a0*/  SYNCS.PHASECHK.TRANS64.TRYWAIT P1, [R13+URZ+0x22830], R74 ;  /* 0x0228304a0d0075a7 */ /* 0x0022e4000802017f */
[----:B---3--:R-:W-:Y:S05]  /*207b0*/  @!P1 NANOSLEEP.SYNCS 0x989680 ;  /* 0x009896800000995d */ /* 0x008fea0003900000 */
[----:B------:R-:W3:Y:S02]  /*207c0*/  @!P1 SYNCS.PHASECHK.TRANS64 P1, [R13+URZ+0x22830], R74 ;  /* 0x0228304a0d0095a7 */ /* 0x000ee4000802007f */
[----:B---3--:R-:W-:Y:S05]  /*207d0*/  @!P1 BRA `(.L_x_5295) ;  /* 0xfffffffc00f09947 */ /* 0x008fea000383ffff */
[----:B------:R-:W-:Y:S05]  /*207e0*/  BRA `(.L_x_5294) ;  /* 0xfffffe9c00d47947 */ /* 0x000fea000383ffff */
.L_x_5301:
[----:B-1----:R1:W2:Y:S02]  /*207f0*/  SYNCS.PHASECHK.TRANS64.TRYWAIT P1, [R13+URZ+0x22850], R74 ;  /* 0x0228504a0d0075a7 */ /* 0x0022a4000802017f */
[----:B--2---:R-:W-:Y:S05]  /*20800*/  @!P1 NANOSLEEP.SYNCS 0x989680 ;  /* 0x009896800000995d */ /* 0x004fea0003900000 */
[----:B------:R-:W2:Y:S02]  /*20810*/  @!P1 SYNCS.PHASECHK.TRANS64 P1, [R13+URZ+0x22850], R74 ;  /* 0x0228504a0d0095a7 */ /* 0x000ea4000802007f */
[----:B--2---:R-:W-:Y:S05]  /*20820*/  @!P1 BRA `(.L_x_5301) ;  /* 0xfffffffc00f09947 */ /* 0x004fea000383ffff */
[----:B------:R-:W-:Y:S05]  /*20830*/  BRA `(.L_x_5300) ;  /* 0xfffffebc00a47947 */ /* 0x000fea000383ffff */
.L_x_5307:
[----:B-1----:R1:W2:Y:S02]  /*20840*/  SYNCS.PHASECHK.TRANS64.TRYWAIT P1, [R14+URZ+0x22830], R15 ;  /* 0x0228300f0e0075a7 */ /* 0x0022a4000802017f */
[----:B--2---:R-:W-:Y:S05]  /*20850*/  @!P1 NANOSLEEP.SYNCS 0x989680 ;  /* 0x009896800000995d */ /* 0x004fea0003900000 */
[----:B------:R-:W2:Y:S02]  /*20860*/  @!P1 SYNCS.PHASECHK.TRANS64 P1, [R14+URZ+0x22830], R15 ;  /* 0x0228300f0e0095a7 */ /* 0x000ea4000802007f */
[----:B--2---:R-:W-:Y:S05]  /*20870*/  @!P1 BRA `(.L_x_5307) ;  /* 0xfffffffc00f09947 */ /* 0x004fea000383ffff */
[----:B------:R-:W-:Y:S05]  /*20880*/  BRA `(.L_x_5306) ;  /* 0xfffffec400307947 */ /* 0x000fea000383ffff */
.L_x_5313:
[----:B-1----:R1:W2:Y:S02]  /*20890*/  SYNCS.PHASECHK.TRANS64.TRYWAIT P1, [R14+URZ+0x22850], R15 ;  /* 0x0228500f0e0075a7 */ /* 0x0022a4000802017f */
[----:B--2---:R-:W-:Y:S05]  /*208a0*/  @!P1 NANOSLEEP.SYNCS 0x989680 ;  /* 0x009896800000995d */ /* 0x004fea0003900000 */
[----:B------:R-:W2:Y:S02]  /*208b0*/  @!P1 SYNCS.PHASECHK.TRANS64 P1, [R14+URZ+0x22850], R15 ;  /* 0x0228500f0e0095a7 */ /* 0x000ea4000802007f */
[----:B--2---:R-:W-:Y:S05]  /*208c0*/  @!P1 BRA `(.L_x_5313) ;  /* 0xfffffffc00f09947 */ /* 0x004fea000383ffff */
[----:B------:R-:W-:Y:S05]  /*208d0*/  BRA `(.L_x_5312) ;  /* 0xfffffee800fc7947 */ /* 0x000fea000383ffff */
.L_x_5320:
[----:B-1----:R1:W2:Y:S02]  /*208e0*/  SYNCS.PHASECHK.TRANS64.TRYWAIT P1, [R14+URZ+0x22830], R15 ;  /* 0x0228300f0e0075a7 */ /* 0x0022a4000802017f */
[----:B--2---:R-:W-:Y:S05]  /*208f0*/  @!P1 NANOSLEEP.SYNCS 0x989680 ;  /* 0x009896800000995d */ /* 0x004fea0003900000 */
[----:B------:R-:W2:Y:S02]  /*20900*/  @!P1 SYNCS.PHASECHK.TRANS64 P1, [R14+URZ+0x22830], R15 ;  /* 0x0228300f0e0095a7 */ /* 0x000ea4000802007f */
[----:B--2---:R-:W-:Y:S05]  /*20910*/  @!P1 BRA `(.L_x_5320) ;  /* 0xfffffffc00f09947 */ /* 0x004fea000383ffff */
[----:B------:R-:W-:Y:S05]  /*20920*/  BRA `(.L_x_5319) ;  /* 0xfffffef0004c7947 */ /* 0x000fea000383ffff */
.L_x_5326:
[----:B-1----:R1:W2:Y:S02]  /*20930*/  SYNCS.PHASECHK.TRANS64.TRYWAIT P1, [R14+URZ+0x22850], R15 ;  /* 0x0228500f0e0075a7 */ /* 0x0022a4000802017f */
[----:B--2---:R-:W-:Y:S05]  /*20940*/  @!P1 NANOSLEEP.SYNCS 0x989680 ;  /* 0x009896800000995d */ /* 0x004fea0003900000 */
[----:B------:R-:W2:Y:S02]  /*20950*/  @!P1 SYNCS.PHASECHK.TRANS64 P1, [R14+URZ+0x22850], R15 ;  /* 0x0228500f0e0095a7 */ /* 0x000ea4000802007f */
[----:B--2---:R-:W-:Y:S05]  /*20960*/  @!P1 BRA `(.L_x_5326) ;  /* 0xfffffffc00f09947 */ /* 0x004fea000383ffff */
[----:B------:R-:W-:Y:S05]  /*20970*/  BRA `(.L_x_5325) ;  /* 0xffffff1000347947 */ /* 0x000fea000383ffff */
.L_x_5333:
[----:B------:R-:W-:Y:S02]  /*20980*/  IMAD.MOV.U32 R13, RZ, RZ, R20 ;  /* 0x000000ffff0d7224 */ /* 0x000fe400078e0014 */
[----:B------:R-:W-:Y:S02]  /*20990*/  IMAD.MOV.U32 R12, RZ, RZ, RZ ;  /* 0x000000ffff0c7224 */ /* 0x000fe400078e00ff */
[----:B------:R-:W-:Y:S02]  /*209a0*/  IMAD.MOV.U32 R11, RZ, RZ, 0x181f ;  /* 0x0000181fff0b7424 */ /* 0x000fe400078e00ff */
[----:B------:R-:W-:-:S07]  /*209b0*/  IMAD.MOV.U32 R15, RZ, RZ, -0x1 ;  /* 0xffffffffff0f7424 */ /* 0x000fce00078e00ff */
[----:B-----5:R-:W-:Y:S05]  /*209c0*/  WARPSYNC.COLLECTIVE R15, `(.L_x_5541) ;  /* 0x000000000f087348 */ /* 0x020fea0003c00000 */
[----:B------:R0:W1:Y:S02]  /*209d0*/  SHFL.IDX P6, R14, R13, R12, R11 ;  /* 0x0000000c0d0e7389 */ /* 0x00006400000c000b */
[----:B01---5:R-:W-:Y:S01]  /*209e0*/  ENDCOLLECTIVE ;  /* 0x000000000000791b */ /* 0x023fe20003800000 */
.L_x_5541:
[----:B------:R-:W-:Y:S01]  /*209f0*/  MOV R13, R4 ;  /* 0x00000004000d7202 */ /* 0x000fe20000000f00 */
[----:B------:R-:W-:-:S07]  /*20a00*/  IMAD.MOV.U32 R3, RZ, RZ, R14 ;  /* 0x000000ffff037224 */ /* 0x000fce00078e000e */
[----:B------:R-:W-:Y:S05]  /*20a10*/  WARPSYNC.COLLECTIVE R15, `(.L_x_5542) ;  /* 0x000000000f087348 */ /* 0x000fea0003c00000 */
[----:B------:R0:W1:Y:S02]  /*20a20*/  SHFL.IDX P6, R14, R13, R12, R11 ;  /* 0x0000000c0d0e7389 */ /* 0x00006400000c000b */
[----:B01----:R-:W-:Y:S01]  /*20a30*/  ENDCOLLECTIVE ;  /* 0x000000000000791b */ /* 0x003fe20003800000 */
.L_x_5542:
[----:B------:R-:W-:Y:S05]  /*20a40*/  BRA `(.L_x_5543) ;  /* 0xffffff3800847947 */ /* 0x000fea000383ffff */
.L_x_5336:
        /* <DEDUP_REMOVED lines=8> */
.L_x_5545:
[----:B------:R-:W-:Y:S05]  /*20ad0*/  BSYNC B1 ;  /* 0x0000000000017941 */ /* 0x000fea0003800000 */
.L_x_5544:
        /* <DEDUP_REMOVED lines=8> */
.L_x_5546:
[----:B------:R-:W-:Y:S05]  /*20b60*/  BRA `(.L_x_5547) ;  /* 0xffffff3800cc7947 */ /* 0x000fea000383ffff */
.L_x_5339:
[----:B------:R-:W-:Y:S01]  /*20b70*/  BSSY B1, `(.L_x_5548) ;  /* 0x0000008000017945 */ /* 0x000fe20003800000 */
[----:B---3--:R-:W-:Y:S02]  /*20b80*/  IMAD.MOV.U32 R13, RZ, RZ, R20 ;  /* 0x000000ffff0d7224 */ /* 0x008fe400078e0014 */
[----:B------:R-:W-:Y:S02]  /*20b90*/  IMAD.MOV.U32 R12, RZ, RZ, 0x2 ;  /* 0x00000002ff0c7424 */ /* 0x000fe400078e00ff */
[----:B------:R-:W-:Y:S02]  /*20ba0*/  IMAD.MOV.U32 R11, RZ, RZ, 0x181f ;  /* 0x0000181fff0b7424 */ /* 0x000fe400078e00ff */
[----:B------:R-:W-:-:S07]  /*20bb0*/  IMAD.MOV.U32 R15, RZ, RZ, -0x1 ;  /* 0xffffffffff0f7424 */ /* 0x000fce00078e00ff */
[----:B012-45:R-:W-:Y:S05]  /*20bc0*/  WARPSYNC.COLLECTIVE R15, `(.L_x_5549) ;  /* 0x000000000f087348 */ /* 0x037fea0003c00000 */
[----:B--2---:R2:W3:Y:S02]  /*20bd0*/  SHFL.IDX P6, R14, R13, R12, R11 ;  /* 0x0000000c0d0e7389 */ /* 0x0044e400000c000b */
[----:B012345:R-:W-:Y:S01]  /*20be0*/  ENDCOLLECTIVE ;  /* 0x000000000000791b */ /* 0x03ffe20003800000 */
.L_x_5549:
[----:B------:R-:W-:Y:S05]  /*20bf0*/  BSYNC B1 ;  /* 0x0000000000017941 */ /* 0x000fea0003800000 */
.L_x_5548:
        /* <DEDUP_REMOVED lines=8> */
.L_x_5550:
[----:B------:R-:W-:Y:S05]  /*20c80*/  BRA `(.L_x_5551) ;  /* 0xffffff3c00147947 */ /* 0x000fea000383ffff */
.L_x_5342:
        /* <DEDUP_REMOVED lines=8> */
.L_x_5553:
[----:B------:R-:W-:Y:S05]  /*20d10*/  BSYNC B1 ;  /* 0x0000000000017941 */ /* 0x000fea0003800000 */
.L_x_5552:
        /* <DEDUP_REMOVED lines=8> */
.L_x_5554:
[----:B------:R-:W-:Y:S05]  /*20da0*/  BRA `(.L_x_5555) ;  /* 0xffffff3c005c7947 */ /* 0x000fea000383ffff */
.L_x_5344:
[----:B------:R-:W-:Y:S01]  /*20db0*/  IMAD.MOV.U32 R13, RZ, RZ, R4 ;  /* 0x000000ffff0d7224 */ /* 0x000fe200078e0004 */
[----:B------:R-:W-:Y:S01]  /*20dc0*/  MOV R12, RZ ;  /* 0x000000ff000c7202 */ /* 0x000fe20000000f00 */
[----:B------:R-:W-:Y:S02]  /*20dd0*/  IMAD.MOV.U32 R11, RZ, RZ, 0x1c1f ;  /* 0x00001c1fff0b7424 */ /* 0x000fe400078e00ff */
[----:B------:R-:W-:-:S07]  /*20de0*/  IMAD.MOV.U32 R15, RZ, RZ, -0x1 ;  /* 0xffffffffff0f7424 */ /* 0x000fce00078e00ff */
[----:B------:R-:W-:Y:S05]  /*20df0*/  WARPSYNC.COLLECTIVE R15, `(.L_x_5556) ;  /* 0x000000000f087348 */ /* 0x000fea0003c00000 */
[----:B------:R0:W1:Y:S02]  /*20e00*/  SHFL.IDX P6, R14, R13, R12, R11 ;  /* 0x0000000c0d0e7389 */ /* 0x00006400000c000b */
[----:B01----:R-:W-:Y:S01]  /*20e10*/  ENDCOLLECTIVE ;  /* 0x000000000000791b */ /* 0x003fe20003800000 */
.L_x_5556:
[----:B------:R-:W-:Y:S02]  /*20e20*/  IMAD.MOV.U32 R13, RZ, RZ, R3 ;  /* 0x000000ffff0d7224 */ /* 0x000fe400078e0003 */
[----:B------:R-:W-:-:S07]  /*20e30*/  IMAD.MOV.U32 R20, RZ, RZ, R14 ;  /* 0x000000ffff147224 */ /* 0x000fce00078e000e */
[----:B------:R-:W-:Y:S05]  /*20e40*/  WARPSYNC.COLLECTIVE R15, `(.L_x_5557) ;  /* 0x000000000f087348 */ /* 0x000fea0003c00000 */
[----:B------:R0:W1:Y:S02]  /*20e50*/  SHFL.IDX P6, R14, R13, R12, R11 ;  /* 0x0000000c0d0e7389 */ /* 0x00006400000c000b */
[----:B01----:R-:W-:Y:S01]  /*20e60*/  ENDCOLLECTIVE ;  /* 0x000000000000791b */ /* 0x003fe20003800000 */
.L_x_5557:
[----:B------:R-:W-:Y:S01]  /*20e70*/  IMAD.MOV.U32 R12, RZ, RZ, R14 ;  /* 0x000000ffff0c7224 */ /* 0x000fe200078e000e */
[----:B------:R-:W-:Y:S06]  /*20e80*/  BRA `(.L_x_5558) ;  /* 0xffffff40005c7947 */ /* 0x000fec000383ffff */
.L_x_5347:
        /* <DEDUP_REMOVED lines=8> */
.L_x_5560:
[----:B------:R-:W-:Y:S05]  /*20f10*/  BSYNC B1 ;  /* 0x0000000000017941 */ /* 0x000fea0003800000 */
.L_x_5559:
        /* <DEDUP_REMOVED lines=8> */
.L_x_5561:
[----:B------:R-:W-:Y:S01]  /*20fa0*/  IMAD.MOV.U32 R3, RZ, RZ, R14 ;  /* 0x000000ffff037224 */ /* 0x000fe200078e000e */
[----:B------:R-:W-:Y:S06]  /*20fb0*/  BRA `(.L_x_5562) ;  /* 0xffffff4c00347947 */ /* 0x000fec000383ffff */
.L_x_5351:
[----:B------:R-:W-:Y:S02]  /*20fc0*/  IMAD.MOV.U32 R13, RZ, RZ, R4 ;  /* 0x000000ffff0d7224 */ /* 0x000fe400078e0004 */
[----:B------:R-:W-:Y:S02]  /*20fd0*/  IMAD.MOV.U32 R12, RZ, RZ, RZ ;  /* 0x000000ffff0c7224 */ /* 0x000fe400078e00ff */
[----:B------:R-:W-:Y:S02]  /*20fe0*/  IMAD.MOV.U32 R11, RZ, RZ, 0x181f ;  /* 0x0000181fff0b7424 */ /* 0x000fe400078e00ff */
[----:B------:R-:W-:-:S07]  /*20ff0*/  IMAD.MOV.U32 R15, RZ, RZ, -0x1 ;  /* 0xffffffffff0f7424 */ /* 0x000fce00078e00ff */
[----:B0-----:R-:W-:Y:S05]  /*21000*/  WARPSYNC.COLLECTIVE R15, `(.L_x_5563) ;  /* 0x000000000f087348 */ /* 0x001fea0003c00000 */
[----:B------:R1:W2:Y:S02]  /*21010*/  SHFL.IDX P6, R14, R13, R12, R11 ;  /* 0x0000000c0d0e7389 */ /* 0x0002a400000c000b */
[----:B012---:R-:W-:Y:S01]  /*21020*/  ENDCOLLECTIVE ;  /* 0x000000000000791b */ /* 0x007fe20003800000 */
.L_x_5563:
[----:B------:R-:W-:Y:S02]  /*21030*/  IMAD.MOV.U32 R13, RZ, RZ, R0 ;  /* 0x000000ffff0d7224 */ /* 0x000fe400078e0000 */
[----:B------:R-:W-:-:S07]  /*21040*/  IMAD.MOV.U32 R3, RZ, RZ, R14 ;  /* 0x000000ffff037224 */ /* 0x000fce00078e000e */
[----:B------:R-:W-:Y:S05]  /*21050*/  WARPSYNC.COLLECTIVE R15, `(.L_x_5564) ;  /* 0x000000000f087348 */ /* 0x000fea0003c00000 */
[----:B------:R0:W1:Y:S02]  /*21060*/  SHFL.IDX P6, R14, R13, R12, R11 ;  /* 0x0000000c0d0e7389 */ /* 0x00006400000c000b */
[----:B01----:R-:W-:Y:S01]  /*21070*/  ENDCOLLECTIVE ;  /* 0x000000000000791b */ /* 0x003fe20003800000 */
.L_x_5564:
[----:B------:R-:W-:Y:S01]  /*21080*/  IMAD.MOV.U32 R9, RZ, RZ, R14 ;  /* 0x000000ffff097224 */ /* 0x000fe200078e000e */
[----:B------:R-:W-:Y:S06]  /*21090*/  BRA `(.L_x_5565) ;  /* 0xffffff6000947947 */ /* 0x000fec000383ffff */
.L_x_5354:
        /* <DEDUP_REMOVED lines=8> */
.L_x_5567:
[----:B------:R-:W-:Y:S05]  /*21120*/  BSYNC B1 ;  /* 0x0000000000017941 */ /* 0x000fea0003800000 */
.L_x_5566:
        /* <DEDUP_REMOVED lines=8> */
.L_x_5568:
[----:B------:R-:W-:Y:S01]  /*211b0*/  IMAD.MOV.U32 R9, RZ, RZ, R14 ;  /* 0x000000ffff097224 */ /* 0x000fe200078e000e */
[----:B------:R-:W-:Y:S06]  /*211c0*/  BRA `(.L_x_5569) ;  /* 0xffffff6000dc7947 */ /* 0x000fec000383ffff */
.L_x_5357:
        /* <DEDUP_REMOVED lines=8> */
.L_x_5571:
[----:B------:R-:W-:Y:S05]  /*21250*/  BSYNC B1 ;  /* 0x0000000000017941 */ /* 0x000fea0003800000 */
.L_x_5570:
        /* <DEDUP_REMOVED lines=8> */
.L_x_5572:
[----:B------:R-:W-:Y:S01]  /*212e0*/  IMAD.MOV.U32 R9, RZ, RZ, R14 ;  /* 0x000000ffff097224 */ /* 0x000fe200078e000e */
[----:B------:R-:W-:Y:S06]  /*212f0*/  BRA `(.L_x_5573) ;  /* 0xffffff6400207947 */ /* 0x000fec000383ffff */
.L_x_5360:
[----:B------:R-:W-:Y:S01]  /*21300*/  BSSY B1, `(.L_x_5574) ;  /* 0x0000008000017945 */ /* 0x000fe20003800000 */
[----:B0-----:R-:W-:Y:S02]  /*21310*/  IMAD.MOV.U32 R13, RZ, RZ, R4 ;  /* 0x000000ffff0d7224 */ /* 0x001fe400078e0004 */
[----:B------:R-:W-:Y:S02]  /*21320*/  IMAD.MOV.U32 R12, RZ, RZ, 0x3 ;  /* 0x00000003ff0c7424 */ /* 0x000fe400078e00ff */
[----:B------:R-:W-:Y:S02]  /*21330*/  IMAD.MOV.U32 R11, RZ, RZ, 0x181f ;  /* 0x0000181fff0b7424 */ /* 0x000fe400078e00ff */
[----:B------:R-:W-:-:S07]  /*21340*/  IMAD.MOV.U32 R15, RZ, RZ, -0x1 ;  /* 0xffffffffff0f7424 */ /* 0x000fce00078e00ff */
[----:B-1234-:R-:W-:Y:S05]  /*21350*/  WARPSYNC.COLLECTIVE R15, `(.L_x_5575) ;  /* 0x000000000f087348 */ /* 0x01efea0003c00000 */
[----:B------:R0:W0:Y:S02]  /*21360*/  SHFL.IDX P6, R14, R13, R12, R11 ;  /* 0x0000000c0d0e7389 */ /* 0x00002400000c000b */
[----:B01234-:R-:W-:Y:S01]  /*21370*/  ENDCOLLECTIVE ;  /* 0x000000000000791b */ /* 0x01ffe20003800000 */
.L_x_5575:
[----:B------:R-:W-:Y:S05]  /*21380*/  BSYNC B1 ;  /* 0x0000000000017941 */ /* 0x000fea0003800000 */
.L_x_5574:
        /* <DEDUP_REMOVED lines=8> */
.L_x_5576:
[----:B------:R-:W-:Y:S01]  /*21410*/  IMAD.MOV.U32 R9, RZ, RZ, R14 ;  /* 0x000000ffff097224 */ /* 0x000fe200078e000e */
[----:B------:R-:W-:Y:S06]  /*21420*/  BRA `(.L_x_5577) ;  /* 0xffffff6400647947 */ /* 0x000fec000383ffff */
.L_x_5379:
[----:B-1----:R-:W0:Y:S01]  /*21430*/  S2R R11, SR_TID.X ;  /* 0x00000000000b7919 */ /* 0x002e220000002100 */
[----:B------:R-:W-:Y:S01]  /*21440*/  BSSY B1, `(.L_x_5578) ;  /* 0x000000a000017945 */ /* 0x000fe20003800000 */
[----:B------:R-:W-:Y:S02]  /*21450*/  IMAD.MOV.U32 R12, RZ, RZ, RZ ;  /* 0x000000ffff0c7224 */ /* 0x000fe400078e00ff */
[----:B------:R-:W-:Y:S01]  /*21460*/  IMAD.MOV.U32 R15, RZ, RZ, -0x1 ;  /* 0xffffffffff0f7424 */ /* 0x000fe200078e00ff */
[----:B0-----:R-:W-:-:S04]  /*21470*/  SHF.R.U32.HI R11, RZ, 0x5, R11 ;  /* 0x00000005ff0b7819 */ /* 0x001fc8000001160b */
[----:B------:R-:W-:-:S05]  /*21480*/  LOP3.LUT R11, R11, 0x3, RZ, 0xc0, !PT ;  /* 0x000000030b0b7812 */ /* 0x000fca00078ec0ff */
[----:B------:R-:W-:Y:S02]  /*21490*/  IMAD.MOV.U32 R13, RZ, RZ, R11 ;  /* 0x000000ffff0d7224 */ /* 0x000fe400078e000b */
[----:B------:R-:W-:-:S07]  /*214a0*/  IMAD.MOV.U32 R11, RZ, RZ, 0x1f ;  /* 0x0000001fff0b7424 */ /* 0x000fce00078e00ff */
[----:B------:R-:W-:Y:S05]  /*214b0*/  WARPSYNC.COLLECTIVE R15, `(.L_x_5579) ;  /* 0x000000000f087348 */ /* 0x000fea0003c00000 */
[----:B------:R0:W1:Y:S02]  /*214c0*/  SHFL.IDX P6, R14, R13, R12, R11 ;  /* 0x0000000c0d0e7389 */ /* 0x00006400000c000b */
[----:B01----:R-:W-:Y:S01]  /*214d0*/  ENDCOLLECTIVE ;  /* 0x000000000000791b */ /* 0x003fe20003800000 */
.L_x_5579:
[----:B------:R-:W-:Y:S05]  /*214e0*/  BSYNC B1 ;  /* 0x0000000000017941 */ /* 0x000fea0003800000 */
.L_x_5578:
[----:B------:R-:W-:Y:S05]  /*214f0*/  BRA `(.L_x_5580) ;  /* 0xffffff80009c7947 */ /* 0x000fea000383ffff */
.L_x_5381:
[----:B------:R-:W-:Y:S01]  /*21500*/  BSSY B1, `(.L_x_5581) ;  /* 0x0000006000017945 */ /* 0x000fe20003800000 */
[----:B------:R-:W-:-:S07]  /*21510*/  IMAD.MOV.U32 R15, RZ, RZ, -0x1 ;  /* 0xffffffffff0f7424 */ /* 0x000fce00078e00ff */
[----:B01----:R-:W-:Y:S05]  /*21520*/  WARPSYNC.COLLECTIVE R15, `(.L_x_5582) ;  /* 0x000000000f0c7348 */ /* 0x003fea0003c00000 */
[----:B------:R-:W-:Y:S02]  /*21530*/  ELECT P6, UR62, PT ;  /* 0x00000000003e782f */ /* 0x000fe400038c0000 */
[----:B------:R-:W-:Y:S01]  /*21540*/  MOV R14, UR62 ;  /* 0x0000003e000e7c02 */ /* 0x000fe20008000f00 */
[----:B01----:R-:W-:Y:S10]  /*21550*/  ENDCOLLECTIVE ;  /* 0x000000000000791b */ /* 0x003ff40003800000 */
.L_x_5582:
[----:B------:R-:W-:Y:S05]  /*21560*/  BSYNC B1 ;  /* 0x0000000000017941 */ /* 0x000fea0003800000 */
.L_x_5581:
[----:B------:R-:W-:Y:S05]  /*21570*/  BRA `(.L_x_5380) ;  /* 0xffffff8000947947 */ /* 0x000fea000383ffff */
.L_x_5383:
[----:B0-----:R0:W2:Y:S02]  /*21580*/  SYNCS.PHASECHK.TRANS64.TRYWAIT P0, [R22+URZ+0x22820], R3 ;  /* 0x02282003160075a7 */ /* 0x0010a4000800017f */
[----:B--2---:R-:W-:Y:S05]  /*21590*/  @!P0 NANOSLEEP.SYNCS 0x989680 ;  /* 0x009896800000895d */ /* 0x004fea0003900000 */
[----:B------:R-:W2:Y:S02]  /*215a0*/  @!P0 SYNCS.PHASECHK.TRANS64 P0, [R22+URZ+0x22820], R3 ;  /* 0x02282003160085a7 */ /* 0x000ea4000800007f */
[----:B--2---:R-:W-:Y:S05]  /*215b0*/  @!P0 BRA `(.L_x_5383) ;  /* 0xfffffffc00f08947 */ /* 0x004fea000383ffff */
[----:B------:R-:W-:Y:S05]  /*215c0*/  BRA `(.L_x_5583) ;  /* 0xffffff8000a47947 */ /* 0x000fea000383ffff */
.L_x_5387:
[----:B0-----:R0:W2:Y:S02]  /*215d0*/  SYNCS.PHASECHK.TRANS64.TRYWAIT P0, [R3+URZ+0x228a0], R9 ;  /* 0x0228a009030075a7 */ /* 0x0010a4000800017f */
[----:B--2---:R-:W-:Y:S05]  /*215e0*/  @!P0 NANOSLEEP.SYNCS 0x989680 ;  /* 0x009896800000895d */ /* 0x004fea0003900000 */
[----:B------:R-:W2:Y:S02]  /*215f0*/  @!P0 SYNCS.PHASECHK.TRANS64 P0, [R3+URZ+0x228a0], R9 ;  /* 0x0228a009030085a7 */ /* 0x000ea4000800007f */
[----:B--2---:R-:W-:Y:S05]  /*21600*/  @!P0 BRA `(.L_x_5387) ;  /* 0xfffffffc00f08947 */ /* 0x004fea000383ffff */
[----:B------:R-:W-:Y:S05]  /*21610*/  BRA `(.L_x_5584) ;  /* 0xffffff8000bc7947 */ /* 0x000fea000383ffff */
.L_x_5392:
[----:B-1----:R1:W2:Y:S02]  /*21620*/  SYNCS.PHASECHK.TRANS64.TRYWAIT P0, [R3+URZ+0x228c0], R9 ;  /* 0x0228c009030075a7 */ /* 0x0022a4000800017f */
[----:B--2---:R-:W-:Y:S05]  /*21630*/  @!P0 NANOSLEEP.SYNCS 0x989680 ;  /* 0x009896800000895d */ /* 0x004fea0003900000 */
[----:B------:R-:W2:Y:S02]  /*21640*/  @!P0 SYNCS.PHASECHK.TRANS64 P0, [R3+URZ+0x228c0], R9 ;  /* 0x0228c009030085a7 */ /* 0x000ea4000800007f */
[----:B--2---:R-:W-:Y:S05]  /*21650*/  @!P0 BRA `(.L_x_5392) ;  /* 0xfffffffc00f08947 */ /* 0x004fea000383ffff */
[----:B------:R-:W-:Y:S05]  /*21660*/  BRA `(.L_x_5585) ;  /* 0xffffff8400387947 */ /* 0x000fea000383ffff */
.L_x_5402:
[----:B0-----:R0:W2:Y:S02]  /*21670*/  SYNCS.PHASECHK.TRANS64.TRYWAIT P1, [R9+URZ+0x228a0], R2 ;  /* 0x0228a002090075a7 */ /* 0x0010a4000802017f */
[----:B--2---:R-:W-:Y:S05]  /*21680*/  @!P1 NANOSLEEP.SYNCS 0x989680 ;  /* 0x009896800000995d */ /* 0x004fea0003900000 */
[----:B------:R-:W2:Y:S02]  /*21690*/  @!P1 SYNCS.PHASECHK.TRANS64 P1, [R9+URZ+0x228a0], R2 ;  /* 0x0228a002090095a7 */ /* 0x000ea4000802007f */
[----:B--2---:R-:W-:Y:S05]  /*216a0*/  @!P1 BRA `(.L_x_5402) ;  /* 0xfffffffc00f09947 */ /* 0x004fea000383ffff */
[----:B------:R-:W-:Y:S05]  /*216b0*/  BRA `(.L_x_5586) ;  /* 0xffffff8800ac7947 */ /* 0x000fea000383ffff */
.L_x_5407:
[----:B-1----:R1:W2:Y:S02]  /*216c0*/  SYNCS.PHASECHK.TRANS64.TRYWAIT P1, [R9+URZ+0x228c0], R2 ;  /* 0x0228c002090075a7 */ /* 0x0022a4000802017f */
[----:B--2---:R-:W-:Y:S05]  /*216d0*/  @!P1 NANOSLEEP.SYNCS 0x989680 ;  /* 0x009896800000995d */ /* 0x004fea0003900000 */
[----:B------:R-:W2:Y:S02]  /*216e0*/  @!P1 SYNCS.PHASECHK.TRANS64 P1, [R9+URZ+0x228c0], R2 ;  /* 0x0228c002090095a7 */ /* 0x000ea4000802007f */
[----:B--2---:R-:W-:Y:S05]  /*216f0*/  @!P1 BRA `(.L_x_5407) ;  /* 0xfffffffc00f09947 */ /* 0x004fea000383ffff */
[----:B------:R-:W-:Y:S05]  /*21700*/  BRA `(.L_x_5587) ;  /* 0xffffff8c00247947 */ /* 0x000fea000383ffff */
.L_x_5425:
[----:B------:R-:W0:Y:S01]  /*21710*/  S2R R9, SR_TID.X ;  /* 0x0000000000097919 */ /* 0x000e220000002100 */
[----:B------:R-:W-:Y:S01]  /*21720*/  BSSY B0, `(.L_x_5588) ;  /* 0x000000a000007945 */ /* 0x000fe20003800000 */
[----:B------:R-:W-:Y:S02]  /*21730*/  IMAD.MOV.U32 R12, RZ, RZ, RZ ;  /* 0x000000ffff0c7224 */ /* 0x000fe400078e00ff */
[----:B------:R-:W-:Y:S02]  /*21740*/  IMAD.MOV.U32 R11, RZ, RZ, 0x1f ;  /* 0x0000001fff0b7424 */ /* 0x000fe400078e00ff */
[----:B------:R-:W-:Y:S01]  /*21750*/  IMAD.MOV.U32 R15, RZ, RZ, -0x1 ;  /* 0xffffffffff0f7424 */ /* 0x000fe200078e00ff */
[----:B0-----:R-:W-:-:S04]  /*21760*/  SHF.R.U32.HI R9, RZ, 0x5, R9 ;  /* 0x00000005ff097819 */ /* 0x001fc80000011609 */
[----:B------:R-:W-:-:S04]  /*21770*/  LOP3.LUT R9, R9, 0x3, RZ, 0xc0, !PT ;  /* 0x0000000309097812 */ /* 0x000fc800078ec0ff */
[----:B------:R-:W-:-:S07]  /*21780*/  MOV R13, R9 ;  /* 0x00000009000d7202 */ /* 0x000fce0000000f00 */
[----:B-----5:R-:W-:Y:S05]  /*21790*/  WARPSYNC.COLLECTIVE R15, `(.L_x_5589) ;  /* 0x000000000f087348 */ /* 0x020fea0003c00000 */
[----:B------:R0:W1:Y:S02]  /*217a0*/  SHFL.IDX P6, R14, R13, R12, R11 ;  /* 0x0000000c0d0e7389 */ /* 0x00006400000c000b */
[----:B01---5:R-:W-:Y:S01]  /*217b0*/  ENDCOLLECTIVE ;  /* 0x000000000000791b */ /* 0x023fe20003800000 */
.L_x_5589:
[----:B------:R-:W-:Y:S05]  /*217c0*/  BSYNC B0 ;  /* 0x0000000000007941 */ /* 0x000fea0003800000 */
.L_x_5588:
[----:B------:R-:W-:Y:S05]  /*217d0*/  BRA `(.L_x_5590) ;  /* 0xffffff9c005c7947 */ /* 0x000fea000383ffff */
.L_x_5428:
[----:B0-----:R0:W1:Y:S02]  /*217e0*/  SYNCS.PHASECHK.TRANS64.TRYWAIT P0, [R32+URZ+0x22840], R0 ;  /* 0x02284000200075a7 */ /* 0x001064000800017f */
[----:B-1----:R-:W-:Y:S05]  /*217f0*/  @!P0 NANOSLEEP.SYNCS 0x989680 ;  /* 0x009896800000895d */ /* 0x002fea0003900000 */
[----:B------:R-:W1:Y:S02]  /*21800*/  @!P0 SYNCS.PHASECHK.TRANS64 P0, [R32+URZ+0x22840], R0 ;  /* 0x02284000200085a7 */ /* 0x000e64000800007f */
[----:B-1----:R-:W-:Y:S05]  /*21810*/  @!P0 BRA `(.L_x_5428) ;  /* 0xfffffffc00f08947 */ /* 0x002fea000383ffff */
[----:B------:R-:W-:Y:S05]  /*21820*/  BRA `(.L_x_5591) ;  /* 0xffffff9c006c7947 */ /* 0x000fea000383ffff */
.L_x_5429:
        /* <DEDUP_REMOVED lines=8> */
.L_x_5593:
[----:B------:R-:W-:Y:S05]  /*218b0*/  BSYNC B0 ;  /* 0x0000000000007941 */ /* 0x000fea0003800000 */
.L_x_5592:
        /* <DEDUP_REMOVED lines=9> */
.L_x_5594:
[----:B------:R-:W-:Y:S02]  /*21950*/  IMAD.MOV.U32 R13, RZ, RZ, R4 ;  /* 0x000000ffff0d7224 */ /* 0x000fe400078e0004 */
[----:B------:R-:W-:Y:S02]  /*21960*/  IMAD.MOV.U32 R12, RZ, RZ, 0x1 ;  /* 0x00000001ff0c7424 */ /* 0x000fe400078e00ff */
[----:B------:R-:W-:-:S07]  /*21970*/  IMAD.MOV.U32 R3, RZ, RZ, R14 ;  /* 0x000000ffff037224 */ /* 0x000fce00078e000e */
[----:B------:R-:W-:Y:S05]  /*21980*/  WARPSYNC.COLLECTIVE R15, `(.L_x_5595) ;  /* 0x000000000f087348 */ /* 0x000fea0003c00000 */
[----:B------:R0:W1:Y:S02]  /*21990*/  SHFL.IDX P6, R14, R13, R12, R11 ;  /* 0x0000000c0d0e7389 */ /* 0x00006400000c000b */
[----:B01----:R-:W-:Y:S01]  /*219a0*/  ENDCOLLECTIVE ;  /* 0x000000000000791b */ /* 0x003fe20003800000 */
.L_x_5595:
        /* <DEDUP_REMOVED lines=15> */
.L_x_5596:
[----:B------:R-:W-:Y:S02]  /*21aa0*/  @P0 IMAD R7, R5, 0x2, R22 ;  /* 0x0000000205070824 */ /* 0x000fe400078e0216 */
[----:B------:R-:W-:Y:S02]  /*21ab0*/  IMAD.MOV.U32 R13, RZ, RZ, R4 ;  /* 0x000000ffff0d7224 */ /* 0x000fe400078e0004 */
[----:B------:R-:W-:Y:S02]  /*21ac0*/  IMAD.MOV.U32 R12, RZ, RZ, 0x2 ;  /* 0x00000002ff0c7424 */ /* 0x000fe400078e00ff */
[----:B------:R-:W-:-:S07]  /*21ad0*/  IMAD.MOV.U32 R3, RZ, RZ, R14 ;  /* 0x000000ffff037224 */ /* 0x000fce00078e000e */
[----:B------:R-:W-:Y:S05]  /*21ae0*/  WARPSYNC.COLLECTIVE R15, `(.L_x_5597) ;  /* 0x000000000f087348 */ /* 0x000fea0003c00000 */
[----:B------:R0:W1:Y:S02]  /*21af0*/  SHFL.IDX P6, R14, R13, R12, R11 ;  /* 0x0000000c0d0e7389 */ /* 0x00006400000c000b */
[----:B01----:R-:W-:Y:S01]  /*21b00*/  ENDCOLLECTIVE ;  /* 0x000000000000791b */ /* 0x003fe20003800000 */
.L_x_5597:
        /* <DEDUP_REMOVED lines=15> */
.L_x_5598:
[----:B------:R-:W-:Y:S01]  /*21c00*/  @P0 LEA R7, R5, R22, 0x1 ;  /* 0x0000001605070211 */ /* 0x000fe200078e08ff */
[----:B------:R-:W-:Y:S02]  /*21c10*/  IMAD.MOV.U32 R13, RZ, RZ, R4 ;  /* 0x000000ffff0d7224 */ /* 0x000fe400078e0004 */
[----:B------:R-:W-:Y:S02]  /*21c20*/  IMAD.MOV.U32 R12, RZ, RZ, 0x3 ;  /* 0x00000003ff0c7424 */ /* 0x000fe400078e00ff */
[----:B------:R-:W-:-:S07]  /*21c30*/  IMAD.MOV.U32 R3, RZ, RZ, R14 ;  /* 0x000000ffff037224 */ /* 0x000fce00078e000e */
[----:B------:R-:W-:Y:S05]  /*21c40*/  WARPSYNC.COLLECTIVE R15, `(.L_x_5599) ;  /* 0x000000000f087348 */ /* 0x000fea0003c00000 */
[----:B------:R0:W1:Y:S02]  /*21c50*/  SHFL.IDX P6, R14, R13, R12, R11 ;  /* 0x0000000c0d0e7389 */ /* 0x00006400000c000b */
[----:B01----:R-:W-:Y:S01]  /*21c60*/  ENDCOLLECTIVE ;  /* 0x000000000000791b */ /* 0x003fe20003800000 */
.L_x_5599:
        /* <DEDUP_REMOVED lines=15> */
.L_x_5600:
[----:B------:R-:W-:Y:S02]  /*21d60*/  @P0 IMAD R7, R5, 0x2, R22 ;  /* 0x0000000205070824 */ /* 0x000fe400078e0216 */
[----:B------:R-:W-:Y:S02]  /*21d70*/  IMAD.MOV.U32 R13, RZ, RZ, R4 ;  /* 0x000000ffff0d7224 */ /* 0x000fe400078e0004 */
[----:B------:R-:W-:Y:S02]  /*21d80*/  IMAD.MOV.U32 R12, RZ, RZ, 0x4 ;  /* 0x00000004ff0c7424 */ /* 0x000fe400078e00ff */
[----:B------:R-:W-:-:S07]  /*21d90*/  IMAD.MOV.U32 R3, RZ, RZ, R14 ;  /* 0x000000ffff037224 */ /* 0x000fce00078e000e */
[----:B------:R-:W-:Y:S05]  /*21da0*/  WARPSYNC.COLLECTIVE R15, `(.L_x_5601) ;  /* 0x000000000f087348 */ /* 0x000fea0003c00000 */
[----:B------:R0:W1:Y:S02]  /*21db0*/  SHFL.IDX P6, R14, R13, R12, R11 ;  /* 0x0000000c0d0e7389 */ /* 0x00006400000c000b */
[----:B01----:R-:W-:Y:S01]  /*21dc0*/  ENDCOLLECTIVE ;  /* 0x000000000000791b */ /* 0x003fe20003800000 */
.L_x_5601:
        /* <DEDUP_REMOVED lines=15> */
.L_x_5602:
[----:B------:R-:W-:Y:S02]  /*21ec0*/  @P0 IMAD R7, R5, 0x2, R22 ;  /* 0x0000000205070824 */ /* 0x000fe400078e0216 */
[----:B------:R-:W-:Y:S02]  /*21ed0*/  IMAD.MOV.U32 R13, RZ, RZ, R4 ;  /* 0x000000ffff0d7224 */ /* 0x000fe400078e0004 */
[----:B------:R-:W-:Y:S02]  /*21ee0*/  IMAD.MOV.U32 R12, RZ, RZ, 0x5 ;  /* 0x00000005ff0c7424 */ /* 0x000fe400078e00ff */
[----:B------:R-:W-:-:S07]  /*21ef0*/  IMAD.MOV.U32 R3, RZ, RZ, R14 ;  /* 0x000000ffff037224 */ /* 0x000fce00078e000e */
[----:B------:R-:W-:Y:S05]  /*21f00*/  WARPSYNC.COLLECTIVE R15, `(.L_x_5603) ;  /* 0x000000000f087348 */ /* 0x000fea0003c00000 */
[----:B------:R0:W1:Y:S02]  /*21f10*/  SHFL.IDX P6, R14, R13, R12, R11 ;  /* 0x0000000c0d0e7389 */ /* 0x00006400000c000b */
[----:B01----:R-:W-:Y:S01]  /*21f20*/  ENDCOLLECTIVE ;  /* 0x000000000000791b */ /* 0x003fe20003800000 */
.L_x_5603:
        /* <DEDUP_REMOVED lines=10> */
.L_x_5604:
[----:B------:R-:W-:Y:S01]  /*21fd0*/  @!PT LDS RZ, [RZ] ;  /* 0x00000000fffff984 */ /* 0x000fe20000000800 */
[----:B------:R-:W-:Y:S01]  /*21fe0*/  @!PT LDS RZ, [RZ] ;  /* 0x00000000fffff984 */ /* 0x000fe20000000800 */
[----:B------:R-:W-:Y:S01]  /*21ff0*/  @!PT LDS RZ, [RZ] ;  /* 0x00000000fffff984 */ /* 0x000fe20000000800 */
[----:B------:R0:W-:Y:S01]  /*22000*/  @P0 LDGSTS.E.BYPASS.LTC128B.128 [R7+0x1e400], desc[UR42][R2.64], !P2 ;  /* 0x1e40000002070fae */ /* 0x0001e2000d101d6a */
[----:B------:R-:W-:Y:S01]  /*22010*/  IMAD.MOV.U32 R0, RZ, RZ, R14 ;  /* 0x000000ffff007224 */ /* 0x000fe200078e000e */
[----:B------:R-:W-:Y:S06]  /*22020*/  BRA `(.L_x_5605) ;  /* 0xffffff9800cc7947 */ /* 0x000fec000383ffff */
.L_x_5434:
[----:B------:R-:W-:Y:S02]  /*22030*/  IMAD.MOV.U32 R13, RZ, RZ, R4 ;  /* 0x000000ffff0d7224 */ /* 0x000fe400078e0004 */
[----:B------:R-:W-:Y:S02]  /*22040*/  IMAD.MOV.U32 R12, RZ, RZ, RZ ;  /* 0x000000ffff0c7224 */ /* 0x000fe400078e00ff */
[----:B------:R-:W-:Y:S02]  /*22050*/  IMAD.MOV.U32 R11, RZ, RZ, 0x181f ;  /* 0x0000181fff0b7424 */ /* 0x000fe400078e00ff */
[----:B------:R-:W-:Y:S02]  /*22060*/  IMAD.MOV.U32 R15, RZ, RZ, -0x1 ;  /* 0xffffffffff0f7424 */ /* 0x000fe400078e00ff */
[----:B-----5:R-:W-:Y:S02]  /*22070*/  IMAD R5, R20, R7, RZ ;  /* 0x0000000714057224 */ /* 0x020fe400078e02ff */
[----:B------:R-:W-:-:S07]  /*22080*/  IMAD R17, R17, 0x80, R10 ;  /* 0x0000008011117824 */ /* 0x000fce00078e020a */
[----:B-1----:R-:W-:Y:S05]  /*22090*/  WARPSYNC.COLLECTIVE R15, `(.L_x_5606) ;  /* 0x000000000f087348 */ /* 0x002fea0003c00000 */
[----:B------:R0:W2:Y:S02]  /*220a0*/  SHFL.IDX P6, R14, R13, R12, R11 ;  /* 0x0000000c0d0e7389 */ /* 0x0000a400000c000b */
[----:B012---:R-:W-:Y:S01]  /*220b0*/  ENDCOLLECTIVE ;  /* 0x000000000000791b */ /* 0x007fe20003800000 */
.L_x_5606:
[C---:B------:R-:W-:Y:S02]  /*220c0*/  ISETP.GE.AND P0, PT, R17.reuse, R5, PT ;  /* 0x000000051100720c */ /* 0x040fe40003f06270 */
[----:B------:R-:W-:Y:S01]  /*220d0*/  IADD3 R6, R17, 0x10, RZ ;  /* 0x0000001011067810 */ /* 0x000fe20007ffe0ff */
[----:B------:R-:W-:Y:S02]  /*220e0*/  IMAD.MOV.U32 R13, RZ, RZ, R0 ;  /* 0x000000ffff0d7224 */ /* 0x000fe400078e0000 */
[----:B------:R-:W-:-:S08]  /*220f0*/  IMAD.MOV.U32 R2, RZ, RZ, R14 ;  /* 0x000000ffff027224 */ /* 0x000fd000078e000e */
[----:B------:R-:W-:Y:S05]  /*22100*/  WARPSYNC.COLLECTIVE R15, `(.L_x_5607) ;  /* 0x000000000f087348 */ /* 0x000fea0003c00000 */
[----:B------:R0:W1:Y:S02]  /*22110*/  SHFL.IDX P6, R14, R13, R12, R11 ;  /* 0x0000000c0d0e7389 */ /* 0x00006400000c000b */
[----:B01----:R-:W-:Y:S01]  /*22120*/  ENDCOLLECTIVE ;  /* 0x000000000000791b */ /* 0x003fe20003800000 */
.L_x_5607:
[----:B------:R-:W-:Y:S02]  /*22130*/  IMAD.MOV.U32 R13, RZ, RZ, R4 ;  /* 0x000000ffff0d7224 */ /* 0x000fe400078e0004 */
[----:B------:R-:W-:Y:S02]  /*22140*/  IMAD.MOV.U32 R12, RZ, RZ, 0x1 ;  /* 0x00000001ff0c7424 */ /* 0x000fe400078e00ff */
[----:B------:R-:W-:-:S07]  /*22150*/  IMAD.MOV.U32 R3, RZ, RZ, R14 ;  /* 0x000000ffff037224 */ /* 0x000fce00078e000e */
[----:B------:R-:W-:Y:S05]  /*22160*/  WARPSYNC.COLLECTIVE R15, `(.L_x_5608) ;  /* 0x000000000f087348 */ /* 0x000fea0003c00000 */
[----:B------:R0:W1:Y:S02]  /*22170*/  SHFL.IDX P6, R14, R13, R12, R11 ;  /* 0x0000000c0d0e7389 */ /* 0x00006400000c000b */
[----:B01----:R-:W-:Y:S01]  /*22180*/  ENDCOLLECTIVE ;  /* 0x000000000000791b */ /* 0x003fe20003800000 */
.L_x_5608:
        /* <DEDUP_REMOVED lines=15> */
.L_x_5609:
[----:B------:R-:W-:Y:S02]  /*22280*/  IMAD.MOV.U32 R13, RZ, RZ, R4 ;  /* 0x000000ffff0d7224 */ /* 0x000fe400078e0004 */
[----:B------:R-:W-:Y:S02]  /*22290*/  IMAD.MOV.U32 R12, RZ, RZ, 0x2 ;  /* 0x00000002ff0c7424 */ /* 0x000fe400078e00ff */
[----:B------:R-:W-:-:S07]  /*222a0*/  IMAD.MOV.U32 R3, RZ, RZ, R14 ;  /* 0x000000ffff037224 */ /* 0x000fce00078e000e */
[----:B------:R-:W-:Y:S05]  /*222b0*/  WARPSYNC.COLLECTIVE R15, `(.L_x_5610) ;  /* 0x000000000f087348 */ /* 0x000fea0003c00000 */
[----:B------:R0:W1:Y:S02]  /*222c0*/  SHFL.IDX P6, R14, R13, R12, R11 ;  /* 0x0000000c0d0e7389 */ /* 0x00006400000c000b */
[----:B01----:R-:W-:Y:S01]  /*222d0*/  ENDCOLLECTIVE ;  /* 0x000000000000791b */ /* 0x003fe20003800000 */
.L_x_5610:
        /* <DEDUP_REMOVED lines=16> */
.L_x_5611:
[----:B------:R-:W-:Y:S02]  /*223e0*/  IMAD.MOV.U32 R13, RZ, RZ, R4 ;  /* 0x000000ffff0d7224 */ /* 0x000fe400078e0004 */
[----:B------:R-:W-:Y:S02]  /*223f0*/  IMAD.MOV.U32 R12, RZ, RZ, 0x3 ;  /* 0x00000003ff0c7424 */ /* 0x000fe400078e00ff */
[----:B------:R-:W-:-:S07]  /*22400*/  IMAD.MOV.U32 R3, RZ, RZ, R14 ;  /* 0x000000ffff037224 */ /* 0x000fce00078e000e */
[----:B------:R-:W-:Y:S05]  /*22410*/  WARPSYNC.COLLECTIVE R15, `(.L_x_5612) ;  /* 0x000000000f087348 */ /* 0x000fea0003c00000 */
[----:B------:R0:W1:Y:S02]  /*22420*/  SHFL.IDX P6, R14, R13, R12, R11 ;  /* 0x0000000c0d0e7389 */ /* 0x00006400000c000b */
[----:B01----:R-:W-:Y:S01]  /*22430*/  ENDCOLLECTIVE ;  /* 0x000000000000791b */ /* 0x003fe20003800000 */
.L_x_5612:
        /* <DEDUP_REMOVED lines=16> */
.L_x_5613:
[----:B------:R-:W-:Y:S02]  /*22540*/  IMAD.MOV.U32 R13, RZ, RZ, R4 ;  /* 0x000000ffff0d7224 */ /* 0x000fe400078e0004 */
[----:B------:R-:W-:Y:S02]  /*22550*/  IMAD.MOV.U32 R12, RZ, RZ, 0x4 ;  /* 0x00000004ff0c7424 */ /* 0x000fe400078e00ff */
[----:B------:R-:W-:-:S07]  /*22560*/  IMAD.MOV.U32 R3, RZ, RZ, R14 ;  /* 0x000000ffff037224 */ /* 0x000fce00078e000e */
[----:B------:R-:W-:Y:S05]  /*22570*/  WARPSYNC.COLLECTIVE R15, `(.L_x_5614) ;  /* 0x000000000f087348 */ /* 0x000fea0003c00000 */
[----:B------:R0:W1:Y:S02]  /*22580*/  SHFL.IDX P6, R14, R13, R12, R11 ;  /* 0x0000000c0d0e7389 */ /* 0x00006400000c000b */
[----:B01----:R-:W-:Y:S01]  /*22590*/  ENDCOLLECTIVE ;  /* 0x000000000000791b */ /* 0x003fe20003800000 */
.L_x_5614:
        /* <DEDUP_REMOVED lines=16> */
.L_x_5615:
[----:B------:R-:W-:Y:S01]  /*226a0*/  MOV R13, R4 ;  /* 0x00000004000d7202 */ /* 0x000fe20000000f00 */
[----:B------:R-:W-:Y:S02]  /*226b0*/  IMAD.MOV.U32 R12, RZ, RZ, 0x5 ;  /* 0x00000005ff0c7424 */ /* 0x000fe400078e00ff */
[----:B------:R-:W-:-:S07]  /*226c0*/  IMAD.MOV.U32 R3, RZ, RZ, R14 ;  /* 0x000000ffff037224 */ /* 0x000fce00078e000e */
[----:B------:R-:W-:Y:S05]  /*226d0*/  WARPSYNC.COLLECTIVE R15, `(.L_x_5616) ;  /* 0x000000000f087348 */ /* 0x000fea0003c00000 */
[----:B------:R0:W1:Y:S02]  /*226e0*/  SHFL.IDX P6, R14, R13, R12, R11 ;  /* 0x0000000c0d0e7389 */ /* 0x00006400000c000b */
[----:B01----:R-:W-:Y:S01]  /*226f0*/  ENDCOLLECTIVE ;  /* 0x000000000000791b */ /* 0x003fe20003800000 */
.L_x_5616:
        /* <DEDUP_REMOVED lines=16> */
.L_x_5617:
[----:B------:R-:W-:Y:S02]  /*22800*/  IMAD.MOV.U32 R13, RZ, RZ, R4 ;  /* 0x000000ffff0d7224 */ /* 0x000fe400078e0004 */
[----:B------:R-:W-:Y:S02]  /*22810*/  IMAD.MOV.U32 R12, RZ, RZ, 0x6 ;  /* 0x00000006ff0c7424 */ /* 0x000fe400078e00ff */
[----:B------:R-:W-:-:S07]  /*22820*/  IMAD.MOV.U32 R3, RZ, RZ, R14 ;  /* 0x000000ffff037224 */ /* 0x000fce00078e000e */
[----:B------:R-:W-:Y:S05]  /*22830*/  WARPSYNC.COLLECTIVE R15, `(.L_x_5618) ;  /* 0x000000000f087348 */ /* 0x000fea0003c00000 */
[----:B------:R0:W1:Y:S02]  /*22840*/  SHFL.IDX P6, R14, R13, R12, R11 ;  /* 0x0000000c0d0e7389 */ /* 0x00006400000c000b */
[----:B01----:R-:W-:Y:S01]  /*22850*/  ENDCOLLECTIVE ;  /* 0x000000000000791b */ /* 0x003fe20003800000 */
.L_x_5618:
        /* <DEDUP_REMOVED lines=16> */
.L_x_5619:
[----:B------:R-:W-:Y:S02]  /*22960*/  IMAD.MOV.U32 R13, RZ, RZ, R4 ;  /* 0x000000ffff0d7224 */ /* 0x000fe400078e0004 */
[----:B------:R-:W-:Y:S02]  /*22970*/  IMAD.MOV.U32 R12, RZ, RZ, 0x7 ;  /* 0x00000007ff0c7424 */ /* 0x000fe400078e00ff */
[----:B------:R-:W-:-:S07]  /*22980*/  IMAD.MOV.U32 R3, RZ, RZ, R14 ;  /* 0x000000ffff037224 */ /* 0x000fce00078e000e */
[----:B------:R-:W-:Y:S05]  /*22990*/  WARPSYNC.COLLECTIVE R15, `(.L_x_5620) ;  /* 0x000000000f087348 */ /* 0x000fea0003c00000 */
[----:B------:R0:W1:Y:S02]  /*229a0*/  SHFL.IDX P6, R14, R13, R12, R11 ;  /* 0x0000000c0d0e7389 */ /* 0x00006400000c000b */
[----:B01----:R-:W-:Y:S01]  /*229b0*/  ENDCOLLECTIVE ;  /* 0x000000000000791b */ /* 0x003fe20003800000 */
.L_x_5620:
        /* <DEDUP_REMOVED lines=10> */
.L_x_5621:
[----:B------:R-:W-:Y:S01]  /*22a60*/  @!PT LDS RZ, [RZ] ;  /* 0x00000000fffff984 */ /* 0x000fe20000000800 */
[----:B------:R-:W-:Y:S01]  /*22a70*/  @!PT LDS RZ, [RZ] ;  /* 0x00000000fffff984 */ /* 0x000fe20000000800 */
[----:B------:R-:W-:Y:S01]  /*22a80*/  @!PT LDS RZ, [RZ] ;  /* 0x00000000fffff984 */ /* 0x000fe20000000800 */
[----:B------:R0:W-:Y:S01]  /*22a90*/  @!P0 LDGSTS.E.BYPASS.LTC128B.128 [R8+0x1b400], desc[UR42][R2.64], !P1 ;  /* 0x1b40000002088fae */ /* 0x0001e2000c901d6a */
[----:B------:R-:W-:Y:S01]  /*22aa0*/  IMAD.MOV.U32 R0, RZ, RZ, R14 ;  /* 0x000000ffff007224 */ /* 0x000fe200078e000e */
[----:B------:R-:W-:Y:S06]  /*22ab0*/  BRA `(.L_x_5622) ;  /* 0xffffff9c00487947 */ /* 0x000fec000383ffff */
.L_x_5437:
[----:B0-----:R0:W2:Y:S02]  /*22ac0*/  SYNCS.PHASECHK.TRANS64.TRYWAIT P0, [R22+URZ+0x22820], R3 ;  /* 0x02282003160075a7 */ /* 0x0010a4000800017f */
[----:B--2---:R-:W-:Y:S05]  /*22ad0*/  @!P0 NANOSLEEP.SYNCS 0x989680 ;  /* 0x009896800000895d */ /* 0x004fea0003900000 */
[----:B------:R-:W2:Y:S02]  /*22ae0*/  @!P0 SYNCS.PHASECHK.TRANS64 P0, [R22+URZ+0x22820], R3 ;  /* 0x02282003160085a7 */ /* 0x000ea4000800007f */
[----:B--2---:R-:W-:Y:S05]  /*22af0*/  @!P0 BRA `(.L_x_5437) ;  /* 0xfffffffc00f08947 */ /* 0x004fea000383ffff */
[----:B------:R-:W-:Y:S05]  /*22b00*/  BRA `(.L_x_5623) ;  /* 0xffffff9c00a47947 */ /* 0x000fea000383ffff */
.L_x_5440:
[----:B0-----:R0:W2:Y:S02]  /*22b10*/  SYNCS.PHASECHK.TRANS64.TRYWAIT P0, [R32+URZ+0x22860], R3 ;  /* 0x02286003200075a7 */ /* 0x0010a4000800017f */
[----:B--2---:R-:W-:Y:S05]  /*22b20*/  @!P0 NANOSLEEP.SYNCS 0x989680 ;  /* 0x009896800000895d */ /* 0x004fea0003900000 */
[----:B------:R-:W2:Y:S02]  /*22b30*/  @!P0 SYNCS.PHASECHK.TRANS64 P0, [R32+URZ+0x22860], R3 ;  /* 0x02286003200085a7 */ /* 0x000ea4000800007f */
[----:B--2---:R-:W-:Y:S05]  /*22b40*/  @!P0 BRA `(.L_x_5440) ;  /* 0xfffffffc00f08947 */ /* 0x004fea000383ffff */
[----:B------:R-:W-:Y:S05]  /*22b50*/  BRA `(.L_x_5624) ;  /* 0xffffff9c00b47947 */ /* 0x000fea000383ffff */
.L_x_5441:
        /* <DEDUP_REMOVED lines=8> */
.L_x_5626:
[----:B------:R-:W-:Y:S05]  /*22be0*/  BSYNC B0 ;  /* 0x0000000000007941 */ /* 0x000fea0003800000 */
.L_x_5625:
        /* <DEDUP_REMOVED lines=13> */
.L_x_5627:
        /* <DEDUP_REMOVED lines=11> */
.L_x_5628:
        /* <DEDUP_REMOVED lines=17> */
.L_x_5629:
[----:B------:R-:W-:Y:S02]  /*22e80*/  IMAD.MOV.U32 R13, RZ, RZ, R6 ;  /* 0x000000ffff0d7224 */ /* 0x000fe400078e0006 */
[----:B------:R-:W-:Y:S01]  /*22e90*/  IMAD.MOV.U32 R12, RZ, RZ, 0x2 ;  /* 0x00000002ff0c7424 */ /* 0x000fe200078e00ff */
[----:B------:R-:W-:-:S13]  /*22ea0*/  IADD3 R2, P4, R14, R0, RZ ;  /* 0x000000000e027210 */ /* 0x000fda0007f9e0ff */
[----:B------:R-:W-:Y:S05]  /*22eb0*/  WARPSYNC.COLLECTIVE R15, `(.L_x_5630) ;  /* 0x000000000f087348 */ /* 0x000fea0003c00000 */
[----:B------:R0:W1:Y:S02]  /*22ec0*/  SHFL.IDX P6, R14, R13, R12, R11 ;  /* 0x0000000c0d0e7389 */ /* 0x00006400000c000b */
[----:B01----:R-:W-:Y:S01]  /*22ed0*/  ENDCOLLECTIVE ;  /* 0x000000000000791b */ /* 0x003fe20003800000 */
.L_x_5630:
        /* <DEDUP_REMOVED lines=17> */
.L_x_5631:
[----:B------:R-:W-:Y:S02]  /*22ff0*/  IMAD.MOV.U32 R13, RZ, RZ, R6 ;  /* 0x000000ffff0d7224 */ /* 0x000fe400078e0006 */
[----:B------:R-:W-:Y:S01]  /*23000*/  IMAD.MOV.U32 R12, RZ, RZ, 0x3 ;  /* 0x00000003ff0c7424 */ /* 0x000fe200078e00ff */
[----:B------:R-:W-:-:S13]  /*23010*/  IADD3 R2, P4, R14, R0, RZ ;  /* 0x000000000e027210 */ /* 0x000fda0007f9e0ff */
[----:B------:R-:W-:Y:S05]  /*23020*/  WARPSYNC.COLLECTIVE R15, `(.L_x_5632) ;  /* 0x000000000f087348 */ /* 0x000fea0003c00000 */
[----:B------:R0:W1:Y:S02]  /*23030*/  SHFL.IDX P6, R14, R13, R12, R11 ;  /* 0x0000000c0d0e7389 */ /* 0x00006400000c000b */
[----:B01----:R-:W-:Y:S01]  /*23040*/  ENDCOLLECTIVE ;  /* 0x000000000000791b */ /* 0x003fe20003800000 */
.L_x_5632:
        /* <DEDUP_REMOVED lines=17> */
.L_x_5633:
[----:B------:R-:W-:Y:S02]  /*23160*/  IMAD.MOV.U32 R13, RZ, RZ, R6 ;  /* 0x000000ffff0d7224 */ /* 0x000fe400078e0006 */
[----:B------:R-:W-:Y:S01]  /*23170*/  IMAD.MOV.U32 R12, RZ, RZ, 0x4 ;  /* 0x00000004ff0c7424 */ /* 0x000fe200078e00ff */
[----:B------:R-:W-:-:S13]  /*23180*/  IADD3 R2, P4, R14, R0, RZ ;  /* 0x000000000e027210 */ /* 0x000fda0007f9e0ff */
[----:B------:R-:W-:Y:S05]  /*23190*/  WARPSYNC.COLLECTIVE R15, `(.L_x_5634) ;  /* 0x000000000f087348 */ /* 0x000fea0003c00000 */
[----:B------:R0:W1:Y:S02]  /*231a0*/  SHFL.IDX P6, R14, R13, R12, R11 ;  /* 0x0000000c0d0e7389 */ /* 0x00006400000c000b */
[----:B01----:R-:W-:Y:S01]  /*231b0*/  ENDCOLLECTIVE ;  /* 0x000000000000791b */ /* 0x003fe20003800000 */
.L_x_5634:
        /* <DEDUP_REMOVED lines=17> */
.L_x_5635:
[----:B------:R-:W-:Y:S02]  /*232d0*/  IMAD.MOV.U32 R13, RZ, RZ, R6 ;  /* 0x000000ffff0d7224 */ /* 0x000fe400078e0006 */
[----:B------:R-:W-:Y:S01]  /*232e0*/  IMAD.MOV.U32 R12, RZ, RZ, 0x5 ;  /* 0x00000005ff0c7424 */ /* 0x000fe200078e00ff */
[----:B------:R-:W-:-:S13]  /*232f0*/  IADD3 R2, P4, R14, R0, RZ ;  /* 0x000000000e027210 */ /* 0x000fda0007f9e0ff */
[----:B------:R-:W-:Y:S05]  /*23300*/  WARPSYNC.COLLECTIVE R15, `(.L_x_5636) ;  /* 0x000000000f087348 */ /* 0x000fea0003c00000 */
[----:B------:R0:W1:Y:S02]  /*23310*/  SHFL.IDX P6, R14, R13, R12, R11 ;  /* 0x0000000c0d0e7389 */ /* 0x00006400000c000b */
[----:B01----:R-:W-:Y:S01]  /*23320*/  ENDCOLLECTIVE ;  /* 0x000000000000791b */ /* 0x003fe20003800000 */
.L_x_5636:
        /* <DEDUP_REMOVED lines=12> */
.L_x_5637:
        /* <DEDUP_REMOVED lines=9> */
.L_x_5448:
[----:B0-----:R0:W2:Y:S02]  /*23480*/  SYNCS.PHASECHK.TRANS64.TRYWAIT P0, [R6+URZ+0x22840], R21 ;  /* 0x02284015060075a7 */ /* 0x0010a4000800017f */
[----:B--2---:R-:W-:Y:S05]  /*23490*/  @!P0 NANOSLEEP.SYNCS 0x989680 ;  /* 0x009896800000895d */ /* 0x004fea0003900000 */
[----:B------:R-:W2:Y:S02]  /*234a0*/  @!P0 SYNCS.PHASECHK.TRANS64 P0, [R6+URZ+0x22840], R21 ;  /* 0x02284015060085a7 */ /* 0x000ea4000800007f */
[----:B--2---:R-:W-:Y:S05]  /*234b0*/  @!P0 BRA `(.L_x_5448) ;  /* 0xfffffffc00f08947 */ /* 0x004fea000383ffff */
[----:B------:R-:W-:Y:S05]  /*234c0*/  BRA `(.L_x_5639) ;  /* 0xffffffa000147947 */ /* 0x000fea000383ffff */
.L_x_5449:
[----:B------:R-:W-:Y:S01]  /*234d0*/  BSSY B1, `(.L_x_5640) ;  /* 0x0000008000017945 */ /* 0x000fe20003800000 */
[----:B------:R-:W-:Y:S01]  /*234e0*/  IMAD.MOV.U32 R13, RZ, RZ, R9 ;  /* 0x000000ffff0d7224 */ /* 0x000fe200078e0009 */
[----:B------:R-:W-:Y:S01]  /*234f0*/  MOV R15, 0xffffffff ;  /* 0xffffffff000f7802 */ /* 0x000fe20000000f00 */
[----:B------:R-:W-:Y:S02]  /*23500*/  IMAD.MOV.U32 R12, RZ, RZ, RZ ;  /* 0x000000ffff0c7224 */ /* 0x000fe400078e00ff */
[----:B------:R-:W-:-:S07]  /*23510*/  IMAD.MOV.U32 R11, RZ, RZ, 0x181f ;  /* 0x0000181fff0b7424 */ /* 0x000fce00078e00ff */
[----:B01----:R-:W-:Y:S05]  /*23520*/  WARPSYNC.COLLECTIVE R15, `(.L_x_5641) ;  /* 0x000000000f087348 */ /* 0x003fea0003c00000 */
[----:B------:R2:W3:Y:S02]  /*23530*/  SHFL.IDX P6, R14, R13, R12, R11 ;  /* 0x0000000c0d0e7389 */ /* 0x0004e400000c000b */
[----:B0123--:R-:W-:Y:S01]  /*23540*/  ENDCOLLECTIVE ;  /* 0x000000000000791b */ /* 0x00ffe20003800000 */
.L_x_5641:
[----:B------:R-:W-:Y:S05]  /*23550*/  BSYNC B1 ;  /* 0x0000000000017941 */ /* 0x000fea0003800000 */
.L_x_5640:
        /* <DEDUP_REMOVED lines=9> */
.L_x_5642:
[----:B------:R-:W-:Y:S02]  /*235f0*/  IMAD.MOV.U32 R13, RZ, RZ, R9 ;  /* 0x000000ffff0d7224 */ /* 0x000fe400078e0009 */
[----:B------:R-:W-:Y:S02]  /*23600*/  IMAD.MOV.U32 R12, RZ, RZ, 0x1 ;  /* 0x00000001ff0c7424 */ /* 0x000fe400078e00ff */
[----:B------:R-:W-:-:S07]  /*23610*/  IMAD.MOV.U32 R2, RZ, RZ, R14 ;  /* 0x000000ffff027224 */ /* 0x000fce00078e000e */
[----:B------:R-:W-:Y:S05]  /*23620*/  WARPSYNC.COLLECTIVE R15, `(.L_x_5643) ;  /* 0x000000000f087348 */ /* 0x000fea0003c00000 */
[----:B------:R0:W1:Y:S02]  /*23630*/  SHFL.IDX P6, R14, R13, R12, R11 ;  /* 0x0000000c0d0e7389 */ /* 0x00006400000c000b */
[----:B01----:R-:W-:Y:S01]  /*23640*/  ENDCOLLECTIVE ;  /* 0x000000000000791b */ /* 0x003fe20003800000 */
.L_x_5643:
        /* <DEDUP_REMOVED lines=11> */
.L_x_5644:
[----:B------:R-:W-:Y:S02]  /*23700*/  IMAD.MOV.U32 R13, RZ, RZ, R9 ;  /* 0x000000ffff0d7224 */ /* 0x000fe400078e0009 */
[----:B------:R-:W-:Y:S02]  /*23710*/  IMAD.MOV.U32 R12, RZ, RZ, 0x2 ;  /* 0x00000002ff0c7424 */ /* 0x000fe400078e00ff */
[----:B------:R-:W-:-:S07]  /*23720*/  IMAD.MOV.U32 R2, RZ, RZ, R14 ;  /* 0x000000ffff027224 */ /* 0x000fce00078e000e */
[----:B------:R-:W-:Y:S05]  /*23730*/  WARPSYNC.COLLECTIVE R15, `(.L_x_5645) ;  /* 0x000000000f087348 */ /* 0x000fea0003c00000 */
[----:B------:R0:W1:Y:S02]  /*23740*/  SHFL.IDX P6, R14, R13, R12, R11 ;  /* 0x0000000c0d0e7389 */ /* 0x00006400000c000b */
[----:B01----:R-:W-:Y:S01]  /*23750*/  ENDCOLLECTIVE ;  /* 0x000000000000791b */ /* 0x003fe20003800000 */
.L_x_5645:
        /* <DEDUP_REMOVED lines=11> */
.L_x_5646:
[----:B------:R-:W-:Y:S02]  /*23810*/  IMAD.MOV.U32 R13, RZ, RZ, R9 ;  /* 0x000000ffff0d7224 */ /* 0x000fe400078e0009 */
[----:B------:R-:W-:Y:S02]  /*23820*/  IMAD.MOV.U32 R12, RZ, RZ, 0x3 ;  /* 0x00000003ff0c7424 */ /* 0x000fe400078e00ff */
[----:B------:R-:W-:-:S07]  /*23830*/  IMAD.MOV.U32 R2, RZ, RZ, R14 ;  /* 0x000000ffff027224 */ /* 0x000fce00078e000e */
[----:B------:R-:W-:Y:S05]  /*23840*/  WARPSYNC.COLLECTIVE R15, `(.L_x_5647) ;  /* 0x000000000f087348 */ /* 0x000fea0003c00000 */
[----:B------:R0:W1:Y:S02]  /*23850*/  SHFL.IDX P6, R14, R13, R12, R11 ;  /* 0x0000000c0d0e7389 */ /* 0x00006400000c000b */
[----:B01----:R-:W-:Y:S01]  /*23860*/  ENDCOLLECTIVE ;  /* 0x000000000000791b */ /* 0x003fe20003800000 */
.L_x_5647:
        /* <DEDUP_REMOVED lines=11> */
.L_x_5648:
[----:B------:R-:W-:Y:S02]  /*23920*/  IMAD.MOV.U32 R13, RZ, RZ, R9 ;  /* 0x000000ffff0d7224 */ /* 0x000fe400078e0009 */
[----:B------:R-:W-:Y:S02]  /*23930*/  IMAD.MOV.U32 R12, RZ, RZ, 0x4 ;  /* 0x00000004ff0c7424 */ /* 0x000fe400078e00ff */
[----:B------:R-:W-:-:S07]  /*23940*/  IMAD.MOV.U32 R2, RZ, RZ, R14 ;  /* 0x000000ffff027224 */ /* 0x000fce00078e000e */
[----:B------:R-:W-:Y:S05]  /*23950*/  WARPSYNC.COLLECTIVE R15, `(.L_x_5649) ;  /* 0x000000000f087348 */ /* 0x000fea0003c00000 */
[----:B------:R0:W1:Y:S02]  /*23960*/  SHFL.IDX P6, R14, R13, R12, R11 ;  /* 0x0000000c0d0e7389 */ /* 0x00006400000c000b */
[----:B01----:R-:W-:Y:S01]  /*23970*/  ENDCOLLECTIVE ;  /* 0x000000000000791b */ /* 0x003fe20003800000 */
.L_x_5649:
        /* <DEDUP_REMOVED lines=11> */
.L_x_5650:
[----:B------:R-:W-:Y:S02]  /*23a30*/  IMAD.MOV.U32 R13, RZ, RZ, R9 ;  /* 0x000000ffff0d7224 */ /* 0x000fe400078e0009 */
[----:B------:R-:W-:Y:S02]  /*23a40*/  IMAD.MOV.U32 R12, RZ, RZ, 0x5 ;  /* 0x00000005ff0c7424 */ /* 0x000fe400078e00ff */
[----:B------:R-:W-:-:S07]  /*23a50*/  IMAD.MOV.U32 R2, RZ, RZ, R14 ;  /* 0x000000ffff027224 */ /* 0x000fce00078e000e */
[----:B------:R-:W-:Y:S05]  /*23a60*/  WARPSYNC.COLLECTIVE R15, `(.L_x_5651) ;  /* 0x000000000f087348 */ /* 0x000fea0003c00000 */
[----:B------:R0:W1:Y:S02]  /*23a70*/  SHFL.IDX P6, R14, R13, R12, R11 ;  /* 0x0000000c0d0e7389 */ /* 0x00006400000c000b */
[----:B01----:R-:W-:Y:S01]  /*23a80*/  ENDCOLLECTIVE ;  /* 0x000000000000791b */ /* 0x003fe20003800000 */
.L_x_5651:
        /* <DEDUP_REMOVED lines=11> */
.L_x_5652:
[----:B------:R-:W-:Y:S01]  /*23b40*/  IMAD.MOV.U32 R2, RZ, RZ, R14 ;  /* 0x000000ffff027224 */ /* 0x000fe200078e000e */
[----:B------:R-:W-:Y:S06]  /*23b50*/  BRA `(.L_x_5653) ;  /* 0xffffff9c003c7947 */ /* 0x000fec000383ffff */
.L_x_5454:
[----:B----4-:R4:W0:Y:S02]  /*23b60*/  SYNCS.PHASECHK.TRANS64.TRYWAIT P0, [R6+URZ+0x22860], R21 ;  /* 0x02286015060075a7 */ /* 0x010824000800017f */
[----:B0-----:R-:W-:Y:S05]  /*23b70*/  @!P0 NANOSLEEP.SYNCS 0x989680 ;  /* 0x009896800000895d */ /* 0x001fea0003900000 */
[----:B------:R-:W0:Y:S02]  /*23b80*/  @!P0 SYNCS.PHASECHK.TRANS64 P0, [R6+URZ+0x22860], R21 ;  /* 0x02286015060085a7 */ /* 0x000e24000800007f */
[----:B0-----:R-:W-:Y:S05]  /*23b90*/  @!P0 BRA `(.L_x_5454) ;  /* 0xfffffffc00f08947 */ /* 0x001fea000383ffff */
[----:B------:R-:W-:Y:S05]  /*23ba0*/  BRA `(.L_x_5654) ;  /* 0xffffff9c008c7947 */ /* 0x000fea000383ffff */
.L_x_5455:
[----:B------:R-:W-:Y:S01]  /*23bb0*/  BSSY B1, `(.L_x_5655) ;  /* 0x0000008000017945 */ /* 0x000fe20003800000 */
[----:B------:R-:W-:Y:S02]  /*23bc0*/  IMAD.MOV.U32 R13, RZ, RZ, R9 ;  /* 0x000000ffff0d7224 */ /* 0x000fe400078e0009 */
[----:B------:R-:W-:Y:S02]  /*23bd0*/  IMAD.MOV.U32 R12, RZ, RZ, RZ ;  /* 0x000000ffff0c7224 */ /* 0x000fe400078e00ff */
[----:B------:R-:W-:Y:S02]  /*23be0*/  IMAD.MOV.U32 R11, RZ, RZ, 0x181f ;  /* 0x0000181fff0b7424 */ /* 0x000fe400078e00ff */
[----:B------:R-:W-:-:S07]  /*23bf0*/  IMAD.MOV.U32 R15, RZ, RZ, -0x1 ;  /* 0xffffffffff0f7424 */ /* 0x000fce00078e00ff */
[----:B01-34-:R-:W-:Y:S05]  /*23c00*/  WARPSYNC.COLLECTIVE R15, `(.L_x_5656) ;  /* 0x000000000f087348 */ /* 0x01bfea0003c00000 */
[----:B------:R2:W0:Y:S02]  /*23c10*/  SHFL.IDX P6, R14, R13, R12, R11 ;  /* 0x0000000c0d0e7389 */ /* 0x00042400000c000b */
[----:B01234-:R-:W-:Y:S01]  /*23c20*/  ENDCOLLECTIVE ;  /* 0x000000000000791b */ /* 0x01ffe20003800000 */
.L_x_5656:
[----:B------:R-:W-:Y:S05]  /*23c30*/  BSYNC B1 ;  /* 0x0000000000017941 */ /* 0x000fea0003800000 */
.L_x_5655:
        /* <DEDUP_REMOVED lines=9> */
.L_x_5657:
[----:B------:R-:W-:Y:S02]  /*23cd0*/  IMAD.MOV.U32 R13, RZ, RZ, R9 ;  /* 0x000000ffff0d7224 */ /* 0x000fe400078e0009 */
[----:B------:R-:W-:Y:S01]  /*23ce0*/  IMAD.MOV.U32 R12, RZ, RZ, 0x1 ;  /* 0x00000001ff0c7424 */ /* 0x000fe200078e00ff */
[----:B------:R-:W-:-:S13]  /*23cf0*/  IADD3 R2, P0, R14, R0, RZ ;  /* 0x000000000e027210 */ /* 0x000fda0007f1e0ff */
[----:B------:R-:W-:Y:S05]  /*23d00*/  WARPSYNC.COLLECTIVE R15, `(.L_x_5658) ;  /* 0x000000000f087348 */ /* 0x000fea0003c00000 */
[----:B------:R0:W1:Y:S02]  /*23d10*/  SHFL.IDX P6, R14, R13, R12, R11 ;  /* 0x0000000c0d0e7389 */ /* 0x00006400000c000b */
[----:B01----:R-:W-:Y:S01]  /*23d20*/  ENDCOLLECTIVE ;  /* 0x000000000000791b */ /* 0x003fe20003800000 */
.L_x_5658:
        /* <DEDUP_REMOVED lines=13> */
.L_x_5659:
[----:B------:R-:W-:Y:S02]  /*23e00*/  IMAD.MOV.U32 R13, RZ, RZ, R9 ;  /* 0x000000ffff0d7224 */ /* 0x000fe400078e0009 */
[----:B------:R-:W-:Y:S01]  /*23e10*/  IMAD.MOV.U32 R12, RZ, RZ, 0x2 ;  /* 0x00000002ff0c7424 */ /* 0x000fe200078e00ff */
[----:B------:R-:W-:-:S13]  /*23e20*/  IADD3 R2, P0, R14, R0, RZ ;  /* 0x000000000e027210 */ /* 0x000fda0007f1e0ff */
[----:B------:R-:W-:Y:S05]  /*23e30*/  WARPSYNC.COLLECTIVE R15, `(.L_x_5660) ;  /* 0x000000000f087348 */ /* 0x000fea0003c00000 */
[----:B------:R0:W1:Y:S02]  /*23e40*/  SHFL.IDX P6, R14, R13, R12, R11 ;  /* 0x0000000c0d0e7389 */ /* 0x00006400000c000b */
[----:B01----:R-:W-:Y:S01]  /*23e50*/  ENDCOLLECTIVE ;  /* 0x000000000000791b */ /* 0x003fe20003800000 */
.L_x_5660:
        /* <DEDUP_REMOVED lines=13> */
.L_x_5661:
[----:B------:R-:W-:Y:S02]  /*23f30*/  IMAD.MOV.U32 R13, RZ, RZ, R9 ;  /* 0x000000ffff0d7224 */ /* 0x000fe400078e0009 */
[----:B------:R-:W-:Y:S01]  /*23f40*/  IMAD.MOV.U32 R12, RZ, RZ, 0x3 ;  /* 0x00000003ff0c7424 */ /* 0x000fe200078e00ff */
[----:B------:R-:W-:-:S13]  /*23f50*/  IADD3 R2, P0, R14, R0, RZ ;  /* 0x000000000e027210 */ /* 0x000fda0007f1e0ff */
[----:B------:R-:W-:Y:S05]  /*23f60*/  WARPSYNC.COLLECTIVE R15, `(.L_x_5662) ;  /* 0x000000000f087348 */ /* 0x000fea0003c00000 */
[----:B------:R0:W1:Y:S02]  /*23f70*/  SHFL.IDX P6, R14, R13, R12, R11 ;  /* 0x0000000c0d0e7389 */ /* 0x00006400000c000b */
[----:B01----:R-:W-:Y:S01]  /*23f80*/  ENDCOLLECTIVE ;  /* 0x000000000000791b */ /* 0x003fe20003800000 */
.L_x_5662:
        /* <DEDUP_REMOVED lines=13> */
.L_x_5663:
[----:B------:R-:W-:Y:S02]  /*24060*/  IMAD.MOV.U32 R13, RZ, RZ, R9 ;  /* 0x000000ffff0d7224 */ /* 0x000fe400078e0009 */
[----:B------:R-:W-:Y:S01]  /*24070*/  IMAD.MOV.U32 R12, RZ, RZ, 0x4 ;  /* 0x00000004ff0c7424 */ /* 0x000fe200078e00ff */
[----:B------:R-:W-:-:S13]  /*24080*/  IADD3 R2, P0, R14, R0, RZ ;  /* 0x000000000e027210 */ /* 0x000fda0007f1e0ff */
[----:B------:R-:W-:Y:S05]  /*24090*/  WARPSYNC.COLLECTIVE R15, `(.L_x_5664) ;  /* 0x000000000f087348 */ /* 0x000fea0003c00000 */
[----:B------:R0:W1:Y:S02]  /*240a0*/  SHFL.IDX P6, R14, R13, R12, R11 ;  /* 0x0000000c0d0e7389 */ /* 0x00006400000c000b */
[----:B01----:R-:W-:Y:S01]  /*240b0*/  ENDCOLLECTIVE ;  /* 0x000000000000791b */ /* 0x003fe20003800000 */
.L_x_5664:
        /* <DEDUP_REMOVED lines=13> */
.L_x_5665:
[----:B------:R-:W-:Y:S02]  /*24190*/  IMAD.MOV.U32 R13, RZ, RZ, R9 ;  /* 0x000000ffff0d7224 */ /* 0x000fe400078e0009 */
[----:B------:R-:W-:Y:S01]  /*241a0*/  IMAD.MOV.U32 R12, RZ, RZ, 0x5 ;  /* 0x00000005ff0c7424 */ /* 0x000fe200078e00ff */
[----:B------:R-:W-:-:S13]  /*241b0*/  IADD3 R2, P0, R14, R0, RZ ;  /* 0x000000000e027210 */ /* 0x000fda0007f1e0ff */
[----:B------:R-:W-:Y:S05]  /*241c0*/  WARPSYNC.COLLECTIVE R15, `(.L_x_5666) ;  /* 0x000000000f087348 */ /* 0x000fea0003c00000 */
[----:B------:R0:W1:Y:S02]  /*241d0*/  SHFL.IDX P6, R14, R13, R12, R11 ;  /* 0x0000000c0d0e7389 */ /* 0x00006400000c000b */
[----:B01----:R-:W-:Y:S01]  /*241e0*/  ENDCOLLECTIVE ;  /* 0x000000000000791b */ /* 0x003fe20003800000 */
.L_x_5666:
        /* <DEDUP_REMOVED lines=13> */
.L_x_5667:
[----:B------:R-:W-:Y:S05]  /*242c0*/  BRA `(.L_x_5668) ;  /* 0xffffff9800d07947 */ /* 0x000fea000383ffff */
.L_x_5463:
[----:B------:R-:W-:Y:S01]  /*242d0*/  BSSY B0, `(.L_x_5669) ;  /* 0x0000008000007945 */ /* 0x000fe20003800000 */
[----:B------:R-:W-:Y:S02]  /*242e0*/  IMAD.MOV.U32 R13, RZ, RZ, R16 ;  /* 0x000000ffff0d7224 */ /* 0x000fe400078e0010 */
[----:B------:R-:W-:Y:S02]  /*242f0*/  IMAD.MOV.U32 R12, RZ, RZ, RZ ;  /* 0x000000ffff0c7224 */ /* 0x000fe400078e00ff */
[----:B-1----:R-:W-:Y:S02]  /*24300*/  IMAD.MOV.U32 R11, RZ, RZ, 0x1f ;  /* 0x0000001fff0b7424 */ /* 0x002fe400078e00ff */
[----:B------:R-:W-:-:S07]  /*24310*/  IMAD.MOV.U32 R15, RZ, RZ, -0x1 ;  /* 0xffffffffff0f7424 */ /* 0x000fce00078e00ff */
[----:B0--34-:R-:W-:Y:S05]  /*24320*/  WARPSYNC.COLLECTIVE R15, `(.L_x_5670) ;  /* 0x000000000f087348 */ /* 0x019fea0003c00000 */
[----:B------:R1:W2:Y:S02]  /*24330*/  SHFL.IDX P6, R14, R13, R12, R11 ;  /* 0x0000000c0d0e7389 */ /* 0x0002a400000c000b */
[----:B01234-:R-:W-:Y:S01]  /*24340*/  ENDCOLLECTIVE ;  /* 0x000000000000791b */ /* 0x01ffe20003800000 */
.L_x_5670:
[----:B------:R-:W-:Y:S05]  /*24350*/  BSYNC B0 ;  /* 0x0000000000007941 */ /* 0x000fea0003800000 */
.L_x_5669:
        /* <DEDUP_REMOVED lines=9> */
.L_x_5671:
        /* <DEDUP_REMOVED lines=17> */
[----:B------:R-:W-:Y:S01]  /*24500*/  IMAD.MOV.U32 R6, RZ, RZ, RZ ;  /* 0x000000ffff067224 */ /* 0x000fe200078e00ff */
[----:B---3--:R-:W-:-:S02]  /*24510*/  @!P1 MOV R4, R5 ;  /* 0x0000000500049202 */ /* 0x008fc40000000f00 */
[----:B------:R-:W-:-:S03]  /*24520*/  ISETP.NE.AND P1, PT, R8, RZ, PT ;  /* 0x000000ff0800720c */ /* 0x000fc60003f25270 */
[----:B------:R-:W-:-:S10]  /*24530*/  IMAD R13, R4, R17, RZ ;  /* 0x00000011040d7224 */ /* 0x000fd400078e02ff */
[----:B------:R-:W-:Y:S05]  /*24540*/  WARPSYNC.COLLECTIVE R15, `(.L_x_5672) ;  /* 0x000000000f087348 */ /* 0x000fea0003c00000 */
[----:B------:R0:W1:Y:S02]  /*24550*/  SHFL.UP P6, R14, R13, R12, R11 ;  /* 0x0400000c0d0e7389 */ /* 0x00006400000c000b */
[----:B01----:R-:W-:Y:S01]  /*24560*/  ENDCOLLECTIVE ;  /* 0x000000000000791b */ /* 0x003fe20003800000 */
.L_x_5672:
[----:B------:R-:W-:Y:S01]  /*24570*/  IMAD.MOV.U32 R12, RZ, RZ, 0x2 ;  /* 0x00000002ff0c7424 */ /* 0x000fe200078e00ff */
[----:B------:R-:W-:-:S05]  /*24580*/  SEL R14, R14, RZ, P1 ;  /* 0x000000ff0e0e7207 */ /* 0x000fca0000800000 */
[----:B------:R-:W-:-:S04]  /*24590*/  IMAD.IADD R5, R13, 0x1, R14 ;  /* 0x000000010d057824 */ /* 0x000fc800078e020e */
[----:B------:R-:W-:-:S07]  /*245a0*/  IMAD.MOV.U32 R13, RZ, RZ, R5 ;  /* 0x000000ffff0d7224 */ /* 0x000fce00078e0005 */
[----:B------:R-:W-:Y:S05]  /*245b0*/  WARPSYNC.COLLECTIVE R15, `(.L_x_5673) ;  /* 0x000000000f087348 */ /* 0x000fea0003c00000 */
[----:B------:R0:W1:Y:S02]  /*245c0*/  SHFL.UP P6, R14, R13, R12, R11 ;  /* 0x0400000c0d0e7389 */ /* 0x00006400000c000b */
[----:B01----:R-:W-:Y:S01]  /*245d0*/  ENDCOLLECTIVE ;  /* 0x000000000000791b */ /* 0x003fe20003800000 */
.L_x_5673:
[----:B------:R-:W-:Y:S01]  /*245e0*/  IMAD.MOV.U32 R12, RZ, RZ, 0x4 ;  /* 0x00000004ff0c7424 */ /* 0x000fe200078e00ff */
[----:B------:R-:W-:-:S05]  /*245f0*/  SEL R2, R14, RZ, P2 ;  /* 0x000000ff0e027207 */ /* 0x000fca0001000000 */
[----:B------:R-:W-:-:S04]  /*24600*/  IMAD.IADD R2, R5, 0x1, R2 ;  /* 0x0000000105027824 */ /* 0x000fc800078e0202 */
[----:B------:R-:W-:-:S07]  /*24610*/  IMAD.MOV.U32 R13, RZ, RZ, R2 ;  /* 0x000000ffff0d7224 */ /* 0x000fce00078e0002 */
[----:B------:R-:W-:Y:S05]  /*24620*/  WARPSYNC.COLLECTIVE R15, `(.L_x_5674) ;  /* 0x000000000f087348 */ /* 0x000fea0003c00000 */
[----:B------:R0:W1:Y:S02]  /*24630*/  SHFL.UP P6, R14, R13, R12, R11 ;  /* 0x0400000c0d0e7389 */ /* 0x00006400000c000b */
[----:B01----:R-:W-:Y:S01]  /*24640*/  ENDCOLLECTIVE ;  /* 0x000000000000791b */ /* 0x003fe20003800000 */
.L_x_5674:
[----:B------:R-:W-:Y:S01]  /*24650*/  IMAD.MOV.U32 R12, RZ, RZ, 0x8 ;  /* 0x00000008ff0c7424 */ /* 0x000fe200078e00ff */
[----:B------:R-:W-:-:S05]  /*24660*/  SEL R3, R14, RZ, P3 ;  /* 0x000000ff0e037207 */ /* 0x000fca0001800000 */
[----:B------:R-:W-:-:S04]  /*24670*/  IMAD.IADD R3, R2, 0x1, R3 ;  /* 0x0000000102037824 */ /* 0x000fc800078e0203 */
[----:B------:R-:W-:-:S07]  /*24680*/  IMAD.MOV.U32 R13, RZ, RZ, R3 ;  /* 0x000000ffff0d7224 */ /* 0x000fce00078e0003 */
[----:B------:R-:W-:Y:S05]  /*24690*/  WARPSYNC.COLLECTIVE R15, `(.L_x_5675) ;  /* 0x000000000f087348 */ /* 0x000fea0003c00000 */
[----:B------:R0:W1:Y:S02]  /*246a0*/  SHFL.UP P6, R14, R13, R12, R11 ;  /* 0x0400000c0d0e7389 */ /* 0x00006400000c000b */
[----:B01----:R-:W-:Y:S01]  /*246b0*/  ENDCOLLECTIVE ;  /* 0x000000000000791b */ /* 0x003fe20003800000 */
.L_x_5675:
[----:B------:R-:W-:Y:S01]  /*246c0*/  IMAD.MOV.U32 R12, RZ, RZ, 0x10 ;  /* 0x00000010ff0c7424 */ /* 0x000fe200078e00ff */
[----:B------:R-:W-:-:S05]  /*246d0*/  SEL R14, R14, RZ, P4 ;  /* 0x000000ff0e0e7207 */ /* 0x000fca0002000000 */
[----:B------:R-:W-:-:S04]  /*246e0*/  IMAD.IADD R5, R3, 0x1, R14 ;  /* 0x0000000103057824 */ /* 0x000fc800078e020e */
[----:B------:R-:W-:-:S07]  /*246f0*/  IMAD.MOV.U32 R13, RZ, RZ, R5 ;  /* 0x000000ffff0d7224 */ /* 0x000fce00078e0005 */
[----:B------:R-:W-:Y:S05]  /*24700*/  WARPSYNC.COLLECTIVE R15, `(.L_x_5676) ;  /* 0x000000000f087348 */ /* 0x000fea0003c00000 */
[----:B------:R0:W1:Y:S02]  /*24710*/  SHFL.UP P6, R14, R13, R12, R11 ;  /* 0x0400000c0d0e7389 */ /* 0x00006400000c000b */
[----:B01----:R-:W-:Y:S01]  /*24720*/  ENDCOLLECTIVE ;  /* 0x000000000000791b */ /* 0x003fe20003800000 */
.L_x_5676:
        /* <DEDUP_REMOVED lines=8> */
.L_x_5677:
[----:B------:R-:W-:Y:S05]  /*247b0*/  BRA `(.L_x_5678) ;  /* 0xffffff9c00307947 */ /* 0x000fea000383ffff */
.L_x_5466:
[----:B------:R-:W-:Y:S01]  /*247c0*/  BSSY B0, `(.L_x_5679) ;  /* 0x0000007000007945 */ /* 0x000fe20003800000 */
[----:B------:R-:W-:Y:S02]  /*247d0*/  IMAD.MOV.U32 R12, RZ, RZ, 0x1 ;  /* 0x00000001ff0c7424 */ /* 0x000fe400078e00ff */
[----:B-1----:R-:W-:Y:S02]  /*247e0*/  IMAD.MOV.U32 R11, RZ, RZ, RZ ;  /* 0x000000ffff0b7224 */ /* 0x002fe400078e00ff */
[----:B------:R-:W-:-:S07]  /*247f0*/  IMAD.MOV.U32 R15, RZ, RZ, -0x1 ;  /* 0xffffffffff0f7424 */ /* 0x000fce00078e00ff */
[----:B------:R-:W-:Y:S05]  /*24800*/  WARPSYNC.COLLECTIVE R15, `(.L_x_5680) ;  /* 0x000000000f087348 */ /* 0x000fea0003c00000 */
[----:B------:R0:W1:Y:S02]  /*24810*/  SHFL.UP P6, R14, R13, R12, R11 ;  /* 0x0400000c0d0e7389 */ /* 0x00006400000c000b */
[----:B01----:R-:W-:Y:S01]  /*24820*/  ENDCOLLECTIVE ;  /* 0x000000000000791b */ /* 0x003fe20003800000 */
.L_x_5680:
[----:B------:R-:W-:Y:S05]  /*24830*/  BSYNC B0 ;  /* 0x0000000000007941 */ /* 0x000fea0003800000 */
.L_x_5679:
        /* <DEDUP_REMOVED lines=8> */
.L_x_5681:
[----:B------:R-:W-:Y:S01]  /*248c0*/  IMAD.MOV.U32 R12, RZ, RZ, 0x4 ;  /* 0x00000004ff0c7424 */ /* 0x000fe200078e00ff */
[----:B------:R-:W-:-:S05]  /*248d0*/  SEL R2, R14, RZ, P2 ;  /* 0x000000ff0e027207 */ /* 0x000fca0001000000 */
[----:B------:R-:W-:-:S04]  /*248e0*/  IMAD.IADD R2, R13, 0x1, R2 ;  /* 0x000000010d027824 */ /* 0x000fc800078e0202 */
[----:B------:R-:W-:-:S07]  /*248f0*/  IMAD.MOV.U32 R13, RZ, RZ, R2 ;  /* 0x000000ffff0d7224 */ /* 0x000fce00078e0002 */
[----:B------:R-:W-:Y:S05]  /*24900*/  WARPSYNC.COLLECTIVE R15, `(.L_x_5682) ;  /* 0x000000000f087348 */ /* 0x000fea0003c00000 */
[----:B------:R0:W1:Y:S02]  /*24910*/  SHFL.UP P6, R14, R13, R12, R11 ;  /* 0x0400000c0d0e7389 */ /* 0x00006400000c000b */
[----:B01----:R-:W-:Y:S01]  /*24920*/  ENDCOLLECTIVE ;  /* 0x000000000000791b */ /* 0x003fe20003800000 */
.L_x_5682:
[----:B------:R-:W-:Y:S01]  /*24930*/  IMAD.MOV.U32 R12, RZ, RZ, 0x8 ;  /* 0x00000008ff0c7424 */ /* 0x000fe200078e00ff */
[----:B------:R-:W-:-:S04]  /*24940*/  SEL R3, R14, RZ, P3 ;  /* 0x000000ff0e037207 */ /* 0x000fc80001800000 */
[----:B------:R-:W-:-:S05]  /*24950*/  IADD3 R3, R2, R3, RZ ;  /* 0x0000000302037210 */ /* 0x000fca0007ffe0ff */
[----:B------:R-:W-:-:S07]  /*24960*/  IMAD.MOV.U32 R13, RZ, RZ, R3 ;  /* 0x000000ffff0d7224 */ /* 0x000fce00078e0003 */
[----:B------:R-:W-:Y:S05]  /*24970*/  WARPSYNC.COLLECTIVE R15, `(.L_x_5683) ;  /* 0x000000000f087348 */ /* 0x000fea0003c00000 */
[----:B------:R0:W1:Y:S02]  /*24980*/  SHFL.UP P6, R14, R13, R12, R11 ;  /* 0x0400000c0d0e7389 */ /* 0x00006400000c000b */
[----:B01----:R-:W-:Y:S01]  /*24990*/  ENDCOLLECTIVE ;  /* 0x000000000000791b */ /* 0x003fe20003800000 */
.L_x_5683:
[----:B------:R-:W-:Y:S01]  /*249a0*/  IMAD.MOV.U32 R12, RZ, RZ, 0x10 ;  /* 0x00000010ff0c7424 */ /* 0x000fe200078e00ff */
[----:B------:R-:W-:-:S05]  /*249b0*/  SEL R14, R14, RZ, P4 ;  /* 0x000000ff0e0e7207 */ /* 0x000fca0002000000 */
[----:B------:R-:W-:-:S04]  /*249c0*/  IMAD.IADD R5, R3, 0x1, R14 ;  /* 0x0000000103057824 */ /* 0x000fc800078e020e */
[----:B------:R-:W-:-:S07]  /*249d0*/  IMAD.MOV.U32 R13, RZ, RZ, R5 ;  /* 0x000000ffff0d7224 */ /* 0x000fce00078e0005 */
[----:B------:R-:W-:Y:S05]  /*249e0*/  WARPSYNC.COLLECTIVE R15, `(.L_x_5684) ;  /* 0x000000000f087348 */ /* 0x000fea0003c00000 */
[----:B------:R0:W1:Y:S02]  /*249f0*/  SHFL.UP P6, R14, R13, R12, R11 ;  /* 0x0400000c0d0e7389 */ /* 0x00006400000c000b */
[----:B01----:R-:W-:Y:S01]  /*24a00*/  ENDCOLLECTIVE ;  /* 0x000000000000791b */ /* 0x003fe20003800000 */
.L_x_5684:
        /* <DEDUP_REMOVED lines=8> */
.L_x_5685:
[----:B------:R-:W-:Y:S05]  /*24a90*/  BRA `(.L_x_5686) ;  /* 0xffffff9c001c7947 */ /* 0x000fea000383ffff */
.L_x_5468:
[----:B------:R-:W-:Y:S01]  /*24aa0*/  BSSY B0, `(.L_x_5687) ;  /* 0x0000006000007945 */ /* 0x000fe20003800000 */
[----:B------:R-:W-:Y:S01]  /*24ab0*/  PLOP3.LUT P6, PT, P6, PT, PT, 0x8, 0x0 ;  /* 0x000000000000781c */ /* 0x000fe200037ce170 */
[----:B------:R-:W-:-:S12]  /*24ac0*/  IMAD.MOV.U32 R15, RZ, RZ, -0x1 ;  /* 0xffffffffff0f7424 */ /* 0x000fd800078e00ff */
[----:B01----:R-:W-:Y:S05]  /*24ad0*/  WARPSYNC.COLLECTIVE R15, `(.L_x_5688) ;  /* 0x000000000f087348 */ /* 0x003fea0003c00000 */
[----:B------:R-:W-:Y:S01]  /*24ae0*/  VOTE.ANY R14, PT, P6 ;  /* 0x00000000000e7806 */ /* 0x000fe200030e0100 */
[----:B01----:R-:W-:Y:S06]  /*24af0*/  ENDCOLLECTIVE ;  /* 0x000000000000791b */ /* 0x003fec0003800000 */
.L_x_5688:
[----:B------:R-:W-:Y:S05]  /*24b00*/  BSYNC B0 ;  /* 0x0000000000007941 */ /* 0x000fea0003800000 */
.L_x_5687:
        /* <DEDUP_REMOVED lines=8> */
.L_x_5689:
[----:B------:R-:W-:Y:S02]  /*24b90*/  IMAD.IADD R19, R12, 0x1, R19 ;  /* 0x000000010c137824 */ /* 0x000fe400078e0213 */
[----:B------:R-:W-:Y:S02]  /*24ba0*/  IMAD.MOV.U32 R13, RZ, RZ, R4 ;  /* 0x000000ffff0d7224 */ /* 0x000fe400078e0004 */
[----:B------:R-:W-:-:S07]  /*24bb0*/  IMAD.MOV.U32 R17, RZ, RZ, R14 ;  /* 0x000000ffff117224 */ /* 0x000fce00078e000e */
[----:B------:R-:W-:Y:S05]  /*24bc0*/  WARPSYNC.COLLECTIVE R15, `(.L_x_5690) ;  /* 0x000000000f087348 */ /* 0x000fea0003c00000 */
[----:B------:R0:W1:Y:S02]  /*24bd0*/  SHFL.IDX P6, R14, R13, R12, R11 ;  /* 0x0000000c0d0e7389 */ /* 0x00006400000c000b */
[----:B01----:R-:W-:Y:S01]  /*24be0*/  ENDCOLLECTIVE ;  /* 0x000000000000791b */ /* 0x003fe20003800000 */
.L_x_5690:
[----:B------:R-:W-:Y:S01]  /*24bf0*/  IMAD.MOV.U32 R4, RZ, RZ, R14 ;  /* 0x000000ffff047224 */ /* 0x000fe200078e000e */
[----:B------:R-:W-:Y:S06]  /*24c00*/  BRA `(.L_x_5691) ;  /* 0xffffff9c00007947 */ /* 0x000fec000383ffff */
.L_x_5470:
[----:B------:R-:W-:Y:S01]  /*24c10*/  BSSY B0, `(.L_x_5692) ;  /* 0x0000007000007945 */ /* 0x000fe20003800000 */
[----:B------:R-:W-:Y:S02]  /*24c20*/  IMAD.MOV.U32 R13, RZ, RZ, R2 ;  /* 0x000000ffff0d7224 */ /* 0x000fe400078e0002 */
[----:B-1----:R-:W-:Y:S02]  /*24c30*/  IMAD.MOV.U32 R11, RZ, RZ, 0x1f ;  /* 0x0000001fff0b7424 */ /* 0x002fe400078e00ff */
[----:B------:R-:W-:-:S07]  /*24c40*/  IMAD.MOV.U32 R15, RZ, RZ, -0x1 ;  /* 0xffffffffff0f7424 */ /* 0x000fce00078e00ff */
[----:B0--34-:R-:W-:Y:S05]  /*24c50*/  WARPSYNC.COLLECTIVE R15, `(.L_x_5693) ;  /* 0x000000000f087348 */ /* 0x019fea0003c00000 */
[----:B------:R1:W2:Y:S02]  /*24c60*/  SHFL.IDX P6, R14, R13, R12, R11 ;  /* 0x0000000c0d0e7389 */ /* 0x0002a400000c000b */
[----:B01234-:R-:W-:Y:S01]  /*24c70*/  ENDCOLLECTIVE ;  /* 0x000000000000791b */ /* 0x01ffe20003800000 */
.L_x_5693:
[----:B------:R-:W-:Y:S05]  /*24c80*/  BSYNC B0 ;  /* 0x0000000000007941 */ /* 0x000fea0003800000 */
.L_x_5692:
[----:B------:R-:W-:Y:S01]  /*24c90*/  IMAD.MOV.U32 R6, RZ, RZ, R14 ;  /* 0x000000ffff067224 */ /* 0x000fe200078e000e */
[----:B------:R-:W-:Y:S06]  /*24ca0*/  BRA `(.L_x_5469) ;  /* 0xffffff9800f07947 */ /* 0x000fec000383ffff */
.L_x_5476:
[----:B0-----:R0:W1:Y:S02]  /*24cb0*/  SYNCS.PHASECHK.TRANS64.TRYWAIT P0, [R4+URZ+0x22820], R0 ;  /* 0x02282000040075a7 */ /* 0x001064000800017f */
[----:B-1----:R-:W-:Y:S05]  /*24cc0*/  @!P0 NANOSLEEP.SYNCS 0x989680 ;  /* 0x009896800000895d */ /* 0x002fea0003900000 */
[----:B------:R-:W1:Y:S02]  /*24cd0*/  @!P0 SYNCS.PHASECHK.TRANS64 P0, [R4+URZ+0x22820], R0 ;  /* 0x02282000040085a7 */ /* 0x000e64000800007f */
[----:B-1----:R-:W-:Y:S05]  /*24ce0*/  @!P0 BRA `(.L_x_5476) ;  /* 0xfffffffc00f08947 */ /* 0x002fea000383ffff */
[----:B------:R-:W-:Y:S05]  /*24cf0*/  BRA `(.L_x_5694) ;  /* 0xffffffa400487947 */ /* 0x000fea000383ffff */
.L_x_5477:
        /* <DEDUP_REMOVED lines=11> */
.L_x_5696:
[----:B------:R-:W-:Y:S05]  /*24db0*/  BSYNC B0 ;  /* 0x0000000000007941 */ /* 0x000fea0003800000 */
.L_x_5695:
[----:B------:R-:W-:Y:S05]  /*24dc0*/  BRA `(.L_x_5697) ;  /* 0xffffffa400307947 */ /* 0x000fea000383ffff */
.L_x_5478:
[----:B------:R-:W-:Y:S01]  /*24dd0*/  BSSY B0, `(.L_x_5698) ;  /* 0x0000006000007945 */ /* 0x000fe20003800000 */
[----:B------:R-:W-:-:S07]  /*24de0*/  IMAD.MOV.U32 R15, RZ, RZ, -0x1 ;  /* 0xffffffffff0f7424 */ /* 0x000fce00078e00ff */
[----:B0-234-:R-:W-:Y:S05]  /*24df0*/  WARPSYNC.COLLECTIVE R15, `(.L_x_5699) ;  /* 0x000000000f0c7348 */ /* 0x01dfea0003c00000 */
[----:B------:R-:W-:Y:S02]  /*24e00*/  ELECT P6, UR62, PT ;  /* 0x00000000003e782f */ /* 0x000fe400038c0000 */
[----:B------:R-:W-:Y:S01]  /*24e10*/  MOV R14, UR62 ;  /* 0x0000003e000e7c02 */ /* 0x000fe20008000f00 */
[----:B0-234-:R-:W-:Y:S10]  /*24e20*/  ENDCOLLECTIVE ;  /* 0x000000000000791b */ /* 0x01dff40003800000 */
.L_x_5699:
[----:B------:R-:W-:Y:S05]  /*24e30*/  BSYNC B0 ;  /* 0x0000000000007941 */ /* 0x000fea0003800000 */
.L_x_5698:
[----:B------:R-:W-:Y:S05]  /*24e40*/  BRA `(.L_x_5700) ;  /* 0xffffffa400247947 */ /* 0x000fea000383ffff */
.L_x_5480:
[----:B0-----:R0:W1:Y:S02]  /*24e50*/  SYNCS.PHASECHK.TRANS64.TRYWAIT P1, [R5+URZ+0x22840], R0 ;  /* 0x02284000050075a7 */ /* 0x001064000802017f */
[----:B-1----:R-:W-:Y:S05]  /*24e60*/  @!P1 NANOSLEEP.SYNCS 0x989680 ;  /* 0x009896800000995d */ /* 0x002fea0003900000 */
[----:B------:R-:W1:Y:S02]  /*24e70*/  @!P1 SYNCS.PHASECHK.TRANS64 P1, [R5+URZ+0x22840], R0 ;  /* 0x02284000050095a7 */ /* 0x000e64000802007f */
[----:B-1----:R-:W-:Y:S05]  /*24e80*/  @!P1 BRA `(.L_x_5480) ;  /* 0xfffffffc00f09947 */ /* 0x002fea000383ffff */
[----:B------:R-:W-:Y:S05]  /*24e90*/  BRA `(.L_x_5701) ;  /* 0xffffffa400447947 */ /* 0x000fea000383ffff */
.L_x_5482:
[----:B-1----:R1:W0:Y:S02]  /*24ea0*/  SYNCS.PHASECHK.TRANS64.TRYWAIT P1, [R25+URZ+0x22840], R2 ;  /* 0x02284002190075a7 */ /* 0x002224000802017f */
[----:B0-----:R-:W-:Y:S05]  /*24eb0*/  @!P1 NANOSLEEP.SYNCS 0x989680 ;  /* 0x009896800000995d */ /* 0x001fea0003900000 */
[----:B------:R-:W0:Y:S02]  /*24ec0*/  @!P1 SYNCS.PHASECHK.TRANS64 P1, [R25+URZ+0x22840], R2 ;  /* 0x02284002190095a7 */ /* 0x000e24000802007f */
[----:B0-----:R-:W-:Y:S05]  /*24ed0*/  @!P1 BRA `(.L_x_5482) ;  /* 0xfffffffc00f09947 */ /* 0x001fea000383ffff */
[----:B------:R-:W-:Y:S05]  /*24ee0*/  BRA `(.L_x_5702) ;  /* 0xffffffa400507947 */ /* 0x000fea000383ffff */
.L_x_5484:
[----:B------:R0:W0:Y:S02]  /*24ef0*/  SYNCS.PHASECHK.TRANS64.TRYWAIT P1, [R5+URZ+0x22860], R0 ;  /* 0x02286000050075a7 */ /* 0x000024000802017f */
[----:B0-----:R-:W-:Y:S05]  /*24f00*/  @!P1 NANOSLEEP.SYNCS 0x989680 ;  /* 0x009896800000995d */ /* 0x001fea0003900000 */
[----:B------:R-:W0:Y:S02]  /*24f10*/  @!P1 SYNCS.PHASECHK.TRANS64 P1, [R5+URZ+0x22860], R0 ;  /* 0x02286000050095a7 */ /* 0x000e24000802007f */
[----:B0-----:R-:W-:Y:S05]  /*24f20*/  @!P1 BRA `(.L_x_5484) ;  /* 0xfffffffc00f09947 */ /* 0x001fea000383ffff */
[----:B------:R-:W-:Y:S05]  /*24f30*/  BRA `(.L_x_5703) ;  /* 0xffffffa4004c7947 */ /* 0x000fea000383ffff */
.L_x_5704:
        /* <DEDUP_REMOVED lines=12> */
.L_x_6574:


//--------------------- .text._ZN7cutlass13device_kernelIN5flash11enable_sm90INS1_16FlashAttnFwdSm90INS1_25CollectiveMainloopFwdSm90ILi2EN4cute5tupleIJNS5_1CILi1EEES8_S8_EEENS6_IJNS7_ILi128EEENS7_ILi96EEENS7_ILi64EEEEEELi256ENS_10bfloat16_tEfNS_4arch4Sm90ELb1ELb0ELb1ELb1ELb1ELb0ELb1ELb1ELb0ELb1ELb1ELb0EEENS1_21CollectiveEpilogueFwdINS6_IJSA_NS7_ILi256EEESB_EEES9_SE_SG_Li256ELb1ELb1ELb1ELb0EEENS1_36VarlenDynamicPersistentTileSchedulerILi128ELi96ELi256ELi128ELb1ELb1ELb1ELb1ELb1ELb1EEEEEEEEEvNT_6ParamsE --------------------------
	.section	.text._ZN7cutlass13device_kernelIN5flash11enable_sm90INS1_16FlashAttnFwdSm90INS1_25CollectiveMainloopFwdSm90ILi2EN4cute5tupleIJNS5_1CILi1EEES8_S8_EEENS6_IJNS7_ILi128EEENS7_ILi96EEENS7_ILi64EEEEEELi256ENS_10bfloat16_tEfNS_4arch4Sm90ELb1ELb0ELb1ELb1ELb1ELb0ELb1ELb1ELb0ELb1ELb1ELb0EEENS1_21CollectiveEpilogueFwdINS6_IJSA_NS7_ILi256EEESB_EEES9_SE_SG_Li256ELb1ELb1ELb1ELb0EEENS1_36VarlenDynamicPersistentTileSchedulerILi128ELi96ELi256ELi128ELb1ELb1ELb1ELb1ELb1ELb1EEEEEEEEEvNT_6ParamsE,"ax",@progbits
	.align	128
.text._ZN7cutlass13device_kernelIN5flash11enable_sm90INS1_16FlashAttnFwdSm90INS1_25CollectiveMainloopFwdSm90ILi2EN4cute5tupleIJNS5_1CILi1EEES8_S8_EEENS6_IJNS7_ILi128EEENS7_ILi96EEENS7_ILi64EEEEEELi256ENS_10bfloat16_tEfNS_4arch4Sm90ELb1ELb0ELb1ELb1ELb1ELb0ELb1ELb1ELb0ELb1ELb1ELb0EEENS1_21CollectiveEpilogueFwdINS6_IJSA_NS7_ILi256EEESB_EEES9_SE_SG_Li256ELb1ELb1ELb1ELb0EEENS1_36VarlenDynamicPersistentTileSchedulerILi128ELi96ELi256ELi128ELb1ELb1ELb1ELb1ELb1ELb1EEEEEEEEEvNT_6ParamsE:
        .type           _ZN7cutlass13device_kernelIN5flash11enable_sm90INS1_16FlashAttnFwdSm90INS1_25CollectiveMainloopFwdSm90ILi2EN4cute5tupleIJNS5_1CILi1EEES8_S8_EEENS6_IJNS7_ILi128EEENS7_ILi96EEENS7_ILi64EEEEEELi256ENS_10bfloat16_tEfNS_4arch4Sm90ELb1ELb0ELb1ELb1ELb1ELb0ELb1ELb1ELb0ELb1ELb1ELb0EEENS1_21CollectiveEpilogueFwdINS6_IJSA_NS7_ILi256EEESB_EEES9_SE_SG_Li256ELb1ELb1ELb1ELb0EEENS1_36VarlenDynamicPersistentTileSchedulerILi128ELi96ELi256ELi128ELb1ELb1ELb1ELb1ELb1ELb1EEEEEEEEEvNT_6ParamsE,@function
        .size           _ZN7cutlass13device_kernelIN5flash11enable_sm90INS1_16FlashAttnFwdSm90INS1_25CollectiveMainloopFwdSm90ILi2EN4cute5tupleIJNS5_1CILi1EEES8_S8_EEENS6_IJNS7_ILi128EEENS7_ILi96EEENS7_ILi64EEEEEELi256ENS_10bfloat16_tEfNS_4arch4Sm90ELb1ELb0ELb1ELb1ELb1ELb0ELb1ELb1ELb0ELb1ELb1ELb0EEENS1_21CollectiveEpilogueFwdINS6_IJSA_NS7_ILi256EEESB_EEES9_SE_SG_Li256ELb1ELb1ELb1ELb0EEENS1_36VarlenDynamicPersistentTileSchedulerILi128ELi96ELi256ELi128ELb1ELb1ELb1ELb1ELb1ELb1EEEEEEEEEvNT_6ParamsE,(.L_x_6575 - _ZN7cutlass13device_kernelIN5flash11enable_sm90INS1_16FlashAttnFwdSm90INS1_25CollectiveMainloopFwdSm90ILi2EN4cute5tupleIJNS5_1CILi1EEES8_S8_EEENS6_IJNS7_ILi128EEENS7_ILi96EEENS7_ILi64EEEEEELi256ENS_10bfloat16_tEfNS_4arch4Sm90ELb1ELb0ELb1ELb1ELb1ELb0ELb1ELb1ELb0ELb1ELb1ELb0EEENS1_21CollectiveEpilogueFwdINS6_IJSA_NS7_ILi256EEESB_EEES9_SE_SG_Li256ELb1ELb1ELb1ELb0EEENS1_36VarlenDynamicPersistentTileSchedulerILi128ELi96ELi256ELi128ELb1ELb1ELb1ELb1ELb1ELb1EEEEEEEEEvNT_6ParamsE)
        .other          _ZN7cutlass13device_kernelIN5flash11enable_sm90INS1_16FlashAttnFwdSm90INS1_25CollectiveMainloopFwdSm90ILi2EN4cute5tupleIJNS5_1CILi1EEES8_S8_EEENS6_IJNS7_ILi128EEENS7_ILi96EEENS7_ILi64EEEEEELi256ENS_10bfloat16_tEfNS_4arch4Sm90ELb1ELb0ELb1ELb1ELb1ELb0ELb1ELb1ELb0ELb1ELb1ELb0EEENS1_21CollectiveEpilogueFwdINS6_IJSA_NS7_ILi256EEESB_EEES9_SE_SG_Li256ELb1ELb1ELb1ELb0EEENS1_36VarlenDynamicPersistentTileSchedulerILi128ELi96ELi256ELi128ELb1ELb1ELb1ELb1ELb1ELb1EEEEEEEEEvNT_6ParamsE,@"STO_CUDA_ENTRY STV_DEFAULT"
_ZN7cutlass13device_kernelIN5flash11enable_sm90INS1_16FlashAttnFwdSm90INS1_25CollectiveMainloopFwdSm90ILi2EN4cute5tupleIJNS5_1CILi1EEES8_S8_EEENS6_IJNS7_ILi128EEENS7_ILi96EEENS7_ILi64EEEEEELi256ENS_10bfloat16_tEfNS_4arch4Sm90ELb1ELb0ELb1ELb1ELb1ELb0ELb1ELb1ELb0ELb1ELb1ELb0EEENS1_21CollectiveEpilogueFwdINS6_IJSA_NS7_ILi256EEESB_EEES9_SE_SG_Li256ELb1ELb1ELb1ELb0EEENS1_36VarlenDynamicPersistentTileSchedulerILi128ELi96ELi256ELi128ELb1ELb1ELb1ELb1ELb1ELb1EEEEEEEEEvNT_6ParamsE:
        /* <DEDUP_REMOVED lines=47> */
.L_x_5705:
        /* <DEDUP_REMOVED lines=22> */
.L_x_5706:
        /* <DEDUP_REMOVED lines=18> */
.L_x_5707:
        /* <DEDUP_REMOVED lines=22> */
.L_x_5708:
        /* <DEDUP_REMOVED lines=23> */
.L_x_5709:
        /* <DEDUP_REMOVED lines=10> */
.L_x_5711:
        /* <DEDUP_REMOVED lines=63> */
[----:B------:R-:W-:Y:S02]  /*0cd0*/  IMAD.IADD R9, R16, 0x1, -R9 ;  /* 0x0000000110097824 */ /* 0x000fe400078e0a09 */
[----:B------:R-:W-:Y:S01]  /*0ce0*/  IMAD R0, R2, 0x40, R11 ;  /* 0x0000004002007824 */ /* 0x000fe200078e020b */
[----:B------:R-:W-:Y:S01]  /*0cf0*/  MOV R2, UR6 ;  /* 0x0000000600027c02 */ /* 0x000fe20008000f00 */
[----:B------:R-:W-:Y:S01]  /*0d00*/  IMAD.IADD R3, R12, 0x1, -R3 ;  /* 0x000000010c037824 */ /* 0x000fe200078e0a03 */
[----:B------:R-:W-:Y:S01]  /*0d10*/  STL [R1+0x34], R4 ;  /* 0x0000340401007387 */ /* 0x000fe20000100800 */
[----:B------:R-:W-:Y:S01]  /*0d20*/  IMAD.SHL.U32 R22, R9, 0x2, RZ ;  /* 0x0000000209167824 */ /* 0x000fe200078e00ff */
[----:B------:R-:W-:Y:S01]  /*0d30*/  UMOV UR6, URZ ;  /* 0x0000003f00067c82 */ /* 0x000fe20008000000 */
[----:B------:R-:W-:Y:S01]  /*0d40*/  IMAD R206, R3, 0x8, R0 ;  /* 0x0000000803ce7824 */ /* 0x000fe200078e0200 */
[----:B------:R0:W-:Y:S01]  /*0d50*/  STL [R1+0x30], R0 ;  /* 0x0000300001007387 */ /* 0x0001e20000100800 */
[C---:B------:R-:W-:Y:S01]  /*0d60*/  VIADD R23, R22.reuse, 0x8 ;  /* 0x0000000816177836 */ /* 0x040fe20000000000 */
[C---:B------:R-:W-:Y:S01]  /*0d70*/  IADD3 R229, R22.reuse, 0xa0, RZ ;  /* 0x000000a016e57810 */ /* 0x040fe20007ffe0ff */
        /* <DEDUP_REMOVED lines=52> */
[----:B------:R-:W-:Y:S02]  /*10c0*/  SHF.R.S32.HI R4, RZ, 0x1f, R224 ;  /* 0x0000001fff047819 */ /* 0x000fe400000114e0 */
[----:B0-----:R-:W-:-:S07]  /*10d0*/  SHF.R.S32.HI R2, RZ, 0x1f, R223 ;  /* 0x0000001fff027819 */ /* 0x001fce00000114df */
.L_x_5776:
[----:B------:R-:W-:Y:S01]  /*10e0*/  ULDC.64 UR6, c[0x0][0xd88] ;  /* 0x0003620000067ab9 */ /* 0x000fe20000000a00 */
[----:B------:R-:W-:Y:S01]  /*10f0*/  ULDC.64 UR8, c[0x0][0xb10] ;  /* 0x0002c40000087ab9 */ /* 0x000fe20000000a00 */
[----:B------:R-:W-:Y:S01]  /*1100*/  UIMAD.WIDE UR6, UR5, 0x4, UR6 ;  /* 0x00000004050678a5 */ /* 0x000fe2000f8e0206 */
[----:B0---4-:R-:W0:Y:S05]  /*1110*/  LDC.64 R8, c[0x0][0x418] ;  /* 0x00010600ff087b82 */ /* 0x011e2a0000000a00 */
[----:B------:R-:W-:Y:S02]  /*1120*/  IMAD.U32 R212, RZ, RZ, UR6 ;  /* 0x00000006ffd47e24 */ /* 0x000fe4000f8e00ff */
[----:B------:R-:W-:Y:S01]  /*1130*/  IMAD.U32 R213, RZ, RZ, UR7 ;  /* 0x00000007ffd57e24 */ /* 0x000fe2000f8e00ff */
[----:B------:R-:W-:Y:S01]  /*1140*/  ULDC.64 UR6, c[0x0][0xb20] ;  /* 0x0002c80000067ab9 */ /* 0x000fe20000000a00 */
[----:B-1----:R-:W1:Y:S03]  /*1150*/  LDC R0, c[0x0][0x424] ;  /* 0x00010900ff007b82 */ /* 0x002e660000000800 */
[----:B--2---:R-:W2:Y:S01]  /*1160*/  LDG.E R212, desc[UR36][R212.64] ;  /* 0x00000024d4d47981 */ /* 0x004ea2000c1e1900 */
[----:B------:R-:W-:Y:S01]  /*1170*/  ISETP.NE.U32.AND P1, PT, RZ, UR6, PT ;  /* 0x00000006ff007c0c */ /* 0x000fe2000bf25070 */
[----:B------:R-:W-:Y:S01]  /*1180*/  IMAD.MOV.U32 R4, RZ, RZ, RZ ;  /* 0x000000ffff047224 */ /* 0x000fe200078e00ff */
[----:B------:R-:W-:-:S02]  /*1190*/  ISETP.NE.U32.AND P0, PT, RZ, UR8, PT ;  /* 0x00000008ff007c0c */ /* 0x000fc4000bf05070 */
[----:B------:R-:W-:Y:S01]  /*11a0*/  ISETP.NE.AND.EX P1, PT, RZ, UR7, PT, P1 ;  /* 0x00000007ff007c0c */ /* 0x000fe2000bf25310 */
[----:B---3--:R-:W3:Y:S01]  /*11b0*/  LDC R7, c[0x0][0x2f0] ;  /* 0x0000bc00ff077b82 */ /* 0x008ee20000000800 */
[----:B------:R-:W-:Y:S02]  /*11c0*/  ISETP.NE.AND.EX P0, PT, RZ, UR9, PT, P0 ;  /* 0x00000009ff007c0c */ /* 0x000fe4000bf05300 */
[----:B--2---:R-:W-:-:S09]  /*11d0*/  SHF.R.S32.HI R222, RZ, 0x1f, R212 ;  /* 0x0000001fffde7819 */ /* 0x004fd200000114d4 */
[----:B------:R-:W-:-:S04]  /*11e0*/  @P1 LEA R2, P2, R212, UR6, 0x2 ;  /* 0x00000006d4021c11 */ /* 0x000fc8000f8410ff */
[C---:B------:R-:W-:Y:S02]  /*11f0*/  @P1 LEA.HI.X R3, R212.reuse, UR7, R222, 0x2, P2 ;  /* 0x00000007d4031c11 */ /* 0x040fe400090f14de */
[----:B------:R-:W-:-:S03]  /*1200*/  @P0 LEA R202, P2, R212, UR8, 0x2 ;  /* 0x00000008d4ca0c11 */ /* 0x000fc6000f8410ff */
[----:B------:R2:W5:Y:S01]  /*1210*/  @P1 LDG.E R4, desc[UR36][R2.64] ;  /* 0x0000002402041981 */ /* 0x000562000c1e1900 */
[----:B------:R-:W-:Y:S01]  /*1220*/  @P0 LEA.HI.X R203, R212, UR9, R222, 0x2, P2 ;  /* 0x00000009d4cb0c11 */ /* 0x000fe200090f14de */
[----:B------:R-:W-:-:S04]  /*1230*/  ULDC.64 UR8, c[0x0][0xb18] ;  /* 0x0002c60000087ab9 */ /* 0x000fc80000000a00 */
[----:B------:R2:W5:Y:S01]  /*1240*/  @P0 LDG.E R202, desc[UR36][R202.64] ;  /* 0x00000024caca0981 */ /* 0x000562000c1e1900 */
[----:B0-----:R-:W-:Y:S02]  /*1250*/  ISETP.NE.U32.AND P1, PT, R8, RZ, PT ;  /* 0x000000ff0800720c */ /* 0x001fe40003f25070 */
[----:B------:R-:W-:Y:S02]  /*1260*/  ISETP.NE.U32.AND P2, PT, RZ, UR8, PT ;  /* 0x00000008ff007c0c */ /* 0x000fe4000bf45070 */
[----:B------:R-:W-:Y:S02]  /*1270*/  ISETP.NE.AND.EX P1, PT, R9, RZ, PT, P1 ;  /* 0x000000ff0900720c */ /* 0x000fe40003f25310 */
[----:B------:R-:W-:Y:S02]  /*1280*/  ISETP.NE.AND.EX P2, PT, RZ, UR9, PT, P2 ;  /* 0x00000009ff007c0c */ /* 0x000fe4000bf45320 */
[----:B-1----:R-:W-:Y:S01]  /*1290*/  SEL R0, R0, 0x1, P1 ;  /* 0x0000000100007807 */ /* 0x002fe20000800000 */
[----:B--23--:R-:W-:Y:S10]  /*12a0*/  @P0 BRA `(.L_x_5712) ;  /* 0x0000000000280947 */ /* 0x00cff40003800000 */
[----:B------:R-:W-:Y:S01]  /*12b0*/  ULDC.64 UR6, c[0x0][0xaf8] ;  /* 0x0002be0000067ab9 */ /* 0x000fe20000000a00 */
[----:B-----5:R-:W0:Y:S01]  /*12c0*/  LDC R202, c[0x0][0x288] ;  /* 0x0000a200ffca7b82 */ /* 0x020e220000000800 */
[----:B------:R-:W-:-:S04]  /*12d0*/  ISETP.NE.U32.AND P0, PT, RZ, UR6, PT ;  /* 0x00000006ff007c0c */ /* 0x000fc8000bf05070 */
[----:B------:R-:W-:-:S13]  /*12e0*/  ISETP.NE.AND.EX P0, PT, RZ, UR7, PT, P0 ;  /* 0x00000007ff007c0c */ /* 0x000fda000bf05300 */
[----:B------:R-:W-:Y:S05]  /*12f0*/  @!P0 BRA `(.L_x_5712) ;  /* 0x0000000000148947 */ /* 0x000fea0003800000 */
[----:B------:R-:W1:Y:S02]  /*1300*/  LDC.64 R2, c[0x0][0xaf8] ;  /* 0x0002be00ff027b82 */ /* 0x000e640000000a00 */
[----:B-1----:R-:W-:-:S05]  /*1310*/  IMAD.WIDE R2, R212, 0x4, R2 ;  /* 0x00000004d4027825 */ /* 0x002fca00078e0202 */
[----:B0-----:R-:W2:Y:S04]  /*1320*/  LDG.E R202, desc[UR36][R2.64] ;  /* 0x0000002402ca7981 */ /* 0x001ea8000c1e1900 */
[----:B------:R-:W2:Y:S02]  /*1330*/  LDG.E R5, desc[UR36][R2.64+0x4] ;  /* 0x0000042402057981 */ /* 0x000ea4000c1e1900 */
[----:B--2---:R-:W-:-:S07]  /*1340*/  IMAD.IADD R202, R5, 0x1, -R202 ;  /* 0x0000000105ca7824 */ /* 0x004fce00078e0aca */
.L_x_5712:
[----:B------:R-:W-:Y:S01]  /*1350*/  IMAD R203, R0, R7, RZ ;  /* 0x0000000700cb7224 */ /* 0x000fe200078e02ff */
[----:B------:R-:W-:Y:S01]  /*1360*/  LOP3.LUT R213, R6, 0xffff, RZ, 0xc0, !PT ;  /* 0x0000ffff06d57812 */ /* 0x000fe200078ec0ff */
[----:B------:R-:W-:Y:S06]  /*1370*/  @!P2 BRA `(.L_x_5713) ;  /* 0x000000000010a947 */ /* 0x000fec0003800000 */
[----:B------:R-:W-:-:S04]  /*1380*/  LEA R2, P0, R212, UR8, 0x2 ;  /* 0x00000008d4027c11 */ /* 0x000fc8000f8010ff */
[----:B------:R-:W-:-:S05]  /*1390*/  LEA.HI.X R3, R212, UR9, R222, 0x2, P0 ;  /* 0x00000009d4037c11 */ /* 0x000fca00080f14de */
[----:B------:R1:W5:Y:S01]  /*13a0*/  LDG.E R203, desc[UR36][R2.64] ;  /* 0x0000002402cb7981 */ /* 0x000362000c1e1900 */
[----:B------:R-:W-:Y:S05]  /*13b0*/  BRA `(.L_x_5714) ;  /* 0x0000000000247947 */ /* 0x000fea0003800000 */
.L_x_5713:
        /* <DEDUP_REMOVED lines=9> */
.L_x_5714:
[----:B------:R-:W2:Y:S01]  /*1450*/  LDC R0, c[0x0][0x448] ;  /* 0x00011200ff007b82 */ /* 0x000ea20000000800 */
[----:B------:R-:W-:Y:S01]  /*1460*/  USHF.L.U32 UR4, UR4, 0x7, URZ ;  /* 0x0000000704047899 */ /* 0x000fe2000800063f */
[----:B-----5:R-:W-:Y:S01]  /*1470*/  IMAD.IADD R203, R203, 0x1, -R4 ;  /* 0x00000001cbcb7824 */ /* 0x020fe200078e0a04 */
[----:B------:R-:W-:-:S04]  /*1480*/  LOP3.LUT R23, R23, 0xfffffffd, RZ, 0xc0, !PT ;  /* 0xfffffffd17177812 */ /* 0x000fc800078ec0ff */
[----:B------:R-:W-:Y:S01]  /*1490*/  IMAD.U32 R204, RZ, RZ, UR4 ;  /* 0x00000004ffcc7e24 */ /* 0x000fe2000f8e00ff */
[----:B------:R-:W-:Y:S01]  /*14a0*/  UIADD3 UR4, UR4, 0x7f, URZ ;  /* 0x0000007f04047890 */ /* 0x000fe2000fffe03f */
[----:B01----:R-:W-:Y:S02]  /*14b0*/  IADD3 R3, R203, 0x60, -R202 ;  /* 0x00000060cb037810 */ /* 0x003fe40007ffe8ca */
[----:B--2---:R-:W-:-:S03]  /*14c0*/  ISETP.NE.AND P0, PT, R0, 0x1, PT ;  /* 0x000000010000780c */ /* 0x004fc60003f05270 */
[----:B------:R-:W-:-:S10]  /*14d0*/  IMAD.U32 R0, RZ, RZ, UR4 ;  /* 0x00000004ff007e24 */ /* 0x000fd4000f8e00ff */
[----:B------:R-:W0:Y:S01]  /*14e0*/  @P0 LDC R2, c[0x0][0x44c] ;  /* 0x00011300ff020b82 */ /* 0x000e220000000800 */
[----:B------:R-:W-:-:S07]  /*14f0*/  @P0 LOP3.LUT R23, R23, 0x2, RZ, 0xfc, !PT ;  /* 0x0000000217170812 */ /* 0x000fce00078efcff */
[----:B------:R-:W1:Y:S01]  /*1500*/  @P0 LDC R5, c[0x0][0x450] ;  /* 0x00011400ff050b82 */ /* 0x000e620000000800 */
[----:B0-----:R-:W-:-:S05]  /*1510*/  @P0 IMAD.HI.U32 R2, R2, UR4, RZ ;  /* 0x0000000402020c27 */ /* 0x001fca000f8e00ff */
[----:B-1----:R-:W-:Y:S01]  /*1520*/  @P0 SHF.R.U32.HI R0, RZ, R5, R2 ;  /* 0x00000005ff000219 */ /* 0x002fe20000011602 */
[----:B------:R-:W-:-:S03]  /*1530*/  VIADD R2, R203, 0x5f ;  /* 0x0000005fcb027836 */ /* 0x000fc60000000000 */
[----:B------:R-:W-:Y:S01]  /*1540*/  IADD3 R0, R3, R0, RZ ;  /* 0x0000000003007210 */ /* 0x000fe20007ffe0ff */
[----:B------:R-:W-:-:S04]  /*1550*/  IMAD.HI R2, R2, 0x2aaaaaab, RZ ;  /* 0x2aaaaaab02027827 */ /* 0x000fc800078e02ff */
[----:B------:R-:W-:Y:S01]  /*1560*/  IMAD.HI R0, R0, 0x2aaaaaab, RZ ;  /* 0x2aaaaaab00007827 */ /* 0x000fe200078e02ff */
[----:B------:R-:W-:-:S04]  /*1570*/  SHF.R.U32.HI R3, RZ, 0x1f, R2 ;  /* 0x0000001fff037819 */ /* 0x000fc80000011602 */
[----:B------:R-:W-:Y:S02]  /*1580*/  SHF.R.U32.HI R5, RZ, 0x1f, R0 ;  /* 0x0000001fff057819 */ /* 0x000fe40000011600 */
[----:B------:R-:W-:Y:S02]  /*1590*/  LEA.HI.SX32 R3, R2, R3, 0x1c ;  /* 0x0000000302037211 */ /* 0x000fe400078fe2ff */
[----:B------:R-:W-:Y:S02]  /*15a0*/  LEA.HI.SX32 R2, R0, R5, 0x1c ;  /* 0x0000000500027211 */ /* 0x000fe400078fe2ff */
[C---:B------:R-:W-:Y:S02]  /*15b0*/  LOP3.LUT R0, R6.reuse, 0xff000000, RZ, 0xc0, !PT ;  /* 0xff00000006007812 */ /* 0x040fe400078ec0ff */
[----:B------:R-:W-:Y:S01]  /*15c0*/  VIMNMX R165, R3, R2, PT ;  /* 0x0000000203a57248 */ /* 0x000fe20003fe0100 */
[----:B------:R-:W-:Y:S01]  /*15d0*/  IMAD.MOV.U32 R2, RZ, RZ, RZ ;  /* 0x000000ffff027224 */ /* 0x000fe200078e00ff */
[----:B------:R-:W-:-:S02]  /*15e0*/  LOP3.LUT R6, R6, 0xff0000, RZ, 0xc0, !PT ;  /* 0x00ff000006067812 */ /* 0x000fc400078ec0ff */
[----:B------:R-:W-:Y:S02]  /*15f0*/  SHF.R.U32.HI R3, RZ, 0x8, R0 ;  /* 0x00000008ff037819 */ /* 0x000fe40000011600 */
[----:B------:R-:W-:Y:S02]  /*1600*/  ISETP.GE.AND P0, PT, R165, 0x1, PT ;  /* 0x00000001a500780c */ /* 0x000fe40003f06270 */
[----:B------:R-:W-:-:S04]  /*1610*/  LEA.HI R3, R6, R3, RZ, 0x10 ;  /* 0x0000000306037211 */ /* 0x000fc800078f80ff */
[----:B------:R-:W-:Y:S02]  /*1620*/  LOP3.LUT R10, R3, 0xff, RZ, 0xc0, !PT ;  /* 0x000000ff030a7812 */ /* 0x000fe400078ec0ff */
[----:B------:R-:W-:-:S03]  /*1630*/  SHF.R.U32.HI R214, RZ, 0x10, R3 ;  /* 0x00000010ffd67819 */ /* 0x000fc60000011603 */
[----:B------:R0:W-:Y:S02]  /*1640*/  STL [R1+0x24], R10 ;  /* 0x0000240a01007387 */ /* 0x0001e40000100800 */
        /* <DEDUP_REMOVED lines=31> */
.L_x_5715:
[-C--:B------:R-:W-:Y:S01]  /*1840*/  IMAD R205, R10, R2.reuse, RZ ;  /* 0x000000020acd7224 */ /* 0x080fe200078e02ff */
[----:B------:R-:W-:Y:S01]  /*1850*/  PLOP3.LUT P0, PT, PT, PT, PT, 0x80, 0x0 ;  /* 0x000000000000781c */ /* 0x000fe20003f0f070 */
[----:B------:R-:W-:Y:S01]  /*1860*/  IMAD.MOV.U32 R0, RZ, RZ, RZ ;  /* 0x000000ffff007224 */ /* 0x000fe200078e00ff */
[----:B------:R-:W-:Y:S01]  /*1870*/  CS2R R150, SRZ ;  /* 0x0000000000967805 */ /* 0x000fe2000001ff00 */
[----:B------:R-:W-:Y:S01]  /*1880*/  IMAD.MOV.U32 R3, RZ, RZ, RZ ;  /* 0x000000ffff037224 */ /* 0x000fe200078e00ff */
[----:B------:R-:W-:Y:S02]  /*1890*/  VIADDMNMX R165, R205, R2, R165, PT ;  /* 0x00000002cda57246 */ /* 0x000fe400038001a5 */
[----:B------:R-:W-:Y:S02]  /*18a0*/  CS2R R148, SRZ ;  /* 0x0000000000947805 */ /* 0x000fe4000001ff00 */
        /* <DEDUP_REMOVED lines=96> */
[----:B------:R1:W2:Y:S01]  /*1eb0*/  LDC.64 R2, c[0x4][R0] ;  /* 0x0100000000027b82 */ /* 0x0002a20000000a00 */
[----:B------:R-:W-:Y:S01]  /*1ec0*/  IMAD.U32 R5, RZ, RZ, UR5 ;  /* 0x00000005ff057e24 */ /* 0x000fe2000f8e00ff */
[----:B------:R-:W-:Y:S01]  /*1ed0*/  ULDC.64 UR4, c[0x4][0xa0] ;  /* 0x0100280000047ab9 */ /* 0x000fe20000000a00 */
[----:B0-----:R-:W-:Y:S01]  /*1ee0*/  IMAD.U32 R10, RZ, RZ, UR6 ;  /* 0x00000006ff0a7e24 */ /* 0x001fe2000f8e00ff */
[----:B------:R-:W-:Y:S01]  /*1ef0*/  MOV R6, UR4 ;  /* 0x0000000400067c02 */ /* 0x000fe20008000f00 */
[----:B------:R-:W-:Y:S02]  /*1f00*/  IMAD.U32 R7, RZ, RZ, UR5 ;  /* 0x00000005ff077e24 */ /* 0x000fe4000f8e00ff */
[----:B------:R-:W-:-:S02]  /*1f10*/  IMAD.U32 R11, RZ, RZ, UR7 ;  /* 0x00000007ff0b7e24 */ /* 0x000fc4000f8e00ff */
[----:B------:R-:W-:Y:S02]  /*1f20*/  IMAD.MOV.U32 R8, RZ, RZ, 0x70 ;  /* 0x00000070ff087424 */ /* 0x000fe400078e00ff */
[----:B------:R-:W-:Y:S02]  /*1f30*/  IMAD.MOV.U32 R12, RZ, RZ, 0x1 ;  /* 0x00000001ff0c7424 */ /* 0x000fe400078e00ff */
[----:B-1----:R-:W-:-:S07]  /*1f40*/  IMAD.MOV.U32 R13, RZ, RZ, RZ ;  /* 0x000000ffff0d7224 */ /* 0x002fce00078e00ff */
[----:B------:R-:W-:-:S07]  /*1f50*/  LEPC R20, `(.L_x_5717) ;  /* 0x000000001014794e */ /* 0x000fce0000000000 */
[----:B--2---:R-:W-:Y:S05]  /*1f60*/  CALL.ABS.NOINC R2 ;  /* 0x0000000002007343 */ /* 0x004fea0003c00000 */
.L_x_5717:
[----:B------:R-:W2:Y:S01]  /*1f70*/  LDL R2, [R1+0x28] ;  /* 0x0000280001027983 */ /* 0x000ea20000100800 */
[----:B------:R-:W-:Y:S01]  /*1f80*/  MOV R0, 0x400 ;  /* 0x0000040000007802 */ /* 0x000fe20000000f00 */
[----:B------:R-:W1:Y:S01]  /*1f90*/  S2R R3, SR_CgaCtaId ;  /* 0x0000000000037919 */ /* 0x000e620000008800 */
[----:B------:R-:W3:Y:S02]  /*1fa0*/  S2R R16, SR_TID.X ;  /* 0x0000000000107919 */ /* 0x000ee40000002100 */
[----:B-1----:R-:W-:Y:S02]  /*1fb0*/  LEA R5, R3, R0, 0x18 ;  /* 0x0000000003057211 */ /* 0x002fe400078ec0ff */
[----:B---3--:R-:W-:Y:S02]  /*1fc0*/  SHF.R.U32.HI R16, RZ, 0x7, R16 ;  /* 0x00000007ff107819 */ /* 0x008fe40000011610 */
[----:B--2---:R-:W-:-:S13]  /*1fd0*/  R2UR UR5, R2 ;  /* 0x00000000020572ca */ /* 0x004fda00000e0000 */
[----:B------:R-:W-:-:S04]  /*1fe0*/  ULEA.HI UR4, UR5, UR5, URZ, 0x1 ;  /* 0x0000000505047291 */ /* 0x000fc8000f8f083f */
[----:B------:R-:W-:-:S04]  /*1ff0*/  ULOP3.LUT UR4, UR4, 0xfffffffe, URZ, 0xc0, !UPT ;  /* 0xfffffffe04047892 */ /* 0x000fc8000f8ec03f */
[----:B------:R-:W-:-:S06]  /*2000*/  UIADD3 UR4, UR5, -UR4, URZ ;  /* 0x8000000405047290 */ /* 0x000fcc000fffe03f */
[----:B------:R-:W-:-:S05]  /*2010*/  IMAD.U32 R2, RZ, RZ, UR4 ;  /* 0x00000004ff027e24 */ /* 0x000fca000f8e00ff */
[----:B------:R-:W-:Y:S01]  /*2020*/  SHF.L.U32 R0, R2, 0x1f, RZ ;  /* 0x0000001f02007819 */ /* 0x000fe200000006ff */
[----:B------:R-:W-:-:S03]  /*2030*/  VIADD R2, R16, 0x8 ;  /* 0x0000000810027836 */ /* 0x000fc60000000000 */
[----:B------:R-:W1:Y:S02]  /*2040*/  SYNCS.PHASECHK.TRANS64.TRYWAIT P0, [R5+URZ+0x32400], R0 ;  /* 0x03240000050075a7 */ /* 0x000e64000800017f */
[----:B-1----:R-:W-:Y:S05]  /*2050*/  @!P0 BRA `(.L_x_5718) ;  /* 0x0000014800408947 */ /* 0x002fea0003800000 */
.L_x_5869:
        /* <DEDUP_REMOVED lines=8> */
.L_x_5719:
[----:B------:R-:W-:Y:S01]  /*20e0*/  R2UR UR6, R5 ;  /* 0x00000000050672ca */ /* 0x000fe200000e0000 */
[----:B------:R-:W-:-:S05]  /*20f0*/  IMAD.U32 R3, RZ, RZ, UR39 ;  /* 0x00000027ff037e24 */ /* 0x000fca000f8e00ff */
[----:B------:R-:W-:-:S07]  /*2100*/  SHF.L.U32 R3, R3, 0x1f, RZ ;  /* 0x0000001f03037819 */ /* 0x000fce00000006ff */
[----:B------:R-:W-:-:S09]  /*2110*/  ULEA UR6, UR38, UR6, 0x3 ;  /* 0x0000000626067291 */ /* 0x000fd2000f8e183f */
[----:B------:R2:W3:Y:S01]  /*2120*/  SYNCS.PHASECHK.TRANS64.TRYWAIT P1, [UR6+0x32430], R3 ;  /* 0x03243003ff0075a7 */ /* 0x0004e20008020146 */
[----:B------:R-:W-:Y:S05]  /*2130*/  @!P0 BRA `(.L_x_5720) ;  /* 0x0000000000048947 */ /* 0x000fea0003800000 */
[----:B------:R-:W-:Y:S01]  /*2140*/  BPT.TRAP 0x1 ;  /* 0x000000040000795c */ /* 0x000fe20000300000 */
.L_x_5720:
[----:B---3--:R-:W-:Y:S05]  /*2150*/  @P1 BRA `(.L_x_5721) ;  /* 0x0000000000081947 */ /* 0x008fea0003800000 */
[----:B------:R-:W3:Y:S02]  /*2160*/  SYNCS.PHASECHK.TRANS64.TRYWAIT P1, [UR6+0x32430], R3 ;  /* 0x03243003ff0075a7 */ /* 0x000ee40008020146 */
[----:B---3--:R-:W-:Y:S05]  /*2170*/  @!P1 BRA `(.L_x_5722) ;  /* 0x00000148000c9947 */ /* 0x008fea0003800000 */
.L_x_5721:
[----:B------:R-:W-:Y:S01]  /*2180*/  R2UR UR4, R5 ;  /* 0x00000000050472ca */ /* 0x000fe200000e0000 */
[----:B------:R-:W-:Y:S01]  /*2190*/  WARPGROUP.ARRIVE ;  /* 0x00000000000079c5 */ /* 0x000fe20000000000 */
[----:B------:R-:W-:Y:S01]  /*21a0*/  UMOV UR8, UR41 ;  /* 0x0000002900087c82 */ /* 0x000fe20008000000 */
[----:B------:R-:W-:Y:S01]  /*21b0*/  UMOV UR9, 0x40000040 ;  /* 0x4000004000097882 */ /* 0x000fe20000000000 */
[----:B------:R-:W-:Y:S01]  /*21c0*/  UMOV UR11, 0x40000040 ;  /* 0x40000040000b7882 */ /* 0x000fe20000000000 */
[----:B------:R-:W-:-:S08]  /*21d0*/  UIADD3 UR5, UR41, 0x2, URZ ;  /* 0x0000000229057890 */ /* 0x000fd0000fffe03f */
        /* <DEDUP_REMOVED lines=42> */
.L_x_5870:
[----:B------:R-:W-:Y:S05]  /*2480*/  @!P0 BRA `(.L_x_5724) ;  /* 0x0000000000048947 */ /* 0x000fea0003800000 */
[----:B------:R-:W-:Y:S01]  /*2490*/  BPT.TRAP 0x1 ;  /* 0x000000040000795c */ /* 0x000fe20000300000 */
.L_x_5724:
[----:B------:R0:W0:Y:S01]  /*24a0*/  SYNCS.PHASECHK.TRANS64.TRYWAIT P1, [UR6+0x32450], R3 ;  /* 0x03245003ff0075a7 */ /* 0x0000220008020146 */
[----:B------:R-:W-:Y:S05]  /*24b0*/  @!P0 BRA `(.L_x_5725) ;  /* 0x0000000000048947 */ /* 0x000fea0003800000 */
[----:B------:R-:W-:Y:S01]  /*24c0*/  BPT.TRAP 0x1 ;  /* 0x000000040000795c */ /* 0x000fe20000300000 */
.L_x_5725:
[----:B0-----:R-:W-:Y:S05]  /*24d0*/  @P1 BRA `(.L_x_5726) ;  /* 0x0000000000081947 */ /* 0x001fea0003800000 */
[----:B------:R-:W0:Y:S02]  /*24e0*/  SYNCS.PHASECHK.TRANS64.TRYWAIT P1, [UR6+0x32450], R3 ;  /* 0x03245003ff0075a7 */ /* 0x000e240008020146 */
[----:B0-----:R-:W-:Y:S05]  /*24f0*/  @!P1 BRA `(.L_x_5727) ;  /* 0x0000014400589947 */ /* 0x001fea0003800000 */
.L_x_5726:
[----:B------:R-:W-:Y:S01]  /*2500*/  R2UR UR4, R5 ;  /* 0x00000000050472ca */ /* 0x000fe200000e0000 */
[----:B------:R-:W-:Y:S01]  /*2510*/  WARPGROUP.ARRIVE ;  /* 0x00000000000079c5 */ /* 0x000fe20000000000 */
[----:B------:R-:W-:Y:S01]  /*2520*/  UMOV UR9, 0x40000040 ;  /* 0x4000004000097882 */ /* 0x000fe20000000000 */
[----:B------:R-:W-:Y:S01]  /*2530*/  UMOV UR11, 0x40000040 ;  /* 0x40000040000b7882 */ /* 0x000fe20000000000 */
[----:B------:R-:W-:Y:S01]  /*2540*/  IMAD.U32 R13, RZ, RZ, UR9 ;  /* 0x00000009ff0d7e24 */ /* 0x000fe2000f8e00ff */
[----:B------:R-:W-:Y:S01]  /*2550*/  UMOV UR13, 0x40000040 ;  /* 0x40000040000d7882 */ /* 0x000fe20000000000 */
        /* <DEDUP_REMOVED lines=8> */
[----:B01--4-:R-:W0:Y:S01]  /*25e0*/  S2R R0, SR_TID.X ;  /* 0x0000000000007919 */ /* 0x013e220000002100 */
[----:B------:R-:W-:Y:S01]  /*25f0*/  UMOV UR23, 0x40000040 ;  /* 0x4000004000177882 */ /* 0x000fe20000000000 */
[----:B------:R-:W-:Y:S01]  /*2600*/  UMOV UR25, 0x40000040 ;  /* 0x4000004000197882 */ /* 0x000fe20000000000 */
[----:B------:R-:W-:Y:S01]  /*2610*/  USHF.R.U32.HI UR4, URZ, 0x4, UR4 ;  /* 0x000000043f047899 */ /* 0x000fe20008011604 */
[----:B------:R-:W-:Y:S01]  /*2620*/  UMOV UR27, 0x40000040 ;  /* 0x40000040001b7882 */ /* 0x000fe20000000000 */
[----:B------:R-:W-:-:S02]  /*2630*/  UMOV UR29, 0x40000040 ;  /* 0x40000040001d7882 */ /* 0x000fc40000000000 */
[----:B------:R-:W-:Y:S02]  /*2640*/  ULOP3.LUT UR7, UR4, 0x3fff, URZ, 0xc0, !UPT ;  /* 0x00003fff04077892 */ /* 0x000fe4000f8ec03f */
[----:B------:R-:W-:Y:S02]  /*2650*/  ULOP3.LUT UR4, UR40, 0x10000, URZ, 0xfc, !UPT ;  /* 0x0001000028047892 */ /* 0x000fe4000f8efc3f */
[----:B------:R-:W-:Y:S02]  /*2660*/  ULOP3.LUT UR60, UR7, 0x10000, URZ, 0xfc, !UPT ;  /* 0x00010000073c7892 */ /* 0x000fe4000f8efc3f */
[----:B------:R-:W-:Y:S02]  /*2670*/  UIADD3 UR56, UR4, 0x402, URZ ;  /* 0x0000040204387890 */ /* 0x000fe4000fffe03f */
[----:B------:R-:W-:Y:S01]  /*2680*/  UIMAD UR5, UR38, 0xc00, UR60 ;  /* 0x00000c00260578a4 */ /* 0x000fe2000f8e023c */
[----:B------:R-:W-:Y:S01]  /*2690*/  UMOV UR8, UR4 ;  /* 0x0000000400087c82 */ /* 0x000fe20008000000 */
[----:B------:R-:W-:Y:S01]  /*26a0*/  UIADD3 UR16, UR4, 0x800, URZ ;  /* 0x0000080004107890 */ /* 0x000fe2000fffe03f */
[----:B------:R-:W-:Y:S01]  /*26b0*/  IMAD.U32 R12, RZ, RZ, UR8 ;  /* 0x00000008ff0c7e24 */ /* 0x000fe2000f8e00ff */
[----:B------:R-:W-:-:S03]  /*26c0*/  UIADD3 UR58, UR5, 0x302, URZ ;  /* 0x00000302053a7890 */ /* 0x000fc6000fffe03f */
[----:B------:R-:W-:Y:S01]  /*26d0*/  UMOV UR10, UR5 ;  /* 0x00000005000a7c82 */ /* 0x000fe20008000000 */
[----:B------:R-:W-:Y:S01]  /*26e0*/  UIADD3 UR18, UR5, 0x600, URZ ;  /* 0x0000060005127890 */ /* 0x000fe2000fffe03f */
[----:B------:R-:W-:Y:S01]  /*26f0*/  HGMMA.64x96x16.F32.BF16 R24, gdesc[UR8], R24, gsb0 ;  /* 0x01600000081879f0 */ /* 0x000fe20008001818 */
[----:B------:R-:W-:Y:S02]  /*2700*/  UIADD3 UR8, UR4, 0x2, URZ ;  /* 0x0000000204087890 */ /* 0x000fe4000fffe03f */
[----:B------:R-:W-:Y:S02]  /*2710*/  UIADD3 UR9, UR5, 0x2, URZ ;  /* 0x0000000205097890 */ /* 0x000fe4000fffe03f */
[----:B------:R-:W-:Y:S01]  /*2720*/  UIADD3 UR10, UR5, 0x304, URZ ;  /* 0x00000304050a7890 */ /* 0x000fe2000fffe03f */
[----:B------:R-:W-:Y:S02]  /*2730*/  UMOV UR11, 0x40000040 ;  /* 0x40000040000b7882 */ /* 0x000fe40000000000 */
[----:B------:R-:W-:Y:S01]  /*2740*/  UMOV UR12, UR8 ;  /* 0x00000008000c7c82 */ /* 0x000fe20008000000 */
[----:B------:R-:W-:Y:S01]  /*2750*/  UIADD3 UR8, UR4, 0x4, URZ ;  /* 0x0000000404087890 */ /* 0x000fe2000fffe03f */
[----:B------:R-:W-:Y:S01]  /*2760*/  MOV R10, UR12 ;  /* 0x0000000c000a7c02 */ /* 0x000fe20008000f00 */
[----:B------:R-:W-:Y:S01]  /*2770*/  UMOV UR14, UR9 ;  /* 0x00000009000e7c82 */ /* 0x000fe20008000000 */
[----:B------:R-:W-:Y:S01]  /*2780*/  UIADD3 UR9, UR5, 0x4, URZ ;  /* 0x0000000405097890 */ /* 0x000fe2000fffe03f */
[----:B0-----:R-:W-:Y:S01]  /*2790*/  SHF.R.U32.HI R0, RZ, 0x7, R0 ;  /* 0x00000007ff007819 */ /* 0x001fe20000011600 */
[----:B------:R-:W-:-:S02]  /*27a0*/  UIADD3 UR20, UR4, 0x802, URZ ;  /* 0x0000080204147890 */ /* 0x000fc4000fffe03f */
[----:B------:R-:W-:Y:S01]  /*27b0*/  UIADD3 UR22, UR5, 0x602, URZ ;  /* 0x0000060205167890 */ /* 0x000fe2000fffe03f */
[----:B------:R-:W-:Y:S01]  /*27c0*/  IADD3 R0, -R0, 0xb, RZ ;  /* 0x0000000b00007810 */ /* 0x000fe20007ffe1ff */
[----:B------:R-:W-:Y:S02]  /*27d0*/  UIADD3 UR24, UR4, 0x804, URZ ;  /* 0x0000080404187890 */ /* 0x000fe4000fffe03f */
[----:B------:R-:W-:Y:S02]  /*27e0*/  UIADD3 UR26, UR5, 0x604, URZ ;  /* 0x00000604051a7890 */ /* 0x000fe4000fffe03f */
[----:B------:R-:W-:Y:S02]  /*27f0*/  UIADD3 UR28, UR4, 0x806, URZ ;  /* 0x00000806041c7890 */ /* 0x000fe4000fffe03f */
[----:B------:R-:W-:Y:S01]  /*2800*/  UIADD3 UR30, UR5, 0x606, URZ ;  /* 0x00000606051e7890 */ /* 0x000fe2000fffe03f */
        /* <DEDUP_REMOVED lines=47> */
[----:B---3--:R-:W-:Y:S01]  /*2b00*/  IMAD.U32 R4, RZ, RZ, UR12 ;  /* 0x0000000cff047e24 */ /* 0x008fe2000f8e00ff */
        /* <DEDUP_REMOVED lines=46> */
.L_x_5728:
[----:B------:R-:W1:Y:S01]  /*2df0*/  LDC R81, c[0x0][0x448] ;  /* 0x00011200ff517b82 */ /* 0x000e620000000800 */
[----:B------:R-:W-:Y:S01]  /*2e00*/  ULDC UR4, c[0x0][0xad0] ;  /* 0x0002b40000047ab9 */ /* 0x000fe20000000800 */
[----:B------:R-:W-:Y:S01]  /*2e10*/  R2UR UR5, R204 ;  /* 0x00000000cc0572ca */ /* 0x000fe200000e0000 */
[----:B--2---:R-:W-:Y:S01]  /*2e20*/  FMUL.FTZ R3, R26, UR4 ;  /* 0x000000041a037c20 */ /* 0x004fe20008410000 */
        /* <DEDUP_REMOVED lines=16> */
[----:B--2---:R-:W-:-:S02]  /*2f30*/  VIADD R33, R206, UR5 ;  /* 0x00000005ce217c36 */ /* 0x004fc40008000000 */
[----:B------:R-:W-:Y:S01]  /*2f40*/  FMUL.FTZ R27, R39, UR4 ;  /* 0x00000004271b7c20 */ /* 0x000fe20008410000 */
[----:B------:R-:W-:Y:S01]  /*2f50*/  FMUL.FTZ R21, R30, UR4 ;  /* 0x000000041e157c20 */ /* 0x000fe20008410000 */
[----:B------:R-:W-:Y:S01]  /*2f60*/  FMUL.FTZ R30, R42, UR4 ;  /* 0x000000042a1e7c20 */ /* 0x000fe20008410000 */
[----:B-1----:R-:W-:Y:S01]  /*2f70*/  ISETP.NE.AND P6, PT, R81, 0x1, PT ;  /* 0x000000015100780c */ /* 0x002fe20003fc5270 */
        /* <DEDUP_REMOVED lines=12> */
[----:B------:R-:W2:Y:S01]  /*3040*/  @P6 LDC R34, c[0x0][0x44c] ;  /* 0x00011300ff226b82 */ /* 0x000ea20000000800 */
[----:B------:R-:W-:Y:S01]  /*3050*/  FMUL.FTZ R61, R61, UR4 ;  /* 0x000000043d3d7c20 */ /* 0x000fe20008410000 */
[----:B------:R-:W-:Y:S01]  /*3060*/  FMUL.FTZ R64, R64, UR4 ;  /* 0x0000000440407c20 */ /* 0x000fe20008410000 */
[----:B------:R-:W-:Y:S01]  /*3070*/  FMUL.FTZ R65, R65, UR4 ;  /* 0x0000000441417c20 */ /* 0x000fe20008410000 */
[----:B------:R-:W-:Y:S01]  /*3080*/  FMUL.FTZ R68, R68, UR4 ;  /* 0x0000000444447c20 */ /* 0x000fe20008410000 */
[----:B------:R-:W-:Y:S01]  /*3090*/  FMUL.FTZ R180, R50, UR4 ;  /* 0x0000000432b47c20 */ /* 0x000fe20008410000 */
[----:B------:R-:W3:Y:S01]  /*30a0*/  MUFU.TANH R73, R73 ;  /* 0x0000004900497308 */ /* 0x000ee20000002400 */
[----:B------:R-:W-:Y:S01]  /*30b0*/  FMUL.FTZ R181, R51, UR4 ;  /* 0x0000000433b57c20 */ /* 0x000fe20008410000 */
[----:B------:R-:W4:Y:S01]  /*30c0*/  @P6 LDC R35, c[0x0][0x450] ;  /* 0x00011400ff236b82 */ /* 0x000f220000000800 */
[----:B------:R-:W-:Y:S01]  /*30d0*/  FMUL.FTZ R69, R69, UR4 ;  /* 0x0000000445457c20 */ /* 0x000fe20008410000 */
        /* <DEDUP_REMOVED lines=11> */
[----:B------:R-:W-:Y:S01]  /*3190*/  ULDC UR5, c[0x0][0xa80] ;  /* 0x0002a00000057ab9 */ /* 0x000fe20000000800 */
[----:B------:R5:W0:Y:S01]  /*31a0*/  MUFU.TANH R74, R28 ;  /* 0x0000001c004a7308 */ /* 0x000a220000002400 */
[----:B------:R-:W1:Y:S01]  /*31b0*/  S2UR UR10, SR_CgaCtaId ;  /* 0x00000000000a79c3 */ /* 0x000e620000008800 */
[----:B--2---:R-:W-:Y:S01]  /*31c0*/  @P6 IMAD.HI.U32 R34, R33, R34, RZ ;  /* 0x0000002221226227 */ /* 0x004fe200078e00ff */
[----:B------:R-:W-:Y:S01]  /*31d0*/  ULOP3.LUT UR54, UR7, 0x3000000, URZ, 0xfc, !UPT ;  /* 0x0300000007367892 */ /* 0x000fe2000f8efc3f */
[----:B------:R-:W-:Y:S01]  /*31e0*/  UMOV UR11, 0x40000040 ;  /* 0x40000040000b7882 */ /* 0x000fe20000000000 */
[----:B------:R-:W-:-:S03]  /*31f0*/  UMOV UR15, 0x40000040 ;  /* 0x40000040000f7882 */ /* 0x000fc60000000000 */
[----:B------:R2:W0:Y:S01]  /*3200*/  MUFU.TANH R75, R29 ;  /* 0x0000001d004b7308 */ /* 0x0004220000002400 */
[----:B-----5:R-:W-:Y:S01]  /*3210*/  FMUL.FTZ R28, R38, UR4 ;  /* 0x00000004261c7c20 */ /* 0x020fe20008410000 */
[----:B----4-:R-:W-:Y:S01]  /*3220*/  @P6 SHF.R.U32.HI R33, RZ, R35, R34 ;  /* 0x00000023ff216219 */ /* 0x010fe20000011622 */
[----:B------:R-:W-:-:S04]  /*3230*/  IMAD R35, R165, -0x60, R203 ;  /* 0xffffffa0a5237824 */ /* 0x000fc800078e02cb */
[----:B------:R-:W4:Y:S01]  /*3240*/  SHFL.IDX PT, R34, R33, RZ, 0x1c1f ;  /* 0x001c1fff21227589 */ /* 0x000f2200000e0000 */
[C-C-:B------:R-:W-:Y:S01]  /*3250*/  IADD3 R37, -R22.reuse, 0x61, R35.reuse ;  /* 0x0000006116257810 */ /* 0x140fe20007ffe123 */
[----:B------:R-:W-:Y:S01]  /*3260*/  MUFU.TANH R80, R45 ;  /* 0x0000002d00507308 */ /* 0x000fe20000002400 */
[----:B------:R-:W-:Y:S01]  /*3270*/  IADD3 R35, -R22, 0x60, R35 ;  /* 0x0000006016237810 */ /* 0x000fe20007ffe123 */
[----:B------:R-:W5:Y:S01]  /*3280*/  SHFL.IDX PT, R36, R33, 0x1, 0x1c1f ;  /* 0x003c1f0021247f89 */ /* 0x000f6200000e0000 */
[----:B--2---:R-:W-:Y:S01]  /*3290*/  FMUL.FTZ R29, R43, UR4 ;  /* 0x000000042b1d7c20 */ /* 0x004fe20008410000 */
[----:B------:R-:W-:-:S04]  /*32a0*/  IMAD.IADD R48, R37, 0x1, -R202 ;  /* 0x0000000125307824 */ /* 0x000fc800078e0aca */
[----:B------:R2:W0:Y:S08]  /*32b0*/  MUFU.TANH R76, R32 ;  /* 0x00000020004c7308 */ /* 0x0004300000002400 */
[----:B------:R3:W0:Y:S01]  /*32c0*/  MUFU.TANH R39, R41 ;  /* 0x0000002900277308 */ /* 0x0006220000002400 */
[----:B--2---:R-:W-:Y:S01]  /*32d0*/  FMUL.FTZ R32, R47, UR4 ;  /* 0x000000042f207c20 */ /* 0x004fe20008410000 */
[----:B------:R-:W-:Y:S01]  /*32e0*/  UIADD3 UR4, UR6, 0x32440, URZ ;  /* 0x0003244006047890 */ /* 0x000fe2000fffe03f */
[----:B----4-:R-:W-:-:S03]  /*32f0*/  VIADDMNMX R45, R34, R48, R35, PT ;  /* 0x00000030222d7246 */ /* 0x010fc60003800123 */
[----:B-1----:R-:W-:Y:S02]  /*3300*/  UPRMT UR4, UR10, 0x654, UR4 ;  /* 0x000006540a047896 */ /* 0x002fe40008000004 */
[----:B------:R1:W-:Y:S01]  /*3310*/  MUFU.TANH R43, R44 ;  /* 0x0000002c002b7308 */ /* 0x0003e20000002400 */
[----:B------:R-:W-:Y:S01]  /*3320*/  UIMAD UR10, UR38, 0xc00, UR54 ;  /* 0x00000c00260a78a4 */ /* 0x000fe2000f8e0236 */
[C---:B------:R-:W-:Y:S02]  /*3330*/  ISETP.GT.AND P3, PT, R45.reuse, RZ, PT ;  /* 0x000000ff2d00720c */ /* 0x040fe40003f64270 */
[C---:B------:R-:W-:Y:S01]  /*3340*/  ISETP.GT.AND P4, PT, R45.reuse, 0x1, PT ;  /* 0x000000012d00780c */ /* 0x040fe20003f84270 */
[----:B------:R-:W-:Y:S01]  /*3350*/  UIADD3 UR14, UR10, 0x80, URZ ;  /* 0x000000800a0e7890 */ /* 0x000fe2000fffe03f */
[----:B-----5:R-:W-:Y:S02]  /*3360*/  VIADDMNMX R48, R36, R48, R35, PT ;  /* 0x0000003024307246 */ /* 0x020fe40003800123 */
[----:B------:R-:W-:Y:S01]  /*3370*/  ISETP.GT.AND P5, PT, R45, 0x8, PT ;  /* 0x000000082d00780c */ /* 0x000fe20003fa4270 */
[----:B------:R-:W2:Y:S01]  /*3380*/  MUFU.TANH R40, R40 ;  /* 0x0000002800287308 */ /* 0x000ea20000002400 */
[----:B------:R-:W-:Y:S01]  /*3390*/  FSEL R36, R72, -INF , P3 ;  /* 0xff80000048247808 */ /* 0x000fe20001800000 */
[----:B------:R-:W-:Y:S01]  /*33a0*/  SYNCS.ARRIVE.TRANS64.RED.A1T0 RZ, [UR4], RZ ;  /* 0x000000ffffff79a7 */ /* 0x000fe20008100404 */
[----:B---3--:R-:W-:Y:S01]  /*33b0*/  FSEL R41, R73, -INF , P4 ;  /* 0xff80000049297808 */ /* 0x008fe20002000000 */
[----:B------:R-:W-:Y:S01]  /*33c0*/  UIADD3 UR4, UR10, 0x100, URZ ;  /* 0x000001000a047890 */ /* 0x000fe2000fffe03f */
[----:B------:R-:W-:-:S02]  /*33d0*/  ISETP.GT.AND P1, PT, R45, 0x9, PT ;  /* 0x000000092d00780c */ /* 0x000fc40003f24270 */
[----:B0-----:R-:W-:Y:S01]  /*33e0*/  FSEL R42, R74, -INF , P5 ;  /* 0xff8000004a2a7808 */ /* 0x001fe20002800000 */
[----:B------:R-:W0:Y:S01]  /*33f0*/  MUFU.TANH R49, R49 ;  /* 0x0000003100317308 */ /* 0x000e220000002400 */
[----:B------:R-:W-:Y:S02]  /*3400*/  FMNMX.FTZ R35, R36, R41, !PT ;  /* 0x0000002924237209 */ /* 0x000fe40007810000 */
[----:B------:R-:W-:Y:S02]  /*3410*/  ISETP.GT.AND P2, PT, R45, 0x10, PT ;  /* 0x000000102d00780c */ /* 0x000fe40003f44270 */
[----:B-1----:R-:W-:Y:S02]  /*3420*/  FSEL R44, R75, -INF , P1 ;  /* 0xff8000004b2c7808 */ /* 0x002fe40000800000 */
[----:B------:R-:W-:Y:S01]  /*3430*/  FMNMX.FTZ R35, R42, R35, !PT ;  /* 0x000000232a237209 */ /* 0x000fe20007810000 */
[----:B------:R-:W1:Y:S01]  /*3440*/  MUFU.TANH R52, R52 ;  /* 0x0000003400347308 */ /* 0x000e620000002400 */
[----:B------:R-:W-:-:S02]  /*3450*/  FSEL R37, R76, -INF , P2 ;  /* 0xff8000004c257808 */ /* 0x000fc40001000000 */
[C---:B------:R-:W-:Y:S02]  /*3460*/  ISETP.GT.AND P2, PT, R45.reuse, 0x21, PT ;  /* 0x000000212d00780c */ /* 0x040fe40003f44270 */
[----:B------:R-:W-:Y:S02]  /*3470*/  ISETP.GT.AND P3, PT, R45, 0x11, PT ;  /* 0x000000112d00780c */ /* 0x000fe40003f64270 */
[----:B------:R-:W-:Y:S01]  /*3480*/  FMNMX.FTZ R46, R44, R35, !PT ;  /* 0x000000232c2e7209 */ /* 0x000fe20007810000 */
[----:B------:R-:W3:Y:S01]  /*3490*/  MUFU.TANH R53, R53 ;  /* 0x0000003500357308 */ /* 0x000ee20000002400 */
[----:B------:R-:W-:Y:S02]  /*34a0*/  FSEL R35, R39, -INF , P2 ;  /* 0xff80000027237808 */ /* 0x000fe40001000000 */
[----:B------:R-:W-:Y:S02]  /*34b0*/  ISETP.GT.AND P4, PT, R45, 0x18, PT ;  /* 0x000000182d00780c */ /* 0x000fe40003f84270 */
[----:B------:R-:W-:-:S02]  /*34c0*/  FSEL R34, R77, -INF , P3 ;  /* 0xff8000004d227808 */ /* 0x000fc40001800000 */
[----:B------:R-:W-:Y:S01]  /*34d0*/  FMNMX.FTZ R39, R37, R46, !PT ;  /* 0x0000002e25277209 */ /* 0x000fe20007810000 */
[----:B------:R-:W4:Y:S01]  /*34e0*/  MUFU.TANH R56, R56 ;  /* 0x0000003800387308 */ /* 0x000f220000002400 */
[C---:B------:R-:W-:Y:S02]  /*34f0*/  ISETP.GT.AND P5, PT, R45.reuse, 0x19, PT ;  /* 0x000000192d00780c */ /* 0x040fe40003fa4270 */
[----:B------:R-:W-:Y:S02]  /*3500*/  FSEL R33, R78, -INF , P4 ;  /* 0xff8000004e217808 */ /* 0x000fe40002000000 */
[----:B------:R-:W-:Y:S02]  /*3510*/  FMNMX.FTZ R46, R34, R39, !PT ;  /* 0x00000027222e7209 */ /* 0x000fe40007810000 */
[----:B------:R-:W-:Y:S01]  /*3520*/  ISETP.GT.AND P1, PT, R45, 0x20, PT ;  /* 0x000000202d00780c */ /* 0x000fe20003f24270 */
[----:B------:R-:W5:Y:S01]  /*3530*/  MUFU.TANH R57, R57 ;  /* 0x0000003900397308 */ /* 0x000f620000002400 */
[----:B------:R-:W-:-:S02]  /*3540*/  FSEL R38, R79, -INF , P5 ;  /* 0xff8000004f267808 */ /* 0x000fc40002800000 */
[----:B------:R-:W-:Y:S02]  /*3550*/  FMNMX.FTZ R47, R33, R46, !PT ;  /* 0x0000002e212f7209 */ /* 0x000fe40007810000 */
[----:B--2---:R-:W-:Y:S02]  /*3560*/  FSEL R40, R40, -INF , P1 ;  /* 0xff80000028287808 */ /* 0x004fe40000800000 */
[----:B------:R-:W-:Y:S01]  /*3570*/  FMNMX.FTZ R47, R38, R47, !PT ;  /* 0x0000002f262f7209 */ /* 0x000fe20007810000 */
[----:B------:R-:W2:Y:S01]  /*3580*/  MUFU.TANH R60, R60 ;  /* 0x0000003c003c7308 */ /* 0x000ea20000002400 */
[C---:B------:R-:W-:Y:S02]  /*3590*/  ISETP.GT.AND P3, PT, R45.reuse, 0x28, PT ;  /* 0x000000282d00780c */ /* 0x040fe40003f64270 */
[----:B------:R-:W-:Y:S02]  /*35a0*/  FMNMX.FTZ R46, R40, R47, !PT ;  /* 0x0000002f282e7209 */ /* 0x000fe40007810000 */
[----:B------:R-:W-:-:S02]  /*35b0*/  ISETP.GT.AND P4, PT, R45, 0x29, PT ;  /* 0x000000292d00780c */ /* 0x000fc40003f84270 */
[C---:B------:R-:W-:Y:S01]  /*35c0*/  ISETP.GT.AND P5, PT, R45.reuse, 0x30, PT ;  /* 0x000000302d00780c */ /* 0x040fe20003fa4270 */
[----:B------:R-:W2:Y:S01]  /*35d0*/  MUFU.TANH R61, R61 ;  /* 0x0000003d003d7308 */ /* 0x000ea20000002400 */
[----:B------:R-:W-:Y:S02]  /*35e0*/  ISETP.GT.AND P1, PT, R45, 0x31, PT ;  /* 0x000000312d00780c */ /* 0x000fe40003f24270 */
[----:B------:R-:W-:Y:S02]  /*35f0*/  FSEL R43, R43, -INF , P3 ;  /* 0xff8000002b2b7808 */ /* 0x000fe40001800000 */
[----:B------:R-:W-:Y:S02]  /*3600*/  FMNMX.FTZ R46, R35, R46, !PT ;  /* 0x0000002e232e7209 */ /* 0x000fe40007810000 */
[----:B------:R-:W-:Y:S01]  /*3610*/  FSEL R39, R80, -INF , P4 ;  /* 0xff80000050277808 */ /* 0x000fe20002000000 */
[----:B------:R-:W2:Y:S01]  /*3620*/  MUFU.TANH R64, R64 ;  /* 0x0000004000407308 */ /* 0x000ea20000002400 */
[----:B------:R-:W-:-:S02]  /*3630*/  FSEL R184, R184, -INF , P5 ;  /* 0xff800000b8b87808 */ /* 0x000fc40002800000 */
[----:B0-----:R-:W-:Y:S02]  /*3640*/  FSEL R185, R49, -INF , P1 ;  /* 0xff80000031b97808 */ /* 0x001fe40000800000 */
[C---:B------:R-:W-:Y:S02]  /*3650*/  ISETP.GT.AND P2, PT, R45.reuse, 0x38, PT ;  /* 0x000000382d00780c */ /* 0x040fe40003f44270 */
[C---:B------:R-:W-:Y:S01]  /*3660*/  ISETP.GT.AND P3, PT, R45.reuse, 0x39, PT ;  /* 0x000000392d00780c */ /* 0x040fe20003f64270 */
[----:B------:R-:W0:Y:S01]  /*3670*/  MUFU.TANH R65, R65 ;  /* 0x0000004100417308 */ /* 0x000e220000002400 */
[C---:B------:R-:W-:Y:S02]  /*3680*/  ISETP.GT.AND P4, PT, R45.reuse, 0x40, PT ;  /* 0x000000402d00780c */ /* 0x040fe40003f84270 */
[C---:B------:R-:W-:Y:S02]  /*3690*/  ISETP.GT.AND P5, PT, R45.reuse, 0x41, PT ;  /* 0x000000412d00780c */ /* 0x040fe40003fa4270 */
[----:B------:R-:W-:-:S02]  /*36a0*/  ISETP.GT.AND P1, PT, R45, 0x48, PT ;  /* 0x000000482d00780c */ /* 0x000fc40003f24270 */
[----:B------:R-:W-:Y:S01]  /*36b0*/  FMNMX.FTZ R46, R43, R46, !PT ;  /* 0x0000002e2b2e7209 */ /* 0x000fe20007810000 */
[----:B------:R-:W0:Y:S01]  /*36c0*/  MUFU.TANH R3, R3 ;  /* 0x0000000300037308 */ /* 0x000e220000002400 */
[----:B-1----:R-:W-:Y:S02]  /*36d0*/  FSEL R186, R52, -INF , P2 ;  /* 0xff80000034ba7808 */ /* 0x002fe40001000000 */
[----:B---3--:R-:W-:Y:S02]  /*36e0*/  FSEL R187, R53, -INF , P3 ;  /* 0xff80000035bb7808 */ /* 0x008fe40001800000 */
[----:B----4-:R-:W-:Y:S02]  /*36f0*/  FSEL R176, R56, -INF , P4 ;  /* 0xff80000038b07808 */ /* 0x010fe40002000000 */
[----:B-----5:R-:W-:Y:S01]  /*3700*/  FSEL R177, R57, -INF , P5 ;  /* 0xff80000039b17808 */ /* 0x020fe20002800000 */
[----:B------:R-:W1:Y:S01]  /*3710*/  MUFU.TANH R20, R20 ;  /* 0x0000001400147308 */ /* 0x000e620000002400 */
[----:B--2---:R-:W-:-:S02]  /*3720*/  FSEL R178, R60, -INF , P1 ;  /* 0xff8000003cb27808 */ /* 0x004fc40000800000 */
[C---:B------:R-:W-:Y:S02]  /*3730*/  ISETP.GT.AND P2, PT, R45.reuse, 0x49, PT ;  /* 0x000000492d00780c */ /* 0x040fe40003f44270 */
[C---:B------:R-:W-:Y:S02]  /*3740*/  ISETP.GT.AND P3, PT, R45.reuse, 0x50, PT ;  /* 0x000000502d00780c */ /* 0x040fe40003f64270 */
[C---:B------:R-:W-:Y:S01]  /*3750*/  ISETP.GT.AND P4, PT, R45.reuse, 0x51, PT ;  /* 0x000000512d00780c */ /* 0x040fe20003f84270 */
[----:B------:R-:W2:Y:S01]  /*3760*/  MUFU.TANH R68, R68 ;  /* 0x0000004400447308 */ /* 0x000ea20000002400 */
[C---:B------:R-:W-:Y:S02]  /*3770*/  ISETP.GT.AND P5, PT, R45.reuse, 0x58, PT ;  /* 0x000000582d00780c */ /* 0x040fe40003fa4270 */
[----:B------:R-:W-:Y:S02]  /*3780*/  ISETP.GT.AND P1, PT, R45, 0x59, PT ;  /* 0x000000592d00780c */ /* 0x000fe40003f24270 */
[----:B------:R-:W-:-:S02]  /*3790*/  FMNMX.FTZ R45, R39, R46, !PT ;  /* 0x0000002e272d7209 */ /* 0x000fc40007810000 */
[----:B------:R-:W-:Y:S01]  /*37a0*/  FSEL R179, R61, -INF , P2 ;  /* 0xff8000003db37808 */ /* 0x000fe20001000000 */
[----:B------:R-:W3:Y:S01]  /*37b0*/  MUFU.TANH R21, R21 ;  /* 0x0000001500157308 */ /* 0x000ee20000002400 */
[----:B------:R-:W-:Y:S02]  /*37c0*/  FMNMX.FTZ R46, R184, R45, !PT ;  /* 0x0000002db82e7209 */ /* 0x000fe40007810000 */
[----:B------:R-:W-:Y:S02]  /*37d0*/  FSEL R47, R64, -INF , P3 ;  /* 0xff800000402f7808 */ /* 0x000fe40001800000 */
[----:B------:R-:W-:Y:S02]  /*37e0*/  FMNMX.FTZ R45, R185, R46, !PT ;  /* 0x0000002eb92d7209 */ /* 0x000fe40007810000 */
[----:B------:R-:W-:Y:S01]  /*37f0*/  ISETP.GT.AND P2, PT, R48, RZ, PT ;  /* 0x000000ff3000720c */ /* 0x000fe20003f44270 */
[----:B------:R-:W4:Y:S01]  /*3800*/  MUFU.TANH R24, R24 ;  /* 0x0000001800187308 */ /* 0x000f220000002400 */
[----:B------:R-:W-:-:S02]  /*3810*/  FMNMX.FTZ R50, R186, R45, !PT ;  /* 0x0000002dba327209 */ /* 0x000fc40007810000 */
[C---:B------:R-:W-:Y:S02]  /*3820*/  ISETP.GT.AND P3, PT, R48.reuse, 0x1, PT ;  /* 0x000000013000780c */ /* 0x040fe40003f64270 */
[----:B0-----:R-:W-:Y:S02]  /*3830*/  FSEL R46, R65, -INF , P4 ;  /* 0xff800000412e7808 */ /* 0x001fe40002000000 */
[----:B------:R-:W-:Y:S01]  /*3840*/  FMNMX.FTZ R51, R187, R50, !PT ;  /* 0x00000032bb337209 */ /* 0x000fe20007810000 */
[----:B------:R-:W0:Y:S01]  /*3850*/  MUFU.TANH R26, R26 ;  /* 0x0000001a001a7308 */ /* 0x000e220000002400 */
[----:B------:R-:W-:Y:S02]  /*3860*/  ISETP.GT.AND P4, PT, R48, 0x8, PT ;  /* 0x000000083000780c */ /* 0x000fe40003f84270 */
[----:B------:R-:W-:Y:S02]  /*3870*/  FSEL R3, R3, -INF , P2 ;  /* 0xff80000003037808 */ /* 0x000fe40001000000 */
[----:B-1----:R-:W-:-:S02]  /*3880*/  FSEL R49, R20, -INF , P3 ;  /* 0xff80000014317808 */ /* 0x002fc40001800000 */
[----:B--2---:R-:W-:Y:S01]  /*3890*/  FSEL R45, R68, -INF , P5 ;  /* 0xff800000442d7808 */ /* 0x004fe20002800000 */
[----:B------:R-:W1:Y:S01]  /*38a0*/  MUFU.TANH R25, R25 ;  /* 0x0000001900197308 */ /* 0x000e620000002400 */
[----:B------:R-:W-:Y:S02]  /*38b0*/  FMNMX.FTZ R50, R176, R51, !PT ;  /* 0x00000033b0327209 */ /* 0x000fe40007810000 */
[C---:B------:R-:W-:Y:S02]  /*38c0*/  ISETP.GT.AND P5, PT, R48.reuse, 0x9, PT ;  /* 0x000000093000780c */ /* 0x040fe40003fa4270 */
[----:B---3--:R-:W-:Y:S02]  /*38d0*/  FSEL R51, R21, -INF , P4 ;  /* 0xff80000015337808 */ /* 0x008fe40002000000 */
[----:B------:R-:W-:Y:S01]  /*38e0*/  FMNMX.FTZ R20, R3, R49, !PT ;  /* 0x0000003103147209 */ /* 0x000fe20007810000 */
[----:B------:R-:W2:Y:S01]  /*38f0*/  MUFU.TANH R28, R28 ;  /* 0x0000001c001c7308 */ /* 0x000ea20000002400 */
[----:B------:R-:W-:-:S02]  /*3900*/  ISETP.GT.AND P2, PT, R48, 0x10, PT ;  /* 0x000000103000780c */ /* 0x000fc40003f44270 */
[----:B----4-:R-:W-:Y:S02]  /*3910*/  FSEL R53, R24, -INF , P5 ;  /* 0xff80000018357808 */ /* 0x010fe40002800000 */
[----:B------:R-:W-:Y:S02]  /*3920*/  FMNMX.FTZ R20, R51, R20, !PT ;  /* 0x0000001433147209 */ /* 0x000fe40007810000 */
[----:B------:R-:W-:Y:S01]  /*3930*/  ISETP.GT.AND P3, PT, R48, 0x11, PT ;  /* 0x000000113000780c */ /* 0x000fe20003f64270 */
[----:B------:R-:W3:Y:S01]  /*3940*/  MUFU.TANH R27, R27 ;  /* 0x0000001b001b7308 */ /* 0x000ee20000002400 */
[----:B0-----:R-:W-:Y:S02]  /*3950*/  FSEL R55, R26, -INF , P2 ;  /* 0xff8000001a377808 */ /* 0x001fe40001000000 */
[----:B------:R-:W-:Y:S02]  /*3960*/  FMNMX.FTZ R20, R53, R20, !PT ;  /* 0x0000001435147209 */ /* 0x000fe40007810000 */
[----:B------:R-:W-:-:S02]  /*3970*/  ISETP.GT.AND P4, PT, R48, 0x18, PT ;  /* 0x000000183000780c */ /* 0x000fc40003f84270 */
[----:B-1----:R-:W-:Y:S01]  /*3980*/  FSEL R57, R25, -INF , P3 ;  /* 0xff80000019397808 */ /* 0x002fe20001800000 */
[----:B------:R-:W0:Y:S01]  /*3990*/  MUFU.TANH R69, R69 ;  /* 0x0000004500457308 */ /* 0x000e220000002400 */
[----:B------:R-:W-:Y:S02]  /*39a0*/  FMNMX.FTZ R20, R55, R20, !PT ;  /* 0x0000001437147209 */ /* 0x000fe40007810000 */
[----:B------:R-:W-:Y:S02]  /*39b0*/  FMNMX.FTZ R21, R177, R50, !PT ;  /* 0x00000032b1157209 */ /* 0x000fe40007810000 */
[----:B------:R-:W-:Y:S02]  /*39c0*/  ISETP.GT.AND P2, PT, R48, 0x19, PT ;  /* 0x000000193000780c */ /* 0x000fe40003f44270 */
[----:B--2---:R-:W-:Y:S01]  /*39d0*/  FSEL R61, R28, -INF , P4 ;  /* 0xff8000001c3d7808 */ /* 0x004fe20002000000 */
[----:B------:R-:W1:Y:S01]  /*39e0*/  MUFU.TANH R30, R30 ;  /* 0x0000001e001e7308 */ /* 0x000e620000002400 */
[----:B------:R-:W-:-:S02]  /*39f0*/  FMNMX.FTZ R20, R57, R20, !PT ;  /* 0x0000001439147209 */ /* 0x000fc40007810000 */
[----:B------:R-:W-:Y:S02]  /*3a00*/  FMNMX.FTZ R24, R178, R21, !PT ;  /* 0x00000015b2187209 */ /* 0x000fe40007810000 */
[----:B------:R-:W-:Y:S02]  /*3a10*/  ISETP.GT.AND P3, PT, R48, 0x20, PT ;  /* 0x000000203000780c */ /* 0x000fe40003f64270 */
[----:B---3--:R-:W-:Y:S01]  /*3a20*/  FSEL R59, R27, -INF , P2 ;  /* 0xff8000001b3b7808 */ /* 0x008fe20001000000 */
[----:B------:R-:W2:Y:S01]  /*3a30*/  MUFU.TANH R29, R29 ;  /* 0x0000001d001d7308 */ /* 0x000ea20000002400 */
[----:B------:R-:W-:Y:S02]  /*3a40*/  FMNMX.FTZ R20, R61, R20, !PT ;  /* 0x000000143d147209 */ /* 0x000fe40007810000 */
[----:B------:R-:W-:Y:S02]  /*3a50*/  FMNMX.FTZ R24, R179, R24, !PT ;  /* 0x00000018b3187209 */ /* 0x000fe40007810000 */
[----:B0-----:R-:W-:-:S02]  /*3a60*/  FSEL R166, R69, -INF , P1 ;  /* 0xff80000045a67808 */ /* 0x001fc40000800000 */
[----:B------:R-:W-:Y:S01]  /*3a70*/  ISETP.GT.AND P1, PT, R48, 0x21, PT ;  /* 0x000000213000780c */ /* 0x000fe20003f24270 */
[----:B------:R-:W0:Y:S01]  /*3a80*/  MUFU.TANH R31, R31 ;  /* 0x0000001f001f7308 */ /* 0x000e220000002400 */
[----:B-1----:R-:W-:Y:S02]  /*3a90*/  FSEL R25, R30, -INF , P3 ;  /* 0xff8000001e197808 */ /* 0x002fe40001800000 */
[----:B------:R-:W-:Y:S02]  /*3aa0*/  FMNMX.FTZ R20, R59, R20, !PT ;  /* 0x000000143b147209 */ /* 0x000fe40007810000 */
[----:B------:R-:W-:Y:S02]  /*3ab0*/  FMNMX.FTZ R21, R47, R24, !PT ;  /* 0x000000182f157209 */ /* 0x000fe40007810000 */
[----:B------:R-:W-:Y:S01]  /*3ac0*/  ISETP.GT.AND P2, PT, R48, 0x28, PT ;  /* 0x000000283000780c */ /* 0x000fe20003f44270 */
[----:B------:R-:W1:Y:S01]  /*3ad0*/  MUFU.TANH R32, R32 ;  /* 0x0000002000207308 */ /* 0x000e620000002400 */
[----:B--2---:R-:W-:-:S02]  /*3ae0*/  FSEL R29, R29, -INF , P1 ;  /* 0xff8000001d1d7808 */ /* 0x004fc40000800000 */
[----:B------:R-:W-:Y:S02]  /*3af0*/  FMNMX.FTZ R20, R25, R20, !PT ;  /* 0x0000001419147209 */ /* 0x000fe40007810000 */
[----:B------:R-:W-:Y:S02]  /*3b00*/  FMNMX.FTZ R24, R46, R21, !PT ;  /* 0x000000152e187209 */ /* 0x000fe40007810000 */
[----:B------:R-:W-:Y:S01]  /*3b10*/  ISETP.GT.AND P1, PT, R48, 0x29, PT ;  /* 0x000000293000780c */ /* 0x000fe20003f24270 */
[----:B------:R-:W2:Y:S01]  /*3b20*/  MUFU.TANH R180, R180 ;  /* 0x000000b400b47308 */ /* 0x000ea20000002400 */
[----:B0-----:R-:W-:Y:S02]  /*3b30*/  FSEL R31, R31, -INF , P2 ;  /* 0xff8000001f1f7808 */ /* 0x001fe40001000000 */
[----:B------:R-:W-:Y:S02]  /*3b40*/  FMNMX.FTZ R20, R29, R20, !PT ;  /* 0x000000141d147209 */ /* 0x000fe40007810000 */
[----:B------:R-:W-:-:S02]  /*3b50*/  FMNMX.FTZ R21, R45, R24, !PT ;  /* 0x000000182d157209 */ /* 0x000fc40007810000 */
[----:B------:R-:W-:Y:S01]  /*3b60*/  ISETP.GT.AND P2, PT, R48, 0x30, PT ;  /* 0x000000303000780c */ /* 0x000fe20003f44270 */
[----:B------:R-:W0:Y:S01]  /*3b70*/  MUFU.TANH R181, R181 ;  /* 0x000000b500b57308 */ /* 0x000e220000002400 */
[----:B-1----:R-:W-:Y:S02]  /*3b80*/  FSEL R27, R32, -INF , P1 ;  /* 0xff800000201b7808 */ /* 0x002fe40000800000 */
[----:B------:R-:W-:Y:S02]  /*3b90*/  FMNMX.FTZ R20, R31, R20, !PT ;  /* 0x000000141f147209 */ /* 0x000fe40007810000 */
[----:B------:R-:W-:Y:S02]  /*3ba0*/  FMNMX.FTZ R24, R166, R21, !PT ;  /* 0x00000015a6187209 */ /* 0x000fe40007810000 */
[----:B------:R-:W-:Y:S01]  /*3bb0*/  ISETP.GT.AND P1, PT, R48, 0x31, PT ;  /* 0x000000313000780c */ /* 0x000fe20003f24270 */
[----:B------:R-:W1:Y:S01]  /*3bc0*/  MUFU.TANH R182, R182 ;  /* 0x000000b600b67308 */ /* 0x000e620000002400 */
[----:B--2---:R-:W-:Y:S01]  /*3bd0*/  FSEL R180, R180, -INF , P2 ;  /* 0xff800000b4b47808 */ /* 0x004fe20001000000 */
[----:B------:R-:W2:Y:S01]  /*3be0*/  SHFL.BFLY PT, R65, R24, 0x2, 0x1f ;  /* 0x0c401f0018417f89 */ /* 0x000ea200000e0000 */
[----:B------:R-:W-:-:S02]  /*3bf0*/  FMNMX.FTZ R21, R27, R20, !PT ;  /* 0x000000141b157209 */ /* 0x000fc40007810000 */
[----:B------:R-:W-:Y:S02]  /*3c00*/  ISETP.GT.AND P2, PT, R48, 0x38, PT ;  /* 0x000000383000780c */ /* 0x000fe40003f44270 */
[----:B------:R-:W-:Y:S01]  /*3c10*/  FMNMX.FTZ R20, R180, R21, !PT ;  /* 0x00000015b4147209 */ /* 0x000fe20007810000 */
        /* <DEDUP_REMOVED lines=9> */
[----:B---3--:R-:W-:Y:S02]  /*3cb0*/  FSEL R183, R183, -INF , P1 ;  /* 0xff800000b7b77808 */ /* 0x008fe40000800000 */
[----:B------:R-:W-:Y:S02]  /*3cc0*/  ISETP.GT.AND P1, PT, R48, 0x41, PT ;  /* 0x000000413000780c */ /* 0x000fe40003f24270 */
[----:B------:R-:W-:Y:S02]  /*3cd0*/  FMNMX.FTZ R20, R183, R20, !PT ;  /* 0x00000014b7147209 */ /* 0x000fe40007810000 */
[----:B--2---:R-:W-:Y:S01]  /*3ce0*/  FMNMX.FTZ R65, R24, R65, !PT ;  /* 0x0000004118417209 */ /* 0x004fe20007810000 */
[----:B------:R-:W2:Y:S01]  /*3cf0*/  MUFU.TANH R62, R62 ;  /* 0x0000003e003e7308 */ /* 0x000ea20000002400 */
[----:B0-----:R-:W-:Y:S02]  /*3d00*/  FSEL R173, R173, -INF , P2 ;  /* 0xff800000adad7808 */ /* 0x001fe40001000000 */
[----:B------:R-:W-:Y:S01]  /*3d10*/  ISETP.GT.AND P2, PT, R48, 0x48, PT ;  /* 0x000000483000780c */ /* 0x000fe20003f44270 */
[----:B------:R-:W0:Y:S01]  /*3d20*/  SHFL.BFLY PT, R24, R65, 0x1, 0x1f ;  /* 0x0c201f0041187f89 */ /* 0x000e2200000e0000 */
[----:B------:R-:W-:-:S03]  /*3d30*/  FMNMX.FTZ R20, R173, R20, !PT ;  /* 0x00000014ad147209 */ /* 0x000fc60007810000 */
[----:B------:R-:W3:Y:S01]  /*3d40*/  MUFU.TANH R63, R63 ;  /* 0x0000003f003f7308 */ /* 0x000ee20000002400 */
[----:B-1----:R-:W-:Y:S01]  /*3d50*/  FSEL R169, R169, -INF , P1 ;  /* 0xff800000a9a97808 */ /* 0x002fe20000800000 */
[----:B------:R1:W-:Y:S01]  /*3d60*/  BAR.SYNC.DEFER_BLOCKING R2, 0x100 ;  /* 0x000400020000751d */ /* 0x0003e20000010000 */
[----:B------:R-:W-:Y:S02]  /*3d70*/  ISETP.GT.AND P1, PT, R48, 0x49, PT ;  /* 0x000000493000780c */ /* 0x000fe40003f24270 */
[----:B------:R-:W-:-:S03]  /*3d80*/  FMNMX.FTZ R21, R169, R20, !PT ;  /* 0x00000014a9157209 */ /* 0x000fc60007810000 */
[----:B------:R-:W4:Y:S01]  /*3d90*/  MUFU.TANH R66, R66 ;  /* 0x0000004200427308 */ /* 0x000f220000002400 */
[----:B--2---:R-:W-:Y:S02]  /*3da0*/  FSEL R172, R62, -INF , P2 ;  /* 0xff8000003eac7808 */ /* 0x004fe40001000000 */
[----:B------:R-:W-:Y:S02]  /*3db0*/  ISETP.GT.AND P2, PT, R48, 0x50, PT ;  /* 0x000000503000780c */ /* 0x000fe40003f44270 */
[----:B------:R-:W-:-:S03]  /*3dc0*/  FMNMX.FTZ R21, R172, R21, !PT ;  /* 0x00000015ac157209 */ /* 0x000fc60007810000 */
[----:B------:R-:W2:Y:S01]  /*3dd0*/  MUFU.TANH R67, R67 ;  /* 0x0000004300437308 */ /* 0x000ea20000002400 */
[----:B---3--:R-:W-:Y:S02]  /*3de0*/  FSEL R174, R63, -INF , P1 ;  /* 0xff8000003fae7808 */ /* 0x008fe40000800000 */
[----:B------:R-:W-:Y:S02]  /*3df0*/  ISETP.GT.AND P1, PT, R48, 0x51, PT ;  /* 0x000000513000780c */ /* 0x000fe40003f24270 */
[----:B------:R-:W-:-:S03]  /*3e00*/  FMNMX.FTZ R20, R174, R21, !PT ;  /* 0x00000015ae147209 */ /* 0x000fc60007810000 */
[----:B------:R-:W3:Y:S01]  /*3e10*/  MUFU.TANH R70, R70 ;  /* 0x0000004600467308 */ /* 0x000ee20000002400 */
[----:B----4-:R-:W-:Y:S02]  /*3e20*/  FSEL R171, R66, -INF , P2 ;  /* 0xff80000042ab7808 */ /* 0x010fe40001000000 */
[----:B------:R-:W-:Y:S02]  /*3e30*/  ISETP.GT.AND P2, PT, R48, 0x58, PT ;  /* 0x000000583000780c */ /* 0x000fe40003f44270 */
[----:B------:R-:W-:-:S03]  /*3e40*/  FMNMX.FTZ R21, R171, R20, !PT ;  /* 0x00000014ab157209 */ /* 0x000fc60007810000 */
[----:B------:R-:W4:Y:S01]  /*3e50*/  MUFU.TANH R71, R71 ;  /* 0x0000004700477308 */ /* 0x000f220000002400 */
[----:B--2---:R-:W-:Y:S02]  /*3e60*/  FSEL R170, R67, -INF , P1 ;  /* 0xff80000043aa7808 */ /* 0x004fe40000800000 */
[----:B------:R-:W-:Y:S02]  /*3e70*/  ISETP.GT.AND P1, PT, R48, 0x59, PT ;  /* 0x000000593000780c */ /* 0x000fe40003f24270 */
[----:B------:R-:W-:Y:S02]  /*3e80*/  FMNMX.FTZ R20, R170, R21, !PT ;  /* 0x00000015aa147209 */ /* 0x000fe40007810000 */
[----:B0-----:R-:W-:Y:S02]  /*3e90*/  FMNMX.FTZ R21, R65, R24, !PT ;  /* 0x0000001841157209 */ /* 0x001fe40007810000 */
[----:B---3--:R-:W-:-:S03]  /*3ea0*/  FSEL R167, R70, -INF , P2 ;  /* 0xff80000046a77808 */ /* 0x008fc60001000000 */
[----:B------:R-:W-:Y:S01]  /*3eb0*/  FMUL.FTZ R24, R21, UR5 ;  /* 0x0000000515187c20 */ /* 0x000fe20008410000 */
[----:B------:R-:W-:Y:S02]  /*3ec0*/  FMNMX.FTZ R20, R167, R20, !PT ;  /* 0x00000014a7147209 */ /* 0x000fe40007810000 */
[----:B----4-:R-:W-:Y:S02]  /*3ed0*/  FSEL R175, R71, -INF , P1 ;  /* 0xff80000047af7808 */ /* 0x010fe40000800000 */
[----:B------:R-:W-:Y:S02]  /*3ee0*/  FSETP.NEU.FTZ.AND P1, PT, R21, -INF , PT ;  /* 0xff8000001500780b */ /* 0x000fe40003f3d000 */
[----:B------:R-:W-:Y:S02]  /*3ef0*/  FMNMX.FTZ R20, R175, R20, !PT ;  /* 0x00000014af147209 */ /* 0x000fe40007810000 */
[----:B------:R-:W-:-:S03]  /*3f00*/  FSEL R24, R24, RZ, P1 ;  /* 0x000000ff18187208 */ /* 0x000fc60000800000 */
[----:B------:R-:W0:Y:S02]  /*3f10*/  SHFL.BFLY PT, R63, R20, 0x2, 0x1f ;  /* 0x0c401f00143f7f89 */ /* 0x000e2400000e0000 */
        /* <DEDUP_REMOVED lines=24> */
[--C-:B-1----:R-:W-:Y:S01]  /*40a0*/  FFMA.FTZ R2, R47, UR5, -R24.reuse ;  /* 0x000000052f027c23 */ /* 0x102fe20008010818 */
[--C-:B------:R-:W-:Y:S01]  /*40b0*/  FFMA.FTZ R20, R45, UR5, -R24.reuse ;  /* 0x000000052d147c23 */ /* 0x100fe20008010818 */
[----:B------:R-:W-:Y:S01]  /*40c0*/  FFMA.FTZ R166, R166, UR5, -R24 ;  /* 0x00000005a6a67c23 */ /* 0x000fe20008010818 */
[----:B------:R-:W0:Y:S04]  /*40d0*/  SHFL.BFLY PT, R164, R63, 0x1, 0x1f ;  /* 0x0c201f003fa47f89 */ /* 0x000e2800000e0000 */
[----:B------:R-:W1:Y:S01]  /*40e0*/  MUFU.EX2 R65, R44 ;  /* 0x0000002c00417308 */ /* 0x000e620000000800 */
[----:B--2---:R-:W-:-:S07]  /*40f0*/  F2FP.BF16.F32.PACK_AB R152, R41, R36 ;  /* 0x000000242998723e */ /* 0x004fce00000010ff */
[----:B------:R-:W-:Y:S08]  /*4100*/  MUFU.EX2 R37, R37 ;  /* 0x0000002500257308 */ /* 0x000ff00000000800 */
[----:B------:R-:W2:Y:S01]  /*4110*/  MUFU.EX2 R34, R34 ;  /* 0x0000002200227308 */ /* 0x000ea20000000800 */
[----:B-1----:R-:W-:Y:S02]  /*4120*/  F2FP.BF16.F32.PACK_AB R154, R65, R42 ;  /* 0x0000002a419a723e */ /* 0x002fe400000010ff */
[----:B0-----:R-:W-:-:S04]  /*4130*/  FMNMX.FTZ R164, R63, R164, !PT ;  /* 0x000000a43fa47209 */ /* 0x001fc80007810000 */
[C---:B------:R-:W-:Y:S01]  /*4140*/  FSETP.NEU.FTZ.AND P1, PT, R164.reuse, -INF , PT ;  /* 0xff800000a400780b */ /* 0x040fe20003f3d000 */
[----:B------:R-:W-:Y:S01]  /*4150*/  FMUL.FTZ R168, R164, UR5 ;  /* 0x00000005a4a87c20 */ /* 0x000fe20008410000 */
[----:B------:R0:W-:Y:S04]  /*4160*/  MUFU.EX2 R162, R39 ;  /* 0x0000002700a27308 */ /* 0x0001e80000000800 */
[----:B------:R-:W-:Y:S02]  /*4170*/  FSEL R168, R168, RZ, P1 ;  /* 0x000000ffa8a87208 */ /* 0x000fe40000800000 */
[----:B--2---:R-:W-:Y:S02]  /*4180*/  F2FP.BF16.F32.PACK_AB R156, R34, R37 ;  /* 0x00000025229c723e */ /* 0x004fe400000010ff */
        /* <DEDUP_REMOVED lines=17> */
[----:B-1----:R-:W-:Y:S01]  /*42a0*/  FFMA.FTZ R3, R46, UR5, -R24 ;  /* 0x000000052e037c23 */ /* 0x002fe20008010818 */
[----:B------:R-:W-:Y:S01]  /*42b0*/  FADD.FTZ R46, R42, R39 ;  /* 0x000000272a2e7221 */ /* 0x000fe20000010000 */
[--C-:B------:R-:W-:Y:S01]  /*42c0*/  FFMA.FTZ R171, R171, UR5, -R168.reuse ;  /* 0x00000005abab7c23 */ /* 0x100fe200080108a8 */
[--C-:B------:R-:W-:Y:S01]  /*42d0*/  FFMA.FTZ R170, R170, UR5, -R168.reuse ;  /* 0x00000005aaaa7c23 */ /* 0x100fe200080108a8 */
[----:B------:R-:W-:Y:S01]  /*42e0*/  FFMA.FTZ R167, R167, UR5, -R168 ;  /* 0x00000005a7a77c23 */ /* 0x000fe200080108a8 */
[----:B------:R-:W-:-:S02]  /*42f0*/  FADD.FTZ R46, R65, R46 ;  /* 0x0000002e412e7221 */ /* 0x000fc40000010000 */
[----:B------:R-:W1:Y:S08]  /*4300*/  MUFU.EX2 R51, R51 ;  /* 0x0000003300337308 */ /* 0x000e700000000800 */
[----:B------:R-:W2:Y:S01]  /*4310*/  MUFU.EX2 R28, R53 ;  /* 0x00000035001c7308 */ /* 0x000ea20000000800 */
[----:B0-----:R-:W-:Y:S01]  /*4320*/  FADD.FTZ R44, R153, R26 ;  /* 0x0000001a992c7221 */ /* 0x001fe20000010000 */
[----:B------:R-:W-:-:S06]  /*4330*/  F2FP.BF16.F32.PACK_AB R153, R26, R153 ;  /* 0x000000991a99723e */ /* 0x000fcc00000010ff */
[----:B------:R-:W0:Y:S01]  /*4340*/  MUFU.EX2 R55, R55 ;  /* 0x0000003700377308 */ /* 0x000e220000000800 */
[----:B-1----:R-:W-:-:S07]  /*4350*/  FADD.FTZ R39, R51, R44 ;  /* 0x0000002c33277221 */ /* 0x002fce0000010000 */
[----:B------:R-:W1:Y:S01]  /*4360*/  MUFU.EX2 R30, R57 ;  /* 0x00000039001e7308 */ /* 0x000e620000000800 */
[C---:B--2---:R-:W-:Y:S01]  /*4370*/  FADD.FTZ R36, R28.reuse, R39 ;  /* 0x000000271c247221 */ /* 0x044fe20000010000 */
[----:B------:R-:W-:Y:S01]  /*4380*/  FADD.FTZ R39, R37, R46 ;  /* 0x0000002e25277221 */ /* 0x000fe20000010000 */
[----:B------:R-:W-:-:S05]  /*4390*/  F2FP.BF16.F32.PACK_AB R155, R28, R51 ;  /* 0x000000331c9b723e */ /* 0x000fca00000010ff */
        /* <DEDUP_REMOVED lines=8> */
[----:B------:R-:W-:Y:S01]  /*4420*/  MUFU.EX2 R40, R40 ;  /* 0x0000002800287308 */ /* 0x000fe20000000800 */
[----:B0-----:R-:W-:-:S07]  /*4430*/  F2FP.BF16.F32.PACK_AB R158, R38, R33 ;  /* 0x00000021269e723e */ /* 0x001fce00000010ff */
[----:B------:R-:W-:Y:S01]  /*4440*/  MUFU.EX2 R25, R25 ;  /* 0x0000001900197308 */ /* 0x000fe20000000800 */
[C---:B-1----:R-:W-:Y:S01]  /*4450*/  FADD.FTZ R28, R32.reuse, R37 ;  /* 0x00000025201c7221 */ /* 0x042fe20000010000 */
[----:B------:R-:W-:-:S06]  /*4460*/  F2FP.BF16.F32.PACK_AB R159, R32, R61 ;  /* 0x0000003d209f723e */ /* 0x000fcc00000010ff */
[----:B------:R-:W0:Y:S08]  /*4470*/  MUFU.EX2 R35, R35 ;  /* 0x0000002300237308 */ /* 0x000e300000000800 */
[----:B------:R1:W2:Y:S08]  /*4480*/  MUFU.EX2 R24, R29 ;  /* 0x0000001d00187308 */ /* 0x0002b00000000800 */
[----:B------:R-:W3:Y:S01]  /*4490*/  MUFU.EX2 R43, R43 ;  /* 0x0000002b002b7308 */ /* 0x000ee20000000800 */
[----:B-1----:R-:W-:Y:S01]  /*44a0*/  FADD.FTZ R29, R33, R36 ;  /* 0x00000024211d7221 */ /* 0x002fe20000010000 */
[----:B0-----:R-:W-:-:S03]  /*44b0*/  F2FP.BF16.F32.PACK_AB R160, R35, R40 ;  /* 0x0000002823a0723e */ /* 0x001fc600000010ff */
[----:B------:R-:W-:-:S03]  /*44c0*/  FADD.FTZ R29, R38, R29 ;  /* 0x0000001d261d7221 */ /* 0x000fc60000010000 */
[----:B------:R-:W0:Y:S01]  /*44d0*/  MUFU.EX2 R31, R31 ;  /* 0x0000001f001f7308 */ /* 0x000e220000000800 */
[----:B------:R-:W-:Y:S01]  /*44e0*/  FADD.FTZ R30, R40, R29 ;  /* 0x0000001d281e7221 */ /* 0x000fe20000010000 */
[----:B------:R-:W-:Y:S01]  /*44f0*/  FADD.FTZ R29, R25, R28 ;  /* 0x0000001c191d7221 */ /* 0x000fe20000010000 */
[C---:B--2---:R-:W-:Y:S02]  /*4500*/  F2FP.BF16.F32.PACK_AB R161, R24.reuse, R25 ;  /* 0x0000001918a1723e */ /* 0x044fe400000010ff */
[----:B------:R-:W-:Y:S01]  /*4510*/  FADD.FTZ R30, R35, R30 ;  /* 0x0000001e231e7221 */ /* 0x000fe20000010000 */
[----:B------:R-:W-:Y:S02]  /*4520*/  FADD.FTZ R28, R24, R29 ;  /* 0x0000001d181c7221 */ /* 0x000fe40000010000 */
[----:B------:R3:W1:Y:S08]  /*4530*/  MUFU.EX2 R26, R27 ;  /* 0x0000001b001a7308 */ /* 0x0006700000000800 */
[----:B------:R-:W-:Y:S01]  /*4540*/  MUFU.EX2 R185, R185 ;  /* 0x000000b900b97308 */ /* 0x000fe20000000800 */
[----:B---3--:R-:W-:Y:S01]  /*4550*/  FADD.FTZ R27, R43, R30 ;  /* 0x0000001e2b1b7221 */ /* 0x008fe20000010000 */
[----:B0-----:R-:W-:-:S03]  /*4560*/  FADD.FTZ R189, R31, R28 ;  /* 0x0000001c1fbd7221 */ /* 0x001fc60000010000 */
[C---:B------:R-:W-:Y:S01]  /*4570*/  FADD.FTZ R188, R162.reuse, R27 ;  /* 0x0000001ba2bc7221 */ /* 0x040fe20000010000 */
[----:B------:R-:W-:Y:S02]  /*4580*/  F2FP.BF16.F32.PACK_AB R162, R162, R43 ;  /* 0x0000002ba2a2723e */ /* 0x000fe400000010ff */
[----:B------:R-:W-:Y:S01]  /*4590*/  MUFU.EX2 R186, R186 ;  /* 0x000000ba00ba7308 */ /* 0x000fe20000000800 */
[C---:B-1----:R-:W-:Y:S01]  /*45a0*/  FADD.FTZ R189, R26.reuse, R189 ;  /* 0x000000bd1abd7221 */ /* 0x042fe20000010000 */
[----:B------:R-:W-:Y:S02]  /*45b0*/  F2FP.BF16.F32.PACK_AB R163, R26, R31 ;  /* 0x0000001f1aa3723e */ /* 0x000fe400000010ff */
[----:B------:R-:W-:-:S04]  /*45c0*/  WARPGROUP.ARRIVE ;  /* 0x00000000000079c5 */ /* 0x000fc80000000000 */
        /* <DEDUP_REMOVED lines=14> */
[--C-:B------:R-:W-:Y:S01]  /*46b0*/  FFMA.FTZ R153, R180, UR5, -R168.reuse ;  /* 0x00000005b4997c23 */ /* 0x100fe200080108a8 */
[----:B------:R-:W-:-:S03]  /*46c0*/  FFMA.FTZ R154, R181, UR5, -R168 ;  /* 0x00000005b59a7c23 */ /* 0x000fc600080108a8 */
[----:B------:R-:W-:Y:S01]  /*46d0*/  MUFU.EX2 R152, R184 ;  /* 0x000000b800987308 */ /* 0x000fe20000000800 */
[----:B------:R-:W-:Y:S01]  /*46e0*/  HGMMA.64x256x16.F32.BF16 R24, R156, gdesc[UR12].tnspB, R24, gsb0 ;  /* 0x43e0000c9c187df0 */ /* 0x000fe20008001818 */
[----:B------:R-:W-:Y:S01]  /*46f0*/  UMOV UR14, UR4 ;  /* 0x00000004000e7c82 */ /* 0x000fe20008000000 */
[----:B------:R-:W-:Y:S01]  /*4700*/  UMOV UR15, 0x40000040 ;  /* 0x40000040000f7882 */ /* 0x000fe20000000000 */
[----:B------:R-:W-:-:S04]  /*4710*/  UIADD3 UR4, UR10, 0x180, URZ ;  /* 0x000001800a047890 */ /* 0x000fc8000fffe03f */
[----:B------:R-:W0:Y:S08]  /*4720*/  MUFU.EX2 R153, R153 ;  /* 0x0000009900997308 */ /* 0x000e300000000800 */
[----:B------:R-:W1:Y:S01]  /*4730*/  MUFU.EX2 R154, R154 ;  /* 0x0000009a009a7308 */ /* 0x000e620000000800 */
[----:B------:R-:W-:Y:S02]  /*4740*/  WARPGROUP.DEPBAR.LE gsb0, 0x0 ;  /* 0x00008000000079c5 */ /* 0x000fe40000010000 */
[----:B------:R-:W-:Y:S01]  /*4750*/  WARPGROUP.ARRIVE ;  /* 0x00000000000079c5 */ /* 0x000fe20000000000 */
[--C-:B------:R-:W-:Y:S01]  /*4760*/  FFMA.FTZ R156, R182, UR5, -R168.reuse ;  /* 0x00000005b69c7c23 */ /* 0x100fe200080108a8 */
[----:B------:R-:W-:Y:S01]  /*4770*/  FFMA.FTZ R157, R183, UR5, -R168 ;  /* 0x00000005b79d7c23 */ /* 0x000fe200080108a8 */
[----:B0-----:R-:W-:Y:S01]  /*4780*/  FADD.FTZ R159, R153, R189 ;  /* 0x000000bd999f7221 */ /* 0x001fe20000010000 */
[----:B------:R-:W-:Y:S01]  /*4790*/  FADD.FTZ R158, R152, R188 ;  /* 0x000000bc989e7221 */ /* 0x000fe20000010000 */
[----:B-1----:R-:W-:-:S05]  /*47a0*/  F2FP.BF16.F32.PACK_AB R153, R154, R153 ;  /* 0x000000999a99723e */ /* 0x002fca00000010ff */
[----:B------:R-:W-:Y:S01]  /*47b0*/  HGMMA.64x256x16.F32.BF16 R24, R160, gdesc[UR12].tnspB, R24, gsb0 ;  /* 0x43e0000ca0187df0 */ /* 0x000fe20008001818 */
[----:B------:R-:W0:Y:S01]  /*47c0*/  MUFU.EX2 R156, R156 ;  /* 0x0000009c009c7308 */ /* 0x000e220000000800 */
[----:B------:R-:W-:Y:S01]  /*47d0*/  FADD.FTZ R159, R154, R159 ;  /* 0x0000009f9a9f7221 */ /* 0x000fe20000010000 */
[----:B------:R-:W-:Y:S01]  /*47e0*/  F2FP.BF16.F32.PACK_AB R152, R185, R152 ;  /* 0x00000098b998723e */ /* 0x000fe200000010ff */
[----:B------:R-:W-:Y:S01]  /*47f0*/  UMOV UR14, UR4 ;  /* 0x00000004000e7c82 */ /* 0x000fe20008000000 */
[----:B------:R-:W-:Y:S01]  /*4800*/  F2FP.BF16.F32.PACK_AB R154, R187, R186 ;  /* 0x000000babb9a723e */ /* 0x000fe200000010ff */
[----:B------:R-:W-:Y:S01]  /*4810*/  UMOV UR15, 0x40000040 ;  /* 0x40000040000f7882 */ /* 0x000fe20000000000 */
[----:B------:R-:W-:Y:S01]  /*4820*/  FADD.FTZ R158, R185, R158 ;  /* 0x0000009eb99e7221 */ /* 0x000fe20000010000 */
[----:B------:R-:W-:Y:S01]  /*4830*/  UIADD3 UR4, UR10, 0x200, URZ ;  /* 0x000002000a047890 */ /* 0x000fe2000fffe03f */
[----:B------:R-:W1:Y:S01]  /*4840*/  MUFU.EX2 R157, R157 ;  /* 0x0000009d009d7308 */ /* 0x000e620000000800 */
[----:B------:R-:W-:Y:S01]  /*4850*/  UIADD3 UR10, UR10, 0x280, URZ ;  /* 0x000002800a0a7890 */ /* 0x000fe2000fffe03f */
[----:B------:R-:W-:-:S04]  /*4860*/  FADD.FTZ R158, R186, R158 ;  /* 0x0000009eba9e7221 */ /* 0x000fc80000010000 */
[----:B------:R-:W-:Y:S02]  /*4870*/  FADD.FTZ R187, R187, R158 ;  /* 0x0000009ebbbb7221 */ /* 0x000fe40000010000 */
[----:B------:R-:W-:Y:S01]  /*4880*/  MUFU.EX2 R158, R174 ;  /* 0x000000ae009e7308 */ /* 0x000fe20000000800 */
[----:B0-----:R-:W-:Y:S01]  /*4890*/  FADD.FTZ R159, R156, R159 ;  /* 0x0000009f9c9f7221 */ /* 0x001fe20000010000 */
[----:B-1----:R-:W-:-:S03]  /*48a0*/  F2FP.BF16.F32.PACK_AB R155, R157, R156 ;  /* 0x0000009c9d9b723e */ /* 0x002fc600000010ff */
[----:B------:R-:W-:Y:S01]  /*48b0*/  FADD.FTZ R159, R157, R159 ;  /* 0x0000009f9d9f7221 */ /* 0x000fe20000010000 */
[----:B------:R-:W-:Y:S02]  /*48c0*/  WARPGROUP.DEPBAR.LE gsb0, 0x0 ;  /* 0x00008000000079c5 */ /* 0x000fe40000010000 */
[----:B------:R-:W-:Y:S01]  /*48d0*/  WARPGROUP.ARRIVE ;  /* 0x00000000000079c5 */ /* 0x000fe20000000000 */
[--C-:B------:R-:W-:Y:S01]  /*48e0*/  FFMA.FTZ R160, R169, UR5, -R168.reuse ;  /* 0x00000005a9a07c23 */ /* 0x100fe200080108a8 */
[----:B------:R-:W-:-:S04]  /*48f0*/  FFMA.FTZ R161, R172, UR5, -R168 ;  /* 0x00000005aca17c23 */ /* 0x000fc800080108a8 */
[----:B------:R-:W-:Y:S01]  /*4900*/  HGMMA.64x256x16.F32.BF16 R24, R152, gdesc[UR12].tnspB, R24, gsb0 ;  /* 0x43e0000c98187df0 */ /* 0x000fe20008001818 */
[----:B------:R-:W-:Y:S01]  /*4910*/  MUFU.EX2 R160, R160 ;  /* 0x000000a000a07308 */ /* 0x000fe20000000800 */
[----:B------:R-:W-:Y:S01]  /*4920*/  UMOV UR14, UR4 ;  /* 0x00000004000e7c82 */ /* 0x000fe20008000000 */
[----:B------:R-:W-:-:S06]  /*4930*/  UMOV UR15, 0x40000040 ;  /* 0x40000040000f7882 */ /* 0x000fcc0000000000 */
[----:B------:R-:W0:Y:S01]  /*4940*/  MUFU.EX2 R161, R161 ;  /* 0x000000a100a17308 */ /* 0x000e220000000800 */
[----:B------:R-:W-:Y:S02]  /*4950*/  WARPGROUP.DEPBAR.LE gsb0, 0x0 ;  /* 0x00008000000079c5 */ /* 0x000fe40000010000 */
[----:B------:R-:W-:-:S05]  /*4960*/  FFMA.FTZ R153, R173, UR5, -R168 ;  /* 0x00000005ad997c23 */ /* 0x000fca00080108a8 */
[----:B------:R-:W1:Y:S01]  /*4970*/  MUFU.EX2 R152, R176 ;  /* 0x000000b000987308 */ /* 0x000e620000000800 */
[----:B------:R-:W-:Y:S01]  /*4980*/  F2FP.BF16.F32.PACK_AB R154, R179, R178 ;  /* 0x000000b2b39a723e */ /* 0x000fe200000010ff */
[----:B------:R-:W-:Y:S01]  /*4990*/  FFMA.FTZ R168, R175, UR5, -R168 ;  /* 0x00000005afa87c23 */ /* 0x000fe200080108a8 */
[----:B0-----:R-:W-:-:S05]  /*49a0*/  F2FP.BF16.F32.PACK_AB R155, R158, R161 ;  /* 0x000000a19e9b723e */ /* 0x001fca00000010ff */
[----:B------:R-:W0:Y:S08]  /*49b0*/  MUFU.EX2 R153, R153 ;  /* 0x0000009900997308 */ /* 0x000e300000000800 */
[----:B------:R-:W2:Y:S01]  /*49c0*/  MUFU.EX2 R168, R168 ;  /* 0x000000a800a87308 */ /* 0x000ea20000000800 */
[----:B-1----:R-:W-:Y:S01]  /*49d0*/  FADD.FTZ R156, R152, R187 ;  /* 0x000000bb989c7221 */ /* 0x002fe20000010000 */
[----:B------:R-:W-:-:S03]  /*49e0*/  F2FP.BF16.F32.PACK_AB R152, R177, R152 ;  /* 0x00000098b198723e */ /* 0x000fc600000010ff */
[----:B------:R-:W-:Y:S01]  /*49f0*/  FADD.FTZ R156, R177, R156 ;  /* 0x0000009cb19c7221 */ /* 0x000fe20000010000 */
[----:B0-----:R-:W-:Y:S01]  /*4a00*/  FADD.FTZ R159, R153, R159 ;  /* 0x0000009f999f7221 */ /* 0x001fe20000010000 */
[----:B------:R-:W-:Y:S02]  /*4a10*/  F2FP.BF16.F32.PACK_AB R153, R160, R153 ;  /* 0x00000099a099723e */ /* 0x000fe400000010ff */
[----:B------:R-:W-:Y:S01]  /*4a20*/  FADD.FTZ R156, R178, R156 ;  /* 0x0000009cb29c7221 */ /* 0x000fe20000010000 */
[----:B------:R-:W-:Y:S01]  /*4a30*/  FADD.FTZ R159, R160, R159 ;  /* 0x0000009fa09f7221 */ /* 0x000fe20000010000 */
[----:B------:R-:W-:Y:S02]  /*4a40*/  WARPGROUP.ARRIVE ;  /* 0x00000000000079c5 */ /* 0x000fe40000000000 */
[----:B------:R-:W-:Y:S01]  /*4a50*/  FADD.FTZ R156, R179, R156 ;  /* 0x0000009cb39c7221 */ /* 0x000fe20000010000 */
[----:B------:R-:W-:-:S03]  /*4a60*/  FADD.FTZ R159, R161, R159 ;  /* 0x0000009fa19f7221 */ /* 0x000fc60000010000 */
[----:B------:R-:W-:Y:S01]  /*4a70*/  FADD.FTZ R156, R2, R156 ;  /* 0x0000009c029c7221 */ /* 0x000fe20000010000 */
[----:B------:R-:W-:Y:S01]  /*4a80*/  HGMMA.64x256x16.F32.BF16 R24, R152, gdesc[UR12].tnspB, R24, gsb0 ;  /* 0x43e0000c98187df0 */ /* 0x000fe20008001818 */
[----:B------:R-:W-:Y:S02]  /*4a90*/  FADD.FTZ R159, R158, R159 ;  /* 0x0000009f9e9f7221 */ /* 0x000fe40000010000 */
[C---:B------:R-:W-:Y:S01]  /*4aa0*/  FADD.FTZ R156, R3.reuse, R156 ;  /* 0x0000009c039c7221 */ /* 0x040fe20000010000 */
[----:B------:R-:W-:Y:S02]  /*4ab0*/  WARPGROUP.DEPBAR.LE gsb0, 0x0 ;  /* 0x00008000000079c5 */ /* 0x000fe40000010000 */
[----:B------:R-:W0:Y:S01]  /*4ac0*/  MUFU.EX2 R153, R171 ;  /* 0x000000ab00997308 */ /* 0x000e220000000800 */
[----:B------:R-:W-:Y:S01]  /*4ad0*/  F2FP.BF16.F32.PACK_AB R152, R3, R2 ;  /* 0x000000020398723e */ /* 0x000fe200000010ff */
[----:B------:R-:W-:Y:S01]  /*4ae0*/  FADD.FTZ R3, R20, R156 ;  /* 0x0000009c14037221 */ /* 0x000fe20000010000 */
[----:B------:R-:W-:-:S02]  /*4af0*/  F2FP.BF16.F32.PACK_AB R154, R166, R20 ;  /* 0x00000014a69a723e */ /* 0x000fc400000010ff */
[----:B--2---:R-:W-:Y:S01]  /*4b00*/  F2FP.BF16.F32.PACK_AB R155, R168, R167 ;  /* 0x000000a7a89b723e */ /* 0x004fe200000010ff */
[----:B------:R-:W-:Y:S01]  /*4b10*/  FADD.FTZ R2, R166, R3 ;  /* 0x00000003a6027221 */ /* 0x000fe20000010000 */
[----:B0-----:R-:W-:Y:S01]  /*4b20*/  FADD.FTZ R159, R153, R159 ;  /* 0x0000009f999f7221 */ /* 0x001fe20000010000 */
[----:B------:R-:W-:-:S03]  /*4b30*/  F2FP.BF16.F32.PACK_AB R153, R170, R153 ;  /* 0x00000099aa99723e */ /* 0x000fc600000010ff */
[----:B------:R-:W-:Y:S01]  /*4b40*/  FADD.FTZ R170, R170, R159 ;  /* 0x0000009faaaa7221 */ /* 0x000fe20000010000 */
[----:B------:R-:W-:-:S03]  /*4b50*/  WARPGROUP.ARRIVE ;  /* 0x00000000000079c5 */ /* 0x000fc60000000000 */
[----:B------:R-:W-:-:S07]  /*4b60*/  FADD.FTZ R167, R167, R170 ;  /* 0x000000aaa7a77221 */ /* 0x000fce0000010000 */
[----:B------:R-:W-:Y:S01]  /*4b70*/  HGMMA.64x256x16.F32.BF16 R24, R152, gdesc[UR8].tnspB, R24, gsb0 ;  /* 0x43e0000898187df0 */ /* 0x000fe20008001818 */
[----:B------:R-:W-:Y:S02]  /*4b80*/  FADD.FTZ R3, R168, R167 ;  /* 0x000000a7a8037221 */ /* 0x000fe40000010000 */
[----:B------:R-:W-:Y:S02]  /*4b90*/  WARPGROUP.DEPBAR.LE gsb0, 0x0 ;  /* 0x00008000000079c5 */ /* 0x000fe40000010000 */
[----:B------:R-:W-:Y:S05]  /*4ba0*/  @!P0 BRA `(.L_x_5729) ;  /* 0x0000000000048947 */ /* 0x000fea0003800000 */
[----:B------:R-:W-:Y:S01]  /*4bb0*/  BPT.TRAP 0x1 ;  /* 0x000000040000795c */ /* 0x000fe20000300000 */
.L_x_5729:
[----:B------:R-:W0:Y:S01]  /*4bc0*/  @P6 LDC R152, c[0x0][0x44c] ;  /* 0x00011300ff986b82 */ /* 0x000e220000000800 */
[----:B------:R-:W-:Y:S01]  /*4bd0*/  R2UR UR7, R204 ;  /* 0x00000000cc0772ca */ /* 0x000fe200000e0000 */
[----:B------:R-:W-:Y:S01]  /*4be0*/  VIADD R165, R165, 0xfffffffe ;  /* 0xfffffffea5a57836 */ /* 0x000fe20000000000 */
[----:B------:R-:W-:-:S05]  /*4bf0*/  UIADD3 UR6, UR6, 0x32460, URZ ;  /* 0x0003246006067890 */ /* 0x000fca000fffe03f */
[----:B------:R-:W1:Y:S06]  /*4c00*/  @P6 LDC R153, c[0x0][0x450] ;  /* 0x00011400ff996b82 */ /* 0x000e6c0000000800 */
[----:B------:R-:W-:Y:S02]  /*4c10*/  IMAD.U32 R20, RZ, RZ, UR7 ;  /* 0x00000007ff147e24 */ /* 0x000fe4000f8e00ff */
[----:B------:R-:W2:Y:S01]  /*4c20*/  S2UR UR4, SR_CgaCtaId ;  /* 0x00000000000479c3 */ /* 0x000ea20000008800 */
[----:B0-----:R-:W-:Y:S01]  /*4c30*/  @P6 IMAD.HI.U32 R152, R152, UR7, RZ ;  /* 0x0000000798986c27 */ /* 0x001fe2000f8e00ff */
[----:B------:R-:W-:-:S04]  /*4c40*/  R2UR UR7, R165 ;  /* 0x00000000a50772ca */ /* 0x000fc800000e0000 */
[----:B-1----:R-:W-:-:S04]  /*4c50*/  @P6 SHF.R.U32.HI R20, RZ, R153, R152 ;  /* 0x00000099ff146219 */ /* 0x002fc80000011698 */
[----:B------:R-:W-:Y:S01]  /*4c60*/  IADD3 R20, R20, R203, -R202 ;  /* 0x000000cb14147210 */ /* 0x000fe20007ffe8ca */
[----:B--2---:R-:W-:-:S04]  /*4c70*/  UPRMT UR6, UR4, 0x654, UR6 ;  /* 0x0000065404067896 */ /* 0x004fc80008000006 */
[----:B------:R-:W-:-:S05]  /*4c80*/  IMAD.HI R20, R20, 0x2aaaaaab, RZ ;  /* 0x2aaaaaab14147827 */ /* 0x000fca00078e02ff */
[----:B------:R-:W-:Y:S01]  /*4c90*/  SHF.R.U32.HI R153, RZ, 0x1f, R20 ;  /* 0x0000001fff997819 */ /* 0x000fe20000011614 */
[----:B------:R-:W-:Y:S03]  /*4ca0*/  SYNCS.ARRIVE.TRANS64.RED.A1T0 RZ, [UR6], RZ ;  /* 0x000000ffffff79a7 */ /* 0x000fe60008100406 */
[----:B------:R-:W-:-:S04]  /*4cb0*/  LEA.HI.SX32 R20, R20, R153, 0x1c ;  /* 0x0000009914147211 */ /* 0x000fc800078fe2ff */
[----:B------:R-:W-:-:S04]  /*4cc0*/  VIMNMX R20, R205, R20, !PT ;  /* 0x00000014cd147248 */ /* 0x000fc80007fe0100 */
[----:B------:R-:W-:-:S13]  /*4cd0*/  ISETP.LE.AND P1, PT, R20, UR7, PT ;  /* 0x0000000714007c0c */ /* 0x000fda000bf23270 */
[----:B------:R-:W-:Y:S05]  /*4ce0*/  @!P1 BRA `(.L_x_5730) ;  /* 0x0000003000409947 */ /* 0x000fea0003800000 */
[----:B------:R-:W-:Y:S02]  /*4cf0*/  IMAD.MOV.U32 R208, RZ, RZ, R164 ;  /* 0x000000ffffd07224 */ /* 0x000fe400078e00a4 */
[----:B------:R-:W-:-:S07]  /*4d00*/  IMAD.MOV.U32 R207, RZ, RZ, R21 ;  /* 0x000000ffffcf7224 */ /* 0x000fce00078e0015 */
.L_x_5741:
[----:B------:R-:W-:-:S04]  /*4d10*/  UIADD3 UR38, UR38, 0x1, URZ ;  /* 0x0000000126267890 */ /* 0x000fc8000fffe03f */
[----:B------:R-:W-:-:S04]  /*4d20*/  UISETP.NE.AND UP0, UPT, UR38, 0x2, UPT ;  /* 0x000000022600788c */ /* 0x000fc8000bf05270 */
[----:B------:R-:W-:Y:S02]  /*4d30*/  USEL UR6, UR38, URZ, UP0 ;  /* 0x0000003f26067287 */ /* 0x000fe40008000000 */
[----:B------:R-:W-:-:S04]  /*4d40*/  USEL UR4, URZ, 0x1, UP0 ;  /* 0x000000013f047887 */ /* 0x000fc80008000000 */
[----:B------:R-:W-:Y:S01]  /*4d50*/  ULOP3.LUT UR39, UR39, UR4, URZ, 0x3c, !UPT ;  /* 0x0000000427277292 */ /* 0x000fe2000f8e3c3f */
[----:B------:R-:W-:Y:S01]  /*4d60*/  UMOV UR38, UR6 ;  /* 0x0000000600267c82 */ /* 0x000fe20008000000 */
[----:B------:R-:W-:Y:S10]  /*4d70*/  @!P0 BRA `(.L_x_5731) ;  /* 0x0000000000048947 */ /* 0x000ff40003800000 */
[----:B------:R-:W-:Y:S01]  /*4d80*/  BPT.TRAP 0x1 ;  /* 0x000000040000795c */ /* 0x000fe20000300000 */
.L_x_5731:
        /* <DEDUP_REMOVED lines=9> */
.L_x_5732:
[----:B-1----:R-:W-:Y:S05]  /*4e20*/  @P1 BRA `(.L_x_5733) ;  /* 0x0000000000081947 */ /* 0x002fea0003800000 */
[----:B------:R-:W1:Y:S02]  /*4e30*/  SYNCS.PHASECHK.TRANS64.TRYWAIT P1, [UR4+0x32430], R0 ;  /* 0x03243000ff0075a7 */ /* 0x000e640008020144 */
[----:B-1----:R-:W-:Y:S05]  /*4e40*/  @!P1 BRA `(.L_x_5734) ;  /* 0x0000011c001c9947 */ /* 0x002fea0003800000 */
.L_x_5733:
[----:B------:R-:W-:Y:S01]  /*4e50*/  R2UR UR48, R200 ;  /* 0x00000000c83072ca */ /* 0x000fe200000e0000 */
[----:B------:R-:W-:Y:S01]  /*4e60*/  UIMAD UR5, UR38, 0x300, UR61 ;  /* 0x00000300260578a4 */ /* 0x000fe2000f8e023d */
[----:B------:R-:W-:Y:S01]  /*4e70*/  R2UR UR49, R201 ;  /* 0x00000000c93172ca */ /* 0x000fe200000e0000 */
[----:B------:R-:W-:Y:S01]  /*4e80*/  WARPGROUP.ARRIVE ;  /* 0x00000000000079c5 */ /* 0x000fe20000000000 */
        /* <DEDUP_REMOVED lines=27> */
.L_x_5735:
[----:B------:R2:W3:Y:S01]  /*5040*/  SYNCS.PHASECHK.TRANS64.TRYWAIT P1, [UR4+0x32450], R0 ;  /* 0x03245000ff0075a7 */ /* 0x0004e20008020144 */
[----:B------:R-:W-:Y:S05]  /*5050*/  @!P0 BRA `(.L_x_5736) ;  /* 0x0000000000048947 */ /* 0x000fea0003800000 */
[----:B------:R-:W-:Y:S01]  /*5060*/  BPT.TRAP 0x1 ;  /* 0x000000040000795c */ /* 0x000fe20000300000 */
.L_x_5736:
[----:B---3--:R-:W-:Y:S05]  /*5070*/  @P1 BRA `(.L_x_5737) ;  /* 0x0000000000081947 */ /* 0x008fea0003800000 */
[----:B------:R-:W3:Y:S02]  /*5080*/  SYNCS.PHASECHK.TRANS64.TRYWAIT P1, [UR4+0x32450], R0 ;  /* 0x03245000ff0075a7 */ /* 0x000ee40008020144 */
[----:B---3--:R-:W-:Y:S05]  /*5090*/  @!P1 BRA `(.L_x_5738) ;  /* 0x0000011800a09947 */ /* 0x008fea0003800000 */
.L_x_5737:
[----:B------:R-:W-:Y:S01]  /*50a0*/  R2UR UR48, R12 ;  /* 0x000000000c3072ca */ /* 0x000fe200000e0000 */
[----:B------:R-:W-:Y:S01]  /*50b0*/  UIMAD UR5, UR6, 0xc00, UR60 ;  /* 0x00000c00060578a4 */ /* 0x000fe2000f8e023c */
[----:B------:R-:W-:Y:S01]  /*50c0*/  R2UR UR49, R13 ;  /* 0x000000000d3172ca */ /* 0x000fe200000e0000 */
[----:B------:R-:W-:Y:S01]  /*50d0*/  WARPGROUP.ARRIVE ;  /* 0x00000000000079c5 */ /* 0x000fe20000000000 */
[----:B------:R-:W-:Y:S01]  /*50e0*/  UMOV UR51, 0x40000040 ;  /* 0x4000004000337882 */ /* 0x000fe20000000000 */
[----:B------:R-:W-:-:S04]  /*50f0*/  UIADD3 UR10, UR5, 0x304, URZ ;  /* 0x00000304050a7890 */ /* 0x000fc8000fffe03f */
[----:B-1----:R-:W1:Y:S01]  /*5100*/  S2R R21, SR_TID.X ;  /* 0x0000000000157919 */ /* 0x002e620000002100 */
        /* <DEDUP_REMOVED lines=23> */
[----:B-1----:R-:W-:-:S04]  /*5280*/  SHF.R.U32.HI R21, RZ, 0x7, R21 ;  /* 0x00000007ff157819 */ /* 0x002fc80000011615 */
[----:B0-2---:R-:W-:Y:S01]  /*5290*/  IADD3 R0, -R21, 0xb, RZ ;  /* 0x0000000b15007810 */ /* 0x005fe20007ffe1ff */
        /* <DEDUP_REMOVED lines=25> */
[----:B------:R-:W-:Y:S01]  /*5430*/  UMOV UR51, 0x40000040 ;  /* 0x4000004000337882 */ /* 0x000fe20000000000 */
[----:B------:R-:W-:Y:S01]  /*5440*/  UMOV UR48, UR56 ;  /* 0x0000003800307c82 */ /* 0x000fe20008000000 */
[----:B------:R-:W-:Y:S01]  /*5450*/  UMOV UR49, UR57 ;  /* 0x0000003900317c82 */ /* 0x000fe20008000000 */
        /* <DEDUP_REMOVED lines=41> */
.L_x_5739:
[----:B------:R-:W1:Y:S01]  /*56f0*/  LDC R21, c[0x0][0x448] ;  /* 0x00011200ff157b82 */ /* 0x000e620000000800 */
[----:B------:R-:W-:Y:S01]  /*5700*/  R2UR UR5, R204 ;  /* 0x00000000cc0572ca */ /* 0x000fe200000e0000 */
[----:B------:R-:W-:Y:S01]  /*5710*/  ULDC UR10, c[0x0][0xad0] ;  /* 0x0002b400000a7ab9 */ /* 0x000fe20000000800 */
[----:B------:R-:W-:Y:S01]  /*5720*/  UIMAD UR6, UR6, 0xc00, UR54 ;  /* 0x00000c00060678a4 */ /* 0x000fe2000f8e0236 */
        /* <DEDUP_REMOVED lines=10> */
[----:B------:R-:W-:Y:S01]  /*57d0*/  VIADD R217, R206, UR5 ;  /* 0x00000005ced97c36 */ /* 0x000fe20008000000 */
[----:B------:R-:W-:Y:S01]  /*57e0*/  UIMAD UR5, UR7, -0x60, URZ ;  /* 0xffffffa0070578a4 */ /* 0x000fe2000f8e023f */
[----:B------:R-:W-:Y:S01]  /*57f0*/  FMUL.FTZ R170, R170, UR10 ;  /* 0x0000000aaaaa7c20 */ /* 0x000fe20008410000 */
[----:B------:R-:W-:Y:S01]  /*5800*/  FMUL.FTZ R171, R171, UR10 ;  /* 0x0000000aabab7c20 */ /* 0x000fe20008410000 */
[----:B------:R-:W-:Y:S01]  /*5810*/  FMUL.FTZ R174, R174, UR10 ;  /* 0x0000000aaeae7c20 */ /* 0x000fe20008410000 */
[----:B------:R-:W-:Y:S01]  /*5820*/  MUFU.TANH R158, R158 ;  /* 0x0000009e009e7308 */ /* 0x000fe20000002400 */
[----:B------:R-:W-:Y:S01]  /*5830*/  FMUL.FTZ R175, R175, UR10 ;  /* 0x0000000aafaf7c20 */ /* 0x000fe20008410000 */
[----:B------:R-:W-:-:S02]  /*5840*/  IMAD.U32 R172, RZ, RZ, UR5 ;  /* 0x00000005ffac7e24 */ /* 0x000fc4000f8e00ff */
[----:B------:R-:W-:Y:S01]  /*5850*/  FMUL.FTZ R178, R178, UR10 ;  /* 0x0000000ab2b27c20 */ /* 0x000fe20008410000 */
[----:B------:R-:W-:Y:S01]  /*5860*/  FMUL.FTZ R179, R179, UR10 ;  /* 0x0000000ab3b37c20 */ /* 0x000fe20008410000 */
[----:B-1----:R-:W-:Y:S01]  /*5870*/  ISETP.NE.AND P1, PT, R21, 0x1, PT ;  /* 0x000000011500780c */ /* 0x002fe20003f25270 */
[----:B------:R-:W-:Y:S01]  /*5880*/  FMUL.FTZ R219, R184, UR10 ;  /* 0x0000000ab8db7c20 */ /* 0x000fe20008410000 */
[----:B------:R-:W-:Y:S01]  /*5890*/  IADD3 R172, -R22, 0x1, R172 ;  /* 0x0000000116ac7810 */ /* 0x000fe20007ffe1ac */
[----:B------:R-:W-:Y:S01]  /*58a0*/  MUFU.TANH R159, R159 ;  /* 0x0000009f009f7308 */ /* 0x000fe20000002400 */
[----:B------:R-:W-:Y:S01]  /*58b0*/  FMUL.FTZ R182, R182, UR10 ;  /* 0x0000000ab6b67c20 */ /* 0x000fe20008410000 */
[----:B------:R-:W-:Y:S01]  /*58c0*/  FMUL.FTZ R211, R173, UR10 ;  /* 0x0000000aadd37c20 */ /* 0x000fe20008410000 */
[----:B------:R-:W-:Y:S01]  /*58d0*/  IADD3 R172, -R202, R172, R203 ;  /* 0x000000accaac7210 */ /* 0x000fe20007ffe1cb */
[----:B------:R-:W-:Y:S01]  /*58e0*/  FMUL.FTZ R183, R183, UR10 ;  /* 0x0000000ab7b77c20 */ /* 0x000fe20008410000 */
[----:B------:R-:W-:Y:S01]  /*58f0*/  FMUL.FTZ R186, R186, UR10 ;  /* 0x0000000ababa7c20 */ /* 0x000fe20008410000 */
[----:B------:R-:W-:Y:S01]  /*5900*/  FMUL.FTZ R187, R187, UR10 ;  /* 0x0000000abbbb7c20 */ /* 0x000fe20008410000 */
[----:B------:R-:W-:Y:S01]  /*5910*/  FMUL.FTZ R190, R190, UR10 ;  /* 0x0000000abebe7c20 */ /* 0x000fe20008410000 */
[----:B------:R-:W-:Y:S01]  /*5920*/  MUFU.TANH R162, R162 ;  /* 0x000000a200a27308 */ /* 0x000fe20000002400 */
[----:B------:R-:W-:Y:S01]  /*5930*/  FMUL.FTZ R191, R191, UR10 ;  /* 0x0000000abfbf7c20 */ /* 0x000fe20008410000 */
[----:B------:R-:W1:Y:S01]  /*5940*/  @P1 LDC R209, c[0x0][0x44c] ;  /* 0x00011300ffd11b82 */ /* 0x000e620000000800 */
[----:B------:R-:W-:Y:S01]  /*5950*/  FMUL.FTZ R194, R194, UR10 ;  /* 0x0000000ac2c27c20 */ /* 0x000fe20008410000 */
[----:B------:R-:W-:Y:S01]  /*5960*/  FMUL.FTZ R195, R195, UR10 ;  /* 0x0000000ac3c37c20 */ /* 0x000fe20008410000 */
[----:B------:R-:W-:Y:S01]  /*5970*/  FMUL.FTZ R198, R198, UR10 ;  /* 0x0000000ac6c67c20 */ /* 0x000fe20008410000 */
[----:B------:R-:W-:Y:S01]  /*5980*/  FMUL.FTZ R199, R199, UR10 ;  /* 0x0000000ac7c77c20 */ /* 0x000fe20008410000 */
[----:B------:R-:W-:Y:S01]  /*5990*/  FMUL.FTZ R169, R169, UR10 ;  /* 0x0000000aa9a97c20 */ /* 0x000fe20008410000 */
[----:B------:R-:W-:Y:S01]  /*59a0*/  MUFU.TANH R163, R163 ;  /* 0x000000a300a37308 */ /* 0x000fe20000002400 */
[----:B------:R-:W-:Y:S01]  /*59b0*/  FMUL.FTZ R216, R177, UR10 ;  /* 0x0000000ab1d87c20 */ /* 0x000fe20008410000 */
[----:B------:R-:W2:Y:S01]  /*59c0*/  @P1 LDC R21, c[0x0][0x450] ;  /* 0x00011400ff151b82 */ /* 0x000ea20000000800 */
[----:B------:R-:W-:Y:S01]  /*59d0*/  FMUL.FTZ R218, R181, UR10 ;  /* 0x0000000ab5da7c20 */ /* 0x000fe20008410000 */
[----:B------:R-:W-:Y:S01]  /*59e0*/  FMUL.FTZ R165, R165, UR10 ;  /* 0x0000000aa5a57c20 */ /* 0x000fe20008410000 */
[----:B------:R-:W-:Y:S01]  /*59f0*/  FMUL.FTZ R215, R176, UR10 ;  /* 0x0000000ab0d77c20 */ /* 0x000fe20008410000 */
[----:B------:R-:W-:Y:S01]  /*5a00*/  ULDC UR5, c[0x0][0xa80] ;  /* 0x0002a00000057ab9 */ /* 0x000fe20000000800 */
[----:B------:R-:W-:Y:S01]  /*5a10*/  FMUL.FTZ R168, R168, UR10 ;  /* 0x0000000aa8a87c20 */ /* 0x000fe20008410000 */
[----:B------:R-:W-:Y:S01]  /*5a20*/  MUFU.TANH R166, R166 ;  /* 0x000000a600a67308 */ /* 0x000fe20000002400 */
[----:B------:R-:W-:Y:S01]  /*5a30*/  FMUL.FTZ R220, R185, UR10 ;  /* 0x0000000ab9dc7c20 */ /* 0x000fe20008410000 */
[----:B------:R-:W-:Y:S01]  /*5a40*/  FMUL.FTZ R180, R180, UR10 ;  /* 0x0000000ab4b47c20 */ /* 0x000fe20008410000 */
[----:B------:R-:W-:Y:S01]  /*5a50*/  FMUL.FTZ R188, R188, UR10 ;  /* 0x0000000abcbc7c20 */ /* 0x000fe20008410000 */
[----:B------:R-:W-:Y:S01]  /*5a60*/  FMUL.FTZ R189, R189, UR10 ;  /* 0x0000000abdbd7c20 */ /* 0x000fe20008410000 */
[----:B------:R-:W-:Y:S01]  /*5a70*/  FMUL.FTZ R192, R192, UR10 ;  /* 0x0000000ac0c07c20 */ /* 0x000fe20008410000 */
[----:B------:R-:W-:-:S02]  /*5a80*/  UMOV UR11, 0x40000040 ;  /* 0x40000040000b7882 */ /* 0x000fc40000000000 */
[----:B------:R-:W-:Y:S01]  /*5a90*/  MUFU.TANH R167, R167 ;  /* 0x000000a700a77308 */ /* 0x000fe20000002400 */
[----:B-1----:R-:W-:-:S07]  /*5aa0*/  @P1 IMAD.HI.U32 R209, R217, R209, RZ ;  /* 0x000000d1d9d11227 */ /* 0x002fce00078e00ff */
[----:B------:R-:W-:Y:S01]  /*5ab0*/  MUFU.TANH R152, R152 ;  /* 0x0000009800987308 */ /* 0x000fe20000002400 */
[----:B--2---:R-:W-:Y:S01]  /*5ac0*/  @P1 SHF.R.U32.HI R217, RZ, R21, R209 ;  /* 0x00000015ffd91219 */ /* 0x004fe200000116d1 */
[----:B------:R-:W-:Y:S01]  /*5ad0*/  FMUL.FTZ R21, R154, UR10 ;  /* 0x0000000a9a157c20 */ /* 0x000fe20008410000 */
[----:B------:R-:W-:Y:S01]  /*5ae0*/  FMUL.FTZ R154, R156, UR10 ;  /* 0x0000000a9c9a7c20 */ /* 0x000fe20008410000 */
[----:B------:R-:W-:Y:S01]  /*5af0*/  FMUL.FTZ R156, R157, UR10 ;  /* 0x0000000a9d9c7c20 */ /* 0x000fe20008410000 */
[----:B------:R-:W-:Y:S01]  /*5b00*/  FMUL.FTZ R157, R160, UR10 ;  /* 0x0000000aa09d7c20 */ /* 0x000fe20008410000 */
[----:B------:R-:W-:Y:S01]  /*5b10*/  FMUL.FTZ R160, R161, UR10 ;  /* 0x0000000aa1a07c20 */ /* 0x000fe20008410000 */
[----:B------:R-:W-:Y:S01]  /*5b20*/  FMUL.FTZ R161, R164, UR10 ;  /* 0x0000000aa4a17c20 */ /* 0x000fe20008410000 */
[----:B------:R-:W1:Y:S01]  /*5b30*/  MUFU.TANH R21, R21 ;  /* 0x0000001500157308 */ /* 0x000e620000002400 */
[----:B------:R-:W2:Y:S01]  /*5b40*/  SHFL.IDX PT, R164, R217, 0x1, 0x1c1f ;  /* 0x003c1f00d9a47f89 */ /* 0x000ea200000e0000 */
[----:B------:R-:W-:-:S03]  /*5b50*/  FMUL.FTZ R209, R153, UR10 ;  /* 0x0000000a99d17c20 */ /* 0x000fc60008410000 */
[----:B------:R-:W3:Y:S03]  /*5b60*/  SHFL.IDX PT, R153, R217, RZ, 0x1c1f ;  /* 0x001c1fffd9997589 */ /* 0x000ee600000e0000 */
[----:B------:R-:W-:Y:S08]  /*5b70*/  MUFU.TANH R170, R170 ;  /* 0x000000aa00aa7308 */ /* 0x000ff00000002400 */
[----:B------:R-:W4:Y:S08]  /*5b80*/  MUFU.TANH R160, R160 ;  /* 0x000000a000a07308 */ /* 0x000f300000002400 */
[----:B------:R-:W-:Y:S01]  /*5b90*/  MUFU.TANH R171, R171 ;  /* 0x000000ab00ab7308 */ /* 0x000fe20000002400 */
[----:B--2---:R-:W-:-:S02]  /*5ba0*/  IMAD.IADD R164, R172, 0x1, R164 ;  /* 0x00000001aca47824 */ /* 0x004fc400078e02a4 */
[----:B---3--:R-:W-:-:S03]  /*5bb0*/  IMAD.IADD R153, R172, 0x1, R153 ;  /* 0x00000001ac997824 */ /* 0x008fc600078e0299 */
[C---:B------:R-:W-:Y:S02]  /*5bc0*/  ISETP.GT.AND P6, PT, R164.reuse, RZ, PT ;  /* 0x000000ffa400720c */ /* 0x040fe40003fc4270 */
[----:B------:R-:W2:Y:S02]  /*5bd0*/  MUFU.TANH R210, R210 ;  /* 0x000000d200d27308 */ /* 0x000ea40000002400 */
[----:B-1----:R-:W-:Y:S02]  /*5be0*/  FSEL R21, R21, -INF , P6 ;  /* 0xff80000015157808 */ /* 0x002fe40003000000 */
[C---:B------:R-:W-:Y:S02]  /*5bf0*/  ISETP.GT.AND P6, PT, R164.reuse, 0x1, PT ;  /* 0x00000001a400780c */ /* 0x040fe40003fc4270 */
[----:B------:R-:W-:Y:S02]  /*5c00*/  ISETP.GT.AND P3, PT, R153, RZ, PT ;  /* 0x000000ff9900720c */ /* 0x000fe40003f64270 */
[----:B------:R-:W-:Y:S01]  /*5c10*/  FSEL R155, R155, -INF , P6 ;  /* 0xff8000009b9b7808 */ /* 0x000fe20003000000 */
[----:B------:R-:W1:Y:S01]  /*5c20*/  MUFU.TANH R174, R174 ;  /* 0x000000ae00ae7308 */ /* 0x000e620000002400 */
[----:B------:R-:W-:-:S02]  /*5c30*/  ISETP.GT.AND P6, PT, R164, 0x8, PT ;  /* 0x00000008a400780c */ /* 0x000fc40003fc4270 */
[----:B------:R-:W-:Y:S02]  /*5c40*/  FSEL R152, R152, -INF , P3 ;  /* 0xff80000098987808 */ /* 0x000fe40001800000 */
[----:B------:R-:W-:Y:S02]  /*5c50*/  FSEL R158, R158, -INF , P6 ;  /* 0xff8000009e9e7808 */ /* 0x000fe40003000000 */
[C---:B------:R-:W-:Y:S01]  /*5c60*/  ISETP.GT.AND P6, PT, R164.reuse, 0x9, PT ;  /* 0x00000009a400780c */ /* 0x040fe20003fc4270 */
[----:B------:R-:W3:Y:S01]  /*5c70*/  MUFU.TANH R175, R175 ;  /* 0x000000af00af7308 */ /* 0x000ee20000002400 */
[----:B------:R-:W-:Y:S02]  /*5c80*/  ISETP.GT.AND P3, PT, R153, 0x11, PT ;  /* 0x000000119900780c */ /* 0x000fe40003f64270 */
[----:B------:R-:W-:Y:S02]  /*5c90*/  FSEL R159, R159, -INF , P6 ;  /* 0xff8000009f9f7808 */ /* 0x000fe40003000000 */
[----:B------:R-:W-:-:S02]  /*5ca0*/  ISETP.GT.AND P6, PT, R164, 0x10, PT ;  /* 0x00000010a400780c */ /* 0x000fc40003fc4270 */
[----:B----4-:R-:W-:Y:S01]  /*5cb0*/  FSEL R184, R160, -INF , P3 ;  /* 0xff800000a0b87808 */ /* 0x010fe20001800000 */
[----:B------:R-:W4:Y:S01]  /*5cc0*/  MUFU.TANH R178, R178 ;  /* 0x000000b200b27308 */ /* 0x000f220000002400 */
[----:B------:R-:W-:Y:S02]  /*5cd0*/  FSEL R162, R162, -INF , P6 ;  /* 0xff800000a2a27808 */ /* 0x000fe40003000000 */
[C---:B------:R-:W-:Y:S02]  /*5ce0*/  ISETP.GT.AND P6, PT, R164.reuse, 0x11, PT ;  /* 0x00000011a400780c */ /* 0x040fe40003fc4270 */
[----:B------:R-:W-:Y:S02]  /*5cf0*/  ISETP.GT.AND P3, PT, R153, 0x28, PT ;  /* 0x000000289900780c */ /* 0x000fe40003f64270 */
[----:B------:R-:W-:Y:S01]  /*5d00*/  FSEL R163, R163, -INF , P6 ;  /* 0xff800000a3a37808 */ /* 0x000fe20003000000 */
[----:B------:R-:W5:Y:S01]  /*5d10*/  MUFU.TANH R179, R179 ;  /* 0x000000b300b37308 */ /* 0x000f620000002400 */
[----:B------:R-:W-:-:S02]  /*5d20*/  ISETP.GT.AND P6, PT, R164, 0x18, PT ;  /* 0x00000018a400780c */ /* 0x000fc40003fc4270 */
[----:B--2---:R-:W-:Y:S02]  /*5d30*/  FSEL R173, R210, -INF , P3 ;  /* 0xff800000d2ad7808 */ /* 0x004fe40001800000 */
[----:B------:R-:W-:Y:S02]  /*5d40*/  FSEL R166, R166, -INF , P6 ;  /* 0xff800000a6a67808 */ /* 0x000fe40003000000 */
[C---:B------:R-:W-:Y:S01]  /*5d50*/  ISETP.GT.AND P6, PT, R164.reuse, 0x19, PT ;  /* 0x00000019a400780c */ /* 0x040fe20003fc4270 */
[----:B------:R-:W2:Y:S01]  /*5d60*/  MUFU.TANH R182, R182 ;  /* 0x000000b600b67308 */ /* 0x000ea20000002400 */
[----:B------:R-:W-:Y:S02]  /*5d70*/  ISETP.GT.AND P2, PT, R153, 0x1, PT ;  /* 0x000000019900780c */ /* 0x000fe40003f44270 */
[----:B------:R-:W-:Y:S02]  /*5d80*/  FSEL R167, R167, -INF , P6 ;  /* 0xff800000a7a77808 */ /* 0x000fe40003000000 */
[----:B------:R-:W-:-:S02]  /*5d90*/  ISETP.GT.AND P6, PT, R164, 0x20, PT ;  /* 0x00000020a400780c */ /* 0x000fc40003fc4270 */
[C---:B------:R-:W-:Y:S01]  /*5da0*/  ISETP.GT.AND P4, PT, R153.reuse, 0x10, PT ;  /* 0x000000109900780c */ /* 0x040fe20003f84270 */
[----:B------:R-:W0:Y:S01]  /*5db0*/  MUFU.TANH R183, R183 ;  /* 0x000000b700b77308 */ /* 0x000e220000002400 */
[----:B------:R-:W-:Y:S02]  /*5dc0*/  FSEL R170, R170, -INF , P6 ;  /* 0xff800000aaaa7808 */ /* 0x000fe40003000000 */
[C---:B------:R-:W-:Y:S02]  /*5dd0*/  ISETP.GT.AND P6, PT, R164.reuse, 0x21, PT ;  /* 0x00000021a400780c */ /* 0x040fe40003fc4270 */
[----:B------:R-:W-:Y:S02]  /*5de0*/  ISETP.GT.AND P1, PT, R153, 0x8, PT ;  /* 0x000000089900780c */ /* 0x000fe40003f24270 */
[----:B------:R-:W-:Y:S01]  /*5df0*/  FSEL R171, R171, -INF , P6 ;  /* 0xff800000abab7808 */ /* 0x000fe20003000000 */
[----:B------:R-:W0:Y:S01]  /*5e00*/  MUFU.TANH R186, R186 ;  /* 0x000000ba00ba7308 */ /* 0x000e220000002400 */
[----:B------:R-:W-:-:S02]  /*5e10*/  ISETP.GT.AND P6, PT, R164, 0x28, PT ;  /* 0x00000028a400780c */ /* 0x000fc40003fc4270 */
[C---:B------:R-:W-:Y:S02]  /*5e20*/  ISETP.GT.AND P5, PT, R153.reuse, 0x9, PT ;  /* 0x000000099900780c */ /* 0x040fe40003fa4270 */
[----:B-1----:R-:W-:Y:S02]  /*5e30*/  FSEL R210, R174, -INF , P6 ;  /* 0xff800000aed27808 */ /* 0x002fe40003000000 */
[C---:B------:R-:W-:Y:S01]  /*5e40*/  ISETP.GT.AND P6, PT, R164.reuse, 0x29, PT ;  /* 0x00000029a400780c */ /* 0x040fe20003fc4270 */
[----:B------:R-:W1:Y:S01]  /*5e50*/  MUFU.TANH R187, R187 ;  /* 0x000000bb00bb7308 */ /* 0x000e620000002400 */
[----:B------:R-:W-:Y:S02]  /*5e60*/  ISETP.GT.AND P3, PT, R153, 0x39, PT ;  /* 0x000000399900780c */ /* 0x000fe40003f64270 */
[----:B---3--:R-:W-:Y:S02]  /*5e70*/  FSEL R175, R175, -INF , P6 ;  /* 0xff800000afaf7808 */ /* 0x008fe40003000000 */
[----:B------:R-:W-:-:S03]  /*5e80*/  ISETP.GT.AND P6, PT, R164, 0x30, PT ;  /* 0x00000030a400780c */ /* 0x000fc60003fc4270 */
[----:B------:R-:W3:Y:S01]  /*5e90*/  MUFU.TANH R190, R190 ;  /* 0x000000be00be7308 */ /* 0x000ee20000002400 */
[----:B----4-:R-:W-:Y:S02]  /*5ea0*/  FSEL R178, R178, -INF , P6 ;  /* 0xff800000b2b27808 */ /* 0x010fe40003000000 */
[----:B------:R-:W-:-:S04]  /*5eb0*/  ISETP.GT.AND P6, PT, R164, 0x31, PT ;  /* 0x00000031a400780c */ /* 0x000fc80003fc4270 */
[----:B-----5:R-:W-:Y:S01]  /*5ec0*/  FSEL R179, R179, -INF , P6 ;  /* 0xff800000b3b37808 */ /* 0x020fe20003000000 */
[----:B------:R-:W4:Y:S01]  /*5ed0*/  MUFU.TANH R191, R191 ;  /* 0x000000bf00bf7308 */ /* 0x000f220000002400 */
[----:B------:R-:W-:-:S04]  /*5ee0*/  ISETP.GT.AND P6, PT, R164, 0x38, PT ;  /* 0x00000038a400780c */ /* 0x000fc80003fc4270 */
[----:B--2---:R-:W-:Y:S02]  /*5ef0*/  FSEL R182, R182, -INF , P6 ;  /* 0xff800000b6b67808 */ /* 0x004fe40003000000 */
[C---:B------:R-:W-:Y:S01]  /*5f00*/  ISETP.GT.AND P6, PT, R164.reuse, 0x39, PT ;  /* 0x00000039a400780c */ /* 0x040fe20003fc4270 */
[----:B------:R-:W2:Y:S03]  /*5f10*/  MUFU.TANH R194, R194 ;  /* 0x000000c200c27308 */ /* 0x000ea60000002400 */
[----:B0-----:R-:W-:Y:S02]  /*5f20*/  FSEL R183, R183, -INF , P6 ;  /* 0xff800000b7b77808 */ /* 0x001fe40003000000 */
[----:B------:R-:W-:-:S03]  /*5f30*/  ISETP.GT.AND P6, PT, R164, 0x40, PT ;  /* 0x00000040a400780c */ /* 0x000fc60003fc4270 */
[----:B------:R-:W0:Y:S01]  /*5f40*/  MUFU.TANH R195, R195 ;  /* 0x000000c300c37308 */ /* 0x000e220000002400 */
[----:B------:R-:W-:Y:S02]  /*5f50*/  FSEL R186, R186, -INF , P6 ;  /* 0xff800000baba7808 */ /* 0x000fe40003000000 */
[----:B------:R-:W-:-:S04]  /*5f60*/  ISETP.GT.AND P6, PT, R164, 0x41, PT ;  /* 0x00000041a400780c */ /* 0x000fc80003fc4270 */
[----:B-1----:R-:W-:Y:S01]  /*5f70*/  FSEL R187, R187, -INF , P6 ;  /* 0xff800000bbbb7808 */ /* 0x002fe20003000000 */
[----:B------:R-:W1:Y:S01]  /*5f80*/  MUFU.TANH R198, R198 ;  /* 0x000000c600c67308 */ /* 0x000e620000002400 */
[----:B------:R-:W-:-:S04]  /*5f90*/  ISETP.GT.AND P6, PT, R164, 0x48, PT ;  /* 0x00000048a400780c */ /* 0x000fc80003fc4270 */
[----:B---3--:R-:W-:Y:S02]  /*5fa0*/  FSEL R190, R190, -INF , P6 ;  /* 0xff800000bebe7808 */ /* 0x008fe40003000000 */
[C---:B------:R-:W-:Y:S01]  /*5fb0*/  ISETP.GT.AND P6, PT, R164.reuse, 0x49, PT ;  /* 0x00000049a400780c */ /* 0x040fe20003fc4270 */
[----:B------:R-:W3:Y:S03]  /*5fc0*/  MUFU.TANH R199, R199 ;  /* 0x000000c700c77308 */ /* 0x000ee60000002400 */
[----:B----4-:R-:W-:Y:S02]  /*5fd0*/  FSEL R191, R191, -INF , P6 ;  /* 0xff800000bfbf7808 */ /* 0x010fe40003000000 */
[----:B------:R-:W-:-:S03]  /*5fe0*/  ISETP.GT.AND P6, PT, R164, 0x50, PT ;  /* 0x00000050a400780c */ /* 0x000fc60003fc4270 */
[----:B------:R-:W4:Y:S01]  /*5ff0*/  MUFU.TANH R209, R209 ;  /* 0x000000d100d17308 */ /* 0x000f220000002400 */
[----:B--2---:R-:W-:Y:S02]  /*6000*/  FSEL R194, R194, -INF , P6 ;  /* 0xff800000c2c27808 */ /* 0x004fe40003000000 */
[----:B------:R-:W-:-:S04]  /*6010*/  ISETP.GT.AND P6, PT, R164, 0x51, PT ;  /* 0x00000051a400780c */ /* 0x000fc80003fc4270 */
[----:B0-----:R-:W-:Y:S01]  /*6020*/  FSEL R195, R195, -INF , P6 ;  /* 0xff800000c3c37808 */ /* 0x001fe20003000000 */
[----:B------:R-:W0:Y:S01]  /*6030*/  MUFU.TANH R157, R157 ;  /* 0x0000009d009d7308 */ /* 0x000e220000002400 */
[----:B------:R-:W-:-:S04]  /*6040*/  ISETP.GT.AND P6, PT, R164, 0x58, PT ;  /* 0x00000058a400780c */ /* 0x000fc80003fc4270 */
[----:B-1----:R-:W-:Y:S02]  /*6050*/  FSEL R198, R198, -INF , P6 ;  /* 0xff800000c6c67808 */ /* 0x002fe40003000000 */
[----:B------:R-:W-:Y:S01]  /*6060*/  ISETP.GT.AND P6, PT, R164, 0x59, PT ;  /* 0x00000059a400780c */ /* 0x000fe20003fc4270 */
[----:B------:R-:W1:Y:S01]  /*6070*/  MUFU.TANH R161, R161 ;  /* 0x000000a100a17308 */ /* 0x000e620000002400 */
[----:B------:R-:W-:Y:S02]  /*6080*/  FMNMX.FTZ R164, R21, R208, !PT ;  /* 0x000000d015a47209 */ /* 0x000fe40007810000 */
[----:B---3--:R-:W-:Y:S02]  /*6090*/  FSEL R199, R199, -INF , P6 ;  /* 0xff800000c7c77808 */ /* 0x008fe40003000000 */
[----:B------:R-:W-:Y:S02]  /*60a0*/  FMNMX.FTZ R164, R155, R164, !PT ;  /* 0x000000a49ba47209 */ /* 0x000fe40007810000 */
[----:B----4-:R-:W-:Y:S01]  /*60b0*/  FSEL R209, R209, -INF , P2 ;  /* 0xff800000d1d17808 */ /* 0x010fe20001000000 */
[----:B------:R-:W2:Y:S01]  /*60c0*/  MUFU.TANH R169, R169 ;  /* 0x000000a900a97308 */ /* 0x000ea20000002400 */
[----:B------:R-:W-:-:S02]  /*60d0*/  FMNMX.FTZ R164, R158, R164, !PT ;  /* 0x000000a49ea47209 */ /* 0x000fc40007810000 */
[----:B------:R-:W-:Y:S02]  /*60e0*/  ISETP.GT.AND P2, PT, R153, 0x18, PT ;  /* 0x000000189900780c */ /* 0x000fe40003f44270 */
[----:B------:R-:W-:Y:S02]  /*60f0*/  FMNMX.FTZ R164, R159, R164, !PT ;  /* 0x000000a49fa47209 */ /* 0x000fe40007810000 */
[----:B0-----:R-:W-:Y:S01]  /*6100*/  FSEL R177, R157, -INF , P4 ;  /* 0xff8000009db17808 */ /* 0x001fe20002000000 */
[----:B------:R-:W0:Y:S01]  /*6110*/  MUFU.TANH R211, R211 ;  /* 0x000000d300d37308 */ /* 0x000e220000002400 */
[----:B------:R-:W-:Y:S02]  /*6120*/  FMNMX.FTZ R164, R162, R164, !PT ;  /* 0x000000a4a2a47209 */ /* 0x000fe40007810000 */
[----:B------:R-:W-:Y:S02]  /*6130*/  ISETP.GT.AND P4, PT, R153, 0x21, PT ;  /* 0x000000219900780c */ /* 0x000fe40003f84270 */
[----:B------:R-:W-:-:S02]  /*6140*/  FMNMX.FTZ R164, R163, R164, !PT ;  /* 0x000000a4a3a47209 */ /* 0x000fc40007810000 */
[----:B-1----:R-:W-:Y:S01]  /*6150*/  FSEL R181, R161, -INF , P2 ;  /* 0xff800000a1b57808 */ /* 0x002fe20001000000 */
[----:B------:R-:W1:Y:S01]  /*6160*/  MUFU.TANH R154, R154 ;  /* 0x0000009a009a7308 */ /* 0x000e620000002400 */
[----:B------:R-:W-:Y:S02]  /*6170*/  FMNMX.FTZ R164, R166, R164, !PT ;  /* 0x000000a4a6a47209 */ /* 0x000fe40007810000 */
[----:B------:R-:W-:Y:S02]  /*6180*/  ISETP.GT.AND P2, PT, R153, 0x29, PT ;  /* 0x000000299900780c */ /* 0x000fe40003f44270 */
[----:B------:R-:W-:Y:S02]  /*6190*/  FMNMX.FTZ R164, R167, R164, !PT ;  /* 0x000000a4a7a47209 */ /* 0x000fe40007810000 */
[----:B--2---:R-:W-:Y:S01]  /*61a0*/  FSEL R176, R169, -INF , P4 ;  /* 0xff800000a9b07808 */ /* 0x004fe20002000000 */
[----:B------:R-:W2:Y:S01]  /*61b0*/  MUFU.TANH R156, R156 ;  /* 0x0000009c009c7308 */ /* 0x000ea20000002400 */
[----:B------:R-:W-:-:S02]  /*61c0*/  FMNMX.FTZ R164, R170, R164, !PT ;  /* 0x000000a4aaa47209 */ /* 0x000fc40007810000 */
[----:B0-----:R-:W-:Y:S02]  /*61d0*/  FSEL R169, R211, -INF , P2 ;  /* 0xff800000d3a97808 */ /* 0x001fe40001000000 */
[----:B------:R-:W-:Y:S02]  /*61e0*/  FMNMX.FTZ R164, R171, R164, !PT ;  /* 0x000000a4aba47209 */ /* 0x000fe40007810000 */
[----:B------:R-:W-:Y:S01]  /*61f0*/  ISETP.GT.AND P4, PT, R153, 0x38, PT ;  /* 0x000000389900780c */ /* 0x000fe20003f84270 */
[----:B------:R-:W-:Y:S01]  /*6200*/  MUFU.TANH R165, R165 ;  /* 0x000000a500a57308 */ /* 0x000fe20000002400 */
[----:B------:R-:W-:Y:S02]  /*6210*/  FMNMX.FTZ R164, R210, R164, !PT ;  /* 0x000000a4d2a47209 */ /* 0x000fe40007810000 */
[----:B-1----:R-:W-:Y:S02]  /*6220*/  FSEL R185, R154, -INF , P1 ;  /* 0xff8000009ab97808 */ /* 0x002fe40000800000 */
[----:B------:R-:W-:-:S02]  /*6230*/  FMNMX.FTZ R164, R175, R164, !PT ;  /* 0x000000a4afa47209 */ /* 0x000fc40007810000 */
[----:B------:R-:W-:Y:S01]  /*6240*/  ISETP.GT.AND P1, PT, R153, 0x19, PT ;  /* 0x000000199900780c */ /* 0x000fe20003f24270 */
[----:B------:R-:W0:Y:S01]  /*6250*/  MUFU.TANH R168, R168 ;  /* 0x000000a800a87308 */ /* 0x000e220000002400 */
[----:B------:R-:W-:Y:S02]  /*6260*/  FMNMX.FTZ R164, R178, R164, !PT ;  /* 0x000000a4b2a47209 */ /* 0x000fe40007810000 */
[----:B--2---:R-:W-:Y:S02]  /*6270*/  FSEL R154, R156, -INF , P5 ;  /* 0xff8000009c9a7808 */ /* 0x004fe40002800000 */
[----:B------:R-:W-:Y:S02]  /*6280*/  FMNMX.FTZ R164, R179, R164, !PT ;  /* 0x000000a4b3a47209 */ /* 0x000fe40007810000 */
[----:B------:R-:W-:Y:S01]  /*6290*/  ISETP.GT.AND P5, PT, R153, 0x20, PT ;  /* 0x000000209900780c */ /* 0x000fe20003fa4270 */
[----:B------:R-:W1:Y:S01]  /*62a0*/  MUFU.TANH R215, R215 ;  /* 0x000000d700d77308 */ /* 0x000e620000002400 */
[----:B------:R-:W-:-:S02]  /*62b0*/  FMNMX.FTZ R164, R182, R164, !PT ;  /* 0x000000a4b6a47209 */ /* 0x000fc40007810000 */
[----:B------:R-:W-:Y:S02]  /*62c0*/  ISETP.GT.AND P2, PT, R153, 0x40, PT ;  /* 0x000000409900780c */ /* 0x000fe40003f44270 */
[----:B------:R-:W-:-:S03]  /*62d0*/  FMNMX.FTZ R164, R183, R164, !PT ;  /* 0x000000a4b7a47209 */ /* 0x000fc60007810000 */
[----:B------:R-:W2:Y:S01]  /*62e0*/  MUFU.TANH R216, R216 ;  /* 0x000000d800d87308 */ /* 0x000ea20000002400 */
[----:B------:R-:W-:Y:S02]  /*62f0*/  FMNMX.FTZ R164, R186, R164, !PT ;  /* 0x000000a4baa47209 */ /* 0x000fe40007810000 */
[----:B0-----:R-:W-:Y:S02]  /*6300*/  FSEL R172, R168, -INF , P5 ;  /* 0xff800000a8ac7808 */ /* 0x001fe40002800000 */
[----:B------:R-:W-:Y:S02]  /*6310*/  FMNMX.FTZ R164, R187, R164, !PT ;  /* 0x000000a4bba47209 */ /* 0x000fe40007810000 */
[----:B------:R-:W-:Y:S01]  /*6320*/  ISETP.GT.AND P5, PT, R153, 0x31, PT ;  /* 0x000000319900780c */ /* 0x000fe20003fa4270 */
[----:B------:R0:W3:Y:S01]  /*6330*/  MUFU.TANH R217, R180 ;  /* 0x000000b400d97308 */ /* 0x0000e20000002400 */
[----:B------:R-:W-:-:S04]  /*6340*/  FMNMX.FTZ R164, R190, R164, !PT ;  /* 0x000000a4bea47209 */ /* 0x000fc80007810000 */
[----:B------:R-:W-:-:S03]  /*6350*/  FMNMX.FTZ R164, R191, R164, !PT ;  /* 0x000000a4bfa47209 */ /* 0x000fc60007810000 */
[----:B------:R-:W4:Y:S01]  /*6360*/  MUFU.TANH R218, R218 ;  /* 0x000000da00da7308 */ /* 0x000f220000002400 */
[----:B------:R-:W-:Y:S02]  /*6370*/  FMNMX.FTZ R164, R194, R164, !PT ;  /* 0x000000a4c2a47209 */ /* 0x000fe40007810000 */
[----:B0-----:R-:W-:Y:S02]  /*6380*/  FSEL R180, R165, -INF , P1 ;  /* 0xff800000a5b47808 */ /* 0x001fe40000800000 */
[----:B------:R-:W-:Y:S02]  /*6390*/  FMNMX.FTZ R164, R195, R164, !PT ;  /* 0x000000a4c3a47209 */ /* 0x000fe40007810000 */
[----:B------:R-:W-:Y:S01]  /*63a0*/  ISETP.GT.AND P1, PT, R153, 0x30, PT ;  /* 0x000000309900780c */ /* 0x000fe20003f24270 */
[----:B------:R-:W0:Y:S01]  /*63b0*/  MUFU.TANH R219, R219 ;  /* 0x000000db00db7308 */ /* 0x000e220000002400 */
[----:B------:R-:W-:Y:S02]  /*63c0*/  FMNMX.FTZ R164, R198, R164, !PT ;  /* 0x000000a4c6a47209 */ /* 0x000fe40007810000 */
[----:B-1----:R-:W-:-:S02]  /*63d0*/  FSEL R161, R215, -INF , P1 ;  /* 0xff800000d7a17808 */ /* 0x002fc40000800000 */
[----:B------:R-:W-:Y:S01]  /*63e0*/  FMNMX.FTZ R164, R199, R164, !PT ;  /* 0x000000a4c7a47209 */ /* 0x000fe20007810000 */
[----:B------:R-:W1:Y:S01]  /*63f0*/  S2R R215, SR_TID.X ;  /* 0x0000000000d77919 */ /* 0x000e620000002100 */
[----:B------:R-:W-:Y:S01]  /*6400*/  ISETP.GT.AND P1, PT, R153, 0x41, PT ;  /* 0x000000419900780c */ /* 0x000fe20003f24270 */
[----:B------:R-:W5:Y:S01]  /*6410*/  MUFU.TANH R220, R220 ;  /* 0x000000dc00dc7308 */ /* 0x000f620000002400 */
[----:B--2---:R-:W-:Y:S01]  /*6420*/  FSEL R168, R216, -INF , P5 ;  /* 0xff800000d8a87808 */ /* 0x004fe20002800000 */
[----:B------:R-:W2:Y:S01]  /*6430*/  SHFL.BFLY PT, R174, R164, 0x2, 0x1f ;  /* 0x0c401f00a4ae7f89 */ /* 0x000ea200000e0000 */
[----:B---3--:R-:W-:Y:S02]  /*6440*/  FSEL R160, R217, -INF , P4 ;  /* 0xff800000d9a07808 */ /* 0x008fe40002000000 */
[----:B----4-:R-:W-:Y:S02]  /*6450*/  FSEL R165, R218, -INF , P3 ;  /* 0xff800000daa57808 */ /* 0x010fe40001800000 */
[----:B------:R-:W-:Y:S01]  /*6460*/  ISETP.GT.AND P5, PT, R153, 0x49, PT ;  /* 0x000000499900780c */ /* 0x000fe20003fa4270 */
[----:B------:R-:W3:Y:S01]  /*6470*/  MUFU.TANH R192, R192 ;  /* 0x000000c000c07308 */ /* 0x000ee20000002400 */
[----:B0-----:R-:W-:-:S02]  /*6480*/  FSEL R157, R219, -INF , P2 ;  /* 0xff800000db9d7808 */ /* 0x001fc40001000000 */
[C---:B------:R-:W-:Y:S02]  /*6490*/  ISETP.GT.AND P4, PT, R153.reuse, 0x50, PT ;  /* 0x000000509900780c */ /* 0x040fe40003f84270 */
[C---:B------:R-:W-:Y:S02]  /*64a0*/  ISETP.GT.AND P3, PT, R153.reuse, 0x51, PT ;  /* 0x000000519900780c */ /* 0x040fe40003f64270 */
[C---:B------:R-:W-:Y:S02]  /*64b0*/  ISETP.GT.AND P2, PT, R153.reuse, 0x58, PT ;  /* 0x000000589900780c */ /* 0x040fe40003f44270 */
[----:B-----5:R-:W-:Y:S02]  /*64c0*/  FSEL R156, R220, -INF , P1 ;  /* 0xff800000dc9c7808 */ /* 0x020fe40000800000 */
[----:B------:R-:W-:Y:S02]  /*64d0*/  ISETP.GT.AND P1, PT, R153, 0x59, PT ;  /* 0x000000599900780c */ /* 0x000fe40003f24270 */
[----:B---3--:R-:W-:-:S02]  /*64e0*/  FSEL R192, R192, -INF , P4 ;  /* 0xff800000c0c07808 */ /* 0x008fc40002000000 */
[----:B--2---:R-:W-:Y:S02]  /*64f0*/  FMNMX.FTZ R164, R164, R174, !PT ;  /* 0x000000aea4a47209 */ /* 0x004fe40007810000 */
[----:B-1----:R-:W-:-:S03]  /*6500*/  SHF.R.U32.HI R215, RZ, 0x7, R215 ;  /* 0x00000007ffd77819 */ /* 0x002fc600000116d7 */
[----:B------:R-:W0:Y:S02]  /*6510*/  SHFL.BFLY PT, R174, R164, 0x1, 0x1f ;  /* 0x0c201f00a4ae7f89 */ /* 0x000e2400000e0000 */
[----:B0-----:R-:W-:-:S04]  /*6520*/  FMNMX.FTZ R164, R164, R174, !PT ;  /* 0x000000aea4a47209 */ /* 0x001fc80007810000 */
[C---:B------:R-:W-:Y:S01]  /*6530*/  FSETP.NEU.FTZ.AND P6, PT, R164.reuse, -INF , PT ;  /* 0xff800000a400780b */ /* 0x040fe20003fdd000 */
[----:B------:R-:W-:-:S03]  /*6540*/  FMUL.FTZ R211, R164, UR5 ;  /* 0x00000005a4d37c20 */ /* 0x000fc60008410000 */
[----:B------:R-:W-:Y:S02]  /*6550*/  FSEL R174, R164, RZ, P6 ;  /* 0x000000ffa4ae7208 */ /* 0x000fe40003000000 */
[----:B------:R-:W-:Y:S02]  /*6560*/  FSEL R211, R211, RZ, P6 ;  /* 0x000000ffd3d37208 */ /* 0x000fe40003000000 */
[----:B------:R-:W-:Y:S01]  /*6570*/  ISETP.GT.AND P6, PT, R153, 0x48, PT ;  /* 0x000000489900780c */ /* 0x000fe20003fc4270 */
[----:B------:R-:W-:Y:S02]  /*6580*/  FADD.FTZ R208, -R174, R208 ;  /* 0x000000d0aed07221 */ /* 0x000fe40000010100 */
[--C-:B------:R-:W-:Y:S01]  /*6590*/  FFMA.FTZ R21, R21, UR5, -R211.reuse ;  /* 0x0000000515157c23 */ /* 0x100fe200080108d3 */
[--C-:B------:R-:W-:Y:S01]  /*65a0*/  FFMA.FTZ R155, R155, UR5, -R211.reuse ;  /* 0x000000059b9b7c23 */ /* 0x100fe200080108d3 */
[----:B------:R-:W-:Y:S01]  /*65b0*/  FMUL.FTZ R208, R208, UR5 ;  /* 0x00000005d0d07c20 */ /* 0x000fe20008410000 */
[----:B------:R0:W1:Y:S01]  /*65c0*/  MUFU.TANH R174, R188 ;  /* 0x000000bc00ae7308 */ /* 0x0000620000002400 */
        /* <DEDUP_REMOVED lines=8> */
[----:B0-----:R-:W-:Y:S01]  /*6650*/  FMUL.FTZ R188, R196, UR10 ;  /* 0x0000000ac4bc7c20 */ /* 0x001fe20008410000 */
[--C-:B------:R-:W-:Y:S01]  /*6660*/  FFMA.FTZ R171, R171, UR5, -R211.reuse ;  /* 0x00000005abab7c23 */ /* 0x100fe200080108d3 */
[--C-:B------:R-:W-:Y:S01]  /*6670*/  FFMA.FTZ R210, R210, UR5, -R211.reuse ;  /* 0x00000005d2d27c23 */ /* 0x100fe200080108d3 */
[--C-:B------:R-:W-:Y:S01]  /*6680*/  FFMA.FTZ R175, R175, UR5, -R211.reuse ;  /* 0x00000005afaf7c23 */ /* 0x100fe200080108d3 */
[--C-:B------:R-:W-:Y:S01]  /*6690*/  FFMA.FTZ R178, R178, UR5, -R211.reuse ;  /* 0x00000005b2b27c23 */ /* 0x100fe200080108d3 */
[--C-:B------:R-:W-:Y:S01]  /*66a0*/  FFMA.FTZ R179, R179, UR5, -R211.reuse ;  /* 0x00000005b3b37c23 */ /* 0x100fe200080108d3 */
[--C-:B------:R-:W-:Y:S01]  /*66b0*/  FFMA.FTZ R182, R182, UR5, -R211.reuse ;  /* 0x00000005b6b67c23 */ /* 0x100fe200080108d3 */
[----:B------:R-:W0:Y:S01]  /*66c0*/  MUFU.EX2 R208, R208 ;  /* 0x000000d000d07308 */ /* 0x000e220000000800 */
[----:B-1----:R-:W-:Y:S01]  /*66d0*/  FSEL R174, R174, -INF , P6 ;  /* 0xff800000aeae7808 */ /* 0x002fe20003000000 */
[--C-:B------:R-:W-:Y:S01]  /*66e0*/  FFMA.FTZ R183, R183, UR5, -R211.reuse ;  /* 0x00000005b7b77c23 */ /* 0x100fe200080108d3 */
[--C-:B------:R-:W-:Y:S01]  /*66f0*/  FFMA.FTZ R186, R186, UR5, -R211.reuse ;  /* 0x00000005baba7c23 */ /* 0x100fe200080108d3 */
[--C-:B------:R-:W-:Y:S01]  /*6700*/  FFMA.FTZ R187, R187, UR5, -R211.reuse ;  /* 0x00000005bbbb7c23 */ /* 0x100fe200080108d3 */
[--C-:B------:R-:W-:Y:S01]  /*6710*/  FFMA.FTZ R190, R190, UR5, -R211.reuse ;  /* 0x00000005bebe7c23 */ /* 0x100fe200080108d3 */
[--C-:B------:R-:W-:Y:S01]  /*6720*/  FFMA.FTZ R191, R191, UR5, -R211.reuse ;  /* 0x00000005bfbf7c23 */ /* 0x100fe200080108d3 */
[--C-:B------:R-:W-:Y:S01]  /*6730*/  FFMA.FTZ R194, R194, UR5, -R211.reuse ;  /* 0x00000005c2c27c23 */ /* 0x100fe200080108d3 */
[----:B------:R0:W1:Y:S01]  /*6740*/  MUFU.EX2 R153, R155 ;  /* 0x0000009b00997308 */ /* 0x0000620000000800 */
[--C-:B------:R-:W-:Y:S01]  /*6750*/  FFMA.FTZ R195, R195, UR5, -R211.reuse ;  /* 0x00000005c3c37c23 */ /* 0x100fe200080108d3 */
[--C-:B------:R-:W-:Y:S01]  /*6760*/  FFMA.FTZ R198, R198, UR5, -R211.reuse ;  /* 0x00000005c6c67c23 */ /* 0x100fe200080108d3 */
[----:B------:R-:W-:-:S05]  /*6770*/  FFMA.FTZ R199, R199, UR5, -R211 ;  /* 0x00000005c7c77c23 */ /* 0x000fca00080108d3 */
[----:B------:R-:W2:Y:S01]  /*6780*/  MUFU.TANH R188, R188 ;  /* 0x000000bc00bc7308 */ /* 0x000ea20000002400 */
[----:B0-----:R-:W-:Y:S01]  /*6790*/  FFMA.FTZ R155, R208, R3, R21 ;  /* 0x00000003d09b7223 */ /* 0x001fe20000010015 */
[----:B------:R-:W-:Y:S01]  /*67a0*/  FMNMX.FTZ R3, R152, R207, !PT ;  /* 0x000000cf98037209 */ /* 0x000fe20007810000 */
[-C--:B------:R-:W-:Y:S01]  /*67b0*/  FMUL.FTZ R26, R26, R208.reuse ;  /* 0x000000d01a1a7220 */ /* 0x080fe20000410000 */
[-C--:B------:R-:W-:Y:S01]  /*67c0*/  FMUL.FTZ R27, R27, R208.reuse ;  /* 0x000000d01b1b7220 */ /* 0x080fe20000410000 */
[-C--:B------:R-:W-:Y:S01]  /*67d0*/  FMUL.FTZ R30, R30, R208.reuse ;  /* 0x000000d01e1e7220 */ /* 0x080fe20000410000 */
[----:B------:R-:W-:Y:S01]  /*67e0*/  FMNMX.FTZ R3, R209, R3, !PT ;  /* 0x00000003d1037209 */ /* 0x000fe20007810000 */
[-C--:B------:R-:W-:Y:S01]  /*67f0*/  FMUL.FTZ R31, R31, R208.reuse ;  /* 0x000000d01f1f7220 */ /* 0x080fe20000410000 */
[----:B------:R-:W-:Y:S01]  /*6800*/  MUFU.EX2 R158, R158 ;  /* 0x0000009e009e7308 */ /* 0x000fe20000000800 */
[----:B-1----:R-:W-:Y:S01]  /*6810*/  FADD.FTZ R155, R153, R155 ;  /* 0x0000009b999b7221 */ /* 0x002fe20000010000 */
[----:B------:R-:W-:Y:S01]  /*6820*/  FMNMX.FTZ R3, R185, R3, !PT ;  /* 0x00000003b9037209 */ /* 0x000fe20007810000 */
[-C--:B------:R-:W-:Y:S01]  /*6830*/  FMUL.FTZ R34, R34, R208.reuse ;  /* 0x000000d022227220 */ /* 0x080fe20000410000 */
[----:B------:R-:W-:Y:S01]  /*6840*/  F2FP.BF16.F32.PACK_AB R153, R153, R21 ;  /* 0x000000159999723e */ /* 0x000fe200000010ff */
[-C--:B------:R-:W-:Y:S01]  /*6850*/  FMUL.FTZ R35, R35, R208.reuse ;  /* 0x000000d023237220 */ /* 0x080fe20000410000 */
[----:B------:R-:W-:Y:S01]  /*6860*/  FMNMX.FTZ R3, R154, R3, !PT ;  /* 0x000000039a037209 */ /* 0x000fe20007810000 */
        /* <DEDUP_REMOVED lines=26> */
[----:B------:R0:W1:Y:S01]  /*6a10*/  MUFU.TANH R3, R189 ;  /* 0x000000bd00037308 */ /* 0x0000620000002400 */
        /* <DEDUP_REMOVED lines=8> */
[----:B0-----:R-:W-:Y:S01]  /*6aa0*/  FMUL.FTZ R189, R193, UR10 ;  /* 0x0000000ac1bd7c20 */ /* 0x001fe20008410000 */
[----:B------:R-:W-:Y:S01]  /*6ab0*/  FMNMX.FTZ R21, R161, R21, !PT ;  /* 0x00000015a1157209 */ /* 0x000fe20007810000 */
[----:B------:R-:W-:Y:S01]  /*6ac0*/  FMUL.FTZ R193, R197, UR10 ;  /* 0x0000000ac5c17c20 */ /* 0x000fe20008410000 */
[----:B------:R-:W-:Y:S01]  /*6ad0*/  UIADD3 UR10, UR4, 0x32440, URZ ;  /* 0x00032440040a7890 */ /* 0x000fe2000fffe03f */
[-C--:B------:R-:W-:Y:S01]  /*6ae0*/  FMUL.FTZ R86, R86, R208.reuse ;  /* 0x000000d056567220 */ /* 0x080fe20000410000 */
[----:B------:R-:W-:Y:S01]  /*6af0*/  FMNMX.FTZ R21, R168, R21, !PT ;  /* 0x00000015a8157209 */ /* 0x000fe20007810000 */
[----:B------:R-:W0:Y:S01]  /*6b00*/  MUFU.TANH R189, R189 ;  /* 0x000000bd00bd7308 */ /* 0x000e220000002400 */
[----:B------:R-:W-:Y:S01]  /*6b10*/  UPRMT UR10, UR55, 0x654, UR10 ;  /* 0x00000654370a7896 */ /* 0x000fe2000800000a */
[----:B-1----:R-:W-:Y:S01]  /*6b20*/  FSEL R3, R3, -INF , P5 ;  /* 0xff80000003037808 */ /* 0x002fe20002800000 */
[-C--:B------:R-:W-:Y:S01]  /*6b30*/  FMUL.FTZ R87, R87, R208.reuse ;  /* 0x000000d057577220 */ /* 0x080fe20000410000 */
[----:B------:R-:W-:Y:S01]  /*6b40*/  FMNMX.FTZ R21, R160, R21, !PT ;  /* 0x00000015a0157209 */ /* 0x000fe20007810000 */
[-C--:B------:R-:W-:Y:S01]  /*6b50*/  FMUL.FTZ R90, R90, R208.reuse ;  /* 0x000000d05a5a7220 */ /* 0x080fe20000410000 */
[-C--:B------:R-:W-:Y:S01]  /*6b60*/  FMUL.FTZ R91, R91, R208.reuse ;  /* 0x000000d05b5b7220 */ /* 0x080fe20000410000 */
[-C--:B------:R-:W-:Y:S01]  /*6b70*/  FMUL.FTZ R94, R94, R208.reuse ;  /* 0x000000d05e5e7220 */ /* 0x080fe20000410000 */
[----:B------:R-:W-:Y:S01]  /*6b80*/  FMNMX.FTZ R21, R165, R21, !PT ;  /* 0x00000015a5157209 */ /* 0x000fe20007810000 */
[----:B------:R-:W1:Y:S01]  /*6b90*/  MUFU.TANH R193, R193 ;  /* 0x000000c100c17308 */ /* 0x000e620000002400 */
[----:B------:R-:W-:Y:S01]  /*6ba0*/  SYNCS.ARRIVE.TRANS64.RED.A1T0 RZ, [UR10], RZ ;  /* 0x000000ffffff79a7 */ /* 0x000fe2000810040a */
[-C--:B------:R-:W-:Y:S01]  /*6bb0*/  FMUL.FTZ R95, R95, R208.reuse ;  /* 0x000000d05f5f7220 */ /* 0x080fe20000410000 */
[----:B------:R-:W-:Y:S01]  /*6bc0*/  FMNMX.FTZ R21, R157, R21, !PT ;  /* 0x000000159d157209 */ /* 0x000fe20007810000 */
[-C--:B------:R-:W-:Y:S01]  /*6bd0*/  FMUL.FTZ R98, R98, R208.reuse ;  /* 0x000000d062627220 */ /* 0x080fe20000410000 */
[-C--:B------:R-:W-:Y:S01]  /*6be0*/  FMUL.FTZ R99, R99, R208.reuse ;  /* 0x000000d063637220 */ /* 0x080fe20000410000 */
[-C--:B------:R-:W-:Y:S01]  /*6bf0*/  FMUL.FTZ R102, R102, R208.reuse ;  /* 0x000000d066667220 */ /* 0x080fe20000410000 */
[----:B------:R-:W-:Y:S01]  /*6c00*/  FMNMX.FTZ R21, R156, R21, !PT ;  /* 0x000000159c157209 */ /* 0x000fe20007810000 */
[-C--:B------:R-:W-:Y:S01]  /*6c10*/  FMUL.FTZ R103, R103, R208.reuse ;  /* 0x000000d067677220 */ /* 0x080fe20000410000 */
[----:B0-----:R-:W-:Y:S01]  /*6c20*/  FSEL R189, R189, -INF , P3 ;  /* 0xff800000bdbd7808 */ /* 0x001fe20001800000 */
[-C--:B------:R-:W-:Y:S01]  /*6c30*/  FMUL.FTZ R106, R106, R208.reuse ;  /* 0x000000d06a6a7220 */ /* 0x080fe20000410000 */
[----:B------:R-:W-:Y:S01]  /*6c40*/  FMNMX.FTZ R21, R174, R21, !PT ;  /* 0x00000015ae157209 */ /* 0x000fe20007810000 */
[-C--:B------:R-:W-:Y:S01]  /*6c50*/  FMUL.FTZ R107, R107, R208.reuse ;  /* 0x000000d06b6b7220 */ /* 0x080fe20000410000 */
[-C--:B------:R-:W-:Y:S01]  /*6c60*/  FMUL.FTZ R110, R110, R208.reuse ;  /* 0x000000d06e6e7220 */ /* 0x080fe20000410000 */
[-C--:B------:R-:W-:Y:S01]  /*6c70*/  FMUL.FTZ R111, R111, R208.reuse ;  /* 0x000000d06f6f7220 */ /* 0x080fe20000410000 */
[----:B------:R-:W-:Y:S01]  /*6c80*/  FMNMX.FTZ R21, R3, R21, !PT ;  /* 0x0000001503157209 */ /* 0x000fe20007810000 */
[-C--:B------:R-:W-:Y:S01]  /*6c90*/  FMUL.FTZ R114, R114, R208.reuse ;  /* 0x000000d072727220 */ /* 0x080fe20000410000 */
[----:B-1----:R-:W-:Y:S01]  /*6ca0*/  FSEL R193, R193, -INF , P1 ;  /* 0xff800000c1c17808 */ /* 0x002fe20000800000 */
        /* <DEDUP_REMOVED lines=23> */
[----:B------:R-:W-:Y:S01]  /*6e20*/  FMUL.FTZ R151, R151, R208 ;  /* 0x000000d097977220 */ /* 0x000fe20000410000 */
[----:B------:R-:W-:Y:S01]  /*6e30*/  UMOV UR10, UR6 ;  /* 0x00000006000a7c82 */ /* 0x000fe20008000000 */
[----:B------:R-:W-:Y:S08]  /*6e40*/  MUFU.EX2 R163, R163 ;  /* 0x000000a300a37308 */ /* 0x000ff00000000800 */
        /* <DEDUP_REMOVED lines=9> */
[C---:B------:R-:W-:Y:S01]  /*6ee0*/  FSETP.NEU.FTZ.AND P1, PT, R21.reuse, -INF , PT ;  /* 0xff8000001500780b */ /* 0x040fe20003f3d000 */
[----:B------:R-:W-:-:S03]  /*6ef0*/  FMUL.FTZ R196, R21, UR5 ;  /* 0x0000000515c47c20 */ /* 0x000fc60008410000 */
[----:B------:R-:W-:Y:S02]  /*6f00*/  FSEL R197, R21, RZ, P1 ;  /* 0x000000ff15c57208 */ /* 0x000fe40000800000 */
[----:B------:R-:W-:Y:S01]  /*6f10*/  FSEL R196, R196, RZ, P1 ;  /* 0x000000ffc4c47208 */ /* 0x000fe20000800000 */
[----:B------:R-:W-:Y:S02]  /*6f20*/  MUFU.EX2 R182, R182 ;  /* 0x000000b600b67308 */ /* 0x000fe40000000800 */
[----:B------:R-:W-:Y:S02]  /*6f30*/  FADD.FTZ R197, -R197, R207 ;  /* 0x000000cfc5c57221 */ /* 0x000fe40000010100 */
[--C-:B------:R-:W-:Y:S01]  /*6f40*/  FFMA.FTZ R152, R152, UR5, -R196.reuse ;  /* 0x0000000598987c23 */ /* 0x100fe200080108c4 */
[--C-:B------:R-:W-:Y:S01]  /*6f50*/  FFMA.FTZ R207, R209, UR5, -R196.reuse ;  /* 0x00000005d1cf7c23 */ /* 0x100fe200080108c4 */
[----:B------:R-:W-:Y:S01]  /*6f60*/  FMUL.FTZ R197, R197, UR5 ;  /* 0x00000005c5c57c20 */ /* 0x000fe20008410000 */
        /* <DEDUP_REMOVED lines=8> */
[----:B------:R-:W-:-:S02]  /*6ff0*/  FFMA.FTZ R193, R193, UR5, -R196 ;  /* 0x00000005c1c17c23 */ /* 0x000fc400080108c4 */
[----:B------:R-:W-:Y:S08]  /*7000*/  MUFU.EX2 R152, R152 ;  /* 0x0000009800987308 */ /* 0x000ff00000000800 */
[----:B------:R-:W0:Y:S08]  /*7010*/  MUFU.EX2 R197, R197 ;  /* 0x000000c500c57308 */ /* 0x000e300000000800 */
[----:B------:R-:W1:Y:S08]  /*7020*/  MUFU.EX2 R207, R207 ;  /* 0x000000cf00cf7308 */ /* 0x000e700000000800 */
[----:B------:R-:W-:Y:S01]  /*7030*/  MUFU.EX2 R185, R185 ;  /* 0x000000b900b97308 */ /* 0x000fe20000000800 */
[----:B0-----:R-:W-:Y:S01]  /*7040*/  FFMA.FTZ R2, R197, R2, R152 ;  /* 0x00000002c5027223 */ /* 0x001fe20000010098 */
        /* <DEDUP_REMOVED lines=64> */
[----:B------:R-:W-:Y:S01]  /*7450*/  FFMA.FTZ R197, R154, UR5, -R196 ;  /* 0x000000059ac57c23 */ /* 0x000fe200080108c4 */
[----:B------:R-:W-:Y:S01]  /*7460*/  IADD3 R154, R215, 0x8, RZ ;  /* 0x00000008d79a7810 */ /* 0x000fe20007ffe0ff */
[C---:B-1----:R-:W-:Y:S01]  /*7470*/  FADD.FTZ R2, R207.reuse, R2 ;  /* 0x00000002cf027221 */ /* 0x042fe20000010000 */
[----:B------:R-:W-:Y:S01]  /*7480*/  F2FP.BF16.F32.PACK_AB R152, R207, R152 ;  /* 0x00000098cf98723e */ /* 0x000fe200000010ff */
[----:B------:R-:W-:Y:S01]  /*7490*/  FADD.FTZ R207, R158, R155 ;  /* 0x0000009b9ecf7221 */ /* 0x000fe20000010000 */
[----:B------:R-:W-:Y:S01]  /*74a0*/  F2FP.BF16.F32.PACK_AB R155, R159, R158 ;  /* 0x0000009e9f9b723e */ /* 0x000fe200000010ff */
[----:B------:R-:W0:Y:S01]  /*74b0*/  MUFU.EX2 R197, R197 ;  /* 0x000000c500c57308 */ /* 0x000e220000000800 */
[----:B------:R0:W-:Y:S01]  /*74c0*/  BAR.SYNC.DEFER_BLOCKING R154, 0x100 ;  /* 0x0004009a0000751d */ /* 0x0001e20000010000 */
[----:B------:R-:W-:Y:S01]  /*74d0*/  FFMA.FTZ R158, R177, UR5, -R196 ;  /* 0x00000005b19e7c23 */ /* 0x000fe200080108c4 */
[----:B------:R-:W-:-:S05]  /*74e0*/  FADD.FTZ R207, R159, R207 ;  /* 0x000000cf9fcf7221 */ /* 0x000fca0000010000 */
[----:B------:R-:W1:Y:S08]  /*74f0*/  MUFU.EX2 R158, R158 ;  /* 0x0000009e009e7308 */ /* 0x000e700000000800 */
[----:B------:R2:W-:Y:S01]  /*7500*/  MUFU.EX2 R177, R170 ;  /* 0x000000aa00b17308 */ /* 0x0005e20000000800 */
[----:B0-----:R-:W-:Y:S01]  /*7510*/  F2FP.BF16.F32.PACK_AB R154, R197, R185 ;  /* 0x000000b9c59a723e */ /* 0x001fe200000010ff */
[----:B------:R-:W-:Y:S01]  /*7520*/  FADD.FTZ R185, R185, R2 ;  /* 0x00000002b9b97221 */ /* 0x000fe20000010000 */
[--C-:B------:R-:W-:Y:S01]  /*7530*/  FFMA.FTZ R2, R180, UR5, -R196.reuse ;  /* 0x00000005b4027c23 */ /* 0x100fe200080108c4 */
[--C-:B------:R-:W-:Y:S01]  /*7540*/  FFMA.FTZ R180, R172, UR5, -R196.reuse ;  /* 0x00000005acb47c23 */ /* 0x100fe200080108c4 */
[----:B------:R-:W-:Y:S01]  /*7550*/  FFMA.FTZ R172, R173, UR5, -R196 ;  /* 0x00000005adac7c23 */ /* 0x000fe200080108c4 */
[----:B------:R-:W-:-:S02]  /*7560*/  FADD.FTZ R197, R197, R185 ;  /* 0x000000b9c5c57221 */ /* 0x000fc40000010000 */
[----:B------:R-:W-:Y:S01]  /*7570*/  MUFU.EX2 R161, R161 ;  /* 0x000000a100a17308 */ /* 0x000fe20000000800 */
[----:B------:R-:W-:Y:S01]  /*7580*/  WARPGROUP.ARRIVE ;  /* 0x00000000000079c5 */ /* 0x000fe20000000000 */
[----:B--2---:R-:W-:Y:S01]  /*7590*/  FFMA.FTZ R170, R176, UR5, -R196 ;  /* 0x00000005b0aa7c23 */ /* 0x004fe200080108c4 */
[----:B-1----:R-:W-:-:S04]  /*75a0*/  FADD.FTZ R197, R158, R197 ;  /* 0x000000c59ec57221 */ /* 0x002fc80000010000 */
[----:B------:R-:W-:Y:S01]  /*75b0*/  HGMMA.64x256x16.F32.BF16 R24, R152, gdesc[UR8].tnspB, R24, gsb0 ;  /* 0x43e0000898187df0 */ /* 0x000fe20008001818 */
[----:B------:R-:W-:Y:S01]  /*75c0*/  MUFU.EX2 R2, R2 ;  /* 0x0000000200027308 */ /* 0x000fe20000000800 */
[----:B------:R-:W-:Y:S01]  /*75d0*/  UIADD3 UR10, UR6, 0x80, URZ ;  /* 0x00000080060a7890 */ /* 0x000fe2000fffe03f */
[----:B------:R-:W-:-:S06]  /*75e0*/  UMOV UR11, 0x40000040 ;  /* 0x40000040000b7882 */ /* 0x000fcc0000000000 */
        /* <DEDUP_REMOVED lines=18> */
[----:B------:R0:W1:Y:S08]  /*7710*/  MUFU.EX2 R153, R162 ;  /* 0x000000a200997308 */ /* 0x0000700000000800 */
[----:B------:R2:W3:Y:S01]  /*7720*/  MUFU.EX2 R155, R166 ;  /* 0x000000a6009b7308 */ /* 0x0004e20000000800 */
[----:B0-----:R-:W-:-:S07]  /*7730*/  FFMA.FTZ R162, R184, UR5, -R196 ;  /* 0x00000005b8a27c23 */ /* 0x001fce00080108c4 */
[----:B------:R-:W0:Y:S01]  /*7740*/  MUFU.EX2 R162, R162 ;  /* 0x000000a200a27308 */ /* 0x000e220000000800 */
[----:B--2---:R-:W-:Y:S01]  /*7750*/  FFMA.FTZ R166, R181, UR5, -R196 ;  /* 0x00000005b5a67c23 */ /* 0x004fe200080108c4 */
[----:B-1----:R-:W-:Y:S01]  /*7760*/  FADD.FTZ R159, R153, R207 ;  /* 0x000000cf999f7221 */ /* 0x002fe20000010000 */
[----:B------:R-:W-:-:S03]  /*7770*/  F2FP.BF16.F32.PACK_AB R153, R163, R153 ;  /* 0x00000099a399723e */ /* 0x000fc600000010ff */
[----:B------:R-:W-:Y:S01]  /*7780*/  FADD.FTZ R159, R163, R159 ;  /* 0x0000009fa39f7221 */ /* 0x000fe20000010000 */
[----:B------:R-:W-:Y:S01]  /*7790*/  FFMA.FTZ R163, R169, UR5, -R196 ;  /* 0x00000005a9a37c23 */ /* 0x000fe200080108c4 */
[----:B------:R-:W1:Y:S02]  /*77a0*/  MUFU.EX2 R166, R166 ;  /* 0x000000a600a67308 */ /* 0x000e640000000800 */
[----:B---3--:R-:W-:Y:S01]  /*77b0*/  FADD.FTZ R159, R155, R159 ;  /* 0x0000009f9b9f7221 */ /* 0x008fe20000010000 */
[----:B------:R-:W-:-:S03]  /*77c0*/  F2FP.BF16.F32.PACK_AB R155, R167, R155 ;  /* 0x0000009ba79b723e */ /* 0x000fc600000010ff */
[----:B------:R-:W-:Y:S01]  /*77d0*/  FADD.FTZ R167, R167, R159 ;  /* 0x0000009fa7a77221 */ /* 0x000fe20000010000 */
[--C-:B------:R-:W-:Y:S01]  /*77e0*/  FFMA.FTZ R159, R160, UR5, -R196.reuse ;  /* 0x00000005a09f7c23 */ /* 0x100fe200080108c4 */
[----:B------:R-:W2:Y:S01]  /*77f0*/  MUFU.EX2 R163, R163 ;  /* 0x000000a300a37308 */ /* 0x000ea20000000800 */
[----:B0-----:R-:W-:Y:S01]  /*7800*/  F2FP.BF16.F32.PACK_AB R152, R162, R158 ;  /* 0x0000009ea298723e */ /* 0x001fe200000010ff */
[--C-:B------:R-:W-:Y:S01]  /*7810*/  FFMA.FTZ R158, R168, UR5, -R196.reuse ;  /* 0x00000005a89e7c23 */ /* 0x100fe200080108c4 */
[----:B------:R-:W-:Y:S01]  /*7820*/  FFMA.FTZ R160, R165, UR5, -R196 ;  /* 0x00000005a5a07c23 */ /* 0x000fe200080108c4 */
[----:B------:R-:W-:Y:S01]  /*7830*/  FADD.FTZ R197, R162, R197 ;  /* 0x000000c5a2c57221 */ /* 0x000fe20000010000 */
[----:B------:R-:W-:-:S03]  /*7840*/  FADD.FTZ R167, R177, R167 ;  /* 0x000000a7b1a77221 */ /* 0x000fc60000010000 */
[----:B------:R-:W0:Y:S01]  /*7850*/  MUFU.EX2 R158, R158 ;  /* 0x0000009e009e7308 */ /* 0x000e220000000800 */
[----:B-1----:R-:W-:Y:S01]  /*7860*/  F2FP.BF16.F32.PACK_AB R154, R2, R166 ;  /* 0x000000a6029a723e */ /* 0x002fe200000010ff */
[----:B------:R-:W-:-:S03]  /*7870*/  FADD.FTZ R166, R166, R197 ;  /* 0x000000c5a6a67221 */ /* 0x000fc60000010000 */
[----:B------:R-:W-:Y:S01]  /*7880*/  WARPGROUP.ARRIVE ;  /* 0x00000000000079c5 */ /* 0x000fe20000000000 */
[----:B------:R-:W-:Y:S01]  /*7890*/  FADD.FTZ R166, R2, R166 ;  /* 0x000000a602a67221 */ /* 0x000fe20000010000 */
[--C-:B------:R-:W-:Y:S01]  /*78a0*/  FFMA.FTZ R2, R157, UR5, -R196.reuse ;  /* 0x000000059d027c23 */ /* 0x100fe200080108c4 */
[----:B------:R-:W-:Y:S01]  /*78b0*/  MUFU.EX2 R159, R159 ;  /* 0x0000009f009f7308 */ /* 0x000fe20000000800 */
[----:B------:R-:W-:Y:S02]  /*78c0*/  FFMA.FTZ R157, R174, UR5, -R196 ;  /* 0x00000005ae9d7c23 */ /* 0x000fe400080108c4 */
[----:B------:R-:W-:Y:S01]  /*78d0*/  HGMMA.64x256x16.F32.BF16 R24, R152, gdesc[UR8].tnspB, R24, gsb0 ;  /* 0x43e0000898187df0 */ /* 0x000fe20008001818 */
[----:B------:R-:W-:Y:S01]  /*78e0*/  UIADD3 UR10, UR6, 0x100, URZ ;  /* 0x00000100060a7890 */ /* 0x000fe2000fffe03f */
[----:B------:R-:W-:-:S03]  /*78f0*/  UMOV UR11, 0x40000040 ;  /* 0x40000040000b7882 */ /* 0x000fc60000000000 */
[----:B------:R-:W1:Y:S08]  /*7900*/  MUFU.EX2 R160, R160 ;  /* 0x000000a000a07308 */ /* 0x000e700000000800 */
[----:B------:R-:W3:Y:S08]  /*7910*/  MUFU.EX2 R2, R2 ;  /* 0x0000000200027308 */ /* 0x000ef00000000800 */
[----:B------:R-:W4:Y:S01]  /*7920*/  MUFU.EX2 R157, R157 ;  /* 0x0000009d009d7308 */ /* 0x000f220000000800 */
[----:B------:R-:W-:-:S02]  /*7930*/  WARPGROUP.DEPBAR.LE gsb0, 0x0 ;  /* 0x00008000000079c5 */ /* 0x000fc40000010000 */
[----:B------:R-:W-:Y:S01]  /*7940*/  F2FP.BF16.F32.PACK_AB R152, R170, R180 ;  /* 0x000000b4aa98723e */ /* 0x000fe200000010ff */
[----:B------:R-:W-:Y:S01]  /*7950*/  FADD.FTZ R180, R180, R166 ;  /* 0x000000a6b4b47221 */ /* 0x000fe20000010000 */
[C---:B------:R-:W-:Y:S01]  /*7960*/  F2FP.BF16.F32.PACK_AB R153, R171.reuse, R177 ;  /* 0x000000b1ab99723e */ /* 0x040fe200000010ff */
[----:B------:R-:W-:Y:S01]  /*7970*/  FADD.FTZ R171, R171, R167 ;  /* 0x000000a7abab7221 */ /* 0x000fe20000010000 */
[----:B--2---:R-:W-:Y:S01]  /*7980*/  F2FP.BF16.F32.PACK_AB R154, R163, R172 ;  /* 0x000000aca39a723e */ /* 0x004fe200000010ff */
[----:B------:R-:W-:Y:S01]  /*7990*/  FADD.FTZ R180, R170, R180 ;  /* 0x000000b4aab47221 */ /* 0x000fe20000010000 */
[C---:B------:R-:W-:Y:S01]  /*79a0*/  F2FP.BF16.F32.PACK_AB R155, R175.reuse, R210 ;  /* 0x000000d2af9b723e */ /* 0x040fe200000010ff */
[----:B------:R-:W-:Y:S02]  /*79b0*/  FADD.FTZ R171, R210, R171 ;  /* 0x000000abd2ab7221 */ /* 0x000fe40000010000 */
[----:B------:R-:W-:Y:S01]  /*79c0*/  FADD.FTZ R180, R172, R180 ;  /* 0x000000b4acb47221 */ /* 0x000fe20000010000 */
[----:B------:R-:W-:Y:S01]  /*79d0*/  WARPGROUP.ARRIVE ;  /* 0x00000000000079c5 */ /* 0x000fe20000000000 */
[----:B------:R-:W-:-:S02]  /*79e0*/  FADD.FTZ R171, R175, R171 ;  /* 0x000000abafab7221 */ /* 0x000fc40000010000 */
[----:B------:R-:W-:-:S03]  /*79f0*/  FADD.FTZ R180, R163, R180 ;  /* 0x000000b4a3b47221 */ /* 0x000fc60000010000 */
        /* <DEDUP_REMOVED lines=19> */
[----:B---3--:R-:W-:Y:S01]  /*7b30*/  FADD.FTZ R161, R2, R161 ;  /* 0x000000a102a17221 */ /* 0x008fe20000010000 */
[----:B------:R-:W-:Y:S01]  /*7b40*/  UMOV UR11, 0x40000040 ;  /* 0x40000040000b7882 */ /* 0x000fe20000000000 */
[----:B------:R-:W-:Y:S02]  /*7b50*/  FADD.FTZ R178, R186, R178 ;  /* 0x000000b2bab27221 */ /* 0x000fe40000010000 */
[----:B------:R-:W-:Y:S02]  /*7b60*/  FADD.FTZ R161, R156, R161 ;  /* 0x000000a19ca17221 */ /* 0x000fe40000010000 */
[----:B------:R-:W-:Y:S02]  /*7b70*/  FADD.FTZ R178, R187, R178 ;  /* 0x000000b2bbb27221 */ /* 0x000fe40000010000 */
[----:B----4-:R-:W-:-:S02]  /*7b80*/  FADD.FTZ R161, R157, R161 ;  /* 0x000000a19da17221 */ /* 0x010fc40000010000 */
[----:B------:R-:W-:Y:S02]  /*7b90*/  FADD.FTZ R178, R190, R178 ;  /* 0x000000b2beb27221 */ /* 0x000fe40000010000 */
[----:B------:R-:W-:Y:S02]  /*7ba0*/  FADD.FTZ R161, R3, R161 ;  /* 0x000000a103a17221 */ /* 0x000fe40000010000 */
[----:B------:R-:W-:Y:S02]  /*7bb0*/  FADD.FTZ R178, R191, R178 ;  /* 0x000000b2bfb27221 */ /* 0x000fe40000010000 */
[----:B------:R-:W-:Y:S02]  /*7bc0*/  FADD.FTZ R161, R192, R161 ;  /* 0x000000a1c0a17221 */ /* 0x000fe40000010000 */
[----:B------:R-:W-:Y:S02]  /*7bd0*/  FADD.FTZ R178, R194, R178 ;  /* 0x000000b2c2b27221 */ /* 0x000fe40000010000 */
[----:B------:R-:W-:-:S02]  /*7be0*/  FADD.FTZ R161, R189, R161 ;  /* 0x000000a1bda17221 */ /* 0x000fc40000010000 */
[----:B------:R-:W-:-:S04]  /*7bf0*/  FADD.FTZ R178, R195, R178 ;  /* 0x000000b2c3b27221 */ /* 0x000fc80000010000 */
[----:B------:R-:W-:Y:S01]  /*7c00*/  FADD.FTZ R178, R198, R178 ;  /* 0x000000b2c6b27221 */ /* 0x000fe20000010000 */
[----:B------:R-:W-:Y:S02]  /*7c10*/  WARPGROUP.DEPBAR.LE gsb0, 0x0 ;  /* 0x00008000000079c5 */ /* 0x000fe40000010000 */
[----:B------:R-:W-:Y:S01]  /*7c20*/  F2FP.BF16.F32.PACK_AB R152, R156, R2 ;  /* 0x000000029c98723e */ /* 0x000fe200000010ff */
[----:B------:R-:W-:Y:S01]  /*7c30*/  FADD.FTZ R2, R188, R161 ;  /* 0x000000a1bc027221 */ /* 0x000fe20000010000 */
[----:B------:R-:W-:Y:S02]  /*7c40*/  F2FP.BF16.F32.PACK_AB R153, R187, R186 ;  /* 0x000000babb99723e */ /* 0x000fe400000010ff */
[----:B------:R-:W-:Y:S01]  /*7c50*/  F2FP.BF16.F32.PACK_AB R154, R3, R157 ;  /* 0x0000009d039a723e */ /* 0x000fe200000010ff */
[----:B------:R-:W-:Y:S01]  /*7c60*/  FADD.FTZ R3, R199, R178 ;  /* 0x000000b2c7037221 */ /* 0x000fe20000010000 */
[----:B------:R-:W-:Y:S01]  /*7c70*/  F2FP.BF16.F32.PACK_AB R155, R191, R190 ;  /* 0x000000bebf9b723e */ /* 0x000fe200000010ff */
[----:B------:R-:W-:-:S03]  /*7c80*/  FADD.FTZ R2, R193, R2 ;  /* 0x00000002c1027221 */ /* 0x000fc60000010000 */
[----:B------:R-:W-:-:S06]  /*7c90*/  WARPGROUP.ARRIVE ;  /* 0x00000000000079c5 */ /* 0x000fcc0000000000 */
[----:B------:R-:W-:Y:S01]  /*7ca0*/  HGMMA.64x256x16.F32.BF16 R24, R152, gdesc[UR8].tnspB, R24, gsb0 ;  /* 0x43e0000898187df0 */ /* 0x000fe20008001818 */
[----:B------:R-:W-:Y:S01]  /*7cb0*/  UIADD3 UR10, UR6, 0x280, URZ ;  /* 0x00000280060a7890 */ /* 0x000fe2000fffe03f */
[----:B------:R-:W-:Y:S01]  /*7cc0*/  UMOV UR11, 0x40000040 ;  /* 0x40000040000b7882 */ /* 0x000fe20000000000 */
[----:B------:R-:W-:Y:S02]  /*7cd0*/  WARPGROUP.DEPBAR.LE gsb0, 0x0 ;  /* 0x00008000000079c5 */ /* 0x000fe40000010000 */
[----:B------:R-:W-:Y:S02]  /*7ce0*/  F2FP.BF16.F32.PACK_AB R152, R189, R192 ;  /* 0x000000c0bd98723e */ /* 0x000fe400000010ff */
[----:B------:R-:W-:Y:S02]  /*7cf0*/  F2FP.BF16.F32.PACK_AB R153, R195, R194 ;  /* 0x000000c2c399723e */ /* 0x000fe400000010ff */
[----:B------:R-:W-:Y:S02]  /*7d00*/  F2FP.BF16.F32.PACK_AB R154, R193, R188 ;  /* 0x000000bcc19a723e */ /* 0x000fe400000010ff */
[----:B------:R-:W-:-:S04]  /*7d10*/  F2FP.BF16.F32.PACK_AB R155, R199, R198 ;  /* 0x000000c6c79b723e */ /* 0x000fc800000010ff */
[----:B------:R-:W-:-:S13]  /*7d20*/  WARPGROUP.ARRIVE ;  /* 0x00000000000079c5 */ /* 0x000fda0000000000 */
[----:B------:R-:W-:Y:S03]  /*7d30*/  HGMMA.64x256x16.F32.BF16 R24, R152, gdesc[UR8].tnspB, R24, gsb0 ;  /* 0x43e0000898187df0 */ /* 0x000fe60008001818 */
[----:B------:R-:W-:Y:S02]  /*7d40*/  WARPGROUP.DEPBAR.LE gsb0, 0x0 ;  /* 0x00008000000079c5 */ /* 0x000fe40000010000 */
[----:B------:R-:W-:Y:S05]  /*7d50*/  @!P0 BRA `(.L_x_5740) ;  /* 0x0000000000048947 */ /* 0x000fea0003800000 */
[----:B------:R-:W-:Y:S01]  /*7d60*/  BPT.TRAP 0x1 ;  /* 0x000000040000795c */ /* 0x000fe20000300000 */
.L_x_5740:
[----:B------:R-:W-:Y:S01]  /*7d70*/  UIADD3 UR4, UR4, 0x32460, URZ ;  /* 0x0003246004047890 */ /* 0x000fe2000fffe03f */
[----:B------:R-:W-:Y:S01]  /*7d80*/  ISETP.LT.AND P1, PT, R20, UR7, PT ;  /* 0x0000000714007c0c */ /* 0x000fe2000bf21270 */
[----:B------:R-:W-:Y:S01]  /*7d90*/  UIADD3 UR7, UR7, -0x1, URZ ;  /* 0xffffffff07077890 */ /* 0x000fe2000fffe03f */
[----:B------:R-:W-:Y:S01]  /*7da0*/  IMAD.MOV.U32 R208, RZ, RZ, R164 ;  /* 0x000000ffffd07224 */ /* 0x000fe200078e00a4 */
[----:B------:R-:W-:Y:S01]  /*7db0*/  UPRMT UR4, UR55, 0x654, UR4 ;  /* 0x0000065437047896 */ /* 0x000fe20008000004 */
[----:B------:R-:W-:-:S08]  /*7dc0*/  IMAD.MOV.U32 R207, RZ, RZ, R21 ;  /* 0x000000ffffcf7224 */ /* 0x000fd000078e0015 */
[----:B------:R-:W-:Y:S01]  /*7dd0*/  SYNCS.ARRIVE.TRANS64.RED.A1T0 RZ, [UR4], RZ ;  /* 0x000000ffffff79a7 */ /* 0x000fe20008100404 */
[----:B------:R-:W-:Y:S05]  /*7de0*/  @P1 BRA `(.L_x_5741) ;  /* 0xffffffcc00c81947 */ /* 0x000fea000383ffff */
.L_x_5730:
[----:B------:R-:W-:-:S13]  /*7df0*/  ISETP.LE.AND P1, PT, R205, UR7, PT ;  /* 0x00000007cd007c0c */ /* 0x000fda000bf23270 */
[----:B------:R-:W-:Y:S05]  /*7e00*/  @!P1 BRA `(.L_x_5742) ;  /* 0x00000028005c9947 */ /* 0x000fea0003800000 */
[----:B------:R-:W-:Y:S02]  /*7e10*/  IMAD.MOV.U32 R20, RZ, RZ, R164 ;  /* 0x000000ffff147224 */ /* 0x000fe400078e00a4 */
[----:B------:R-:W-:-:S07]  /*7e20*/  IMAD.MOV.U32 R202, RZ, RZ, R21 ;  /* 0x000000ffffca7224 */ /* 0x000fce00078e0015 */
.L_x_5753:
[----:B------:R-:W-:-:S04]  /*7e30*/  UIADD3 UR38, UR38, 0x1, URZ ;  /* 0x0000000126267890 */ /* 0x000fc8000fffe03f */
[----:B------:R-:W-:-:S04]  /*7e40*/  UISETP.NE.AND UP0, UPT, UR38, 0x2, UPT ;  /* 0x000000022600788c */ /* 0x000fc8000bf05270 */
[----:B------:R-:W-:Y:S02]  /*7e50*/  USEL UR4, URZ, 0x1, UP0 ;  /* 0x000000013f047887 */ /* 0x000fe40008000000 */
[----:B------:R-:W-:Y:S02]  /*7e60*/  USEL UR38, UR38, URZ, UP0 ;  /* 0x0000003f26267287 */ /* 0x000fe40008000000 */
[----:B------:R-:W-:Y:S01]  /*7e70*/  ULOP3.LUT UR39, UR39, UR4, URZ, 0x3c, !UPT ;  /* 0x0000000427277292 */ /* 0x000fe2000f8e3c3f */
[----:B0-----:R-:W-:Y:S11]  /*7e80*/  @!P0 BRA `(.L_x_5743) ;  /* 0x0000000000048947 */ /* 0x001ff60003800000 */
[----:B------:R-:W-:Y:S01]  /*7e90*/  BPT.TRAP 0x1 ;  /* 0x000000040000795c */ /* 0x000fe20000300000 */
.L_x_5743:
        /* <DEDUP_REMOVED lines=9> */
.L_x_5744:
[----:B-1----:R-:W-:Y:S05]  /*7f30*/  @P1 BRA `(.L_x_5745) ;  /* 0x0000000000081947 */ /* 0x002fea0003800000 */
[----:B------:R-:W1:Y:S02]  /*7f40*/  SYNCS.PHASECHK.TRANS64.TRYWAIT P1, [UR4+0x32430], R0 ;  /* 0x03243000ff0075a7 */ /* 0x000e640008020144 */
[----:B-1----:R-:W-:Y:S05]  /*7f50*/  @!P1 BRA `(.L_x_5746) ;  /* 0x000000ec00089947 */ /* 0x002fea0003800000 */
.L_x_5745:
        /* <DEDUP_REMOVED lines=31> */
.L_x_5747:
[----:B------:R2:W3:Y:S01]  /*8150*/  SYNCS.PHASECHK.TRANS64.TRYWAIT P1, [UR4+0x32450], R0 ;  /* 0x03245000ff0075a7 */ /* 0x0004e20008020144 */
[----:B------:R-:W-:Y:S05]  /*8160*/  @!P0 BRA `(.L_x_5748) ;  /* 0x0000000000048947 */ /* 0x000fea0003800000 */
[----:B------:R-:W-:Y:S01]  /*8170*/  BPT.TRAP 0x1 ;  /* 0x000000040000795c */ /* 0x000fe20000300000 */
.L_x_5748:
[----:B---3--:R-:W-:Y:S05]  /*8180*/  @P1 BRA `(.L_x_5749) ;  /* 0x0000000000081947 */ /* 0x008fea0003800000 */
[----:B------:R-:W3:Y:S02]  /*8190*/  SYNCS.PHASECHK.TRANS64.TRYWAIT P1, [UR4+0x32450], R0 ;  /* 0x03245000ff0075a7 */ /* 0x000ee40008020144 */
[----:B---3--:R-:W-:Y:S05]  /*81a0*/  @!P1 BRA `(.L_x_5750) ;  /* 0x000000e8008c9947 */ /* 0x008fea0003800000 */
.L_x_5749:
[----:B------:R-:W-:Y:S01]  /*81b0*/  R2UR UR48, R12 ;  /* 0x000000000c3072ca */ /* 0x000fe200000e0000 */
[----:B------:R-:W-:Y:S01]  /*81c0*/  UIMAD UR5, UR38, 0xc00, UR60 ;  /* 0x00000c00260578a4 */ /* 0x000fe2000f8e023c */
[----:B------:R-:W-:Y:S01]  /*81d0*/  R2UR UR49, R13 ;  /* 0x000000000d3172ca */ /* 0x000fe200000e0000 */
[----:B------:R-:W-:Y:S01]  /*81e0*/  WARPGROUP.ARRIVE ;  /* 0x00000000000079c5 */ /* 0x000fe20000000000 */
[----:B------:R-:W-:Y:S01]  /*81f0*/  UMOV UR51, 0x40000040 ;  /* 0x4000004000337882 */ /* 0x000fe20000000000 */
[----:B------:R-:W-:-:S04]  /*8200*/  UIADD3 UR10, UR5, 0x304, URZ ;  /* 0x00000304050a7890 */ /* 0x000fc8000fffe03f */
[----:B------:R-:W3:Y:S01]  /*8210*/  S2R R208, SR_TID.X ;  /* 0x0000000000d07919 */ /* 0x000ee20000002100 */
        /* <DEDUP_REMOVED lines=23> */
[----:B---3--:R-:W-:-:S04]  /*8390*/  SHF.R.U32.HI R208, RZ, 0x7, R208 ;  /* 0x00000007ffd07819 */ /* 0x008fc800000116d0 */
[----:B012---:R-:W-:Y:S01]  /*83a0*/  IADD3 R0, -R208, 0xb, RZ ;  /* 0x0000000bd0007810 */ /* 0x007fe20007ffe1ff */
        /* <DEDUP_REMOVED lines=69> */
.L_x_5751:
        /* <DEDUP_REMOVED lines=43> */
[----:B------:R-:W-:-:S05]  /*8ab0*/  UMOV UR15, 0x40000040 ;  /* 0x40000040000f7882 */ /* 0x000fca0000000000 */
        /* <DEDUP_REMOVED lines=41> */
[----:B---3--:R-:W-:-:S05]  /*8d50*/  FMNMX.FTZ R21, R197, R21, !PT ;  /* 0x00000015c5157209 */ /* 0x008fca0007810000 */
        /* <DEDUP_REMOVED lines=11> */
[C---:B------:R-:W-:Y:S01]  /*8e10*/  FADD.FTZ R207, -R21.reuse, R202 ;  /* 0x000000ca15cf7221 */ /* 0x040fe20000010100 */
[----:B------:R-:W-:-:S03]  /*8e20*/  FMUL.FTZ R154, R21, UR5 ;  /* 0x00000005159a7c20 */ /* 0x000fc60008410000 */
[----:B------:R-:W-:Y:S01]  /*8e30*/  FMUL.FTZ R207, R207, UR5 ;  /* 0x00000005cfcf7c20 */ /* 0x000fe20008410000 */
[--C-:B------:R-:W-:Y:S01]  /*8e40*/  FFMA.FTZ R152, R152, UR5, -R154.reuse ;  /* 0x0000000598987c23 */ /* 0x100fe2000801089a */
[--C-:B------:R-:W-:Y:S01]  /*8e50*/  FFMA.FTZ R153, R153, UR5, -R154.reuse ;  /* 0x0000000599997c23 */ /* 0x100fe2000801089a */
[--C-:B------:R-:W-:Y:S01]  /*8e60*/  FFMA.FTZ R202, R157, UR5, -R154.reuse ;  /* 0x000000059dca7c23 */ /* 0x100fe2000801089a */
[--C-:B------:R-:W-:Y:S01]  /*8e70*/  FFMA.FTZ R157, R164, UR5, -R154.reuse ;  /* 0x00000005a49d7c23 */ /* 0x100fe2000801089a */
[----:B-1----:R-:W-:Y:S01]  /*8e80*/  FMNMX.FTZ R164, R193, R20, !PT ;  /* 0x00000014c1a47209 */ /* 0x002fe20007810000 */
        /* <DEDUP_REMOVED lines=22> */
[----:B--2---:R-:W-:Y:S01]  /*8ff0*/  FMNMX.FTZ R164, R155, R164, !PT ;  /* 0x000000a49ba47209 */ /* 0x004fe20007810000 */
[----:B------:R2:W4:Y:S01]  /*9000*/  MUFU.EX2 R154, R153 ;  /* 0x00000099009a7308 */ /* 0x0005220000000800 */
[-C--:B-1----:R-:W-:Y:S01]  /*9010*/  FMUL.FTZ R24, R24, R207.reuse ;  /* 0x000000cf18187220 */ /* 0x082fe20000410000 */
[----:B---3--:R-:W-:Y:S01]  /*9020*/  FFMA.FTZ R2, R207, R2, R152 ;  /* 0x00000002cf027223 */ /* 0x008fe20000010098 */
[----:B------:R-:W-:Y:S01]  /*9030*/  FMNMX.FTZ R164, R158, R164, !PT ;  /* 0x000000a49ea47209 */ /* 0x000fe20007810000 */
[-C--:B------:R-:W-:Y:S01]  /*9040*/  FMUL.FTZ R25, R25, R207.reuse ;  /* 0x000000cf19197220 */ /* 0x080fe20000410000 */
[-C--:B------:R-:W-:Y:S01]  /*9050*/  FMUL.FTZ R28, R28, R207.reuse ;  /* 0x000000cf1c1c7220 */ /* 0x080fe20000410000 */
[-C--:B------:R-:W-:Y:S01]  /*9060*/  FMUL.FTZ R29, R29, R207.reuse ;  /* 0x000000cf1d1d7220 */ /* 0x080fe20000410000 */
[----:B------:R-:W-:Y:S01]  /*9070*/  FMNMX.FTZ R164, R159, R164, !PT ;  /* 0x000000a49fa47209 */ /* 0x000fe20007810000 */
[----:B------:R-:W-:Y:S01]  /*9080*/  MUFU.EX2 R202, R202 ;  /* 0x000000ca00ca7308 */ /* 0x000fe20000000800 */
[----:B--2---:R-:W-:Y:S01]  /*9090*/  FMUL.FTZ R153, R171, UR10 ;  /* 0x0000000aab997c20 */ /* 0x004fe20008410000 */
[----:B------:R-:W-:Y:S01]  /*90a0*/  FMUL.FTZ R171, R174, UR10 ;  /* 0x0000000aaeab7c20 */ /* 0x000fe20008410000 */
[----:B------:R-:W-:Y:S01]  /*90b0*/  FMNMX.FTZ R164, R162, R164, !PT ;  /* 0x000000a4a2a47209 */ /* 0x000fe20007810000 */
[----:B------:R-:W-:Y:S01]  /*90c0*/  FMUL.FTZ R174, R178, UR10 ;  /* 0x0000000ab2ae7c20 */ /* 0x000fe20008410000 */
[----:B------:R-:W-:Y:S01]  /*90d0*/  FMUL.FTZ R178, R182, UR10 ;  /* 0x0000000ab6b27c20 */ /* 0x000fe20008410000 */
[----:B------:R-:W-:Y:S01]  /*90e0*/  FMUL.FTZ R182, R186, UR10 ;  /* 0x0000000abab67c20 */ /* 0x000fe20008410000 */
[----:B------:R-:W-:Y:S01]  /*90f0*/  FMNMX.FTZ R164, R163, R164, !PT ;  /* 0x000000a4a3a47209 */ /* 0x000fe20007810000 */
[----:B------:R-:W1:Y:S01]  /*9100*/  MUFU.TANH R153, R153 ;  /* 0x0000009900997308 */ /* 0x000e620000002400 */
[C---:B----4-:R-:W-:Y:S01]  /*9110*/  FADD.FTZ R2, R154.reuse, R2 ;  /* 0x000000029a027221 */ /* 0x050fe20000010000 */
[----:B------:R-:W-:Y:S01]  /*9120*/  F2FP.BF16.F32.PACK_AB R152, R154, R152 ;  /* 0x000000989a98723e */ /* 0x000fe200000010ff */
[----:B------:R-:W-:Y:S01]  /*9130*/  FMUL.FTZ R186, R190, UR10 ;  /* 0x0000000abeba7c20 */ /* 0x000fe20008410000 */
[----:B------:R-:W-:Y:S01]  /*9140*/  FMNMX.FTZ R164, R166, R164, !PT ;  /* 0x000000a4a6a47209 */ /* 0x000fe20007810000 */
[----:B------:R-:W-:Y:S01]  /*9150*/  FMUL.FTZ R190, R194, UR10 ;  /* 0x0000000ac2be7c20 */ /* 0x000fe20008410000 */
[----:B------:R-:W-:Y:S01]  /*9160*/  FMUL.FTZ R194, R198, UR10 ;  /* 0x0000000ac6c27c20 */ /* 0x000fe20008410000 */
[-C--:B------:R-:W-:Y:S01]  /*9170*/  FMUL.FTZ R32, R32, R207.reuse ;  /* 0x000000cf20207220 */ /* 0x080fe20000410000 */
[----:B------:R2:W3:Y:S01]  /*9180*/  MUFU.EX2 R154, R156 ;  /* 0x0000009c009a7308 */ /* 0x0004e20000000800 */
[----:B------:R-:W-:Y:S01]  /*9190*/  FMNMX.FTZ R164, R167, R164, !PT ;  /* 0x000000a4a7a47209 */ /* 0x000fe20007810000 */
[-C--:B------:R-:W-:Y:S01]  /*91a0*/  FMUL.FTZ R33, R33, R207.reuse ;  /* 0x000000cf21217220 */ /* 0x080fe20000410000 */
[-C--:B------:R-:W-:Y:S01]  /*91b0*/  FMUL.FTZ R36, R36, R207.reuse ;  /* 0x000000cf24247220 */ /* 0x080fe20000410000 */
[-C--:B------:R-:W-:Y:S01]  /*91c0*/  FMUL.FTZ R37, R37, R207.reuse ;  /* 0x000000cf25257220 */ /* 0x080fe20000410000 */
[----:B------:R-:W-:Y:S01]  /*91d0*/  FMNMX.FTZ R164, R170, R164, !PT ;  /* 0x000000a4aaa47209 */ /* 0x000fe20007810000 */
[-C--:B------:R-:W-:Y:S01]  /*91e0*/  FMUL.FTZ R40, R40, R207.reuse ;  /* 0x000000cf28287220 */ /* 0x080fe20000410000 */
[-C--:B------:R-:W-:Y:S01]  /*91f0*/  FMUL.FTZ R41, R41, R207.reuse ;  /* 0x000000cf29297220 */ /* 0x080fe20000410000 */
[----:B------:R-:W4:Y:S01]  /*9200*/  MUFU.TANH R171, R171 ;  /* 0x000000ab00ab7308 */ /* 0x000f220000002400 */
[----:B--2---:R-:W-:Y:S01]  /*9210*/  FMUL.FTZ R156, R175, UR10 ;  /* 0x0000000aaf9c7c20 */ /* 0x004fe20008410000 */
[----:B------:R-:W-:Y:S01]  /*9220*/  FMUL.FTZ R175, R179, UR10 ;  /* 0x0000000ab3af7c20 */ /* 0x000fe20008410000 */
[----:B-1----:R-:W-:Y:S01]  /*9230*/  FMNMX.FTZ R164, R153, R164, !PT ;  /* 0x000000a499a47209 */ /* 0x002fe20007810000 */
[----:B------:R-:W-:Y:S01]  /*9240*/  FMUL.FTZ R179, R183, UR10 ;  /* 0x0000000ab7b37c20 */ /* 0x000fe20008410000 */
[----:B------:R-:W-:Y:S01]  /*9250*/  FMUL.FTZ R183, R187, UR10 ;  /* 0x0000000abbb77c20 */ /* 0x000fe20008410000 */
[----:B------:R-:W-:Y:S01]  /*9260*/  FMUL.FTZ R187, R191, UR10 ;  /* 0x0000000abfbb7c20 */ /* 0x000fe20008410000 */
[----:B------:R-:W-:Y:S01]  /*9270*/  FMUL.FTZ R191, R195, UR10 ;  /* 0x0000000ac3bf7c20 */ /* 0x000fe20008410000 */
[----:B------:R-:W1:Y:S01]  /*9280*/  MUFU.TANH R156, R156 ;  /* 0x0000009c009c7308 */ /* 0x000e620000002400 */
[----:B------:R-:W-:Y:S01]  /*9290*/  FMUL.FTZ R195, R199, UR10 ;  /* 0x0000000ac7c37c20 */ /* 0x000fe20008410000 */
[----:B------:R-:W-:Y:S01]  /*92a0*/  UIADD3 UR10, UR4, 0x32440, URZ ;  /* 0x00032440040a7890 */ /* 0x000fe2000fffe03f */
[----:B---3--:R-:W-:Y:S01]  /*92b0*/  FADD.FTZ R2, R154, R2 ;  /* 0x000000029a027221 */ /* 0x008fe20000010000 */
[----:B------:R-:W-:Y:S01]  /*92c0*/  F2FP.BF16.F32.PACK_AB R154, R202, R154 ;  /* 0x0000009aca9a723e */ /* 0x000fe200000010ff */
[-C--:B------:R-:W-:Y:S01]  /*92d0*/  FMUL.FTZ R44, R44, R207.reuse ;  /* 0x000000cf2c2c7220 */ /* 0x080fe20000410000 */
[----:B------:R-:W-:Y:S01]  /*92e0*/  UPRMT UR11, UR6, 0x654, UR10 ;  /* 0x00000654060b7896 */ /* 0x000fe2000800000a */
[----:B------:R-:W-:Y:S01]  /*92f0*/  FADD.FTZ R2, R202, R2 ;  /* 0x00000002ca027221 */ /* 0x000fe20000010000 */
[----:B------:R-:W2:Y:S01]  /*9300*/  MUFU.TANH R174, R174 ;  /* 0x000000ae00ae7308 */ /* 0x000ea20000002400 */
[----:B----4-:R-:W-:Y:S01]  /*9310*/  FMNMX.FTZ R164, R171, R164, !PT ;  /* 0x000000a4aba47209 */ /* 0x010fe20007810000 */
[-C--:B------:R-:W-:Y:S01]  /*9320*/  FMUL.FTZ R45, R45, R207.reuse ;  /* 0x000000cf2d2d7220 */ /* 0x080fe20000410000 */
[-C--:B------:R-:W-:Y:S01]  /*9330*/  FMUL.FTZ R48, R48, R207.reuse ;  /* 0x000000cf30307220 */ /* 0x080fe20000410000 */
[-C--:B------:R-:W-:Y:S01]  /*9340*/  FMUL.FTZ R49, R49, R207.reuse ;  /* 0x000000cf31317220 */ /* 0x080fe20000410000 */
[-C--:B------:R-:W-:Y:S01]  /*9350*/  FMUL.FTZ R52, R52, R207.reuse ;  /* 0x000000cf34347220 */ /* 0x080fe20000410000 */
[-C--:B------:R-:W-:Y:S01]  /*9360*/  FMUL.FTZ R53, R53, R207.reuse ;  /* 0x000000cf35357220 */ /* 0x080fe20000410000 */
[----:B------:R-:W-:Y:S01]  /*9370*/  SYNCS.ARRIVE.TRANS64.RED.A1T0 RZ, [UR11], RZ ;  /* 0x000000ffffff79a7 */ /* 0x000fe2000810040b */
[----:B------:R-:W3:Y:S01]  /*9380*/  MUFU.TANH R175, R175 ;  /* 0x000000af00af7308 */ /* 0x000ee20000002400 */
[----:B-1----:R-:W-:Y:S01]  /*9390*/  FMNMX.FTZ R164, R156, R164, !PT ;  /* 0x000000a49ca47209 */ /* 0x002fe20007810000 */
[-C--:B------:R-:W-:Y:S01]  /*93a0*/  FMUL.FTZ R56, R56, R207.reuse ;  /* 0x000000cf38387220 */ /* 0x080fe20000410000 */
[-C--:B------:R-:W-:Y:S01]  /*93b0*/  FMUL.FTZ R57, R57, R207.reuse ;  /* 0x000000cf39397220 */ /* 0x080fe20000410000 */
[-C--:B------:R-:W-:Y:S01]  /*93c0*/  FMUL.FTZ R60, R60, R207.reuse ;  /* 0x000000cf3c3c7220 */ /* 0x080fe20000410000 */
[-C--:B------:R-:W-:Y:S01]  /*93d0*/  FMUL.FTZ R61, R61, R207.reuse ;  /* 0x000000cf3d3d7220 */ /* 0x080fe20000410000 */
[-C--:B------:R-:W-:Y:S01]  /*93e0*/  FMUL.FTZ R64, R64, R207.reuse ;  /* 0x000000cf40407220 */ /* 0x080fe20000410000 */
[-C--:B------:R-:W-:Y:S01]  /*93f0*/  FMUL.FTZ R65, R65, R207.reuse ;  /* 0x000000cf41417220 */ /* 0x080fe20000410000 */
        /* <DEDUP_REMOVED lines=58> */
[----:B------:R-:W-:Y:S01]  /*97a0*/  UIMAD UR10, UR38, 0xc00, UR54 ;  /* 0x00000c00260a78a4 */ /* 0x000fe2000f8e0236 */
[----:B------:R-:W-:-:S03]  /*97b0*/  UMOV UR11, 0x40000040 ;  /* 0x40000040000b7882 */ /* 0x000fc60000000000 */
[----:B------:R-:W-:Y:S02]  /*97c0*/  UIADD3 UR14, UR10, 0x80, URZ ;  /* 0x000000800a0e7890 */ /* 0x000fe4000fffe03f */
[----:B------:R-:W3:Y:S01]  /*97d0*/  MUFU.TANH R194, R194 ;  /* 0x000000c200c27308 */ /* 0x000ee20000002400 */
[----:B-1----:R-:W-:-:S07]  /*97e0*/  FMNMX.FTZ R164, R190, R164, !PT ;  /* 0x000000a4bea47209 */ /* 0x002fce0007810000 */
[----:B------:R-:W1:Y:S01]  /*97f0*/  MUFU.TANH R195, R195 ;  /* 0x000000c300c37308 */ /* 0x000e620000002400 */
[----:B--2---:R-:W-:-:S07]  /*9800*/  FMNMX.FTZ R164, R191, R164, !PT ;  /* 0x000000a4bfa47209 */ /* 0x004fce0007810000 */
[----:B------:R-:W-:Y:S01]  /*9810*/  MUFU.EX2 R161, R161 ;  /* 0x000000a100a17308 */ /* 0x000fe20000000800 */
[----:B---3--:R-:W-:-:S07]  /*9820*/  FMNMX.FTZ R164, R194, R164, !PT ;  /* 0x000000a4c2a47209 */ /* 0x008fce0007810000 */
[----:B------:R-:W-:Y:S01]  /*9830*/  MUFU.EX2 R157, R157 ;  /* 0x0000009d009d7308 */ /* 0x000fe20000000800 */
[----:B-1----:R-:W-:-:S05]  /*9840*/  FMNMX.FTZ R164, R195, R164, !PT ;  /* 0x000000a4c3a47209 */ /* 0x002fca0007810000 */
[----:B------:R-:W1:Y:S02]  /*9850*/  SHFL.BFLY PT, R198, R164, 0x2, 0x1f ;  /* 0x0c401f00a4c67f89 */ /* 0x000e6400000e0000 */
[----:B------:R-:W-:Y:S08]  /*9860*/  MUFU.EX2 R169, R169 ;  /* 0x000000a900a97308 */ /* 0x000ff00000000800 */
[----:B------:R-:W-:Y:S08]  /*9870*/  MUFU.EX2 R173, R173 ;  /* 0x000000ad00ad7308 */ /* 0x000ff00000000800 */
[----:B------:R-:W-:Y:S01]  /*9880*/  MUFU.EX2 R177, R177 ;  /* 0x000000b100b17308 */ /* 0x000fe20000000800 */
[----:B-1----:R-:W-:-:S07]  /*9890*/  FMNMX.FTZ R164, R164, R198, !PT ;  /* 0x000000c6a4a47209 */ /* 0x002fce0007810000 */
[----:B------:R-:W-:Y:S01]  /*98a0*/  MUFU.EX2 R181, R181 ;  /* 0x000000b500b57308 */ /* 0x000fe20000000800 */
[----:B------:R-:W1:Y:S07]  /*98b0*/  SHFL.BFLY PT, R198, R164, 0x1, 0x1f ;  /* 0x0c201f00a4c67f89 */ /* 0x000e6e00000e0000 */
[----:B------:R-:W-:Y:S08]  /*98c0*/  MUFU.EX2 R185, R185 ;  /* 0x000000b900b97308 */ /* 0x000ff00000000800 */
[----:B------:R-:W-:Y:S08]  /*98d0*/  MUFU.EX2 R189, R189 ;  /* 0x000000bd00bd7308 */ /* 0x000ff00000000800 */
[----:B------:R-:W-:Y:S01]  /*98e0*/  MUFU.EX2 R203, R203 ;  /* 0x000000cb00cb7308 */ /* 0x000fe20000000800 */
[----:B-1----:R-:W-:-:S05]  /*98f0*/  FMNMX.FTZ R164, R164, R198, !PT ;  /* 0x000000c6a4a47209 */ /* 0x002fca0007810000 */
[C---:B------:R-:W-:Y:S01]  /*9900*/  FADD.FTZ R198, -R164.reuse, R20 ;  /* 0x00000014a4c67221 */ /* 0x040fe20000010100 */
[----:B------:R-:W-:Y:S01]  /*9910*/  FMUL.FTZ R20, R164, UR5 ;  /* 0x00000005a4147c20 */ /* 0x000fe20008410000 */
[----:B------:R-:W-:Y:S02]  /*9920*/  MUFU.EX2 R197, R197 ;  /* 0x000000c500c57308 */ /* 0x000fe40000000800 */
[----:B------:R-:W-:Y:S01]  /*9930*/  FMUL.FTZ R198, R198, UR5 ;  /* 0x00000005c6c67c20 */ /* 0x000fe20008410000 */
[--C-:B------:R-:W-:Y:S01]  /*9940*/  FFMA.FTZ R193, R193, UR5, -R20.reuse ;  /* 0x00000005c1c17c23 */ /* 0x100fe20008010814 */
[--C-:B------:R-:W-:Y:S01]  /*9950*/  FFMA.FTZ R155, R155, UR5, -R20.reuse ;  /* 0x000000059b9b7c23 */ /* 0x100fe20008010814 */
[--C-:B------:R-:W-:Y:S01]  /*9960*/  FFMA.FTZ R199, R166, UR5, -R20.reuse ;  /* 0x00000005a6c77c23 */ /* 0x100fe20008010814 */
[--C-:B------:R-:W-:Y:S01]  /*9970*/  FFMA.FTZ R166, R153, UR5, -R20.reuse ;  /* 0x0000000599a67c23 */ /* 0x100fe20008010814 */
[----:B------:R-:W-:Y:S01]  /*9980*/  FFMA.FTZ R202, R156, UR5, -R20 ;  /* 0x000000059cca7c23 */ /* 0x000fe20008010814 */
[----:B------:R-:W1:Y:S01]  /*9990*/  MUFU.EX2 R198, R198 ;  /* 0x000000c600c67308 */ /* 0x000e620000000800 */
[----:B------:R-:W-:-:S02]  /*99a0*/  VIADD R156, R208, 0x8 ;  /* 0x00000008d09c7836 */ /* 0x000fc40000000000 */
[--C-:B------:R-:W-:Y:S01]  /*99b0*/  FFMA.FTZ R158, R158, UR5, -R20.reuse ;  /* 0x000000059e9e7c23 */ /* 0x100fe20008010814 */
[--C-:B------:R-:W-:Y:S01]  /*99c0*/  FFMA.FTZ R159, R159, UR5, -R20.reuse ;  /* 0x000000059f9f7c23 */ /* 0x100fe20008010814 */
[--C-:B------:R-:W-:Y:S01]  /*99d0*/  FFMA.FTZ R167, R167, UR5, -R20.reuse ;  /* 0x00000005a7a77c23 */ /* 0x100fe20008010814 */
[--C-:B------:R-:W-:Y:S01]  /*99e0*/  FFMA.FTZ R162, R162, UR5, -R20.reuse ;  /* 0x00000005a2a27c23 */ /* 0x100fe20008010814 */
[----:B------:R2:W-:Y:S01]  /*99f0*/  BAR.SYNC.DEFER_BLOCKING R156, 0x100 ;  /* 0x0004009c0000751d */ /* 0x0005e20000010000 */
        /* <DEDUP_REMOVED lines=10> */
[-C--:B-1----:R-:W-:Y:S01]  /*9aa0*/  FMUL.FTZ R26, R26, R198.reuse ;  /* 0x000000c61a1a7220 */ /* 0x082fe20000410000 */
        /* <DEDUP_REMOVED lines=11> */
[----:B---3--:R-:W-:Y:S01]  /*9b60*/  FFMA.FTZ R193, R198, R3, R153 ;  /* 0x00000003c6c17223 */ /* 0x008fe20000010099 */
[-C--:B------:R-:W-:Y:S01]  /*9b70*/  FMUL.FTZ R47, R47, R198.reuse ;  /* 0x000000c62f2f7220 */ /* 0x080fe20000410000 */
[----:B------:R-:W-:Y:S01]  /*9b80*/  MUFU.EX2 R3, R159 ;  /* 0x0000009f00037308 */ /* 0x000fe20000000800 */
[-C--:B------:R-:W-:Y:S01]  /*9b90*/  FMUL.FTZ R50, R50, R198.reuse ;  /* 0x000000c632327220 */ /* 0x080fe20000410000 */
[-C--:B------:R-:W-:Y:S01]  /*9ba0*/  FMUL.FTZ R51, R51, R198.reuse ;  /* 0x000000c633337220 */ /* 0x080fe20000410000 */
[-C--:B------:R-:W-:Y:S01]  /*9bb0*/  FMUL.FTZ R54, R54, R198.reuse ;  /* 0x000000c636367220 */ /* 0x080fe20000410000 */
[-C--:B------:R-:W-:Y:S01]  /*9bc0*/  FMUL.FTZ R55, R55, R198.reuse ;  /* 0x000000c637377220 */ /* 0x080fe20000410000 */
[-C--:B------:R-:W-:Y:S01]  /*9bd0*/  FMUL.FTZ R58, R58, R198.reuse ;  /* 0x000000c63a3a7220 */ /* 0x080fe20000410000 */
[C---:B-1----:R-:W-:Y:S01]  /*9be0*/  FADD.FTZ R193, R155.reuse, R193 ;  /* 0x000000c19bc17221 */ /* 0x042fe20000010000 */
[----:B------:R-:W-:Y:S01]  /*9bf0*/  F2FP.BF16.F32.PACK_AB R153, R155, R153 ;  /* 0x000000999b99723e */ /* 0x000fe200000010ff */
        /* <DEDUP_REMOVED lines=48> */
[----:B-1----:R-:W-:Y:S01]  /*9f00*/  FADD.FTZ R193, R155, R193 ;  /* 0x000000c19bc17221 */ /* 0x002fe20000010000 */
[----:B------:R-:W-:Y:S01]  /*9f10*/  F2FP.BF16.F32.PACK_AB R155, R3, R155 ;  /* 0x0000009b039b723e */ /* 0x000fe200000010ff */
[----:B--2---:R-:W1:Y:S01]  /*9f20*/  MUFU.EX2 R156, R160 ;  /* 0x000000a0009c7308 */ /* 0x004e620000000800 */
[--C-:B------:R-:W-:Y:S01]  /*9f30*/  FFMA.FTZ R186, R186, UR5, -R20.reuse ;  /* 0x00000005baba7c23 */ /* 0x100fe20008010814 */
[--C-:B------:R-:W-:Y:S01]  /*9f40*/  FFMA.FTZ R187, R187, UR5, -R20.reuse ;  /* 0x00000005bbbb7c23 */ /* 0x100fe20008010814 */
[----:B------:R-:W-:Y:S01]  /*9f50*/  WARPGROUP.ARRIVE ;  /* 0x00000000000079c5 */ /* 0x000fe20000000000 */
[--C-:B------:R-:W-:Y:S01]  /*9f60*/  FFMA.FTZ R190, R190, UR5, -R20.reuse ;  /* 0x00000005bebe7c23 */ /* 0x100fe20008010814 */
[--C-:B------:R-:W-:Y:S01]  /*9f70*/  FFMA.FTZ R191, R191, UR5, -R20.reuse ;  /* 0x00000005bfbf7c23 */ /* 0x100fe20008010814 */
[--C-:B------:R-:W-:Y:S01]  /*9f80*/  FFMA.FTZ R194, R194, UR5, -R20.reuse ;  /* 0x00000005c2c27c23 */ /* 0x100fe20008010814 */
[----:B------:R-:W-:Y:S01]  /*9f90*/  FFMA.FTZ R20, R195, UR5, -R20 ;  /* 0x00000005c3147c23 */ /* 0x000fe20008010814 */
[----:B------:R-:W2:Y:S01]  /*9fa0*/  MUFU.EX2 R158, R165 ;  /* 0x000000a5009e7308 */ /* 0x000ea20000000800 */
[----:B------:R-:W-:Y:S01]  /*9fb0*/  HGMMA.64x256x16.F32.BF16 R24, R152, gdesc[UR8].tnspB, R24, gsb0 ;  /* 0x43e0000898187df0 */ /* 0x000fe20008001818 */
[----:B------:R-:W-:Y:S01]  /*9fc0*/  UMOV UR11, 0x40000040 ;  /* 0x40000040000b7882 */ /* 0x000fe20000000000 */
[----:B------:R-:W-:-:S05]  /*9fd0*/  FADD.FTZ R193, R3, R193 ;  /* 0x000000c103c17221 */ /* 0x000fca0000010000 */
[----:B------:R-:W3:Y:S01]  /*9fe0*/  MUFU.EX2 R165, R162 ;  /* 0x000000a200a57308 */ /* 0x000ee20000000800 */
[----:B-1----:R-:W-:Y:S01]  /*9ff0*/  FADD.FTZ R2, R156, R2 ;  /* 0x000000029c027221 */ /* 0x002fe20000010000 */
[----:B------:R-:W-:-:S03]  /*a000*/  F2FP.BF16.F32.PACK_AB R156, R161, R156 ;  /* 0x0000009ca19c723e */ /* 0x000fc600000010ff */
[----:B------:R-:W-:-:S03]  /*a010*/  FADD.FTZ R2, R161, R2 ;  /* 0x00000002a1027221 */ /* 0x000fc60000010000 */
[----:B------:R-:W1:Y:S01]  /*a020*/  MUFU.EX2 R195, R163 ;  /* 0x000000a300c37308 */ /* 0x000e620000000800 */
[----:B------:R-:W-:-:S04]  /*a030*/  FADD.FTZ R2, R157, R2 ;  /* 0x000000029d027221 */ /* 0x000fc80000010000 */
[C---:B--2---:R-:W-:Y:S01]  /*a040*/  FADD.FTZ R2, R158.reuse, R2 ;  /* 0x000000029e027221 */ /* 0x044fe20000010000 */
[----:B------:R-:W-:Y:S02]  /*a050*/  F2FP.BF16.F32.PACK_AB R158, R158, R157 ;  /* 0x0000009d9e9e723e */ /* 0x000fe400000010ff */
[----:B------:R-:W2:Y:S01]  /*a060*/  MUFU.EX2 R199, R199 ;  /* 0x000000c700c77308 */ /* 0x000ea20000000800 */
[----:B---3--:R-:W-:-:S07]  /*a070*/  FADD.FTZ R193, R165, R193 ;  /* 0x000000c1a5c17221 */ /* 0x008fce0000010000 */
[----:B------:R-:W3:Y:S01]  /*a080*/  MUFU.EX2 R167, R167 ;  /* 0x000000a700a77308 */ /* 0x000ee20000000800 */
[C---:B-1----:R-:W-:Y:S01]  /*a090*/  F2FP.BF16.F32.PACK_AB R157, R195.reuse, R165 ;  /* 0x000000a5c39d723e */ /* 0x042fe200000010ff */
[----:B------:R-:W-:-:S06]  /*a0a0*/  FADD.FTZ R193, R195, R193 ;  /* 0x000000c1c3c17221 */ /* 0x000fcc0000010000 */
[----:B------:R-:W1:Y:S01]  /*a0b0*/  MUFU.EX2 R160, R168 ;  /* 0x000000a800a07308 */ /* 0x000e620000000800 */
[----:B--2---:R-:W-:-:S07]  /*a0c0*/  FADD.FTZ R193, R199, R193 ;  /* 0x000000c1c7c17221 */ /* 0x004fce0000010000 */
[----:B------:R-:W2:Y:S01]  /*a0d0*/  MUFU.EX2 R162, R172 ;  /* 0x000000ac00a27308 */ /* 0x000ea20000000800 */
[C---:B---3--:R-:W-:Y:S01]  /*a0e0*/  F2FP.BF16.F32.PACK_AB R159, R167.reuse, R199 ;  /* 0x000000c7a79f723e */ /* 0x048fe200000010ff */
[----:B------:R-:W-:-:S06]  /*a0f0*/  FADD.FTZ R193, R167, R193 ;  /* 0x000000c1a7c17221 */ /* 0x000fcc0000010000 */
[----:B------:R-:W3:Y:S01]  /*a100*/  MUFU.EX2 R170, R170 ;  /* 0x000000aa00aa7308 */ /* 0x000ee20000000800 */
[----:B-1----:R-:W-:Y:S01]  /*a110*/  FADD.FTZ R2, R160, R2 ;  /* 0x00000002a0027221 */ /* 0x002fe20000010000 */
[----:B------:R-:W-:-:S03]  /*a120*/  F2FP.BF16.F32.PACK_AB R160, R169, R160 ;  /* 0x000000a0a9a0723e */ /* 0x000fc600000010ff */
[----:B------:R-:W-:-:S03]  /*a130*/  FADD.FTZ R2, R169, R2 ;  /* 0x00000002a9027221 */ /* 0x000fc60000010000 */
[----:B------:R-:W1:Y:S01]  /*a140*/  MUFU.EX2 R166, R166 ;  /* 0x000000a600a67308 */ /* 0x000e620000000800 */
[----:B--2---:R-:W-:Y:S01]  /*a150*/  FADD.FTZ R2, R162, R2 ;  /* 0x00000002a2027221 */ /* 0x004fe20000010000 */
[----:B------:R-:W-:-:S03]  /*a160*/  F2FP.BF16.F32.PACK_AB R162, R173, R162 ;  /* 0x000000a2ada2723e */ /* 0x000fc600000010ff */
[----:B------:R-:W-:-:S03]  /*a170*/  FADD.FTZ R2, R173, R2 ;  /* 0x00000002ad027221 */ /* 0x000fc60000010000 */
        /* <DEDUP_REMOVED lines=11> */
[----:B-1----:R-:W-:-:S07]  /*a230*/  FADD.FTZ R193, R174, R193 ;  /* 0x000000c1aec17221 */ /* 0x002fce0000010000 */
[----:B------:R-:W1:Y:S01]  /*a240*/  MUFU.EX2 R179, R179 ;  /* 0x000000b300b37308 */ /* 0x000e620000000800 */
[----:B--2---:R-:W-:-:S07]  /*a250*/  FADD.FTZ R193, R175, R193 ;  /* 0x000000c1afc17221 */ /* 0x004fce0000010000 */
[----:B------:R-:W-:Y:S01]  /*a260*/  MUFU.EX2 R182, R182 ;  /* 0x000000b600b67308 */ /* 0x000fe20000000800 */
[----:B---3--:R-:W-:-:S07]  /*a270*/  FADD.FTZ R193, R178, R193 ;  /* 0x000000c1b2c17221 */ /* 0x008fce0000010000 */
[----:B------:R-:W-:Y:S01]  /*a280*/  MUFU.EX2 R183, R183 ;  /* 0x000000b700b77308 */ /* 0x000fe20000000800 */
[----:B-1----:R-:W-:-:S07]  /*a290*/  FADD.FTZ R193, R179, R193 ;  /* 0x000000c1b3c17221 */ /* 0x002fce0000010000 */
        /* <DEDUP_REMOVED lines=10> */
[----:B------:R-:W-:Y:S01]  /*a340*/  F2FP.BF16.F32.PACK_AB R155, R179, R178 ;  /* 0x000000b2b39b723e */ /* 0x000fe200000010ff */
[----:B------:R-:W-:Y:S01]  /*a350*/  HGMMA.64x256x16.F32.BF16 R24, R156, gdesc[UR12].tnspB, R24, gsb0 ;  /* 0x43e0000c9c187df0 */ /* 0x000fe20008001818 */
[----:B------:R-:W-:Y:S01]  /*a360*/  UIADD3 UR14, UR10, 0x100, URZ ;  /* 0x000001000a0e7890 */ /* 0x000fe2000fffe03f */
[----:B------:R-:W-:Y:S02]  /*a370*/  UMOV UR15, 0x40000040 ;  /* 0x40000040000f7882 */ /* 0x000fe40000000000 */
[----:B------:R-:W2:Y:S01]  /*a380*/  MUFU.EX2 R154, R180 ;  /* 0x000000b4009a7308 */ /* 0x000ea20000000800 */
[----:B-1----:R-:W-:Y:S01]  /*a390*/  FADD.FTZ R2, R152, R2 ;  /* 0x0000000298027221 */ /* 0x002fe20000010000 */
[----:B------:R-:W-:-:S03]  /*a3a0*/  F2FP.BF16.F32.PACK_AB R152, R177, R152 ;  /* 0x00000098b198723e */ /* 0x000fc600000010ff */
[----:B------:R-:W-:-:S04]  /*a3b0*/  FADD.FTZ R2, R177, R2 ;  /* 0x00000002b1027221 */ /* 0x000fc80000010000 */
[----:B--2---:R-:W-:Y:S01]  /*a3c0*/  FADD.FTZ R2, R154, R2 ;  /* 0x000000029a027221 */ /* 0x004fe20000010000 */
[----:B------:R-:W-:-:S03]  /*a3d0*/  F2FP.BF16.F32.PACK_AB R154, R181, R154 ;  /* 0x0000009ab59a723e */ /* 0x000fc600000010ff */
[----:B------:R-:W-:Y:S01]  /*a3e0*/  FADD.FTZ R2, R181, R2 ;  /* 0x00000002b5027221 */ /* 0x000fe20000010000 */
[----:B------:R-:W-:Y:S02]  /*a3f0*/  WARPGROUP.DEPBAR.LE gsb0, 0x0 ;  /* 0x00008000000079c5 */ /* 0x000fe40000010000 */
[----:B------:R-:W-:-:S08]  /*a400*/  WARPGROUP.ARRIVE ;  /* 0x00000000000079c5 */ /* 0x000fd00000000000 */
        /* <DEDUP_REMOVED lines=9> */
[----:B------:R-:W-:Y:S01]  /*a4a0*/  UIADD3 UR10, UR10, 0x280, URZ ;  /* 0x000002800a0a7890 */ /* 0x000fe2000fffe03f */
[----:B------:R-:W-:Y:S02]  /*a4b0*/  WARPGROUP.DEPBAR.LE gsb0, 0x0 ;  /* 0x00008000000079c5 */ /* 0x000fe40000010000 */
[----:B------:R-:W1:Y:S01]  /*a4c0*/  MUFU.EX2 R152, R184 ;  /* 0x000000b800987308 */ /* 0x000e620000000800 */
[----:B------:R-:W-:Y:S01]  /*a4d0*/  F2FP.BF16.F32.PACK_AB R153, R183, R182 ;  /* 0x000000b6b799723e */ /* 0x000fe200000010ff */
[----:B------:R-:W-:Y:S01]  /*a4e0*/  FADD.FTZ R182, R182, R193 ;  /* 0x000000c1b6b67221 */ /* 0x000fe20000010000 */
[----:B------:R-:W-:-:S03]  /*a4f0*/  F2FP.BF16.F32.PACK_AB R155, R187, R186 ;  /* 0x000000babb9b723e */ /* 0x000fc600000010ff */
[----:B------:R-:W-:Y:S02]  /*a500*/  FADD.FTZ R183, R183, R182 ;  /* 0x000000b6b7b77221 */ /* 0x000fe40000010000 */
[----:B------:R-:W2:Y:S02]  /*a510*/  MUFU.EX2 R154, R188 ;  /* 0x000000bc009a7308 */ /* 0x000ea40000000800 */
[----:B------:R-:W-:-:S04]  /*a520*/  FADD.FTZ R186, R186, R183 ;  /* 0x000000b7baba7221 */ /* 0x000fc80000010000 */
[----:B------:R-:W-:Y:S01]  /*a530*/  FADD.FTZ R187, R187, R186 ;  /* 0x000000babbbb7221 */ /* 0x000fe20000010000 */
[----:B-1----:R-:W-:Y:S01]  /*a540*/  FADD.FTZ R2, R152, R2 ;  /* 0x0000000298027221 */ /* 0x002fe20000010000 */
[----:B------:R-:W-:-:S03]  /*a550*/  F2FP.BF16.F32.PACK_AB R152, R185, R152 ;  /* 0x00000098b998723e */ /* 0x000fc600000010ff */
[----:B------:R-:W-:-:S04]  /*a560*/  FADD.FTZ R2, R185, R2 ;  /* 0x00000002b9027221 */ /* 0x000fc80000010000 */
[----:B--2---:R-:W-:Y:S01]  /*a570*/  FADD.FTZ R2, R154, R2 ;  /* 0x000000029a027221 */ /* 0x004fe20000010000 */
[----:B------:R-:W-:-:S03]  /*a580*/  F2FP.BF16.F32.PACK_AB R154, R189, R154 ;  /* 0x0000009abd9a723e */ /* 0x000fc600000010ff */
[----:B------:R-:W-:Y:S01]  /*a590*/  FADD.FTZ R2, R189, R2 ;  /* 0x00000002bd027221 */ /* 0x000fe20000010000 */
[----:B------:R-:W-:-:S06]  /*a5a0*/  WARPGROUP.ARRIVE ;  /* 0x00000000000079c5 */ /* 0x000fcc0000000000 */
[----:B------:R-:W-:Y:S03]  /*a5b0*/  HGMMA.64x256x16.F32.BF16 R24, R152, gdesc[UR12].tnspB, R24, gsb0 ;  /* 0x43e0000c98187df0 */ /* 0x000fe60008001818 */
        /* <DEDUP_REMOVED lines=18> */
[----:B------:R-:W-:Y:S05]  /*a6e0*/  @!P0 BRA `(.L_x_5752) ;  /* 0x0000000000048947 */ /* 0x000fea0003800000 */
[----:B------:R-:W-:Y:S01]  /*a6f0*/  BPT.TRAP 0x1 ;  /* 0x000000040000795c */ /* 0x000fe20000300000 */
.L_x_5752:
        /* <DEDUP_REMOVED lines=8> */
.L_x_5742:
        /* <DEDUP_REMOVED lines=10> */
[----:B------:R-:W-:-:S02]  /*a820*/  IMAD.MOV.U32 R2, RZ, RZ, RZ ;  /* 0x000000ffff027224 */ /* 0x000fc400078e00ff */
[----:B---3--:R-:W-:Y:S02]  /*a830*/  FADD.FTZ R7, R4, R3 ;  /* 0x0000000304077221 */ /* 0x008fe40000010000 */
[----:B------:R-:W1:Y:S04]  /*a840*/  SHFL.BFLY PT, R5, R6, 0x1, 0x1f ;  /* 0x0c201f0006057f89 */ /* 0x000e6800000e0000 */
[----:B------:R-:W3:Y:S01]  /*a850*/  SHFL.BFLY PT, R4, R7, 0x1, 0x1f ;  /* 0x0c201f0007047f89 */ /* 0x000ee200000e0000 */
[----:B-1----:R-:W-:Y:S01]  /*a860*/  FADD.FTZ R8, R6, R5 ;  /* 0x0000000506087221 */ /* 0x002fe20000010000 */
[----:B------:R-:W-:Y:S02]  /*a870*/  IMAD.MOV.U32 R5, RZ, RZ, RZ ;  /* 0x000000ffff057224 */ /* 0x000fe400078e00ff */
[----:B------:R-:W-:-:S02]  /*a880*/  IMAD.U32 R6, RZ, RZ, UR5 ;  /* 0x00000005ff067e24 */ /* 0x000fc4000f8e00ff */
[----:B---3--:R-:W-:Y:S01]  /*a890*/  FADD.FTZ R3, R7, R4 ;  /* 0x0000000407037221 */ /* 0x008fe20000010000 */
[----:B------:R-:W-:-:S04]  /*a8a0*/  FSETP.NE.FTZ.AND P1, PT, R8, RZ, PT ;  /* 0x000000ff0800720b */ /* 0x000fc80003f35000 */
[----:B------:R-:W-:-:S09]  /*a8b0*/  FSETP.NE.FTZ.AND P2, PT, R3, RZ, PT ;  /* 0x000000ff0300720b */ /* 0x000fd20003f55000 */
        /* <DEDUP_REMOVED lines=147> */
.L_x_5716:
        /* <DEDUP_REMOVED lines=10> */
[----:B------:R-:W2:Y:S01]  /*b290*/  LDL R2, [R1+0x34] ;  /* 0x0000340001027983 */ /* 0x000ea20000100800 */
[----:B------:R-:W1:Y:S01]  /*b2a0*/  S2UR UR8, SR_SWINHI ;  /* 0x00000000000879c3 */ /* 0x000e620000002f00 */
[----:B------:R-:W-:Y:S01]  /*b2b0*/  IMAD.MOV.U32 R152, RZ, RZ, 0x2 ;  /* 0x00000002ff987424 */ /* 0x000fe200078e00ff */
[----:B0-----:R-:W-:Y:S01]  /*b2c0*/  F2FP.BF16.F32.PACK_AB R10, R29, R28 ;  /* 0x0000001c1d0a723e */ /* 0x001fe200000010ff */
[----:B------:R-:W-:Y:S01]  /*b2d0*/  ULDC.64 UR10, c[0x0][0xd08] ;  /* 0x00034200000a7ab9 */ /* 0x000fe20000000a00 */
[----:B------:R-:W3:Y:S01]  /*b2e0*/  LDL R163, [R1+0x24] ;  /* 0x0000240001a37983 */ /* 0x000ee20000100800 */
[----:B------:R-:W-:Y:S01]  /*b2f0*/  R2UR UR12, R204 ;  /* 0x00000000cc0c72ca */ /* 0x000fe200000e0000 */
[----:B------:R-:W-:Y:S01]  /*b300*/  UMOV UR6, UR9 ;  /* 0x0000000900067c82 */ /* 0x000fe20008000000 */
[----:B-1----:R-:W-:Y:S01]  /*b310*/  UMOV UR7, UR8 ;  /* 0x0000000800077c82 */ /* 0x002fe20008000000 */
[----:B------:R-:W-:Y:S02]  /*b320*/  F2FP.BF16.F32.PACK_AB R11, R31, R30 ;  /* 0x0000001e1f0b723e */ /* 0x000fe400000010ff */
[----:B------:R-:W-:-:S02]  /*b330*/  F2FP.BF16.F32.PACK_AB R14, R37, R36 ;  /* 0x00000024250e723e */ /* 0x000fc400000010ff */
[----:B------:R-:W-:Y:S01]  /*b340*/  F2FP.BF16.F32.PACK_AB R15, R39, R38 ;  /* 0x00000026270f723e */ /* 0x000fe200000010ff */
[----:B------:R-:W-:Y:S01]  /*b350*/  BAR.SYNC.DEFER_BLOCKING 0x1, 0x100 ;  /* 0x0044000000007b1d */ /* 0x000fe20000010000 */
[----:B--2---:R-:W-:-:S03]  /*b360*/  IMAD.WIDE R152, R2, R152, UR6 ;  /* 0x0000000602987e25 */ /* 0x004fc6000f8e0298 */
[C---:B------:R-:W-:Y:S02]  /*b370*/  LOP3.LUT R9, R152.reuse, 0x380, RZ, 0xc0, !PT ;  /* 0x0000038098097812 */ /* 0x040fe400078ec0ff */
[C---:B------:R-:W-:Y:S02]  /*b380*/  IADD3 R5, P0, R152.reuse, 0xc060, RZ ;  /* 0x0000c06098057810 */ /* 0x040fe40007f1e0ff */
[C---:B------:R-:W-:Y:S02]  /*b390*/  IADD3 R13, P4, R152.reuse, 0x20, RZ ;  /* 0x00000020980d7810 */ /* 0x040fe40007f9e0ff */
[----:B------:R-:W-:Y:S02]  /*b3a0*/  SHF.R.U64 R9, R9, 0x3, RZ ;  /* 0x0000000309097819 */ /* 0x000fe400000012ff */
[----:B------:R-:W-:Y:S02]  /*b3b0*/  IADD3 R17, P3, R152, 0x40, RZ ;  /* 0x0000004098117810 */ /* 0x000fe40007f7e0ff */
[----:B------:R-:W-:-:S02]  /*b3c0*/  LOP3.LUT R4, R5, 0x380, RZ, 0xc0, !PT ;  /* 0x0000038005047812 */ /* 0x000fc400078ec0ff */
[----:B------:R-:W-:Y:S02]  /*b3d0*/  LOP3.LUT R12, R13, 0x380, RZ, 0xc0, !PT ;  /* 0x000003800d0c7812 */ /* 0x000fe400078ec0ff */
[----:B------:R-:W-:Y:S01]  /*b3e0*/  LOP3.LUT R8, R9, R152, RZ, 0x3c, !PT ;  /* 0x0000009809087212 */ /* 0x000fe200078e3cff */
[----:B------:R-:W-:Y:S01]  /*b3f0*/  IMAD.MOV.U32 R9, RZ, RZ, R153 ;  /* 0x000000ffff097224 */ /* 0x000fe200078e0099 */
[----:B------:R-:W-:Y:S02]  /*b400*/  LOP3.LUT R16, R17, 0x380, RZ, 0xc0, !PT ;  /* 0x0000038011107812 */ /* 0x000fe400078ec0ff */
[----:B------:R-:W-:Y:S02]  /*b410*/  SHF.R.U64 R4, R4, 0x3, RZ ;  /* 0x0000000304047819 */ /* 0x000fe400000012ff */
[----:B------:R-:W-:Y:S02]  /*b420*/  SHF.R.U64 R12, R12, 0x3, RZ ;  /* 0x000000030c0c7819 */ /* 0x000fe400000012ff */
[----:B------:R-:W-:-:S02]  /*b430*/  IADD3 R157, P5, R152, 0x60, RZ ;  /* 0x00000060989d7810 */ /* 0x000fc40007fbe0ff */
[----:B------:R-:W-:Y:S02]  /*b440*/  SHF.R.U64 R16, R16, 0x3, RZ ;  /* 0x0000000310107819 */ /* 0x000fe400000012ff */
[----:B------:R-:W-:Y:S02]  /*b450*/  LOP3.LUT R4, R4, R5, RZ, 0x3c, !PT ;  /* 0x0000000504047212 */ /* 0x000fe400078e3cff */
[----:B------:R-:W-:Y:S01]  /*b460*/  LOP3.LUT R12, R12, R13, RZ, 0x3c, !PT ;  /* 0x0000000d0c0c7212 */ /* 0x000fe200078e3cff */
[----:B------:R-:W-:Y:S01]  /*b470*/  IMAD.X R13, RZ, RZ, R153, P4 ;  /* 0x000000ffff0d7224 */ /* 0x000fe200020e0699 */
[----:B------:R-:W-:Y:S02]  /*b480*/  LOP3.LUT R156, R157, 0x380, RZ, 0xc0, !PT ;  /* 0x000003809d9c7812 */ /* 0x000fe400078ec0ff */
[----:B------:R-:W-:Y:S02]  /*b490*/  MOV R5, R8 ;  /* 0x0000000800057202 */ /* 0x000fe40000000f00 */
[----:B------:R-:W-:-:S02]  /*b4a0*/  F2FP.BF16.F32.PACK_AB R8, R25, R24 ;  /* 0x000000181908723e */ /* 0x000fc400000010ff */
[----:B------:R-:W-:Y:S02]  /*b4b0*/  F2FP.BF16.F32.PACK_AB R9, R27, R26 ;  /* 0x0000001a1b09723e */ /* 0x000fe400000010ff */
[----:B------:R-:W-:Y:S02]  /*b4c0*/  LOP3.LUT R16, R16, R17, RZ, 0x3c, !PT ;  /* 0x0000001110107212 */ /* 0x000fe400078e3cff */
[----:B------:R-:W-:Y:S02]  /*b4d0*/  SHF.R.U64 R156, R156, 0x3, RZ ;  /* 0x000000039c9c7819 */ /* 0x000fe400000012ff */
[----:B------:R-:W-:Y:S02]  /*b4e0*/  IADD3.X R17, RZ, R153, RZ, P3, !PT ;  /* 0x00000099ff117210 */ /* 0x000fe40001ffe4ff */
[----:B------:R-:W-:Y:S01]  /*b4f0*/  IADD3 R19, P4, R152, 0x4000, RZ ;  /* 0x0000400098137810 */ /* 0x000fe20007f9e0ff */
[----:B------:R0:W-:Y:S01]  /*b500*/  STSM.16.M88.4 [R5], R8 ;  /* 0x0000000805007844 */ /* 0x0001e20000000200 */
[----:B------:R-:W-:-:S02]  /*b510*/  MOV R2, R12 ;  /* 0x0000000c00027202 */ /* 0x000fc40000000f00 */
[----:B------:R-:W-:Y:S02]  /*b520*/  F2FP.BF16.F32.PACK_AB R12, R33, R32 ;  /* 0x00000020210c723e */ /* 0x000fe400000010ff */
[----:B------:R-:W-:Y:S02]  /*b530*/  F2FP.BF16.F32.PACK_AB R13, R35, R34 ;  /* 0x00000022230d723e */ /* 0x000fe400000010ff */
[----:B------:R-:W-:Y:S02]  /*b540*/  IADD3 R7, P3, R152, 0x8020, RZ ;  /* 0x0000802098077810 */ /* 0x000fe40007f7e0ff */
[----:B------:R-:W-:Y:S01]  /*b550*/  LOP3.LUT R156, R156, R157, RZ, 0x3c, !PT ;  /* 0x0000009d9c9c7212 */ /* 0x000fe200078e3cff */
[----:B------:R-:W-:Y:S01]  /*b560*/  IMAD.X R157, RZ, RZ, R153, P5 ;  /* 0x000000ffff9d7224 */ /* 0x000fe200028e0699 */
[----:B------:R-:W-:Y:S02]  /*b570*/  MOV R17, R16 ;  /* 0x0000001000117202 */ /* 0x000fe40000000f00 */
[----:B------:R-:W-:-:S02]  /*b580*/  LOP3.LUT R18, R19, 0x380, RZ, 0xc0, !PT ;  /* 0x0000038013127812 */ /* 0x000fc400078ec0ff */
[----:B0-----:R-:W-:Y:S02]  /*b590*/  F2FP.BF16.F32.PACK_AB R8, R41, R40 ;  /* 0x000000282908723e */ /* 0x001fe400000010ff */
[----:B------:R-:W-:Y:S02]  /*b5a0*/  F2FP.BF16.F32.PACK_AB R9, R43, R42 ;  /* 0x0000002a2b09723e */ /* 0x000fe400000010ff */
[----:B------:R-:W-:Y:S02]  /*b5b0*/  F2FP.BF16.F32.PACK_AB R10, R45, R44 ;  /* 0x0000002c2d0a723e */ /* 0x000fe400000010ff */
[----:B------:R-:W-:Y:S02]  /*b5c0*/  F2FP.BF16.F32.PACK_AB R11, R47, R46 ;  /* 0x0000002e2f0b723e */ /* 0x000fe400000010ff */
[----:B------:R-:W-:Y:S01]  /*b5d0*/  IADD3 R5, P5, R152, 0x4020, RZ ;  /* 0x0000402098057810 */ /* 0x000fe20007fbe0ff */
[----:B------:R-:W-:Y:S01]  /*b5e0*/  STSM.16.M88.4 [R2], R12 ;  /* 0x0000000c02007844 */ /* 0x000fe20000000200 */
[----:B------:R-:W-:-:S02]  /*b5f0*/  LOP3.LUT R16, R7, 0x380, RZ, 0xc0, !PT ;  /* 0x0000038007107812 */ /* 0x000fc400078ec0ff */
[----:B------:R-:W-:Y:S01]  /*b600*/  SHF.R.U64 R18, R18, 0x3, RZ ;  /* 0x0000000312127819 */ /* 0x000fe200000012ff */
[----:B------:R0:W-:Y:S01]  /*b610*/  STSM.16.M88.4 [R17], R8 ;  /* 0x0000000811007844 */ /* 0x0001e20000000200 */
[----:B------:R-:W-:Y:S02]  /*b620*/  SHF.R.U64 R16, R16, 0x3, RZ ;  /* 0x0000000310107819 */ /* 0x000fe400000012ff */
[----:B------:R-:W-:Y:S01]  /*b630*/  LOP3.LUT R18, R18, R19, RZ, 0x3c, !PT ;  /* 0x0000001312127212 */ /* 0x000fe200078e3cff */
[----:B------:R-:W-:Y:S01]  /*b640*/  IMAD.X R19, RZ, RZ, R153, P4 ;  /* 0x000000ffff137224 */ /* 0x000fe200020e0699 */
[----:B------:R-:W-:Y:S02]  /*b650*/  LOP3.LUT R16, R16, R7, RZ, 0x3c, !PT ;  /* 0x0000000710107212 */ /* 0x000fe400078e3cff */
[----:B------:R-:W-:Y:S02]  /*b660*/  MOV R7, R156 ;  /* 0x0000009c00077202 */ /* 0x000fe40000000f00 */
[----:B------:R-:W-:-:S02]  /*b670*/  IADD3 R157, P6, R152, 0x8000, RZ ;  /* 0x00008000989d7810 */ /* 0x000fc40007fde0ff */
[----:B0-----:R-:W-:Y:S02]  /*b680*/  LOP3.LUT R8, R5, 0x380, RZ, 0xc0, !PT ;  /* 0x0000038005087812 */ /* 0x001fe400078ec0ff */
[----:B------:R-:W-:Y:S02]  /*b690*/  IADD3 R2, P4, R152, 0x4040, RZ ;  /* 0x0000404098027810 */ /* 0x000fe40007f9e0ff */
[----:B------:R-:W-:Y:S02]  /*b6a0*/  SHF.R.U64 R8, R8, 0x3, RZ ;  /* 0x0000000308087819 */ /* 0x000fe400000012ff */
[----:B------:R-:W-:Y:S02]  /*b6b0*/  F2FP.BF16.F32.PACK_AB R12, R49, R48 ;  /* 0x00000030310c723e */ /* 0x000fe400000010ff */
[----:B------:R-:W-:Y:S02]  /*b6c0*/  F2FP.BF16.F32.PACK_AB R13, R51, R50 ;  /* 0x00000032330d723e */ /* 0x000fe400000010ff */
[----:B------:R-:W-:-:S02]  /*b6d0*/  F2FP.BF16.F32.PACK_AB R14, R53, R52 ;  /* 0x00000034350e723e */ /* 0x000fc400000010ff */
[----:B------:R-:W-:Y:S02]  /*b6e0*/  F2FP.BF16.F32.PACK_AB R15, R55, R54 ;  /* 0x00000036370f723e */ /* 0x000fe400000010ff */
[----:B------:R-:W-:Y:S02]  /*b6f0*/  LOP3.LUT R160, R8, R5, RZ, 0x3c, !PT ;  /* 0x0000000508a07212 */ /* 0x000fe400078e3cff */
[----:B------:R-:W-:Y:S01]  /*b700*/  LOP3.LUT R5, R2, 0x380, RZ, 0xc0, !PT ;  /* 0x0000038002057812 */ /* 0x000fe200078ec0ff */
[----:B------:R0:W-:Y:S01]  /*b710*/  STSM.16.M88.4 [R7], R12 ;  /* 0x0000000c07007844 */ /* 0x0001e20000000200 */
[----:B------:R-:W-:Y:S01]  /*b720*/  LOP3.LUT R156, R157, 0x380, RZ, 0xc0, !PT ;  /* 0x000003809d9c7812 */ /* 0x000fe200078ec0ff */
[----:B------:R-:W-:Y:S01]  /*b730*/  IMAD.X R161, RZ, RZ, R153, P5 ;  /* 0x000000ffffa17224 */ /* 0x000fe200028e0699 */
[C---:B------:R-:W-:Y:S02]  /*b740*/  IADD3 R155, P1, R152.reuse, 0x8040, RZ ;  /* 0x00008040989b7810 */ /* 0x040fe40007f3e0ff */
[----:B------:R-:W-:-:S02]  /*b750*/  IADD3 R158, P5, R152, 0x4060, RZ ;  /* 0x00004060989e7810 */ /* 0x000fc40007fbe0ff */
[----:B------:R-:W-:Y:S02]  /*b760*/  SHF.R.U64 R156, R156, 0x3, RZ ;  /* 0x000000039c9c7819 */ /* 0x000fe400000012ff */
[----:B------:R-:W-:Y:S01]  /*b770*/  LOP3.LUT R154, R155, 0x380, RZ, 0xc0, !PT ;  /* 0x000003809b9a7812 */ /* 0x000fe200078ec0ff */
[----:B------:R-:W-:Y:S01]  /*b780*/  IMAD.X R17, RZ, RZ, R153, P3 ;  /* 0x000000ffff117224 */ /* 0x000fe200018e0699 */
[----:B------:R-:W-:Y:S02]  /*b790*/  LOP3.LUT R159, R158, 0x380, RZ, 0xc0, !PT ;  /* 0x000003809e9f7812 */ /* 0x000fe400078ec0ff */
[----:B0-----:R-:W-:Y:S02]  /*b7a0*/  MOV R7, R18 ;  /* 0x0000001200077202 */ /* 0x001fe40000000f00 */
[----:B------:R-:W-:Y:S02]  /*b7b0*/  SHF.R.U64 R19, R5, 0x3, RZ ;  /* 0x0000000305137819 */ /* 0x000fe400000012ff */
[----:B------:R-:W-:-:S02]  /*b7c0*/  LOP3.LUT R156, R156, R157, RZ, 0x3c, !PT ;  /* 0x0000009d9c9c7212 */ /* 0x000fc400078e3cff */
[----:B------:R-:W-:Y:S01]  /*b7d0*/  LOP3.LUT R18, R19, R2, RZ, 0x3c, !PT ;  /* 0x0000000213127212 */ /* 0x000fe200078e3cff */
[--C-:B------:R-:W-:Y:S01]  /*b7e0*/  IMAD.X R19, RZ, RZ, R153.reuse, P4 ;  /* 0x000000ffff137224 */ /* 0x100fe200020e0699 */
[----:B------:R-:W-:Y:S01]  /*b7f0*/  F2FP.BF16.F32.PACK_AB R8, R57, R56 ;  /* 0x000000383908723e */ /* 0x000fe200000010ff */
[----:B------:R-:W-:Y:S01]  /*b800*/  IMAD.X R157, RZ, RZ, R153, P6 ;  /* 0x000000ffff9d7224 */ /* 0x000fe200030e0699 */
[----:B------:R-:W-:Y:S02]  /*b810*/  F2FP.BF16.F32.PACK_AB R9, R59, R58 ;  /* 0x0000003a3b09723e */ /* 0x000fe400000010ff */
[----:B------:R-:W-:Y:S02]  /*b820*/  F2FP.BF16.F32.PACK_AB R10, R61, R60 ;  /* 0x0000003c3d0a723e */ /* 0x000fe400000010ff */
[----:B------:R-:W-:Y:S02]  /*b830*/  F2FP.BF16.F32.PACK_AB R11, R63, R62 ;  /* 0x0000003e3f0b723e */ /* 0x000fe400000010ff */
[----:B------:R-:W-:-:S02]  /*b840*/  SHF.R.U64 R154, R154, 0x3, RZ ;  /* 0x000000039a9a7819 */ /* 0x000fc400000012ff */
[----:B------:R-:W-:Y:S02]  /*b850*/  MOV R160, R160 ;  /* 0x000000a000a07202 */ /* 0x000fe40000000f00 */
[----:B------:R-:W-:Y:S02]  /*b860*/  F2FP.BF16.F32.PACK_AB R12, R65, R64 ;  /* 0x00000040410c723e */ /* 0x000fe400000010ff */
[----:B------:R-:W-:Y:S02]  /*b870*/  F2FP.BF16.F32.PACK_AB R13, R67, R66 ;  /* 0x00000042430d723e */ /* 0x000fe400000010ff */
[----:B------:R-:W-:Y:S02]  /*b880*/  F2FP.BF16.F32.PACK_AB R14, R69, R68 ;  /* 0x00000044450e723e */ /* 0x000fe400000010ff */
[----:B------:R-:W-:Y:S02]  /*b890*/  F2FP.BF16.F32.PACK_AB R15, R71, R70 ;  /* 0x00000046470f723e */ /* 0x000fe400000010ff */
[----:B------:R-:W-:Y:S01]  /*b8a0*/  SHF.R.U64 R159, R159, 0x3, RZ ;  /* 0x000000039f9f7819 */ /* 0x000fe200000012ff */
[----:B------:R-:W-:Y:S01]  /*b8b0*/  STSM.16.M88.4 [R7], R8 ;  /* 0x0000000807007844 */ /* 0x000fe20000000200 */
[----:B------:R-:W-:-:S02]  /*b8c0*/  MOV R2, R16 ;  /* 0x0000001000027202 */ /* 0x000fc40000000f00 */
[----:B------:R-:W-:Y:S01]  /*b8d0*/  MOV R5, R18 ;  /* 0x0000001200057202 */ /* 0x000fe20000000f00 */
[----:B------:R0:W-:Y:S01]  /*b8e0*/  STSM.16.M88.4 [R160], R12 ;  /* 0x0000000ca0007844 */ /* 0x0001e20000000200 */
[----:B------:R-:W-:Y:S01]  /*b8f0*/  LOP3.LUT R154, R154, R155, RZ, 0x3c, !PT ;  /* 0x0000009b9a9a7212 */ /* 0x000fe200078e3cff */
[----:B------:R-:W-:Y:S01]  /*b900*/  IMAD.X R155, RZ, RZ, R153, P1 ;  /* 0x000000ffff9b7224 */ /* 0x000fe200008e0699 */
[----:B------:R-:W-:Y:S02]  /*b910*/  F2FP.BF16.F32.PACK_AB R16, R73, R72 ;  /* 0x000000484910723e */ /* 0x000fe400000010ff */
[----:B------:R-:W-:Y:S02]  /*b920*/  F2FP.BF16.F32.PACK_AB R17, R75, R74 ;  /* 0x0000004a4b11723e */ /* 0x000fe400000010ff */
[----:B------:R-:W-:Y:S02]  /*b930*/  F2FP.BF16.F32.PACK_AB R18, R77, R76 ;  /* 0x0000004c4d12723e */ /* 0x000fe400000010ff */
[----:B------:R-:W-:-:S02]  /*b940*/  F2FP.BF16.F32.PACK_AB R19, R79, R78 ;  /* 0x0000004e4f13723e */ /* 0x000fc400000010ff */
[----:B------:R-:W-:Y:S01]  /*b950*/  LOP3.LUT R158, R159, R158, RZ, 0x3c, !PT ;  /* 0x0000009e9f9e7212 */ /* 0x000fe200078e3cff */
[----:B------:R-:W-:Y:S01]  /*b960*/  IMAD.X R159, RZ, RZ, R153, P5 ;  /* 0x000000ffff9f7224 */ /* 0x000fe200028e0699 */
[----:B------:R-:W-:Y:S02]  /*b970*/  MOV R156, R156 ;  /* 0x0000009c009c7202 */ /* 0x000fe40000000f00 */
[C---:B------:R-:W-:Y:S02]  /*b980*/  IADD3 R162, P3, R152.reuse, 0xc020, RZ ;  /* 0x0000c02098a27810 */ /* 0x040fe40007f7e0ff */
[C---:B------:R-:W-:Y:S02]  /*b990*/  IADD3 R21, P2, R152.reuse, 0xc040, RZ ;  /* 0x0000c04098157810 */ /* 0x040fe40007f5e0ff */
[C---:B0-----:R-:W-:Y:S02]  /*b9a0*/  IADD3 R160, P4, R152.reuse, 0x8060, RZ ;  /* 0x0000806098a07810 */ /* 0x041fe40007f9e0ff */
[----:B------:R-:W-:Y:S01]  /*b9b0*/  IADD3 R157, P1, R152, 0xc000, RZ ;  /* 0x0000c000989d7810 */ /* 0x000fe20007f3e0ff */
[----:B------:R0:W-:Y:S01]  /*b9c0*/  STSM.16.M88.4 [R5], R16 ;  /* 0x0000001005007844 */ /* 0x0001e20000000200 */
[----:B------:R-:W-:-:S02]  /*b9d0*/  LOP3.LUT R7, R162, 0x380, RZ, 0xc0, !PT ;  /* 0x00000380a2077812 */ /* 0x000fc400078ec0ff */
[----:B------:R-:W-:Y:S02]  /*b9e0*/  LOP3.LUT R20, R21, 0x380, RZ, 0xc0, !PT ;  /* 0x0000038015147812 */ /* 0x000fe400078ec0ff */
[----:B------:R-:W-:Y:S02]  /*b9f0*/  LOP3.LUT R152, R157, 0x380, RZ, 0xc0, !PT ;  /* 0x000003809d987812 */ /* 0x000fe400078ec0ff */
[----:B------:R-:W-:Y:S02]  /*ba00*/  MOV R158, R158 ;  /* 0x0000009e009e7202 */ /* 0x000fe40000000f00 */
[----:B------:R-:W-:Y:S02]  /*ba10*/  F2FP.BF16.F32.PACK_AB R8, R81, R80 ;  /* 0x000000505108723e */ /* 0x000fe400000010ff */
[----:B------:R-:W-:Y:S02]  /*ba20*/  F2FP.BF16.F32.PACK_AB R9, R83, R82 ;  /* 0x000000525309723e */ /* 0x000fe400000010ff */
[----:B------:R-:W-:-:S02]  /*ba30*/  F2FP.BF16.F32.PACK_AB R10, R85, R84 ;  /* 0x00000054550a723e */ /* 0x000fc400000010ff */
[----:B------:R-:W-:Y:S02]  /*ba40*/  F2FP.BF16.F32.PACK_AB R11, R87, R86 ;  /* 0x00000056570b723e */ /* 0x000fe400000010ff */
[----:B0-----:R-:W-:Y:S02]  /*ba50*/  LOP3.LUT R5, R160, 0x380, RZ, 0xc0, !PT ;  /* 0x00000380a0057812 */ /* 0x001fe400078ec0ff */
[----:B------:R-:W-:Y:S02]  /*ba60*/  SHF.R.U64 R7, R7, 0x3, RZ ;  /* 0x0000000307077819 */ /* 0x000fe400000012ff */
[----:B------:R-:W-:Y:S02]  /*ba70*/  SHF.R.U64 R20, R20, 0x3, RZ ;  /* 0x0000000314147819 */ /* 0x000fe400000012ff */
[----:B------:R-:W-:Y:S02]  /*ba80*/  SHF.R.U64 R5, R5, 0x3, RZ ;  /* 0x0000000305057819 */ /* 0x000fe400000012ff */
[----:B------:R-:W-:Y:S01]  /*ba90*/  SHF.R.U64 R152, R152, 0x3, RZ ;  /* 0x0000000398987819 */ /* 0x000fe200000012ff */
[----:B------:R0:W-:Y:S01]  /*baa0*/  STSM.16.M88.4 [R158], R8 ;  /* 0x000000089e007844 */ /* 0x0001e20000000200 */
[----:B------:R-:W-:-:S02]  /*bab0*/  F2FP.BF16.F32.PACK_AB R12, R89, R88 ;  /* 0x00000058590c723e */ /* 0x000fc400000010ff */
[----:B------:R-:W-:Y:S02]  /*bac0*/  F2FP.BF16.F32.PACK_AB R13, R91, R90 ;  /* 0x0000005a5b0d723e */ /* 0x000fe400000010ff */
[----:B------:R-:W-:Y:S02]  /*bad0*/  F2FP.BF16.F32.PACK_AB R14, R93, R92 ;  /* 0x0000005c5d0e723e */ /* 0x000fe400000010ff */
[----:B------:R-:W-:Y:S02]  /*bae0*/  F2FP.BF16.F32.PACK_AB R15, R95, R94 ;  /* 0x0000005e5f0f723e */ /* 0x000fe400000010ff */
[----:B------:R-:W-:Y:S01]  /*baf0*/  LOP3.LUT R20, R20, R21, RZ, 0x3c, !PT ;  /* 0x0000001514147212 */ /* 0x000fe200078e3cff */
[----:B------:R-:W-:Y:S01]  /*bb00*/  IMAD.X R21, RZ, RZ, R153, P2 ;  /* 0x000000ffff157224 */ /* 0x000fe200010e0699 */
[----:B------:R-:W-:Y:S02]  /*bb10*/  F2FP.BF16.F32.PACK_AB R16, R97, R96 ;  /* 0x000000606110723e */ /* 0x000fe400000010ff */
[----:B------:R-:W-:-:S02]  /*bb20*/  F2FP.BF16.F32.PACK_AB R17, R99, R98 ;  /* 0x000000626311723e */ /* 0x000fc400000010ff */
[----:B------:R-:W-:Y:S02]  /*bb30*/  F2FP.BF16.F32.PACK_AB R18, R101, R100 ;  /* 0x000000646512723e */ /* 0x000fe400000010ff */
[----:B0-----:R-:W-:Y:S01]  /*bb40*/  LOP3.LUT R8, R7, R162, RZ, 0x3c, !PT ;  /* 0x000000a207087212 */ /* 0x001fe200078e3cff */
[--C-:B------:R-:W-:Y:S01]  /*bb50*/  IMAD.X R11, RZ, RZ, R153.reuse, P4 ;  /* 0x000000ffff0b7224 */ /* 0x100fe200020e0699 */
[----:B------:R-:W-:Y:S01]  /*bb60*/  F2FP.BF16.F32.PACK_AB R19, R103, R102 ;  /* 0x000000666713723e */ /* 0x000fe200000010ff */
[--C-:B------:R-:W-:Y:S01]  /*bb70*/  IMAD.X R9, RZ, RZ, R153.reuse, P3 ;  /* 0x000000ffff097224 */ /* 0x100fe200018e0699 */
[----:B------:R-:W-:Y:S01]  /*bb80*/  LOP3.LUT R10, R5, R160, RZ, 0x3c, !PT ;  /* 0x000000a0050a7212 */ /* 0x000fe200078e3cff */
[--C-:B------:R-:W-:Y:S01]  /*bb90*/  IMAD.X R5, RZ, RZ, R153.reuse, P0 ;  /* 0x000000ffff057224 */ /* 0x100fe200000e0699 */
[----:B------:R-:W-:Y:S01]  /*bba0*/  MOV R7, R154 ;  /* 0x0000009a00077202 */ /* 0x000fe20000000f00 */
[----:B------:R-:W-:Y:S01]  /*bbb0*/  IMAD.X R155, RZ, RZ, R153, P1 ;  /* 0x000000ffff9b7224 */ /* 0x000fe200008e0699 */
[----:B------:R-:W-:-:S02]  /*bbc0*/  LOP3.LUT R154, R152, R157, RZ, 0x3c, !PT ;  /* 0x0000009d989a7212 */ /* 0x000fc400078e3cff */
[----:B------:R-:W0:Y:S01]  /*bbd0*/  LDC.64 R152, c[0x0][0xd00] ;  /* 0x00034000ff987b82 */ /* 0x000e220000000a00 */
[----:B------:R1:W-:Y:S01]  /*bbe0*/  STSM.16.M88.4 [R156], R12 ;  /* 0x0000000c9c007844 */ /* 0x0003e20000000200 */
[----:B------:R-:W-:-:S03]  /*bbf0*/  MOV R154, R154 ;  /* 0x0000009a009a7202 */ /* 0x000fc60000000f00 */
[----:B------:R2:W-:Y:S01]  /*bc00*/  STSM.16.M88.4 [R2], R16 ;  /* 0x0000001002007844 */ /* 0x0005e20000000200 */
[----:B------:R-:W-:Y:S02]  /*bc10*/  MOV R21, R20 ;  /* 0x0000001400157202 */ /* 0x000fe40000000f00 */
[----:B-1----:R-:W-:Y:S02]  /*bc20*/  F2FP.BF16.F32.PACK_AB R12, R105, R104 ;  /* 0x00000068690c723e */ /* 0x002fe400000010ff */
[----:B------:R-:W-:Y:S02]  /*bc30*/  F2FP.BF16.F32.PACK_AB R13, R107, R106 ;  /* 0x0000006a6b0d723e */ /* 0x000fe400000010ff */
[----:B------:R-:W-:Y:S02]  /*bc40*/  F2FP.BF16.F32.PACK_AB R14, R109, R108 ;  /* 0x0000006c6d0e723e */ /* 0x000fe400000010ff */
[----:B------:R-:W-:Y:S02]  /*bc50*/  F2FP.BF16.F32.PACK_AB R15, R111, R110 ;  /* 0x0000006e6f0f723e */ /* 0x000fe400000010ff */
[----:B------:R-:W-:-:S02]  /*bc60*/  MOV R156, R10 ;  /* 0x0000000a009c7202 */ /* 0x000fc40000000f00 */
[----:B--2---:R-:W-:Y:S02]  /*bc70*/  F2FP.BF16.F32.PACK_AB R16, R113, R112 ;  /* 0x000000707110723e */ /* 0x004fe400000010ff */
[----:B------:R-:W-:Y:S02]  /*bc80*/  F2FP.BF16.F32.PACK_AB R17, R115, R114 ;  /* 0x000000727311723e */ /* 0x000fe400000010ff */
[----:B------:R-:W-:Y:S02]  /*bc90*/  F2FP.BF16.F32.PACK_AB R18, R117, R116 ;  /* 0x000000747512723e */ /* 0x000fe400000010ff */
[----:B------:R-:W-:Y:S02]  /*bca0*/  F2FP.BF16.F32.PACK_AB R19, R119, R118 ;  /* 0x000000767713723e */ /* 0x000fe400000010ff */
[----:B------:R-:W-:Y:S02]  /*bcb0*/  MOV R2, R8 ;  /* 0x0000000800027202 */ /* 0x000fe40000000f00 */
[----:B------:R-:W-:-:S02]  /*bcc0*/  F2FP.BF16.F32.PACK_AB R8, R121, R120 ;  /* 0x000000787908723e */ /* 0x000fc400000010ff */
[----:B------:R-:W-:Y:S02]  /*bcd0*/  F2FP.BF16.F32.PACK_AB R9, R123, R122 ;  /* 0x0000007a7b09723e */ /* 0x000fe400000010ff */
[----:B------:R-:W-:Y:S02]  /*bce0*/  F2FP.BF16.F32.PACK_AB R10, R125, R124 ;  /* 0x0000007c7d0a723e */ /* 0x000fe400000010ff */
[----:B------:R-:W-:Y:S01]  /*bcf0*/  F2FP.BF16.F32.PACK_AB R11, R127, R126 ;  /* 0x0000007e7f0b723e */ /* 0x000fe200000010ff */
[----:B------:R1:W-:Y:S04]  /*bd00*/  STSM.16.M88.4 [R7], R12 ;  /* 0x0000000c07007844 */ /* 0x0003e80000000200 */
[----:B------:R2:W-:Y:S04]  /*bd10*/  STSM.16.M88.4 [R156], R16 ;  /* 0x000000109c007844 */ /* 0x0005e80000000200 */
[----:B------:R4:W-:Y:S01]  /*bd20*/  STSM.16.M88.4 [R154], R8 ;  /* 0x000000089a007844 */ /* 0x0009e20000000200 */
[----:B-1----:R-:W-:-:S02]  /*bd30*/  F2FP.BF16.F32.PACK_AB R12, R129, R128 ;  /* 0x00000080810c723e */ /* 0x002fc400000010ff */
[----:B------:R-:W-:Y:S02]  /*bd40*/  F2FP.BF16.F32.PACK_AB R13, R131, R130 ;  /* 0x00000082830d723e */ /* 0x000fe400000010ff */
[----:B------:R-:W-:Y:S02]  /*bd50*/  F2FP.BF16.F32.PACK_AB R14, R133, R132 ;  /* 0x00000084850e723e */ /* 0x000fe400000010ff */
[----:B------:R-:W-:Y:S02]  /*bd60*/  F2FP.BF16.F32.PACK_AB R15, R135, R134 ;  /* 0x00000086870f723e */ /* 0x000fe400000010ff */
[----:B--2---:R-:W-:Y:S02]  /*bd70*/  F2FP.BF16.F32.PACK_AB R16, R137, R136 ;  /* 0x000000888910723e */ /* 0x004fe400000010ff */
[----:B------:R-:W-:Y:S02]  /*bd80*/  F2FP.BF16.F32.PACK_AB R17, R139, R138 ;  /* 0x0000008a8b11723e */ /* 0x000fe400000010ff */
[----:B------:R-:W-:-:S02]  /*bd90*/  F2FP.BF16.F32.PACK_AB R18, R141, R140 ;  /* 0x0000008c8d12723e */ /* 0x000fc400000010ff */
[----:B------:R-:W-:Y:S02]  /*bda0*/  F2FP.BF16.F32.PACK_AB R19, R143, R142 ;  /* 0x0000008e8f13723e */ /* 0x000fe400000010ff */
[----:B------:R-:W-:Y:S02]  /*bdb0*/  MOV R7, R4 ;  /* 0x0000000400077202 */ /* 0x000fe40000000f00 */
[----:B----4-:R-:W-:Y:S02]  /*bdc0*/  F2FP.BF16.F32.PACK_AB R8, R145, R144 ;  /* 0x000000909108723e */ /* 0x010fe400000010ff */
        /* <DEDUP_REMOVED lines=9> */
[----:B------:R-:W-:Y:S01]  /*be60*/  SHF.L.U64.HI R20, R212, 0x2, R222 ;  /* 0x00000002d4147819 */ /* 0x000fe200000102de */
        /* <DEDUP_REMOVED lines=8> */
[----:B------:R-:W4:-:S12]  /*bef0*/  @P0 LDG.E R2, desc[UR36][R4.64] ;  /* 0x0000002404020981 */ /* 0x000f18000c1e1900 */
[----:B--2---:R-:W-:-:S04]  /*bf00*/  @P1 IADD3 R8, P2, R155, UR10, RZ ;  /* 0x0000000a9b081c10 */ /* 0x004fc8000ff5e0ff */
[----:B------:R-:W-:Y:S01]  /*bf10*/  @P1 IADD3.X R9, R20, UR11, RZ, P2, !PT ;  /* 0x0000000b14091c10 */ /* 0x000fe200097fe4ff */
[----:B------:R-:W-:Y:S01]  /*bf20*/  IMAD.MOV.U32 R21, RZ, RZ, 0xab8 ;  /* 0x00000ab8ff157424 */ /* 0x000fe200078e00ff */
[----:B------:R-:W-:-:S03]  /*bf30*/  ULDC UR11, c[0x0][0xce8] ;  /* 0x00033a00000b7ab9 */ /* 0x000fc60000000800 */
[----:B------:R2:W5:Y:S01]  /*bf40*/  @P1 LDG.E R20, desc[UR36][R8.64] ;  /* 0x0000002408141981 */ /* 0x000562000c1e1900 */
        /* <DEDUP_REMOVED lines=10> */
[----:B------:R-:W4:Y:S01]  /*bff0*/  LDC.64 R12, c[0x0][R21+0x228] ;  /* 0x00008a00150c7b82 */ /* 0x000f220000000a00 */
[----:B------:R-:W-:Y:S02]  /*c000*/  PLOP3.LUT P4, PT, PT, PT, UP0, 0x80, 0x0 ;  /* 0x000000000000781c */ /* 0x000fe40003f8f008 */
[----:B------:R-:W-:Y:S01]  /*c010*/  SEL R7, R222, RZ, !P2 ;  /* 0x000000ffde077207 */ /* 0x000fe20005000000 */
[----:B------:R-:W-:Y:S01]  /*c020*/  VIADD R18, R206, UR12 ;  /* 0x0000000cce127c36 */ /* 0x000fe20008000000 */
[----:B------:R-:W-:Y:S01]  /*c030*/  @UP0 ULDC UR8, c[0x0][0xcec] ;  /* 0x00033b0000080ab9 */ /* 0x000fe20000000800 */
[-C--:B0-----:R-:W-:Y:S02]  /*c040*/  IMAD R11, R11, R212.reuse, RZ ;  /* 0x000000d40b0b7224 */ /* 0x081fe400078e02ff */
[----:B-1----:R-:W0:Y:S01]  /*c050*/  @!P3 LDC R14, c[0x0][0xc50] ;  /* 0x00031400ff0ebb82 */ /* 0x002e220000000800 */
[----:B------:R-:W-:-:S04]  /*c060*/  IMAD.WIDE.U32 R16, R10, R212, RZ ;  /* 0x000000d40a107225 */ /* 0x000fc800078e00ff */
[----:B------:R-:W-:Y:S02]  /*c070*/  IMAD R19, R10, R7, R11 ;  /* 0x000000070a137224 */ /* 0x000fe400078e020b */
[-C--:B--2---:R-:W-:Y:S01]  /*c080*/  IMAD.WIDE.U32 R10, R8, R213.reuse, RZ ;  /* 0x000000d5080a7225 */ /* 0x084fe200078e00ff */
[----:B------:R-:W1:Y:S03]  /*c090*/  @!P3 LDC R15, c[0x0][0xc54] ;  /* 0x00031500ff0fbb82 */ /* 0x000e660000000800 */
[----:B------:R-:W-:-:S05]  /*c0a0*/  IMAD R7, R9, R213, RZ ;  /* 0x000000d509077224 */ /* 0x000fca00078e02ff */
[----:B------:R2:W0:Y:S01]  /*c0b0*/  LDC.64 R8, c[0x0][R21+0x210] ;  /* 0x0000840015087b82 */ /* 0x0004220000000a00 */
[----:B------:R-:W-:Y:S01]  /*c0c0*/  IADD3 R152, R17, R19, RZ ;  /* 0x0000001311987210 */ /* 0x000fe20007ffe0ff */
[----:B------:R-:W-:Y:S01]  /*c0d0*/  IMAD.MOV.U32 R19, RZ, RZ, R18 ;  /* 0x000000ffff137224 */ /* 0x000fe200078e0012 */
[----:B---3--:R-:W-:Y:S02]  /*c0e0*/  SEL R17, R163, RZ, P3 ;  /* 0x000000ffa3117207 */ /* 0x008fe40001800000 */
[----:B----4-:R-:W-:Y:S01]  /*c0f0*/  IADD3 R16, P2, P5, R16, R10, R2 ;  /* 0x0000000a10107210 */ /* 0x010fe20007d5e002 */
        /* <DEDUP_REMOVED lines=14> */
[-C--:B0-----:R-:W-:Y:S01]  /*c1e0*/  IMAD R9, R9, R11.reuse, RZ ;  /* 0x0000000b09097224 */ /* 0x081fe200078e02ff */
[----:B------:R-:W-:Y:S01]  /*c1f0*/  SHF.R.S32.HI R17, RZ, 0x1f, R11 ;  /* 0x0000001fff117819 */ /* 0x000fe2000001140b */
[----:B------:R-:W-:-:S04]  /*c200*/  IMAD.WIDE.U32 R12, R8, R11, R12 ;  /* 0x0000000b080c7225 */ /* 0x000fc800078e000c */
[----:B------:R-:W-:Y:S01]  /*c210*/  IMAD R9, R8, R17, R9 ;  /* 0x0000001108097224 */ /* 0x000fe200078e0209 */
[----:B------:R-:W-:Y:S01]  /*c220*/  LEA R14, P2, R12, R14, 0x2 ;  /* 0x0000000e0c0e7211 */ /* 0x000fe200078410ff */
[----:B------:R-:W-:Y:S02]  /*c230*/  ULDC UR8, c[0x0][0xb88] ;  /* 0x0002e20000087ab9 */ /* 0x000fe40000000800 */
[----:B------:R-:W-:Y:S01]  /*c240*/  IMAD.IADD R8, R13, 0x1, R9 ;  /* 0x000000010d087824 */ /* 0x000fe200078e0209 */
[----:B-----5:R-:W-:-:S04]  /*c250*/  @P1 R2UR UR8, R20 ;  /* 0x00000000140812ca */ /* 0x020fc800000e0000 */
        /* <DEDUP_REMOVED lines=8> */
.L_x_5756:
[----:B------:R-:W2:Y:S04]  /*c2e0*/  LDL R11, [R1+0x30] ;  /* 0x00003000010b7983 */ /* 0x000ea80000100800 */
[----:B------:R-:W3:Y:S01]  /*c2f0*/  LDL R10, [R1+0x2c] ;  /* 0x00002c00010a7983 */ /* 0x000ee20000100800 */
[----:B------:R-:W-:Y:S01]  /*c300*/  R2UR UR10, R204 ;  /* 0x00000000cc0a72ca */ /* 0x000fe200000e0000 */
[----:B------:R-:W-:Y:S02]  /*c310*/  UIMAD UR8, UR8, UR11, URZ ;  /* 0x0000000b080872a4 */ /* 0x000fe4000f8e023f */
[----:B------:R-:W-:Y:S04]  /*c320*/  SHFL.IDX PT, R4, R14, RZ, 0x1c1f ;  /* 0x001c1fff0e047589 */ /* 0x000fe800000e0000 */
[----:B------:R-:W0:Y:S04]  /*c330*/  SHFL.IDX PT, R5, R15, RZ, 0x1c1f ;  /* 0x001c1fff0f057589 */ /* 0x000e2800000e0000 */
[----:B------:R-:W-:Y:S04]  /*c340*/  SHFL.IDX PT, R8, R14, 0x1, 0x1c1f ;  /* 0x003c1f000e087f89 */ /* 0x000fe800000e0000 */
[----:B------:R-:W1:Y:S01]  /*c350*/  SHFL.IDX PT, R9, R15, 0x1, 0x1c1f ;  /* 0x003c1f000f097f89 */ /* 0x000e6200000e0000 */
[----:B--2---:R-:W-:Y:S01]  /*c360*/  VIADD R11, R11, UR10 ;  /* 0x0000000a0b0b7c36 */ /* 0x004fe20008000000 */
        /* <DEDUP_REMOVED lines=53> */
[----:B------:R-:W-:Y:S02]  /*c6c0*/  LOP3.LUT R40, R41, 0x380, RZ, 0xc0, !PT ;  /* 0x0000038029287812 */ /* 0x000fe400078ec0ff */
        /* <DEDUP_REMOVED lines=15> */
[----:B------:R-:W-:Y:S02]  /*c7c0*/  LOP3.LUT R40, R40, R41, RZ, 0x3c, !PT ;  /* 0x0000002928287212 */ /* 0x000fe400078e3cff */
[----:B------:R-:W-:Y:S01]  /*c7d0*/  SHF.R.U64 R11, R11, 0x3, RZ ;  /* 0x000000030b0b7819 */ /* 0x000fe200000012ff */
[----:B------:R-:W-:Y:S01]  /*c7e0*/  IMAD R7, R2, UR7, R7 ;  /* 0x0000000702077c24 */ /* 0x000fe2000f8e0207 */
[----:B------:R-:W-:Y:S01]  /*c7f0*/  LOP3.LUT R44, R44, R45, RZ, 0x3c, !PT ;  /* 0x0000002d2c2c7212 */ /* 0x000fe200078e3cff */
[----:B------:R-:W-:Y:S01]  /*c800*/  IMAD.X R45, RZ, RZ, R5, P2 ;  /* 0x000000ffff2d7224 */ /* 0x000fe200010e0605 */
[----:B------:R-:W-:Y:S01]  /*c810*/  IADD3.X R41, RZ, R5, RZ, P3, !PT ;  /* 0x00000005ff297210 */ /* 0x000fe20001ffe4ff */
[----:B------:R-:W5:Y:S01]  /*c820*/  LD.E.128 R28, desc[UR36][R28.64] ;  /* 0x000000241c1c7980 */ /* 0x000f62000c101d00 */
[----:B------:R-:W-:-:S02]  /*c830*/  IADD3 R9, P1, R4, 0xf000, RZ ;  /* 0x0000f00004097810 */ /* 0x000fc40007f3e0ff */
[C---:B------:R-:W-:Y:S01]  /*c840*/  IADD3 R53, P0, R4.reuse, 0xa000, RZ ;  /* 0x0000a00004357810 */ /* 0x040fe20007f1e0ff */
[----:B------:R-:W5:Y:S01]  /*c850*/  LD.E.128 R32, desc[UR36][R32.64] ;  /* 0x0000002420207980 */ /* 0x000f62000c101d00 */
[C---:B------:R-:W-:Y:S01]  /*c860*/  IADD3 R57, P6, R4.reuse, 0xb000, RZ ;  /* 0x0000b00004397810 */ /* 0x040fe20007fde0ff */
[----:B------:R-:W-:Y:S01]  /*c870*/  IMAD.X R73, RZ, RZ, R5, P1 ;  /* 0x000000ffff497224 */ /* 0x000fe200008e0605 */
[C---:B------:R-:W-:Y:S01]  /*c880*/  IADD3 R61, P5, R4.reuse, 0xc000, RZ ;  /* 0x0000c000043d7810 */ /* 0x040fe20007fbe0ff */
[----:B------:R-:W5:Y:S01]  /*c890*/  LD.E.128 R36, desc[UR36][R36.64] ;  /* 0x0000002424247980 */ /* 0x000f62000c101d00 */
[C---:B------:R-:W-:Y:S02]  /*c8a0*/  IADD3 R65, P3, R4.reuse, 0xd000, RZ ;  /* 0x0000d00004417810 */ /* 0x040fe40007f7e0ff */
[----:B------:R-:W-:Y:S01]  /*c8b0*/  IADD3 R69, P2, R4, 0xe000, RZ ;  /* 0x0000e00004457810 */ /* 0x000fe20007f5e0ff */
[----:B------:R-:W5:Y:S01]  /*c8c0*/  LD.E.128 R40, desc[UR36][R40.64] ;  /* 0x0000002428287980 */ /* 0x000f62000c101d00 */
[----:B------:R-:W-:-:S02]  /*c8d0*/  LOP3.LUT R8, R9, 0x380, RZ, 0xc0, !PT ;  /* 0x0000038009087812 */ /* 0x000fc400078ec0ff */
[----:B------:R-:W-:Y:S01]  /*c8e0*/  LOP3.LUT R52, R53, 0x380, RZ, 0xc0, !PT ;  /* 0x0000038035347812 */ /* 0x000fe200078ec0ff */
[----:B------:R-:W5:Y:S01]  /*c8f0*/  LD.E.128 R44, desc[UR36][R44.64] ;  /* 0x000000242c2c7980 */ /* 0x000f62000c101d00 */
[----:B------:R-:W-:Y:S02]  /*c900*/  LOP3.LUT R56, R57, 0x380, RZ, 0xc0, !PT ;  /* 0x0000038039387812 */ /* 0x000fe400078ec0ff */
[----:B------:R-:W-:Y:S01]  /*c910*/  LOP3.LUT R60, R61, 0x380, RZ, 0xc0, !PT ;  /* 0x000003803d3c7812 */ /* 0x000fe200078ec0ff */
[----:B------:R-:W5:Y:S01]  /*c920*/  LD.E.128 R48, desc[UR36][R48.64] ;  /* 0x0000002430307980 */ /* 0x000f62000c101d00 */
[----:B------:R-:W-:Y:S02]  /*c930*/  LOP3.LUT R64, R65, 0x380, RZ, 0xc0, !PT ;  /* 0x0000038041407812 */ /* 0x000fe400078ec0ff */
[----:B------:R-:W-:Y:S02]  /*c940*/  LOP3.LUT R68, R69, 0x380, RZ, 0xc0, !PT ;  /* 0x0000038045447812 */ /* 0x000fe400078ec0ff */
[----:B------:R-:W-:-:S02]  /*c950*/  SHF.R.U64 R8, R8, 0x3, RZ ;  /* 0x0000000308087819 */ /* 0x000fc400000012ff */
[----:B------:R-:W-:Y:S02]  /*c960*/  SHF.R.U64 R52, R52, 0x3, RZ ;  /* 0x0000000334347819 */ /* 0x000fe400000012ff */
[----:B------:R-:W-:Y:S02]  /*c970*/  SHF.R.U64 R56, R56, 0x3, RZ ;  /* 0x0000000338387819 */ /* 0x000fe400000012ff */
[----:B------:R-:W-:Y:S02]  /*c980*/  SHF.R.U64 R60, R60, 0x3, RZ ;  /* 0x000000033c3c7819 */ /* 0x000fe400000012ff */
[----:B------:R-:W-:Y:S02]  /*c990*/  SHF.R.U64 R64, R64, 0x3, RZ ;  /* 0x0000000340407819 */ /* 0x000fe400000012ff */
        /* <DEDUP_REMOVED lines=15> */
[----:B------:R-:W-:Y:S01]  /*ca90*/  SHF.R.S32.HI R21, RZ, 0x1f, R212 ;  /* 0x0000001fff157819 */ /* 0x000fe200000114d4 */
[----:B------:R-:W-:-:S02]  /*caa0*/  VIADD R80, R3, UR12 ;  /* 0x0000000c03507c36 */ /* 0x000fc40008000000 */
[----:B------:R-:W5:Y:S04]  /*cab0*/  LD.E.128 R56, desc[UR36][R56.64] ;  /* 0x0000002438387980 */ /* 0x000f68000c101d00 */
[----:B------:R-:W5:Y:S01]  /*cac0*/  LD.E.128 R60, desc[UR36][R60.64] ;  /* 0x000000243c3c7980 */ /* 0x000f62000c101d00 */
[----:B0-----:R-:W-:Y:S01]  /*cad0*/  IMAD.WIDE.U32 R4, R2, UR6, RZ ;  /* 0x0000000602047c25 */ /* 0x001fe2000f8e00ff */
[----:B------:R-:W-:Y:S02]  /*cae0*/  ULDC.64 UR6, c[0x0][0xbe8] ;  /* 0x0002fa0000067ab9 */ /* 0x000fe40000000a00 */
[----:B------:R-:W5:Y:S01]  /*caf0*/  LD.E.128 R64, desc[UR36][R64.64] ;  /* 0x0000002440407980 */ /* 0x000f62000c101d00 */
[----:B------:R-:W-:Y:S02]  /*cb00*/  IMAD.IADD R5, R5, 0x1, R7 ;  /* 0x0000000105057824 */ /* 0x000fe400078e0207 */
[----:B------:R-:W-:Y:S01]  /*cb10*/  IMAD R2, R20, 0x20, R3 ;  /* 0x0000002014027824 */ /* 0x000fe200078e0203 */
[----:B------:R-:W5:Y:S01]  /*cb20*/  LD.E.128 R68, desc[UR36][R68.64] ;  /* 0x0000002444447980 */ /* 0x000f62000c101d00 */
[----:B------:R-:W-:-:S03]  /*cb30*/  IMAD.WIDE.U32 R4, R213, UR6, R4 ;  /* 0x00000006d5047c25 */ /* 0x000fc6000f8e0004 */
[----:B------:R-:W5:Y:S01]  /*cb40*/  LD.E.128 R72, desc[UR36][R72.64] ;  /* 0x0000002448487980 */ /* 0x000f62000c101d00 */
[----:B------:R-:W-:Y:S02]  /*cb50*/  VIADD R20, R2, UR12 ;  /* 0x0000000c02147c36 */ /* 0x000fe40008000000 */
[----:B------:R-:W-:Y:S01]  /*cb60*/  IMAD R5, R213, UR7, R5 ;  /* 0x00000007d5057c24 */ /* 0x000fe2000f8e0205 */
[----:B------:R-:W-:Y:S01]  /*cb70*/  ULDC.64 UR6, c[0x0][0xbf0] ;  /* 0x0002fc0000067ab9 */ /* 0x000fe20000000a00 */
        /* <DEDUP_REMOVED lines=8> */
[----:B------:R-:W-:-:S02]  /*cc00*/  IMAD R21, R21, UR6, RZ ;  /* 0x0000000615157c24 */ /* 0x000fc4000f8e02ff */
[----:B------:R-:W-:Y:S01]  /*cc10*/  IMAD.MOV.U32 R7, RZ, RZ, R20 ;  /* 0x000000ffff077224 */ /* 0x000fe200078e0014 */
[----:B------:R-:W-:Y:S01]  /*cc20*/  @P4 SHF.R.U32.HI R7, RZ, UR10, R2 ;  /* 0x0000000aff074c19 */ /* 0x000fe20008011602 */
[C---:B------:R-:W-:Y:S02]  /*cc30*/  IMAD R21, R212.reuse, UR7, R21 ;  /* 0x00000007d4157c24 */ /* 0x040fe4000f8e0215 */
[----:B------:R-:W-:Y:S01]  /*cc40*/  IMAD.WIDE.U32 R212, R212, UR6, R4 ;  /* 0x00000006d4d47c25 */ /* 0x000fe2000f8e0004 */
[----:B------:R-:W-:Y:S01]  /*cc50*/  SHF.R.S32.HI R2, RZ, 0x1f, R7 ;  /* 0x0000001fff027819 */ /* 0x000fe20000011407 */
[----:B------:R-:W-:Y:S02]  /*cc60*/  ULDC.64 UR6, c[0x0][0xbe0] ;  /* 0x0002f80000067ab9 */ /* 0x000fe40000000a00 */
[----:B------:R-:W-:Y:S02]  /*cc70*/  IMAD.IADD R213, R213, 0x1, R21 ;  /* 0x00000001d5d57824 */ /* 0x000fe400078e0215 */
[----:B------:R-:W-:-:S02]  /*cc80*/  IMAD.MOV R21, RZ, RZ, -R7 ;  /* 0x000000ffff157224 */ /* 0x000fc400078e0a07 */
        /* <DEDUP_REMOVED lines=10> */
[----:B------:R-:W-:-:S04]  /*cd30*/  ULDC.64 UR6, c[0x0][0xb80] ;  /* 0x0002e00000067ab9 */ /* 0x000fc80000000a00 */
[----:B------:R-:W-:Y:S02]  /*cd40*/  IADD3 R3, R3, R7, RZ ;  /* 0x0000000703037210 */ /* 0x000fe40007ffe0ff */
[----:B------:R-:W-:Y:S01]  /*cd50*/  LEA R7, P2, R2, UR6, 0x1 ;  /* 0x0000000602077c11 */ /* 0x000fe2000f8408ff */
[----:B------:R-:W-:-:S03]  /*cd60*/  UIADD3 UR6, UR9, 0x32420, URZ ;  /* 0x0003242009067890 */ /* 0x000fc6000fffe03f */
        /* <DEDUP_REMOVED lines=36> */
.L_x_5759:
[----:B------:R-:W-:Y:S05]  /*cfb0*/  BSYNC B1 ;  /* 0x0000000000017941 */ /* 0x000fea0003800000 */
.L_x_5758:
        /* <DEDUP_REMOVED lines=21> */
.L_x_5761:
[----:B------:R-:W-:Y:S05]  /*d110*/  BSYNC B1 ;  /* 0x0000000000017941 */ /* 0x000fea0003800000 */
.L_x_5760:
        /* <DEDUP_REMOVED lines=21> */
.L_x_5763:
[----:B------:R-:W-:Y:S05]  /*d270*/  BSYNC B1 ;  /* 0x0000000000017941 */ /* 0x000fea0003800000 */
.L_x_5762:
        /* <DEDUP_REMOVED lines=24> */
.L_x_5757:
[----:B------:R-:W-:Y:S01]  /*d400*/  ULDC.64 UR6, c[0x0][0xc08] ;  /* 0x0003020000067ab9 */ /* 0x000fe20000000a00 */
[----:B0-----:R-:W-:Y:S01]  /*d410*/  SHF.R.S32.HI R3, RZ, 0x1f, R212 ;  /* 0x0000001fff037819 */ /* 0x001fe200000114d4 */
[----:B------:R-:W-:Y:S01]  /*d420*/  IMAD R7, R7, UR6, RZ ;  /* 0x0000000607077c24 */ /* 0x000fe2000f8e02ff */
[----:B------:R-:W-:Y:S01]  /*d430*/  ULDC.64 UR12, c[0x0][0xc40] ;  /* 0x00031000000c7ab9 */ /* 0x000fe20000000a00 */
[----:B------:R-:W-:Y:S01]  /*d440*/  IMAD.WIDE.U32 R4, R2, UR6, RZ ;  /* 0x0000000602047c25 */ /* 0x000fe2000f8e00ff */
[----:B------:R-:W-:Y:S01]  /*d450*/  UIADD3 UR9, UR9, 0x32420, URZ ;  /* 0x0003242009097890 */ /* 0x000fe2000fffe03f */
[----:B------:R-:W-:Y:S01]  /*d460*/  IADD3 R184, R22, 0x30, RZ ;  /* 0x0000003016b87810 */ /* 0x000fe20007ffe0ff */
[----:B------:R-:W-:Y:S01]  /*d470*/  BSSY B1, `(.L_x_5765) ;  /* 0x00000f0000017945 */ /* 0x000fe20003800000 */
        /* <DEDUP_REMOVED lines=29> */
[----:B------:R-:W-:Y:S01]  /*d650*/  IADD3 R165, R22, 0x78, RZ ;  /* 0x0000007816a57810 */ /* 0x000fe20007ffe0ff */
        /* <DEDUP_REMOVED lines=14> */
[----:B------:R-:W-:Y:S01]  /*d740*/  IMAD.IADD R7, R5, 0x1, R3 ;  /* 0x0000000105077824 */ /* 0x000fe200078e0203 */
[----:B------:R-:W-:Y:S01]  /*d750*/  LEA R0, P1, R4, UR6, 0x2 ;  /* 0x0000000604007c11 */ /* 0x000fe2000f8210ff */
[C---:B------:R-:W-:Y:S02]  /*d760*/  VIADD R160, R22.reuse, 0x90 ;  /* 0x0000009016a07836 */ /* 0x040fe40000000000 */
[----:B------:R-:W-:Y:S01]  /*d770*/  VIADD R162, R22, 0x88 ;  /* 0x0000008816a27836 */ /* 0x000fe20000000000 */
[----:B------:R-:W-:Y:S01]  /*d780*/  LEA.HI.X R7, R4, UR7, R7, 0x2, P1 ;  /* 0x0000000704077c11 */ /* 0x000fe200088f1407 */
[C---:B------:R-:W-:Y:S01]  /*d790*/  VIADD R164, R22.reuse, 0x80 ;  /* 0x0000008016a47836 */ /* 0x040fe20000000000 */
[----:B------:R0:W1:Y:S01]  /*d7a0*/  SHFL.IDX PT, R2, R0, RZ, 0x1c1f ;  /* 0x001c1fff00027589 */ /* 0x00006200000e0000 */
[C---:B------:R-:W-:Y:S01]  /*d7b0*/  VIADD R166, R22.reuse, 0x78 ;  /* 0x0000007816a67836 */ /* 0x040fe20000000000 */
[----:B------:R-:W-:Y:S01]  /*d7c0*/  SHF.R.S32.HI R160, RZ, 0x1f, R160 ;  /* 0x0000001fffa07819 */ /* 0x000fe200000114a0 */
[C---:B------:R-:W-:Y:S01]  /*d7d0*/  VIADD R168, R22.reuse, 0x70 ;  /* 0x0000007016a87836 */ /* 0x040fe20000000000 */
[----:B------:R0:W2:Y:S01]  /*d7e0*/  SHFL.IDX PT, R3, R7, RZ, 0x1c1f ;  /* 0x001c1fff07037589 */ /* 0x0000a200000e0000 */
        /* <DEDUP_REMOVED lines=32> */
[----:B------:R-:W-:-:S02]  /*d9f0*/  VIADD R167, R22, 0x70 ;  /* 0x0000007016a77836 */ /* 0x000fc40000000000 */
[C---:B------:R-:W-:Y:S02]  /*da00*/  VIADD R169, R22.reuse, 0x68 ;  /* 0x0000006816a97836 */ /* 0x040fe40000000000 */
[C---:B------:R-:W-:Y:S02]  /*da10*/  VIADD R171, R22.reuse, 0x60 ;  /* 0x0000006016ab7836 */ /* 0x040fe40000000000 */
[C---:B------:R-:W-:Y:S02]  /*da20*/  VIADD R173, R22.reuse, 0x58 ;  /* 0x0000005816ad7836 */ /* 0x040fe40000000000 */
[C---:B------:R-:W-:Y:S02]  /*da30*/  VIADD R175, R22.reuse, 0x50 ;  /* 0x0000005016af7836 */ /* 0x040fe40000000000 */
[C---:B------:R-:W-:Y:S02]  /*da40*/  VIADD R177, R22.reuse, 0x48 ;  /* 0x0000004816b17836 */ /* 0x040fe40000000000 */
[----:B------:R-:W-:-:S02]  /*da50*/  VIADD R179, R22, 0x40 ;  /* 0x0000004016b37836 */ /* 0x000fc40000000000 */
[C---:B------:R-:W-:Y:S02]  /*da60*/  VIADD R181, R22.reuse, 0x38 ;  /* 0x0000003816b57836 */ /* 0x040fe40000000000 */
[C---:B------:R-:W-:Y:S02]  /*da70*/  VIADD R183, R22.reuse, 0x30 ;  /* 0x0000003016b77836 */ /* 0x040fe40000000000 */
[C---:B------:R-:W-:Y:S02]  /*da80*/  VIADD R16, R22.reuse, 0x28 ;  /* 0x0000002816107836 */ /* 0x040fe40000000000 */
[C---:B------:R-:W-:Y:S02]  /*da90*/  VIADD R186, R22.reuse, 0x20 ;  /* 0x0000002016ba7836 */ /* 0x040fe40000000000 */
[C---:B------:R-:W-:Y:S02]  /*daa0*/  VIADD R188, R22.reuse, 0x18 ;  /* 0x0000001816bc7836 */ /* 0x040fe40000000000 */
[----:B------:R-:W-:-:S02]  /*dab0*/  VIADD R190, R22, 0x10 ;  /* 0x0000001016be7836 */ /* 0x000fc40000000000 */
[----:B------:R-:W-:Y:S01]  /*dac0*/  VIADD R192, R22, 0x8 ;  /* 0x0000000816c07836 */ /* 0x000fe20000000000 */
[----:B012---:R-:W-:Y:S06]  /*dad0*/  @P2 BRA `(.L_x_5766) ;  /* 0x0000000800242947 */ /* 0x007fec0003800000 */
        /* <DEDUP_REMOVED lines=8> */
[----:B------:R-:W-:Y:S02]  /*db60*/  @!P2 LEA R8, P5, R192, R2, 0x2 ;  /* 0x00000002c008a211 */ /* 0x000fe400078a10ff */
[----:B------:R-:W-:Y:S02]  /*db70*/  @!P3 IMAD.WIDE R4, R22, 0x4, R2 ;  /* 0x000000041604b825 */ /* 0x000fe400078e0202 */
[----:B------:R-:W-:-:S03]  /*db80*/  @!P2 LEA.HI.X R9, R192, R3, R193, 0x2, P5 ;  /* 0x00000003c009a211 */ /* 0x000fc600028f14c1 */
        /* <DEDUP_REMOVED lines=69> */
[-C--:B------:R-:W-:Y:S02]  /*dfe0*/  @!P1 LEA.HI.X R5, R159, R3.reuse, R160, 0x2, P6 ;  /* 0x000000039f059211 */ /* 0x080fe400030f14a0 */
[-C--:B-1----:R-:W-:Y:S02]  /*dff0*/  @!P4 LEA R8, P5, R157, R2.reuse, 0x2 ;  /* 0x000000029d08c211 */ /* 0x082fe400078a10ff */
[-C--:B------:R-:W-:Y:S01]  /*e000*/  @!P3 LEA R10, P6, R229, R2.reuse, 0x2 ;  /* 0x00000002e50ab211 */ /* 0x080fe200078c10ff */
[----:B------:R0:W-:Y:S01]  /*e010*/  @!P1 ST.E.64 desc[UR36][R4.64], R96 ;  /* 0x0000006004009985 */ /* 0x0001e2000c101b24 */
[----:B------:R-:W-:Y:S02]  /*e020*/  @!P4 LEA.HI.X R9, R157, R3, R158, 0x2, P5 ;  /* 0x000000039d09c211 */ /* 0x000fe400028f149e */
[----:B------:R-:W-:Y:S02]  /*e030*/  ISETP.GE.AND P1, PT, R227, UR6, PT ;  /* 0x00000006e3007c0c */ /* 0x000fe4000bf26270 */
[----:B------:R-:W-:Y:S01]  /*e040*/  @!P2 LEA R12, P5, R228, R2, 0x2 ;  /* 0x00000002e40ca211 */ /* 0x000fe200078a10ff */
[----:B------:R1:W-:Y:S01]  /*e050*/  @!P4 ST.E.64 desc[UR36][R8.64], R100 ;  /* 0x000000640800c985 */ /* 0x0003e2000c101b24 */
[----:B------:R-:W-:-:S02]  /*e060*/  ISETP.GE.AND P4, PT, R226, UR6, PT ;  /* 0x00000006e2007c0c */ /* 0x000fc4000bf86270 */
[-C--:B------:R-:W-:Y:S02]  /*e070*/  @!P3 LEA.HI.X R11, R229, R3.reuse, R156, 0x2, P6 ;  /* 0x00000003e50bb211 */ /* 0x080fe400030f149c */
[----:B------:R-:W-:-:S03]  /*e080*/  @!P2 LEA.HI.X R13, R228, R3, R155, 0x2, P5 ;  /* 0x00000003e40da211 */ /* 0x000fc600028f149b */
[----:B------:R2:W-:Y:S01]  /*e090*/  @!P3 ST.E.64 desc[UR36][R10.64], R104 ;  /* 0x000000680a00b985 */ /* 0x0005e2000c101b24 */
[----:B------:R-:W-:Y:S02]  /*e0a0*/  ISETP.GE.AND P3, PT, R225, UR6, PT ;  /* 0x00000006e1007c0c */ /* 0x000fe4000bf66270 */
[CC--:B------:R-:W-:Y:S01]  /*e0b0*/  @!P1 LEA R14, P6, R227.reuse, R2.reuse, 0x2 ;  /* 0x00000002e30e9211 */ /* 0x0c0fe200078c10ff */
[----:B------:R-:W-:Y:S01]  /*e0c0*/  @!P2 ST.E.64 desc[UR36][R12.64], R108 ;  /* 0x0000006c0c00a985 */ /* 0x000fe2000c101b24 */
[----:B------:R-:W-:Y:S02]  /*e0d0*/  ISETP.GE.AND P2, PT, R224, UR6, PT ;  /* 0x00000006e0007c0c */ /* 0x000fe4000bf46270 */
[----:B------:R-:W-:Y:S02]  /*e0e0*/  @!P1 LEA.HI.X R15, R227, R3, R154, 0x2, P6 ;  /* 0x00000003e30f9211 */ /* 0x000fe400030f149a */
[----:B0-----:R-:W-:-:S03]  /*e0f0*/  @!P4 LEA R4, P5, R226, R2, 0x2 ;  /* 0x00000002e204c211 */ /* 0x001fc600078a10ff */
[----:B------:R0:W-:Y:S01]  /*e100*/  @!P1 ST.E.64 desc[UR36][R14.64], R112 ;  /* 0x000000700e009985 */ /* 0x0001e2000c101b24 */
[-C--:B------:R-:W-:Y:S02]  /*e110*/  @!P4 LEA.HI.X R5, R226, R3.reuse, R153, 0x2, P5 ;  /* 0x00000003e205c211 */ /* 0x080fe400028f1499 */
[----:B------:R-:W-:Y:S02]  /*e120*/  ISETP.GE.AND P1, PT, R223, UR6, PT ;  /* 0x00000006df007c0c */ /* 0x000fe4000bf26270 */
[CC--:B-1----:R-:W-:Y:S01]  /*e130*/  @!P3 LEA R8, P6, R225.reuse, R2.reuse, 0x2 ;  /* 0x00000002e108b211 */ /* 0x0c2fe200078c10ff */
[----:B------:R1:W-:Y:S01]  /*e140*/  @!P4 ST.E.64 desc[UR36][R4.64], R116 ;  /* 0x000000740400c985 */ /* 0x0003e2000c101b24 */
[C---:B--2---:R-:W-:Y:S02]  /*e150*/  @!P2 LEA R10, P4, R224.reuse, R2, 0x2 ;  /* 0x00000002e00aa211 */ /* 0x044fe400078810ff */
[-C--:B------:R-:W-:Y:S02]  /*e160*/  @!P3 LEA.HI.X R9, R225, R3.reuse, R152, 0x2, P6 ;  /* 0x00000003e109b211 */ /* 0x080fe400030f1498 */
[----:B------:R-:W-:-:S02]  /*e170*/  @!P2 LEA.HI.X R11, R224, R3, R20, 0x2, P4 ;  /* 0x00000003e00ba211 */ /* 0x000fc400020f1414 */
[----:B------:R-:W-:Y:S01]  /*e180*/  ISETP.GE.AND P4, PT, R221, UR6, PT ;  /* 0x00000006dd007c0c */ /* 0x000fe2000bf86270 */
[----:B------:R2:W-:Y:S01]  /*e190*/  @!P3 ST.E.64 desc[UR36][R8.64], R120 ;  /* 0x000000780800b985 */ /* 0x0005e2000c101b24 */
[----:B------:R-:W-:Y:S01]  /*e1a0*/  ISETP.GE.AND P3, PT, R17, UR6, PT ;  /* 0x0000000611007c0c */ /* 0x000fe2000bf66270 */
[----:B0-----:R-:W-:Y:S01]  /*e1b0*/  VIADD R15, R22, 0xe8 ;  /* 0x000000e8160f7836 */ /* 0x001fe20000000000 */
[C---:B------:R-:W-:Y:S01]  /*e1c0*/  @!P1 LEA R12, P5, R223.reuse, R2, 0x2 ;  /* 0x00000002df0c9211 */ /* 0x040fe200078a10ff */
[----:B------:R0:W-:Y:S01]  /*e1d0*/  @!P2 ST.E.64 desc[UR36][R10.64], R124 ;  /* 0x0000007c0a00a985 */ /* 0x0001e2000c101b24 */
[----:B------:R-:W-:Y:S02]  /*e1e0*/  SHF.R.S32.HI R14, RZ, 0x1f, R21 ;  /* 0x0000001fff0e7819 */ /* 0x000fe40000011415 */
[----:B------:R-:W-:Y:S02]  /*e1f0*/  @!P1 LEA.HI.X R13, R223, R3, R18, 0x2, P5 ;  /* 0x00000003df0d9211 */ /* 0x000fe400028f1412 */
[----:B------:R-:W-:-:S02]  /*e200*/  ISETP.GE.AND P2, PT, R15, UR6, PT ;  /* 0x000000060f007c0c */ /* 0x000fc4000bf46270 */
[----:B-1----:R-:W-:Y:S01]  /*e210*/  SHF.R.S32.HI R5, RZ, 0x1f, R17 ;  /* 0x0000001fff057819 */ /* 0x002fe20000011411 */
[----:B------:R1:W-:Y:S01]  /*e220*/  @!P1 ST.E.64 desc[UR36][R12.64], R128 ;  /* 0x000000800c009985 */ /* 0x0003e2000c101b24 */
[----:B------:R-:W-:Y:S02]  /*e230*/  ISETP.GE.AND P1, PT, R19, UR6, PT ;  /* 0x0000000613007c0c */ /* 0x000fe4000bf26270 */
[----:B--2---:R-:W-:Y:S02]  /*e240*/  SHF.R.S32.HI R9, RZ, 0x1f, R221 ;  /* 0x0000001fff097819 */ /* 0x004fe400000114dd */
[-C--:B------:R-:W-:Y:S02]  /*e250*/  @!P4 LEA R8, P5, R221, R2.reuse, 0x2 ;  /* 0x00000002dd08c211 */ /* 0x080fe400078a10ff */
[----:B------:R-:W-:Y:S02]  /*e260*/  @!P3 LEA R4, P6, R17, R2, 0x2 ;  /* 0x000000021104b211 */ /* 0x000fe400078c10ff */
[----:B------:R-:W-:-:S02]  /*e270*/  @!P4 LEA.HI.X R9, R221, R3, R9, 0x2, P5 ;  /* 0x00000003dd09c211 */ /* 0x000fc400028f1409 */
[----:B------:R-:W-:Y:S02]  /*e280*/  ISETP.GE.AND P5, PT, R21, UR6, PT ;  /* 0x0000000615007c0c */ /* 0x000fe4000bfa6270 */
[-C--:B------:R-:W-:Y:S01]  /*e290*/  @!P3 LEA.HI.X R5, R17, R3.reuse, R5, 0x2, P6 ;  /* 0x000000031105b211 */ /* 0x080fe200030f1405 */
[----:B------:R2:W-:Y:S01]  /*e2a0*/  @!P4 ST.E.64 desc[UR36][R8.64], R132 ;  /* 0x000000840800c985 */ /* 0x0005e2000c101b24 */
[----:B0-----:R-:W-:Y:S02]  /*e2b0*/  SHF.R.S32.HI R11, RZ, 0x1f, R15 ;  /* 0x0000001fff0b7819 */ /* 0x001fe4000001140f */
[C---:B------:R-:W-:Y:S01]  /*e2c0*/  @!P2 LEA R10, P6, R15.reuse, R2, 0x2 ;  /* 0x000000020f0aa211 */ /* 0x040fe200078c10ff */
[----:B------:R2:W-:Y:S01]  /*e2d0*/  @!P3 ST.E.64 desc[UR36][R4.64], R136 ;  /* 0x000000880400b985 */ /* 0x0005e2000c101b24 */
[----:B-1----:R-:W-:Y:S02]  /*e2e0*/  SHF.R.S32.HI R13, RZ, 0x1f, R19 ;  /* 0x0000001fff0d7819 */ /* 0x002fe40000011413 */
[----:B------:R-:W-:-:S02]  /*e2f0*/  @!P2 LEA.HI.X R11, R15, R3, R11, 0x2, P6 ;  /* 0x000000030f0ba211 */ /* 0x000fc400030f140b */
[----:B------:R-:W-:-:S03]  /*e300*/  @!P1 LEA R12, P6, R19, R2, 0x2 ;  /* 0x00000002130c9211 */ /* 0x000fc600078c10ff */
[----:B------:R2:W-:Y:S01]  /*e310*/  @!P2 ST.E.64 desc[UR36][R10.64], R140 ;  /* 0x0000008c0a00a985 */ /* 0x0005e2000c101b24 */
[----:B------:R-:W-:Y:S02]  /*e320*/  @!P1 LEA.HI.X R13, R19, R3, R13, 0x2, P6 ;  /* 0x00000003130d9211 */ /* 0x000fe400030f140d */
[----:B------:R-:W-:-:S03]  /*e330*/  @!P5 LEA R2, P6, R21, R2, 0x2 ;  /* 0x000000021502d211 */ /* 0x000fc600078c10ff */
[----:B------:R2:W-:Y:S01]  /*e340*/  @!P1 ST.E.64 desc[UR36][R12.64], R144 ;  /* 0x000000900c009985 */ /* 0x0005e2000c101b24 */
[----:B------:R-:W-:-:S05]  /*e350*/  @!P5 LEA.HI.X R3, R21, R3, R14, 0x2, P6 ;  /* 0x000000031503d211 */ /* 0x000fca00030f140e */
[----:B------:R2:W-:Y:S04]  /*e360*/  @!P5 ST.E.64 desc[UR36][R2.64], R148 ;  /* 0x000000940200d985 */ /* 0x0005e8000c101b24 */
.L_x_5766:
[----:B------:R-:W-:Y:S05]  /*e370*/  BSYNC B1 ;  /* 0x0000000000017941 */ /* 0x000fea0003800000 */
.L_x_5765:
[----:B--2---:R0:W1:Y:S04]  /*e380*/  SHFL.IDX PT, R3, R7, 0x1, 0x1c1f ;  /* 0x003c1f0007037f89 */ /* 0x00406800000e0000 */
[----:B------:R0:W2:Y:S01]  /*e390*/  SHFL.IDX PT, R2, R0, 0x1, 0x1c1f ;  /* 0x003c1f0000027f89 */ /* 0x0000a200000e0000 */
[----:B------:R-:W-:Y:S05]  /*e3a0*/  @P0 BRA `(.L_x_5764) ;  /* 0x0000001400d00947 */ /* 0x000fea0003800000 */
[----:B------:R-:W-:Y:S01]  /*e3b0*/  ULDC UR6, c[0x0][0xbc8] ;  /* 0x0002f20000067ab9 */ /* 0x000fe20000000800 */
[----:B------:R-:W-:Y:S01]  /*e3c0*/  VIADD R19, R22, 0xe0 ;  /* 0x000000e016137836 */ /* 0x000fe20000000000 */
[----:B------:R-:W-:Y:S01]  /*e3d0*/  ISETP.GE.AND P5, PT, R192, UR6, PT ;  /* 0x00000006c0007c0c */ /* 0x000fe2000bfa6270 */
[C---:B0-----:R-:W-:Y:S01]  /*e3e0*/  VIADD R7, R22.reuse, 0xf0 ;  /* 0x000000f016077836 */ /* 0x041fe20000000000 */
[----:B------:R-:W-:Y:S02]  /*e3f0*/  ISETP.GE.AND P4, PT, R22, UR6, PT ;  /* 0x0000000616007c0c */ /* 0x000fe4000bf86270 */
[----:B------:R-:W-:Y:S02]  /*e400*/  ISETP.GE.AND P2, PT, R190, UR6, PT ;  /* 0x00000006be007c0c */ /* 0x000fe4000bf46270 */
[----:B------:R-:W-:Y:S02]  /*e410*/  ISETP.GE.AND P1, PT, R188, UR6, PT ;  /* 0x00000006bc007c0c */ /* 0x000fe4000bf26270 */
[----:B------:R-:W-:-:S02]  /*e420*/  ISETP.GE.AND P0, PT, R186, UR6, PT ;  /* 0x00000006ba007c0c */ /* 0x000fc4000bf06270 */
[----:B------:R-:W-:-:S03]  /*e430*/  SHF.R.S32.HI R0, RZ, 0x1f, R19 ;  /* 0x0000001fff007819 */ /* 0x000fc60000011413 */
[-C--:B--2---:R-:W-:Y:S02]  /*e440*/  @!P5 LEA R8, P3, R192, R2.reuse, 0x2 ;  /* 0x00000002c008d211 */ /* 0x084fe400078610ff */
[----:B-1----:R-:W-:Y:S02]  /*e450*/  @!P4 IMAD.WIDE R4, R22, 0x4, R2 ;  /* 0x000000041604c825 */ /* 0x002fe400078e0202 */
        /* <DEDUP_REMOVED lines=26> */
[-C--:B--2---:R-:W-:Y:S02]  /*e600*/  @!P0 LEA R10, P4, R179, R2.reuse, 0x2 ;  /* 0x00000002b30a8211 */ /* 0x084fe400078810ff */
        /* <DEDUP_REMOVED lines=8> */
[-C--:B0-----:R-:W-:Y:S01]  /*e690*/  @!P2 LEA R14, P6, R175, R2.reuse, 0x2 ;  /* 0x00000002af0ea211 */ /* 0x081fe200078c10ff */
[----:B------:R0:W-:Y:S01]  /*e6a0*/  @!P1 ST.E.64 desc[UR36][R12.64], R62 ;  /* 0x0000003e0c009985 */ /* 0x0001e2000c101b24 */
[----:B------:R-:W-:Y:S02]  /*e6b0*/  ISETP.GE.AND P1, PT, R165, UR6, PT ;  /* 0x00000006a5007c0c */ /* 0x000fe4000bf26270 */
[----:B------:R-:W-:Y:S02]  /*e6c0*/  @!P2 LEA.HI.X R15, R175, R3, R176, 0x2, P6 ;  /* 0x00000003af0fa211 */ /* 0x000fe400030f14b0 */
[----:B-1----:R-:W-:-:S02]  /*e6d0*/  @!P3 LEA R4, P6, R173, R2, 0x2 ;  /* 0x00000002ad04b211 */ /* 0x002fc400078c10ff */
[----:B------:R-:W-:Y:S01]  /*e6e0*/  ISETP.GE.AND P0, PT, R167, UR6, PT ;  /* 0x00000006a7007c0c */ /* 0x000fe2000bf06270 */
[----:B------:R1:W-:Y:S01]  /*e6f0*/  @!P2 ST.E.64 desc[UR36][R14.64], R66 ;  /* 0x000000420e00a985 */ /* 0x0003e2000c101b24 */
[-C--:B----4-:R-:W-:Y:S02]  /*e700*/  @!P4 LEA R8, P2, R171, R2.reuse, 0x2 ;  /* 0x00000002ab08c211 */ /* 0x090fe400078410ff */
        /* <DEDUP_REMOVED lines=55> */
[----:B0-----:R-:W-:-:S02]  /*ea80*/  @!P2 LEA R10, P5, R224, R2, 0x2 ;  /* 0x00000002e00aa211 */ /* 0x001fc400078a10ff */
[----:B------:R-:W-:Y:S02]  /*ea90*/  SHF.R.S32.HI R16, RZ, 0x1f, R221 ;  /* 0x0000001fff107819 */ /* 0x000fe400000114dd */
[-C--:B--2---:R-:W-:Y:S02]  /*eaa0*/  @!P1 LEA R12, P6, R223, R2.reuse, 0x2 ;  /* 0x00000002df0c9211 */ /* 0x084fe400078c10ff */
[-C--:B------:R-:W-:Y:S02]  /*eab0*/  @!P2 LEA.HI.X R11, R224, R3.reuse, R20, 0x2, P5 ;  /* 0x00000003e00ba211 */ /* 0x080fe400028f1414 */
[----:B-1----:R-:W-:Y:S02]  /*eac0*/  @!P0 LEA R14, P5, R221, R2, 0x2 ;  /* 0x00000002dd0e8211 */ /* 0x002fe400078a10ff */
[----:B------:R-:W-:Y:S01]  /*ead0*/  @!P1 LEA.HI.X R13, R223, R3, R18, 0x2, P6 ;  /* 0x00000003df0d9211 */ /* 0x000fe200030f1412 */
[----:B------:R0:W-:Y:S01]  /*eae0*/  @!P2 ST.E.64 desc[UR36][R10.64], R126 ;  /* 0x0000007e0a00a985 */ /* 0x0001e2000c101b24 */
[----:B------:R-:W-:-:S02]  /*eaf0*/  ISETP.GE.AND P6, PT, R7, UR6, PT ;  /* 0x0000000607007c0c */ /* 0x000fc4000bfc6270 */
        /* <DEDUP_REMOVED lines=22> */
.L_x_5755:
[----:B------:R-:W1:Y:S01]  /*ec60*/  LDC.64 R4, c[0x0][0xd00] ;  /* 0x00034000ff047b82 */ /* 0x000e620000000a00 */
[----:B------:R-:W-:Y:S01]  /*ec70*/  ULDC.64 UR6, c[0x0][0xd08] ;  /* 0x0003420000067ab9 */ /* 0x000fe20000000a00 */
[----:B------:R-:W-:Y:S02]  /*ec80*/  MOV R7, RZ ;  /* 0x000000ff00077202 */ /* 0x000fe40000000f00 */
        /* <DEDUP_REMOVED lines=23> */
.L_x_5767:
[----:B------:R-:W-:Y:S01]  /*ee00*/  BSSY B1, `(.L_x_5768) ;  /* 0x0000039000017945 */ /* 0x000fe20003800000 */
[----:B------:R-:W-:Y:S02]  /*ee10*/  SEL R21, R212, RZ, !P0 ;  /* 0x000000ffd4157207 */ /* 0x000fe40004000000 */
[----:B------:R-:W-:Y:S02]  /*ee20*/  SEL R222, R222, RZ, !P0 ;  /* 0x000000ffdede7207 */ /* 0x000fe40004000000 */
[----:B-----5:R-:W-:Y:S01]  /*ee30*/  SHF.R.S32.HI R18, RZ, 0x1f, R7 ;  /* 0x0000001fff127819 */ /* 0x020fe20000011407 */
[----:B------:R-:W-:Y:S06]  /*ee40*/  @P3 BRA `(.L_x_5769) ;  /* 0x0000000000d03947 */ /* 0x000fec0003800000 */
[----:B------:R-:W1:Y:S01]  /*ee50*/  S2R R25, SR_TID.X ;  /* 0x0000000000197919 */ /* 0x000e620000002100 */
[----:B------:R-:W2:Y:S01]  /*ee60*/  LDC R29, c[0x0][0xce8] ;  /* 0x00033a00ff1d7b82 */ /* 0x000ea20000000800 */
[----:B------:R-:W-:-:S13]  /*ee70*/  R2UR UR6, R204 ;  /* 0x00000000cc0672ca */ /* 0x000fda00000e0000 */
[----:B------:R-:W-:Y:S02]  /*ee80*/  IMAD.U32 R4, RZ, RZ, UR6 ;  /* 0x00000006ff047e24 */ /* 0x000fe4000f8e00ff */
[----:B--2---:R-:W-:-:S03]  /*ee90*/  IMAD R2, R0, R29, RZ ;  /* 0x0000001d00027224 */ /* 0x004fc600078e02ff */
[----:B-1----:R-:W-:-:S04]  /*eea0*/  IADD3 R25, R4, -0x80, R25 ;  /* 0xffffff8004197810 */ /* 0x002fc80007ffe019 */
        /* <DEDUP_REMOVED lines=13> */
[----:B---3--:R-:W-:-:S02]  /*ef80*/  IMAD R5, R5, R21, RZ ;  /* 0x0000001505057224 */ /* 0x008fc400078e02ff */
[----:B------:R-:W-:-:S05]  /*ef90*/  IMAD.WIDE.U32 R12, R4, R21, RZ ;  /* 0x00000015040c7225 */ /* 0x000fca00078e00ff */
[----:B------:R-:W3:Y:S01]  /*efa0*/  LDC.64 R8, c[0x0][R16+0x228] ;  /* 0x00008a0010087b82 */ /* 0x000ee20000000a00 */
[----:B----4-:R-:W-:-:S07]  /*efb0*/  @P1 IMAD.HI.U32 R14, R25, R14, RZ ;  /* 0x0000000e190e1227 */ /* 0x010fce00078e00ff */
        /* <DEDUP_REMOVED lines=29> */
.L_x_5769:
[----:B------:R-:W-:Y:S05]  /*f190*/  BSYNC B1 ;  /* 0x0000000000017941 */ /* 0x000fea0003800000 */
.L_x_5768:
[----:B------:R-:W-:Y:S05]  /*f1a0*/  @P2 BRA `(.L_x_5764) ;  /* 0x0000000800502947 */ /* 0x000fea0003800000 */
[----:B------:R-:W2:Y:S01]  /*f1b0*/  LDC R11, c[0x0][0xce8] ;  /* 0x00033a00ff0b7b82 */ /* 0x000ea20000000800 */
[----:B-1----:R-:W-:Y:S01]  /*f1c0*/  SHF.R.S32.HI R3, RZ, 0x1f, R20 ;  /* 0x0000001fff037819 */ /* 0x002fe20000011414 */
[----:B------:R-:W-:Y:S01]  /*f1d0*/  ULDC.64 UR6, c[0x0][0xba0] ;  /* 0x0002e80000067ab9 */ /* 0x000fe20000000a00 */
[----:B------:R-:W-:Y:S01]  /*f1e0*/  R2UR UR8, R204 ;  /* 0x00000000cc0872ca */ /* 0x000fe200000e0000 */
[----:B------:R-:W-:Y:S01]  /*f1f0*/  IMAD R2, R18, UR6, RZ ;  /* 0x0000000612027c24 */ /* 0x000fe2000f8e02ff */
[----:B------:R-:W-:Y:S01]  /*f200*/  LEA.HI R4, R3, R20, RZ, 0x3 ;  /* 0x0000001403047211 */ /* 0x000fe200078f18ff */
[----:B------:R-:W-:Y:S02]  /*f210*/  BSSY B1, `(.L_x_5770) ;  /* 0x000004b000017945 */ /* 0x000fe40003800000 */
[C---:B------:R-:W-:Y:S01]  /*f220*/  IMAD R5, R7.reuse, UR7, R2 ;  /* 0x0000000707057c24 */ /* 0x040fe2000f8e0202 */
[----:B------:R-:W-:Y:S01]  /*f230*/  LOP3.LUT R9, R4, 0xfffffff8, RZ, 0xc0, !PT ;  /* 0xfffffff804097812 */ /* 0x000fe200078ec0ff */
[----:B------:R-:W-:Y:S01]  /*f240*/  IMAD.WIDE.U32 R2, R7, UR6, RZ ;  /* 0x0000000607027c25 */ /* 0x000fe2000f8e00ff */
[----:B------:R-:W-:Y:S01]  /*f250*/  SHF.R.S32.HI R15, RZ, 0x3, R4 ;  /* 0x00000003ff0f7819 */ /* 0x000fe20000011404 */
[----:B------:R-:W-:-:S02]  /*f260*/  ULDC.64 UR6, c[0x0][0xbe8] ;  /* 0x0002fa0000067ab9 */ /* 0x000fc40000000a00 */
[----:B------:R-:W-:Y:S02]  /*f270*/  IMAD.IADD R20, R20, 0x1, -R9 ;  /* 0x0000000114147824 */ /* 0x000fe400078e0a09 */
[----:B------:R-:W-:Y:S02]  /*f280*/  IMAD.IADD R3, R3, 0x1, R5 ;  /* 0x0000000103037824 */ /* 0x000fe400078e0205 */
[----:B------:R-:W-:Y:S02]  /*f290*/  IMAD R4, R20, 0x20, R15 ;  /* 0x0000002014047824 */ /* 0x000fe400078e020f */
[----:B------:R-:W-:Y:S01]  /*f2a0*/  IMAD.WIDE.U32 R2, R213, UR6, R2 ;  /* 0x00000006d5027c25 */ /* 0x000fe2000f8e0002 */
[----:B--2---:R-:W-:-:S03]  /*f2b0*/  ISETP.NE.AND P0, PT, R11, 0x1, PT ;  /* 0x000000010b00780c */ /* 0x004fc60003f05270 */
[----:B------:R-:W-:Y:S02]  /*f2c0*/  VIADD R9, R4, UR8 ;  /* 0x0000000804097c36 */ /* 0x000fe40008000000 */
[----:B------:R-:W-:Y:S01]  /*f2d0*/  IMAD R3, R213, UR7, R3 ;  /* 0x00000007d5037c24 */ /* 0x000fe2000f8e0203 */
[----:B------:R-:W-:Y:S01]  /*f2e0*/  ULDC.64 UR6, c[0x0][0xbf0] ;  /* 0x0002fc0000067ab9 */ /* 0x000fe20000000a00 */
[----:B------:R-:W-:Y:S02]  /*f2f0*/  IMAD.MOV.U32 R5, RZ, RZ, R9 ;  /* 0x000000ffff057224 */ /* 0x000fe400078e0009 */
[----:B------:R-:W-:Y:S02]  /*f300*/  IMAD R7, R222, UR6, RZ ;  /* 0x00000006de077c24 */ /* 0x000fe4000f8e02ff */
[C---:B------:R-:W-:Y:S02]  /*f310*/  IMAD.WIDE.U32 R2, R21.reuse, UR6, R2 ;  /* 0x0000000615027c25 */ /* 0x040fe4000f8e0002 */
[----:B------:R-:W1:Y:S02]  /*f320*/  @P0 LDC R8, c[0x0][0xcec] ;  /* 0x00033b00ff080b82 */ /* 0x000e640000000800 */
[----:B------:R-:W-:Y:S01]  /*f330*/  IMAD R7, R21, UR7, R7 ;  /* 0x0000000715077c24 */ /* 0x000fe2000f8e0207 */
[----:B------:R-:W-:-:S04]  /*f340*/  ULDC.64 UR6, c[0x0][0xbe0] ;  /* 0x0002f80000067ab9 */ /* 0x000fc80000000a00 */
[----:B------:R-:W-:Y:S01]  /*f350*/  IADD3 R3, R3, R7, RZ ;  /* 0x0000000703037210 */ /* 0x000fe20007ffe0ff */
[----:B------:R-:W2:Y:S01]  /*f360*/  @P0 LDC R13, c[0x0][0xcf0] ;  /* 0x00033c00ff0d0b82 */ /* 0x000ea20000000800 */
[----:B-1----:R-:W-:-:S05]  /*f370*/  @P0 IMAD.HI.U32 R4, R9, R8, RZ ;  /* 0x0000000809040227 */ /* 0x002fca00078e00ff */
[----:B--2---:R-:W-:-:S04]  /*f380*/  @P0 SHF.R.U32.HI R5, RZ, R13, R4 ;  /* 0x0000000dff050219 */ /* 0x004fc80000011604 */
        /* <DEDUP_REMOVED lines=8> */
[----:B------:R-:W-:Y:S01]  /*f410*/  ULDC.64 UR6, c[0x0][0xbd8] ;  /* 0x0002f60000067ab9 */ /* 0x000fe20000000a00 */
        /* <DEDUP_REMOVED lines=17> */
[----:B------:R1:W2:Y:S01]  /*f530*/  SHFL.IDX PT, R2, R5, RZ, 0x181f ;  /* 0x00181fff05027589 */ /* 0x0002a200000e0000 */
[----:B------:R-:W-:Y:S01]  /*f540*/  VIADD R15, R7, 0x40 ;  /* 0x00000040070f7836 */ /* 0x000fe20000000000 */
[----:B------:R-:W-:-:S02]  /*f550*/  SHF.R.S32.HI R12, RZ, 0x1f, R7 ;  /* 0x0000001fff0c7819 */ /* 0x000fc40000011407 */
[----:B------:R1:W3:Y:S01]  /*f560*/  SHFL.IDX PT, R0, R4, RZ, 0x181f ;  /* 0x00181fff04007589 */ /* 0x0002e200000e0000 */
[----:B0-----:R-:W-:Y:S02]  /*f570*/  SHF.R.S32.HI R10, RZ, 0x1f, R9 ;  /* 0x0000001fff0a7819 */ /* 0x001fe40000011409 */
        /* <DEDUP_REMOVED lines=8> */
[----:B--2---:R-:W-:-:S04]  /*f600*/  @!P5 LEA R18, P6, R7, R2, 0x1 ;  /* 0x000000020712d211 */ /* 0x004fc800078c08ff */
[----:B---3--:R-:W-:Y:S02]  /*f610*/  @!P5 LEA.HI.X R19, R7, R0, R12, 0x1, P6 ;  /* 0x000000000713d211 */ /* 0x008fe400030f0c0c */
        /* <DEDUP_REMOVED lines=10> */
.L_x_5771:
[----:B------:R-:W-:Y:S05]  /*f6c0*/  BSYNC B1 ;  /* 0x0000000000017941 */ /* 0x000fea0003800000 */
.L_x_5770:
[----:B---3--:R3:W4:Y:S01]  /*f6d0*/  SHFL.IDX PT, R0, R4, 0x1, 0x181f ;  /* 0x00381f0004007f89 */ /* 0x00872200000e0000 */
[----:B------:R-:W-:Y:S03]  /*f6e0*/  BSSY B1, `(.L_x_5772) ;  /* 0x0000014000017945 */ /* 0x000fe60003800000 */
[----:B0-2---:R3:W0:Y:S01]  /*f6f0*/  SHFL.IDX PT, R2, R5, 0x1, 0x181f ;  /* 0x00381f0005027f89 */ /* 0x00562200000e0000 */
        /* <DEDUP_REMOVED lines=18> */
.L_x_5773:
[----:B------:R-:W-:Y:S05]  /*f820*/  BSYNC B1 ;  /* 0x0000000000017941 */ /* 0x000fea0003800000 */
.L_x_5772:
[----:B----4-:R4:W1:Y:S01]  /*f830*/  SHFL.IDX PT, R0, R4, 0x2, 0x181f ;  /* 0x00581f0004007f89 */ /* 0x01086200000e0000 */
        /* <DEDUP_REMOVED lines=11> */
[----:B-1----:R-:W-:Y:S02]  /*f8f0*/  @!P3 LEA.HI.X R19, R7, R0, R12, 0x1, P6 ;  /* 0x000000000713b211 */ /* 0x002fe400030f0c0c */
        /* <DEDUP_REMOVED lines=8> */
.L_x_5775:
[----:B------:R-:W-:Y:S05]  /*f980*/  BSYNC B1 ;  /* 0x0000000000017941 */ /* 0x000fea0003800000 */
.L_x_5774:
[----:B-1----:R-:W-:Y:S01]  /*f990*/  VIADD R0, R8, 0x60 ;  /* 0x0000006008007836 */ /* 0x002fe20000000000 */
[----:B---34-:R-:W1:Y:S04]  /*f9a0*/  SHFL.IDX PT, R4, R4, 0x3, 0x181f ;  /* 0x00781f0004047f89 */ /* 0x018e6800000e0000 */
[----:B------:R-:W-:Y:S01]  /*f9b0*/  ISETP.GE.AND P0, PT, R0, R11, PT ;  /* 0x0000000b0000720c */ /* 0x000fe20003f06270 */
[----:B0-2---:R0:W2:-:S12]  /*f9c0*/  SHFL.IDX PT, R2, R5, 0x3, 0x181f ;  /* 0x00781f0005027f89 */ /* 0x00509800000e0000 */
[----:B0-----:R-:W-:Y:S05]  /*f9d0*/  @P0 BRA `(.L_x_5764) ;  /* 0x0000000000440947 */ /* 0x001fea0003800000 */
[----:B------:R-:W-:Y:S02]  /*f9e0*/  ULDC UR6, c[0x0][0xbc8] ;  /* 0x0002f20000067ab9 */ /* 0x000fe40000000800 */
[----:B------:R-:W-:Y:S02]  /*f9f0*/  ISETP.GE.AND P3, PT, R7, UR6, PT ;  /* 0x0000000607007c0c */ /* 0x000fe4000bf66270 */
[----:B------:R-:W-:Y:S02]  /*fa00*/  ISETP.GE.AND P2, PT, R15, UR6, PT ;  /* 0x000000060f007c0c */ /* 0x000fe4000bf46270 */
[----:B------:R-:W-:Y:S02]  /*fa10*/  ISETP.GE.AND P1, PT, R9, UR6, PT ;  /* 0x0000000609007c0c */ /* 0x000fe4000bf26270 */
[----:B------:R-:W-:-:S07]  /*fa20*/  ISETP.GE.AND P0, PT, R13, UR6, PT ;  /* 0x000000060d007c0c */ /* 0x000fce000bf06270 */
[----:B--2---:R-:W-:-:S04]  /*fa30*/  @!P3 LEA R18, P4, R7, R2, 0x1 ;  /* 0x000000020712b211 */ /* 0x004fc800078808ff */
[----:B-1----:R-:W-:Y:S02]  /*fa40*/  @!P3 LEA.HI.X R19, R7, R4, R12, 0x1, P4 ;  /* 0x000000040713b211 */ /* 0x002fe400020f0c0c */
        /* <DEDUP_REMOVED lines=10> */
.L_x_5764:
[----:B------:R-:W-:Y:S05]  /*faf0*/  BSYNC B0 ;  /* 0x0000000000007941 */ /* 0x000fea0003800000 */
.L_x_5754:
[----:B------:R-:W-:Y:S02]  /*fb00*/  ULDC UR6, c[0x0][0xd3c] ;  /* 0x00034f0000067ab9 */ /* 0x000fe40000000800 */
[----:B------:R-:W-:-:S06]  /*fb10*/  UISETP.GE.AND UP0, UPT, UR5, UR6, UPT ;  /* 0x000000060500728c */ /* 0x000fcc000bf06270 */
[----:B------:R-:W-:-:S13]  /*fb20*/  PLOP3.LUT P0, PT, PT, PT, UP0, 0x80, 0x0 ;  /* 0x000000000000781c */ /* 0x000fda0003f0f008 */
[----:B------:R-:W-:Y:S05]  /*fb30*/  @!P0 BRA `(.L_x_5776) ;  /* 0xffffff1400688947 */ /* 0x000fea000383ffff */
[----:B------:R-:W-:Y:S05]  /*fb40*/  EXIT ;  /* 0x000000000000794d */ /* 0x000fea0003800000 */
.L_x_5710:
        /* <DEDUP_REMOVED lines=16> */
.L_x_5777:
        /* <DEDUP_REMOVED lines=40> */
[----:B------:R-:W-:Y:S01]  /*fed0*/  MOV R8, R3 ;  /* 0x0000000300087202 */ /* 0x000fe20000000f00 */
[----:B------:R-:W-:Y:S01]  /*fee0*/  UMOV UR4, URZ ;  /* 0x0000003f00047c82 */ /* 0x000fe20008000000 */
[----:B------:R-:W-:-:S05]  /*fef0*/  ULDC UR5, c[0x0][0xd38] ;  /* 0x00034e0000057ab9 */ /* 0x000fca0000000800 */
.L_x_5781:
        /* <DEDUP_REMOVED lines=35> */
.L_x_5779:
        /* <DEDUP_REMOVED lines=13> */
.L_x_5782:
        /* <DEDUP_REMOVED lines=21> */
[----:B------:R-:W-:Y:S02]  /*10350*/  IADD3 R11, R10, 0xffffffe, RZ ;  /* 0x0ffffffe0a0b7810 */ /* 0x000fe40007ffe0ff */
[----:B------:R-:W-:Y:S02]  /*10360*/  LOP3.LUT R8, R5, R6, RZ, 0x3c, !PT ;  /* 0x0000000605087212 */ /* 0x000fe400078e3cff */
        /* <DEDUP_REMOVED lines=39> */
.L_x_5783:
        /* <DEDUP_REMOVED lines=12> */
[----:B0-----:R-:W-:-:S05]  /*106a0*/  IADD3 R11, RZ, -R3, RZ ;  /* 0x80000003ff0b7210 */ /* 0x001fca0007ffe0ff */
        /* <DEDUP_REMOVED lines=48> */
.L_x_5784:
[----:B------:R-:W-:-:S04]  /*109b0*/  LOP3.LUT R17, RZ, R2, RZ, 0x33, !PT ;  /* 0x00000002ff117212 */ /* 0x000fc800078e33ff */
[----:B------:R-:W-:Y:S01]  /*109c0*/  IADD3 R17, R6, R17, RZ ;  /* 0x0000001106117210 */ /* 0x000fe20007ffe0ff */
[----:B------:R-:W-:Y:S06]  /*109d0*/  BRA `(.L_x_5785) ;  /* 0x0000000000147947 */ /* 0x000fec0003800000 */
.L_x_5780:
[----:B------:R-:W-:Y:S01]  /*109e0*/  ULDC UR4, c[0x0][0xd3c] ;  /* 0x00034f0000047ab9 */ /* 0x000fe20000000800 */
[----:B------:R-:W-:Y:S02]  /*109f0*/  IMAD.MOV.U32 R17, RZ, RZ, RZ ;  /* 0x000000ffff117224 */ /* 0x000fe400078e00ff */
[----:B------:R-:W-:Y:S02]  /*10a00*/  IMAD.U32 R16, RZ, RZ, UR6 ;  /* 0x00000006ff107e24 */ /* 0x000fe4000f8e00ff */
[----:B------:R-:W-:Y:S02]  /*10a10*/  IMAD.MOV.U32 R18, RZ, RZ, RZ ;  /* 0x000000ffff127224 */ /* 0x000fe400078e00ff */
[----:B------:R-:W-:-:S07]  /*10a20*/  IMAD.U32 R19, RZ, RZ, UR4 ;  /* 0x00000004ff137e24 */ /* 0x000fce000f8e00ff */
.L_x_5785:
[----:B------:R-:W-:-:S13]  /*10a30*/  ISETP.NE.AND P0, PT, R7, RZ, PT ;  /* 0x000000ff0700720c */ /* 0x000fda0003f05270 */
[----:B------:R-:W0:Y:S01]  /*10a40*/  @!P0 S2R R3, SR_CgaCtaId ;  /* 0x0000000000038919 */ /* 0x000e220000008800 */
[----:B------:R-:W-:-:S04]  /*10a50*/  @!P0 MOV R2, 0x400 ;  /* 0x0000040000028802 */ /* 0x000fc80000000f00 */
[----:B0-----:R-:W-:-:S05]  /*10a60*/  @!P0 LEA R2, R3, R2, 0x18 ;  /* 0x0000000203028211 */ /* 0x001fca00078ec0ff */
[----:B------:R1:W-:Y:S01]  /*10a70*/  @!P0 STS.128 [R2+0x324d0], R16 ;  /* 0x0324d01002008388 */ /* 0x0003e20000000c00 */
[----:B------:R-:W-:Y:S06]  /*10a80*/  BAR.ARV 0x5, 0x180 ;  /* 0x0146000000007b1d */ /* 0x000fec0000002000 */
.L_x_5778:
        /* <DEDUP_REMOVED lines=31> */
.L_x_5855:
        /* <DEDUP_REMOVED lines=39> */
[----:B---3--:R-:W-:Y:S05]  /*10ef0*/  @P0 BRA `(.L_x_5787) ;  /* 0x0000000000200947 */ /* 0x008fea0003800000 */
        /* <DEDUP_REMOVED lines=8> */
.L_x_5787:
[----:B------:R-:W-:Y:S01]  /*10f80*/  ULDC.64 UR4, c[0x0][0xb18] ;  /* 0x0002c60000047ab9 */ /* 0x000fe20000000a00 */
[----:B------:R-:W-:Y:S02]  /*10f90*/  MOV R28, R34 ;  /* 0x00000022001c7202 */ /* 0x000fe40000000f00 */
[----:B------:R-:W-:-:S04]  /*10fa0*/  ISETP.NE.U32.AND P0, PT, RZ, UR4, PT ;  /* 0x00000004ff007c0c */ /* 0x000fc8000bf05070 */
[----:B------:R-:W-:-:S13]  /*10fb0*/  ISETP.NE.AND.EX P0, PT, RZ, UR5, PT, P0 ;  /* 0x00000005ff007c0c */ /* 0x000fda000bf05300 */
[----:B------:R-:W-:Y:S05]  /*10fc0*/  @!P0 BRA `(.L_x_5788) ;  /* 0x0000000000108947 */ /* 0x000fea0003800000 */
[----:B-1----:R-:W-:-:S04]  /*10fd0*/  IADD3 R2, P0, R31, UR4, RZ ;  /* 0x000000041f027c10 */ /* 0x002fc8000ff1e0ff */
[----:B------:R-:W-:-:S05]  /*10fe0*/  IADD3.X R3, R33, UR5, RZ, P0, !PT ;  /* 0x0000000521037c10 */ /* 0x000fca00087fe4ff */
[----:B------:R1:W5:Y:S01]  /*10ff0*/  LDG.E R25, desc[UR36][R2.64] ;  /* 0x0000002402197981 */ /* 0x000362000c1e1900 */
[----:B------:R-:W-:Y:S05]  /*11000*/  BRA `(.L_x_5789) ;  /* 0x0000000000247947 */ /* 0x000fea0003800000 */
.L_x_5788:
        /* <DEDUP_REMOVED lines=9> */
.L_x_5789:
[----:B------:R-:W3:Y:S01]  /*110a0*/  LDL R4, [R1+0x4] ;  /* 0x0000040001047983 */ /* 0x000ee20000100800 */
[----:B012---:R-:W0:Y:S01]  /*110b0*/  LDC R0, c[0x0][0x448] ;  /* 0x00011200ff007b82 */ /* 0x007e220000000800 */
[----:B-----5:R-:W-:Y:S01]  /*110c0*/  IMAD.IADD R25, R25, 0x1, -R32 ;  /* 0x0000000119197824 */ /* 0x020fe200078e0a20 */
[----:B------:R-:W-:Y:S01]  /*110d0*/  LOP3.LUT R23, R23, 0xfffeffff, RZ, 0xc0, !PT ;  /* 0xfffeffff17177812 */ /* 0x000fe200078ec0ff */
[----:B------:R-:W-:Y:S01]  /*110e0*/  BSSY B0, `(.L_x_5790) ;  /* 0x0000038000007945 */ /* 0x000fe20003800000 */
[----:B0-----:R-:W-:Y:S01]  /*110f0*/  ISETP.NE.AND P0, PT, R0, 0x1, PT ;  /* 0x000000010000780c */ /* 0x001fe20003f05270 */
[----:B------:R-:W-:-:S04]  /*11100*/  IMAD.SHL.U32 R0, R17, 0x80, RZ ;  /* 0x0000008011007824 */ /* 0x000fc800078e00ff */
[----:B------:R-:W-:-:S08]  /*11110*/  VIADD R0, R0, 0x7f ;  /* 0x0000007f00007836 */ /* 0x000fd00000000000 */
[----:B------:R-:W0:Y:S01]  /*11120*/  @P0 LDC R3, c[0x0][0x44c] ;  /* 0x00011300ff030b82 */ /* 0x000e220000000800 */
[----:B------:R-:W-:-:S07]  /*11130*/  @P0 LOP3.LUT R23, R23, 0x10000, RZ, 0xfc, !PT ;  /* 0x0001000017170812 */ /* 0x000fce00078efcff */
[----:B------:R-:W1:Y:S01]  /*11140*/  @P0 LDC R5, c[0x0][0x450] ;  /* 0x00011400ff050b82 */ /* 0x000e620000000800 */
[----:B0-----:R-:W-:-:S05]  /*11150*/  @P0 IMAD.HI.U32 R2, R0, R3, RZ ;  /* 0x0000000300020227 */ /* 0x001fca00078e00ff */
[----:B-1----:R-:W-:Y:S01]  /*11160*/  @P0 SHF.R.U32.HI R0, RZ, R5, R2 ;  /* 0x00000005ff000219 */ /* 0x002fe20000011602 */
[----:B------:R-:W-:-:S04]  /*11170*/  VIADD R2, R25, 0x5f ;  /* 0x0000005f19027836 */ /* 0x000fc80000000000 */
[----:B------:R-:W-:Y:S01]  /*11180*/  IMAD.HI R2, R2, 0x2aaaaaab, RZ ;  /* 0x2aaaaaab02027827 */ /* 0x000fe200078e02ff */
[----:B---3--:R-:W-:-:S05]  /*11190*/  IADD3 R3, R25, 0x60, -R4 ;  /* 0x0000006019037810 */ /* 0x008fca0007ffe804 */
        /* <DEDUP_REMOVED lines=44> */
.L_x_5791:
[----:B------:R-:W-:Y:S05]  /*11460*/  BSYNC B0 ;  /* 0x0000000000007941 */ /* 0x000fea0003800000 */
.L_x_5790:
        /* <DEDUP_REMOVED lines=23> */
.L_x_5793:
        /* <DEDUP_REMOVED lines=20> */
.L_x_5796:
[----:B------:R-:W-:Y:S05]  /*11720*/  BSYNC B6 ;  /* 0x0000000000067941 */ /* 0x000fea0003800000 */
.L_x_5795:
        /* <DEDUP_REMOVED lines=20> */
.L_x_5799:
        /* <DEDUP_REMOVED lines=15> */
.L_x_5798:
[----:B------:R-:W-:Y:S05]  /*11960*/  BSYNC B6 ;  /* 0x0000000000067941 */ /* 0x000fea0003800000 */
.L_x_5797:
        /* <DEDUP_REMOVED lines=9> */
[----:B------:R3:W5:Y:S01]  /*11a00*/  @P0 LDG.E R28, desc[UR36][R2.64] ;  /* 0x00000024021c0981 */ /* 0x000762000c1e1900 */
[----:B------:R-:W-:Y:S01]  /*11a10*/  LOP3.LUT R23, R23, 0xfffffffe, RZ, 0xc0, !PT ;  /* 0xfffffffe17177812 */ /* 0x000fe200078ec0ff */
[----:B------:R-:W-:Y:S01]  /*11a20*/  UMOV UR5, 0xffffffff ;  /* 0xffffffff00057882 */ /* 0x000fe20000000000 */
[----:B------:R-:W4:Y:S02]  /*11a30*/  S2R R21, SR_TID.X ;  /* 0x0000000000157919 */ /* 0x000f240000002100 */
[----:B------:R-:W-:Y:S01]  /*11a40*/  LOP3.LUT R23, R23, 0xffffffef, RZ, 0xc0, !PT ;  /* 0xffffffef17177812 */ /* 0x000fe200078ec0ff */
[----:B-1----:R-:W-:-:S05]  /*11a50*/  IMAD.SHL.U32 R20, R20, 0x8, RZ ;  /* 0x0000000814147824 */ /* 0x002fca00078e00ff */
[----:B------:R-:W-:-:S04]  /*11a60*/  LOP3.LUT R20, R20, 0x38, RZ, 0xc0, !PT ;  /* 0x0000003814147812 */ /* 0x000fc800078ec0ff */
[C---:B------:R-:W-:Y:S02]  /*11a70*/  LOP3.LUT R4, R20.reuse, 0x40, RZ, 0xfc, !PT ;  /* 0x0000004014047812 */ /* 0x040fe400078efcff */
[----:B------:R-:W-:Y:S02]  /*11a80*/  LOP3.LUT R20, R20, 0x80, RZ, 0xfc, !PT ;  /* 0x0000008014147812 */ /* 0x000fe400078efcff */
[----:B------:R-:W-:Y:S02]  /*11a90*/  ISETP.GE.AND P1, PT, R4, UR4, PT ;  /* 0x0000000404007c0c */ /* 0x000fe4000bf26270 */
[----:B------:R-:W-:Y:S02]  /*11aa0*/  ISETP.GE.AND P0, PT, R20, UR4, PT ;  /* 0x0000000414007c0c */ /* 0x000fe4000bf06270 */
[----:B------:R-:W1:Y:S09]  /*11ab0*/  S2R R20, SR_TID.X ;  /* 0x0000000000147919 */ /* 0x000e720000002100 */
[----:B------:R-:W-:Y:S01]  /*11ac0*/  @P1 LOP3.LUT R23, R23, 0x10, RZ, 0xfc, !PT ;  /* 0x0000001017171812 */ /* 0x000fe200078efcff */
[----:B----4-:R-:W-:-:S05]  /*11ad0*/  IMAD.SHL.U32 R21, R21, 0x8, RZ ;  /* 0x0000000815157824 */ /* 0x010fca00078e00ff */
[----:B------:R-:W-:-:S04]  /*11ae0*/  LOP3.LUT R21, R21, 0x38, RZ, 0xc0, !PT ;  /* 0x0000003815157812 */ /* 0x000fc800078ec0ff */
[C---:B------:R-:W-:Y:S02]  /*11af0*/  ISETP.GE.AND P2, PT, R21.reuse, UR4, PT ;  /* 0x0000000415007c0c */ /* 0x040fe4000bf46270 */
[----:B------:R-:W-:Y:S02]  /*11b00*/  LOP3.LUT R21, R21, 0xc0, RZ, 0xfc, !PT ;  /* 0x000000c015157812 */ /* 0x000fe400078efcff */
[----:B-1----:R-:W-:-:S09]  /*11b10*/  LOP3.LUT R20, R20, 0x7f, RZ, 0xc0, !PT ;  /* 0x0000007f14147812 */ /* 0x002fd200078ec0ff */
[----:B------:R-:W-:Y:S02]  /*11b20*/  @P2 LOP3.LUT R23, R23, 0x1, RZ, 0xfc, !PT ;  /* 0x0000000117172812 */ /* 0x000fe400078efcff */
[----:B------:R-:W-:Y:S02]  /*11b30*/  SHF.R.U32.HI R4, RZ, 0x3, R20 ;  /* 0x00000003ff047819 */ /* 0x000fe40000011614 */
[----:B------:R-:W1:Y:S01]  /*11b40*/  S2R R20, SR_TID.X ;  /* 0x0000000000147919 */ /* 0x000e620000002100 */
[----:B------:R-:W-:-:S04]  /*11b50*/  LOP3.LUT R23, R23, 0xfffffff7, RZ, 0xc0, !PT ;  /* 0xfffffff717177812 */ /* 0x000fc800078ec0ff */
[----:B------:R-:W-:Y:S02]  /*11b60*/  @P0 LOP3.LUT R23, R23, 0x8, RZ, 0xfc, !PT ;  /* 0x0000000817170812 */ /* 0x000fe400078efcff */
[----:B------:R-:W-:Y:S02]  /*11b70*/  ISETP.GE.AND P0, PT, R21, UR4, PT ;  /* 0x0000000415007c0c */ /* 0x000fe4000bf06270 */
[----:B------:R-:W-:-:S11]  /*11b80*/  LOP3.LUT R23, R23, 0xfffffffb, RZ, 0xc0, !PT ;  /* 0xfffffffb17177812 */ /* 0x000fd600078ec0ff */
[----:B------:R-:W-:Y:S01]  /*11b90*/  @P0 LOP3.LUT R23, R23, 0x4, RZ, 0xfc, !PT ;  /* 0x0000000417170812 */ /* 0x000fe200078efcff */
[----:B-1----:R-:W-:-:S05]  /*11ba0*/  IMAD.SHL.U32 R20, R20, 0x10, RZ ;  /* 0x0000001014147824 */ /* 0x002fca00078e00ff */
[----:B------:R-:W-:Y:S01]  /*11bb0*/  LOP3.LUT R20, R4, 0x70, R20, 0xf8, !PT ;  /* 0x0000007004147812 */ /* 0x000fe200078ef814 */
[----:B--2---:R-:W-:-:S04]  /*11bc0*/  VIADD R0, R0, 0xffffffff ;  /* 0xffffffff00007836 */ /* 0x004fc80000000000 */
[----:B------:R-:W-:Y:S01]  /*11bd0*/  IMAD R37, R0, 0x60, R20 ;  /* 0x0000006000257824 */ /* 0x000fe200078e0214 */
[----:B0--3--:R-:W-:Y:S06]  /*11be0*/  BRA.DIV UR5, `(.L_x_5800) ;  /* 0x0000005205147947 */ /* 0x009fec000b800000 */
.L_x_5873:
        /* <DEDUP_REMOVED lines=20> */
[----:B------:R-:W-:Y:S01]  /*11d30*/  @!P0 IMAD.IADD R7, R3, 0x1, R7 ;  /* 0x0000000103078824 */ /* 0x000fe200078e0207 */
[----:B------:R-:W-:-:S05]  /*11d40*/  SEL R3, RZ, 0x1, P2 ;  /* 0x00000001ff037807 */ /* 0x000fca0001000000 */
[----:B------:R1:W-:Y:S01]  /*11d50*/  STL [R1+0x20], R3 ;  /* 0x0000200301007387 */ /* 0x0003e20000100800 */
[----:B0-----:R-:W-:-:S04]  /*11d60*/  @!P0 LEA R4, P1, R2, R4, 0x2 ;  /* 0x0000000402048211 */ /* 0x001fc800078210ff */
[----:B------:R-:W-:Y:S01]  /*11d70*/  @!P0 LEA.HI.X R5, R2, R5, R7, 0x2, P1 ;  /* 0x0000000502058211 */ /* 0x000fe200008f1407 */
[----:B------:R-:W-:-:S04]  /*11d80*/  IMAD.MOV R2, RZ, RZ, -R6 ;  /* 0x000000ffff027224 */ /* 0x000fc800078e0a06 */
[----:B------:R-:W-:Y:S01]  /*11d90*/  IMAD R37, R8, R2, R37 ;  /* 0x0000000208257224 */ /* 0x000fe200078e0225 */
[----:B------:R1:W5:Y:S01]  /*11da0*/  @!P0 LDG.E R36, desc[UR36][R4.64] ;  /* 0x0000002404248981 */ /* 0x000362000c1e1900 */
[----:B------:R-:W-:Y:S01]  /*11db0*/  IMAD.U32 R2, RZ, RZ, UR38 ;  /* 0x00000026ff027e24 */ /* 0x000fe2000f8e00ff */
[----:B------:R-:W-:Y:S02]  /*11dc0*/  ISETP.GT.U32.AND P1, PT, R20, 0x5f, PT ;  /* 0x0000005f1400780c */ /* 0x000fe40003f24070 */
[----:B------:R-:W-:Y:S02]  /*11dd0*/  LOP3.LUT R23, R23, 0xfffffbff, RZ, 0xc0, !PT ;  /* 0xfffffbff17177812 */ /* 0x000fe400078ec0ff */
[----:B------:R-:W-:Y:S02]  /*11de0*/  ISETP.NE.AND P0, PT, R2, 0x3, PT ;  /* 0x000000030200780c */ /* 0x000fe40003f05270 */
[----:B------:R-:W-:-:S11]  /*11df0*/  LOP3.LUT R18, R18, 0xffff, RZ, 0xc0, !PT ;  /* 0x0000ffff12127812 */ /* 0x000fd600078ec0ff */
[----:B------:R-:W-:-:S04]  /*11e00*/  @P0 LOP3.LUT R23, R23, 0x400, RZ, 0xfc, !PT ;  /* 0x0000040017170812 */ /* 0x000fc800078efcff */
[----:B------:R-:W-:-:S04]  /*11e10*/  LOP3.LUT R23, R23, 0xffffffdf, RZ, 0xc0, !PT ;  /* 0xffffffdf17177812 */ /* 0x000fc800078ec0ff */
[----:B------:R-:W-:Y:S01]  /*11e20*/  @P1 LOP3.LUT R23, R23, 0x20, RZ, 0xfc, !PT ;  /* 0x0000002017171812 */ /* 0x000fe200078efcff */
[----:B-1----:R-:W-:Y:S06]  /*11e30*/  @!P0 BRA `(.L_x_5801) ;  /* 0x0000000000048947 */ /* 0x002fec0003800000 */
[----:B------:R-:W-:Y:S01]  /*11e40*/  BPT.TRAP 0x1 ;  /* 0x000000040000795c */ /* 0x000fe20000300000 */
.L_x_5801:
[----:B------:R-:W-:Y:S01]  /*11e50*/  IMAD R31, R0, -0x60, R25 ;  /* 0xffffffa0001f7824 */ /* 0x000fe200078e0219 */
[----:B------:R-:W-:Y:S01]  /*11e60*/  LEA R25, R24, R22, 0x3 ;  /* 0x0000001618197211 */ /* 0x000fe200078e18ff */
[----:B------:R-:W-:Y:S01]  /*11e70*/  BSSY B0, `(.L_x_5802) ;  /* 0x0000004000007945 */ /* 0x000fe20003800000 */
[----:B------:R-:W-:-:S04]  /*11e80*/  SHF.L.U32 R0, R27, 0x1f, RZ ;  /* 0x0000001f1b007819 */ /* 0x000fc800000006ff */
[----:B------:R-:W0:Y:S02]  /*11e90*/  SYNCS.PHASECHK.TRANS64.TRYWAIT P0, [R25+URZ+0x32440], R0 ;  /* 0x03244000190075a7 */ /* 0x000e24000800017f */
[----:B0-----:R-:W-:Y:S05]  /*11ea0*/  @!P0 BRA `(.L_x_5803) ;  /* 0x0000004c00988947 */ /* 0x001fea0003800000 */
.L_x_5874:
[----:B------:R-:W-:Y:S05]  /*11eb0*/  BSYNC B0 ;  /* 0x0000000000007941 */ /* 0x000fea0003800000 */
.L_x_5802:
        /* <DEDUP_REMOVED lines=87> */
.L_x_5888:
        /* <DEDUP_REMOVED lines=10> */
.L_x_5805:
        /* <DEDUP_REMOVED lines=10> */
.L_x_5806:
[----:B------:R1:W5:Y:S01]  /*12570*/  LDL.LU R0, [R1+0x8] ;  /* 0x0000080001007983 */ /* 0x0003620000300800 */
[----:B------:R-:W-:Y:S01]  /*12580*/  LOP3.LUT P0, RZ, R23, 0x40, RZ, 0xc0, !PT ;  /* 0x0000004017ff7812 */ /* 0x000fe2000780c0ff */
[----:B------:R1:W-:-:S12]  /*12590*/  SYNCS.ARRIVE.TRANS64.A1T0 RZ, [R25+URZ+0x32430], RZ ;  /* 0x032430ff19ff79a7 */ /* 0x0003d8000810003f */
[----:B------:R-:W-:Y:S05]  /*125a0*/  WARPSYNC.ALL ;  /* 0x0000000000007948 */ /* 0x000fea0003800000 */
[----:B0-----:R-:W-:Y:S01]  /*125b0*/  SEL R2, R34, RZ, !P0 ;  /* 0x000000ff22027207 */ /* 0x001fe20004000000 */
[----:B------:R-:W-:Y:S04]  /*125c0*/  BSSY B6, `(.L_x_5807) ;  /* 0x000001a000067945 */ /* 0x000fe80003800000 */
[----:B------:R0:W-:Y:S01]  /*125d0*/  STL [R1], R2 ;  /* 0x0000000201007387 */ /* 0x0001e20000100800 */
[----:B------:R-:W-:Y:S01]  /*125e0*/  BAR.SYNC.DEFER_BLOCKING 0x8, 0x180 ;  /* 0x0206000000007b1d */ /* 0x000fe20000010000 */
[----:B-----5:R-:W-:Y:S01]  /*125f0*/  SEL R34, R0, RZ, !P0 ;  /* 0x000000ff00227207 */ /* 0x020fe20004000000 */
[----:B------:R-:W-:-:S04]  /*12600*/  VIADD R0, R22, 0x18400 ;  /* 0x0001840016007836 */ /* 0x000fc80000000000 */
[----:B------:R0:W-:Y:S01]  /*12610*/  STL [R1+0xc], R34 ;  /* 0x00000c2201007387 */ /* 0x0001e20000100800 */
[----:B------:R-:W-:Y:S02]  /*12620*/  LOP3.LUT P0, RZ, R0, 0x3ff, RZ, 0xc0, !PT ;  /* 0x000003ff00ff7812 */ /* 0x000fe4000780c0ff */
[----:B------:R-:W-:-:S05]  /*12630*/  SHF.R.S32.HI R0, RZ, 0x1f, R35 ;  /* 0x0000001fff007819 */ /* 0x000fca0000011423 */
[----:B------:R0:W-:Y:S06]  /*12640*/  STL [R1+0x8], R0 ;  /* 0x0000080001007387 */ /* 0x0001ec0000100800 */
[----:B------:R-:W-:Y:S05]  /*12650*/  @!P0 BRA `(.L_x_5808) ;  /* 0x0000000000408947 */ /* 0x000fea0003800000 */
        /* <DEDUP_REMOVED lines=15> */
[----:B01----:R-:W-:Y:S05]  /*12750*/  CALL.ABS.NOINC R2 ;  /* 0x0000000002007343 */ /* 0x003fea0003c00000 */
.L_x_5808:
[----:B------:R-:W-:Y:S05]  /*12760*/  BSYNC B6 ;  /* 0x0000000000067941 */ /* 0x000fea0003800000 */
.L_x_5807:
[----:B------:R-:W2:Y:S01]  /*12770*/  LDL R4, [R1+0x8] ;  /* 0x0000080001047983 */ /* 0x000ea20000100800 */
[----:B0-----:R-:W0:Y:S01]  /*12780*/  S2R R2, SR_TID.X ;  /* 0x0000000000027919 */ /* 0x001e220000002100 */
[----:B------:R-:W-:Y:S01]  /*12790*/  IMAD.MOV.U32 R21, RZ, RZ, R34 ;  /* 0x000000ffff157224 */ /* 0x000fe200078e0022 */
[----:B------:R-:W-:Y:S01]  /*127a0*/  ULDC.64 UR4, c[0x0][0x298] ;  /* 0x0000a60000047ab9 */ /* 0x000fe20000000a00 */
[----:B------:R-:W3:Y:S01]  /*127b0*/  LDC R5, c[0x0][0x448] ;  /* 0x00011200ff057b82 */ /* 0x000ee20000000800 */
[----:B------:R-:W4:Y:S01]  /*127c0*/  LDL R20, [R1] ;  /* 0x0000000001147983 */ /* 0x000f220000100800 */
[----:B------:R-:W5:Y:S01]  /*127d0*/  S2R R34, SR_TID.X ;  /* 0x0000000000227919 */ /* 0x000f620000002100 */
[----:B0-----:R-:W-:-:S04]  /*127e0*/  LOP3.LUT R2, R2, 0x7f, RZ, 0xc0, !PT ;  /* 0x0000007f02027812 */ /* 0x001fc800078ec0ff */
[----:B------:R-:W-:Y:S02]  /*127f0*/  SHF.R.U32.HI R0, RZ, 0x3, R2 ;  /* 0x00000003ff007819 */ /* 0x000fe40000011602 */
[----:B------:R-:W0:Y:S02]  /*12800*/  LDC R2, c[0x0][0x448] ;  /* 0x00011200ff027b82 */ /* 0x000e240000000800 */
[----:B0-----:R-:W-:Y:S01]  /*12810*/  ISETP.NE.AND P6, PT, R2, 0x1, PT ;  /* 0x000000010200780c */ /* 0x001fe20003fc5270 */
[----:B-----5:R-:W-:-:S12]  /*12820*/  IMAD.SHL.U32 R34, R34, 0x10, RZ ;  /* 0x0000001022227824 */ /* 0x020fd800078e00ff */
[----:B------:R-:W0:Y:S08]  /*12830*/  @P6 LDC R3, c[0x0][0x44c] ;  /* 0x00011300ff036b82 */ /* 0x000e300000000800 */
[----:B------:R-:W5:Y:S01]  /*12840*/  @P6 LDC R2, c[0x0][0x450] ;  /* 0x00011400ff026b82 */ /* 0x000f620000000800 */
[----:B------:R-:W-:-:S05]  /*12850*/  LOP3.LUT R34, R0, 0x70, R34, 0xf8, !PT ;  /* 0x0000007000227812 */ /* 0x000fca00078ef822 */
[----:B------:R-:W-:-:S04]  /*12860*/  IMAD R34, R17, 0x80, R34 ;  /* 0x0000008011227824 */ /* 0x000fc800078e0222 */
[----:B------:R-:W-:Y:S02]  /*12870*/  IMAD.MOV.U32 R0, RZ, RZ, R34 ;  /* 0x000000ffff007224 */ /* 0x000fe400078e0022 */
[----:B0-----:R-:W-:-:S05]  /*12880*/  @P6 IMAD.HI.U32 R3, R34, R3, RZ ;  /* 0x0000000322036227 */ /* 0x001fca00078e00ff */
[----:B-----5:R-:W-:Y:S01]  /*12890*/  @P6 SHF.R.U32.HI R0, RZ, R2, R3 ;  /* 0x00000002ff006219 */ /* 0x020fe20000011603 */
[----:B------:R-:W-:-:S04]  /*128a0*/  IMAD.WIDE.U32 R2, R35, UR4, RZ ;  /* 0x0000000423027c25 */ /* 0x000fc8000f8e00ff */
[----:B--2---:R-:W-:-:S04]  /*128b0*/  IMAD R4, R4, UR4, RZ ;  /* 0x0000000404047c24 */ /* 0x004fc8000f8e02ff */
[----:B------:R-:W-:Y:S01]  /*128c0*/  IMAD R4, R35, UR5, R4 ;  /* 0x0000000523047c24 */ /* 0x000fe2000f8e0204 */
[----:B------:R-:W-:-:S03]  /*128d0*/  ULDC.64 UR4, c[0x0][0x2d8] ;  /* 0x0000b60000047ab9 */ /* 0x000fc60000000a00 */
[----:B------:R-:W-:Y:S02]  /*128e0*/  IMAD.IADD R3, R3, 0x1, R4 ;  /* 0x0000000103037824 */ /* 0x000fe400078e0204 */
[----:B------:R-:W-:-:S04]  /*128f0*/  IMAD.WIDE.U32 R2, R18, UR4, R2 ;  /* 0x0000000412027c25 */ /* 0x000fc8000f8e0002 */
[----:B------:R-:W-:Y:S01]  /*12900*/  IMAD R3, R18, UR5, R3 ;  /* 0x0000000512037c24 */ /* 0x000fe2000f8e0203 */
[----:B------:R-:W-:Y:S02]  /*12910*/  ULDC.64 UR4, c[0x0][0x2e0] ;  /* 0x0000b80000047ab9 */ /* 0x000fe40000000a00 */
[----:B------:R-:W-:Y:S02]  /*12920*/  IMAD R4, R21, UR4, RZ ;  /* 0x0000000415047c24 */ /* 0x000fe4000f8e02ff */
[----:B----4-:R-:W-:-:S04]  /*12930*/  IMAD.WIDE.U32 R2, R20, UR4, R2 ;  /* 0x0000000414027c25 */ /* 0x010fc8000f8e0002 */
[----:B------:R-:W-:Y:S01]  /*12940*/  IMAD R4, R20, UR5, R4 ;  /* 0x0000000514047c24 */ /* 0x000fe2000f8e0204 */
[----:B------:R-:W-:Y:S01]  /*12950*/  ULDC.64 UR4, c[0x0][0x2d0] ;  /* 0x0000b40000047ab9 */ /* 0x000fe20000000a00 */
[----:B------:R-:W0:Y:S02]  /*12960*/  S2R R20, SR_TID.X ;  /* 0x0000000000147919 */ /* 0x000e240000002100 */
[----:B------:R-:W-:Y:S01]  /*12970*/  IMAD.IADD R3, R3, 0x1, R4 ;  /* 0x0000000103037824 */ /* 0x000fe200078e0204 */
[----:B------:R-:W-:Y:S01]  /*12980*/  SHF.R.S32.HI R4, RZ, 0x1f, R0 ;  /* 0x0000001fff047819 */ /* 0x000fe20000011400 */
[----:B------:R-:W2:Y:S04]  /*12990*/  S2R R21, SR_TID.X ;  /* 0x0000000000157919 */ /* 0x000ea80000002100 */
[----:B------:R-:W-:-:S02]  /*129a0*/  IMAD R4, R4, UR4, RZ ;  /* 0x0000000404047c24 */ /* 0x000fc4000f8e02ff */
[----:B------:R-:W-:-:S04]  /*129b0*/  IMAD.WIDE.U32 R2, R0, UR4, R2 ;  /* 0x0000000400027c25 */ /* 0x000fc8000f8e0002 */
[----:B------:R-:W-:Y:S01]  /*129c0*/  IMAD R4, R0, UR5, R4 ;  /* 0x0000000500047c24 */ /* 0x000fe2000f8e0204 */
[----:B------:R-:W-:Y:S01]  /*129d0*/  ULDC.64 UR4, c[0x0][0x2c8] ;  /* 0x0000b20000047ab9 */ /* 0x000fe20000000a00 */
[----:B------:R-:W-:-:S04]  /*129e0*/  IMAD.MOV R0, RZ, RZ, -R0 ;  /* 0x000000ffff007224 */ /* 0x000fc800078e0a00 */
[----:B---3--:R-:W-:Y:S02]  /*129f0*/  IMAD R0, R5, R0, R34 ;  /* 0x0000000005007224 */ /* 0x008fe400078e0222 */
[----:B------:R-:W-:-:S03]  /*12a00*/  IMAD.IADD R3, R3, 0x1, R4 ;  /* 0x0000000103037824 */ /* 0x000fc600078e0204 */
[----:B------:R-:W-:Y:S01]  /*12a10*/  SHF.R.S32.HI R4, RZ, 0x1f, R0 ;  /* 0x0000001fff047819 */ /* 0x000fe20000011400 */
[----:B------:R-:W-:-:S04]  /*12a20*/  IMAD.WIDE.U32 R2, R0, UR4, R2 ;  /* 0x0000000400027c25 */ /* 0x000fc8000f8e0002 */
[----:B------:R-:W-:-:S04]  /*12a30*/  IMAD R4, R4, UR4, RZ ;  /* 0x0000000404047c24 */ /* 0x000fc8000f8e02ff */
[----:B------:R-:W-:Y:S01]  /*12a40*/  IMAD R4, R0, UR5, R4 ;  /* 0x0000000500047c24 */ /* 0x000fe2000f8e0204 */
[----:B------:R-:W-:Y:S01]  /*12a50*/  ULDC.64 UR4, c[0x0][0x280] ;  /* 0x0000a00000047ab9 */ /* 0x000fe20000000a00 */
[----:B0-----:R-:W-:Y:S01]  /*12a60*/  IMAD.SHL.U32 R20, R20, 0x8, RZ ;  /* 0x0000000814147824 */ /* 0x001fe200078e00ff */
[----:B------:R-:W-:Y:S01]  /*12a70*/  LEA R0, P0, R2, UR4, 0x1 ;  /* 0x0000000402007c11 */ /* 0x000fe2000f8008ff */
[----:B------:R-:W-:Y:S01]  /*12a80*/  IMAD.IADD R4, R3, 0x1, R4 ;  /* 0x0000000103047824 */ /* 0x000fe200078e0204 */
[----:B------:R-:W-:Y:S02]  /*12a90*/  ULDC UR4, c[0x0][0x2b8] ;  /* 0x0000ae0000047ab9 */ /* 0x000fe40000000800 */
[----:B------:R-:W-:Y:S02]  /*12aa0*/  LOP3.LUT R20, R20, 0x38, RZ, 0xc0, !PT ;  /* 0x0000003814147812 */ /* 0x000fe400078ec0ff */
[----:B------:R-:W-:Y:S01]  /*12ab0*/  LEA.HI.X R4, R2, UR5, R4, 0x1, P0 ;  /* 0x0000000502047c11 */ /* 0x000fe200080f0c04 */
[----:B------:R-:W-:Y:S01]  /*12ac0*/  UMOV UR5, 0xffffffff ;  /* 0xffffffff00057882 */ /* 0x000fe20000000000 */
[----:B--2---:R-:W-:-:S02]  /*12ad0*/  LOP3.LUT R21, R21, 0x7f, RZ, 0xc0, !PT ;  /* 0x0000007f15157812 */ /* 0x004fc400078ec0ff */
[----:B------:R-:W-:Y:S02]  /*12ae0*/  ISETP.GE.AND P0, PT, R20, UR4, PT ;  /* 0x0000000414007c0c */ /* 0x000fe4000bf06270 */
[----:B------:R-:W-:Y:S01]  /*12af0*/  SHF.R.U32.HI R21, RZ, 0x3, R21 ;  /* 0x00000003ff157819 */ /* 0x000fe20000011615 */
[----:B------:R-:W-:Y:S10]  /*12b00*/  BRA.DIV UR5, `(.L_x_5809) ;  /* 0x0000004a05947947 */ /* 0x000ff4000b800000 */
[----:B------:R-:W2:Y:S01]  /*12b10*/  LDL.LU R2, [R1+0x4] ;  /* 0x0000040001027983 */ /* 0x000ea20000300800 */
[----:B------:R-:W-:Y:S01]  /*12b20*/  IMAD R17, R17, 0x80, R21 ;  /* 0x0000008011117824 */ /* 0x000fe200078e0215 */
[----:B------:R-:W-:Y:S02]  /*12b30*/  LOP3.LUT R23, R23, 0xffffdfff, RZ, 0xc0, !PT ;  /* 0xffffdfff17177812 */ /* 0x000fe400078ec0ff */
[----:B------:R-:W0:Y:S01]  /*12b40*/  SHFL.IDX PT, R9, R0, RZ, 0x181f ;  /* 0x00181fff00097589 */ /* 0x000e2200000e0000 */
[----:B------:R-:W-:-:S03]  /*12b50*/  VIADD R7, R17, 0x10 ;  /* 0x0000001011077836 */ /* 0x000fc60000000000 */
[----:B------:R-:W3:Y:S04]  /*12b60*/  SHFL.IDX PT, R3, R4, RZ, 0x181f ;  /* 0x00181fff04037589 */ /* 0x000ee800000e0000 */
[----:B------:R-:W4:Y:S04]  /*12b70*/  SHFL.IDX PT, R6, R0, 0x1, 0x181f ;  /* 0x00381f0000067f89 */ /* 0x000f2800000e0000 */
[----:B------:R-:W-:Y:S04]  /*12b80*/  SHFL.IDX PT, R10, R0, 0x2, 0x181f ;  /* 0x00581f00000a7f89 */ /* 0x000fe800000e0000 */
[----:B------:R-:W-:Y:S01]  /*12b90*/  SHFL.IDX PT, R11, R0, 0x3, 0x181f ;  /* 0x00781f00000b7f89 */ /* 0x000fe200000e0000 */
[----:B--2---:R-:W-:-:S03]  /*12ba0*/  IMAD R5, R2, R5, RZ ;  /* 0x0000000502057224 */ /* 0x004fc600078e02ff */
[----:B------:R-:W2:Y:S02]  /*12bb0*/  SHFL.IDX PT, R2, R4, 0x1, 0x181f ;  /* 0x00381f0004027f89 */ /* 0x000ea400000e0000 */
[-C--:B------:R-:W-:Y:S02]  /*12bc0*/  ISETP.GE.AND P6, PT, R17, R5.reuse, PT ;  /* 0x000000051100720c */ /* 0x080fe40003fc6270 */
[----:B------:R-:W-:Y:S01]  /*12bd0*/  ISETP.GE.AND P5, PT, R7, R5, PT ;  /* 0x000000050700720c */ /* 0x000fe20003fa6270 */
[----:B------:R-:W-:-:S05]  /*12be0*/  VIADD R7, R17, 0x20 ;  /* 0x0000002011077836 */ /* 0x000fca0000000000 */
[----:B------:R-:W-:-:S05]  /*12bf0*/  ISETP.GE.AND P3, PT, R7, R5, PT ;  /* 0x000000050700720c */ /* 0x000fca0003f66270 */
[C---:B0-----:R-:W-:Y:S02]  /*12c00*/  @!P6 LEA R9, P1, R20.reuse, R9, 0x1 ;  /* 0x000000091409e211 */ /* 0x041fe400078208ff */
[----:B------:R-:W-:Y:S02]  /*12c10*/  @P6 LOP3.LUT R23, R23, 0x2000, RZ, 0xfc, !PT ;  /* 0x0000200017176812 */ /* 0x000fe400078efcff */
[----:B---3--:R-:W-:Y:S02]  /*12c20*/  @!P6 IADD3.X R3, RZ, R3, RZ, P1, !PT ;  /* 0x00000003ff03e210 */ /* 0x008fe40000ffe4ff */
[----:B----4-:R-:W-:Y:S02]  /*12c30*/  @!P5 LEA R6, P1, R20, R6, 0x1 ;  /* 0x000000061406d211 */ /* 0x010fe400078208ff */
[----:B------:R-:W-:-:S03]  /*12c40*/  LOP3.LUT R23, R23, 0xffffefff, RZ, 0xc0, !PT ;  /* 0xffffefff17177812 */ /* 0x000fc600078ec0ff */
[----:B--2---:R-:W-:Y:S01]  /*12c50*/  @!P5 IMAD.X R8, RZ, RZ, R2, P1 ;  /* 0x000000ffff08d224 */ /* 0x004fe200008e0602 */
[----:B------:R-:W-:Y:S01]  /*12c60*/  @!P3 LEA R10, P1, R20, R10, 0x1 ;  /* 0x0000000a140ab211 */ /* 0x000fe200078208ff */
[----:B------:R-:W0:Y:S01]  /*12c70*/  SHFL.IDX PT, R2, R4, 0x2, 0x181f ;  /* 0x00581f0004027f89 */ /* 0x000e2200000e0000 */
[----:B------:R-:W-:-:S04]  /*12c80*/  @P5 LOP3.LUT R23, R23, 0x1000, RZ, 0xfc, !PT ;  /* 0x0000100017175812 */ /* 0x000fc800078efcff */
[----:B------:R-:W-:-:S04]  /*12c90*/  LOP3.LUT R23, R23, 0xfffff7ff, RZ, 0xc0, !PT ;  /* 0xfffff7ff17177812 */ /* 0x000fc800078ec0ff */
[----:B------:R-:W-:-:S04]  /*12ca0*/  @P3 LOP3.LUT R23, R23, 0x800, RZ, 0xfc, !PT ;  /* 0x0000080017173812 */ /* 0x000fc800078efcff */
[----:B------:R-:W-:Y:S01]  /*12cb0*/  LOP3.LUT R23, R23, 0xfffffdff, RZ, 0xc0, !PT ;  /* 0xfffffdff17177812 */ /* 0x000fe200078ec0ff */
[----:B0-----:R-:W-:Y:S02]  /*12cc0*/  @!P3 IMAD.X R7, RZ, RZ, R2, P1 ;  /* 0x000000ffff07b224 */ /* 0x001fe400008e0602 */
[----:B------:R-:W-:-:S05]  /*12cd0*/  VIADD R2, R17, 0x30 ;  /* 0x0000003011027836 */ /* 0x000fca0000000000 */
[----:B------:R-:W-:Y:S01]  /*12ce0*/  ISETP.GE.AND P2, PT, R2, R5, PT ;  /* 0x000000050200720c */ /* 0x000fe20003f46270 */
[----:B------:R-:W-:-:S05]  /*12cf0*/  VIADD R2, R17, 0x40 ;  /* 0x0000004011027836 */ /* 0x000fca0000000000 */
[----:B------:R-:W-:Y:S02]  /*12d00*/  ISETP.GE.AND P4, PT, R2, R5, PT ;  /* 0x000000050200720c */ /* 0x000fe40003f86270 */
[----:B------:R-:W0:Y:S05]  /*12d10*/  SHFL.IDX PT, R2, R4, 0x3, 0x181f ;  /* 0x00781f0004027f89 */ /* 0x000e2a00000e0000 */
[----:B------:R-:W-:Y:S02]  /*12d20*/  @!P2 LEA R13, P1, R20, R11, 0x1 ;  /* 0x0000000b140da211 */ /* 0x000fe400078208ff */
[----:B------:R-:W2:Y:S01]  /*12d30*/  SHFL.IDX PT, R11, R0, 0x4, 0x181f ;  /* 0x00981f00000b7f89 */ /* 0x000ea200000e0000 */
[----:B------:R-:W-:-:S04]  /*12d40*/  @P2 LOP3.LUT R23, R23, 0x200, RZ, 0xfc, !PT ;  /* 0x0000020017172812 */ /* 0x000fc800078efcff */
[----:B------:R-:W-:-:S04]  /*12d50*/  LOP3.LUT R23, R23, 0xfffffeff, RZ, 0xc0, !PT ;  /* 0xfffffeff17177812 */ /* 0x000fc800078ec0ff */
[----:B------:R-:W-:-:S04]  /*12d60*/  @P4 LOP3.LUT R23, R23, 0x100, RZ, 0xfc, !PT ;  /* 0x0000010017174812 */ /* 0x000fc800078efcff */
[----:B------:R-:W-:Y:S01]  /*12d70*/  LOP3.LUT R23, R23, 0xffffff7f, RZ, 0xc0, !PT ;  /* 0xffffff7f17177812 */ /* 0x000fe200078ec0ff */
[----:B0-----:R-:W-:Y:S02]  /*12d80*/  @!P2 IMAD.X R12, RZ, RZ, R2, P1 ;  /* 0x000000ffff0ca224 */ /* 0x001fe400008e0602 */
[----:B------:R-:W0:Y:S01]  /*12d90*/  SHFL.IDX PT, R2, R4, 0x4, 0x181f ;  /* 0x00981f0004027f89 */ /* 0x000e2200000e0000 */
[----:B--2---:R-:W-:-:S05]  /*12da0*/  @!P4 LEA R14, P1, R20, R11, 0x1 ;  /* 0x0000000b140ec211 */ /* 0x004fca00078208ff */
[----:B0-----:R-:W-:Y:S02]  /*12db0*/  @!P4 IMAD.X R11, RZ, RZ, R2, P1 ;  /* 0x000000ffff0bc224 */ /* 0x001fe400008e0602 */
[----:B------:R-:W-:-:S05]  /*12dc0*/  @!P6 IMAD.MOV.U32 R2, RZ, RZ, R9 ;  /* 0x000000ffff02e224 */ /* 0x000fca00078e0009 */
[----:B------:R0:W-:Y:S02]  /*12dd0*/  @!P6 LDGSTS.E.BYPASS.LTC128B.128 [R26+0x18400], desc[UR36][R2.64], !P0 ;  /* 0x18400000021aefae */ /* 0x0001e4000c101d64 */
[----:B0-----:R-:W-:Y:S02]  /*12de0*/  @!P5 IMAD.MOV.U32 R2, RZ, RZ, R6 ;  /* 0x000000ffff02d224 */ /* 0x001fe400078e0006 */
[----:B------:R-:W-:Y:S01]  /*12df0*/  @!P5 IMAD.MOV.U32 R3, RZ, RZ, R8 ;  /* 0x000000ffff03d224 */ /* 0x000fe200078e0008 */
[----:B------:R-:W-:Y:S04]  /*12e00*/  SHFL.IDX PT, R6, R0, 0x6, 0x181f ;  /* 0x00d81f0000067f89 */ /* 0x000fe800000e0000 */
[----:B------:R0:W-:Y:S04]  /*12e10*/  @!P5 LDGSTS.E.BYPASS.LTC128B.128 [R26+0x18c00], desc[UR36][R2.64], !P0 ;  /* 0x18c00000021adfae */ /* 0x0001e8000c101d64 */
[----:B------:R-:W2:Y:S04]  /*12e20*/  SHFL.IDX PT, R8, R0, 0x5, 0x181f ;  /* 0x00b81f0000087f89 */ /* 0x000ea800000e0000 */
[----:B------:R-:W-:Y:S01]  /*12e30*/  SHFL.IDX PT, R0, R0, 0x7, 0x181f ;  /* 0x00f81f0000007f89 */ /* 0x000fe200000e0000 */
[----:B0-----:R-:W-:-:S02]  /*12e40*/  @!P3 IMAD.MOV.U32 R2, RZ, RZ, R10 ;  /* 0x000000ffff02b224 */ /* 0x001fc400078e000a */
[----:B------:R-:W-:Y:S02]  /*12e50*/  @!P3 IMAD.MOV.U32 R3, RZ, RZ, R7 ;  /* 0x000000ffff03b224 */ /* 0x000fe400078e0007 */
[----:B------:R-:W0:Y:S04]  /*12e60*/  SHFL.IDX PT, R7, R4, 0x5, 0x181f ;  /* 0x00b81f0004077f89 */ /* 0x000e2800000e0000 */
[----:B------:R3:W-:Y:S02]  /*12e70*/  @!P3 LDGSTS.E.BYPASS.LTC128B.128 [R26+0x19400], desc[UR36][R2.64], !P0 ;  /* 0x19400000021abfae */ /* 0x0007e4000c101d64 */
[----:B---3--:R-:W-:Y:S02]  /*12e80*/  VIADD R2, R17, 0x50 ;  /* 0x0000005011027836 */ /* 0x008fe40000000000 */
[----:B------:R-:W-:-:S03]  /*12e90*/  @!P2 IMAD.MOV.U32 R3, RZ, RZ, R12 ;  /* 0x000000ffff03a224 */ /* 0x000fc600078e000c */
[----:B------:R-:W-:Y:S01]  /*12ea0*/  ISETP.GE.AND P3, PT, R2, R5, PT ;  /* 0x000000050200720c */ /* 0x000fe20003f66270 */
[----:B------:R-:W-:-:S05]  /*12eb0*/  @!P2 IMAD.MOV.U32 R2, RZ, RZ, R13 ;  /* 0x000000ffff02a224 */ /* 0x000fca00078e000d */
[----:B------:R3:W-:Y:S07]  /*12ec0*/  @!P2 LDGSTS.E.BYPASS.LTC128B.128 [R26+0x19c00], desc[UR36][R2.64], !P0 ;  /* 0x19c00000021aafae */ /* 0x0007ee000c101d64 */
[----:B--2---:R-:W-:Y:S02]  /*12ed0*/  @!P3 LEA R8, P1, R20, R8, 0x1 ;  /* 0x000000081408b211 */ /* 0x004fe400078208ff */
[----:B------:R-:W-:Y:S01]  /*12ee0*/  @P3 LOP3.LUT R23, R23, 0x80, RZ, 0xfc, !PT ;  /* 0x0000008017173812 */ /* 0x000fe200078efcff */
[----:B---3--:R-:W2:Y:S01]  /*12ef0*/  SHFL.IDX PT, R2, R4, 0x6, 0x181f ;  /* 0x00d81f0004027f89 */ /* 0x008ea200000e0000 */
[----:B------:R-:W-:-:S02]  /*12f00*/  VIADD R3, R17, 0x60 ;  /* 0x0000006011037836 */ /* 0x000fc40000000000 */
[----:B------:R-:W-:Y:S01]  /*12f10*/  LOP3.LUT R23, R23, 0xffffffbf, RZ, 0xc0, !PT ;  /* 0xffffffbf17177812 */ /* 0x000fe200078ec0ff */
[----:B0-----:R-:W-:Y:S01]  /*12f20*/  @!P3 IMAD.X R7, RZ, RZ, R7, P1 ;  /* 0x000000ffff07b224 */ /* 0x001fe200008e0607 */
[----:B------:R-:W0:Y:S01]  /*12f30*/  SHFL.IDX PT, R4, R4, 0x7, 0x181f ;  /* 0x00f81f0004047f89 */ /* 0x000e2200000e0000 */
[----:B------:R-:W-:Y:S01]  /*12f40*/  ISETP.GE.AND P2, PT, R3, R5, PT ;  /* 0x000000050300720c */ /* 0x000fe20003f46270 */
[----:B------:R-:W-:-:S12]  /*12f50*/  @!P4 IMAD.MOV.U32 R3, RZ, RZ, R11 ;  /* 0x000000ffff03c224 */ /* 0x000fd800078e000b */
[----:B------:R-:W-:Y:S02]  /*12f60*/  @!P2 LEA R6, P1, R20, R6, 0x1 ;  /* 0x000000061406a211 */ /* 0x000fe400078208ff */
[----:B------:R-:W-:Y:S02]  /*12f70*/  @P2 LOP3.LUT R23, R23, 0x40, RZ, 0xfc, !PT ;  /* 0x0000004017172812 */ /* 0x000fe400078efcff */
[----:B--2---:R-:W-:Y:S01]  /*12f80*/  @!P2 IADD3.X R9, RZ, R2, RZ, P1, !PT ;  /* 0x00000002ff09a210 */ /* 0x004fe20000ffe4ff */
[----:B------:R-:W-:-:S05]  /*12f90*/  @!P4 IMAD.MOV.U32 R2, RZ, RZ, R14 ;  /* 0x000000ffff02c224 */ /* 0x000fca00078e000e */
[----:B------:R2:W-:Y:S02]  /*12fa0*/  @!P4 LDGSTS.E.BYPASS.LTC128B.128 [R26+0x1a400], desc[UR36][R2.64], !P0 ;  /* 0x1a400000021acfae */ /* 0x0005e4000c101d64 */
[----:B--2---:R-:W-:Y:S02]  /*12fb0*/  @!P3 IMAD.MOV.U32 R2, RZ, RZ, R8 ;  /* 0x000000ffff02b224 */ /* 0x004fe400078e0008 */
[----:B------:R-:W-:-:S05]  /*12fc0*/  @!P3 IMAD.MOV.U32 R3, RZ, RZ, R7 ;  /* 0x000000ffff03b224 */ /* 0x000fca00078e0007 */
[----:B------:R2:W-:Y:S02]  /*12fd0*/  @!P3 LDGSTS.E.BYPASS.LTC128B.128 [R26+0x1ac00], desc[UR36][R2.64], !P0 ;  /* 0x1ac00000021abfae */ /* 0x0005e4000c101d64 */
[----:B--2---:R-:W-:Y:S02]  /*12fe0*/  @!P2 IMAD.MOV.U32 R2, RZ, RZ, R6 ;  /* 0x000000ffff02a224 */ /* 0x004fe400078e0006 */
[----:B------:R-:W-:-:S05]  /*12ff0*/  @!P2 IMAD.MOV.U32 R3, RZ, RZ, R9 ;  /* 0x000000ffff03a224 */ /* 0x000fca00078e0009 */
[----:B0-----:R2:W-:Y:S02]  /*13000*/  @!P2 LDGSTS.E.BYPASS.LTC128B.128 [R26+0x1b400], desc[UR36][R2.64], !P0 ;  /* 0x1b400000021aafae */ /* 0x0015e4000c101d64 */
.L_x_5905:
[----:B------:R-:W-:Y:S01]  /*13010*/  VIADD R17, R17, 0x70 ;  /* 0x0000007011117836 */ /* 0x000fe20000000000 */
[----:B------:R-:W-:-:S04]  /*13020*/  LOP3.LUT R23, R23, 0xffffbfff, RZ, 0xc0, !PT ;  /* 0xffffbfff17177812 */ /* 0x000fc800078ec0ff */
[----:B------:R-:W-:-:S13]  /*13030*/  ISETP.GE.AND P2, PT, R17, R5, PT ;  /* 0x000000051100720c */ /* 0x000fda0003f46270 */
[----:B--2---:R-:W-:Y:S02]  /*13040*/  @!P2 LEA R2, P1, R20, R0, 0x1 ;  /* 0x000000001402a211 */ /* 0x004fe400078208ff */
        /* <DEDUP_REMOVED lines=8> */
.L_x_5810:
        /* <DEDUP_REMOVED lines=11> */
[----:B--2---:R-:W-:Y:S05]  /*13180*/  @!P0 BRA `(.L_x_5812) ;  /* 0x0000000000408947 */ /* 0x004fea0003800000 */
        /* <DEDUP_REMOVED lines=16> */
.L_x_5812:
[----:B------:R-:W-:Y:S05]  /*13290*/  BSYNC B6 ;  /* 0x0000000000067941 */ /* 0x000fea0003800000 */
.L_x_5811:
[----:B------:R-:W2:Y:S01]  /*132a0*/  LDL.LU R21, [R1+0x8] ;  /* 0x0000080001157983 */ /* 0x000ea20000300800 */
[----:B0-----:R-:W0:Y:S01]  /*132b0*/  LDC R2, c[0x0][0x448] ;  /* 0x00011200ff027b82 */ /* 0x001e220000000800 */
[----:B------:R-:W-:Y:S02]  /*132c0*/  ULDC.64 UR4, c[0x0][0x398] ;  /* 0x0000e60000047ab9 */ /* 0x000fe40000000a00 */
[----:B------:R-:W3:Y:S04]  /*132d0*/  LDL.LU R20, [R1+0xc] ;  /* 0x00000c0001147983 */ /* 0x000ee80000300800 */
[----:B------:R-:W4:Y:S01]  /*132e0*/  LDL.LU R17, [R1] ;  /* 0x0000000001117983 */ /* 0x000f220000300800 */
[----:B0-----:R-:W-:-:S13]  /*132f0*/  ISETP.NE.AND P6, PT, R2, 0x1, PT ;  /* 0x000000010200780c */ /* 0x001fda0003fc5270 */
[----:B------:R-:W0:Y:S08]  /*13300*/  @P6 LDC R3, c[0x0][0x44c] ;  /* 0x00011300ff036b82 */ /* 0x000e300000000800 */
[----:B------:R-:W5:Y:S01]  /*13310*/  @P6 LDC R2, c[0x0][0x450] ;  /* 0x00011400ff026b82 */ /* 0x000f620000000800 */
[----:B------:R-:W-:Y:S01]  /*13320*/  MOV R0, R34 ;  /* 0x0000002200007202 */ /* 0x000fe20000000f00 */
[----:B0-----:R-:W-:-:S05]  /*13330*/  @P6 IMAD.HI.U32 R3, R34, R3, RZ ;  /* 0x0000000322036227 */ /* 0x001fca00078e00ff */
[----:B-----5:R-:W-:Y:S01]  /*13340*/  @P6 SHF.R.U32.HI R0, RZ, R2, R3 ;  /* 0x00000002ff006219 */ /* 0x020fe20000011603 */
        /* <DEDUP_REMOVED lines=15> */
[----:B------:R-:W-:Y:S02]  /*13440*/  IMAD R4, R17, UR5, R4 ;  /* 0x0000000511047c24 */ /* 0x000fe4000f8e0204 */
[----:B------:R-:W0:Y:S02]  /*13450*/  S2R R17, SR_TID.X ;  /* 0x0000000000117919 */ /* 0x000e240000002100 */
        /* <DEDUP_REMOVED lines=14> */
[----:B0-----:R-:W-:Y:S02]  /*13540*/  IMAD.SHL.U32 R17, R17, 0x8, RZ ;  /* 0x0000000811117824 */ /* 0x001fe400078e00ff */
[----:B------:R-:W-:Y:S01]  /*13550*/  IMAD.IADD R3, R3, 0x1, R0 ;  /* 0x0000000103037824 */ /* 0x000fe200078e0200 */
[C---:B------:R-:W-:Y:S01]  /*13560*/  LEA R0, P0, R2.reuse, UR4, 0x1 ;  /* 0x0000000402007c11 */ /* 0x040fe2000f8008ff */
[----:B------:R-:W-:Y:S01]  /*13570*/  ULDC UR4, c[0x0][0x3b8] ;  /* 0x0000ee0000047ab9 */ /* 0x000fe20000000800 */
[----:B------:R-:W-:Y:S02]  /*13580*/  LOP3.LUT R17, R17, 0x38, RZ, 0xc0, !PT ;  /* 0x0000003811117812 */ /* 0x000fe400078ec0ff */
[----:B------:R-:W-:Y:S02]  /*13590*/  LEA.HI.X R4, R2, UR5, R3, 0x1, P0 ;  /* 0x0000000502047c11 */ /* 0x000fe400080f0c03 */
[----:B------:R-:W-:-:S02]  /*135a0*/  LOP3.LUT R9, R17, 0x40, RZ, 0xfc, !PT ;  /* 0x0000004011097812 */ /* 0x000fc400078efcff */
[C---:B------:R-:W-:Y:S02]  /*135b0*/  LOP3.LUT R7, R17.reuse, 0x80, RZ, 0xfc, !PT ;  /* 0x0000008011077812 */ /* 0x040fe400078efcff */
[----:B------:R-:W-:Y:S01]  /*135c0*/  LOP3.LUT R6, R17, 0xc0, RZ, 0xfc, !PT ;  /* 0x000000c011067812 */ /* 0x000fe200078efcff */
        /* <DEDUP_REMOVED lines=9> */
[----:B------:R-:W2:Y:S10]  /*13660*/  SHFL.IDX PT, R2, R4, RZ, 0x181f ;  /* 0x00181fff04027589 */ /* 0x000eb400000e0000 */
[----:B0-----:R-:W-:-:S02]  /*13670*/  @!P6 LEA R5, P0, R8, R14, 0x1 ;  /* 0x0000000e0805e211 */ /* 0x001fc400078008ff */
[----:B------:R-:W0:Y:S03]  /*13680*/  SHFL.IDX PT, R14, R0, 0x1, 0x181f ;  /* 0x00381f00000e7f89 */ /* 0x000e2600000e0000 */
[----:B--2---:R-:W-:Y:S02]  /*13690*/  @!P6 IMAD.X R3, RZ, RZ, R2, P0 ;  /* 0x000000ffff03e224 */ /* 0x004fe400000e0602 */
[----:B------:R-:W-:Y:S02]  /*136a0*/  @!P6 IMAD.MOV.U32 R2, RZ, RZ, R5 ;  /* 0x000000ffff02e224 */ /* 0x000fe400078e0005 */
[----:B------:R-:W2:Y:S04]  /*136b0*/  SHFL.IDX PT, R5, R4, 0x1, 0x181f ;  /* 0x00381f0004057f89 */ /* 0x000ea800000e0000 */
        /* <DEDUP_REMOVED lines=8> */
[----:B--2---:R-:W-:Y:S02]  /*13740*/  @!P5 IMAD.X R7, RZ, RZ, R5, P0 ;  /* 0x000000ffff07d224 */ /* 0x004fe400000e0605 */
[----:B------:R-:W2:Y:S01]  /*13750*/  SHFL.IDX PT, R5, R4, 0x2, 0x181f ;  /* 0x00581f0004057f89 */ /* 0x000ea200000e0000 */
[----:B---3--:R-:W-:Y:S02]  /*13760*/  @!P5 IMAD.MOV.U32 R2, RZ, RZ, R6 ;  /* 0x000000ffff02d224 */ /* 0x008fe400078e0006 */
        /* <DEDUP_REMOVED lines=16> */
[----:B--2---:R-:W-:Y:S02]  /*13870*/  @!P5 IMAD.X R7, RZ, RZ, R5, P0 ;  /* 0x000000ffff07d224 */ /* 0x004fe400000e0605 */
[----:B------:R-:W2:Y:S01]  /*13880*/  SHFL.IDX PT, R5, R4, 0x3, 0x181f ;  /* 0x00781f0004057f89 */ /* 0x000ea200000e0000 */
[----:B---3--:R-:W-:Y:S02]  /*13890*/  @!P5 IMAD.MOV.U32 R2, RZ, RZ, R6 ;  /* 0x000000ffff02d224 */ /* 0x008fe400078e0006 */
[----:B------:R-:W-:-:S05]  /*138a0*/  @!P5 IMAD.MOV.U32 R3, RZ, RZ, R7 ;  /* 0x000000ffff03d224 */ /* 0x000fca00078e0007 */
[----:B------:R-:W-:Y:S04]  /*138b0*/  @!P5 LDGSTS.E.BYPASS.LTC128B.128 [R26+0x23400], desc[UR36][R2.64], !P4 ;  /* 0x23400000021adfae */ /* 0x000fe8000e101d64 */
[----:B------:R-:W-:Y:S04]  /*138c0*/  @!P5 LDGSTS.E.BYPASS.LTC128B.128 [R26+0x27400], desc[UR36][R2.64+0x80], !P3 ;  /* 0x27400080021adfae */ /* 0x000fe8000d901d64 */
[----:B------:R-:W-:Y:S01]  /*138d0*/  @!P5 LDGSTS.E.BYPASS.LTC128B.128 [R26+0x2b400], desc[UR36][R2.64+0x100], !P2 ;  /* 0x2b400100021adfae */ /* 0x000fe2000d101d64 */
[----:B0-----:R-:W-:-:S03]  /*138e0*/  @!P6 LEA R6, P0, R8, R14, 0x1 ;  /* 0x0000000e0806e211 */ /* 0x001fc600078008ff */
[----:B------:R0:W-:Y:S01]  /*138f0*/  @!P5 LDGSTS.E.BYPASS.LTC128B.128 [R26+0x2f400], desc[UR36][R2.64+0x180], !P1 ;  /* 0x2f400180021adfae */ /* 0x0001e2000c901d64 */
[----:B------:R-:W-:-:S03]  /*13900*/  LOP3.LUT P5, RZ, R23, 0x100000, RZ, 0xc0, !PT ;  /* 0x0010000017ff7812 */ /* 0x000fc600078ac0ff */
[----:B------:R-:W3:Y:S01]  /*13910*/  SHFL.IDX PT, R14, R0, 0x4, 0x181f ;  /* 0x00981f00000e7f89 */ /* 0x000ee200000e0000 */
[----:B--2---:R-:W-:-:S03]  /*13920*/  @!P6 IMAD.X R7, RZ, RZ, R5, P0 ;  /* 0x000000ffff07e224 */ /* 0x004fc600000e0605 */
[----:B------:R-:W2:Y:S01]  /*13930*/  SHFL.IDX PT, R5, R4, 0x4, 0x181f ;  /* 0x00981f0004057f89 */ /* 0x000ea200000e0000 */
[----:B0-----:R-:W-:Y:S02]  /*13940*/  @!P6 IMAD.MOV.U32 R2, RZ, RZ, R6 ;  /* 0x000000ffff02e224 */ /* 0x001fe400078e0006 */
[----:B------:R-:W-:-:S05]  /*13950*/  @!P6 IMAD.MOV.U32 R3, RZ, RZ, R7 ;  /* 0x000000ffff03e224 */ /* 0x000fca00078e0007 */
[----:B------:R-:W-:Y:S04]  /*13960*/  @!P6 LDGSTS.E.BYPASS.LTC128B.128 [R26+0x23c00], desc[UR36][R2.64], !P4 ;  /* 0x23c00000021aefae */ /* 0x000fe8000e101d64 */
[----:B------:R-:W-:Y:S04]  /*13970*/  @!P6 LDGSTS.E.BYPASS.LTC128B.128 [R26+0x27c00], desc[UR36][R2.64+0x80], !P3 ;  /* 0x27c00080021aefae */ /* 0x000fe8000d901d64 */
[----:B------:R-:W-:Y:S01]  /*13980*/  @!P6 LDGSTS.E.BYPASS.LTC128B.128 [R26+0x2bc00], desc[UR36][R2.64+0x100], !P2 ;  /* 0x2bc00100021aefae */ /* 0x000fe2000d101d64 */
[----:B---3--:R-:W-:-:S03]  /*13990*/  @!P5 LEA R6, P0, R8, R14, 0x1 ;  /* 0x0000000e0806d211 */ /* 0x008fc600078008ff */
[----:B------:R-:W0:Y:S01]  /*139a0*/  SHFL.IDX PT, R14, R0, 0x5, 0x181f ;  /* 0x00b81f00000e7f89 */ /* 0x000e2200000e0000 */
[----:B--2---:R-:W-:-:S03]  /*139b0*/  @!P5 IADD3.X R7, RZ, R5, RZ, P0, !PT ;  /* 0x00000005ff07d210 */ /* 0x004fc600007fe4ff */
[----:B------:R-:W2:Y:S04]  /*139c0*/  SHFL.IDX PT, R5, R4, 0x5, 0x181f ;  /* 0x00b81f0004057f89 */ /* 0x000ea800000e0000 */
[----:B------:R3:W-:Y:S01]  /*139d0*/  @!P6 LDGSTS.E.BYPASS.LTC128B.128 [R26+0x2fc00], desc[UR36][R2.64+0x180], !P1 ;  /* 0x2fc00180021aefae */ /* 0x0007e2000c901d64 */
[----:B------:R-:W-:Y:S01]  /*139e0*/  LOP3.LUT P6, RZ, R23, 0x80000, RZ, 0xc0, !PT ;  /* 0x0008000017ff7812 */ /* 0x000fe200078cc0ff */
[----:B---3--:R-:W-:Y:S02]  /*139f0*/  @!P5 IMAD.MOV.U32 R2, RZ, RZ, R6 ;  /* 0x000000ffff02d224 */ /* 0x008fe400078e0006 */
[----:B------:R-:W-:-:S10]  /*13a00*/  @!P5 IMAD.MOV.U32 R3, RZ, RZ, R7 ;  /* 0x000000ffff03d224 */ /* 0x000fd400078e0007 */
[----:B0-----:R-:W-:Y:S02]  /*13a10*/  @!P6 LEA R6, P0, R8, R14, 0x1 ;  /* 0x0000000e0806e211 */ /* 0x001fe400078008ff */
[----:B------:R-:W0:Y:S03]  /*13a20*/  SHFL.IDX PT, R14, R0, 0x6, 0x181f ;  /* 0x00d81f00000e7f89 */ /* 0x000e2600000e0000 */
[----:B--2---:R-:W-:Y:S01]  /*13a30*/  @!P6 IMAD.X R7, RZ, RZ, R5, P0 ;  /* 0x000000ffff07e224 */ /* 0x004fe200000e0605 */
[----:B------:R-:W-:Y:S04]  /*13a40*/  @!P5 LDGSTS.E.BYPASS.LTC128B.128 [R26+0x24400], desc[UR36][R2.64], !P4 ;  /* 0x24400000021adfae */ /* 0x000fe8000e101d64 */
[----:B------:R-:W2:Y:S04]  /*13a50*/  SHFL.IDX PT, R5, R4, 0x6, 0x181f ;  /* 0x00d81f0004057f89 */ /* 0x000ea800000e0000 */
[----:B------:R-:W-:Y:S04]  /*13a60*/  @!P5 LDGSTS.E.BYPASS.LTC128B.128 [R26+0x28400], desc[UR36][R2.64+0x80], !P3 ;  /* 0x28400080021adfae */ /* 0x000fe8000d901d64 */
[----:B------:R-:W-:Y:S04]  /*13a70*/  @!P5 LDGSTS.E.BYPASS.LTC128B.128 [R26+0x2c400], desc[UR36][R2.64+0x100], !P2 ;  /* 0x2c400100021adfae */ /* 0x000fe8000d101d64 */
[----:B------:R3:W-:Y:S01]  /*13a80*/  @!P5 LDGSTS.E.BYPASS.LTC128B.128 [R26+0x30400], desc[UR36][R2.64+0x180], !P1 ;  /* 0x30400180021adfae */ /* 0x0007e2000c901d64 */
[----:B------:R-:W-:Y:S01]  /*13a90*/  LOP3.LUT P5, RZ, R23, 0x40000, RZ, 0xc0, !PT ;  /* 0x0004000017ff7812 */ /* 0x000fe200078ac0ff */
[----:B---3--:R-:W-:-:S02]  /*13aa0*/  @!P6 IMAD.MOV.U32 R2, RZ, RZ, R6 ;  /* 0x000000ffff02e224 */ /* 0x008fc400078e0006 */
[----:B------:R-:W-:-:S10]  /*13ab0*/  @!P6 IMAD.MOV.U32 R3, RZ, RZ, R7 ;  /* 0x000000ffff03e224 */ /* 0x000fd400078e0007 */
[----:B0-----:R-:W-:Y:S02]  /*13ac0*/  @!P5 LEA R6, P0, R8, R14, 0x1 ;  /* 0x0000000e0806d211 */ /* 0x001fe400078008ff */
[----:B------:R0:W3:Y:S03]  /*13ad0*/  SHFL.IDX PT, R14, R0, 0x7, 0x181f ;  /* 0x00f81f00000e7f89 */ /* 0x0000e600000e0000 */
[----:B--2---:R-:W-:Y:S01]  /*13ae0*/  @!P5 IMAD.X R7, RZ, RZ, R5, P0 ;  /* 0x000000ffff07d224 */ /* 0x004fe200000e0605 */
[----:B------:R-:W-:Y:S04]  /*13af0*/  @!P6 LDGSTS.E.BYPASS.LTC128B.128 [R26+0x24c00], desc[UR36][R2.64], !P4 ;  /* 0x24c00000021aefae */ /* 0x000fe8000e101d64 */
[----:B------:R-:W-:Y:S04]  /*13b00*/  @!P6 LDGSTS.E.BYPASS.LTC128B.128 [R26+0x28c00], desc[UR36][R2.64+0x80], !P3 ;  /* 0x28c00080021aefae */ /* 0x000fe8000d901d64 */
[----:B------:R-:W-:Y:S04]  /*13b10*/  @!P6 LDGSTS.E.BYPASS.LTC128B.128 [R26+0x2cc00], desc[UR36][R2.64+0x100], !P2 ;  /* 0x2cc00100021aefae */ /* 0x000fe8000d101d64 */
[----:B------:R2:W-:Y:S04]  /*13b20*/  @!P6 LDGSTS.E.BYPASS.LTC128B.128 [R26+0x30c00], desc[UR36][R2.64+0x180], !P1 ;  /* 0x30c00180021aefae */ /* 0x0005e8000c901d64 */
[----:B------:R0:W4:Y:S01]  /*13b30*/  SHFL.IDX PT, R5, R4, 0x7, 0x181f ;  /* 0x00f81f0004057f89 */ /* 0x00012200000e0000 */
[----:B--2---:R-:W-:-:S02]  /*13b40*/  @!P5 IMAD.MOV.U32 R2, RZ, RZ, R6 ;  /* 0x000000ffff02d224 */ /* 0x004fc400078e0006 */
[----:B------:R-:W-:-:S05]  /*13b50*/  @!P5 IMAD.MOV.U32 R3, RZ, RZ, R7 ;  /* 0x000000ffff03d224 */ /* 0x000fca00078e0007 */
[----:B------:R0:W-:Y:S04]  /*13b60*/  @!P5 LDGSTS.E.BYPASS.LTC128B.128 [R26+0x25400], desc[UR36][R2.64], !P4 ;  /* 0x25400000021adfae */ /* 0x0001e8000e101d64 */
[----:B------:R0:W-:Y:S04]  /*13b70*/  @!P5 LDGSTS.E.BYPASS.LTC128B.128 [R26+0x29400], desc[UR36][R2.64+0x80], !P3 ;  /* 0x29400080021adfae */ /* 0x0001e8000d901d64 */
[----:B------:R0:W-:Y:S04]  /*13b80*/  @!P5 LDGSTS.E.BYPASS.LTC128B.128 [R26+0x2d400], desc[UR36][R2.64+0x100], !P2 ;  /* 0x2d400100021adfae */ /* 0x0001e8000d101d64 */
[----:B---34-:R0:W-:Y:S02]  /*13b90*/  @!P5 LDGSTS.E.BYPASS.LTC128B.128 [R26+0x31400], desc[UR36][R2.64+0x180], !P1 ;  /* 0x31400180021adfae */ /* 0x0181e4000c901d64 */
.L_x_5923:
        /* <DEDUP_REMOVED lines=12> */
.L_x_5815:
[----:B------:R-:W-:Y:S05]  /*13c60*/  BSYNC B0 ;  /* 0x0000000000007941 */ /* 0x000fea0003800000 */
.L_x_5814:
[----:B------:R-:W-:Y:S01]  /*13c70*/  NOP ;  /* 0x0000000000007918 */ /* 0x000fe20000000000 */
[----:B------:R-:W-:-:S13]  /*13c80*/  PLOP3.LUT P0, PT, PT, PT, PT, 0x80, 0x0 ;  /* 0x000000000000781c */ /* 0x000fda0003f0f070 */
.L_x_5816:
[----:B------:R-:W-:Y:S02]  /*13c90*/  PLOP3.LUT P1, PT, P1, P0, PT, 0xa2, 0x0 ;  /* 0x000000000000781c */ /* 0x000fe40000f21472 */
[----:B------:R-:W-:-:S08]  /*13ca0*/  @P0 R2UR P1, UR4, R22 ;  /* 0x00000000160402ca */ /* 0x000fd00000020000 */
[----:B------:R-:W-:-:S05]  /*13cb0*/  @P0 PLOP3.LUT P0, PT, P1, PT, PT, 0x80, 0x0 ;  /* 0x000000000000081c */ /* 0x000fca0000f0f070 */
[----:B------:R-:W-:Y:S01]  /*13cc0*/  @!P1 SYNCS.ARRIVE.TRANS64.RED.A0T1 RZ, [UR4+0x32410], RZ ;  /* 0x032410ffffff99a7 */ /* 0x000fe20008200404 */
[----:B------:R-:W-:Y:S07]  /*13cd0*/  @!P1 ARRIVES.LDGSTSBAR.64.TRANSCNT [UR4+0x32410] ;  /* 0x03241000ff0099b0 */ /* 0x000fee0008000a84 */
[----:B------:R-:W-:Y:S05]  /*13ce0*/  @P0 BRA.U.ANY `(.L_x_5816) ;  /* 0xfffffffd00e80947 */ /* 0x000fea000393ffff */
[----:B0-2---:R-:W2:Y:S02]  /*13cf0*/  LDL.LU R2, [R1+0x1c] ;  /* 0x00001c0001027983 */ /* 0x005ea40000300800 */
        /* <DEDUP_REMOVED lines=11> */
.L_x_5924:
[----:B------:R-:W-:Y:S05]  /*13db0*/  BSYNC B0 ;  /* 0x0000000000007941 */ /* 0x000fea0003800000 */
.L_x_5817:
[----:B------:R-:W-:-:S13]  /*13dc0*/  LOP3.LUT P0, RZ, R23, 0x400, RZ, 0xc0, !PT ;  /* 0x0000040017ff7812 */ /* 0x000fda000780c0ff */
[----:B------:R-:W-:Y:S05]  /*13dd0*/  @!P0 BRA `(.L_x_5819) ;  /* 0x0000000000048947 */ /* 0x000fea0003800000 */
[----:B------:R-:W-:Y:S01]  /*13de0*/  BPT.TRAP 0x1 ;  /* 0x000000040000795c */ /* 0x000fe20000300000 */
.L_x_5819:
[----:B------:R-:W-:Y:S01]  /*13df0*/  SHF.L.U32 R0, R27, 0x1f, RZ ;  /* 0x0000001f1b007819 */ /* 0x000fe200000006ff */
[----:B------:R-:W-:Y:S03]  /*13e00*/  BSSY B0, `(.L_x_5820) ;  /* 0x0000003000007945 */ /* 0x000fe60003800000 */
[----:B------:R-:W2:Y:S02]  /*13e10*/  SYNCS.PHASECHK.TRANS64.TRYWAIT P0, [R25+URZ+0x32460], R0 ;  /* 0x03246000190075a7 */ /* 0x000ea4000800017f */
[----:B--2---:R-:W-:Y:S05]  /*13e20*/  @!P0 BRA `(.L_x_5821) ;  /* 0x0000004c00548947 */ /* 0x004fea0003800000 */
.L_x_5925:
[----:B------:R-:W-:Y:S05]  /*13e30*/  BSYNC B0 ;  /* 0x0000000000007941 */ /* 0x000fea0003800000 */
.L_x_5820:
        /* <DEDUP_REMOVED lines=8> */
[----:B------:R-:W-:Y:S02]  /*13ec0*/  LOP3.LUT P4, RZ, R23, 0x1, RZ, 0xc0, !PT ;  /* 0x0000000117ff7812 */ /* 0x000fe4000788c0ff */
[----:B------:R-:W-:Y:S01]  /*13ed0*/  SEL R7, RZ, 0x8, P1 ;  /* 0x00000008ff077807 */ /* 0x000fe20000800000 */
[----:B--2---:R-:W-:Y:S02]  /*13ee0*/  IMAD R0, R2, UR4, RZ ;  /* 0x0000000402007c24 */ /* 0x004fe4000f8e02ff */
[----:B0-----:R-:W-:-:S04]  /*13ef0*/  IMAD.WIDE.U32 R2, R37, UR4, RZ ;  /* 0x0000000425027c25 */ /* 0x001fc8000f8e00ff */
[----:B------:R-:W-:Y:S01]  /*13f00*/  IMAD R5, R37, UR5, R0 ;  /* 0x0000000525057c24 */ /* 0x000fe2000f8e0200 */
[----:B------:R-:W-:Y:S01]  /*13f10*/  ULDC.64 UR4, c[0x0][0x338] ;  /* 0x0000ce0000047ab9 */ /* 0x000fe20000000a00 */
[----:B------:R-:W-:Y:S02]  /*13f20*/  SEL R0, RZ, 0x2, P3 ;  /* 0x00000002ff007807 */ /* 0x000fe40001800000 */
        /* <DEDUP_REMOVED lines=40> */
[----:B0-----:R-:W-:Y:S02]  /*141b0*/  IADD3.X R9, RZ, R3, RZ, P3, !PT ;  /* 0x00000003ff097210 */ /* 0x001fe40001ffe4ff */
        /* <DEDUP_REMOVED lines=45> */
.L_x_5939:
        /* <DEDUP_REMOVED lines=15> */
.L_x_5823:
        /* <DEDUP_REMOVED lines=10> */
.L_x_5824:
[----:B0-----:R-:W2:Y:S01]  /*14620*/  LDL.LU R2, [R1+0x10] ;  /* 0x0000100001027983 */ /* 0x001ea20000300800 */
[----:B------:R0:W-:Y:S01]  /*14630*/  SYNCS.ARRIVE.TRANS64.A1T0 RZ, [R25+URZ+0x32450], RZ ;  /* 0x032450ff19ff79a7 */ /* 0x0001e2000810003f */
[----:B------:R-:W-:Y:S01]  /*14640*/  BSSY B0, `(.L_x_5825) ;  /* 0x00000d9000007945 */ /* 0x000fe20003800000 */
[----:B--2---:R-:W-:-:S05]  /*14650*/  VIADD R21, R2, 0xfffffffe ;  /* 0xfffffffe02157836 */ /* 0x004fca0000000000 */
[----:B------:R-:W-:-:S13]  /*14660*/  ISETP.GE.AND P0, PT, R21, R30, PT ;  /* 0x0000001e1500720c */ /* 0x000fda0003f06270 */
[----:B0-----:R-:W-:Y:S05]  /*14670*/  @!P0 BRA `(.L_x_5826) ;  /* 0x0000000c00548947 */ /* 0x001fea0003800000 */
.L_x_5839:
[----:B0-----:R-:W0:Y:S01]  /*14680*/  S2R R2, SR_TID.X ;  /* 0x0000000000027919 */ /* 0x001e220000002100 */
[----:B--2---:R-:W2:Y:S01]  /*14690*/  LDC R3, c[0x0][0x430] ;  /* 0x00010c00ff037b82 */ /* 0x004ea20000000800 */
[----:B------:R-:W-:Y:S01]  /*146a0*/  IMAD R8, R21, 0x60, R32 ;  /* 0x0000006015087824 */ /* 0x000fe200078e0220 */
[----:B------:R-:W-:Y:S01]  /*146b0*/  LOP3.LUT P1, RZ, R23, 0x400, RZ, 0xc0, !PT ;  /* 0x0000040017ff7812 */ /* 0x000fe2000782c0ff */
[----:B------:R-:W-:Y:S01]  /*146c0*/  VIADD R24, R24, 0x1 ;  /* 0x0000000118187836 */ /* 0x000fe20000000000 */
[----:B--2---:R-:W-:Y:S02]  /*146d0*/  ISETP.NE.AND P0, PT, R3, 0x1, PT ;  /* 0x000000010300780c */ /* 0x004fe40003f05270 */
[----:B0-----:R-:W-:-:S04]  /*146e0*/  LOP3.LUT R2, R2, 0x7f, RZ, 0xc0, !PT ;  /* 0x0000007f02027812 */ /* 0x001fc800078ec0ff */
[----:B------:R-:W-:Y:S02]  /*146f0*/  SHF.R.U32.HI R4, RZ, 0x3, R2 ;  /* 0x00000003ff047819 */ /* 0x000fe40000011602 */
[----:B------:R-:W0:Y:S05]  /*14700*/  S2R R2, SR_TID.X ;  /* 0x0000000000027919 */ /* 0x000e2a0000002100 */
[----:B------:R-:W2:Y:S08]  /*14710*/  @P0 LDC R3, c[0x0][0x434] ;  /* 0x00010d00ff030b82 */ /* 0x000eb00000000800 */
[----:B---3--:R-:W3:Y:S01]  /*14720*/  @P0 LDC R7, c[0x0][0x438] ;  /* 0x00010e00ff070b82 */ /* 0x008ee20000000800 */
        /* <DEDUP_REMOVED lines=15> */
[----:B--2---:R-:W-:Y:S01]  /*14820*/  @!P2 LEA R6, P0, R2, R6, 0x2 ;  /* 0x000000060206a211 */ /* 0x004fe200078010ff */
        /* <DEDUP_REMOVED lines=16> */
.L_x_5827:
[----:B------:R-:W-:Y:S01]  /*14930*/  IMAD R10, R24, 0x8, R22 ;  /* 0x00000008180a7824 */ /* 0x000fe200078e0216 */
[----:B------:R-:W-:Y:S01]  /*14940*/  SHF.L.U32 R20, R27, 0x1f, RZ ;  /* 0x0000001f1b147819 */ /* 0x000fe200000006ff */
[----:B------:R-:W-:Y:S01]  /*14950*/  BSSY B1, `(.L_x_5828) ;  /* 0x0000004000017945 */ /* 0x000fe20003800000 */
[----:B------:R-:W-:Y:S02]  /*14960*/  SHF.R.S32.HI R9, RZ, 0x1f, R5 ;  /* 0x0000001fff097819 */ /* 0x000fe40000011405 */
[----:B------:R-:W2:Y:S02]  /*14970*/  SYNCS.PHASECHK.TRANS64.TRYWAIT P0, [R10+URZ+0x32440], R20 ;  /* 0x032440140a0075a7 */ /* 0x000ea4000800017f */
[----:B--2---:R-:W-:Y:S05]  /*14980*/  @!P0 BRA `(.L_x_5829) ;  /* 0x0000004800d08947 */ /* 0x004fea0003800000 */
.L_x_5940:
[----:B------:R-:W-:Y:S05]  /*14990*/  BSYNC B1 ;  /* 0x0000000000017941 */ /* 0x000fea0003800000 */
.L_x_5828:
        /* <DEDUP_REMOVED lines=23> */
[----:B------:R-:W3:Y:S04]  /*14b10*/  SHFL.IDX PT, R3, R8, RZ, 0x181f ;  /* 0x00181fff08037589 */ /* 0x000ee800000e0000 */
[----:B------:R-:W-:Y:S01]  /*14b20*/  SHFL.IDX PT, R14, R6, 0x5, 0x181f ;  /* 0x00b81f00060e7f89 */ /* 0x000fe200000e0000 */
[----:B0-----:R-:W-:-:S04]  /*14b30*/  IADD3 R2, P0, R2, R0, RZ ;  /* 0x0000000002027210 */ /* 0x001fc80007f1e0ff */
[----:B---3--:R-:W-:-:S05]  /*14b40*/  IADD3.X R3, RZ, R3, RZ, P0, !PT ;  /* 0x00000003ff037210 */ /* 0x008fca00007fe4ff */
[----:B------:R0:W-:Y:S04]  /*14b50*/  LDGSTS.E.BYPASS.LTC128B.128 [R7+0x1c400], desc[UR36][R2.64], !P1 ;  /* 0x1c40000002077fae */ /* 0x0001e8000c901d64 */
[----:B0-----:R-:W0:Y:S04]  /*14b60*/  SHFL.IDX PT, R2, R6, 0x1, 0x181f ;  /* 0x00381f0006027f89 */ /* 0x001e2800000e0000 */
[----:B------:R-:W3:Y:S01]  /*14b70*/  SHFL.IDX PT, R3, R8, 0x1, 0x181f ;  /* 0x00381f0008037f89 */ /* 0x000ee200000e0000 */
[----:B0-----:R-:W-:-:S05]  /*14b80*/  IADD3 R2, P0, R2, R0, RZ ;  /* 0x0000000002027210 */ /* 0x001fca0007f1e0ff */
[----:B---3--:R-:W-:-:S05]  /*14b90*/  IMAD.X R3, RZ, RZ, R3, P0 ;  /* 0x000000ffff037224 */ /* 0x008fca00000e0603 */
        /* <DEDUP_REMOVED lines=12> */
[----:B------:R-:W3:Y:S04]  /*14c60*/  SHFL.IDX PT, R3, R8, 0x4, 0x181f ;  /* 0x00981f0008037f89 */ /* 0x000ee800000e0000 */
[----:B------:R-:W4:Y:S01]  /*14c70*/  SHFL.IDX PT, R8, R8, 0x5, 0x181f ;  /* 0x00b81f0008087f89 */ /* 0x000f2200000e0000 */
[----:B0-----:R-:W-:-:S05]  /*14c80*/  IADD3 R2, P0, R2, R0, RZ ;  /* 0x0000000002027210 */ /* 0x001fca0007f1e0ff */
[----:B---3--:R-:W-:-:S05]  /*14c90*/  IMAD.X R3, RZ, RZ, R3, P0 ;  /* 0x000000ffff037224 */ /* 0x008fca00000e0603 */
[----:B----4-:R0:W-:Y:S03]  /*14ca0*/  LDGSTS.E.BYPASS.LTC128B.128 [R7+0x1e400], desc[UR36][R2.64], !P1 ;  /* 0x1e40000002077fae */ /* 0x0101e6000c901d64 */
.L_x_5954:
        /* <DEDUP_REMOVED lines=8> */
.L_x_5831:
        /* <DEDUP_REMOVED lines=10> */
.L_x_5832:
[----:B------:R3:W-:Y:S01]  /*14dd0*/  SYNCS.ARRIVE.TRANS64.A1T0 RZ, [R10+URZ+0x32430], RZ ;  /* 0x032430ff0aff79a7 */ /* 0x0007e2000810003f */
[----:B------:R-:W-:Y:S05]  /*14de0*/  @!P3 BRA `(.L_x_5833) ;  /* 0x000000000004b947 */ /* 0x000fea0003800000 */
[----:B------:R-:W-:Y:S01]  /*14df0*/  BPT.TRAP 0x1 ;  /* 0x000000040000795c */ /* 0x000fe20000300000 */
.L_x_5833:
[----:B------:R-:W4:Y:S01]  /*14e00*/  SYNCS.PHASECHK.TRANS64.TRYWAIT P0, [R10+URZ+0x32460], R20 ;  /* 0x032460140a0075a7 */ /* 0x000f22000800017f */
[----:B------:R-:W-:Y:S04]  /*14e10*/  BSSY B1, `(.L_x_5834) ;  /* 0x0000002000017945 */ /* 0x000fe80003800000 */
[----:B----4-:R-:W-:Y:S05]  /*14e20*/  @!P0 BRA `(.L_x_5835) ;  /* 0x0000004c005c8947 */ /* 0x010fea0003800000 */
.L_x_5955:
[----:B------:R-:W-:Y:S05]  /*14e30*/  BSYNC B1 ;  /* 0x0000000000017941 */ /* 0x000fea0003800000 */
.L_x_5834:
[----:B------:R-:W-:Y:S01]  /*14e40*/  ULDC.64 UR4, c[0x0][0x328] ;  /* 0x0000ca0000047ab9 */ /* 0x000fe20000000a00 */
[----:B------:R-:W-:Y:S01]  /*14e50*/  ULDC.64 UR6, c[0x0][0x318] ;  /* 0x0000c60000067ab9 */ /* 0x000fe20000000a00 */
[----:B0-----:R-:W-:Y:S01]  /*14e60*/  IMAD R2, R9, UR4, RZ ;  /* 0x0000000409027c24 */ /* 0x001fe2000f8e02ff */
[C---:B------:R-:W-:Y:S01]  /*14e70*/  LOP3.LUT P5, RZ, R23.reuse, 0x1, RZ, 0xc0, !PT ;  /* 0x0000000117ff7812 */ /* 0x040fe200078ac0ff */
[----:B--2-4-:R-:W-:Y:S01]  /*14e80*/  IMAD R20, R24, 0x6000, R29 ;  /* 0x0000600018147824 */ /* 0x014fe200078e021d */
        /* <DEDUP_REMOVED lines=14> */
[----:B-1----:R-:W-:Y:S01]  /*14f70*/  IMAD R25, R18, UR5, R3 ;  /* 0x0000000512197c24 */ /* 0x002fe2000f8e0203 */
        /* <DEDUP_REMOVED lines=46> */
.L_x_5969:
        /* <DEDUP_REMOVED lines=11> */
.L_x_5837:
        /* <DEDUP_REMOVED lines=10> */
.L_x_5838:
[----:B------:R2:W-:Y:S01]  /*153b0*/  SYNCS.ARRIVE.TRANS64.A1T0 RZ, [R10+URZ+0x32450], RZ ;  /* 0x032450ff0aff79a7 */ /* 0x0005e2000810003f */
[----:B------:R-:W-:Y:S05]  /*153c0*/  @P2 BRA `(.L_x_5839) ;  /* 0xfffffff000ac2947 */ /* 0x000fea000383ffff */
.L_x_5826:
[----:B------:R-:W-:Y:S05]  /*153d0*/  BSYNC B0 ;  /* 0x0000000000007941 */ /* 0x000fea0003800000 */
.L_x_5825:
        /* <DEDUP_REMOVED lines=10> */
[----:B------:R-:W4:Y:S01]  /*15480*/  LDC.64 R2, c[0x0][0xd60] ;  /* 0x00035800ff027b82 */ /* 0x000f220000000a00 */
[----:B------:R-:W0:Y:S02]  /*15490*/  FLO.U32 R4, UR4 ;  /* 0x0000000400047d00 */ /* 0x000e2400080e0000 */
[----:B0-----:R-:W-:-:S06]  /*154a0*/  ISETP.EQ.U32.AND P1, PT, R4, R5, PT ;  /* 0x000000050400720c */ /* 0x001fcc0003f22070 */
[----:B------:R-:W4:Y:S07]  /*154b0*/  POPC R5, UR4 ;  /* 0x0000000400057d09 */ /* 0x000f2e0008000000 */
[----:B----4-:R-:W4:Y:S01]  /*154c0*/  @P1 ATOMG.E.ADD.STRONG.GPU PT, R3, desc[UR36][R2.64], R5 ;  /* 0x00000005020319a8 */ /* 0x010f2200081ee1e4 */
[----:B------:R-:W0:Y:S02]  /*154d0*/  S2R R6, SR_LTMASK ;  /* 0x0000000000067919 */ /* 0x000e240000003900 */
[----:B0-----:R-:W-:-:S04]  /*154e0*/  LOP3.LUT R6, R6, UR4, RZ, 0xc0, !PT ;  /* 0x0000000406067c12 */ /* 0x001fc8000f8ec0ff */
[----:B------:R-:W0:Y:S01]  /*154f0*/  POPC R7, R6 ;  /* 0x0000000600077309 */ /* 0x000e220000000000 */
[----:B----4-:R-:W0:Y:S02]  /*15500*/  SHFL.IDX PT, R4, R3, R4, 0x1f ;  /* 0x00001f0403047589 */ /* 0x010e2400000e0000 */
[----:B0-----:R-:W-:-:S07]  /*15510*/  IADD3 R16, R4, UR39, R7 ;  /* 0x0000002704107c10 */ /* 0x001fce000fffe007 */
.L_x_5841:
[----:B------:R-:W-:Y:S05]  /*15520*/  BSYNC B0 ;  /* 0x0000000000007941 */ /* 0x000fea0003800000 */
.L_x_5840:
[----:B------:R-:W-:Y:S02]  /*15530*/  SEL R24, R24, RZ, P0 ;  /* 0x000000ff18187207 */ /* 0x000fe40000000000 */
[----:B------:R-:W-:-:S07]  /*15540*/  LOP3.LUT R27, R27, R0, RZ, 0x3c, !PT ;  /* 0x000000001b1b7212 */ /* 0x000fce00078e3cff */
.L_x_5794:
[----:B------:R-:W-:Y:S05]  /*15550*/  BSYNC B7 ;  /* 0x0000000000077941 */ /* 0x000fea0003800000 */
.L_x_5792:
        /* <DEDUP_REMOVED lines=11> */
.L_x_5842:
        /* <DEDUP_REMOVED lines=9> */
[----:B------:R-:W4:Y:S01]  /*156a0*/  @!P1 LDC.64 R4, c[0x0][0xd78] ;  /* 0x00035e00ff049b82 */ /* 0x000f220000000a00 */
[----:B0-----:R-:W-:-:S05]  /*156b0*/  @!P1 IMAD.WIDE R2, R7, 0x4, R2 ;  /* 0x0000000407029825 */ /* 0x001fca00078e0202 */
[----:B------:R4:W5:Y:S02]  /*156c0*/  @!P1 LDG.E R6, desc[UR36][R2.64] ;  /* 0x0000002402069981 */ /* 0x000964000c1e1900 */
[----:B----4-:R-:W-:-:S05]  /*156d0*/  @!P1 IMAD.WIDE R2, R7, 0x4, R4 ;  /* 0x0000000407029825 */ /* 0x010fca00078e0204 */
[----:B------:R-:W4:Y:S01]  /*156e0*/  @!P1 LDG.E R5, desc[UR36][R2.64] ;  /* 0x0000002402059981 */ /* 0x000f22000c1e1900 */
[----:B------:R-:W-:Y:S01]  /*156f0*/  MOV R17, RZ ;  /* 0x000000ff00117202 */ /* 0x000fe20000000f00 */
[----:B------:R-:W-:Y:S01]  /*15700*/  IMAD.MOV.U32 R4, RZ, RZ, RZ ;  /* 0x000000ffff047224 */ /* 0x000fe200078e00ff */
[C---:B------:R-:W-:Y:S01]  /*15710*/  ISETP.GE.U32.AND P2, PT, R8.reuse, 0x2, PT ;  /* 0x000000020800780c */ /* 0x040fe20003f46070 */
[----:B------:R-:W-:Y:S01]  /*15720*/  SHFL.IDX PT, R0, R16, RZ, 0x1f ;  /* 0x00001fff10007589 */ /* 0x000fe200000e0000 */
[C---:B------:R-:W-:Y:S02]  /*15730*/  ISETP.GE.U32.AND P3, PT, R8.reuse, 0x4, PT ;  /* 0x000000040800780c */ /* 0x040fe40003f66070 */
[C---:B------:R-:W-:Y:S01]  /*15740*/  ISETP.GE.U32.AND P4, PT, R8.reuse, 0x8, PT ;  /* 0x000000080800780c */ /* 0x040fe20003f86070 */
[----:B------:R-:W-:Y:S01]  /*15750*/  SHFL.IDX PT, R7, R16, 0x1, 0x1f ;  /* 0x00201f0010077f89 */ /* 0x000fe200000e0000 */
[----:B------:R-:W-:Y:S01]  /*15760*/  ISETP.GE.U32.AND P5, PT, R8, 0x10, PT ;  /* 0x000000100800780c */ /* 0x000fe20003fa6070 */
[----:B-----5:R-:W-:-:S02]  /*15770*/  @!P1 IMAD.MOV.U32 R17, RZ, RZ, R6 ;  /* 0x000000ffff119224 */ /* 0x020fc400078e0006 */
[----:B------:R-:W-:Y:S02]  /*15780*/  IMAD.MOV.U32 R6, RZ, RZ, RZ ;  /* 0x000000ffff067224 */ /* 0x000fe400078e00ff */
[----:B----4-:R-:W-:Y:S01]  /*15790*/  @!P1 IMAD.MOV.U32 R4, RZ, RZ, R5 ;  /* 0x000000ffff049224 */ /* 0x010fe200078e0005 */
        /* <DEDUP_REMOVED lines=17> */
[----:B------:R0:W4:Y:S02]  /*158b0*/  SHFL.IDX PT, R14, R2, 0x1f, 0x1f ;  /* 0x03e01f00020e7f89 */ /* 0x00012400000e0000 */
.L_x_5979:
[----:B------:R-:W-:Y:S02]  /*158c0*/  ULDC UR4, c[0x0][0xd38] ;  /* 0x00034e0000047ab9 */ /* 0x000fe40000000800 */
[----:B------:R-:W-:-:S04]  /*158d0*/  IMAD.U32 R5, RZ, RZ, UR4 ;  /* 0x00000004ff057e24 */ /* 0x000fc8000f8e00ff */
[----:B----4-:R-:W-:-:S04]  /*158e0*/  IMAD R14, R14, R5, RZ ;  /* 0x000000050e0e7224 */ /* 0x010fc800078e02ff */
[----:B------:R-:W-:-:S05]  /*158f0*/  IMAD.IADD R7, R7, 0x1, R14 ;  /* 0x0000000107077824 */ /* 0x000fca00078e020e */
[----:B------:R-:W-:-:S13]  /*15900*/  ISETP.GT.AND P6, PT, R7, R0, PT ;  /* 0x000000000700720c */ /* 0x000fda0003fc4270 */
[----:B------:R-:W-:Y:S05]  /*15910*/  @P6 BRA `(.L_x_5845) ;  /* 0x0000000000a46947 */ /* 0x000fea0003800000 */
.L_x_5848:
        /* <DEDUP_REMOVED lines=10> */
[----:B------:R-:W4:Y:S01]  /*159c0*/  @!P6 LDC.64 R4, c[0x0][0xd78] ;  /* 0x00035e00ff04eb82 */ /* 0x000f220000000a00 */
[----:B0-----:R-:W-:-:S05]  /*159d0*/  @!P6 IMAD.WIDE R2, R9, 0x4, R2 ;  /* 0x000000040902e825 */ /* 0x001fca00078e0202 */
[----:B------:R4:W5:Y:S02]  /*159e0*/  @!P6 LDG.E R17, desc[UR36][R2.64] ;  /* 0x000000240211e981 */ /* 0x000964000c1e1900 */
[----:B----4-:R-:W-:-:S04]  /*159f0*/  @!P6 IMAD.WIDE R2, R9, 0x4, R4 ;  /* 0x000000040902e825 */ /* 0x010fc800078e0204 */
[----:B------:R-:W-:-:S06]  /*15a00*/  IMAD.MOV.U32 R4, RZ, RZ, RZ ;  /* 0x000000ffff047224 */ /* 0x000fcc00078e00ff */
[----:B------:R-:W5:Y:S01]  /*15a10*/  @!P6 LDG.E R4, desc[UR36][R2.64] ;  /* 0x000000240204e981 */ /* 0x000f62000c1e1900 */
[----:B------:R-:W-:Y:S01]  /*15a20*/  UMOV UR4, 0xffffffff ;  /* 0xffffffff00047882 */ /* 0x000fe20000000000 */
[----:B-----5:R-:W-:Y:S02]  /*15a30*/  IMAD R13, R4, R17, RZ ;  /* 0x00000011040d7224 */ /* 0x020fe400078e02ff */
        /* <DEDUP_REMOVED lines=13> */
[----:B------:R-:W0:Y:S02]  /*15b10*/  SHFL.UP PT, R14, R5, 0x10, RZ ;  /* 0x06000000050e7989 */ /* 0x000e2400000e00ff */
[----:B0-----:R-:W-:-:S05]  /*15b20*/  SEL R14, R14, RZ, P5 ;  /* 0x000000ff0e0e7207 */ /* 0x001fca0002800000 */
[----:B------:R-:W-:-:S05]  /*15b30*/  IMAD.IADD R2, R5, 0x1, R14 ;  /* 0x0000000105027824 */ /* 0x000fca00078e020e */
[----:B------:R0:W4:Y:S02]  /*15b40*/  SHFL.IDX PT, R14, R2, 0x1f, 0x1f ;  /* 0x03e01f00020e7f89 */ /* 0x00012400000e0000 */
.L_x_5987:
[----:B------:R-:W-:Y:S02]  /*15b50*/  ULDC UR4, c[0x0][0xd38] ;  /* 0x00034e0000047ab9 */ /* 0x000fe40000000800 */
[----:B------:R-:W-:-:S04]  /*15b60*/  IMAD.U32 R5, RZ, RZ, UR4 ;  /* 0x00000004ff057e24 */ /* 0x000fc8000f8e00ff */
[----:B----4-:R-:W-:-:S04]  /*15b70*/  IMAD R14, R14, R5, RZ ;  /* 0x000000050e0e7224 */ /* 0x010fc800078e02ff */
[----:B------:R-:W-:-:S05]  /*15b80*/  IMAD.IADD R7, R14, 0x1, R7 ;  /* 0x000000010e077824 */ /* 0x000fca00078e0207 */
[----:B------:R-:W-:-:S13]  /*15b90*/  ISETP.GT.AND P6, PT, R7, R0, PT ;  /* 0x000000000700720c */ /* 0x000fda0003fc4270 */
[----:B------:R-:W-:Y:S05]  /*15ba0*/  @!P6 BRA `(.L_x_5848) ;  /* 0xfffffffc005ce947 */ /* 0x000fea000383ffff */
.L_x_5845:
[----:B------:R-:W-:Y:S01]  /*15bb0*/  IMAD.IADD R7, R7, 0x1, -R14 ;  /* 0x0000000107077824 */ /* 0x000fe200078e0a0e */
[----:B------:R-:W-:-:S03]  /*15bc0*/  UMOV UR4, 0xffffffff ;  /* 0xffffffff00047882 */ /* 0x000fc60000000000 */
[----:B------:R-:W-:-:S05]  /*15bd0*/  IMAD R3, R2, R5, R7 ;  /* 0x0000000502037224 */ /* 0x000fca00078e0207 */
[----:B------:R-:W-:Y:S01]  /*15be0*/  ISETP.GT.AND P6, PT, R3, R0, PT ;  /* 0x000000000300720c */ /* 0x000fe20003fc4270 */
[----:B------:R-:W-:-:S12]  /*15bf0*/  BRA.DIV UR4, `(.L_x_5849) ;  /* 0x0000004e04bc7947 */ /* 0x000fd8000b800000 */
[----:B------:R-:W-:-:S04]  /*15c00*/  VOTE.ANY R3, PT, !P6 ;  /* 0x0000000000037806 */ /* 0x000fc800070e0100 */
[----:B------:R-:W4:Y:S02]  /*15c10*/  POPC R12, R3 ;  /* 0x00000003000c7309 */ /* 0x000f240000000000 */
[----:B----4-:R4:W0:Y:S01]  /*15c20*/  SHFL.IDX PT, R17, R17, R12, 0x1f ;  /* 0x00001f0c11117589 */ /* 0x01082200000e0000 */
[----:B------:R-:W-:-:S03]  /*15c30*/  IMAD.IADD R19, R12, 0x1, R19 ;  /* 0x000000010c137824 */ /* 0x000fc600078e0213 */
[----:B------:R4:W0:Y:S04]  /*15c40*/  SHFL.IDX PT, R4, R4, R12, 0x1f ;  /* 0x00001f0c04047589 */ /* 0x00082800000e0000 */
.L_x_5992:
[----:B------:R-:W-:-:S13]  /*15c50*/  ISETP.NE.AND P0, PT, R3, RZ, PT ;  /* 0x000000ff0300720c */ /* 0x000fda0003f05270 */
[----:B------:R-:W-:Y:S05]  /*15c60*/  @!P0 BRA `(.L_x_5850) ;  /* 0x0000000000108947 */ /* 0x000fea0003800000 */
[----:B------:R-:W-:Y:S01]  /*15c70*/  UMOV UR4, 0xffffffff ;  /* 0xffffffff00047882 */ /* 0x000fe20000000000 */
[----:B----4-:R-:W-:Y:S02]  /*15c80*/  VIADD R12, R12, 0xffffffff ;  /* 0xffffffff0c0c7836 */ /* 0x010fe40000000000 */
[----:B------:R-:W-:Y:S05]  /*15c90*/  BRA.DIV UR4, `(.L_x_5851) ;  /* 0x0000004e04f07947 */ /* 0x000fea000b800000 */
[----:B------:R4:W0:Y:S02]  /*15ca0*/  SHFL.IDX PT, R6, R2, R12, 0x1f ;  /* 0x00001f0c02067589 */ /* 0x00082400000e0000 */
.L_x_5850:
[----:B0-----:R-:W-:Y:S01]  /*15cb0*/  ISETP.NE.AND P0, PT, R4, 0x1, PT ;  /* 0x000000010400780c */ /* 0x001fe20003f05270 */
[----:B------:R-:W-:-:S04]  /*15cc0*/  IMAD R16, R6, R5, R7 ;  /* 0x0000000506107224 */ /* 0x000fc800078e0207 */
[----:B------:R-:W-:-:S08]  /*15cd0*/  IMAD.IADD R0, R0, 0x1, -R16 ;  /* 0x0000000100007824 */ /* 0x000fd000078e0a10 */
[----:B------:R-:W-:Y:S05]  /*15ce0*/  @!P0 BRA `(.L_x_5852) ;  /* 0x0000000000dc8947 */ /* 0x000fea0003800000 */
[-C--:B------:R-:W-:Y:S02]  /*15cf0*/  IABS R6, R17.reuse ;  /* 0x0000001100067213 */ /* 0x080fe40000000000 */
[----:B------:R-:W-:Y:S02]  /*15d00*/  IABS R5, R4 ;  /* 0x0000000400057213 */ /* 0x000fe40000000000 */
[----:B------:R-:W0:Y:S08]  /*15d10*/  I2F.RP R7, R6 ;  /* 0x0000000600077306 */ /* 0x000e300000209400 */
[----:B------:R-:W5:Y:S08]  /*15d20*/  I2F.RP R8, R5 ;  /* 0x0000000500087306 */ /* 0x000f700000209400 */
[----:B0-----:R-:W4:Y:S08]  /*15d30*/  MUFU.RCP R7, R7 ;  /* 0x0000000700077308 */ /* 0x001f300000001000 */
[----:B-----5:R-:W-:Y:S01]  /*15d40*/  MUFU.RCP R8, R8 ;  /* 0x0000000800087308 */ /* 0x020fe20000001000 */
[----:B----4-:R-:W-:Y:S01]  /*15d50*/  VIADD R2, R7, 0xffffffe ;  /* 0x0ffffffe07027836 */ /* 0x010fe20000000000 */
[----:B------:R-:W-:-:S06]  /*15d60*/  IABS R7, R17 ;  /* 0x0000001100077213 */ /* 0x000fcc0000000000 */
[----:B------:R0:W4:Y:S02]  /*15d70*/  F2I.FTZ.U32.TRUNC.NTZ R3, R2 ;  /* 0x0000000200037305 */ /* 0x000124000021f000 */
[----:B0-----:R-:W-:Y:S02]  /*15d80*/  IMAD.MOV.U32 R2, RZ, RZ, RZ ;  /* 0x000000ffff027224 */ /* 0x001fe400078e00ff */
[----:B----4-:R-:W-:-:S04]  /*15d90*/  IMAD.MOV R9, RZ, RZ, -R3 ;  /* 0x000000ffff097224 */ /* 0x010fc800078e0a03 */
        /* <DEDUP_REMOVED lines=20> */
[----:B------:R-:W-:-:S04]  /*15ee0*/  IABS R2, R4 ;  /* 0x0000000400027213 */ /* 0x000fc80000000000 */
[----:B------:R-:W-:-:S07]  /*15ef0*/  IADD3 R2, RZ, -R2, RZ ;  /* 0x80000002ff027210 */ /* 0x000fce0007ffe0ff */
        /* <DEDUP_REMOVED lines=22> */
.L_x_5852:
[----:B----4-:R-:W0:Y:S02]  /*16060*/  LDC.64 R2, c[0x0][0xd90] ;  /* 0x00036400ff027b82 */ /* 0x010e240000000a00 */
        /* <DEDUP_REMOVED lines=27> */
[----:B------:R-:W-:Y:S01]  /*16220*/  IMAD R4, R6, R2, RZ ;  /* 0x0000000206047224 */ /* 0x000fe200078e02ff */
[----:B------:R-:W-:-:S03]  /*16230*/  IADD3 R2, -R2, RZ, RZ ;  /* 0x000000ff02027210 */ /* 0x000fc60007ffe1ff */
        /* <DEDUP_REMOVED lines=30> */
.L_x_5853:
[----:B------:R-:W-:-:S05]  /*16420*/  LOP3.LUT R2, RZ, R2, RZ, 0x33, !PT ;  /* 0x00000002ff027212 */ /* 0x000fca00078e33ff */
[----:B------:R-:W-:Y:S01]  /*16430*/  IMAD.IADD R17, R17, 0x1, R2 ;  /* 0x0000000111117824 */ /* 0x000fe200078e0202 */
[----:B------:R-:W-:Y:S06]  /*16440*/  BRA `(.L_x_5854) ;  /* 0x00000000001c7947 */ /* 0x000fec0003800000 */
.L_x_5846:
[----:B------:R-:W-:Y:S01]  /*16450*/  UMOV UR4, URZ ;  /* 0x0000003f00047c82 */ /* 0x000fe20008000000 */
[----:B------:R-:W-:Y:S01]  /*16460*/  UMOV UR5, URZ ;  /* 0x0000003f00057c82 */ /* 0x000fe20008000000 */
[----:B------:R-:W-:Y:S01]  /*16470*/  ULDC UR6, c[0x0][0xd3c] ;  /* 0x00034f0000067ab9 */ /* 0x000fe20000000800 */
[----:B------:R-:W-:Y:S02]  /*16480*/  IMAD.MOV.U32 R16, RZ, RZ, R0 ;  /* 0x000000ffff107224 */ /* 0x000fe400078e0000 */
[----:B------:R-:W-:Y:S02]  /*16490*/  IMAD.U32 R17, RZ, RZ, UR4 ;  /* 0x00000004ff117e24 */ /* 0x000fe4000f8e00ff */
[----:B------:R-:W-:Y:S02]  /*164a0*/  IMAD.U32 R18, RZ, RZ, UR5 ;  /* 0x00000005ff127e24 */ /* 0x000fe4000f8e00ff */
[----:B------:R-:W-:-:S07]  /*164b0*/  IMAD.U32 R19, RZ, RZ, UR6 ;  /* 0x00000006ff137e24 */ /* 0x000fce000f8e00ff */
.L_x_5854:
        /* <DEDUP_REMOVED lines=10> */
.L_x_5843:
[----:B------:R-:W-:Y:S02]  /*16560*/  ULDC UR4, c[0x0][0xd3c] ;  /* 0x00034f0000047ab9 */ /* 0x000fe40000000800 */
[----:B----4-:R-:W-:-:S13]  /*16570*/  ISETP.GE.AND P0, PT, R19, UR4, PT ;  /* 0x0000000413007c0c */ /* 0x010fda000bf06270 */
[----:B------:R-:W-:Y:S05]  /*16580*/  @!P0 BRA `(.L_x_5855) ;  /* 0xffffffa400bc8947 */ /* 0x000fea000383ffff */
[----:B------:R-:W-:Y:S05]  /*16590*/  BSYNC B8 ;  /* 0x0000000000087941 */ /* 0x000fea0003800000 */
.L_x_5786:
        /* <DEDUP_REMOVED lines=12> */
.L_x_5995:
[----:B------:R-:W-:Y:S05]  /*16660*/  BSYNC B0 ;  /* 0x0000000000007941 */ /* 0x000fea0003800000 */
.L_x_5856:
[----:B------:R-:W-:-:S03]  /*16670*/  UMOV UR4, 0xffffffff ;  /* 0xffffffff00047882 */ /* 0x000fc60000000000 */
[----:B------:R-:W-:Y:S05]  /*16680*/  BRA.DIV UR4, `(.L_x_5858) ;  /* 0x0000004604b07947 */ /* 0x000fea000b800000 */
[----:B-1----:R-:W1:Y:S02]  /*16690*/  S2R R0, SR_TID.X ;  /* 0x0000000000007919 */ /* 0x002e640000002100 */
[----:B-1----:R-:W-:-:S04]  /*166a0*/  SHF.R.U32.HI R0, RZ, 0x5, R0 ;  /* 0x00000005ff007819 */ /* 0x002fc80000011600 */
[----:B------:R-:W-:-:S05]  /*166b0*/  LOP3.LUT R0, R0, 0x3, RZ, 0xc0, !PT ;  /* 0x0000000300007812 */ /* 0x000fca00078ec0ff */
[----:B------:R1:W4:Y:S02]  /*166c0*/  SHFL.IDX PT, R14, R0, RZ, 0x1f ;  /* 0x00001fff000e7589 */ /* 0x00032400000e0000 */
.L_x_5998:
[----:B----4-:R-:W-:Y:S01]  /*166d0*/  ISETP.NE.AND P0, PT, R14, RZ, PT ;  /* 0x000000ff0e00720c */ /* 0x010fe20003f05270 */
[----:B------:R-:W-:-:S12]  /*166e0*/  BSSY B0, `(.L_x_5859) ;  /* 0x0000026000007945 */ /* 0x000fd80003800000 */
[----:B------:R-:W-:Y:S05]  /*166f0*/  @P0 BRA `(.L_x_5860) ;  /* 0x0000000000900947 */ /* 0x000fea0003800000 */
[----:B------:R-:W-:-:S03]  /*16700*/  UMOV UR4, 0xffffffff ;  /* 0xffffffff00047882 */ /* 0x000fc60000000000 */
[----:B------:R-:W-:Y:S05]  /*16710*/  BRA.DIV UR4, `(.L_x_5861) ;  /* 0x0000004604c07947 */ /* 0x000fea000b800000 */
[----:B------:R-:W-:-:S13]  /*16720*/  ELECT P6, URZ, PT ;  /* 0x00000000003f782f */ /* 0x000fda00038c0000 */
.L_x_6001:
[----:B------:R-:W-:Y:S05]  /*16730*/  @!P6 BRA `(.L_x_5860) ;  /* 0x000000000080e947 */ /* 0x000fea0003800000 */
[----:B-1----:R-:W4:Y:S02]  /*16740*/  LDL R0, [R1+0x3c] ;  /* 0x00003c0001007983 */ /* 0x002f240000100800 */
[----:B----4-:R-:W-:-:S13]  /*16750*/  R2UR UR4, R0 ;  /* 0x00000000000472ca */ /* 0x010fda00000e0000 */
[----:B------:R-:W-:-:S06]  /*16760*/  ULOP3.LUT UR4, UR4, 0x2, URZ, 0xfc, !UPT ;  /* 0x0000000204047892 */ /* 0x000fcc000f8efc3f */
[----:B------:R-:W-:-:S05]  /*16770*/  IMAD.U32 R0, RZ, RZ, UR4 ;  /* 0x00000004ff007e24 */ /* 0x000fca000f8e00ff */
[----:B------:R-:W-:-:S13]  /*16780*/  ISETP.NE.AND P0, PT, R0, 0x3, PT ;  /* 0x000000030000780c */ /* 0x000fda0003f05270 */
[----:B------:R-:W-:Y:S05]  /*16790*/  @!P0 BRA `(.L_x_5862) ;  /* 0x0000000000048947 */ /* 0x000fea0003800000 */
[----:B------:R-:W-:Y:S01]  /*167a0*/  BPT.TRAP 0x1 ;  /* 0x000000040000795c */ /* 0x000fe20000300000 */
.L_x_5862:
[C---:B------:R-:W-:Y:S01]  /*167b0*/  IMAD R3, R24.reuse, 0x8, R5 ;  /* 0x0000000818037824 */ /* 0x040fe200078e0205 */
[----:B------:R-:W-:Y:S01]  /*167c0*/  SHF.L.U32 R2, R27, 0x1f, RZ ;  /* 0x0000001f1b027819 */ /* 0x000fe200000006ff */
[----:B------:R-:W-:-:S03]  /*167d0*/  VIADD R24, R24, 0x1 ;  /* 0x0000000118187836 */ /* 0x000fc60000000000 */
[----:B------:R-:W1:Y:S02]  /*167e0*/  SYNCS.PHASECHK.TRANS64.TRYWAIT P1, [R3+URZ+0x32440], R2 ;  /* 0x03244002030075a7 */ /* 0x000e64000802017f */
[----:B------:R-:W-:-:S04]  /*167f0*/  ISETP.NE.AND P2, PT, R24, 0x2, PT ;  /* 0x000000021800780c */ /* 0x000fc80003f45270 */
[----:B------:R-:W-:Y:S01]  /*16800*/  SEL R0, RZ, 0x1, P2 ;  /* 0x00000001ff007807 */ /* 0x000fe20001000000 */
[----:B-1----:R-:W-:Y:S08]  /*16810*/  @!P1 BRA `(.L_x_5863) ;  /* 0x0000004400a09947 */ /* 0x002ff00003800000 */
.L_x_6002:
[----:B------:R-:W-:Y:S02]  /*16820*/  SEL R24, R24, RZ, P2 ;  /* 0x000000ff18187207 */ /* 0x000fe40001000000 */
[----:B------:R-:W-:Y:S01]  /*16830*/  LOP3.LUT R0, R27, R0, RZ, 0x3c, !PT ;  /* 0x000000001b007212 */ /* 0x000fe200078e3cff */
[----:B------:R-:W-:Y:S06]  /*16840*/  @!P0 BRA `(.L_x_5864) ;  /* 0x0000000000048947 */ /* 0x000fec0003800000 */
[----:B------:R-:W-:Y:S01]  /*16850*/  BPT.TRAP 0x1 ;  /* 0x000000040000795c */ /* 0x000fe20000300000 */
.L_x_5864:
[----:B------:R-:W-:Y:S02]  /*16860*/  LEA R5, R24, R5, 0x3 ;  /* 0x0000000518057211 */ /* 0x000fe400078e18ff */
[----:B------:R-:W-:-:S04]  /*16870*/  SHF.L.U32 R0, R0, 0x1f, RZ ;  /* 0x0000001f00007819 */ /* 0x000fc800000006ff */
[----:B------:R-:W4:Y:S02]  /*16880*/  SYNCS.PHASECHK.TRANS64.TRYWAIT P1, [R5+URZ+0x32440], R0 ;  /* 0x03244000050075a7 */ /* 0x000f24000802017f */
[----:B----4-:R-:W-:Y:S05]  /*16890*/  @!P1 BRA `(.L_x_5865) ;  /* 0x0000004400949947 */ /* 0x010fea0003800000 */
.L_x_6003:
[----:B------:R-:W-:Y:S05]  /*168a0*/  @!P0 BRA `(.L_x_5866) ;  /* 0x0000000000048947 */ /* 0x000fea0003800000 */
[----:B------:R-:W-:Y:S01]  /*168b0*/  BPT.TRAP 0x1 ;  /* 0x000000040000795c */ /* 0x000fe20000300000 */
.L_x_5866:
[----:B------:R-:W5:Y:S02]  /*168c0*/  SYNCS.PHASECHK.TRANS64.TRYWAIT P1, [R3+URZ+0x32460], R2 ;  /* 0x03246002030075a7 */ /* 0x000f64000802017f */
[----:B-----5:R-:W-:Y:S05]  /*168d0*/  @!P1 BRA `(.L_x_5867) ;  /* 0x0000004400989947 */ /* 0x020fea0003800000 */
.L_x_6004:
[----:B------:R-:W-:Y:S05]  /*168e0*/  @!P0 BRA `(.L_x_5868) ;  /* 0x0000000000048947 */ /* 0x000fea0003800000 */
[----:B------:R-:W-:Y:S01]  /*168f0*/  BPT.TRAP 0x1 ;  /* 0x000000040000795c */ /* 0x000fe20000300000 */
.L_x_5868:
[----:B------:R0:W0:Y:S02]  /*16900*/  SYNCS.PHASECHK.TRANS64.TRYWAIT P0, [R5+URZ+0x32460], R0 ;  /* 0x03246000050075a7 */ /* 0x000024000800017f */
[----:B0-----:R-:W-:Y:S05]  /*16910*/  @!P0 NANOSLEEP.SYNCS 0x989680 ;  /* 0x009896800000895d */ /* 0x001fea0003900000 */
[----:B------:R-:W0:Y:S02]  /*16920*/  @!P0 SYNCS.PHASECHK.TRANS64 P0, [R5+URZ+0x32460], R0 ;  /* 0x03246000050085a7 */ /* 0x000e24000800007f */
[----:B0-----:R-:W-:Y:S05]  /*16930*/  @!P0 BRA `(.L_x_5868) ;  /* 0xfffffffc00f08947 */ /* 0x001fea000383ffff */
.L_x_5860:
[----:B------:R-:W-:Y:S05]  /*16940*/  BSYNC B0 ;  /* 0x0000000000007941 */ /* 0x000fea0003800000 */
.L_x_5859:
[----:B------:R-:W-:Y:S05]  /*16950*/  EXIT ;  /* 0x000000000000794d */ /* 0x000fea0003800000 */
.L_x_5718:
[----:B-1----:R1:W2:Y:S02]  /*16960*/  SYNCS.PHASECHK.TRANS64.TRYWAIT P0, [R5+URZ+0x32400], R0 ;  /* 0x03240000050075a7 */ /* 0x0022a4000800017f */
[----:B--2---:R-:W-:Y:S05]  /*16970*/  @!P0 NANOSLEEP.SYNCS 0x989680 ;  /* 0x009896800000895d */ /* 0x004fea0003900000 */
[----:B------:R-:W2:Y:S02]  /*16980*/  @!P0 SYNCS.PHASECHK.TRANS64 P0, [R5+URZ+0x32400], R0 ;  /* 0x03240000050085a7 */ /* 0x000ea4000800007f */
[----:B--2---:R-:W-:Y:S05]  /*16990*/  @!P0 BRA `(.L_x_5718) ;  /* 0xfffffffc00f08947 */ /* 0x004fea000383ffff */
[----:B------:R-:W-:Y:S05]  /*169a0*/  BRA `(.L_x_5869) ;  /* 0xfffffeb400ac7947 */ /* 0x000fea000383ffff */
.L_x_5722:
[----:B---3--:R-:W-:-:S04]  /*169b0*/  IMAD.U32 R4, RZ, RZ, UR6 ;  /* 0x00000006ff047e24 */ /* 0x008fc8000f8e00ff */
[----:B------:R3:W4:Y:S03]  /*169c0*/  SYNCS.PHASECHK.TRANS64.TRYWAIT P1, [R4+URZ+0x32430], R3 ;  /* 0x03243003040075a7 */ /* 0x000726000802017f */
[----:B----4-:R-:W-:Y:S05]  /*169d0*/  @!P1 NANOSLEEP.SYNCS 0x989680 ;  /* 0x009896800000995d */ /* 0x010fea0003900000 */
[----:B------:R-:W4:Y:S02]  /*169e0*/  @!P1 SYNCS.PHASECHK.TRANS64 P1, [R4+URZ+0x32430], R3 ;  /* 0x03243003040095a7 */ /* 0x000f24000802007f */
[----:B----4-:R-:W-:Y:S05]  /*169f0*/  @!P1 BRA `(.L_x_5722) ;  /* 0xfffffffc00ec9947 */ /* 0x010fea000383ffff */
[----:B------:R-:W-:Y:S05]  /*16a00*/  BRA `(.L_x_5721) ;  /* 0xfffffeb400dc7947 */ /* 0x000fea000383ffff */
.L_x_5723:
[----:B----4-:R4:W0:Y:S02]  /*16a10*/  SYNCS.PHASECHK.TRANS64.TRYWAIT P1, [R5+URZ+0x32410], R0 ;  /* 0x03241000050075a7 */ /* 0x010824000802017f */
[----:B0-----:R-:W-:Y:S05]  /*16a20*/  @!P1 NANOSLEEP.SYNCS 0x989680 ;  /* 0x009896800000995d */ /* 0x001fea0003900000 */
[----:B------:R-:W0:Y:S02]  /*16a30*/  @!P1 SYNCS.PHASECHK.TRANS64 P1, [R5+URZ+0x32410], R0 ;  /* 0x03241000050095a7 */ /* 0x000e24000802007f */
[----:B0-----:R-:W-:Y:S05]  /*16a40*/  @!P1 BRA `(.L_x_5723) ;  /* 0xfffffffc00f09947 */ /* 0x001fea000383ffff */
[----:B------:R-:W-:Y:S05]  /*16a50*/  BRA `(.L_x_5870) ;  /* 0xfffffeb800887947 */ /* 0x000fea000383ffff */
.L_x_5727:
[----:B01--4-:R-:W-:-:S04]  /*16a60*/  IMAD.U32 R0, RZ, RZ, UR6 ;  /* 0x00000006ff007e24 */ /* 0x013fc8000f8e00ff */
[----:B------:R0:W1:Y:S03]  /*16a70*/  SYNCS.PHASECHK.TRANS64.TRYWAIT P1, [R0+URZ+0x32450], R3 ;  /* 0x03245003000075a7 */ /* 0x000066000802017f */
[----:B-1----:R-:W-:Y:S05]  /*16a80*/  @!P1 NANOSLEEP.SYNCS 0x989680 ;  /* 0x009896800000995d */ /* 0x002fea0003900000 */
[----:B------:R-:W1:Y:S02]  /*16a90*/  @!P1 SYNCS.PHASECHK.TRANS64 P1, [R0+URZ+0x32450], R3 ;  /* 0x03245003000095a7 */ /* 0x000e64000802007f */
[----:B-1----:R-:W-:Y:S05]  /*16aa0*/  @!P1 BRA `(.L_x_5727) ;  /* 0xfffffffc00ec9947 */ /* 0x002fea000383ffff */
[----:B------:R-:W-:Y:S05]  /*16ab0*/  BRA `(.L_x_5726) ;  /* 0xfffffeb800907947 */ /* 0x000fea000383ffff */
.L_x_5734:
[----:B-1----:R-:W-:-:S04]  /*16ac0*/  IMAD.U32 R21, RZ, RZ, UR4 ;  /* 0x00000004ff157e24 */ /* 0x002fc8000f8e00ff */
[----:B------:R1:W2:Y:S03]  /*16ad0*/  SYNCS.PHASECHK.TRANS64.TRYWAIT P1, [R21+URZ+0x32430], R0 ;  /* 0x03243000150075a7 */ /* 0x0002a6000802017f */
[----:B--2---:R-:W-:Y:S05]  /*16ae0*/  @!P1 NANOSLEEP.SYNCS 0x989680 ;  /* 0x009896800000995d */ /* 0x004fea0003900000 */
[----:B------:R-:W2:Y:S02]  /*16af0*/  @!P1 SYNCS.PHASECHK.TRANS64 P1, [R21+URZ+0x32430], R0 ;  /* 0x03243000150095a7 */ /* 0x000ea4000802007f */
[----:B--2---:R-:W-:Y:S05]  /*16b00*/  @!P1 BRA `(.L_x_5734) ;  /* 0xfffffffc00ec9947 */ /* 0x004fea000383ffff */
[----:B------:R-:W-:Y:S05]  /*16b10*/  BRA `(.L_x_5733) ;  /* 0xfffffee000cc7947 */ /* 0x000fea000383ffff */
.L_x_5738:
[----:B-1----:R-:W-:-:S04]  /*16b20*/  IMAD.U32 R21, RZ, RZ, UR4 ;  /* 0x00000004ff157e24 */ /* 0x002fc8000f8e00ff */
[----:B------:R1:W3:Y:S03]  /*16b30*/  SYNCS.PHASECHK.TRANS64.TRYWAIT P1, [R21+URZ+0x32450], R0 ;  /* 0x03245000150075a7 */ /* 0x0002e6000802017f */
[----:B---3--:R-:W-:Y:S05]  /*16b40*/  @!P1 NANOSLEEP.SYNCS 0x989680 ;  /* 0x009896800000995d */ /* 0x008fea0003900000 */
[----:B------:R-:W3:Y:S02]  /*16b50*/  @!P1 SYNCS.PHASECHK.TRANS64 P1, [R21+URZ+0x32450], R0 ;  /* 0x03245000150095a7 */ /* 0x000ee4000802007f */
[----:B---3--:R-:W-:Y:S05]  /*16b60*/  @!P1 BRA `(.L_x_5738) ;  /* 0xfffffffc00ec9947 */ /* 0x008fea000383ffff */
[----:B------:R-:W-:Y:S05]  /*16b70*/  BRA `(.L_x_5737) ;  /* 0xfffffee400487947 */ /* 0x000fea000383ffff */
.L_x_5746:
[----:B-1----:R-:W-:-:S04]  /*16b80*/  IMAD.U32 R21, RZ, RZ, UR4 ;  /* 0x00000004ff157e24 */ /* 0x002fc8000f8e00ff */
[----:B------:R1:W2:Y:S03]  /*16b90*/  SYNCS.PHASECHK.TRANS64.TRYWAIT P1, [R21+URZ+0x32430], R0 ;  /* 0x03243000150075a7 */ /* 0x0002a6000802017f */
[----:B--2---:R-:W-:Y:S05]  /*16ba0*/  @!P1 NANOSLEEP.SYNCS 0x989680 ;  /* 0x009896800000995d */ /* 0x004fea0003900000 */
[----:B------:R-:W2:Y:S02]  /*16bb0*/  @!P1 SYNCS.PHASECHK.TRANS64 P1, [R21+URZ+0x32430], R0 ;  /* 0x03243000150095a7 */ /* 0x000ea4000802007f */
[----:B--2---:R-:W-:Y:S05]  /*16bc0*/  @!P1 BRA `(.L_x_5746) ;  /* 0xfffffffc00ec9947 */ /* 0x004fea000383ffff */
[----:B------:R-:W-:Y:S05]  /*16bd0*/  BRA `(.L_x_5745) ;  /* 0xffffff1000e07947 */ /* 0x000fea000383ffff */
.L_x_5750:
[----:B-1----:R-:W-:-:S04]  /*16be0*/  IMAD.U32 R21, RZ, RZ, UR4 ;  /* 0x00000004ff157e24 */ /* 0x002fc8000f8e00ff */
[----:B------:R1:W3:Y:S03]  /*16bf0*/  SYNCS.PHASECHK.TRANS64.TRYWAIT P1, [R21+URZ+0x32450], R0 ;  /* 0x03245000150075a7 */ /* 0x0002e6000802017f */
[----:B---3--:R-:W-:Y:S05]  /*16c00*/  @!P1 NANOSLEEP.SYNCS 0x989680 ;  /* 0x009896800000995d */ /* 0x008fea0003900000 */
[----:B------:R-:W3:Y:S02]  /*16c10*/  @!P1 SYNCS.PHASECHK.TRANS64 P1, [R21+URZ+0x32450], R0 ;  /* 0x03245000150095a7 */ /* 0x000ee4000802007f */
[----:B---3--:R-:W-:Y:S05]  /*16c20*/  @!P1 BRA `(.L_x_5750) ;  /* 0xfffffffc00ec9947 */ /* 0x008fea000383ffff */
[----:B------:R-:W-:Y:S05]  /*16c30*/  BRA `(.L_x_5749) ;  /* 0xffffff14005c7947 */ /* 0x000fea000383ffff */
.L_x_5800:
        /* <DEDUP_REMOVED lines=11> */
.L_x_5872:
[----:B------:R-:W-:Y:S05]  /*16cf0*/  BSYNC B0 ;  /* 0x0000000000007941 */ /* 0x000fea0003800000 */
.L_x_5871:
[----:B------:R-:W-:Y:S05]  /*16d00*/  BRA `(.L_x_5873) ;  /* 0xffffffac00b87947 */ /* 0x000fea000383ffff */
.L_x_5803:
[----:B0-----:R0:W1:Y:S02]  /*16d10*/  SYNCS.PHASECHK.TRANS64.TRYWAIT P0, [R25+URZ+0x32440], R0 ;  /* 0x03244000190075a7 */ /* 0x001064000800017f */
[----:B-1----:R-:W-:Y:S05]  /*16d20*/  @!P0 NANOSLEEP.SYNCS 0x989680 ;  /* 0x009896800000895d */ /* 0x002fea0003900000 */
[----:B------:R-:W1:Y:S02]  /*16d30*/  @!P0 SYNCS.PHASECHK.TRANS64 P0, [R25+URZ+0x32440], R0 ;  /* 0x03244000190085a7 */ /* 0x000e64000800007f */
[----:B-1----:R-:W-:Y:S05]  /*16d40*/  @!P0 BRA `(.L_x_5803) ;  /* 0xfffffffc00f08947 */ /* 0x002fea000383ffff */
[----:B------:R-:W-:Y:S05]  /*16d50*/  BRA `(.L_x_5874) ;  /* 0xffffffb000547947 */ /* 0x000fea000383ffff */
.L_x_5804:
        /* <DEDUP_REMOVED lines=8> */
.L_x_5876:
[----:B------:R-:W-:Y:S05]  /*16de0*/  BSYNC B0 ;  /* 0x0000000000007941 */ /* 0x000fea0003800000 */
.L_x_5875:
[----:B------:R-:W-:Y:S01]  /*16df0*/  IMAD.MOV.U32 R13, RZ, RZ, R0 ;  /* 0x000000ffff0d7224 */ /* 0x000fe200078e0000 */
[----:B------:R-:W-:Y:S01]  /*16e00*/  MOV R15, 0xffffffff ;  /* 0xffffffff000f7802 */ /* 0x000fe20000000f00 */
[----:B------:R-:W-:Y:S02]  /*16e10*/  IMAD.MOV.U32 R12, RZ, RZ, RZ ;  /* 0x000000ffff0c7224 */ /* 0x000fe400078e00ff */
[----:B------:R-:W-:Y:S02]  /*16e20*/  IMAD.MOV.U32 R11, RZ, RZ, 0x181f ;  /* 0x0000181fff0b7424 */ /* 0x000fe400078e00ff */
[----:B------:R-:W-:Y:S02]  /*16e30*/  IMAD.MOV.U32 R2, RZ, RZ, R14 ;  /* 0x000000ffff027224 */ /* 0x000fe400078e000e */
[----:B------:R-:W-:-:S07]  /*16e40*/  @P0 IMAD R6, R5, 0x2, R22 ;  /* 0x0000000205060824 */ /* 0x000fce00078e0216 */
[----:B------:R-:W-:Y:S05]  /*16e50*/  WARPSYNC.COLLECTIVE R15, `(.L_x_5877) ;  /* 0x000000000f087348 */ /* 0x000fea0003c00000 */
[----:B------:R0:W1:Y:S02]  /*16e60*/  SHFL.IDX P6, R14, R13, R12, R11 ;  /* 0x0000000c0d0e7389 */ /* 0x00006400000c000b */
[----:B01----:R-:W-:Y:S01]  /*16e70*/  ENDCOLLECTIVE ;  /* 0x000000000000791b */ /* 0x003fe20003800000 */
.L_x_5877:
[----:B------:R-:W-:Y:S02]  /*16e80*/  IMAD.MOV.U32 R13, RZ, RZ, R4 ;  /* 0x000000ffff0d7224 */ /* 0x000fe400078e0004 */
[----:B------:R-:W-:Y:S02]  /*16e90*/  IMAD.MOV.U32 R12, RZ, RZ, 0x1 ;  /* 0x00000001ff0c7424 */ /* 0x000fe400078e00ff */
[----:B------:R-:W-:-:S07]  /*16ea0*/  IMAD.MOV.U32 R3, RZ, RZ, R14 ;  /* 0x000000ffff037224 */ /* 0x000fce00078e000e */
[----:B------:R-:W-:Y:S05]  /*16eb0*/  WARPSYNC.COLLECTIVE R15, `(.L_x_5878) ;  /* 0x000000000f087348 */ /* 0x000fea0003c00000 */
[----:B------:R0:W1:Y:S02]  /*16ec0*/  SHFL.IDX P6, R14, R13, R12, R11 ;  /* 0x0000000c0d0e7389 */ /* 0x00006400000c000b */
[----:B01----:R-:W-:Y:S01]  /*16ed0*/  ENDCOLLECTIVE ;  /* 0x000000000000791b */ /* 0x003fe20003800000 */
.L_x_5878:
        /* <DEDUP_REMOVED lines=15> */
.L_x_5879:
[----:B------:R-:W-:Y:S02]  /*16fd0*/  @P0 IMAD R6, R5, 0x2, R22 ;  /* 0x0000000205060824 */ /* 0x000fe400078e0216 */
[----:B------:R-:W-:Y:S02]  /*16fe0*/  IMAD.MOV.U32 R13, RZ, RZ, R4 ;  /* 0x000000ffff0d7224 */ /* 0x000fe400078e0004 */
[----:B------:R-:W-:Y:S02]  /*16ff0*/  IMAD.MOV.U32 R12, RZ, RZ, 0x2 ;  /* 0x00000002ff0c7424 */ /* 0x000fe400078e00ff */
[----:B------:R-:W-:-:S07]  /*17000*/  IMAD.MOV.U32 R3, RZ, RZ, R14 ;  /* 0x000000ffff037224 */ /* 0x000fce00078e000e */
[----:B------:R-:W-:Y:S05]  /*17010*/  WARPSYNC.COLLECTIVE R15, `(.L_x_5880) ;  /* 0x000000000f087348 */ /* 0x000fea0003c00000 */
[----:B------:R0:W1:Y:S02]  /*17020*/  SHFL.IDX P6, R14, R13, R12, R11 ;  /* 0x0000000c0d0e7389 */ /* 0x00006400000c000b */
[----:B01----:R-:W-:Y:S01]  /*17030*/  ENDCOLLECTIVE ;  /* 0x000000000000791b */ /* 0x003fe20003800000 */
.L_x_5880:
        /* <DEDUP_REMOVED lines=15> */
.L_x_5881:
[----:B------:R-:W-:Y:S02]  /*17130*/  @P0 IMAD R6, R5, 0x2, R22 ;  /* 0x0000000205060824 */ /* 0x000fe400078e0216 */
[----:B------:R-:W-:Y:S01]  /*17140*/  IMAD.MOV.U32 R13, RZ, RZ, R4 ;  /* 0x000000ffff0d7224 */ /* 0x000fe200078e0004 */
[----:B------:R-:W-:Y:S01]  /*17150*/  MOV R12, 0x3 ;  /* 0x00000003000c7802 */ /* 0x000fe20000000f00 */
[----:B------:R-:W-:-:S07]  /*17160*/  IMAD.MOV.U32 R3, RZ, RZ, R14 ;  /* 0x000000ffff037224 */ /* 0x000fce00078e000e */
[----:B------:R-:W-:Y:S05]  /*17170*/  WARPSYNC.COLLECTIVE R15, `(.L_x_5882) ;  /* 0x000000000f087348 */ /* 0x000fea0003c00000 */
[----:B------:R0:W1:Y:S02]  /*17180*/  SHFL.IDX P6, R14, R13, R12, R11 ;  /* 0x0000000c0d0e7389 */ /* 0x00006400000c000b */
[----:B01----:R-:W-:Y:S01]  /*17190*/  ENDCOLLECTIVE ;  /* 0x000000000000791b */ /* 0x003fe20003800000 */
.L_x_5882:
        /* <DEDUP_REMOVED lines=15> */
.L_x_5883:
[----:B------:R-:W-:Y:S02]  /*17290*/  @P0 IMAD R6, R5, 0x2, R22 ;  /* 0x0000000205060824 */ /* 0x000fe400078e0216 */
[----:B------:R-:W-:Y:S02]  /*172a0*/  IMAD.MOV.U32 R13, RZ, RZ, R4 ;  /* 0x000000ffff0d7224 */ /* 0x000fe400078e0004 */
[----:B------:R-:W-:Y:S02]  /*172b0*/  IMAD.MOV.U32 R12, RZ, RZ, 0x4 ;  /* 0x00000004ff0c7424 */ /* 0x000fe400078e00ff */
[----:B------:R-:W-:-:S07]  /*172c0*/  IMAD.MOV.U32 R3, RZ, RZ, R14 ;  /* 0x000000ffff037224 */ /* 0x000fce00078e000e */
[----:B------:R-:W-:Y:S05]  /*172d0*/  WARPSYNC.COLLECTIVE R15, `(.L_x_5884) ;  /* 0x000000000f087348 */ /* 0x000fea0003c00000 */
[----:B------:R0:W1:Y:S02]  /*172e0*/  SHFL.IDX P6, R14, R13, R12, R11 ;  /* 0x0000000c0d0e7389 */ /* 0x00006400000c000b */
[----:B01----:R-:W-:Y:S01]  /*172f0*/  ENDCOLLECTIVE ;  /* 0x000000000000791b */ /* 0x003fe20003800000 */
.L_x_5884:
        /* <DEDUP_REMOVED lines=15> */
.L_x_5885:
[----:B------:R-:W-:Y:S02]  /*173f0*/  @P0 IMAD R6, R5, 0x2, R22 ;  /* 0x0000000205060824 */ /* 0x000fe400078e0216 */
[----:B------:R-:W-:Y:S02]  /*17400*/  IMAD.MOV.U32 R13, RZ, RZ, R4 ;  /* 0x000000ffff0d7224 */ /* 0x000fe400078e0004 */
[----:B------:R-:W-:Y:S02]  /*17410*/  IMAD.MOV.U32 R12, RZ, RZ, 0x5 ;  /* 0x00000005ff0c7424 */ /* 0x000fe400078e00ff */
[----:B------:R-:W-:-:S07]  /*17420*/  IMAD.MOV.U32 R3, RZ, RZ, R14 ;  /* 0x000000ffff037224 */ /* 0x000fce00078e000e */
[----:B------:R-:W-:Y:S05]  /*17430*/  WARPSYNC.COLLECTIVE R15, `(.L_x_5886) ;  /* 0x000000000f087348 */ /* 0x000fea0003c00000 */
[----:B------:R0:W1:Y:S02]  /*17440*/  SHFL.IDX P6, R14, R13, R12, R11 ;  /* 0x0000000c0d0e7389 */ /* 0x00006400000c000b */
[----:B01----:R-:W-:Y:S01]  /*17450*/  ENDCOLLECTIVE ;  /* 0x000000000000791b */ /* 0x003fe20003800000 */
.L_x_5886:
        /* <DEDUP_REMOVED lines=10> */
.L_x_5887:
[----:B------:R-:W-:Y:S01]  /*17500*/  @!PT LDS RZ, [RZ] ;  /* 0x00000000fffff984 */ /* 0x000fe20000000800 */
[----:B------:R-:W-:Y:S01]  /*17510*/  @!PT LDS RZ, [RZ] ;  /* 0x00000000fffff984 */ /* 0x000fe20000000800 */
[----:B------:R-:W-:Y:S01]  /*17520*/  @!PT LDS RZ, [RZ] ;  /* 0x00000000fffff984 */ /* 0x000fe20000000800 */
[----:B------:R0:W-:Y:S01]  /*17530*/  @P0 LDGSTS.E.BYPASS.LTC128B.128 [R6+0x1e400], desc[UR36][R2.64], !P2 ;  /* 0x1e40000002060fae */ /* 0x0001e2000d101d64 */
[----:B------:R-:W-:Y:S01]  /*17540*/  IMAD.MOV.U32 R0, RZ, RZ, R14 ;  /* 0x000000ffff007224 */ /* 0x000fe200078e000e */
[----:B------:R-:W-:Y:S06]  /*17550*/  BRA `(.L_x_5888) ;  /* 0xffffffac00b47947 */ /* 0x000fec000383ffff */
.L_x_5809:
[----:B------:R0:W5:Y:S01]  /*17560*/  LDL.LU R6, [R1+0x4] ;  /* 0x0000040001067983 */ /* 0x0001620000300800 */
[----:B------:R-:W-:Y:S01]  /*17570*/  IMAD.MOV.U32 R13, RZ, RZ, R4 ;  /* 0x000000ffff0d7224 */ /* 0x000fe200078e0004 */
[----:B------:R-:W-:Y:S01]  /*17580*/  MOV R12, RZ ;  /* 0x000000ff000c7202 */ /* 0x000fe20000000f00 */
[----:B------:R-:W-:Y:S01]  /*17590*/  IMAD.MOV.U32 R11, RZ, RZ, 0x181f ;  /* 0x0000181fff0b7424 */ /* 0x000fe200078e00ff */
[----:B------:R-:W-:Y:S01]  /*175a0*/  LOP3.LUT R23, R23, 0xffffdfff, RZ, 0xc0, !PT ;  /* 0xffffdfff17177812 */ /* 0x000fe200078ec0ff */
[----:B------:R-:W-:Y:S02]  /*175b0*/  IMAD.MOV.U32 R15, RZ, RZ, -0x1 ;  /* 0xffffffffff0f7424 */ /* 0x000fe400078e00ff */
[----:B------:R-:W-:-:S07]  /*175c0*/  IMAD R17, R17, 0x80, R21 ;  /* 0x0000008011117824 */ /* 0x000fce00078e0215 */
[----:B01---5:R-:W-:Y:S05]  /*175d0*/  WARPSYNC.COLLECTIVE R15, `(.L_x_5889) ;  /* 0x000000000f087348 */ /* 0x023fea0003c00000 */
[----:B------:R2:W3:Y:S02]  /*175e0*/  SHFL.IDX P6, R14, R13, R12, R11 ;  /* 0x0000000c0d0e7389 */ /* 0x0004e400000c000b */
[----:B0123-5:R-:W-:Y:S01]  /*175f0*/  ENDCOLLECTIVE ;  /* 0x000000000000791b */ /* 0x02ffe20003800000 */
.L_x_5889:
[----:B------:R-:W-:Y:S02]  /*17600*/  IMAD.MOV.U32 R13, RZ, RZ, R0 ;  /* 0x000000ffff0d7224 */ /* 0x000fe400078e0000 */
[----:B------:R-:W-:-:S07]  /*17610*/  IMAD.MOV.U32 R3, RZ, RZ, R14 ;  /* 0x000000ffff037224 */ /* 0x000fce00078e000e */
[----:B------:R-:W-:Y:S05]  /*17620*/  WARPSYNC.COLLECTIVE R15, `(.L_x_5890) ;  /* 0x000000000f087348 */ /* 0x000fea0003c00000 */
[----:B------:R0:W1:Y:S02]  /*17630*/  SHFL.IDX P6, R14, R13, R12, R11 ;  /* 0x0000000c0d0e7389 */ /* 0x00006400000c000b */
[----:B01----:R-:W-:Y:S01]  /*17640*/  ENDCOLLECTIVE ;  /* 0x000000000000791b */ /* 0x003fe20003800000 */
.L_x_5890:
[----:B------:R-:W-:Y:S02]  /*17650*/  IMAD.MOV.U32 R13, RZ, RZ, R4 ;  /* 0x000000ffff0d7224 */ /* 0x000fe400078e0004 */
[----:B------:R-:W-:Y:S02]  /*17660*/  IMAD.MOV.U32 R12, RZ, RZ, 0x1 ;  /* 0x00000001ff0c7424 */ /* 0x000fe400078e00ff */
[----:B------:R-:W-:-:S07]  /*17670*/  IMAD.MOV.U32 R9, RZ, RZ, R14 ;  /* 0x000000ffff097224 */ /* 0x000fce00078e000e */
[----:B------:R-:W-:Y:S05]  /*17680*/  WARPSYNC.COLLECTIVE R15, `(.L_x_5891) ;  /* 0x000000000f087348 */ /* 0x000fea0003c00000 */
[----:B------:R0:W1:Y:S02]  /*17690*/  SHFL.IDX P6, R14, R13, R12, R11 ;  /* 0x0000000c0d0e7389 */ /* 0x00006400000c000b */
[----:B01----:R-:W-:Y:S01]  /*176a0*/  ENDCOLLECTIVE ;  /* 0x000000000000791b */ /* 0x003fe20003800000 */
.L_x_5891:
        /* <DEDUP_REMOVED lines=18> */
.L_x_5892:
[----:B------:R-:W-:Y:S02]  /*177d0*/  @P2 LOP3.LUT R23, R23, 0x1000, RZ, 0xfc, !PT ;  /* 0x0000100017172812 */ /* 0x000fe400078efcff */
[----:B------:R-:W-:Y:S01]  /*177e0*/  MOV R13, R4 ;  /* 0x00000004000d7202 */ /* 0x000fe20000000f00 */
[----:B------:R-:W-:Y:S01]  /*177f0*/  IMAD.MOV.U32 R12, RZ, RZ, 0x2 ;  /* 0x00000002ff0c7424 */ /* 0x000fe200078e00ff */
[----:B------:R-:W-:Y:S01]  /*17800*/  LOP3.LUT R23, R23, 0xfffff7ff, RZ, 0xc0, !PT ;  /* 0xfffff7ff17177812 */ /* 0x000fe200078ec0ff */
[----:B------:R-:W-:-:S07]  /*17810*/  IMAD.MOV.U32 R6, RZ, RZ, R14 ;  /* 0x000000ffff067224 */ /* 0x000fce00078e000e */
[----:B------:R-:W-:Y:S05]  /*17820*/  WARPSYNC.COLLECTIVE R15, `(.L_x_5893) ;  /* 0x000000000f087348 */ /* 0x000fea0003c00000 */
[----:B------:R0:W1:Y:S02]  /*17830*/  SHFL.IDX P6, R14, R13, R12, R11 ;  /* 0x0000000c0d0e7389 */ /* 0x00006400000c000b */
[----:B01----:R-:W-:Y:S01]  /*17840*/  ENDCOLLECTIVE ;  /* 0x000000000000791b */ /* 0x003fe20003800000 */
.L_x_5893:
        /* <DEDUP_REMOVED lines=15> */
.L_x_5894:
        /* <DEDUP_REMOVED lines=8> */
.L_x_5895:
        /* <DEDUP_REMOVED lines=15> */
.L_x_5896:
[----:B------:R-:W-:-:S04]  /*17ab0*/  @P2 LOP3.LUT R23, R23, 0x200, RZ, 0xfc, !PT ;  /* 0x0000020017172812 */ /* 0x000fc800078efcff */
[----:B------:R-:W-:Y:S01]  /*17ac0*/  LOP3.LUT R23, R23, 0xfffffeff, RZ, 0xc0, !PT ;  /* 0xfffffeff17177812 */ /* 0x000fe200078ec0ff */
[----:B------:R-:W-:-:S05]  /*17ad0*/  IMAD.MOV.U32 R11, RZ, RZ, R14 ;  /* 0x000000ffff0b7224 */ /* 0x000fca00078e000e */
[----:B------:R-:W-:Y:S01]  /*17ae0*/  @!P2 LEA R13, P1, R20, R11, 0x1 ;  /* 0x0000000b140da211 */ /* 0x000fe200078208ff */
[----:B------:R-:W-:-:S04]  /*17af0*/  IMAD.MOV.U32 R11, RZ, RZ, 0x181f ;  /* 0x0000181fff0b7424 */ /* 0x000fc800078e00ff */
[----:B------:R-:W-:Y:S02]  /*17b00*/  @!P2 IMAD.X R12, RZ, RZ, R2, P1 ;  /* 0x000000ffff0ca224 */ /* 0x000fe400008e0602 */
[----:B------:R-:W-:Y:S02]  /*17b10*/  @!P2 IMAD.MOV.U32 R2, RZ, RZ, R13 ;  /* 0x000000ffff02a224 */ /* 0x000fe400078e000d */
[----:B------:R-:W-:Y:S01]  /*17b20*/  @!P2 IMAD.MOV.U32 R3, RZ, RZ, R12 ;  /* 0x000000ffff03a224 */ /* 0x000fe200078e000c */
[----:B------:R-:W-:Y:S01]  /*17b30*/  MOV R12, 0x4 ;  /* 0x00000004000c7802 */ /* 0x000fe20000000f00 */
        /* <DEDUP_REMOVED lines=8> */
.L_x_5897:
[----:B------:R-:W-:-:S05]  /*17bc0*/  VIADD R2, R17, 0x40 ;  /* 0x0000004011027836 */ /* 0x000fca0000000000 */
[----:B------:R-:W-:Y:S01]  /*17bd0*/  ISETP.GE.AND P2, PT, R2, R5, PT ;  /* 0x000000050200720c */ /* 0x000fe20003f46270 */
[----:B------:R-:W-:Y:S02]  /*17be0*/  IMAD.MOV.U32 R13, RZ, RZ, R0 ;  /* 0x000000ffff0d7224 */ /* 0x000fe400078e0000 */
[----:B------:R-:W-:-:S10]  /*17bf0*/  IMAD.MOV.U32 R2, RZ, RZ, R14 ;  /* 0x000000ffff027224 */ /* 0x000fd400078e000e */
[----:B------:R-:W-:Y:S05]  /*17c00*/  WARPSYNC.COLLECTIVE R15, `(.L_x_5898) ;  /* 0x000000000f087348 */ /* 0x000fea0003c00000 */
[----:B------:R0:W1:Y:S02]  /*17c10*/  SHFL.IDX P6, R14, R13, R12, R11 ;  /* 0x0000000c0d0e7389 */ /* 0x00006400000c000b */
[----:B01----:R-:W-:Y:S01]  /*17c20*/  ENDCOLLECTIVE ;  /* 0x000000000000791b */ /* 0x003fe20003800000 */
.L_x_5898:
[----:B------:R-:W-:-:S04]  /*17c30*/  @P2 LOP3.LUT R23, R23, 0x100, RZ, 0xfc, !PT ;  /* 0x0000010017172812 */ /* 0x000fc800078efcff */
[----:B------:R-:W-:Y:S01]  /*17c40*/  LOP3.LUT R23, R23, 0xffffff7f, RZ, 0xc0, !PT ;  /* 0xffffff7f17177812 */ /* 0x000fe200078ec0ff */
[----:B------:R-:W-:Y:S02]  /*17c50*/  IMAD.MOV.U32 R13, RZ, RZ, R4 ;  /* 0x000000ffff0d7224 */ /* 0x000fe400078e0004 */
[----:B------:R-:W-:Y:S02]  /*17c60*/  IMAD.MOV.U32 R12, RZ, RZ, 0x5 ;  /* 0x00000005ff0c7424 */ /* 0x000fe400078e00ff */
[----:B------:R-:W-:-:S05]  /*17c70*/  IMAD.MOV.U32 R11, RZ, RZ, R14 ;  /* 0x000000ffff0b7224 */ /* 0x000fca00078e000e */
        /* <DEDUP_REMOVED lines=8> */
[----:B------:R0:W-:Y:S04]  /*17d00*/  @!P2 LDGSTS.E.BYPASS.LTC128B.128 [R26+0x1a400], desc[UR36][R2.64], !P0 ;  /* 0x1a400000021aafae */ /* 0x0001e8000c101d64 */
[----:B0-----:R-:W-:Y:S05]  /*17d10*/  WARPSYNC.COLLECTIVE R15, `(.L_x_5899) ;  /* 0x000000000f087348 */ /* 0x001fea0003c00000 */
[----:B------:R1:W2:Y:S02]  /*17d20*/  SHFL.IDX P6, R14, R13, R12, R11 ;  /* 0x0000000c0d0e7389 */ /* 0x0002a400000c000b */
[----:B012---:R-:W-:Y:S01]  /*17d30*/  ENDCOLLECTIVE ;  /* 0x000000000000791b */ /* 0x007fe20003800000 */
.L_x_5899:
[----:B------:R-:W-:-:S05]  /*17d40*/  VIADD R2, R17, 0x50 ;  /* 0x0000005011027836 */ /* 0x000fca0000000000 */
[----:B------:R-:W-:Y:S01]  /*17d50*/  ISETP.GE.AND P2, PT, R2, R5, PT ;  /* 0x000000050200720c */ /* 0x000fe20003f46270 */
[----:B------:R-:W-:Y:S02]  /*17d60*/  IMAD.MOV.U32 R13, RZ, RZ, R0 ;  /* 0x000000ffff0d7224 */ /* 0x000fe400078e0000 */
[----:B------:R-:W-:-:S10]  /*17d70*/  IMAD.MOV.U32 R7, RZ, RZ, R14 ;  /* 0x000000ffff077224 */ /* 0x000fd400078e000e */
[----:B------:R-:W-:Y:S05]  /*17d80*/  WARPSYNC.COLLECTIVE R15, `(.L_x_5900) ;  /* 0x000000000f087348 */ /* 0x000fea0003c00000 */
[----:B------:R0:W1:Y:S02]  /*17d90*/  SHFL.IDX P6, R14, R13, R12, R11 ;  /* 0x0000000c0d0e7389 */ /* 0x00006400000c000b */
[----:B01----:R-:W-:Y:S01]  /*17da0*/  ENDCOLLECTIVE ;  /* 0x000000000000791b */ /* 0x003fe20003800000 */
.L_x_5900:
[----:B------:R-:W-:-:S04]  /*17db0*/  @P2 LOP3.LUT R23, R23, 0x80, RZ, 0xfc, !PT ;  /* 0x0000008017172812 */ /* 0x000fc800078efcff */
[----:B------:R-:W-:Y:S01]  /*17dc0*/  LOP3.LUT R23, R23, 0xffffffbf, RZ, 0xc0, !PT ;  /* 0xffffffbf17177812 */ /* 0x000fe200078ec0ff */
[----:B------:R-:W-:Y:S01]  /*17dd0*/  IMAD.MOV.U32 R13, RZ, RZ, R4 ;  /* 0x000000ffff0d7224 */ /* 0x000fe200078e0004 */
[----:B------:R-:W-:Y:S01]  /*17de0*/  MOV R12, 0x6 ;  /* 0x00000006000c7802 */ /* 0x000fe20000000f00 */
[----:B------:R-:W-:-:S07]  /*17df0*/  IMAD.MOV.U32 R8, RZ, RZ, R14 ;  /* 0x000000ffff087224 */ /* 0x000fce00078e000e */
[----:B------:R-:W-:Y:S05]  /*17e00*/  WARPSYNC.COLLECTIVE R15, `(.L_x_5901) ;  /* 0x000000000f087348 */ /* 0x000fea0003c00000 */
[----:B------:R0:W1:Y:S02]  /*17e10*/  SHFL.IDX P6, R14, R13, R12, R11 ;  /* 0x0000000c0d0e7389 */ /* 0x00006400000c000b */
[----:B01----:R-:W-:Y:S01]  /*17e20*/  ENDCOLLECTIVE ;  /* 0x000000000000791b */ /* 0x003fe20003800000 */
.L_x_5901:
        /* <DEDUP_REMOVED lines=15> */
.L_x_5902:
[----:B------:R-:W-:Y:S01]  /*17f20*/  @P2 LOP3.LUT R23, R23, 0x40, RZ, 0xfc, !PT ;  /* 0x0000004017172812 */ /* 0x000fe200078efcff */
[----:B------:R-:W-:Y:S02]  /*17f30*/  IMAD.MOV.U32 R13, RZ, RZ, R4 ;  /* 0x000000ffff0d7224 */ /* 0x000fe400078e0004 */
[----:B------:R-:W-:Y:S02]  /*17f40*/  IMAD.MOV.U32 R12, RZ, RZ, 0x7 ;  /* 0x00000007ff0c7424 */ /* 0x000fe400078e00ff */
[----:B------:R-:W-:-:S07]  /*17f50*/  IMAD.MOV.U32 R6, RZ, RZ, R14 ;  /* 0x000000ffff067224 */ /* 0x000fce00078e000e */
[----:B------:R-:W-:Y:S05]  /*17f60*/  WARPSYNC.COLLECTIVE R15, `(.L_x_5903) ;  /* 0x000000000f087348 */ /* 0x000fea0003c00000 */
[----:B------:R0:W1:Y:S02]  /*17f70*/  SHFL.IDX P6, R14, R13, R12, R11 ;  /* 0x0000000c0d0e7389 */ /* 0x00006400000c000b */
[----:B01----:R-:W-:Y:S01]  /*17f80*/  ENDCOLLECTIVE ;  /* 0x000000000000791b */ /* 0x003fe20003800000 */
.L_x_5903:
        /* <DEDUP_REMOVED lines=13> */
.L_x_5904:
[----:B------:R-:W-:Y:S01]  /*18060*/  IMAD.MOV.U32 R0, RZ, RZ, R14 ;  /* 0x000000ffff007224 */ /* 0x000fe200078e000e */
[----:B------:R-:W-:Y:S06]  /*18070*/  BRA `(.L_x_5905) ;  /* 0xffffffac00e47947 */ /* 0x000fec000383ffff */
.L_x_5813:
        /* <DEDUP_REMOVED lines=8> */
.L_x_5907:
[----:B------:R-:W-:Y:S05]  /*18100*/  BSYNC B0 ;  /* 0x0000000000007941 */ /* 0x000fea0003800000 */
.L_x_5906:
[----:B------:R-:W-:Y:S01]  /*18110*/  IMAD.MOV.U32 R13, RZ, RZ, R0 ;  /* 0x000000ffff0d7224 */ /* 0x000fe200078e0000 */
[----:B------:R-:W-:Y:S01]  /*18120*/  MOV R12, RZ ;  /* 0x000000ff000c7202 */ /* 0x000fe20000000f00 */
[----:B------:R-:W-:Y:S01]  /*18130*/  IMAD.MOV.U32 R11, RZ, RZ, 0x181f ;  /* 0x0000181fff0b7424 */ /* 0x000fe200078e00ff */
[----:B------:R-:W-:Y:S01]  /*18140*/  LOP3.LUT P5, RZ, R23, 0x2000, RZ, 0xc0, !PT ;  /* 0x0000200017ff7812 */ /* 0x000fe200078ac0ff */
[----:B------:R-:W-:Y:S02]  /*18150*/  IMAD.MOV.U32 R15, RZ, RZ, -0x1 ;  /* 0xffffffffff0f7424 */ /* 0x000fe400078e00ff */
[----:B------:R-:W-:-:S10]  /*18160*/  IMAD.MOV.U32 R2, RZ, RZ, R14 ;  /* 0x000000ffff027224 */ /* 0x000fd400078e000e */
[----:B------:R-:W-:Y:S05]  /*18170*/  WARPSYNC.COLLECTIVE R15, `(.L_x_5908) ;  /* 0x000000000f087348 */ /* 0x000fea0003c00000 */
[----:B------:R0:W1:Y:S02]  /*18180*/  SHFL.IDX P6, R14, R13, R12, R11 ;  /* 0x0000000c0d0e7389 */ /* 0x00006400000c000b */
[----:B01----:R-:W-:Y:S01]  /*18190*/  ENDCOLLECTIVE ;  /* 0x000000000000791b */ /* 0x003fe20003800000 */
.L_x_5908:
[----:B------:R-:W-:Y:S02]  /*181a0*/  IMAD.MOV.U32 R13, RZ, RZ, R4 ;  /* 0x000000ffff0d7224 */ /* 0x000fe400078e0004 */
[----:B------:R-:W-:Y:S01]  /*181b0*/  IMAD.MOV.U32 R12, RZ, RZ, 0x1 ;  /* 0x00000001ff0c7424 */ /* 0x000fe200078e00ff */
[----:B------:R-:W-:-:S13]  /*181c0*/  @!P5 LEA R5, P0, R8, R14, 0x1 ;  /* 0x0000000e0805d211 */ /* 0x000fda00078008ff */
[----:B------:R-:W-:Y:S05]  /*181d0*/  WARPSYNC.COLLECTIVE R15, `(.L_x_5909) ;  /* 0x000000000f087348 */ /* 0x000fea0003c00000 */
[----:B------:R0:W1:Y:S02]  /*181e0*/  SHFL.IDX P6, R14, R13, R12, R11 ;  /* 0x0000000c0d0e7389 */ /* 0x00006400000c000b */
[----:B01----:R-:W-:Y:S01]  /*181f0*/  ENDCOLLECTIVE ;  /* 0x000000000000791b */ /* 0x003fe20003800000 */
.L_x_5909:
        /* <DEDUP_REMOVED lines=15> */
.L_x_5910:
        /* <DEDUP_REMOVED lines=17> */
.L_x_5911:
[----:B------:R-:W-:Y:S02]  /*18400*/  IMAD.MOV.U32 R13, RZ, RZ, R0 ;  /* 0x000000ffff0d7224 */ /* 0x000fe400078e0000 */
[----:B------:R-:W-:-:S07]  /*18410*/  IMAD.MOV.U32 R5, RZ, RZ, R14 ;  /* 0x000000ffff057224 */ /* 0x000fce00078e000e */
[----:B------:R-:W-:Y:S05]  /*18420*/  WARPSYNC.COLLECTIVE R15, `(.L_x_5912) ;  /* 0x000000000f087348 */ /* 0x000fea0003c00000 */
[----:B------:R0:W1:Y:S02]  /*18430*/  SHFL.IDX P6, R14, R13, R12, R11 ;  /* 0x0000000c0d0e7389 */ /* 0x00006400000c000b */
[----:B01----:R-:W-:Y:S01]  /*18440*/  ENDCOLLECTIVE ;  /* 0x000000000000791b */ /* 0x003fe20003800000 */
.L_x_5912:
[----:B------:R-:W-:Y:S01]  /*18450*/  MOV R13, R4 ;  /* 0x00000004000d7202 */ /* 0x000fe20000000f00 */
[----:B------:R-:W-:Y:S01]  /*18460*/  IMAD.MOV.U32 R12, RZ, RZ, 0x3 ;  /* 0x00000003ff0c7424 */ /* 0x000fe200078e00ff */
[----:B------:R-:W-:-:S13]  /*18470*/  @!P5 LEA R6, P0, R8, R14, 0x1 ;  /* 0x0000000e0806d211 */ /* 0x000fda00078008ff */
[----:B------:R-:W-:Y:S05]  /*18480*/  WARPSYNC.COLLECTIVE R15, `(.L_x_5913) ;  /* 0x000000000f087348 */ /* 0x000fea0003c00000 */
[----:B------:R0:W1:Y:S02]  /*18490*/  SHFL.IDX P6, R14, R13, R12, R11 ;  /* 0x0000000c0d0e7389 */ /* 0x00006400000c000b */
[----:B01----:R-:W-:Y:S01]  /*184a0*/  ENDCOLLECTIVE ;  /* 0x000000000000791b */ /* 0x003fe20003800000 */
.L_x_5913:
        /* <DEDUP_REMOVED lines=16> */
.L_x_5914:
        /* <DEDUP_REMOVED lines=17> */
.L_x_5915:
[----:B------:R-:W-:Y:S02]  /*186c0*/  IMAD.MOV.U32 R13, RZ, RZ, R0 ;  /* 0x000000ffff0d7224 */ /* 0x000fe400078e0000 */
[----:B------:R-:W-:-:S07]  /*186d0*/  IMAD.MOV.U32 R5, RZ, RZ, R14 ;  /* 0x000000ffff057224 */ /* 0x000fce00078e000e */
[----:B------:R-:W-:Y:S05]  /*186e0*/  WARPSYNC.COLLECTIVE R15, `(.L_x_5916) ;  /* 0x000000000f087348 */ /* 0x000fea0003c00000 */
[----:B------:R0:W1:Y:S02]  /*186f0*/  SHFL.IDX P6, R14, R13, R12, R11 ;  /* 0x0000000c0d0e7389 */ /* 0x00006400000c000b */
[----:B01----:R-:W-:Y:S01]  /*18700*/  ENDCOLLECTIVE ;  /* 0x000000000000791b */ /* 0x003fe20003800000 */
.L_x_5916:
[----:B------:R-:W-:Y:S02]  /*18710*/  IMAD.MOV.U32 R13, RZ, RZ, R4 ;  /* 0x000000ffff0d7224 */ /* 0x000fe400078e0004 */
[----:B------:R-:W-:Y:S01]  /*18720*/  IMAD.MOV.U32 R12, RZ, RZ, 0x5 ;  /* 0x00000005ff0c7424 */ /* 0x000fe200078e00ff */
[----:B------:R-:W-:-:S13]  /*18730*/  @!P5 LEA R6, P0, R8, R14, 0x1 ;  /* 0x0000000e0806d211 */ /* 0x000fda00078008ff */
[----:B------:R-:W-:Y:S05]  /*18740*/  WARPSYNC.COLLECTIVE R15, `(.L_x_5917) ;  /* 0x000000000f087348 */ /* 0x000fea0003c00000 */
[----:B------:R0:W1:Y:S02]  /*18750*/  SHFL.IDX P6, R14, R13, R12, R11 ;  /* 0x0000000c0d0e7389 */ /* 0x00006400000c000b */
[----:B01----:R-:W-:Y:S01]  /*18760*/  ENDCOLLECTIVE ;  /* 0x000000000000791b */ /* 0x003fe20003800000 */
.L_x_5917:
        /* <DEDUP_REMOVED lines=16> */
.L_x_5918:
[----:B------:R-:W-:Y:S02]  /*18870*/  IMAD.MOV.U32 R13, RZ, RZ, R4 ;  /* 0x000000ffff0d7224 */ /* 0x000fe400078e0004 */
[----:B------:R-:W-:Y:S01]  /*18880*/  IMAD.MOV.U32 R12, RZ, RZ, 0x6 ;  /* 0x00000006ff0c7424 */ /* 0x000fe200078e00ff */
[----:B------:R-:W-:-:S13]  /*18890*/  LOP3.LUT P6, RZ, R23, 0x80, RZ, 0xc0, !PT ;  /* 0x0000008017ff7812 */ /* 0x000fda00078cc0ff */
[----:B------:R-:W-:-:S04]  /*188a0*/  @!P6 LEA R6, P0, R8, R14, 0x1 ;  /* 0x0000000e0806e211 */ /* 0x000fc800078008ff */
[----:B------:R-:W-:Y:S01]  /*188b0*/  @!P6 MOV R2, R6 ;  /* 0x000000060002e202 */ /* 0x000fe20000000f00 */
[----:B------:R-:W-:-:S04]  /*188c0*/  @!P6 IMAD.X R7, RZ, RZ, R5, P0 ;  /* 0x000000ffff07e224 */ /* 0x000fc800000e0605 */
        /* <DEDUP_REMOVED lines=11> */
.L_x_5919:
[----:B------:R-:W-:Y:S02]  /*18980*/  IMAD.MOV.U32 R13, RZ, RZ, R0 ;  /* 0x000000ffff0d7224 */ /* 0x000fe400078e0000 */
[----:B------:R-:W-:-:S07]  /*18990*/  IMAD.MOV.U32 R5, RZ, RZ, R14 ;  /* 0x000000ffff057224 */ /* 0x000fce00078e000e */
[----:B------:R-:W-:Y:S05]  /*189a0*/  WARPSYNC.COLLECTIVE R15, `(.L_x_5920) ;  /* 0x000000000f087348 */ /* 0x000fea0003c00000 */
[----:B------:R0:W1:Y:S02]  /*189b0*/  SHFL.IDX P6, R14, R13, R12, R11 ;  /* 0x0000000c0d0e7389 */ /* 0x00006400000c000b */
[----:B01----:R-:W-:Y:S01]  /*189c0*/  ENDCOLLECTIVE ;  /* 0x000000000000791b */ /* 0x003fe20003800000 */
.L_x_5920:
[----:B------:R-:W-:Y:S02]  /*189d0*/  IMAD.MOV.U32 R13, RZ, RZ, R4 ;  /* 0x000000ffff0d7224 */ /* 0x000fe400078e0004 */
[----:B------:R-:W-:Y:S01]  /*189e0*/  IMAD.MOV.U32 R12, RZ, RZ, 0x7 ;  /* 0x00000007ff0c7424 */ /* 0x000fe200078e00ff */
[----:B------:R-:W-:-:S13]  /*189f0*/  @!P5 LEA R6, P0, R8, R14, 0x1 ;  /* 0x0000000e0806d211 */ /* 0x000fda00078008ff */
[----:B------:R-:W-:Y:S05]  /*18a00*/  WARPSYNC.COLLECTIVE R15, `(.L_x_5921) ;  /* 0x000000000f087348 */ /* 0x000fea0003c00000 */
[----:B------:R0:W1:Y:S02]  /*18a10*/  SHFL.IDX P6, R14, R13, R12, R11 ;  /* 0x0000000c0d0e7389 */ /* 0x00006400000c000b */
[----:B01----:R-:W-:Y:S01]  /*18a20*/  ENDCOLLECTIVE ;  /* 0x000000000000791b */ /* 0x003fe20003800000 */
.L_x_5921:
        /* <DEDUP_REMOVED lines=15> */
.L_x_5922:
[----:B------:R-:W-:Y:S05]  /*18b20*/  BRA `(.L_x_5923) ;  /* 0xffffffb0001c7947 */ /* 0x000fea000383ffff */
.L_x_5818:
[----:B0-----:R0:W2:Y:S02]  /*18b30*/  SYNCS.PHASECHK.TRANS64.TRYWAIT P0, [R22+URZ+0x32420], R3 ;  /* 0x03242003160075a7 */ /* 0x0010a4000800017f */
[----:B--2---:R-:W-:Y:S05]  /*18b40*/  @!P0 NANOSLEEP.SYNCS 0x989680 ;  /* 0x009896800000895d */ /* 0x004fea0003900000 */
[----:B------:R-:W2:Y:S02]  /*18b50*/  @!P0 SYNCS.PHASECHK.TRANS64 P0, [R22+URZ+0x32420], R3 ;  /* 0x03242003160085a7 */ /* 0x000ea4000800007f */
[----:B--2---:R-:W-:Y:S05]  /*18b60*/  @!P0 BRA `(.L_x_5818) ;  /* 0xfffffffc00f08947 */ /* 0x004fea000383ffff */
[----:B------:R-:W-:Y:S05]  /*18b70*/  BRA `(.L_x_5924) ;  /* 0xffffffb0008c7947 */ /* 0x000fea000383ffff */
.L_x_5821:
[----:B--2---:R2:W3:Y:S02]  /*18b80*/  SYNCS.PHASECHK.TRANS64.TRYWAIT P0, [R25+URZ+0x32460], R0 ;  /* 0x03246000190075a7 */ /* 0x0044e4000800017f */
[----:B---3--:R-:W-:Y:S05]  /*18b90*/  @!P0 NANOSLEEP.SYNCS 0x989680 ;  /* 0x009896800000895d */ /* 0x008fea0003900000 */
[----:B------:R-:W3:Y:S02]  /*18ba0*/  @!P0 SYNCS.PHASECHK.TRANS64 P0, [R25+URZ+0x32460], R0 ;  /* 0x03246000190085a7 */ /* 0x000ee4000800007f */
[----:B---3--:R-:W-:Y:S05]  /*18bb0*/  @!P0 BRA `(.L_x_5821) ;  /* 0xfffffffc00f08947 */ /* 0x008fea000383ffff */
[----:B------:R-:W-:Y:S05]  /*18bc0*/  BRA `(.L_x_5925) ;  /* 0xffffffb000987947 */ /* 0x000fea000383ffff */
.L_x_5822:
        /* <DEDUP_REMOVED lines=8> */
.L_x_5927:
[----:B------:R-:W-:Y:S05]  /*18c50*/  BSYNC B0 ;  /* 0x0000000000007941 */ /* 0x000fea0003800000 */
.L_x_5926:
[----:B------:R-:W0:Y:S01]  /*18c60*/  S2R R8, SR_TID.X ;  /* 0x0000000000087919 */ /* 0x000e220000002100 */
[----:B------:R-:W-:Y:S01]  /*18c70*/  MOV R13, R5 ;  /* 0x00000005000d7202 */ /* 0x000fe20000000f00 */
[----:B------:R-:W-:Y:S01]  /*18c80*/  IMAD.MOV.U32 R12, RZ, RZ, RZ ;  /* 0x000000ffff0c7224 */ /* 0x000fe200078e00ff */
[C---:B------:R-:W-:Y:S01]  /*18c90*/  LOP3.LUT P2, RZ, R7.reuse, 0x2, RZ, 0xc0, !PT ;  /* 0x0000000207ff7812 */ /* 0x040fe2000784c0ff */
[----:B------:R-:W-:Y:S01]  /*18ca0*/  IMAD.MOV.U32 R11, RZ, RZ, 0x181f ;  /* 0x0000181fff0b7424 */ /* 0x000fe200078e00ff */
[----:B------:R-:W-:Y:S01]  /*18cb0*/  LOP3.LUT P1, RZ, R7, 0x4, RZ, 0xc0, !PT ;  /* 0x0000000407ff7812 */ /* 0x000fe2000782c0ff */
[----:B------:R-:W-:Y:S02]  /*18cc0*/  IMAD.MOV.U32 R15, RZ, RZ, -0x1 ;  /* 0xffffffffff0f7424 */ /* 0x000fe400078e00ff */
[----:B------:R-:W-:Y:S01]  /*18cd0*/  IMAD.MOV.U32 R3, RZ, RZ, R14 ;  /* 0x000000ffff037224 */ /* 0x000fe200078e000e */
[----:B------:R-:W-:Y:S01]  /*18ce0*/  ISETP.LT.OR P3, PT, R31, 0x1, !P1 ;  /* 0x000000011f00780c */ /* 0x000fe20004f61670 */
[----:B------:R-:W-:-:S12]  /*18cf0*/  IMAD R4, R4, 0x2, R22 ;  /* 0x0000000204047824 */ /* 0x000fd800078e0216 */
[----:B0-----:R-:W-:Y:S05]  /*18d00*/  WARPSYNC.COLLECTIVE R15, `(.L_x_5928) ;  /* 0x000000000f087348 */ /* 0x001fea0003c00000 */
[----:B------:R1:W2:Y:S02]  /*18d10*/  SHFL.IDX P6, R14, R13, R12, R11 ;  /* 0x0000000c0d0e7389 */ /* 0x0002a400000c000b */
[----:B012---:R-:W-:Y:S01]  /*18d20*/  ENDCOLLECTIVE ;  /* 0x000000000000791b */ /* 0x007fe20003800000 */
.L_x_5928:
        /* <DEDUP_REMOVED lines=9> */
.L_x_5929:
        /* <DEDUP_REMOVED lines=17> */
.L_x_5930:
[----:B------:R-:W-:Y:S02]  /*18ed0*/  IMAD.MOV.U32 R13, RZ, RZ, R6 ;  /* 0x000000ffff0d7224 */ /* 0x000fe400078e0006 */
[----:B------:R-:W-:Y:S01]  /*18ee0*/  IMAD.MOV.U32 R12, RZ, RZ, 0x2 ;  /* 0x00000002ff0c7424 */ /* 0x000fe200078e00ff */
[----:B------:R-:W-:-:S13]  /*18ef0*/  IADD3 R2, P3, R14, R0, RZ ;  /* 0x000000000e027210 */ /* 0x000fda0007f7e0ff */
[----:B------:R-:W-:Y:S05]  /*18f00*/  WARPSYNC.COLLECTIVE R15, `(.L_x_5931) ;  /* 0x000000000f087348 */ /* 0x000fea0003c00000 */
[----:B------:R0:W1:Y:S02]  /*18f10*/  SHFL.IDX P6, R14, R13, R12, R11 ;  /* 0x0000000c0d0e7389 */ /* 0x00006400000c000b */
[----:B01----:R-:W-:Y:S01]  /*18f20*/  ENDCOLLECTIVE ;  /* 0x000000000000791b */ /* 0x003fe20003800000 */
.L_x_5931:
        /* <DEDUP_REMOVED lines=17> */
.L_x_5932:
[----:B------:R-:W-:Y:S01]  /*19040*/  MOV R13, R6 ;  /* 0x00000006000d7202 */ /* 0x000fe20000000f00 */
[----:B------:R-:W-:Y:S01]  /*19050*/  IMAD.MOV.U32 R12, RZ, RZ, 0x3 ;  /* 0x00000003ff0c7424 */ /* 0x000fe200078e00ff */
[----:B------:R-:W-:-:S13]  /*19060*/  IADD3 R2, P3, R14, R0, RZ ;  /* 0x000000000e027210 */ /* 0x000fda0007f7e0ff */
[----:B------:R-:W-:Y:S05]  /*19070*/  WARPSYNC.COLLECTIVE R15, `(.L_x_5933) ;  /* 0x000000000f087348 */ /* 0x000fea0003c00000 */
[----:B------:R0:W1:Y:S02]  /*19080*/  SHFL.IDX P6, R14, R13, R12, R11 ;  /* 0x0000000c0d0e7389 */ /* 0x00006400000c000b */
[----:B01----:R-:W-:Y:S01]  /*19090*/  ENDCOLLECTIVE ;  /* 0x000000000000791b */ /* 0x003fe20003800000 */
.L_x_5933:
        /* <DEDUP_REMOVED lines=17> */
.L_x_5934:
[----:B------:R-:W-:Y:S02]  /*191b0*/  IMAD.MOV.U32 R13, RZ, RZ, R6 ;  /* 0x000000ffff0d7224 */ /* 0x000fe400078e0006 */
[----:B------:R-:W-:Y:S01]  /*191c0*/  IMAD.MOV.U32 R12, RZ, RZ, 0x4 ;  /* 0x00000004ff0c7424 */ /* 0x000fe200078e00ff */
[----:B------:R-:W-:-:S13]  /*191d0*/  IADD3 R2, P3, R14, R0, RZ ;  /* 0x000000000e027210 */ /* 0x000fda0007f7e0ff */
[----:B------:R-:W-:Y:S05]  /*191e0*/  WARPSYNC.COLLECTIVE R15, `(.L_x_5935) ;  /* 0x000000000f087348 */ /* 0x000fea0003c00000 */
[----:B------:R0:W1:Y:S02]  /*191f0*/  SHFL.IDX P6, R14, R13, R12, R11 ;  /* 0x0000000c0d0e7389 */ /* 0x00006400000c000b */
[----:B01----:R-:W-:Y:S01]  /*19200*/  ENDCOLLECTIVE ;  /* 0x000000000000791b */ /* 0x003fe20003800000 */
.L_x_5935:
        /* <DEDUP_REMOVED lines=17> */
.L_x_5936:
[----:B------:R-:W-:Y:S02]  /*19320*/  IMAD.MOV.U32 R13, RZ, RZ, R6 ;  /* 0x000000ffff0d7224 */ /* 0x000fe400078e0006 */
[----:B------:R-:W-:Y:S01]  /*19330*/  IMAD.MOV.U32 R12, RZ, RZ, 0x5 ;  /* 0x00000005ff0c7424 */ /* 0x000fe200078e00ff */
[----:B------:R-:W-:-:S13]  /*19340*/  IADD3 R2, P3, R14, R0, RZ ;  /* 0x000000000e027210 */ /* 0x000fda0007f7e0ff */
[----:B------:R-:W-:Y:S05]  /*19350*/  WARPSYNC.COLLECTIVE R15, `(.L_x_5937) ;  /* 0x000000000f087348 */ /* 0x000fea0003c00000 */
[----:B------:R0:W1:Y:S02]  /*19360*/  SHFL.IDX P6, R14, R13, R12, R11 ;  /* 0x0000000c0d0e7389 */ /* 0x00006400000c000b */
[----:B01----:R-:W-:Y:S01]  /*19370*/  ENDCOLLECTIVE ;  /* 0x000000000000791b */ /* 0x003fe20003800000 */
.L_x_5937:
        /* <DEDUP_REMOVED lines=12> */
.L_x_5938:
        /* <DEDUP_REMOVED lines=9> */
.L_x_5829:
[----:B--2---:R2:W3:Y:S02]  /*194d0*/  SYNCS.PHASECHK.TRANS64.TRYWAIT P0, [R10+URZ+0x32440], R20 ;  /* 0x032440140a0075a7 */ /* 0x0044e4000800017f */
[----:B---3--:R-:W-:Y:S05]  /*194e0*/  @!P0 NANOSLEEP.SYNCS 0x989680 ;  /* 0x009896800000895d */ /* 0x008fea0003900000 */
[----:B------:R-:W3:Y:S02]  /*194f0*/  @!P0 SYNCS.PHASECHK.TRANS64 P0, [R10+URZ+0x32440], R20 ;  /* 0x032440140a0085a7 */ /* 0x000ee4000800007f */
[----:B---3--:R-:W-:Y:S05]  /*19500*/  @!P0 BRA `(.L_x_5829) ;  /* 0xfffffffc00f08947 */ /* 0x008fea000383ffff */
[----:B------:R-:W-:Y:S05]  /*19510*/  BRA `(.L_x_5940) ;  /* 0xffffffb4001c7947 */ /* 0x000fea000383ffff */
.L_x_5830:
        /* <DEDUP_REMOVED lines=8> */
.L_x_5942:
[----:B------:R-:W-:Y:S05]  /*195a0*/  BSYNC B1 ;  /* 0x0000000000017941 */ /* 0x000fea0003800000 */
.L_x_5941:
[----:B------:R-:W-:Y:S01]  /*195b0*/  IMAD.MOV.U32 R13, RZ, RZ, R6 ;  /* 0x000000ffff0d7224 */ /* 0x000fe200078e0006 */
[----:B------:R-:W-:Y:S01]  /*195c0*/  MOV R3, R14 ;  /* 0x0000000e00037202 */ /* 0x000fe20000000f00 */
[----:B------:R-:W-:Y:S02]  /*195d0*/  IMAD.MOV.U32 R12, RZ, RZ, RZ ;  /* 0x000000ffff0c7224 */ /* 0x000fe400078e00ff */
[----:B------:R-:W-:Y:S02]  /*195e0*/  IMAD.MOV.U32 R11, RZ, RZ, 0x181f ;  /* 0x0000181fff0b7424 */ /* 0x000fe400078e00ff */
[----:B------:R-:W-:Y:S02]  /*195f0*/  IMAD.MOV.U32 R15, RZ, RZ, -0x1 ;  /* 0xffffffffff0f7424 */ /* 0x000fe400078e00ff */
[----:B------:R-:W-:-:S07]  /*19600*/  IMAD R7, R7, 0x2, R22 ;  /* 0x0000000207077824 */ /* 0x000fce00078e0216 */
[----:B------:R-:W-:Y:S05]  /*19610*/  WARPSYNC.COLLECTIVE R15, `(.L_x_5943) ;  /* 0x000000000f087348 */ /* 0x000fea0003c00000 */
[----:B------:R0:W1:Y:S02]  /*19620*/  SHFL.IDX P6, R14, R13, R12, R11 ;  /* 0x0000000c0d0e7389 */ /* 0x00006400000c000b */
[----:B01----:R-:W-:Y:S01]  /*19630*/  ENDCOLLECTIVE ;  /* 0x000000000000791b */ /* 0x003fe20003800000 */
.L_x_5943:
[----:B------:R-:W-:Y:S02]  /*19640*/  IMAD.MOV.U32 R13, RZ, RZ, R8 ;  /* 0x000000ffff0d7224 */ /* 0x000fe400078e0008 */
[----:B------:R-:W-:Y:S02]  /*19650*/  IMAD.MOV.U32 R12, RZ, RZ, 0x1 ;  /* 0x00000001ff0c7424 */ /* 0x000fe400078e00ff */
[----:B------:R-:W-:-:S07]  /*19660*/  IMAD.MOV.U32 R2, RZ, RZ, R14 ;  /* 0x000000ffff027224 */ /* 0x000fce00078e000e */
[----:B------:R-:W-:Y:S05]  /*19670*/  WARPSYNC.COLLECTIVE R15, `(.L_x_5944) ;  /* 0x000000000f087348 */ /* 0x000fea0003c00000 */
[----:B------:R0:W1:Y:S02]  /*19680*/  SHFL.IDX P6, R14, R13, R12, R11 ;  /* 0x0000000c0d0e7389 */ /* 0x00006400000c000b */
[----:B01----:R-:W-:Y:S01]  /*19690*/  ENDCOLLECTIVE ;  /* 0x000000000000791b */ /* 0x003fe20003800000 */
.L_x_5944:
        /* <DEDUP_REMOVED lines=11> */
.L_x_5945:
[----:B------:R-:W-:Y:S02]  /*19750*/  IMAD.MOV.U32 R13, RZ, RZ, R8 ;  /* 0x000000ffff0d7224 */ /* 0x000fe400078e0008 */
[----:B------:R-:W-:Y:S02]  /*19760*/  IMAD.MOV.U32 R12, RZ, RZ, 0x2 ;  /* 0x00000002ff0c7424 */ /* 0x000fe400078e00ff */
[----:B------:R-:W-:-:S07]  /*19770*/  IMAD.MOV.U32 R2, RZ, RZ, R14 ;  /* 0x000000ffff027224 */ /* 0x000fce00078e000e */
[----:B------:R-:W-:Y:S05]  /*19780*/  WARPSYNC.COLLECTIVE R15, `(.L_x_5946) ;  /* 0x000000000f087348 */ /* 0x000fea0003c00000 */
[----:B------:R0:W1:Y:S02]  /*19790*/  SHFL.IDX P6, R14, R13, R12, R11 ;  /* 0x0000000c0d0e7389 */ /* 0x00006400000c000b */
[----:B01----:R-:W-:Y:S01]  /*197a0*/  ENDCOLLECTIVE ;  /* 0x000000000000791b */ /* 0x003fe20003800000 */
.L_x_5946:
        /* <DEDUP_REMOVED lines=11> */
.L_x_5947:
[----:B------:R-:W-:Y:S02]  /*19860*/  IMAD.MOV.U32 R13, RZ, RZ, R8 ;  /* 0x000000ffff0d7224 */ /* 0x000fe400078e0008 */
[----:B------:R-:W-:Y:S01]  /*19870*/  IMAD.MOV.U32 R12, RZ, RZ, 0x3 ;  /* 0x00000003ff0c7424 */ /* 0x000fe200078e00ff */
[----:B------:R-:W-:-:S07]  /*19880*/  MOV R2, R14 ;  /* 0x0000000e00027202 */ /* 0x000fce0000000f00 */
[----:B------:R-:W-:Y:S05]  /*19890*/  WARPSYNC.COLLECTIVE R15, `(.L_x_5948) ;  /* 0x000000000f087348 */ /* 0x000fea0003c00000 */
[----:B------:R0:W1:Y:S02]  /*198a0*/  SHFL.IDX P6, R14, R13, R12, R11 ;  /* 0x0000000c0d0e7389 */ /* 0x00006400000c000b */
[----:B01----:R-:W-:Y:S01]  /*198b0*/  ENDCOLLECTIVE ;  /* 0x000000000000791b */ /* 0x003fe20003800000 */
.L_x_5948:
        /* <DEDUP_REMOVED lines=11> */
.L_x_5949:
[----:B------:R-:W-:Y:S02]  /*19970*/  IMAD.MOV.U32 R13, RZ, RZ, R8 ;  /* 0x000000ffff0d7224 */ /* 0x000fe400078e0008 */
[----:B------:R-:W-:Y:S02]  /*19980*/  IMAD.MOV.U32 R12, RZ, RZ, 0x4 ;  /* 0x00000004ff0c7424 */ /* 0x000fe400078e00ff */
[----:B------:R-:W-:-:S07]  /*19990*/  IMAD.MOV.U32 R2, RZ, RZ, R14 ;  /* 0x000000ffff027224 */ /* 0x000fce00078e000e */
[----:B------:R-:W-:Y:S05]  /*199a0*/  WARPSYNC.COLLECTIVE R15, `(.L_x_5950) ;  /* 0x000000000f087348 */ /* 0x000fea0003c00000 */
[----:B------:R0:W1:Y:S02]  /*199b0*/  SHFL.IDX P6, R14, R13, R12, R11 ;  /* 0x0000000c0d0e7389 */ /* 0x00006400000c000b */
[----:B01----:R-:W-:Y:S01]  /*199c0*/  ENDCOLLECTIVE ;  /* 0x000000000000791b */ /* 0x003fe20003800000 */
.L_x_5950:
        /* <DEDUP_REMOVED lines=11> */
.L_x_5951:
[----:B------:R-:W-:Y:S02]  /*19a80*/  IMAD.MOV.U32 R13, RZ, RZ, R8 ;  /* 0x000000ffff0d7224 */ /* 0x000fe400078e0008 */
[----:B------:R-:W-:Y:S02]  /*19a90*/  IMAD.MOV.U32 R12, RZ, RZ, 0x5 ;  /* 0x00000005ff0c7424 */ /* 0x000fe400078e00ff */
[----:B------:R-:W-:-:S07]  /*19aa0*/  IMAD.MOV.U32 R2, RZ, RZ, R14 ;  /* 0x000000ffff027224 */ /* 0x000fce00078e000e */
[----:B------:R-:W-:Y:S05]  /*19ab0*/  WARPSYNC.COLLECTIVE R15, `(.L_x_5952) ;  /* 0x000000000f087348 */ /* 0x000fea0003c00000 */
[----:B------:R0:W1:Y:S02]  /*19ac0*/  SHFL.IDX P6, R14, R13, R12, R11 ;  /* 0x0000000c0d0e7389 */ /* 0x00006400000c000b */
[----:B01----:R-:W-:Y:S01]  /*19ad0*/  ENDCOLLECTIVE ;  /* 0x000000000000791b */ /* 0x003fe20003800000 */
.L_x_5952:
        /* <DEDUP_REMOVED lines=11> */
.L_x_5953:
[----:B------:R-:W-:Y:S05]  /*19b90*/  BRA `(.L_x_5954) ;  /* 0xffffffb000447947 */ /* 0x000fea000383ffff */
.L_x_5835:
[----:B----4-:R4:W0:Y:S02]  /*19ba0*/  SYNCS.PHASECHK.TRANS64.TRYWAIT P0, [R10+URZ+0x32460], R20 ;  /* 0x032460140a0075a7 */ /* 0x010824000800017f */
[----:B0-----:R-:W-:Y:S05]  /*19bb0*/  @!P0 NANOSLEEP.SYNCS 0x989680 ;  /* 0x009896800000895d */ /* 0x001fea0003900000 */
[----:B------:R-:W0:Y:S02]  /*19bc0*/  @!P0 SYNCS.PHASECHK.TRANS64 P0, [R10+URZ+0x32460], R20 ;  /* 0x032460140a0085a7 */ /* 0x000e24000800007f */
[----:B0-----:R-:W-:Y:S05]  /*19bd0*/  @!P0 BRA `(.L_x_5835) ;  /* 0xfffffffc00f08947 */ /* 0x001fea000383ffff */
[----:B------:R-:W-:Y:S05]  /*19be0*/  BRA `(.L_x_5955) ;  /* 0xffffffb000907947 */ /* 0x000fea000383ffff */
.L_x_5836:
[----:B------:R-:W-:Y:S01]  /*19bf0*/  BSSY B1, `(.L_x_5956) ;  /* 0x0000008000017945 */ /* 0x000fe20003800000 */
[----:B------:R-:W-:Y:S01]  /*19c00*/  MOV R13, R25 ;  /* 0x00000019000d7202 */ /* 0x000fe20000000f00 */
[----:B------:R-:W-:Y:S02]  /*19c10*/  IMAD.MOV.U32 R12, RZ, RZ, RZ ;  /* 0x000000ffff0c7224 */ /* 0x000fe400078e00ff */
[----:B------:R-:W-:Y:S02]  /*19c20*/  IMAD.MOV.U32 R11, RZ, RZ, 0x181f ;  /* 0x0000181fff0b7424 */ /* 0x000fe400078e00ff */
[----:B------:R-:W-:-:S07]  /*19c30*/  IMAD.MOV.U32 R15, RZ, RZ, -0x1 ;  /* 0xffffffffff0f7424 */ /* 0x000fce00078e00ff */
[----:B---3--:R-:W-:Y:S05]  /*19c40*/  WARPSYNC.COLLECTIVE R15, `(.L_x_5957) ;  /* 0x000000000f087348 */ /* 0x008fea0003c00000 */
[----:B------:R0:W1:Y:S02]  /*19c50*/  SHFL.IDX P6, R14, R13, R12, R11 ;  /* 0x0000000c0d0e7389 */ /* 0x00006400000c000b */
[----:B01-3--:R-:W-:Y:S01]  /*19c60*/  ENDCOLLECTIVE ;  /* 0x000000000000791b */ /* 0x00bfe20003800000 */
.L_x_5957:
[----:B------:R-:W-:Y:S05]  /*19c70*/  BSYNC B1 ;  /* 0x0000000000017941 */ /* 0x000fea0003800000 */
.L_x_5956:
        /* <DEDUP_REMOVED lines=9> */
.L_x_5958:
[----:B------:R-:W-:Y:S02]  /*19d10*/  IMAD.MOV.U32 R13, RZ, RZ, R25 ;  /* 0x000000ffff0d7224 */ /* 0x000fe400078e0019 */
[----:B------:R-:W-:Y:S01]  /*19d20*/  IMAD.MOV.U32 R12, RZ, RZ, 0x1 ;  /* 0x00000001ff0c7424 */ /* 0x000fe200078e00ff */
[----:B------:R-:W-:-:S13]  /*19d30*/  IADD3 R2, P0, R14, R0, RZ ;  /* 0x000000000e027210 */ /* 0x000fda0007f1e0ff */
[----:B------:R-:W-:Y:S05]  /*19d40*/  WARPSYNC.COLLECTIVE R15, `(.L_x_5959) ;  /* 0x000000000f087348 */ /* 0x000fea0003c00000 */
[----:B------:R0:W1:Y:S02]  /*19d50*/  SHFL.IDX P6, R14, R13, R12, R11 ;  /* 0x0000000c0d0e7389 */ /* 0x00006400000c000b */
[----:B01----:R-:W-:Y:S01]  /*19d60*/  ENDCOLLECTIVE ;  /* 0x000000000000791b */ /* 0x003fe20003800000 */
.L_x_5959:
        /* <DEDUP_REMOVED lines=13> */
.L_x_5960:
[----:B------:R-:W-:Y:S02]  /*19e40*/  IMAD.MOV.U32 R13, RZ, RZ, R25 ;  /* 0x000000ffff0d7224 */ /* 0x000fe400078e0019 */
[----:B------:R-:W-:Y:S01]  /*19e50*/  IMAD.MOV.U32 R12, RZ, RZ, 0x2 ;  /* 0x00000002ff0c7424 */ /* 0x000fe200078e00ff */
[----:B------:R-:W-:-:S13]  /*19e60*/  IADD3 R2, P0, R14, R0, RZ ;  /* 0x000000000e027210 */ /* 0x000fda0007f1e0ff */
[----:B------:R-:W-:Y:S05]  /*19e70*/  WARPSYNC.COLLECTIVE R15, `(.L_x_5961) ;  /* 0x000000000f087348 */ /* 0x000fea0003c00000 */
[----:B------:R0:W1:Y:S02]  /*19e80*/  SHFL.IDX P6, R14, R13, R12, R11 ;  /* 0x0000000c0d0e7389 */ /* 0x00006400000c000b */
[----:B01----:R-:W-:Y:S01]  /*19e90*/  ENDCOLLECTIVE ;  /* 0x000000000000791b */ /* 0x003fe20003800000 */
.L_x_5961:
        /* <DEDUP_REMOVED lines=13> */
.L_x_5962:
[----:B------:R-:W-:Y:S02]  /*19f70*/  IMAD.MOV.U32 R13, RZ, RZ, R25 ;  /* 0x000000ffff0d7224 */ /* 0x000fe400078e0019 */
[----:B------:R-:W-:Y:S02]  /*19f80*/  IMAD.MOV.U32 R12, RZ, RZ, 0x3 ;  /* 0x00000003ff0c7424 */ /* 0x000fe400078e00ff */
[----:B------:R-:W-:-:S07]  /*19f90*/  IMAD.MOV.U32 R8, RZ, RZ, R14 ;  /* 0x000000ffff087224 */ /* 0x000fce00078e000e */
[----:B------:R-:W-:Y:S05]  /*19fa0*/  WARPSYNC.COLLECTIVE R15, `(.L_x_5963) ;  /* 0x000000000f087348 */ /* 0x000fea0003c00000 */
[----:B------:R0:W1:Y:S02]  /*19fb0*/  SHFL.IDX P6, R14, R13, R12, R11 ;  /* 0x0000000c0d0e7389 */ /* 0x00006400000c000b */
[----:B01----:R-:W-:Y:S01]  /*19fc0*/  ENDCOLLECTIVE ;  /* 0x000000000000791b */ /* 0x003fe20003800000 */
.L_x_5963:
        /* <DEDUP_REMOVED lines=14> */
.L_x_5964:
[----:B------:R-:W-:Y:S02]  /*1a0b0*/  IMAD.MOV.U32 R13, RZ, RZ, R25 ;  /* 0x000000ffff0d7224 */ /* 0x000fe400078e0019 */
[----:B------:R-:W-:Y:S01]  /*1a0c0*/  IMAD.MOV.U32 R12, RZ, RZ, 0x4 ;  /* 0x00000004ff0c7424 */ /* 0x000fe200078e00ff */
[----:B------:R-:W-:-:S13]  /*1a0d0*/  IADD3 R2, P0, R14, R0, RZ ;  /* 0x000000000e027210 */ /* 0x000fda0007f1e0ff */
[----:B------:R-:W-:Y:S05]  /*1a0e0*/  WARPSYNC.COLLECTIVE R15, `(.L_x_5965) ;  /* 0x000000000f087348 */ /* 0x000fea0003c00000 */
[----:B------:R0:W1:Y:S02]  /*1a0f0*/  SHFL.IDX P6, R14, R13, R12, R11 ;  /* 0x0000000c0d0e7389 */ /* 0x00006400000c000b */
[----:B01----:R-:W-:Y:S01]  /*1a100*/  ENDCOLLECTIVE ;  /* 0x000000000000791b */ /* 0x003fe20003800000 */
.L_x_5965:
        /* <DEDUP_REMOVED lines=13> */
.L_x_5966:
[----:B------:R-:W-:Y:S02]  /*1a1e0*/  IMAD.MOV.U32 R13, RZ, RZ, R25 ;  /* 0x000000ffff0d7224 */ /* 0x000fe400078e0019 */
[----:B------:R-:W-:Y:S01]  /*1a1f0*/  IMAD.MOV.U32 R12, RZ, RZ, 0x5 ;  /* 0x00000005ff0c7424 */ /* 0x000fe200078e00ff */
[----:B------:R-:W-:-:S13]  /*1a200*/  IADD3 R2, P0, R14, R0, RZ ;  /* 0x000000000e027210 */ /* 0x000fda0007f1e0ff */
[----:B------:R-:W-:Y:S05]  /*1a210*/  WARPSYNC.COLLECTIVE R15, `(.L_x_5967) ;  /* 0x000000000f087348 */ /* 0x000fea0003c00000 */
[----:B------:R0:W1:Y:S02]  /*1a220*/  SHFL.IDX P6, R14, R13, R12, R11 ;  /* 0x0000000c0d0e7389 */ /* 0x00006400000c000b */
[----:B01----:R-:W-:Y:S01]  /*1a230*/  ENDCOLLECTIVE ;  /* 0x000000000000791b */ /* 0x003fe20003800000 */
.L_x_5967:
        /* <DEDUP_REMOVED lines=13> */
.L_x_5968:
[----:B------:R-:W-:Y:S05]  /*1a310*/  BRA `(.L_x_5969) ;  /* 0xffffffac00d07947 */ /* 0x000fea000383ffff */
.L_x_5844:
[----:B------:R-:W-:Y:S01]  /*1a320*/  BSSY B0, `(.L_x_5970) ;  /* 0x0000008000007945 */ /* 0x000fe20003800000 */
[----:B------:R-:W-:Y:S01]  /*1a330*/  MOV R13, R16 ;  /* 0x00000010000d7202 */ /* 0x000fe20000000f00 */
[----:B------:R-:W-:Y:S02]  /*1a340*/  IMAD.MOV.U32 R12, RZ, RZ, RZ ;  /* 0x000000ffff0c7224 */ /* 0x000fe400078e00ff */
[----:B------:R-:W-:Y:S02]  /*1a350*/  IMAD.MOV.U32 R11, RZ, RZ, 0x1f ;  /* 0x0000001fff0b7424 */ /* 0x000fe400078e00ff */
[----:B------:R-:W-:-:S07]  /*1a360*/  IMAD.MOV.U32 R15, RZ, RZ, -0x1 ;  /* 0xffffffffff0f7424 */ /* 0x000fce00078e00ff */
[----:B-123--:R-:W-:Y:S05]  /*1a370*/  WARPSYNC.COLLECTIVE R15, `(.L_x_5971) ;  /* 0x000000000f087348 */ /* 0x00efea0003c00000 */
[----:B------:R0:W4:Y:S02]  /*1a380*/  SHFL.IDX P6, R14, R13, R12, R11 ;  /* 0x0000000c0d0e7389 */ /* 0x00012400000c000b */
[----:B01234-:R-:W-:Y:S01]  /*1a390*/  ENDCOLLECTIVE ;  /* 0x000000000000791b */ /* 0x01ffe20003800000 */
.L_x_5971:
[----:B------:R-:W-:Y:S05]  /*1a3a0*/  BSYNC B0 ;  /* 0x0000000000007941 */ /* 0x000fea0003800000 */
.L_x_5970:
        /* <DEDUP_REMOVED lines=9> */
.L_x_5972:
        /* <DEDUP_REMOVED lines=24> */
.L_x_5973:
[----:B------:R-:W-:Y:S02]  /*1a5c0*/  MOV R12, 0x2 ;  /* 0x00000002000c7802 */ /* 0x000fe40000000f00 */
[----:B------:R-:W-:-:S05]  /*1a5d0*/  SEL R14, R14, RZ, P1 ;  /* 0x000000ff0e0e7207 */ /* 0x000fca0000800000 */
[----:B------:R-:W-:-:S04]  /*1a5e0*/  IMAD.IADD R5, R13, 0x1, R14 ;  /* 0x000000010d057824 */ /* 0x000fc800078e020e */
[----:B------:R-:W-:-:S07]  /*1a5f0*/  IMAD.MOV.U32 R13, RZ, RZ, R5 ;  /* 0x000000ffff0d7224 */ /* 0x000fce00078e0005 */
[----:B------:R-:W-:Y:S05]  /*1a600*/  WARPSYNC.COLLECTIVE R15, `(.L_x_5974) ;  /* 0x000000000f087348 */ /* 0x000fea0003c00000 */
[----:B------:R0:W1:Y:S02]  /*1a610*/  SHFL.UP P6, R14, R13, R12, R11 ;  /* 0x0400000c0d0e7389 */ /* 0x00006400000c000b */
[----:B01----:R-:W-:Y:S01]  /*1a620*/  ENDCOLLECTIVE ;  /* 0x000000000000791b */ /* 0x003fe20003800000 */
.L_x_5974:
[----:B------:R-:W-:Y:S01]  /*1a630*/  IMAD.MOV.U32 R12, RZ, RZ, 0x4 ;  /* 0x00000004ff0c7424 */ /* 0x000fe200078e00ff */
[----:B------:R-:W-:-:S05]  /*1a640*/  SEL R2, R14, RZ, P2 ;  /* 0x000000ff0e027207 */ /* 0x000fca0001000000 */
[----:B------:R-:W-:-:S04]  /*1a650*/  IMAD.IADD R2, R5, 0x1, R2 ;  /* 0x0000000105027824 */ /* 0x000fc800078e0202 */
[----:B------:R-:W-:-:S07]  /*1a660*/  IMAD.MOV.U32 R13, RZ, RZ, R2 ;  /* 0x000000ffff0d7224 */ /* 0x000fce00078e0002 */
[----:B------:R-:W-:Y:S05]  /*1a670*/  WARPSYNC.COLLECTIVE R15, `(.L_x_5975) ;  /* 0x000000000f087348 */ /* 0x000fea0003c00000 */
[----:B------:R0:W1:Y:S02]  /*1a680*/  SHFL.UP P6, R14, R13, R12, R11 ;  /* 0x0400000c0d0e7389 */ /* 0x00006400000c000b */
[----:B01----:R-:W-:Y:S01]  /*1a690*/  ENDCOLLECTIVE ;  /* 0x000000000000791b */ /* 0x003fe20003800000 */
.L_x_5975:
[----:B------:R-:W-:Y:S01]  /*1a6a0*/  IMAD.MOV.U32 R12, RZ, RZ, 0x8 ;  /* 0x00000008ff0c7424 */ /* 0x000fe200078e00ff */
[----:B------:R-:W-:-:S05]  /*1a6b0*/  SEL R3, R14, RZ, P3 ;  /* 0x000000ff0e037207 */ /* 0x000fca0001800000 */
[----:B------:R-:W-:-:S04]  /*1a6c0*/  IMAD.IADD R3, R2, 0x1, R3 ;  /* 0x0000000102037824 */ /* 0x000fc800078e0203 */
[----:B------:R-:W-:-:S07]  /*1a6d0*/  IMAD.MOV.U32 R13, RZ, RZ, R3 ;  /* 0x000000ffff0d7224 */ /* 0x000fce00078e0003 */
[----:B------:R-:W-:Y:S05]  /*1a6e0*/  WARPSYNC.COLLECTIVE R15, `(.L_x_5976) ;  /* 0x000000000f087348 */ /* 0x000fea0003c00000 */
[----:B------:R0:W1:Y:S02]  /*1a6f0*/  SHFL.UP P6, R14, R13, R12, R11 ;  /* 0x0400000c0d0e7389 */ /* 0x00006400000c000b */
[----:B01----:R-:W-:Y:S01]  /*1a700*/  ENDCOLLECTIVE ;  /* 0x000000000000791b */ /* 0x003fe20003800000 */
.L_x_5976:
[----:B------:R-:W-:Y:S01]  /*1a710*/  IMAD.MOV.U32 R12, RZ, RZ, 0x10 ;  /* 0x00000010ff0c7424 */ /* 0x000fe200078e00ff */
[----:B------:R-:W-:-:S05]  /*1a720*/  SEL R14, R14, RZ, P4 ;  /* 0x000000ff0e0e7207 */ /* 0x000fca0002000000 */
[----:B------:R-:W-:-:S04]  /*1a730*/  IMAD.IADD R5, R3, 0x1, R14 ;  /* 0x0000000103057824 */ /* 0x000fc800078e020e */
[----:B------:R-:W-:-:S07]  /*1a740*/  IMAD.MOV.U32 R13, RZ, RZ, R5 ;  /* 0x000000ffff0d7224 */ /* 0x000fce00078e0005 */
[----:B------:R-:W-:Y:S05]  /*1a750*/  WARPSYNC.COLLECTIVE R15, `(.L_x_5977) ;  /* 0x000000000f087348 */ /* 0x000fea0003c00000 */
[----:B------:R0:W1:Y:S02]  /*1a760*/  SHFL.UP P6, R14, R13, R12, R11 ;  /* 0x0400000c0d0e7389 */ /* 0x00006400000c000b */
[----:B01----:R-:W-:Y:S01]  /*1a770*/  ENDCOLLECTIVE ;  /* 0x000000000000791b */ /* 0x003fe20003800000 */
.L_x_5977:
        /* <DEDUP_REMOVED lines=8> */
.L_x_5978:
[----:B------:R-:W-:Y:S05]  /*1a800*/  BRA `(.L_x_5979) ;  /* 0xffffffb0002c7947 */ /* 0x000fea000383ffff */
.L_x_5847:
[----:B------:R-:W-:Y:S01]  /*1a810*/  BSSY B0, `(.L_x_5980) ;  /* 0x0000007000007945 */ /* 0x000fe20003800000 */
[----:B------:R-:W-:Y:S02]  /*1a820*/  IMAD.MOV.U32 R12, RZ, RZ, 0x1 ;  /* 0x00000001ff0c7424 */ /* 0x000fe400078e00ff */
[----:B------:R-:W-:Y:S02]  /*1a830*/  IMAD.MOV.U32 R11, RZ, RZ, RZ ;  /* 0x000000ffff0b7224 */ /* 0x000fe400078e00ff */
[----:B------:R-:W-:-:S07]  /*1a840*/  IMAD.MOV.U32 R15, RZ, RZ, -0x1 ;  /* 0xffffffffff0f7424 */ /* 0x000fce00078e00ff */
[----:B-123--:R-:W-:Y:S05]  /*1a850*/  WARPSYNC.COLLECTIVE R15, `(.L_x_5981) ;  /* 0x000000000f087348 */ /* 0x00efea0003c00000 */
[----:B------:R0:W4:Y:S02]  /*1a860*/  SHFL.UP P6, R14, R13, R12, R11 ;  /* 0x0400000c0d0e7389 */ /* 0x00012400000c000b */
[----:B01234-:R-:W-:Y:S01]  /*1a870*/  ENDCOLLECTIVE ;  /* 0x000000000000791b */ /* 0x01ffe20003800000 */
.L_x_5981:
[----:B------:R-:W-:Y:S05]  /*1a880*/  BSYNC B0 ;  /* 0x0000000000007941 */ /* 0x000fea0003800000 */
.L_x_5980:
[----:B------:R-:W-:Y:S01]  /*1a890*/  SEL R14, R14, RZ, P1 ;  /* 0x000000ff0e0e7207 */ /* 0x000fe20000800000 */
[----:B------:R-:W-:Y:S02]  /*1a8a0*/  IMAD.MOV.U32 R12, RZ, RZ, 0x2 ;  /* 0x00000002ff0c7424 */ /* 0x000fe400078e00ff */
[----:B------:R-:W-:Y:S01]  /*1a8b0*/  IMAD.MOV.U32 R11, RZ, RZ, RZ ;  /* 0x000000ffff0b7224 */ /* 0x000fe200078e00ff */
[----:B------:R-:W-:Y:S01]  /*1a8c0*/  IADD3 R13, R13, R14, RZ ;  /* 0x0000000e0d0d7210 */ /* 0x000fe20007ffe0ff */
[----:B------:R-:W-:-:S07]  /*1a8d0*/  IMAD.MOV.U32 R15, RZ, RZ, -0x1 ;  /* 0xffffffffff0f7424 */ /* 0x000fce00078e00ff */
[----:B------:R-:W-:Y:S05]  /*1a8e0*/  WARPSYNC.COLLECTIVE R15, `(.L_x_5982) ;  /* 0x000000000f087348 */ /* 0x000fea0003c00000 */
[----:B------:R0:W1:Y:S02]  /*1a8f0*/  SHFL.UP P6, R14, R13, R12, R11 ;  /* 0x0400000c0d0e7389 */ /* 0x00006400000c000b */
[----:B01----:R-:W-:Y:S01]  /*1a900*/  ENDCOLLECTIVE ;  /* 0x000000000000791b */ /* 0x003fe20003800000 */
.L_x_5982:
[----:B------:R-:W-:Y:S01]  /*1a910*/  IMAD.MOV.U32 R12, RZ, RZ, 0x4 ;  /* 0x00000004ff0c7424 */ /* 0x000fe200078e00ff */
[----:B------:R-:W-:-:S05]  /*1a920*/  SEL R2, R14, RZ, P2 ;  /* 0x000000ff0e027207 */ /* 0x000fca0001000000 */
[----:B------:R-:W-:-:S04]  /*1a930*/  IMAD.IADD R2, R13, 0x1, R2 ;  /* 0x000000010d027824 */ /* 0x000fc800078e0202 */
[----:B------:R-:W-:-:S07]  /*1a940*/  IMAD.MOV.U32 R13, RZ, RZ, R2 ;  /* 0x000000ffff0d7224 */ /* 0x000fce00078e0002 */
[----:B------:R-:W-:Y:S05]  /*1a950*/  WARPSYNC.COLLECTIVE R15, `(.L_x_5983) ;  /* 0x000000000f087348 */ /* 0x000fea0003c00000 */
[----:B------:R0:W1:Y:S02]  /*1a960*/  SHFL.UP P6, R14, R13, R12, R11 ;  /* 0x0400000c0d0e7389 */ /* 0x00006400000c000b */
[----:B01----:R-:W-:Y:S01]  /*1a970*/  ENDCOLLECTIVE ;  /* 0x000000000000791b */ /* 0x003fe20003800000 */
.L_x_5983:
[----:B------:R-:W-:Y:S01]  /*1a980*/  IMAD.MOV.U32 R12, RZ, RZ, 0x8 ;  /* 0x00000008ff0c7424 */ /* 0x000fe200078e00ff */
[----:B------:R-:W-:-:S05]  /*1a990*/  SEL R3, R14, RZ, P3 ;  /* 0x000000ff0e037207 */ /* 0x000fca0001800000 */
[----:B------:R-:W-:-:S04]  /*1a9a0*/  IMAD.IADD R3, R2, 0x1, R3 ;  /* 0x0000000102037824 */ /* 0x000fc800078e0203 */
[----:B------:R-:W-:-:S07]  /*1a9b0*/  IMAD.MOV.U32 R13, RZ, RZ, R3 ;  /* 0x000000ffff0d7224 */ /* 0x000fce00078e0003 */
[----:B------:R-:W-:Y:S05]  /*1a9c0*/  WARPSYNC.COLLECTIVE R15, `(.L_x_5984) ;  /* 0x000000000f087348 */ /* 0x000fea0003c00000 */
[----:B------:R0:W1:Y:S02]  /*1a9d0*/  SHFL.UP P6, R14, R13, R12, R11 ;  /* 0x0400000c0d0e7389 */ /* 0x00006400000c000b */
[----:B01----:R-:W-:Y:S01]  /*1a9e0*/  ENDCOLLECTIVE ;  /* 0x000000000000791b */ /* 0x003fe20003800000 */
.L_x_5984:
[----:B------:R-:W-:Y:S01]  /*1a9f0*/  IMAD.MOV.U32 R12, RZ, RZ, 0x10 ;  /* 0x00000010ff0c7424 */ /* 0x000fe200078e00ff */
[----:B------:R-:W-:-:S05]  /*1aa00*/  SEL R14, R14, RZ, P4 ;  /* 0x000000ff0e0e7207 */ /* 0x000fca0002000000 */
[----:B------:R-:W-:-:S04]  /*1aa10*/  IMAD.IADD R5, R3, 0x1, R14 ;  /* 0x0000000103057824 */ /* 0x000fc800078e020e */
[----:B------:R-:W-:-:S07]  /*1aa20*/  IMAD.MOV.U32 R13, RZ, RZ, R5 ;  /* 0x000000ffff0d7224 */ /* 0x000fce00078e0005 */
[----:B------:R-:W-:Y:S05]  /*1aa30*/  WARPSYNC.COLLECTIVE R15, `(.L_x_5985) ;  /* 0x000000000f087348 */ /* 0x000fea0003c00000 */
[----:B------:R0:W1:Y:S02]  /*1aa40*/  SHFL.UP P6, R14, R13, R12, R11 ;  /* 0x0400000c0d0e7389 */ /* 0x00006400000c000b */
[----:B01----:R-:W-:Y:S01]  /*1aa50*/  ENDCOLLECTIVE ;  /* 0x000000000000791b */ /* 0x003fe20003800000 */
.L_x_5985:
        /* <DEDUP_REMOVED lines=8> */
.L_x_5986:
[----:B------:R-:W-:Y:S05]  /*1aae0*/  BRA `(.L_x_5987) ;  /* 0xffffffb000187947 */ /* 0x000fea000383ffff */
.L_x_5849:
[----:B------:R-:W-:Y:S01]  /*1aaf0*/  BSSY B0, `(.L_x_5988) ;  /* 0x0000006000007945 */ /* 0x000fe20003800000 */
[----:B------:R-:W-:Y:S01]  /*1ab00*/  PLOP3.LUT P6, PT, P6, PT, PT, 0x8, 0x0 ;  /* 0x000000000000781c */ /* 0x000fe200037ce170 */
[----:B------:R-:W-:-:S12]  /*1ab10*/  IMAD.MOV.U32 R15, RZ, RZ, -0x1 ;  /* 0xffffffffff0f7424 */ /* 0x000fd800078e00ff */
[----:B0123--:R-:W-:Y:S05]  /*1ab20*/  WARPSYNC.COLLECTIVE R15, `(.L_x_5989) ;  /* 0x000000000f087348 */ /* 0x00ffea0003c00000 */
[----:B------:R-:W-:Y:S01]  /*1ab30*/  VOTE.ANY R14, PT, P6 ;  /* 0x00000000000e7806 */ /* 0x000fe200030e0100 */
[----:B0123--:R-:W-:Y:S06]  /*1ab40*/  ENDCOLLECTIVE ;  /* 0x000000000000791b */ /* 0x00ffec0003800000 */
.L_x_5989:
[----:B------:R-:W-:Y:S05]  /*1ab50*/  BSYNC B0 ;  /* 0x0000000000007941 */ /* 0x000fea0003800000 */
.L_x_5988:
[----:B------:R-:W-:Y:S01]  /*1ab60*/  MOV R3, R14 ;  /* 0x0000000e00037202 */ /* 0x000fe20000000f00 */
[----:B------:R-:W-:Y:S02]  /*1ab70*/  IMAD.MOV.U32 R13, RZ, RZ, R17 ;  /* 0x000000ffff0d7224 */ /* 0x000fe400078e0011 */
[----:B------:R-:W-:Y:S01]  /*1ab80*/  IMAD.MOV.U32 R11, RZ, RZ, 0x1f ;  /* 0x0000001fff0b7424 */ /* 0x000fe200078e00ff */
[----:B------:R0:W1:Y:S01]  /*1ab90*/  POPC R12, R3 ;  /* 0x00000003000c7309 */ /* 0x0000620000000000 */
[----:B------:R-:W-:-:S07]  /*1aba0*/  IMAD.MOV.U32 R15, RZ, RZ, -0x1 ;  /* 0xffffffffff0f7424 */ /* 0x000fce00078e00ff */
[----:B01----:R-:W-:Y:S05]  /*1abb0*/  WARPSYNC.COLLECTIVE R15, `(.L_x_5990) ;  /* 0x000000000f087348 */ /* 0x003fea0003c00000 */
[----:B-1----:R1:W2:Y:S02]  /*1abc0*/  SHFL.IDX P6, R14, R13, R12, R11 ;  /* 0x0000000c0d0e7389 */ /* 0x0022a400000c000b */
[----:B012---:R-:W-:Y:S01]  /*1abd0*/  ENDCOLLECTIVE ;  /* 0x000000000000791b */ /* 0x007fe20003800000 */
.L_x_5990:
[----:B------:R-:W-:Y:S02]  /*1abe0*/  IMAD.IADD R19, R12, 0x1, R19 ;  /* 0x000000010c137824 */ /* 0x000fe400078e0213 */
[----:B------:R-:W-:Y:S02]  /*1abf0*/  IMAD.MOV.U32 R13, RZ, RZ, R4 ;  /* 0x000000ffff0d7224 */ /* 0x000fe400078e0004 */
[----:B------:R-:W-:-:S07]  /*1ac00*/  IMAD.MOV.U32 R17, RZ, RZ, R14 ;  /* 0x000000ffff117224 */ /* 0x000fce00078e000e */
[----:B------:R-:W-:Y:S05]  /*1ac10*/  WARPSYNC.COLLECTIVE R15, `(.L_x_5991) ;  /* 0x000000000f087348 */ /* 0x000fea0003c00000 */
[----:B------:R0:W1:Y:S02]  /*1ac20*/  SHFL.IDX P6, R14, R13, R12, R11 ;  /* 0x0000000c0d0e7389 */ /* 0x00006400000c000b */
[----:B01----:R-:W-:Y:S01]  /*1ac30*/  ENDCOLLECTIVE ;  /* 0x000000000000791b */ /* 0x003fe20003800000 */
.L_x_5991:
[----:B------:R-:W-:Y:S01]  /*1ac40*/  IMAD.MOV.U32 R4, RZ, RZ, R14 ;  /* 0x000000ffff047224 */ /* 0x000fe200078e000e */
[----:B------:R-:W-:Y:S06]  /*1ac50*/  BRA `(.L_x_5992) ;  /* 0xffffffac00fc7947 */ /* 0x000fec000383ffff */
.L_x_5851:
[----:B------:R-:W-:Y:S01]  /*1ac60*/  BSSY B0, `(.L_x_5993) ;  /* 0x0000007000007945 */ /* 0x000fe20003800000 */
[----:B------:R-:W-:Y:S02]  /*1ac70*/  IMAD.MOV.U32 R13, RZ, RZ, R2 ;  /* 0x000000ffff0d7224 */ /* 0x000fe400078e0002 */
[----:B------:R-:W-:Y:S02]  /*1ac80*/  IMAD.MOV.U32 R11, RZ, RZ, 0x1f ;  /* 0x0000001fff0b7424 */ /* 0x000fe400078e00ff */
[----:B------:R-:W-:-:S07]  /*1ac90*/  IMAD.MOV.U32 R15, RZ, RZ, -0x1 ;  /* 0xffffffffff0f7424 */ /* 0x000fce00078e00ff */
[----:B0123--:R-:W-:Y:S05]  /*1aca0*/  WARPSYNC.COLLECTIVE R15, `(.L_x_5994) ;  /* 0x000000000f087348 */ /* 0x00ffea0003c00000 */
[----:B------:R4:W0:Y:S02]  /*1acb0*/  SHFL.IDX P6, R14, R13, R12, R11 ;  /* 0x0000000c0d0e7389 */ /* 0x00082400000c000b */
[----:B01234-:R-:W-:Y:S01]  /*1acc0*/  ENDCOLLECTIVE ;  /* 0x000000000000791b */ /* 0x01ffe20003800000 */
.L_x_5994:
[----:B------:R-:W-:Y:S05]  /*1acd0*/  BSYNC B0 ;  /* 0x0000000000007941 */ /* 0x000fea0003800000 */
.L_x_5993:
[----:B------:R-:W-:Y:S01]  /*1ace0*/  IMAD.MOV.U32 R6, RZ, RZ, R14 ;  /* 0x000000ffff067224 */ /* 0x000fe200078e000e */
[----:B------:R-:W-:Y:S06]  /*1acf0*/  BRA `(.L_x_5850) ;  /* 0xffffffac00ec7947 */ /* 0x000fec000383ffff */
.L_x_5857:
[----:B-1----:R1:W4:Y:S02]  /*1ad00*/  SYNCS.PHASECHK.TRANS64.TRYWAIT P0, [R5+URZ+0x32420], R0 ;  /* 0x03242000050075a7 */ /* 0x002324000800017f */
[----:B----4-:R-:W-:Y:S05]  /*1ad10*/  @!P0 NANOSLEEP.SYNCS 0x989680 ;  /* 0x009896800000895d */ /* 0x010fea0003900000 */
[----:B------:R-:W4:Y:S02]  /*1ad20*/  @!P0 SYNCS.PHASECHK.TRANS64 P0, [R5+URZ+0x32420], R0 ;  /* 0x03242000050085a7 */ /* 0x000f24000800007f */
[----:B----4-:R-:W-:Y:S05]  /*1ad30*/  @!P0 BRA `(.L_x_5857) ;  /* 0xfffffffc00f08947 */ /* 0x010fea000383ffff */
[----:B------:R-:W-:Y:S05]  /*1ad40*/  BRA `(.L_x_5995) ;  /* 0xffffffb800447947 */ /* 0x000fea000383ffff */
.L_x_5858:
        /* <DEDUP_REMOVED lines=11> */
.L_x_5997:
[----:B------:R-:W-:Y:S05]  /*1ae00*/  BSYNC B0 ;  /* 0x0000000000007941 */ /* 0x000fea0003800000 */
.L_x_5996:
[----:B------:R-:W-:Y:S05]  /*1ae10*/  BRA `(.L_x_5998) ;  /* 0xffffffb8002c7947 */ /* 0x000fea000383ffff */
.L_x_5861:
[----:B------:R-:W-:Y:S01]  /*1ae20*/  BSSY B1, `(.L_x_5999) ;  /* 0x0000006000017945 */ /* 0x000fe20003800000 */
[----:B------:R-:W-:-:S07]  /*1ae30*/  IMAD.MOV.U32 R15, RZ, RZ, -0x1 ;  /* 0xffffffffff0f7424 */ /* 0x000fce00078e00ff */
[----:B0123--:R-:W-:Y:S05]  /*1ae40*/  WARPSYNC.COLLECTIVE R15, `(.L_x_6000) ;  /* 0x000000000f0c7348 */ /* 0x00ffea0003c00000 */
[----:B------:R-:W-:Y:S02]  /*1ae50*/  ELECT P6, UR62, PT ;  /* 0x00000000003e782f */ /* 0x000fe400038c0000 */
[----:B------:R-:W-:Y:S01]  /*1ae60*/  MOV R14, UR62 ;  /* 0x0000003e000e7c02 */ /* 0x000fe20008000f00 */
[----:B0123--:R-:W-:Y:S10]  /*1ae70*/  ENDCOLLECTIVE ;  /* 0x000000000000791b */ /* 0x00fff40003800000 */
.L_x_6000:
[----:B------:R-:W-:Y:S05]  /*1ae80*/  BSYNC B1 ;  /* 0x0000000000017941 */ /* 0x000fea0003800000 */
.L_x_5999:
[----:B------:R-:W-:Y:S05]  /*1ae90*/  BRA `(.L_x_6001) ;  /* 0xffffffb800247947 */ /* 0x000fea000383ffff */
.L_x_5863:
[----:B-1----:R1:W4:Y:S02]  /*1aea0*/  SYNCS.PHASECHK.TRANS64.TRYWAIT P1, [R3+URZ+0x32440], R2 ;  /* 0x03244002030075a7 */ /* 0x002324000802017f */
[----:B----4-:R-:W-:Y:S05]  /*1aeb0*/  @!P1 NANOSLEEP.SYNCS 0x989680 ;  /* 0x009896800000995d */ /* 0x010fea0003900000 */
[----:B------:R-:W4:Y:S02]  /*1aec0*/  @!P1 SYNCS.PHASECHK.TRANS64 P1, [R3+URZ+0x32440], R2 ;  /* 0x03244002030095a7 */ /* 0x000f24000802007f */
[----:B----4-:R-:W-:Y:S05]  /*1aed0*/  @!P1 BRA `(.L_x_5863) ;  /* 0xfffffffc00f09947 */ /* 0x010fea000383ffff */
[----:B------:R-:W-:Y:S05]  /*1aee0*/  BRA `(.L_x_6002) ;  /* 0xffffffb8004c7947 */ /* 0x000fea000383ffff */
.L_x_5865:
[----:B----4-:R4:W0:Y:S02]  /*1aef0*/  SYNCS.PHASECHK.TRANS64.TRYWAIT P1, [R5+URZ+0x32440], R0 ;  /* 0x03244000050075a7 */ /* 0x010824000802017f */
[----:B0-----:R-:W-:Y:S05]  /*1af00*/  @!P1 NANOSLEEP.SYNCS 0x989680 ;  /* 0x009896800000995d */ /* 0x001fea0003900000 */
[----:B------:R-:W0:Y:S02]  /*1af10*/  @!P1 SYNCS.PHASECHK.TRANS64 P1, [R5+URZ+0x32440], R0 ;  /* 0x03244000050095a7 */ /* 0x000e24000802007f */
[----:B0-----:R-:W-:Y:S05]  /*1af20*/  @!P1 BRA `(.L_x_5865) ;  /* 0xfffffffc00f09947 */ /* 0x001fea000383ffff */
[----:B------:R-:W-:Y:S05]  /*1af30*/  BRA `(.L_x_6003) ;  /* 0xffffffb800587947 */ /* 0x000fea000383ffff */
.L_x_5867:
[----:B------:R0:W0:Y:S02]  /*1af40*/  SYNCS.PHASECHK.TRANS64.TRYWAIT P1, [R3+URZ+0x32460], R2 ;  /* 0x03246002030075a7 */ /* 0x000024000802017f */
[----:B0-----:R-:W-:Y:S05]  /*1af50*/  @!P1 NANOSLEEP.SYNCS 0x989680 ;  /* 0x009896800000995d */ /* 0x001fea0003900000 */
[----:B------:R-:W0:Y:S02]  /*1af60*/  @!P1 SYNCS.PHASECHK.TRANS64 P1, [R3+URZ+0x32460], R2 ;  /* 0x03246002030095a7 */ /* 0x000e24000802007f */
[----:B0-----:R-:W-:Y:S05]  /*1af70*/  @!P1 BRA `(.L_x_5867) ;  /* 0xfffffffc00f09947 */ /* 0x001fea000383ffff */
[----:B------:R-:W-:Y:S05]  /*1af80*/  BRA `(.L_x_6004) ;  /* 0xffffffb800547947 */ /* 0x000fea000383ffff */
.L_x_6005:
        /* <DEDUP_REMOVED lines=15> */
.L_x_6575:


//--------------------- .text._ZN7cutlass13device_kernelIN5flash11enable_sm90INS1_16FlashAttnFwdSm90INS1_25CollectiveMainloopFwdSm90ILi2EN4cute5tupleIJNS5_1CILi1EEES8_S8_EEENS6_IJNS7_ILi128EEENS7_ILi96EEENS7_ILi64EEEEEELi256ENS_10bfloat16_tEfNS_4arch4Sm90ELb1ELb0ELb1ELb1ELb1ELb1ELb1ELb1ELb0ELb1ELb1ELb0EEENS1_21CollectiveEpilogueFwdINS6_IJSA_NS7_ILi256EEESB_EEES9_SE_SG_Li256ELb1ELb1ELb1ELb0EEENS1_36VarlenDynamicPersistentTileSchedulerILi128ELi96ELi256ELi128ELb1ELb1ELb1ELb1ELb1ELb1EEEEEEEEEvNT_6ParamsE --------------------------
	.section	.text._ZN7cutlass13device_kernelIN5flash11enable_sm90INS1_16FlashAttnFwdSm90INS1_25CollectiveMainloopFwdSm90ILi2EN4cute5tupleIJNS5_1CILi1EEES8_S8_EEENS6_IJNS7_ILi128EEENS7_ILi96EEENS7_ILi64EEEEEELi256ENS_10bfloat16_tEfNS_4arch4Sm90ELb1ELb0ELb1ELb1ELb1ELb1ELb1ELb1ELb0ELb1ELb1ELb0EEENS1_21CollectiveEpilogueFwdINS6_IJSA_NS7_ILi256EEESB_EEES9_SE_SG_Li256ELb1ELb1ELb1ELb0EEENS1_36VarlenDynamicPersistentTileSchedulerILi128ELi96ELi256ELi128ELb1ELb1ELb1ELb1ELb1ELb1EEEEEEEEEvNT_6ParamsE,"ax",@progbits
	.align	128
.text._ZN7cutlass13device_kernelIN5flash11enable_sm90INS1_16FlashAttnFwdSm90INS1_25CollectiveMainloopFwdSm90ILi2EN4cute5tupleIJNS5_1CILi1EEES8_S8_EEENS6_IJNS7_ILi128EEENS7_ILi96EEENS7_ILi64EEEEEELi256ENS_10bfloat16_tEfNS_4arch4Sm90ELb1ELb0ELb1ELb1ELb1ELb1ELb1ELb1ELb0ELb1ELb1ELb0EEENS1_21CollectiveEpilogueFwdINS6_IJSA_NS7_ILi256EEESB_EEES9_SE_SG_Li256ELb1ELb1ELb1ELb0EEENS1_36VarlenDynamicPersistentTileSchedulerILi128ELi96ELi256ELi128ELb1ELb1ELb1ELb1ELb1ELb1EEEEEEEEEvNT_6ParamsE:
        .type           _ZN7cutlass13device_kernelIN5flash11enable_sm90INS1_16FlashAttnFwdSm90INS1_25CollectiveMainloopFwdSm90ILi2EN4cute5tupleIJNS5_1CILi1EEES8_S8_EEENS6_IJNS7_ILi128EEENS7_ILi96EEENS7_ILi64EEEEEELi256ENS_10bfloat16_tEfNS_4arch4Sm90ELb1ELb0ELb1ELb1ELb1ELb1ELb1ELb1ELb0ELb1ELb1ELb0EEENS1_21CollectiveEpilogueFwdINS6_IJSA_NS7_ILi256EEESB_EEES9_SE_SG_Li256ELb1ELb1ELb1ELb0EEENS1_36VarlenDynamicPersistentTileSchedulerILi128ELi96ELi256ELi128ELb1ELb1ELb1ELb1ELb1ELb1EEEEEEEEEvNT_6ParamsE,@function
        .size           _ZN7cutlass13device_kernelIN5flash11enable_sm90INS1_16FlashAttnFwdSm90INS1_25CollectiveMainloopFwdSm90ILi2EN4cute5tupleIJNS5_1CILi1EEES8_S8_EEENS6_IJNS7_ILi128EEENS7_ILi96EEENS7_ILi64EEEEEELi256ENS_10bfloat16_tEfNS_4arch4Sm90ELb1ELb0ELb1ELb1ELb1ELb1ELb1ELb1ELb0ELb1ELb1ELb0EEENS1_21CollectiveEpilogueFwdINS6_IJSA_NS7_ILi256EEESB_EEES9_SE_SG_Li256ELb1ELb1ELb1ELb0EEENS1_36VarlenDynamicPersistentTileSchedulerILi128ELi96ELi256ELi128ELb1ELb1ELb1ELb1ELb1ELb1EEEEEEEEEvNT_6ParamsE,(.L_x_6576 - _ZN7cutlass13device_kernelIN5flash11enable_sm90INS1_16FlashAttnFwdSm90INS1_25CollectiveMainloopFwdSm90ILi2EN4cute5tupleIJNS5_1CILi1EEES8_S8_EEENS6_IJNS7_ILi128EEENS7_ILi96EEENS7_ILi64EEEEEELi256ENS_10bfloat16_tEfNS_4arch4Sm90ELb1ELb0ELb1ELb1ELb1ELb1ELb1ELb1ELb0ELb1ELb1ELb0EEENS1_21CollectiveEpilogueFwdINS6_IJSA_NS7_ILi256EEESB_EEES9_SE_SG_Li256ELb1ELb1ELb1ELb0EEENS1_36VarlenDynamicPersistentTileSchedulerILi128ELi96ELi256ELi128ELb1ELb1ELb1ELb1ELb1ELb1EEEEEEEEEvNT_6ParamsE)
        .other          _ZN7cutlass13device_kernelIN5flash11enable_sm90INS1_16FlashAttnFwdSm90INS1_25CollectiveMainloopFwdSm90ILi2EN4cute5tupleIJNS5_1CILi1EEES8_S8_EEENS6_IJNS7_ILi128EEENS7_ILi96EEENS7_ILi64EEEEEELi256ENS_10bfloat16_tEfNS_4arch4Sm90ELb1ELb0ELb1ELb1ELb1ELb1ELb1ELb1ELb0ELb1ELb1ELb0EEENS1_21CollectiveEpilogueFwdINS6_IJSA_NS7_ILi256EEESB_EEES9_SE_SG_Li256ELb1ELb1ELb1ELb0EEENS1_36VarlenDynamicPersistentTileSchedulerILi128ELi96ELi256ELi128ELb1ELb1ELb1ELb1ELb1ELb1EEEEEEEEEvNT_6ParamsE,@"STO_CUDA_ENTRY STV_DEFAULT"
_ZN7cutlass13device_kernelIN5flash11enable_sm90INS1_16FlashAttnFwdSm90INS1_25CollectiveMainloopFwdSm90ILi2EN4cute5tupleIJNS5_1CILi1EEES8_S8_EEENS6_IJNS7_ILi128EEENS7_ILi96EEENS7_ILi64EEEEEELi256ENS_10bfloat16_tEfNS_4arch4Sm90ELb1ELb0ELb1ELb1ELb1ELb1ELb1ELb1ELb0ELb1ELb1ELb0EEENS1_21CollectiveEpilogueFwdINS6_IJSA_NS7_ILi256EEESB_EEES9_SE_SG_Li256ELb1ELb1ELb1ELb0EEENS1_36VarlenDynamicPersistentTileSchedulerILi128ELi96ELi256ELi128ELb1ELb1ELb1ELb1ELb1ELb1EEEEEEEEEvNT_6ParamsE:
        /* <DEDUP_REMOVED lines=18> */
.L_x_6007:
[----:B------:R-:W-:Y:S05]  /*0120*/  BSYNC B0 ;  /* 0x0000000000007941 */ /* 0x000fea0003800000 */
.L_x_6006:
        /* <DEDUP_REMOVED lines=43> */
.L_x_6008:
        /* <DEDUP_REMOVED lines=22> */
.L_x_6009:
        /* <DEDUP_REMOVED lines=18> */
.L_x_6010:
        /* <DEDUP_REMOVED lines=22> */
.L_x_6011:
        /* <DEDUP_REMOVED lines=22> */
.L_x_6012:
[----:B------:R-:W-:Y:S01]  /*0920*/  PLOP3.LUT P0, PT, PT, PT, UP0, 0x80, 0x0 ;  /* 0x000000000000781c */ /* 0x000fe20003f0f008 */
[----:B------:R-:W-:Y:S01]  /*0930*/  UMOV UR36, 0x1 ;  /* 0x0000000100247882 */ /* 0x000fe20000000000 */
[----:B------:R-:W-:Y:S01]  /*0940*/  NOP ;  /* 0x0000000000007918 */ /* 0x000fe20000000000 */
[----:B------:R-:W-:Y:S01]  /*0950*/  USEL UR36, UR36, 0x2, !UP0 ;  /* 0x0000000224247887 */ /* 0x000fe2000c000000 */
[----:B------:R-:W-:Y:S01]  /*0960*/  BSSY B9, `(.L_x_6013) ;  /* 0x00021b7000097945 */ /* 0x000fe20003800000 */
[----:B------:R-:W-:Y:S01]  /*0970*/  ULDC.64 UR40, c[0x0][0x208] ;  /* 0x0000820000287ab9 */ /* 0x000fe20000000a00 */
[----:B0123--:R-:W-:Y:S07]  /*0980*/  BAR.SYNC.DEFER_BLOCKING 0x0 ;  /* 0x0000000000007b1d */ /* 0x00ffee0000010000 */
[----:B------:R-:W-:Y:S05]  /*0990*/  @!P0 BRA `(.L_x_6014) ;  /* 0x0000019400a48947 */ /* 0x000fea0003800000 */
.L_x_6015:
        /* <DEDUP_REMOVED lines=21> */
[----:B------:R-:W-:Y:S01]  /*0af0*/  CS2R R18, SRZ ;  /* 0x0000000000127805 */ /* 0x000fe2000001ff00 */
[----:B------:R-:W-:Y:S01]  /*0b00*/  IMAD.MOV.U32 R206, RZ, RZ, RZ ;  /* 0x000000ffffce7224 */ /* 0x000fe200078e00ff */
[----:B------:R-:W-:Y:S01]  /*0b10*/  ULOP3.LUT UR47, UR36, 0x1, URZ, 0xfc, !UPT ;  /* 0x00000001242f7892 */ /* 0x000fe2000f8efc3f */
[----:B------:R-:W-:Y:S01]  /*0b20*/  IMAD.MOV.U32 R204, RZ, RZ, RZ ;  /* 0x000000ffffcc7224 */ /* 0x000fe200078e00ff */
[----:B------:R-:W-:-:S04]  /*0b30*/  SHF.R.S32.HI R3, RZ, 0x1f, R0 ;  /* 0x0000001fff037819 */ /* 0x000fc80000011400 */
        /* <DEDUP_REMOVED lines=15> */
[----:B------:R-:W-:Y:S02]  /*0c30*/  LEA.HI R9, R9, R20, RZ, 0x5 ;  /* 0x0000001409097211 */ /* 0x000fe400078f28ff */
[----:B------:R-:W-:Y:S02]  /*0c40*/  LEA.HI R8, R8, R11, RZ, 0x3 ;  /* 0x0000000b08087211 */ /* 0x000fe400078f18ff */
[----:B------:R-:W-:Y:S02]  /*0c50*/  LOP3.LUT R6, R6, 0x1ffffffe, RZ, 0xc0, !PT ;  /* 0x1ffffffe06067812 */ /* 0x000fe400078ec0ff */
[----:B------:R-:W-:Y:S01]  /*0c60*/  LOP3.LUT R12, R8, 0xfffffff8, RZ, 0xc0, !PT ;  /* 0xfffffff8080c7812 */ /* 0x000fe200078ec0ff */
[----:B------:R-:W-:Y:S01]  /*0c70*/  IMAD.IADD R8, R5, 0x1, -R2 ;  /* 0x0000000105087824 */ /* 0x000fe200078e0a02 */
[-C--:B------:R-:W-:Y:S01]  /*0c80*/  LEA.HI R2, R3, R0.reuse, RZ, 0x5 ;  /* 0x0000000003027211 */ /* 0x080fe200078f28ff */
[----:B------:R-:W-:Y:S01]  /*0c90*/  IMAD.IADD R6, R7, 0x1, -R6 ;  /* 0x0000000107067824 */ /* 0x000fe200078e0a06 */
[----:B------:R-:W-:Y:S01]  /*0ca0*/  LEA.HI R3, R3, R0, RZ, 0x3 ;  /* 0x0000000003037211 */ /* 0x000fe200078f18ff */
[----:B------:R-:W-:Y:S01]  /*0cb0*/  IMAD.IADD R12, R11, 0x1, -R12 ;  /* 0x000000010b0c7824 */ /* 0x000fe200078e0a0c */
[----:B------:R-:W-:-:S02]  /*0cc0*/  SHF.R.S32.HI R9, RZ, 0x5, R9 ;  /* 0x00000005ff097819 */ /* 0x000fc40000011409 */
[----:B------:R-:W-:Y:S02]  /*0cd0*/  LOP3.LUT R5, R4, 0x3fffff0, RZ, 0xc0, !PT ;  /* 0x03fffff004057812 */ /* 0x000fe400078ec0ff */
        /* <DEDUP_REMOVED lines=9> */
[----:B------:R-:W-:-:S02]  /*0d70*/  VIADD R9, R202, 0x40 ;  /* 0x00000040ca097836 */ /* 0x000fc40000000000 */
[----:B------:R0:W-:Y:S01]  /*0d80*/  STL [R1+0xbc], R16 ;  /* 0x0000bc1001007387 */ /* 0x0001e20000100800 */
[----:B------:R-:W-:Y:S02]  /*0d90*/  IMAD R5, R16, 0x10, R5 ;  /* 0x0000001010057824 */ /* 0x000fe400078e0205 */
[----:B------:R-:W-:Y:S01]  /*0da0*/  IMAD.IADD R222, R0, 0x1, -R7 ;  /* 0x0000000100de7824 */ /* 0x000fe200078e0a07 */
[----:B------:R-:W-:Y:S01]  /*0db0*/  LEA.HI R0, R3, R3, RZ, 0x1 ;  /* 0x0000000303007211 */ /* 0x000fe200078f08ff */
[----:B------:R-:W-:Y:S01]  /*0dc0*/  IMAD.SHL.U32 R2, R9, 0x40, RZ ;  /* 0x0000004009027824 */ /* 0x000fe200078e00ff */
[----:B------:R-:W-:Y:S01]  /*0dd0*/  SHF.R.S32.HI R4, RZ, 0x1f, R9 ;  /* 0x0000001fff047819 */ /* 0x000fe20000011409 */
[----:B------:R-:W-:Y:S01]  /*0de0*/  IMAD.MOV.U32 R7, RZ, RZ, R15 ;  /* 0x000000ffff077224 */ /* 0x000fe200078e000f */
[----:B------:R-:W-:Y:S01]  /*0df0*/  LOP3.LUT R0, R0, 0x1ffffffe, RZ, 0xc0, !PT ;  /* 0x1ffffffe00007812 */ /* 0x000fe200078ec0ff */
[C---:B------:R-:W-:Y:S01]  /*0e00*/  IMAD.SHL.U32 R200, R3.reuse, 0x4, RZ ;  /* 0x0000000403c87824 */ /* 0x040fe200078e00ff */
[----:B------:R-:W-:Y:S01]  /*0e10*/  LEA.HI R4, R4, R9, RZ, 0x3 ;  /* 0x0000000904047211 */ /* 0x000fe200078f18ff */
[C---:B0-----:R-:W-:Y:S01]  /*0e20*/  IMAD.SHL.U32 R16, R3.reuse, 0x8, RZ ;  /* 0x0000000803107824 */ /* 0x041fe200078e00ff */
[----:B------:R-:W-:Y:S01]  /*0e30*/  STL [R1+0x1e4], R8 ;  /* 0x0001e40801007387 */ /* 0x000fe20000100800 */
[----:B------:R-:W-:Y:S01]  /*0e40*/  IMAD.IADD R0, R3, 0x1, -R0 ;  /* 0x0000000103007824 */ /* 0x000fe200078e0a00 */
[----:B------:R-:W-:Y:S01]  /*0e50*/  LOP3.LUT R3, R2, 0x1c0, RZ, 0xc0, !PT ;  /* 0x000001c002037812 */ /* 0x000fe200078ec0ff */
[C---:B------:R-:W-:Y:S01]  /*0e60*/  VIADD R226, R16.reuse, 0x40 ;  /* 0x0000004010e27836 */ /* 0x040fe20000000000 */
[C---:B------:R-:W-:Y:S01]  /*0e70*/  IADD3 R228, R16.reuse, 0xc0, RZ ;  /* 0x000000c010e47810 */ /* 0x040fe20007ffe0ff */
[C---:B------:R-:W-:Y:S01]  /*0e80*/  VIADD R225, R16.reuse, 0x60 ;  /* 0x0000006010e17836 */ /* 0x040fe20000000000 */
[----:B------:R-:W-:Y:S01]  /*0e90*/  STL [R1+0xd8], RZ ;  /* 0x0000d8ff01007387 */ /* 0x000fe20000100800 */
[C---:B------:R-:W-:Y:S01]  /*0ea0*/  VIADD R224, R16.reuse, 0x80 ;  /* 0x0000008010e07836 */ /* 0x040fe20000000000 */
[----:B------:R-:W-:Y:S01]  /*0eb0*/  SHF.R.S32.HI R24, RZ, 0x1f, R226 ;  /* 0x0000001fff187819 */ /* 0x000fe200000114e2 */
[----:B------:R-:W-:Y:S01]  /*0ec0*/  VIADD R223, R16, 0xa0 ;  /* 0x000000a010df7836 */ /* 0x000fe20000000000 */
[----:B------:R-:W-:Y:S01]  /*0ed0*/  SHF.R.S32.HI R21, RZ, 0x1f, R225 ;  /* 0x0000001fff157819 */ /* 0x000fe200000114e1 */
[----:B------:R-:W-:Y:S01]  /*0ee0*/  IMAD.SHL.U32 R4, R4, 0x40, RZ ;  /* 0x0000004004047824 */ /* 0x000fe200078e00ff */
[----:B------:R-:W-:Y:S01]  /*0ef0*/  SHF.R.S32.HI R15, RZ, 0x1f, R224 ;  /* 0x0000001fff0f7819 */ /* 0x000fe200000114e0 */
[----:B------:R-:W-:Y:S01]  /*0f00*/  VIADD R227, R16, 0xe0 ;  /* 0x000000e010e37836 */ /* 0x000fe20000000000 */
[----:B------:R0:W-:Y:S01]  /*0f10*/  STL [R1+0xac], R24 ;  /* 0x0000ac1801007387 */ /* 0x0001e20000100800 */
[----:B------:R-:W-:Y:S01]  /*0f20*/  SHF.R.U32.HI R12, RZ, 0x3, R3 ;  /* 0x00000003ff0c7819 */ /* 0x000fe20000011603 */
[----:B------:R-:W-:Y:S01]  /*0f30*/  IMAD.IADD R10, R20, 0x1, -R10 ;  /* 0x00000001140a7824 */ /* 0x000fe200078e0a0a */
[----:B------:R-:W-:Y:S01]  /*0f40*/  LOP3.LUT R3, R3, 0x38, R16, 0xf8, !PT ;  /* 0x0000003803037812 */ /* 0x000fe200078ef810 */
[----:B------:R1:W-:Y:S01]  /*0f50*/  STL [R1+0xa8], R21 ;  /* 0x0000a81501007387 */ /* 0x0003e20000100800 */
[----:B------:R-:W-:Y:S01]  /*0f60*/  LOP3.LUT R4, R4, 0xfffffe00, RZ, 0xc0, !PT ;  /* 0xfffffe0004047812 */ /* 0x000fe200078ec0ff */
[----:B------:R-:W-:Y:S01]  /*0f70*/  IMAD R11, R5, 0x8, R6 ;  /* 0x00000008050b7824 */ /* 0x000fe200078e0206 */
[----:B------:R-:W-:Y:S01]  /*0f80*/  SHF.R.S32.HI R17, RZ, 0x1f, R16 ;  /* 0x0000001fff117819 */ /* 0x000fe20000011410 */
[----:B------:R2:W-:Y:S01]  /*0f90*/  STL [R1+0xa4], R15 ;  /* 0x0000a40f01007387 */ /* 0x0005e20000100800 */
[----:B------:R-:W-:Y:S01]  /*0fa0*/  LOP3.LUT R3, R4, R3, R12, 0xf6, !PT ;  /* 0x0000000304037212 */ /* 0x000fe200078ef60c */
[----:B------:R-:W-:Y:S01]  /*0fb0*/  IMAD.SHL.U32 R44, R10, 0x2, RZ ;  /* 0x000000020a2c7824 */ /* 0x000fe200078e00ff */
[----:B0-----:R-:W-:Y:S01]  /*0fc0*/  SHF.R.S32.HI R24, RZ, 0x1f, R223 ;  /* 0x0000001fff187819 */ /* 0x001fe200000114df */
[----:B------:R-:W-:Y:S01]  /*0fd0*/  IMAD.SHL.U32 R222, R222, 0x8, RZ ;  /* 0x00000008dede7824 */ /* 0x000fe200078e00ff */
[----:B-1----:R-:W-:Y:S01]  /*0fe0*/  SHF.R.S32.HI R21, RZ, 0x1f, R228 ;  /* 0x0000001fff157819 */ /* 0x002fe200000114e4 */
[----:B------:R-:W-:-:S02]  /*0ff0*/  IMAD R3, R3, 0x2, R22 ;  /* 0x0000000203037824 */ /* 0x000fc400078e0216 */
[----:B------:R0:W-:Y:S01]  /*1000*/  STL [R1+0xa0], R24 ;  /* 0x0000a01801007387 */ /* 0x0001e20000100800 */
[C---:B------:R-:W-:Y:S01]  /*1010*/  VIADD R43, R44.reuse, 0x8 ;  /* 0x000000082c2b7836 */ /* 0x040fe20000000000 */
[----:B--2---:R-:W-:Y:S01]  /*1020*/  SHF.R.S32.HI R15, RZ, 0x1f, R227 ;  /* 0x0000001fff0f7819 */ /* 0x004fe200000114e3 */
[C---:B------:R-:W-:Y:S01]  /*1030*/  VIADD R42, R44.reuse, 0x10 ;  /* 0x000000102c2a7836 */ /* 0x040fe20000000000 */
[----:B------:R-:W-:Y:S01]  /*1040*/  STL [R1+0x9c], R21 ;  /* 0x00009c1501007387 */ /* 0x000fe20000100800 */
[C---:B------:R-:W-:Y:S01]  /*1050*/  VIADD R41, R44.reuse, 0x18 ;  /* 0x000000182c297836 */ /* 0x040fe20000000000 */
[----:B------:R-:W-:Y:S01]  /*1060*/  SHF.R.S32.HI R9, RZ, 0x1f, R222 ;  /* 0x0000001fff097819 */ /* 0x000fe200000114de */
[C---:B------:R-:W-:Y:S01]  /*1070*/  VIADD R40, R44.reuse, 0x20 ;  /* 0x000000202c287836 */ /* 0x040fe20000000000 */
[----:B------:R-:W-:Y:S01]  /*1080*/  STL [R1+0x98], R15 ;  /* 0x0000980f01007387 */ /* 0x000fe20000100800 */
[C---:B------:R-:W-:Y:S01]  /*1090*/  VIADD R39, R44.reuse, 0x28 ;  /* 0x000000282c277836 */ /* 0x040fe20000000000 */
[C---:B0-----:R-:W-:Y:S01]  /*10a0*/  IADD3 R24, R44.reuse, 0xa0, RZ ;  /* 0x000000a02c187810 */ /* 0x041fe20007ffe0ff */
[C---:B------:R-:W-:Y:S01]  /*10b0*/  VIADD R38, R44.reuse, 0x30 ;  /* 0x000000302c267836 */ /* 0x040fe20000000000 */
[----:B------:R0:W-:Y:S01]  /*10c0*/  STL [R1+0xc0], R4 ;  /* 0x0000c00401007387 */ /* 0x0001e20000100800 */
[----:B------:R-:W-:-:S02]  /*10d0*/  VIADD R37, R44, 0x38 ;  /* 0x000000382c257836 */ /* 0x000fc40000000000 */
[C---:B------:R-:W-:Y:S01]  /*10e0*/  VIADD R36, R44.reuse, 0x40 ;  /* 0x000000402c247836 */ /* 0x040fe20000000000 */
[----:B------:R-:W-:Y:S01]  /*10f0*/  STL [R1+0xb4], R44 ;  /* 0x0000b42c01007387 */ /* 0x000fe20000100800 */
[C---:B------:R-:W-:Y:S02]  /*1100*/  VIADD R35, R44.reuse, 0x48 ;  /* 0x000000482c237836 */ /* 0x040fe40000000000 */
[C---:B------:R-:W-:Y:S02]  /*1110*/  VIADD R34, R44.reuse, 0x50 ;  /* 0x000000502c227836 */ /* 0x040fe40000000000 */
[C---:B------:R-:W-:Y:S02]  /*1120*/  VIADD R33, R44.reuse, 0x58 ;  /* 0x000000582c217836 */ /* 0x040fe40000000000 */
[----:B0-----:R-:W-:Y:S02]  /*1130*/  IMAD.SHL.U32 R4, R11, 0x8, RZ ;  /* 0x000000080b047824 */ /* 0x001fe400078e00ff */
[----:B------:R-:W-:-:S02]  /*1140*/  VIADD R32, R44, 0x60 ;  /* 0x000000602c207836 */ /* 0x000fc40000000000 */
[C---:B------:R-:W-:Y:S01]  /*1150*/  VIADD R31, R44.reuse, 0x68 ;  /* 0x000000682c1f7836 */ /* 0x040fe20000000000 */
[----:B------:R-:W-:Y:S01]  /*1160*/  STL [R1+0x1e8], R4 ;  /* 0x0001e80401007387 */ /* 0x000fe20000100800 */
[C---:B------:R-:W-:Y:S02]  /*1170*/  VIADD R30, R44.reuse, 0x70 ;  /* 0x000000702c1e7836 */ /* 0x040fe40000000000 */
[C---:B------:R-:W-:Y:S01]  /*1180*/  VIADD R29, R44.reuse, 0x78 ;  /* 0x000000782c1d7836 */ /* 0x040fe20000000000 */
[----:B------:R-:W-:Y:S01]  /*1190*/  STL [R1+0x1e0], R3 ;  /* 0x0001e00301007387 */ /* 0x000fe20000100800 */
[C---:B------:R-:W-:Y:S02]  /*11a0*/  VIADD R28, R44.reuse, 0x80 ;  /* 0x000000802c1c7836 */ /* 0x040fe40000000000 */
[----:B------:R-:W-:Y:S01]  /*11b0*/  IMAD.MOV.U32 R6, RZ, RZ, R14 ;  /* 0x000000ffff067224 */ /* 0x000fe200078e000e */
[----:B------:R0:W-:Y:S01]  /*11c0*/  STL [R1+0x158], R43 ;  /* 0x0001582b01007387 */ /* 0x0001e20000100800 */
[----:B------:R-:W-:-:S02]  /*11d0*/  VIADD R27, R44, 0x88 ;  /* 0x000000882c1b7836 */ /* 0x000fc40000000000 */
[----:B------:R-:W-:Y:S01]  /*11e0*/  IMAD.MOV.U32 R5, RZ, RZ, R13 ;  /* 0x000000ffff057224 */ /* 0x000fe200078e000d */
[----:B------:R1:W-:Y:S01]  /*11f0*/  STL [R1+0x154], R42 ;  /* 0x0001542a01007387 */ /* 0x0003e20000100800 */
[----:B------:R-:W-:Y:S02]  /*1200*/  VIADD R14, R222, 0x40 ;  /* 0x00000040de0e7836 */ /* 0x000fe40000000000 */
[----:B------:R-:W-:Y:S01]  /*1210*/  VIADD R26, R44, 0x90 ;  /* 0x000000902c1a7836 */ /* 0x000fe20000000000 */
[----:B------:R2:W-:Y:S01]  /*1220*/  STL [R1+0x150], R41 ;  /* 0x0001502901007387 */ /* 0x0005e20000100800 */
[----:B------:R-:W-:Y:S01]  /*1230*/  VIADD R13, R222, 0x80 ;  /* 0x00000080de0d7836 */ /* 0x000fe20000000000 */
[----:B------:R-:W-:Y:S01]  /*1240*/  SHF.R.S32.HI R14, RZ, 0x1f, R14 ;  /* 0x0000001fff0e7819 */ /* 0x000fe2000001140e */
[C---:B------:R-:W-:Y:S01]  /*1250*/  VIADD R25, R44.reuse, 0x98 ;  /* 0x000000982c197836 */ /* 0x040fe20000000000 */
[----:B------:R3:W-:Y:S01]  /*1260*/  STL [R1+0x14c], R40 ;  /* 0x00014c2801007387 */ /* 0x0007e20000100800 */
[C---:B------:R-:W-:Y:S01]  /*1270*/  VIADD R21, R44.reuse, 0xa8 ;  /* 0x000000a82c157836 */ /* 0x040fe20000000000 */
[----:B------:R-:W-:Y:S01]  /*1280*/  SHF.R.S32.HI R13, RZ, 0x1f, R13 ;  /* 0x0000001fff0d7819 */ /* 0x000fe2000001140d */
[----:B------:R-:W-:Y:S01]  /*1290*/  VIADD R20, R44, 0xb0 ;  /* 0x000000b02c147836 */ /* 0x000fe20000000000 */
[----:B------:R4:W-:Y:S01]  /*12a0*/  STL [R1+0x148], R39 ;  /* 0x0001482701007387 */ /* 0x0009e20000100800 */
[----:B------:R-:W-:Y:S01]  /*12b0*/  VIADD R9, R222, 0xc0 ;  /* 0x000000c0de097836 */ /* 0x000fe20000000000 */
[----:B0-----:R-:W-:Y:S01]  /*12c0*/  SHF.R.S32.HI R43, RZ, 0x1f, R43 ;  /* 0x0000001fff2b7819 */ /* 0x001fe2000001142b */
[C---:B------:R-:W-:Y:S01]  /*12d0*/  VIADD R15, R44.reuse, 0xb8 ;  /* 0x000000b82c0f7836 */ /* 0x040fe20000000000 */
[----:B------:R0:W-:Y:S01]  /*12e0*/  STL [R1+0x144], R38 ;  /* 0x0001442601007387 */ /* 0x0001e20000100800 */
        /* <DEDUP_REMOVED lines=11> */
[----:B------:R2:W-:Y:S01]  /*13a0*/  STL [R1+0x138], R35 ;  /* 0x0001382301007387 */ /* 0x0005e20000100800 */
[C---:B------:R-:W-:Y:S01]  /*13b0*/  VIADD R4, R44.reuse, 0xf0 ;  /* 0x000000f02c047836 */ /* 0x040fe20000000000 */
[----:B---3--:R-:W-:Y:S01]  /*13c0*/  SHF.R.S32.HI R40, RZ, 0x1f, R40 ;  /* 0x0000001fff287819 */ /* 0x008fe20000011428 */
[----:B------:R-:W-:Y:S01]  /*13d0*/  VIADD R3, R44, 0xf8 ;  /* 0x000000f82c037836 */ /* 0x000fe20000000000 */
[----:B------:R3:W-:Y:S01]  /*13e0*/  STL [R1+0x134], R34 ;  /* 0x0001342201007387 */ /* 0x0007e20000100800 */
[----:B----4-:R-:W-:Y:S01]  /*13f0*/  SHF.R.S32.HI R39, RZ, 0x1f, R39 ;  /* 0x0000001fff277819 */ /* 0x010fe20000011427 */
[----:B------:R-:W-:Y:S01]  /*1400*/  IMAD R0, R0, 0x8, R8 ;  /* 0x0000000800007824 */ /* 0x000fe200078e0208 */
[----:B0-----:R-:W-:Y:S01]  /*1410*/  SHF.R.S32.HI R38, RZ, 0x1f, R38 ;  /* 0x0000001fff267819 */ /* 0x001fe20000011426 */
[----:B------:R0:W-:Y:S01]  /*1420*/  STL [R1+0x130], R33 ;  /* 0x0001302101007387 */ /* 0x0001e20000100800 */
[----:B-----5:R-:W-:Y:S01]  /*1430*/  SHF.R.S32.HI R37, RZ, 0x1f, R37 ;  /* 0x0000001fff257819 */ /* 0x020fe20000011425 */
[----:B------:R-:W-:Y:S01]  /*1440*/  VIADD R2, R16, 0x20 ;  /* 0x0000002010027836 */ /* 0x000fe20000000000 */
[----:B-1----:R-:W-:Y:S01]  /*1450*/  SHF.R.S32.HI R36, RZ, 0x1f, R36 ;  /* 0x0000001fff247819 */ /* 0x002fe20000011424 */
[----:B------:R1:W-:Y:S01]  /*1460*/  STL [R1+0x12c], R32 ;  /* 0x00012c2001007387 */ /* 0x0003e20000100800 */
[----:B--2---:R-:W-:Y:S01]  /*1470*/  SHF.R.S32.HI R35, RZ, 0x1f, R35 ;  /* 0x0000001fff237819 */ /* 0x004fe20000011423 */
[----:B------:R-:W-:Y:S01]  /*1480*/  VIADD R207, R200, 0x10 ;  /* 0x00000010c8cf7836 */ /* 0x000fe20000000000 */
[----:B---3--:R-:W-:Y:S01]  /*1490*/  SHF.R.S32.HI R34, RZ, 0x1f, R34 ;  /* 0x0000001fff227819 */ /* 0x008fe20000011422 */
[----:B------:R2:W-:Y:S01]  /*14a0*/  STL [R1+0x128], R31 ;  /* 0x0001281f01007387 */ /* 0x0005e20000100800 */
[----:B------:R-:W-:-:S02]  /*14b0*/  SHF.R.S32.HI R205, RZ, 0x1f, R2 ;  /* 0x0000001fffcd7819 */ /* 0x000fc40000011402 */
[----:B0-----:R-:W-:Y:S01]  /*14c0*/  SHF.R.S32.HI R33, RZ, 0x1f, R33 ;  /* 0x0000001fff217819 */ /* 0x001fe20000011421 */
[----:B------:R0:W-:Y:S01]  /*14d0*/  STL [R1+0x124], R30 ;  /* 0x0001241e01007387 */ /* 0x0001e20000100800 */
[----:B-1----:R-:W-:-:S03]  /*14e0*/  SHF.R.S32.HI R32, RZ, 0x1f, R32 ;  /* 0x0000001fff207819 */ /* 0x002fc60000011420 */
[----:B------:R1:W-:Y:S01]  /*14f0*/  STL [R1+0x120], R29 ;  /* 0x0001201d01007387 */ /* 0x0003e20000100800 */
[----:B--2---:R-:W-:-:S03]  /*1500*/  SHF.R.S32.HI R31, RZ, 0x1f, R31 ;  /* 0x0000001fff1f7819 */ /* 0x004fc6000001141f */
[----:B------:R2:W-:Y:S01]  /*1510*/  STL [R1+0x11c], R28 ;  /* 0x00011c1c01007387 */ /* 0x0005e20000100800 */
[----:B0-----:R-:W-:-:S03]  /*1520*/  SHF.R.S32.HI R30, RZ, 0x1f, R30 ;  /* 0x0000001fff1e7819 */ /* 0x001fc6000001141e */
        /* <DEDUP_REMOVED lines=26> */
[----:B------:R-:W-:Y:S01]  /*16d0*/  STL [R1+0x1dc], R43 ;  /* 0x0001dc2b01007387 */ /* 0x000fe20000100800 */
[----:B--2---:R-:W-:-:S03]  /*16e0*/  SHF.R.S32.HI R10, RZ, 0x1f, R10 ;  /* 0x0000001fff0a7819 */ /* 0x004fc6000001140a */
[----:B------:R1:W-:Y:S01]  /*16f0*/  STL [R1+0xe4], R4 ;  /* 0x0000e40401007387 */ /* 0x0003e20000100800 */
[----:B0-----:R-:W-:-:S03]  /*1700*/  SHF.R.S32.HI R9, RZ, 0x1f, R9 ;  /* 0x0000001fff097819 */ /* 0x001fc60000011409 */
[----:B------:R-:W-:Y:S04]  /*1710*/  STL [R1+0x1d8], R42 ;  /* 0x0001d82a01007387 */ /* 0x000fe80000100800 */
[----:B------:R0:W-:Y:S01]  /*1720*/  STL [R1+0xe0], R3 ;  /* 0x0000e00301007387 */ /* 0x0001e20000100800 */
[----:B-1----:R-:W-:-:S03]  /*1730*/  SHF.R.S32.HI R4, RZ, 0x1f, R4 ;  /* 0x0000001fff047819 */ /* 0x002fc60000011404 */
[----:B------:R1:W-:Y:S04]  /*1740*/  STL [R1+0x1d4], R41 ;  /* 0x0001d42901007387 */ /* 0x0003e80000100800 */
[----:B------:R1:W-:Y:S01]  /*1750*/  STL [R1+0x1d0], R40 ;  /* 0x0001d02801007387 */ /* 0x0003e20000100800 */
[----:B0-----:R-:W-:-:S03]  /*1760*/  SHF.R.S32.HI R3, RZ, 0x1f, R3 ;  /* 0x0000001fff037819 */ /* 0x001fc60000011403 */
        /* <DEDUP_REMOVED lines=28> */
.L_x_6187:
[----:B0123--:R-:W0:Y:S02]  /*1930*/  LDC.64 R8, c[0x0][0xd88] ;  /* 0x00036200ff087b82 */ /* 0x00fe240000000a00 */
[----:B0-----:R-:W-:-:S05]  /*1940*/  IMAD.WIDE R8, R7, 0x4, R8 ;  /* 0x0000000407087825 */ /* 0x001fca00078e0208 */
[----:B-----5:R-:W2:Y:S01]  /*1950*/  LDG.E R34, desc[UR40][R8.64] ;  /* 0x0000002808227981 */ /* 0x020ea2000c1e1900 */
[----:B------:R-:W-:Y:S05]  /*1960*/  YIELD ;  /* 0x0000000000007946 */ /* 0x000fea0003800000 */
[----:B------:R-:W-:Y:S01]  /*1970*/  ULDC.64 UR4, c[0x0][0xb20] ;  /* 0x0002c80000047ab9 */ /* 0x000fe20000000a00 */
[----:B------:R-:W-:Y:S01]  /*1980*/  ULDC.64 UR8, c[0x0][0xb10] ;  /* 0x0002c40000087ab9 */ /* 0x000fe20000000a00 */
[----:B------:R-:W-:Y:S01]  /*1990*/  ISETP.NE.U32.AND P1, PT, RZ, UR4, PT ;  /* 0x00000004ff007c0c */ /* 0x000fe2000bf25070 */
[----:B----4-:R-:W-:Y:S01]  /*19a0*/  IMAD.MOV.U32 R4, RZ, RZ, RZ ;  /* 0x000000ffff047224 */ /* 0x010fe200078e00ff */
        /* <DEDUP_REMOVED lines=48> */
.L_x_6017:
        /* <DEDUP_REMOVED lines=13> */
.L_x_6018:
[----:B------:R-:W-:Y:S05]  /*1d80*/  @!P0 BRA `(.L_x_6019) ;  /* 0x00000000000c8947 */ /* 0x000fea0003800000 */
[----:B------:R-:W2:Y:S04]  /*1d90*/  LDG.E R0, desc[UR40][R8.64] ;  /* 0x0000002808007981 */ /* 0x000ea8000c1e1900 */
[----:B------:R-:W2:Y:S02]  /*1da0*/  LDG.E R33, desc[UR40][R8.64+0x4] ;  /* 0x0000042808217981 */ /* 0x000ea4000c1e1900 */
[----:B--2---:R-:W-:-:S07]  /*1db0*/  IMAD.IADD R33, R33, 0x1, -R0 ;  /* 0x0000000121217824 */ /* 0x004fce00078e0a00 */
.L_x_6019:
        /* <DEDUP_REMOVED lines=24> */
[----:B----4-:R-:W-:-:S04]  /*1f40*/  @P1 IMAD.HI.U32 R0, R5, R8, RZ ;  /* 0x0000000805001227 */ /* 0x010fc800078e00ff */
[----:B-1----:R-:W-:Y:S01]  /*1f50*/  IMAD.IADD R6, R12, 0x1, R25 ;  /* 0x000000010c067824 */ /* 0x002fe200078e0219 */
[----:B--2---:R-:W-:-:S03]  /*1f60*/  @P1 SHF.R.U32.HI R5, RZ, R9, R0 ;  /* 0x00000009ff051219 */ /* 0x004fc60000011600 */
[C---:B------:R-:W-:Y:S01]  /*1f70*/  VIADD R0, R6.reuse, 0x5f ;  /* 0x0000005f06007836 */ /* 0x040fe20000000000 */
[----:B------:R-:W-:Y:S01]  /*1f80*/  IADD3 R31, R6, 0x60, -R13 ;  /* 0x00000060061f7810 */ /* 0x000fe20007ffe80d */
[----:B------:R1:W-:Y:S01]  /*1f90*/  STL [R1+0xb0], R6 ;  /* 0x0000b00601007387 */ /* 0x0003e20000100800 */
[----:B0-----:R-:W-:Y:S01]  /*1fa0*/  LOP3.LUT R13, R10, 0xff, RZ, 0xc0, !PT ;  /* 0x000000ff0a0d7812 */ /* 0x001fe200078ec0ff */
[----:B------:R-:W-:-:S04]  /*1fb0*/  IMAD.HI R0, R0, 0x2aaaaaab, RZ ;  /* 0x2aaaaaab00007827 */ /* 0x000fc800078e02ff */
[----:B------:R-:W-:Y:S01]  /*1fc0*/  IMAD.IADD R5, R31, 0x1, R5 ;  /* 0x000000011f057824 */ /* 0x000fe200078e0205 */
[----:B------:R-:W-:Y:S01]  /*1fd0*/  SHF.R.U32.HI R3, RZ, 0x1f, R0 ;  /* 0x0000001fff037819 */ /* 0x000fe20000011600 */
[----:B------:R0:W-:Y:S02]  /*1fe0*/  STL [R1+0xdc], R13 ;  /* 0x0000dc0d01007387 */ /* 0x0001e40000100800 */
[----:B------:R-:W-:Y:S01]  /*1ff0*/  IMAD.HI R5, R5, 0x2aaaaaab, RZ ;  /* 0x2aaaaaab05057827 */ /* 0x000fe200078e02ff */
[----:B-1----:R-:W-:Y:S02]  /*2000*/  SHF.R.U32.HI R6, RZ, 0x10, R10 ;  /* 0x00000010ff067819 */ /* 0x002fe4000001160a */
[----:B------:R-:W-:Y:S02]  /*2010*/  LEA.HI.SX32 R30, R0, R3, 0x1c ;  /* 0x00000003001e7211 */ /* 0x000fe400078fe2ff */
[----:B------:R-:W-:Y:S01]  /*2020*/  SHF.R.U32.HI R4, RZ, 0x1f, R5 ;  /* 0x0000001fff047819 */ /* 0x000fe20000011605 */
[----:B------:R0:W-:Y:S01]  /*2030*/  STL [R1+0xc8], R6 ;  /* 0x0000c80601007387 */ /* 0x0001e20000100800 */
[----:B------:R-:W-:-:S02]  /*2040*/  MOV R0, RZ ;  /* 0x000000ff00007202 */ /* 0x000fc40000000f00 */
[----:B------:R-:W-:-:S04]  /*2050*/  LEA.HI.SX32 R5, R5, R4, 0x1c ;  /* 0x0000000405057211 */ /* 0x000fc800078fe2ff */
        /* <DEDUP_REMOVED lines=32> */
.L_x_6021:
[----:B------:R-:W-:Y:S05]  /*2260*/  BSYNC B0 ;  /* 0x0000000000007941 */ /* 0x000fea0003800000 */
.L_x_6020:
        /* <DEDUP_REMOVED lines=37> */
.L_x_6024:
[----:B------:R-:W-:Y:S05]  /*24c0*/  BSYNC B6 ;  /* 0x0000000000067941 */ /* 0x000fea0003800000 */
.L_x_6023:
[----:B------:R-:W-:Y:S01]  /*24d0*/  VIADD R26, R22, 0x400 ;  /* 0x00000400161a7836 */ /* 0x000fe20000000000 */
[----:B------:R-:W-:Y:S04]  /*24e0*/  BSSY B6, `(.L_x_6025) ;  /* 0x0000013000067945 */ /* 0x000fe80003800000 */
[----:B------:R-:W-:-:S13]  /*24f0*/  LOP3.LUT P0, RZ, R26, 0x3ff, RZ, 0xc0, !PT ;  /* 0x000003ff1aff7812 */ /* 0x000fda000780c0ff */
[----:B------:R-:W-:Y:S05]  /*2500*/  @!P0 BRA `(.L_x_6026) ;  /* 0x0000000000408947 */ /* 0x000fea0003800000 */
[----:B------:R-:W-:Y:S01]  /*2510*/  MOV R14, 0x0 ;  /* 0x00000000000e7802 */ /* 0x000fe20000000f00 */
[----:B------:R-:W-:Y:S01]  /*2520*/  ULDC.64 UR4, c[0x4][0x98] ;  /* 0x0100260000047ab9 */ /* 0x000fe20000000a00 */
[----:B------:R-:W-:Y:S01]  /*2530*/  ULDC.64 UR6, c[0x4][0xa0] ;  /* 0x0100280000067ab9 */ /* 0x000fe20000000a00 */
[----:B------:R-:W-:Y:S01]  /*2540*/  IMAD.U32 R4, RZ, RZ, UR4 ;  /* 0x00000004ff047e24 */ /* 0x000fe2000f8e00ff */
[----:B------:R-:W-:Y:S01]  /*2550*/  MOV R12, 0x1 ;  /* 0x00000001000c7802 */ /* 0x000fe20000000f00 */
        /* <DEDUP_REMOVED lines=8> */
[----:B------:R-:W-:-:S07]  /*25e0*/  IMAD.MOV.U32 R13, RZ, RZ, RZ ;  /* 0x000000ffff0d7224 */ /* 0x000fce00078e00ff */
[----:B------:R-:W-:-:S07]  /*25f0*/  LEPC R20, `(.L_x_6026) ;  /* 0x000000001014794e */ /* 0x000fce0000000000 */
[----:B0----5:R-:W-:Y:S05]  /*2600*/  CALL.ABS.NOINC R14 ;  /* 0x000000000e007343 */ /* 0x021fea0003c00000 */
.L_x_6026:
[----:B------:R-:W-:Y:S05]  /*2610*/  BSYNC B6 ;  /* 0x0000000000067941 */ /* 0x000fea0003800000 */
.L_x_6025:
        /* <DEDUP_REMOVED lines=55> */
[----:B------:R-:W-:Y:S01]  /*2990*/  SEL R5, R61, RZ, P0 ;  /* 0x000000ff3d057207 */ /* 0x000fe20000000000 */
[----:B------:R-:W-:-:S04]  /*29a0*/  IMAD.WIDE.U32 R50, R202, R54, R200 ;  /* 0x00000036ca327225 */ /* 0x000fc800078e00c8 */
[----:B------:R-:W-:Y:S02]  /*29b0*/  IMAD.IADD R5, R16, 0x1, R5 ;  /* 0x0000000110057824 */ /* 0x000fe400078e0205 */
[----:B------:R-:W-:-:S03]  /*29c0*/  IMAD.WIDE.U32 R52, R202, R54, R16 ;  /* 0x00000036ca347225 */ /* 0x000fc600078e0010 */
[----:B------:R-:W-:Y:S02]  /*29d0*/  SHF.R.S32.HI R4, RZ, 0x1f, R5 ;  /* 0x0000001fff047819 */ /* 0x000fe40000011405 */
[----:B0-----:R-:W-:-:S04]  /*29e0*/  SHF.R.U32.HI R35, RZ, 0x7, R35 ;  /* 0x00000007ff237819 */ /* 0x001fc80000011623 */
[C---:B------:R-:W-:Y:S01]  /*29f0*/  ISETP.NE.AND P6, PT, R35.reuse, 0x1, PT ;  /* 0x000000012300780c */ /* 0x040fe20003fc5270 */
[----:B------:R-:W-:Y:S02]  /*2a00*/  VIADD R60, R35, 0x8 ;  /* 0x00000008233c7836 */ /* 0x000fe40000000000 */
[----:B------:R-:W-:Y:S01]  /*2a10*/  VIADD R35, R202, 0x40 ;  /* 0x00000040ca237836 */ /* 0x000fe20000000000 */
[----:B------:R-:W-:Y:S01]  /*2a20*/  LEA.HI R4, R4, R5, RZ, 0x3 ;  /* 0x0000000504047211 */ /* 0x000fe200078f18ff */
[----:B------:R-:W-:Y:S02]  /*2a30*/  IMAD.IADD R51, R51, 0x1, R13 ;  /* 0x0000000133337824 */ /* 0x000fe400078e020d */
[----:B------:R-:W-:Y:S02]  /*2a40*/  IMAD.SHL.U32 R35, R35, 0x40, RZ ;  /* 0x0000004023237824 */ /* 0x000fe400078e00ff */
[----:B------:R-:W-:Y:S01]  /*2a50*/  IMAD.IADD R53, R13, 0x1, R53 ;  /* 0x000000010d357824 */ /* 0x000fe200078e0235 */
[----:B------:R-:W-:Y:S01]  /*2a60*/  SHF.R.S32.HI R13, RZ, 0x1f, R14 ;  /* 0x0000001fff0d7819 */ /* 0x000fe2000001140e */
[----:B------:R-:W-:Y:S01]  /*2a70*/  IMAD R5, R49, 0x60, RZ ;  /* 0x0000006031057824 */ /* 0x000fe200078e02ff */
[C---:B------:R-:W-:Y:S01]  /*2a80*/  SHF.L.U64.HI R56, R48.reuse, 0x6, R49 ;  /* 0x0000000630387819 */ /* 0x040fe20000010231 */
[----:B------:R-:W-:-:S02]  /*2a90*/  IMAD.SHL.U32 R57, R48, 0x40, RZ ;  /* 0x0000004030397824 */ /* 0x000fc400078e00ff */
[----:B------:R-:W-:Y:S01]  /*2aa0*/  IMAD.WIDE.U32 R8, R24, R48, R8 ;  /* 0x0000003018087225 */ /* 0x000fe200078e0008 */
[----:B------:R-:W-:-:S03]  /*2ab0*/  LOP3.LUT R35, R35, 0x1c0, RZ, 0xc0, !PT ;  /* 0x000001c023237812 */ /* 0x000fc600078ec0ff */
[----:B------:R-:W-:Y:S01]  /*2ac0*/  IMAD.WIDE.U32 R20, R24, R48, R20 ;  /* 0x0000003018147225 */ /* 0x000fe200078e0014 */
[----:B------:R-:W-:-:S03]  /*2ad0*/  LEA.HI R13, R13, R202, RZ, 0x3 ;  /* 0x000000ca0d0d7211 */ /* 0x000fc600078f18ff */
[----:B------:R-:W-:Y:S01]  /*2ae0*/  IMAD.WIDE.U32 R48, R48, 0x60, RZ ;  /* 0x0000006030307825 */ /* 0x000fe200078e00ff */
[----:B------:R-:W-:-:S03]  /*2af0*/  LOP3.LUT R13, R13, 0xfffffff8, RZ, 0xc0, !PT ;  /* 0xfffffff80d0d7812 */ /* 0x000fc600078ec0ff */
[----:B------:R-:W-:Y:S01]  /*2b00*/  IMAD.IADD R62, R49, 0x1, R5 ;  /* 0x00000001313e7824 */ /* 0x000fe200078e0205 */
[----:B------:R-:W-:Y:S01]  /*2b10*/  LOP3.LUT R5, R35, 0x38, R4, 0xf8, !PT ;  /* 0x0000003823057812 */ /* 0x000fe200078ef804 */
[C---:B------:R-:W-:Y:S01]  /*2b20*/  VIADD R35, R202.reuse, 0x40 ;  /* 0x00000040ca237836 */ /* 0x040fe20000000000 */
        /* <DEDUP_REMOVED lines=13> */
[----:B------:R-:W-:Y:S02]  /*2c00*/  LOP3.LUT R23, R23, 0xfffffffe, RZ, 0xc0, !PT ;  /* 0xfffffffe17177812 */ /* 0x000fe400078ec0ff */
[----:B------:R-:W-:Y:S01]  /*2c10*/  LOP3.LUT R5, R5, R35, RZ, 0x3c, !PT ;  /* 0x0000002305057212 */ /* 0x000fe200078e3cff */
        /* <DEDUP_REMOVED lines=32> */
[----:B------:R-:W-:Y:S02]  /*2e20*/  LOP3.LUT R84, R84, 0x40, RZ, 0xc0, !PT ;  /* 0x0000004054547812 */ /* 0x000fe400078ec0ff */
[----:B---3--:R-:W-:Y:S02]  /*2e30*/  IADD3 R74, R34, R5, RZ ;  /* 0x00000005224a7210 */ /* 0x008fe40007ffe0ff */
[----:B------:R-:W-:-:S04]  /*2e40*/  LOP3.LUT R5, R73, 0x38, R4, 0xf8, !PT ;  /* 0x0000003849057812 */ /* 0x000fc800078ef804 */
[----:B------:R-:W-:Y:S02]  /*2e50*/  LOP3.LUT R5, R5, R76, RZ, 0x3c, !PT ;  /* 0x0000004c05057212 */ /* 0x000fe400078e3cff */
[----:B------:R-:W-:Y:S01]  /*2e60*/  SHF.R.S32.HI R71, RZ, 0x1f, R0 ;  /* 0x0000001fff477819 */ /* 0x000fe20000011400 */
[C---:B--2---:R-:W-:Y:S02]  /*2e70*/  IMAD R82, R6.reuse, 0x200, R7 ;  /* 0x0000020006527824 */ /* 0x044fe400078e0207 */
[----:B------:R-:W-:Y:S02]  /*2e80*/  IMAD R85, R6, 0x200, R5 ;  /* 0x0000020006557824 */ /* 0x000fe400078e0205 */
[----:B------:R-:W-:-:S07]  /*2e90*/  IMAD.IADD R86, R75, 0x1, R82 ;  /* 0x000000014b567824 */ /* 0x000fce00078e0252 */
.L_x_6080:
        /* <DEDUP_REMOVED lines=28> */
[----:B------:R-:W-:Y:S01]  /*3060*/  IMAD R98, R19, 0x1800, R82 ;  /* 0x0000180013627824 */ /* 0x000fe200078e0252 */
        /* <DEDUP_REMOVED lines=68> */
.L_x_6031:
[----:B------:R-:W-:Y:S05]  /*34b0*/  BSYNC B1 ;  /* 0x0000000000017941 */ /* 0x000fea0003800000 */
.L_x_6030:
        /* <DEDUP_REMOVED lines=29> */
.L_x_6033:
[----:B------:R-:W-:Y:S05]  /*3690*/  BSYNC B1 ;  /* 0x0000000000017941 */ /* 0x000fea0003800000 */
.L_x_6032:
        /* <DEDUP_REMOVED lines=34> */
.L_x_6034:
[----:B------:R-:W-:Y:S01]  /*38c0*/  IMAD R87, R19, 0x8, R22 ;  /* 0x0000000813577824 */ /* 0x000fe200078e0216 */
[----:B------:R-:W-:Y:S01]  /*38d0*/  SHF.L.U32 R95, R206, 0x1f, RZ ;  /* 0x0000001fce5f7819 */ /* 0x000fe200000006ff */
[----:B------:R-:W-:Y:S03]  /*38e0*/  BSSY B1, `(.L_x_6035) ;  /* 0x0000003000017945 */ /* 0x000fe60003800000 */
[----:B------:R-:W0:Y:S02]  /*38f0*/  SYNCS.PHASECHK.TRANS64.TRYWAIT P5, [R87+URZ+0x32490], R95 ;  /* 0x0324905f570075a7 */ /* 0x000e2400080a017f */
[----:B0-----:R-:W-:Y:S05]  /*3900*/  @!P5 BRA `(.L_x_6036) ;  /* 0x000001e800f8d947 */ /* 0x001fea0003800000 */
.L_x_6318:
[----:B------:R-:W-:Y:S05]  /*3910*/  BSYNC B1 ;  /* 0x0000000000017941 */ /* 0x000fea0003800000 */
.L_x_6035:
[----:B------:R-:W-:-:S03]  /*3920*/  UMOV UR4, 0xffffffff ;  /* 0xffffffff00047882 */ /* 0x000fc60000000000 */
[----:B------:R-:W-:Y:S05]  /*3930*/  BRA.DIV UR4, `(.L_x_6037) ;  /* 0x000001ee04007947 */ /* 0x000fea000b800000 */
[----:B------:R1:W2:Y:S04]  /*3940*/  SHFL.IDX PT, R99, R97, RZ, 0x1c1f ;  /* 0x001c1fff61637589 */ /* 0x0002a800000e0000 */
[----:B------:R1:W3:Y:S02]  /*3950*/  SHFL.IDX PT, R14, R96, RZ, 0x1c1f ;  /* 0x001c1fff600e7589 */ /* 0x0002e400000e0000 */
.L_x_6322:
        /* <DEDUP_REMOVED lines=13> */
[----:B------:R-:W-:Y:S02]  /*3a30*/  PRMT R11, R104, 0x5410, R11 ;  /* 0x00005410680b7816 */ /* 0x000fe4000000000b */
[----:B0-----:R-:W-:Y:S02]  /*3a40*/  LOP3.LUT R105, R5, 0xffff0000, RZ, 0xc0, !PT ;  /* 0xffff000005697812 */ /* 0x001fe400078ec0ff */
[C---:B------:R-:W-:Y:S01]  /*3a50*/  LOP3.LUT R44, R15.reuse, 0xffff0000, RZ, 0xc0, !PT ;  /* 0xffff00000f2c7812 */ /* 0x040fe200078ec0ff */
[----:B------:R-:W-:Y:S01]  /*3a60*/  IMAD.U32 R15, R15, 0x10000, RZ ;  /* 0x000100000f0f7824 */ /* 0x000fe200078e00ff */
[----:B------:R-:W-:-:S02]  /*3a70*/  LOP3.LUT R104, R11, 0xffff0000, RZ, 0xc0, !PT ;  /* 0xffff00000b687812 */ /* 0x000fc400078ec0ff */
[----:B------:R-:W-:Y:S01]  /*3a80*/  SHF.R.U32.HI R46, RZ, 0x10, R47 ;  /* 0x00000010ff2e7819 */ /* 0x000fe2000001162f */
[----:B------:R-:W-:Y:S01]  /*3a90*/  FMUL.FTZ R106, R105, R44 ;  /* 0x0000002c696a7220 */ /* 0x000fe20000410000 */
[----:B------:R-:W-:Y:S02]  /*3aa0*/  IMAD.U32 R47, R5, 0x10000, RZ ;  /* 0x00010000052f7824 */ /* 0x000fe400078e00ff */
[-C--:B------:R-:W-:Y:S01]  /*3ab0*/  FMUL.FTZ R105, R105, R104.reuse ;  /* 0x0000006869697220 */ /* 0x080fe20000410000 */
[----:B------:R-:W-:Y:S02]  /*3ac0*/  SHF.R.U32.HI R45, RZ, 0x10, R45 ;  /* 0x00000010ff2d7819 */ /* 0x000fe4000001162d */
[----:B------:R-:W-:Y:S01]  /*3ad0*/  PRMT R46, R101, 0x5432, R46 ;  /* 0x00005432652e7816 */ /* 0x000fe2000000002e */
[C---:B------:R-:W-:Y:S01]  /*3ae0*/  FFMA.FTZ R5, R47.reuse, R104, -R106 ;  /* 0x000000682f057223 */ /* 0x040fe2000001086a */
[----:B------:R-:W-:Y:S01]  /*3af0*/  FFMA.FTZ R44, R47, R44, R105 ;  /* 0x0000002c2f2c7223 */ /* 0x000fe20000010069 */
[----:B------:R-:W-:Y:S01]  /*3b00*/  PRMT R47, R107, 0x5410, R45 ;  /* 0x000054106b2f7816 */ /* 0x000fe2000000002d */
[C---:B------:R-:W-:Y:S01]  /*3b10*/  IMAD.U32 R104, R6.reuse, 0x10000, RZ ;  /* 0x0001000006687824 */ /* 0x040fe200078e00ff */
[----:B------:R-:W-:Y:S01]  /*3b20*/  LOP3.LUT R106, R6, 0xffff0000, RZ, 0xc0, !PT ;  /* 0xffff0000066a7812 */ /* 0x000fe200078ec0ff */
[C---:B------:R-:W-:Y:S01]  /*3b30*/  IMAD.U32 R45, R46.reuse, 0x10000, RZ ;  /* 0x000100002e2d7824 */ /* 0x040fe200078e00ff */
[----:B------:R-:W-:Y:S01]  /*3b40*/  LOP3.LUT R46, R46, 0xffff0000, RZ, 0xc0, !PT ;  /* 0xffff00002e2e7812 */ /* 0x000fe200078ec0ff */
[C---:B------:R-:W-:Y:S01]  /*3b50*/  IMAD.U32 R105, R47.reuse, 0x10000, RZ ;  /* 0x000100002f697824 */ /* 0x040fe200078e00ff */
[----:B------:R-:W-:Y:S01]  /*3b60*/  LOP3.LUT R47, R47, 0xffff0000, RZ, 0xc0, !PT ;  /* 0xffff00002f2f7812 */ /* 0x000fe200078ec0ff */
[----:B------:R-:W-:Y:S01]  /*3b70*/  FMUL.FTZ R107, R106, R45 ;  /* 0x0000002d6a6b7220 */ /* 0x000fe20000410000 */
        /* <DEDUP_REMOVED lines=20> */
.L_x_6043:
[----:B------:R-:W-:Y:S05]  /*3cc0*/  BSYNC B3 ;  /* 0x0000000000037941 */ /* 0x000fea0003800000 */
.L_x_6042:
[----:B0-----:R4:W-:Y:S02]  /*3cd0*/  ST.E.128 desc[UR40][R12.64], R4 ;  /* 0x000000040c007985 */ /* 0x0019e4000c101d28 */
.L_x_6041:
[----:B------:R-:W-:Y:S05]  /*3ce0*/  BSYNC B2 ;  /* 0x0000000000027941 */ /* 0x000fea0003800000 */
.L_x_6040:
        /* <DEDUP_REMOVED lines=13> */
[----:B------:R-:W-:Y:S02]  /*3dc0*/  LOP3.LUT R15, R5, 0xffff0000, RZ, 0xc0, !PT ;  /* 0xffff0000050f7812 */ /* 0x000fe400078ec0ff */
[C---:B------:R-:W-:Y:S01]  /*3dd0*/  LOP3.LUT R44, R14.reuse, 0xffff0000, RZ, 0xc0, !PT ;  /* 0xffff00000e2c7812 */ /* 0x040fe200078ec0ff */
[----:B------:R-:W-:Y:S01]  /*3de0*/  IMAD.U32 R14, R14, 0x10000, RZ ;  /* 0x000100000e0e7824 */ /* 0x000fe200078e00ff */
[C---:B------:R-:W-:Y:S01]  /*3df0*/  LOP3.LUT R42, R11.reuse, 0xffff0000, RZ, 0xc0, !PT ;  /* 0xffff00000b2a7812 */ /* 0x040fe200078ec0ff */
[----:B------:R-:W-:Y:S01]  /*3e00*/  IMAD.U32 R11, R11, 0x10000, RZ ;  /* 0x000100000b0b7824 */ /* 0x000fe200078e00ff */
[----:B------:R-:W-:Y:S01]  /*3e10*/  SHF.R.U32.HI R45, RZ, 0x10, R43 ;  /* 0x00000010ff2d7819 */ /* 0x000fe2000001162b */
[C---:B------:R-:W-:Y:S01]  /*3e20*/  FMUL.FTZ R5, R15.reuse, R44 ;  /* 0x0000002c0f057220 */ /* 0x040fe20000410000 */
[----:B------:R-:W-:Y:S01]  /*3e30*/  SHF.R.U32.HI R41, RZ, 0x10, R41 ;  /* 0x00000010ff297819 */ /* 0x000fe20000011629 */
[-C--:B------:R-:W-:Y:S01]  /*3e40*/  FMUL.FTZ R15, R15, R42.reuse ;  /* 0x0000002a0f0f7220 */ /* 0x080fe20000410000 */
[----:B------:R-:W-:Y:S01]  /*3e50*/  PRMT R45, R110, 0x5410, R45 ;  /* 0x000054106e2d7816 */ /* 0x000fe2000000002d */
[C---:B------:R-:W-:Y:S01]  /*3e60*/  FFMA.FTZ R5, R40.reuse, R42, -R5 ;  /* 0x0000002a28057223 */ /* 0x040fe20000010805 */
[----:B------:R-:W-:Y:S01]  /*3e70*/  PRMT R41, R109, 0x5410, R41 ;  /* 0x000054106d297816 */ /* 0x000fe20000000029 */
[----:B------:R-:W-:Y:S01]  /*3e80*/  FFMA.FTZ R40, R40, R44, R15 ;  /* 0x0000002c28287223 */ /* 0x000fe2000001000f */
[C---:B------:R-:W-:Y:S01]  /*3e90*/  LOP3.LUT R42, R6.reuse, 0xffff0000, RZ, 0xc0, !PT ;  /* 0xffff0000062a7812 */ /* 0x040fe200078ec0ff */
[C---:B------:R-:W-:Y:S01]  /*3ea0*/  IMAD.U32 R44, R45.reuse, 0x10000, RZ ;  /* 0x000100002d2c7824 */ /* 0x040fe200078e00ff */
[----:B------:R-:W-:Y:S01]  /*3eb0*/  LOP3.LUT R45, R45, 0xffff0000, RZ, 0xc0, !PT ;  /* 0xffff00002d2d7812 */ /* 0x000fe200078ec0ff */
[----:B------:R-:W-:Y:S01]  /*3ec0*/  IMAD.U32 R15, R6, 0x10000, RZ ;  /* 0x00010000060f7824 */ /* 0x000fe200078e00ff */
[----:B------:R-:W-:Y:S01]  /*3ed0*/  F2FP.BF16.F32.PACK_AB R5, R40, R5 ;  /* 0x000000052805723e */ /* 0x000fe200000010ff */
[----:B------:R-:W-:-:S02]  /*3ee0*/  IMAD.U32 R43, R41, 0x10000, RZ ;  /* 0x00010000292b7824 */ /* 0x000fc400078e00ff */
[CC--:B------:R-:W-:Y:S01]  /*3ef0*/  FMUL.FTZ R6, R42.reuse, R44.reuse ;  /* 0x0000002c2a067220 */ /* 0x0c0fe20000410000 */
[----:B------:R-:W-:Y:S01]  /*3f00*/  LOP3.LUT R41, R41, 0xffff0000, RZ, 0xc0, !PT ;  /* 0xffff000029297812 */ /* 0x000fe200078ec0ff */
[-C--:B------:R-:W-:Y:S02]  /*3f10*/  FMUL.FTZ R47, R42, R43.reuse ;  /* 0x0000002b2a2f7220 */ /* 0x080fe40000410000 */
[----:B------:R-:W-:Y:S01]  /*3f20*/  FFMA.FTZ R6, R15, R43, -R6 ;  /* 0x0000002b0f067223 */ /* 0x000fe20000010806 */
[C---:B------:R-:W-:Y:S01]  /*3f30*/  LOP3.LUT R43, R7.reuse, 0xffff0000, RZ, 0xc0, !PT ;  /* 0xffff0000072b7812 */ /* 0x040fe200078ec0ff */
[----:B------:R-:W-:Y:S02]  /*3f40*/  IMAD.U32 R42, R7, 0x10000, RZ ;  /* 0x00010000072a7824 */ /* 0x000fe400078e00ff */
[----:B------:R-:W-:Y:S01]  /*3f50*/  FFMA.FTZ R15, R15, R44, R47 ;  /* 0x0000002c0f0f7223 */ /* 0x000fe2000001002f */
[C---:B------:R-:W-:Y:S01]  /*3f60*/  IMAD.U32 R7, R4.reuse, 0x10000, RZ ;  /* 0x0001000004077824 */ /* 0x040fe200078e00ff */
[----:B------:R-:W-:Y:S01]  /*3f70*/  LOP3.LUT R4, R4, 0xffff0000, RZ, 0xc0, !PT ;  /* 0xffff000004047812 */ /* 0x000fe200078ec0ff */
[C---:B------:R-:W-:Y:S01]  /*3f80*/  FMUL.FTZ R47, R43.reuse, R45 ;  /* 0x0000002d2b2f7220 */ /* 0x040fe20000410000 */
[----:B------:R-:W-:Y:S01]  /*3f90*/  FMUL.FTZ R46, R43, R41 ;  /* 0x000000292b2e7220 */ /* 0x000fe20000410000 */
[----:B------:R-:W-:-:S02]  /*3fa0*/  F2FP.BF16.F32.PACK_AB R6, R15, R6 ;  /* 0x000000060f06723e */ /* 0x000fc400000010ff */
[----:B------:R-:W-:Y:S01]  /*3fb0*/  FFMA.FTZ R47, R42, R41, -R47 ;  /* 0x000000292a2f7223 */ /* 0x000fe2000001082f */
[CC--:B------:R-:W-:Y:S01]  /*3fc0*/  FMUL.FTZ R44, R4.reuse, R14.reuse ;  /* 0x0000000e042c7220 */ /* 0x0c0fe20000410000 */
[----:B------:R-:W-:Y:S01]  /*3fd0*/  FMUL.FTZ R41, R4, R11 ;  /* 0x0000000b04297220 */ /* 0x000fe20000410000 */
[----:B------:R-:W-:Y:S02]  /*3fe0*/  FFMA.FTZ R46, R42, R45, R46 ;  /* 0x0000002d2a2e7223 */ /* 0x000fe4000001002e */
[C---:B------:R-:W-:Y:S01]  /*3ff0*/  FFMA.FTZ R44, R7.reuse, R11, -R44 ;  /* 0x0000000b072c7223 */ /* 0x040fe2000001082c */
[----:B------:R-:W-:Y:S02]  /*4000*/  FFMA.FTZ R41, R7, R14, R41 ;  /* 0x0000000e07297223 */ /* 0x000fe40000010029 */
[----:B------:R-:W-:-:S03]  /*4010*/  F2FP.BF16.F32.PACK_AB R7, R46, R47 ;  /* 0x0000002f2e07723e */ /* 0x000fc600000010ff */
[----:B------:R-:W-:-:S07]  /*4020*/  F2FP.BF16.F32.PACK_AB R4, R41, R44 ;  /* 0x0000002c2904723e */ /* 0x000fce00000010ff */
.L_x_6045:
[----:B------:R-:W-:Y:S05]  /*4030*/  BSYNC B2 ;  /* 0x0000000000027941 */ /* 0x000fea0003800000 */
.L_x_6044:
[----:B0-----:R0:W-:Y:S02]  /*4040*/  ST.E.128 desc[UR40][R12.64], R4 ;  /* 0x000000040c007985 */ /* 0x0011e4000c101d28 */
.L_x_6039:
[----:B------:R-:W-:Y:S05]  /*4050*/  BSYNC B1 ;  /* 0x0000000000017941 */ /* 0x000fea0003800000 */
.L_x_6038:
[----:B------:R-:W-:-:S03]  /*4060*/  UMOV UR4, 0xffffffff ;  /* 0xffffffff00047882 */ /* 0x000fc60000000000 */
[----:B------:R-:W-:Y:S05]  /*4070*/  BRA.DIV UR4, `(.L_x_6046) ;  /* 0x000001e604787947 */ /* 0x000fea000b800000 */
[----:B-1----:R-:W1:Y:S04]  /*4080*/  SHFL.IDX PT, R97, R97, 0x1, 0x1c1f ;  /* 0x003c1f0061617f89 */ /* 0x002e6800000e0000 */
[----:B---3--:R3:W0:Y:S02]  /*4090*/  SHFL.IDX PT, R14, R96, 0x1, 0x1c1f ;  /* 0x003c1f00600e7f89 */ /* 0x00862400000e0000 */
.L_x_6326:
        /* <DEDUP_REMOVED lines=11> */
[----:B------:R-:W-:Y:S02]  /*4150*/  SHF.R.U64 R36, R36, 0x10, R37 ;  /* 0x0000001024247819 */ /* 0x000fe40000001225 */
[----:B------:R-:W-:Y:S02]  /*4160*/  PRMT R41, R111, 0x5410, R41 ;  /* 0x000054106f297816 */ /* 0x000fe40000000029 */
[----:B------:R-:W-:Y:S02]  /*4170*/  SHF.R.U32.HI R44, RZ, 0x10, R39 ;  /* 0x00000010ff2c7819 */ /* 0x000fe40000011627 */
[----:B------:R-:W-:Y:S02]  /*4180*/  PRMT R38, R102, 0x5432, R36 ;  /* 0x0000543266267816 */ /* 0x000fe40000000024 */
[----:B------:R-:W-:-:S02]  /*4190*/  SHF.R.U32.HI R40, RZ, 0x10, R37 ;  /* 0x00000010ff287819 */ /* 0x000fc40000011625 */
[----:B------:R-:W-:Y:S02]  /*41a0*/  LOP3.LUT R36, R5, 0xffff0000, RZ, 0xc0, !PT ;  /* 0xffff000005247812 */ /* 0x000fe400078ec0ff */
[C---:B------:R-:W-:Y:S01]  /*41b0*/  LOP3.LUT R43, R41.reuse, 0xffff0000, RZ, 0xc0, !PT ;  /* 0xffff0000292b7812 */ /* 0x040fe200078ec0ff */
[----:B------:R-:W-:Y:S01]  /*41c0*/  IMAD.U32 R41, R41, 0x10000, RZ ;  /* 0x0001000029297824 */ /* 0x000fe200078e00ff */
[----:B------:R-:W-:Y:S02]  /*41d0*/  PRMT R44, R108, 0x5432, R44 ;  /* 0x000054326c2c7816 */ /* 0x000fe4000000002c */
[----:B------:R-:W-:Y:S01]  /*41e0*/  LOP3.LUT R39, R38, 0xffff0000, RZ, 0xc0, !PT ;  /* 0xffff000026277812 */ /* 0x000fe200078ec0ff */
[----:B---3--:R-:W-:Y:S01]  /*41f0*/  FMUL.FTZ R96, R36, R43 ;  /* 0x0000002b24607220 */ /* 0x008fe20000410000 */
[----:B------:R-:W-:Y:S01]  /*4200*/  PRMT R40, R103, 0x5432, R40 ;  /* 0x0000543267287816 */ /* 0x000fe20000000028 */
[----:B------:R-:W-:Y:S01]  /*4210*/  IMAD.U32 R46, R44, 0x10000, RZ ;  /* 0x000100002c2e7824 */ /* 0x000fe200078e00ff */
[----:B------:R-:W-:Y:S01]  /*4220*/  LOP3.LUT R37, R6, 0xffff0000, RZ, 0xc0, !PT ;  /* 0xffff000006257812 */ /* 0x000fe200078ec0ff */
[C---:B------:R-:W-:Y:S01]  /*4230*/  IMAD.U32 R6, R7.reuse, 0x10000, RZ ;  /* 0x0001000007067824 */ /* 0x040fe200078e00ff */
[----:B------:R-:W-:Y:S01]  /*4240*/  LOP3.LUT R11, R7, 0xffff0000, RZ, 0xc0, !PT ;  /* 0xffff0000070b7812 */ /* 0x000fe200078ec0ff */
[----:B------:R-:W-:-:S02]  /*4250*/  IMAD.U32 R7, R5, 0x10000, RZ ;  /* 0x0001000005077824 */ /* 0x000fc400078e00ff */
[-C--:B------:R-:W-:Y:S01]  /*4260*/  FMUL.FTZ R36, R36, R39.reuse ;  /* 0x0000002724247220 */ /* 0x080fe20000410000 */
        /* <DEDUP_REMOVED lines=13> */
[CC--:B------:R-:W-:Y:S01]  /*4340*/  FMUL.FTZ R36, R4.reuse, R41.reuse ;  /* 0x0000002904247220 */ /* 0x0c0fe20000410000 */
[----:B------:R-:W-:Y:S01]  /*4350*/  FMUL.FTZ R11, R11, R40 ;  /* 0x000000280b0b7220 */ /* 0x000fe20000410000 */
[----:B------:R-:W-:Y:S01]  /*4360*/  FMUL.FTZ R4, R4, R38 ;  /* 0x0000002604047220 */ /* 0x000fe20000410000 */
[C---:B------:R-:W-:Y:S01]  /*4370*/  FFMA.FTZ R37, R6.reuse, R40, -R37 ;  /* 0x0000002806257223 */ /* 0x040fe20000010825 */
[C---:B------:R-:W-:Y:S01]  /*4380*/  FFMA.FTZ R36, R5.reuse, R38, -R36 ;  /* 0x0000002605247223 */ /* 0x040fe20000010824 */
[----:B------:R-:W-:Y:S01]  /*4390*/  FFMA.FTZ R6, R6, R44, R11 ;  /* 0x0000002c06067223 */ /* 0x000fe2000001000b */
[----:B------:R-:W-:Y:S01]  /*43a0*/  FFMA.FTZ R5, R5, R41, R4 ;  /* 0x0000002905057223 */ /* 0x000fe20000010004 */
[----:B------:R-:W-:-:S03]  /*43b0*/  F2FP.BF16.F32.PACK_AB R96, R7, R96 ;  /* 0x000000600760723e */ /* 0x000fc600000010ff */
[----:B------:R-:W-:Y:S02]  /*43c0*/  F2FP.BF16.F32.PACK_AB R7, R6, R37 ;  /* 0x000000250607723e */ /* 0x000fe400000010ff */
[----:B------:R-:W-:Y:S02]  /*43d0*/  F2FP.BF16.F32.PACK_AB R4, R5, R36 ;  /* 0x000000240504723e */ /* 0x000fe400000010ff */
[----:B------:R-:W-:Y:S02]  /*43e0*/  F2FP.BF16.F32.PACK_AB R6, R15, R98 ;  /* 0x000000620f06723e */ /* 0x000fe400000010ff */
[----:B------:R-:W-:-:S07]  /*43f0*/  MOV R5, R96 ;  /* 0x0000006000057202 */ /* 0x000fce0000000f00 */
.L_x_6051:
[----:B------:R-:W-:Y:S05]  /*4400*/  BSYNC B2 ;  /* 0x0000000000027941 */ /* 0x000fea0003800000 */
.L_x_6050:
[----:B----4-:R0:W-:Y:S02]  /*4410*/  ST.E.128 desc[UR40][R12.64], R4 ;  /* 0x000000040c007985 */ /* 0x0101e4000c101d28 */
.L_x_6049:
[----:B------:R-:W-:Y:S05]  /*4420*/  BSYNC B1 ;  /* 0x0000000000017941 */ /* 0x000fea0003800000 */
.L_x_6048:
        /* <DEDUP_REMOVED lines=54> */
.L_x_6053:
[----:B------:R-:W-:Y:S05]  /*4790*/  BSYNC B1 ;  /* 0x0000000000017941 */ /* 0x000fea0003800000 */
.L_x_6052:
[----:B----4-:R0:W-:Y:S01]  /*47a0*/  ST.E.128 desc[UR40][R12.64], R4 ;  /* 0x000000040c007985 */ /* 0x0101e2000c101d28 */
[----:B------:R-:W-:Y:S05]  /*47b0*/  BRA `(.L_x_6047) ;  /* 0x0000001800587947 */ /* 0x000fea0003800000 */
.L_x_6029:
        /* <DEDUP_REMOVED lines=45> */
[----:B------:R-:W-:-:S04]  /*4a90*/  PRMT R101, R101, 0x5410, R46 ;  /* 0x0000541065657816 */ /* 0x000fc8000000002e */
        /* <DEDUP_REMOVED lines=11> */
[----:B------:R-:W-:Y:S02]  /*4b50*/  IMAD.MOV.U32 R13, RZ, RZ, R36 ;  /* 0x000000ffff0d7224 */ /* 0x000fe400078e0024 */
[----:B------:R-:W-:Y:S01]  /*4b60*/  IMAD.MOV.U32 R14, RZ, RZ, R37 ;  /* 0x000000ffff0e7224 */ /* 0x000fe200078e0025 */
[----:B------:R-:W-:Y:S01]  /*4b70*/  PRMT R111, R11, 0x5410, R12 ;  /* 0x000054100b6f7816 */ /* 0x000fe2000000000c */
        /* <DEDUP_REMOVED lines=11> */
.L_x_6054:
[----:B------:R-:W-:Y:S01]  /*4c30*/  LEA R87, R19, R22, 0x3 ;  /* 0x0000001613577211 */ /* 0x000fe200078e18ff */
[----:B------:R-:W0:Y:S01]  /*4c40*/  LDC R98, c[0x0][0x2f4] ;  /* 0x0000bd00ff627b82 */ /* 0x000e220000000800 */
[----:B------:R-:W-:Y:S01]  /*4c50*/  SHF.L.U32 R95, R206, 0x1f, RZ ;  /* 0x0000001fce5f7819 */ /* 0x000fe200000006ff */
[----:B------:R-:W-:Y:S03]  /*4c60*/  BSSY B1, `(.L_x_6055) ;  /* 0x0000003000017945 */ /* 0x000fe60003800000 */
[----:B------:R-:W1:Y:S02]  /*4c70*/  SYNCS.PHASECHK.TRANS64.TRYWAIT P4, [R87+URZ+0x32490], R95 ;  /* 0x0324905f570075a7 */ /* 0x000e64000808017f */
[----:B-1----:R-:W-:Y:S05]  /*4c80*/  @!P4 BRA `(.L_x_6056) ;  /* 0x000001d800bcc947 */ /* 0x002fea0003800000 */
.L_x_6327:
[----:B------:R-:W-:Y:S05]  /*4c90*/  BSYNC B1 ;  /* 0x0000000000017941 */ /* 0x000fea0003800000 */
.L_x_6055:
[----:B------:R-:W-:Y:S01]  /*4ca0*/  UMOV UR4, 0xffffffff ;  /* 0xffffffff00047882 */ /* 0x000fe20000000000 */
[----:B0-----:R-:W-:Y:S02]  /*4cb0*/  IMAD.IADD R102, R98, 0x1, -R61 ;  /* 0x0000000162667824 */ /* 0x001fe400078e0a3d */
[----:B------:R-:W-:Y:S05]  /*4cc0*/  BRA.DIV UR4, `(.L_x_6057) ;  /* 0x000001da04c07947 */ /* 0x000fea000b800000 */
[----:B------:R0:W2:Y:S04]  /*4cd0*/  SHFL.IDX PT, R99, R97, RZ, 0x1c1f ;  /* 0x001c1fff61637589 */ /* 0x0000a800000e0000 */
[----:B------:R0:W3:Y:S02]  /*4ce0*/  SHFL.IDX PT, R100, R96, RZ, 0x1c1f ;  /* 0x001c1fff60647589 */ /* 0x0000e400000e0000 */
.L_x_6331:
        /* <DEDUP_REMOVED lines=40> */
[----:B------:R-:W-:Y:S01]  /*4f70*/  LOP3.LUT R13, R13, 0xffff0000, RZ, 0xc0, !PT ;  /* 0xffff00000d0d7812 */ /* 0x000fe200078ec0ff */
[C---:B------:R-:W-:Y:S01]  /*4f80*/  FMUL.FTZ R106, R33.reuse, R32 ;  /* 0x00000020216a7220 */ /* 0x040fe20000410000 */
[----:B------:R-:W-:Y:S01]  /*4f90*/  SHF.R.U32.HI R105, RZ, 0x10, R7 ;  /* 0x00000010ff697819 */ /* 0x000fe20000011607 */
[-C--:B------:R-:W-:Y:S01]  /*4fa0*/  FMUL.FTZ R33, R33, R104.reuse ;  /* 0x0000006821217220 */ /* 0x080fe20000410000 */
[----:B------:R-:W-:Y:S01]  /*4fb0*/  PRMT R45, R112, 0x5410, R45 ;  /* 0x00005410702d7816 */ /* 0x000fe2000000002d */
[C---:B------:R-:W-:Y:S01]  /*4fc0*/  FFMA.FTZ R104, R13.reuse, R104, -R106 ;  /* 0x000000680d687223 */ /* 0x040fe2000001086a */
[C---:B------:R-:W-:Y:S01]  /*4fd0*/  PRMT R105, R110.reuse, 0x5410, R105 ;  /* 0x000054106e697816 */ /* 0x040fe20000000069 */
[----:B------:R-:W-:Y:S01]  /*4fe0*/  FFMA.FTZ R32, R13, R32, R33 ;  /* 0x000000200d207223 */ /* 0x000fe20000010021 */
[----:B------:R-:W-:Y:S01]  /*4ff0*/  PRMT R33, R110, 0x5432, R4 ;  /* 0x000054326e217816 */ /* 0x000fe20000000004 */
[----:B------:R-:W-:Y:S01]  /*5000*/  IMAD.U32 R108, R47, 0x10000, RZ ;  /* 0x000100002f6c7824 */ /* 0x000fe200078e00ff */
[----:B------:R-:W-:Y:S01]  /*5010*/  PRMT R4, R116, 0x5410, R5 ;  /* 0x0000541074047816 */ /* 0x000fe20000000005 */
        /* <DEDUP_REMOVED lines=8> */
[----:B------:R-:W-:Y:S02]  /*50a0*/  IMAD.U32 R112, R44, 0x10000, RZ ;  /* 0x000100002c707824 */ /* 0x000fe400078e00ff */
[C---:B------:R-:W-:Y:S01]  /*50b0*/  FFMA.FTZ R13, R106.reuse, R13, -R107 ;  /* 0x0000000d6a0d7223 */ /* 0x040fe2000001086b */
[----:B------:R-:W-:Y:S01]  /*50c0*/  FFMA.FTZ R5, R106, R5, R108 ;  /* 0x000000056a057223 */ /* 0x000fe2000001006c */
[----:B------:R-:W-:Y:S01]  /*50d0*/  LOP3.LUT R108, R15, 0xffff0000, RZ, 0xc0, !PT ;  /* 0xffff00000f6c7812 */ /* 0x000fe200078ec0ff */
[C---:B------:R-:W-:Y:S01]  /*50e0*/  FMUL.FTZ R15, R110.reuse, R45 ;  /* 0x0000002d6e0f7220 */ /* 0x040fe20000410000 */
[----:B------:R-:W-:Y:S01]  /*50f0*/  FMUL.FTZ R110, R110, R105 ;  /* 0x000000696e6e7220 */ /* 0x000fe20000410000 */
[----:B------:R-:W-:Y:S01]  /*5100*/  SHF.R.U64 R6, R6, 0x10, R7 ;  /* 0x0000001006067819 */ /* 0x000fe20000001207 */
[----:B------:R-:W-:-:S02]  /*5110*/  IMAD.U32 R47, R33, 0x10000, RZ ;  /* 0x00010000212f7824 */ /* 0x000fc400078e00ff */
[C---:B------:R-:W-:Y:S01]  /*5120*/  FFMA.FTZ R106, R108.reuse, R105, -R15 ;  /* 0x000000696c6a7223 */ /* 0x040fe2000001080f */
[----:B------:R-:W-:Y:S01]  /*5130*/  FFMA.FTZ R108, R108, R45, R110 ;  /* 0x0000002d6c6c7223 */ /* 0x000fe2000001006e */
[----:B------:R-:W-:Y:S01]  /*5140*/  IMAD.U32 R45, R4, 0x10000, RZ ;  /* 0x00010000042d7824 */ /* 0x000fe200078e00ff */
[----:B------:R-:W-:Y:S01]  /*5150*/  LOP3.LUT R44, R44, 0xffff0000, RZ, 0xc0, !PT ;  /* 0xffff00002c2c7812 */ /* 0x000fe200078ec0ff */
[----:B------:R-:W-:Y:S01]  /*5160*/  IMAD.U32 R110, R12, 0x10000, RZ ;  /* 0x000100000c6e7824 */ /* 0x000fe200078e00ff */
[----:B------:R-:W-:Y:S01]  /*5170*/  LOP3.LUT R7, R4, 0xffff0000, RZ, 0xc0, !PT ;  /* 0xffff000004077812 */ /* 0x000fe200078ec0ff */
[----:B------:R-:W-:Y:S01]  /*5180*/  FMUL.FTZ R15, R112, R45 ;  /* 0x0000002d700f7220 */ /* 0x000fe20000410000 */
[----:B------:R-:W-:Y:S01]  /*5190*/  SHF.R.U64 R34, R34, 0x10, R35 ;  /* 0x0000001022227819 */ /* 0x000fe20000001223 */
[----:B------:R-:W-:Y:S01]  /*51a0*/  FMUL.FTZ R112, R112, R47 ;  /* 0x0000002f70707220 */ /* 0x000fe20000410000 */
[----:B------:R-:W-:Y:S01]  /*51b0*/  LOP3.LUT R33, R33, 0xffff0000, RZ, 0xc0, !PT ;  /* 0xffff000021217812 */ /* 0x000fe200078ec0ff */
[----:B------:R-:W-:Y:S01]  /*51c0*/  FMUL.FTZ R35, R44, R7 ;  /* 0x000000072c237220 */ /* 0x000fe20000410000 */
[----:B------:R-:W-:Y:S01]  /*51d0*/  LOP3.LUT R12, R12, 0xffff0000, RZ, 0xc0, !PT ;  /* 0xffff00000c0c7812 */ /* 0x000fe200078ec0ff */
[----:B------:R-:W-:Y:S01]  /*51e0*/  FFMA.FTZ R15, R110, R47, -R15 ;  /* 0x0000002f6e0f7223 */ /* 0x000fe2000001080f */
[----:B------:R-:W-:Y:S01]  /*51f0*/  PRMT R34, R115, 0x5432, R34 ;  /* 0x0000543273227816 */ /* 0x000fe20000000022 */
[----:B------:R-:W-:Y:S01]  /*5200*/  FMUL.FTZ R44, R44, R33 ;  /* 0x000000212c2c7220 */ /* 0x000fe20000410000 */
[----:B------:R-:W-:Y:S01]  /*5210*/  PRMT R6, R114, 0x5432, R6 ;  /* 0x0000543272067816 */ /* 0x000fe20000000006 */
        /* <DEDUP_REMOVED lines=11> */
[----:B------:R-:W-:Y:S01]  /*52d0*/  FMUL.FTZ R110, R110, R7 ;  /* 0x000000076e6e7220 */ /* 0x000fe20000410000 */
        /* <DEDUP_REMOVED lines=19> */
[----:B------:R-:W-:-:S07]  /*5410*/  IMAD.MOV.U32 R47, RZ, RZ, R5 ;  /* 0x000000ffff2f7224 */ /* 0x000fce00078e0005 */
.L_x_6061:
[----:B------:R-:W-:Y:S05]  /*5420*/  BSYNC B2 ;  /* 0x0000000000027941 */ /* 0x000fea0003800000 */
.L_x_6060:
[----:B------:R-:W-:Y:S01]  /*5430*/  ISETP.GE.AND P4, PT, R11, R98, PT ;  /* 0x000000620b00720c */ /* 0x000fe20003f86270 */
[----:B------:R-:W-:Y:S01]  /*5440*/  IMAD.MOV.U32 R4, RZ, RZ, R100 ;  /* 0x000000ffff047224 */ /* 0x000fe200078e0064 */
[----:B--2---:R4:W-:Y:S01]  /*5450*/  ST.E.128 desc[UR40][R88.64], R12 ;  /* 0x0000000c58007985 */ /* 0x0049e2000c101d28 */
[----:B------:R-:W-:-:S10]  /*5460*/  IMAD.MOV.U32 R5, RZ, RZ, R99 ;  /* 0x000000ffff057224 */ /* 0x000fd400078e0063 */
[----:B------:R-:W-:-:S05]  /*5470*/  @!P4 IMAD.WIDE R4, R11, 0x2, R4 ;  /* 0x000000020b04c825 */ /* 0x000fca00078e0204 */
[----:B---3--:R4:W-:Y:S02]  /*5480*/  @!P4 ST.E.128 desc[UR40][R4.64], R44 ;  /* 0x0000002c0400c985 */ /* 0x0089e4000c101d28 */
.L_x_6059:
[----:B------:R-:W-:Y:S05]  /*5490*/  BSYNC B1 ;  /* 0x0000000000017941 */ /* 0x000fea0003800000 */
.L_x_6058:
[----:B------:R-:W-:-:S03]  /*54a0*/  UMOV UR4, 0xffffffff ;  /* 0xffffffff00047882 */ /* 0x000fc60000000000 */
[----:B------:R-:W-:Y:S05]  /*54b0*/  BRA.DIV UR4, `(.L_x_6062) ;  /* 0x000001d604107947 */ /* 0x000fea000b800000 */
[----:B0-----:R-:W0:Y:S04]  /*54c0*/  SHFL.IDX PT, R97, R97, 0x1, 0x1c1f ;  /* 0x003c1f0061617f89 */ /* 0x001e2800000e0000 */
[----:B------:R-:W0:Y:S02]  /*54d0*/  SHFL.IDX PT, R96, R96, 0x1, 0x1c1f ;  /* 0x003c1f0060607f89 */ /* 0x000e2400000e0000 */
.L_x_6335:
[----:B----4-:R-:W-:-:S05]  /*54e0*/  VIADD R4, R202, 0x40 ;  /* 0x00000040ca047836 */ /* 0x010fca0000000000 */
[----:B------:R-:W-:-:S13]  /*54f0*/  ISETP.GE.OR P4, PT, R4, R94, P1 ;  /* 0x0000005e0400720c */ /* 0x000fda0000f86670 */
[----:B------:R-:W-:Y:S05]  /*5500*/  @P4 BRA `(.L_x_6047) ;  /* 0x0000000c00044947 */ /* 0x000fea0003800000 */
[----:B------:R-:W4:Y:S01]  /*5510*/  LDL R6, [R1+0xc0] ;  /* 0x0000c00001067983 */ /* 0x000f220000100800 */
[----:B------:R-:W-:Y:S01]  /*5520*/  SEL R102, R61, R102, !P0 ;  /* 0x000000663d667207 */ /* 0x000fe20004000000 */
[C---:B------:R-:W-:Y:S01]  /*5530*/  VIADD R4, R202.reuse, 0x40 ;  /* 0x00000040ca047836 */ /* 0x040fe20000000000 */
[----:B------:R-:W-:Y:S01]  /*5540*/  IADD3 R7, R202, 0x40, RZ ;  /* 0x00000040ca077810 */ /* 0x000fe20007ffe0ff */
[----:B------:R-:W-:Y:S01]  /*5550*/  BSSY B1, `(.L_x_6063) ;  /* 0x0000071000017945 */ /* 0x000fe20003800000 */
[----:B------:R-:W-:Y:S01]  /*5560*/  SHF.R.S32.HI R5, RZ, 0x1f, R102 ;  /* 0x0000001fff057819 */ /* 0x000fe20000011466 */
[----:B------:R-:W-:Y:S01]  /*5570*/  IMAD.SHL.U32 R4, R4, 0x40, RZ ;  /* 0x0000004004047824 */ /* 0x000fe200078e00ff */
[----:B0-----:R-:W-:Y:S01]  /*5580*/  LEA R32, P4, R70, R96, 0x1 ;  /* 0x0000006046207211 */ /* 0x001fe200078808ff */
[----:B------:R-:W-:Y:S01]  /*5590*/  IMAD.SHL.U32 R7, R7, 0x40, RZ ;  /* 0x0000004007077824 */ /* 0x000fe200078e00ff */
[----:B------:R-:W-:Y:S01]  /*55a0*/  LEA.HI R102, R5, R102, RZ, 0x4 ;  /* 0x0000006605667211 */ /* 0x000fe200078f20ff */
[----:B------:R-:W-:Y:S01]  /*55b0*/  IMAD R5, R19, 0x1800, R74 ;  /* 0x0000180013057824 */ /* 0x000fe200078e024a */
[----:B------:R-:W-:-:S02]  /*55c0*/  LOP3.LUT R4, R4, 0x1c0, RZ, 0xc0, !PT ;  /* 0x000001c004047812 */ /* 0x000fc400078ec0ff */
[----:B------:R-:W-:Y:S01]  /*55d0*/  LEA.HI.SX32 R11, R102, R69, 0x1c ;  /* 0x00000045660b7211 */ /* 0x000fe200078fe2ff */
[----:B------:R-:W-:Y:S01]  /*55e0*/  IMAD R5, R5, 0x2, R22 ;  /* 0x0000000205057824 */ /* 0x000fe200078e0216 */
[----:B------:R-:W-:Y:S02]  /*55f0*/  LOP3.LUT R7, R7, 0x1c0, RZ, 0xc0, !PT ;  /* 0x000001c007077812 */ /* 0x000fe400078ec0ff */
[----:B------:R-:W-:Y:S01]  /*5600*/  LEA.HI.X R33, R70, R97, R72, 0x1, P4 ;  /* 0x0000006146217211 */ /* 0x000fe200020f0c48 */
[----:B------:R-:W-:Y:S01]  /*5610*/  IMAD.SHL.U32 R11, R11, 0x8, RZ ;  /* 0x000000080b0b7824 */ /* 0x000fe200078e00ff */
[----:B------:R-:W-:-:S04]  /*5620*/  SHF.R.U32.HI R7, RZ, 0x3, R7 ;  /* 0x00000003ff077819 */ /* 0x000fc80000011607 */
[----:B------:R-:W-:-:S04]  /*5630*/  LOP3.LUT R4, R4, 0x38, R11, 0xf8, !PT ;  /* 0x0000003804047812 */ /* 0x000fc800078ef80b */
[----:B------:R-:W-:-:S05]  /*5640*/  LOP3.LUT R4, R4, R7, RZ, 0x3c, !PT ;  /* 0x0000000704047212 */ /* 0x000fca00078e3cff */
[----:B----4-:R-:W-:-:S04]  /*5650*/  IMAD.IADD R4, R6, 0x1, R4 ;  /* 0x0000000106047824 */ /* 0x010fc800078e0204 */
[----:B------:R-:W-:-:S04]  /*5660*/  IMAD R7, R19, 0x1800, R4 ;  /* 0x0000180013077824 */ /* 0x000fc800078e0204 */
[----:B------:R-:W-:Y:S02]  /*5670*/  IMAD R12, R7, 0x2, R22 ;  /* 0x00000002070c7824 */ /* 0x000fe400078e0216 */
[----:B------:R-:W0:Y:S04]  /*5680*/  LDS.128 R4, [R5+0x1c400] ;  /* 0x01c4000005047984 */ /* 0x000e280000000c00 */
[----:B------:R-:W4:Y:S01]  /*5690*/  LDS.128 R12, [R12+0x1c400] ;  /* 0x01c400000c0c7984 */ /* 0x000f220000000c00 */
[----:B------:R-:W-:Y:S05]  /*56a0*/  @P2 BRA `(.L_x_6064) ;  /* 0x00000004006c2947 */ /* 0x000fea0003800000 */
[--C-:B------:R-:W-:Y:S01]  /*56b0*/  SHF.R.U64 R34, R36, 0x10, R37.reuse ;  /* 0x0000001024227819 */ /* 0x100fe20000001225 */
[----:B0-----:R-:W-:Y:S01]  /*56c0*/  IMAD.U32 R45, R7, 0x10000, RZ ;  /* 0x00010000072d7824 */ /* 0x001fe200078e00ff */
[----:B------:R-:W-:Y:S02]  /*56d0*/  SHF.R.U32.HI R44, RZ, 0x10, R37 ;  /* 0x00000010ff2c7819 */ /* 0x000fe40000011625 */
[----:B------:R-:W-:Y:S02]  /*56e0*/  SHF.R.U32.HI R37, RZ, 0x10, R41 ;  /* 0x00000010ff257819 */ /* 0x000fe40000011629 */
[----:B------:R-:W-:Y:S02]  /*56f0*/  PRMT R115, R115, 0x5410, R44 ;  /* 0x0000541073737816 */ /* 0x000fe4000000002c */
[----:B------:R-:W-:Y:S01]  /*5700*/  PRMT R114, R114, 0x5410, R37 ;  /* 0x0000541072727816 */ /* 0x000fe20000000025 */
[----:B------:R-:W-:Y:S01]  /*5710*/  IMAD.U32 R37, R5, 0x10000, RZ ;  /* 0x0001000005257824 */ /* 0x000fe200078e00ff */
[----:B------:R-:W-:Y:S01]  /*5720*/  SHF.R.U64 R35, R38, 0x10, R39 ;  /* 0x0000001026237819 */ /* 0x000fe20000001227 */
[----:B------:R-:W-:Y:S01]  /*5730*/  IMAD.U32 R88, R115, 0x10000, RZ ;  /* 0x0001000073587824 */ /* 0x000fe200078e00ff */
[----:B----4-:R-:W-:Y:S01]  /*5740*/  LOP3.LUT R46, R13, 0xffff0000, RZ, 0xc0, !PT ;  /* 0xffff00000d2e7812 */ /* 0x010fe200078ec0ff */
[C---:B---3--:R-:W-:Y:S01]  /*5750*/  IMAD.U32 R100, R114.reuse, 0x10000, RZ ;  /* 0x0001000072647824 */ /* 0x048fe200078e00ff */
[----:B------:R-:W-:-:S02]  /*5760*/  LOP3.LUT R89, R114, 0xffff0000, RZ, 0xc0, !PT ;  /* 0xffff000072597812 */ /* 0x000fc400078ec0ff */
[----:B------:R-:W-:Y:S01]  /*5770*/  SHF.R.U32.HI R38, RZ, 0x10, R39 ;  /* 0x00000010ff267819 */ /* 0x000fe20000011627 */
[----:B------:R-:W-:Y:S01]  /*5780*/  IMAD.U32 R39, R13, 0x10000, RZ ;  /* 0x000100000d277824 */ /* 0x000fe200078e00ff */
[--C-:B------:R-:W-:Y:S01]  /*5790*/  SHF.R.U64 R36, R42, 0x10, R43.reuse ;  /* 0x000000102a247819 */ /* 0x100fe2000000122b */
[----:B--2---:R-:W-:Y:S01]  /*57a0*/  FMUL.FTZ R99, R46, R89 ;  /* 0x000000592e637220 */ /* 0x004fe20000410000 */
[----:B------:R-:W-:Y:S01]  /*57b0*/  LOP3.LUT R115, R115, 0xffff0000, RZ, 0xc0, !PT ;  /* 0xffff000073737812 */ /* 0x000fe200078ec0ff */
[----:B------:R-:W-:Y:S01]  /*57c0*/  FMUL.FTZ R102, R39, R100 ;  /* 0x0000006427667220 */ /* 0x000fe20000410000 */
[----:B------:R-:W-:Y:S01]  /*57d0*/  SHF.R.U32.HI R42, RZ, 0x10, R43 ;  /* 0x00000010ff2a7819 */ /* 0x000fe2000001162b */
[----:B------:R-:W-:Y:S01]  /*57e0*/  IMAD.U32 R13, R12, 0x10000, RZ ;  /* 0x000100000c0d7824 */ /* 0x000fe200078e00ff */
[----:B------:R-:W-:Y:S01]  /*57f0*/  LOP3.LUT R44, R5, 0xffff0000, RZ, 0xc0, !PT ;  /* 0xffff0000052c7812 */ /* 0x000fe200078ec0ff */
[-C--:B------:R-:W-:Y:S01]  /*5800*/  FMUL.FTZ R46, R46, R115.reuse ;  /* 0x000000732e2e7220 */ /* 0x080fe20000410000 */
[C---:B------:R-:W-:Y:S01]  /*5810*/  PRMT R47, R113.reuse, 0x5432, R34 ;  /* 0x00005432712f7816 */ /* 0x040fe20000000022 */
[----:B------:R-:W-:Y:S01]  /*5820*/  IMAD.U32 R5, R4, 0x10000, RZ ;  /* 0x0001000004057824 */ /* 0x000fe200078e00ff */
[----:B------:R-:W-:Y:S01]  /*5830*/  PRMT R113, R113, 0x5410, R42 ;  /* 0x0000541071717816 */ /* 0x000fe2000000002a */
[C---:B------:R-:W-:Y:S01]  /*5840*/  FFMA.FTZ R34, R44.reuse, R115, -R99 ;  /* 0x000000732c227223 */ /* 0x040fe20000010863 */
[----:B------:R-:W-:Y:S01]  /*5850*/  PRMT R38, R111, 0x5432, R38 ;  /* 0x000054326f267816 */ /* 0x000fe20000000026 */
[----:B------:R-:W-:Y:S01]  /*5860*/  FFMA.FTZ R44, R44, R89, R46 ;  /* 0x000000592c2c7223 */ /* 0x000fe2000001002e */
[----:B------:R-:W-:Y:S01]  /*5870*/  SHF.R.U64 R40, R40, 0x10, R41 ;  /* 0x0000001028287819 */ /* 0x000fe20000001229 */
[-C--:B------:R-:W-:Y:S01]  /*5880*/  FMUL.FTZ R41, R39, R88.reuse ;  /* 0x0000005827297220 */ /* 0x080fe20000410000 */
[----:B------:R-:W-:Y:S01]  /*5890*/  FFMA.FTZ R39, R37, R88, -R102 ;  /* 0x0000005825277223 */ /* 0x000fe20000010866 */
[----:B------:R-:W-:Y:S01]  /*58a0*/  IMAD.U32 R88, R15, 0x10000, RZ ;  /* 0x000100000f587824 */ /* 0x000fe200078e00ff */
[----:B------:R-:W-:Y:S01]  /*58b0*/  PRMT R46, R109, 0x5432, R40 ;  /* 0x000054326d2e7816 */ /* 0x000fe20000000028 */
[----:B------:R-:W-:-:S02]  /*58c0*/  IMAD.U32 R89, R113, 0x10000, RZ ;  /* 0x0001000071597824 */ /* 0x000fc400078e00ff */
[----:B------:R-:W-:Y:S01]  /*58d0*/  FFMA.FTZ R37, R37, R100, R41 ;  /* 0x0000006425257223 */ /* 0x000fe20000010029 */
[----:B------:R-:W-:Y:S01]  /*58e0*/  IMAD.U32 R42, R38, 0x10000, RZ ;  /* 0x00010000262a7824 */ /* 0x000fe200078e00ff */
[----:B------:R-:W-:Y:S01]  /*58f0*/  PRMT R109, R109, 0x5410, R36 ;  /* 0x000054106d6d7816 */ /* 0x000fe20000000024 */
[CC--:B------:R-:W-:Y:S01]  /*5900*/  FMUL.FTZ R40, R88.reuse, R89.reuse ;  /* 0x0000005958287220 */ /* 0x0c0fe20000410000 */
[----:B------:R-:W-:Y:S01]  /*5910*/  LOP3.LUT R15, R15, 0xffff0000, RZ, 0xc0, !PT ;  /* 0xffff00000f0f7812 */ /* 0x000fe200078ec0ff */
[-C--:B------:R-:W-:Y:S01]  /*5920*/  FMUL.FTZ R88, R88, R42.reuse ;  /* 0x0000002a58587220 */ /* 0x080fe20000410000 */
[----:B------:R-:W-:Y:S02]  /*5930*/  LOP3.LUT R100, R113, 0xffff0000, RZ, 0xc0, !PT ;  /* 0xffff000071647812 */ /* 0x000fe400078ec0ff */
[----:B------:R-:W-:Y:S02]  /*5940*/  LOP3.LUT R36, R38, 0xffff0000, RZ, 0xc0, !PT ;  /* 0xffff000026247812 */ /* 0x000fe400078ec0ff */
[----:B------:R-:W-:Y:S01]  /*5950*/  PRMT R111, R111, 0x5410, R35 ;  /* 0x000054106f6f7816 */ /* 0x000fe20000000023 */
[----:B------:R-:W-:Y:S01]  /*5960*/  FFMA.FTZ R35, R45, R42, -R40 ;  /* 0x0000002a2d237223 */ /* 0x000fe20000010828 */
[----:B------:R-:W-:Y:S01]  /*5970*/  LOP3.LUT R43, R7, 0xffff0000, RZ, 0xc0, !PT ;  /* 0xffff0000072b7812 */ /* 0x000fe200078ec0ff */
[----:B------:R-:W-:Y:S01]  /*5980*/  FFMA.FTZ R45, R45, R89, R88 ;  /* 0x000000592d2d7223 */ /* 0x000fe20000010058 */
[----:B------:R-:W-:-:S02]  /*5990*/  IMAD.U32 R40, R47, 0x10000, RZ ;  /* 0x000100002f287824 */ /* 0x000fc400078e00ff */
[C---:B------:R-:W-:Y:S01]  /*59a0*/  FMUL.FTZ R38, R15.reuse, R100 ;  /* 0x000000640f267220 */ /* 0x040fe20000410000 */
[----:B------:R-:W-:Y:S02]  /*59b0*/  IMAD.U32 R42, R46, 0x10000, RZ ;  /* 0x000100002e2a7824 */ /* 0x000fe400078e00ff */
[----:B------:R-:W-:Y:S01]  /*59c0*/  FMUL.FTZ R88, R15, R36 ;  /* 0x000000240f587220 */ /* 0x000fe20000410000 */
[----:B------:R-:W-:Y:S01]  /*59d0*/  LOP3.LUT R12, R12, 0xffff0000, RZ, 0xc0, !PT ;  /* 0xffff00000c0c7812 */ /* 0x000fe200078ec0ff */
[C---:B------:R-:W-:Y:S01]  /*59e0*/  FMUL.FTZ R89, R13.reuse, R40 ;  /* 0x000000280d597220 */ /* 0x040fe20000410000 */
[----:B------:R-:W-:Y:S01]  /*59f0*/  LOP3.LUT R15, R46, 0xffff0000, RZ, 0xc0, !PT ;  /* 0xffff00002e0f7812 */ /* 0x000fe200078ec0ff */
[----:B------:R-:W-:Y:S01]  /*5a00*/  FMUL.FTZ R46, R13, R42 ;  /* 0x0000002a0d2e7220 */ /* 0x000fe20000410000 */
[----:B------:R-:W-:Y:S01]  /*5a10*/  LOP3.LUT R47, R47, 0xffff0000, RZ, 0xc0, !PT ;  /* 0xffff00002f2f7812 */ /* 0x000fe200078ec0ff */
[C---:B------:R-:W-:Y:S01]  /*5a20*/  FFMA.FTZ R36, R43.reuse, R36, -R38 ;  /* 0x000000242b247223 */ /* 0x040fe20000010826 */
[----:B------:R-:W-:Y:S01]  /*5a30*/  LOP3.LUT R4, R4, 0xffff0000, RZ, 0xc0, !PT ;  /* 0xffff000004047812 */ /* 0x000fe200078ec0ff */
[----:B------:R-:W-:Y:S01]  /*5a40*/  FFMA.FTZ R38, R43, R100, R88 ;  /* 0x000000642b267223 */ /* 0x000fe20000010058 */
[C---:B------:R-:W-:Y:S01]  /*5a50*/  IMAD.U32 R7, R6.reuse, 0x10000, RZ ;  /* 0x0001000006077824 */ /* 0x040fe200078e00ff */
[----:B------:R-:W-:Y:S01]  /*5a60*/  LOP3.LUT R41, R6, 0xffff0000, RZ, 0xc0, !PT ;  /* 0xffff000006297812 */ /* 0x000fe200078ec0ff */
[C---:B------:R-:W-:Y:S01]  /*5a70*/  FMUL.FTZ R43, R12.reuse, R15 ;  /* 0x0000000f0c2b7220 */ /* 0x040fe20000410000 */
[----:B------:R-:W-:Y:S01]  /*5a80*/  FMUL.FTZ R99, R12, R47 ;  /* 0x0000002f0c637220 */ /* 0x000fe20000410000 */
[----:B------:R-:W-:-:S02]  /*5a90*/  IMAD.U32 R6, R14, 0x10000, RZ ;  /* 0x000100000e067824 */ /* 0x000fc400078e00ff */
[C---:B------:R-:W-:Y:S01]  /*5aa0*/  FFMA.FTZ R13, R5.reuse, R40, -R46 ;  /* 0x00000028050d7223 */ /* 0x040fe2000001082e */
[----:B------:R-:W-:Y:S01]  /*5ab0*/  FFMA.FTZ R89, R5, R42, R89 ;  /* 0x0000002a05597223 */ /* 0x000fe20000010059 */
        /* <DEDUP_REMOVED lines=26> */
.L_x_6064:
[----:B------:R-:W-:Y:S05]  /*5c60*/  BSYNC B1 ;  /* 0x0000000000017941 */ /* 0x000fea0003800000 */
.L_x_6063:
        /* <DEDUP_REMOVED lines=8> */
.L_x_6028:
[----:B------:R-:W-:-:S06]  /*5cf0*/  UISETP.NE.AND UP0, UPT, UR47, 0x3, UPT ;  /* 0x000000032f00788c */ /* 0x000fcc000bf05270 */
[----:B------:R-:W-:-:S13]  /*5d00*/  PLOP3.LUT P3, PT, PT, PT, UP0, 0x80, 0x0 ;  /* 0x000000000000781c */ /* 0x000fda0003f6f008 */
[----:B------:R-:W-:Y:S05]  /*5d10*/  @!P3 BRA `(.L_x_6065) ;  /* 0x000000000004b947 */ /* 0x000fea0003800000 */
[----:B------:R-:W-:Y:S01]  /*5d20*/  BPT.TRAP 0x1 ;  /* 0x000000040000795c */ /* 0x000fe20000300000 */
.L_x_6065:
[----:B------:R-:W-:Y:S01]  /*5d30*/  IMAD R87, R19, 0x8, R22 ;  /* 0x0000000813577824 */ /* 0x000fe200078e0216 */
[----:B------:R-:W-:Y:S01]  /*5d40*/  SHF.L.U32 R95, R206, 0x1f, RZ ;  /* 0x0000001fce5f7819 */ /* 0x000fe200000006ff */
[----:B------:R-:W-:Y:S01]  /*5d50*/  BSSY B1, `(.L_x_6066) ;  /* 0x0000004000017945 */ /* 0x000fe20003800000 */
[----:B------:R-:W-:Y:S02]  /*5d60*/  SHF.R.S32.HI R92, RZ, 0x1f, R91 ;  /* 0x0000001fff5c7819 */ /* 0x000fe4000001145b */
[----:B------:R-:W0:Y:S02]  /*5d70*/  SYNCS.PHASECHK.TRANS64.TRYWAIT P2, [R87+URZ+0x32490], R95 ;  /* 0x0324905f570075a7 */ /* 0x000e24000804017f */
[----:B0-----:R-:W-:Y:S05]  /*5d80*/  @!P2 BRA `(.L_x_6067) ;  /* 0x000001cc0028a947 */ /* 0x001fea0003800000 */
.L_x_6336:
[----:B------:R-:W-:Y:S05]  /*5d90*/  BSYNC B1 ;  /* 0x0000000000017941 */ /* 0x000fea0003800000 */
.L_x_6066:
        /* <DEDUP_REMOVED lines=8> */
[----:B------:R-:W-:Y:S01]  /*5e20*/  IMAD R11, R93, UR4, RZ ;  /* 0x000000045d0b7c24 */ /* 0x000fe2000f8e02ff */
[----:B------:R-:W-:Y:S02]  /*5e30*/  IADD3 R5, R5, R7, RZ ;  /* 0x0000000705057210 */ /* 0x000fe40007ffe0ff */
        /* <DEDUP_REMOVED lines=15> */
.L_x_6340:
        /* <DEDUP_REMOVED lines=13> */
.L_x_6070:
[----:B------:R-:W-:Y:S05]  /*6000*/  BSYNC B1 ;  /* 0x0000000000017941 */ /* 0x000fea0003800000 */
.L_x_6069:
[----:B------:R-:W-:-:S03]  /*6010*/  UMOV UR4, 0xffffffff ;  /* 0xffffffff00047882 */ /* 0x000fc60000000000 */
[----:B------:R-:W-:Y:S05]  /*6020*/  BRA.DIV UR4, `(.L_x_6071) ;  /* 0x000001ca04e07947 */ /* 0x000fea000b800000 */
[----:B--2-4-:R2:W4:Y:S04]  /*6030*/  SHFL.IDX PT, R5, R33, 0x1, 0x1c1f ;  /* 0x003c1f0021057f89 */ /* 0x01452800000e0000 */
[----:B---3--:R2:W3:Y:S02]  /*6040*/  SHFL.IDX PT, R7, R32, 0x1, 0x1c1f ;  /* 0x003c1f0020077f89 */ /* 0x0084e400000e0000 */
.L_x_6344:
        /* <DEDUP_REMOVED lines=13> */
.L_x_6047:
[----:B------:R-:W-:Y:S05]  /*6120*/  BSYNC B0 ;  /* 0x0000000000007941 */ /* 0x000fea0003800000 */
.L_x_6027:
        /* <DEDUP_REMOVED lines=17> */
.L_x_6073:
[----:B------:R-:W-:Y:S05]  /*6240*/  BSYNC B0 ;  /* 0x0000000000007941 */ /* 0x000fea0003800000 */
.L_x_6072:
[----:B------:R-:W3:Y:S01]  /*6250*/  SYNCS.PHASECHK.TRANS64.TRYWAIT P3, [R87+URZ+0x324b0], R95 ;  /* 0x0324b05f570075a7 */ /* 0x000ee2000806017f */
[----:B------:R-:W-:Y:S04]  /*6260*/  BSSY B0, `(.L_x_6074) ;  /* 0x0000002000007945 */ /* 0x000fe80003800000 */
[----:B---3--:R-:W-:Y:S05]  /*6270*/  @!P3 BRA `(.L_x_6075) ;  /* 0x000001c80098b947 */ /* 0x008fea0003800000 */
.L_x_6345:
[----:B------:R-:W-:Y:S05]  /*6280*/  BSYNC B0 ;  /* 0x0000000000007941 */ /* 0x000fea0003800000 */
.L_x_6074:
        /* <DEDUP_REMOVED lines=73> */
.L_x_6077:
[----:B------:R-:W-:Y:S05]  /*6720*/  BSYNC B0 ;  /* 0x0000000000007941 */ /* 0x000fea0003800000 */
.L_x_6076:
        /* <DEDUP_REMOVED lines=46> */
.L_x_6079:
[----:B------:R-:W-:Y:S05]  /*6a10*/  BSYNC B0 ;  /* 0x0000000000007941 */ /* 0x000fea0003800000 */
.L_x_6078:
        /* <DEDUP_REMOVED lines=23> */
.L_x_6022:
        /* <DEDUP_REMOVED lines=19> */
.L_x_6081:
        /* <DEDUP_REMOVED lines=32> */
.L_x_6083:
[----:B------:R-:W-:Y:S05]  /*6ec0*/  BSYNC B0 ;  /* 0x0000000000007941 */ /* 0x000fea0003800000 */
.L_x_6082:
        /* <DEDUP_REMOVED lines=80> */
.L_x_6348:
[----:B-1----:R-:W-:Y:S01]  /*73d0*/  LEA.HI R0, R14, R14, RZ, 0x1 ;  /* 0x0000000e0e007211 */ /* 0x002fe200078f08ff */
[----:B------:R-:W-:Y:S01]  /*73e0*/  VIADD R26, R22, 0x18400 ;  /* 0x00018400161a7836 */ /* 0x000fe20000000000 */
[----:B------:R-:W-:Y:S01]  /*73f0*/  BSSY B6, `(.L_x_6086) ;  /* 0x000001d000067945 */ /* 0x000fe20003800000 */
[----:B------:R-:W-:Y:S01]  /*7400*/  IMAD.MOV.U32 R213, RZ, RZ, 0x40000040 ;  /* 0x40000040ffd57424 */ /* 0x000fe200078e00ff */
[----:B------:R-:W-:Y:S02]  /*7410*/  LOP3.LUT R3, R0, 0x7fffe, RZ, 0xc0, !PT ;  /* 0x0007fffe00037812 */ /* 0x000fe400078ec0ff */
[----:B------:R-:W-:-:S03]  /*7420*/  LOP3.LUT P0, RZ, R26, 0x1bf, RZ, 0xc0, !PT ;  /* 0x000001bf1aff7812 */ /* 0x000fc6000780c0ff */
[----:B------:R-:W-:-:S04]  /*7430*/  IMAD.IADD R3, R14, 0x1, -R3 ;  /* 0x000000010e037824 */ /* 0x000fc800078e0a03 */
[----:B------:R-:W-:-:S05]  /*7440*/  IMAD R3, R3, 0x2000, R26 ;  /* 0x0000200003037824 */ /* 0x000fca00078e021a */
[----:B------:R-:W-:Y:S01]  /*7450*/  SHF.R.U32.HI R0, RZ, 0x4, R3 ;  /* 0x00000004ff007819 */ /* 0x000fe20000011603 */
[----:B------:R-:W-:-:S03]  /*7460*/  VIADD R3, R3, 0xa000 ;  /* 0x0000a00003037836 */ /* 0x000fc60000000000 */
[----:B------:R-:W-:Y:S02]  /*7470*/  LOP3.LUT R0, R0, 0x3fff, RZ, 0xc0, !PT ;  /* 0x00003fff00007812 */ /* 0x000fe400078ec0ff */
[----:B------:R-:W-:Y:S02]  /*7480*/  SHF.R.U32.HI R3, RZ, 0x4, R3 ;  /* 0x00000004ff037819 */ /* 0x000fe40000011603 */
[----:B------:R-:W-:Y:S02]  /*7490*/  LOP3.LUT R212, R0, 0x10000, RZ, 0xfc, !PT ;  /* 0x0001000000d47812 */ /* 0x000fe400078efcff */
        /* <DEDUP_REMOVED lines=18> */
.L_x_6087:
[----:B------:R-:W-:Y:S05]  /*75c0*/  BSYNC B6 ;  /* 0x0000000000067941 */ /* 0x000fea0003800000 */
.L_x_6086:
        /* <DEDUP_REMOVED lines=13> */
.L_x_6091:
[----:B--2---:R2:W3:Y:S02]  /*76a0*/  SYNCS.PHASECHK.TRANS64.TRYWAIT P0, [R22+URZ+0x32400], R3 ;  /* 0x03240003160075a7 */ /* 0x0044e4000800017f */
[----:B---3--:R-:W-:Y:S05]  /*76b0*/  @!P0 NANOSLEEP.SYNCS 0x989680 ;  /* 0x009896800000895d */ /* 0x008fea0003900000 */
[----:B------:R-:W3:Y:S02]  /*76c0*/  @!P0 SYNCS.PHASECHK.TRANS64 P0, [R22+URZ+0x32400], R3 ;  /* 0x03240003160085a7 */ /* 0x000ee4000800007f */
[----:B---3--:R-:W-:Y:S05]  /*76d0*/  @!P0 BRA `(.L_x_6091) ;  /* 0xfffffffc00f08947 */ /* 0x008fea000383ffff */
.L_x_6090:
[----:B------:R-:W-:Y:S05]  /*76e0*/  BSYNC B0 ;  /* 0x0000000000007941 */ /* 0x000fea0003800000 */
.L_x_6089:
[----:B------:R-:W-:Y:S05]  /*76f0*/  BRA `(.L_x_6092) ;  /* 0x0000002c00c47947 */ /* 0x000fea0003800000 */
.L_x_6088:
        /* <DEDUP_REMOVED lines=30> */
.L_x_6094:
[----:B------:R-:W-:Y:S05]  /*78e0*/  BSYNC B6 ;  /* 0x0000000000067941 */ /* 0x000fea0003800000 */
.L_x_6093:
        /* <DEDUP_REMOVED lines=46> */
.L_x_6354:
        /* <DEDUP_REMOVED lines=31> */
.L_x_6099:
[----:B------:R-:W-:Y:S05]  /*7dc0*/  BSYNC B1 ;  /* 0x0000000000017941 */ /* 0x000fea0003800000 */
.L_x_6098:
        /* <DEDUP_REMOVED lines=19> */
.L_x_6360:
        /* <DEDUP_REMOVED lines=18> */
[----:B-1----:R-:W-:-:S08]  /*8020*/  IMAD.MOV.U32 R8, RZ, RZ, R30 ;  /* 0x000000ffff087224 */ /* 0x002fd000078e001e */
        /* <DEDUP_REMOVED lines=8> */
[----:B----4-:R-:W-:Y:S02]  /*80b0*/  IMAD.MOV.U32 R9, RZ, RZ, R7 ;  /* 0x000000ffff097224 */ /* 0x010fe400078e0007 */
[----:B------:R-:W-:Y:S02]  /*80c0*/  @!P3 IMAD.X R5, R3, 0x1, R32, P0 ;  /* 0x000000010305b824 */ /* 0x000fe400000e0620 */
[----:B------:R-:W-:Y:S01]  /*80d0*/  @!P2 IMAD.WIDE R30, R200, 0x2, R8 ;  /* 0x00000002c81ea825 */ /* 0x000fe200078e0208 */
[----:B------:R-:W-:Y:S02]  /*80e0*/  CS2R R8, SRZ ;  /* 0x0000000000087805 */ /* 0x000fe4000001ff00 */
[----:B------:R0:W5:Y:S01]  /*80f0*/  @!P3 LD.E.64 R10, desc[UR40][R4.64] ;  /* 0x00000028040ab980 */ /* 0x000162000c101b00 */
[----:B------:R-:W-:-:S03]  /*8100*/  @!P3 IMAD.X R7, R7, 0x1, R32, P1 ;  /* 0x000000010707b824 */ /* 0x000fc600008e0620 */
[----:B------:R0:W5:Y:S04]  /*8110*/  @!P2 LD.E.64 R12, desc[UR40][R30.64] ;  /* 0x000000281e0ca980 */ /* 0x000168000c101b00 */
[----:B------:R0:W5:Y:S02]  /*8120*/  @!P3 LD.E.64 R8, desc[UR40][R6.64] ;  /* 0x000000280608b980 */ /* 0x000164000c101b00 */
.L_x_6102:
[----:B------:R-:W-:Y:S05]  /*8130*/  BSYNC B1 ;  /* 0x0000000000017941 */ /* 0x000fea0003800000 */
.L_x_6101:
[----:B01----:R-:W4:Y:S01]  /*8140*/  LDL R30, [R1+0xbc] ;  /* 0x0000bc00011e7983 */ /* 0x003f220000100800 */
[----:B------:R-:W0:Y:S01]  /*8150*/  SYNCS.PHASECHK.TRANS64.TRYWAIT P0, [R22+URZ+0x32400], R33 ;  /* 0x03240021160075a7 */ /* 0x000e22000800017f */
[----:B--2---:R-:W-:Y:S01]  /*8160*/  IMAD.SHL.U32 R3, R34, 0x40, RZ ;  /* 0x0000004022037824 */ /* 0x004fe200078e00ff */
[----:B------:R-:W-:Y:S01]  /*8170*/  VIADDMNMX R31, R35, -R41, 0x80, PT ;  /* 0x00000080231f7446 */ /* 0x000fe20003800929 */
[----:B-----5:R-:W-:Y:S01]  /*8180*/  IMAD.MOV.U32 R5, RZ, RZ, R8 ;  /* 0x000000ffff057224 */ /* 0x020fe200078e0008 */
[----:B------:R-:W-:Y:S01]  /*8190*/  BSSY B1, `(.L_x_6103) ;  /* 0x0000019000017945 */ /* 0x000fe20003800000 */
[----:B---3--:R-:W-:Y:S01]  /*81a0*/  IMAD.MOV.U32 R6, RZ, RZ, R13 ;  /* 0x000000ffff067224 */ /* 0x008fe200078e000d */
[----:B------:R-:W-:Y:S01]  /*81b0*/  LOP3.LUT R3, R3, 0x1c0, RZ, 0xc0, !PT ;  /* 0x000001c003037812 */ /* 0x000fe200078ec0ff */
[----:B----4-:R-:W-:Y:S01]  /*81c0*/  IMAD.MOV.U32 R7, RZ, RZ, R14 ;  /* 0x000000ffff077224 */ /* 0x010fe200078e000e */
[----:B------:R-:W-:Y:S01]  /*81d0*/  PRMT R43, R5, 0x7610, R43 ;  /* 0x00007610052b7816 */ /* 0x000fe2000000002b */
[----:B------:R-:W-:Y:S01]  /*81e0*/  IMAD.MOV.U32 R5, RZ, RZ, R12 ;  /* 0x000000ffff057224 */ /* 0x000fe200078e000c */
[----:B------:R-:W-:-:S02]  /*81f0*/  LOP3.LUT R4, R3, 0x18, R16, 0xf8, !PT ;  /* 0x0000001803047812 */ /* 0x000fc400078ef810 */
[----:B------:R-:W-:Y:S02]  /*8200*/  SHF.R.U32.HI R3, RZ, 0x3, R3 ;  /* 0x00000003ff037819 */ /* 0x000fe40000011603 */
[----:B------:R-:W-:Y:S02]  /*8210*/  PRMT R44, R5, 0x5410, R6 ;  /* 0x00005410052c7816 */ /* 0x000fe40000000006 */
[----:B------:R-:W-:Y:S01]  /*8220*/  LOP3.LUT R3, R4, R3, RZ, 0x3c, !PT ;  /* 0x0000000304037212 */ /* 0x000fe200078e3cff */
[----:B------:R-:W-:Y:S01]  /*8230*/  IMAD.MOV.U32 R4, RZ, RZ, R9 ;  /* 0x000000ffff047224 */ /* 0x000fe200078e0009 */
[----:B------:R-:W-:Y:S02]  /*8240*/  PRMT R45, R45, 0x5410, R7 ;  /* 0x000054102d2d7816 */ /* 0x000fe40000000007 */
[----:B------:R-:W-:Y:S02]  /*8250*/  MOV R5, R10 ;  /* 0x0000000a00057202 */ /* 0x000fe40000000f00 */
[----:B------:R-:W-:Y:S01]  /*8260*/  PRMT R43, R43, 0x5410, R4 ;  /* 0x000054102b2b7816 */ /* 0x000fe20000000004 */
[----:B------:R-:W-:Y:S01]  /*8270*/  IMAD.MOV.U32 R4, RZ, RZ, R15 ;  /* 0x000000ffff047224 */ /* 0x000fe200078e000f */
[----:B------:R-:W-:Y:S01]  /*8280*/  PRMT R46, R46, 0x5410, R5 ;  /* 0x000054102e2e7816 */ /* 0x000fe20000000005 */
[----:B------:R-:W-:Y:S01]  /*8290*/  IMAD.MOV.U32 R5, RZ, RZ, R11 ;  /* 0x000000ffff057224 */ /* 0x000fe200078e000b */
[----:B------:R-:W-:-:S02]  /*82a0*/  LOP3.LUT P2, RZ, R34, 0x4, RZ, 0xc0, !PT ;  /* 0x0000000422ff7812 */ /* 0x000fc4000784c0ff */
[----:B------:R-:W-:Y:S02]  /*82b0*/  PRMT R45, R4, 0x7610, R45 ;  /* 0x00007610042d7816 */ /* 0x000fe4000000002d */
[----:B------:R-:W-:Y:S01]  /*82c0*/  ISETP.GE.AND P1, PT, R202, R31, PT ;  /* 0x0000001fca00720c */ /* 0x000fe20003f26270 */
[----:B------:R-:W-:-:S04]  /*82d0*/  IMAD R3, R30, 0x200, R3 ;  /* 0x000002001e037824 */ /* 0x000fc800078e0203 */
[----:B------:R-:W-:-:S04]  /*82e0*/  IMAD R30, R3, 0x2, R22 ;  /* 0x00000002031e7824 */ /* 0x000fc800078e0216 */
[C---:B------:R-:W-:Y:S02]  /*82f0*/  VIADD R4, R30.reuse, 0x18400 ;  /* 0x000184001e047836 */ /* 0x040fe40000000000 */
[----:B------:R-:W-:Y:S01]  /*8300*/  VIADD R3, R30, 0x18440 ;  /* 0x000184401e037836 */ /* 0x000fe20000000000 */
[----:B0-----:R-:W-:Y:S06]  /*8310*/  @!P0 BRA `(.L_x_6104) ;  /* 0x000001ac00908947 */ /* 0x001fec0003800000 */
.L_x_6361:
[----:B------:R-:W-:Y:S05]  /*8320*/  BSYNC B1 ;  /* 0x0000000000017941 */ /* 0x000fea0003800000 */
.L_x_6103:
        /* <DEDUP_REMOVED lines=11> */
[--C-:B0-----:R-:W-:Y:S02]  /*83e0*/  SHF.R.U32.HI R33, RZ, 0x10, R27.reuse ;  /* 0x00000010ff217819 */ /* 0x101fe4000001161b */
[----:B------:R-:W-:Y:S02]  /*83f0*/  SHF.R.U64 R32, R26, 0x10, R27 ;  /* 0x000000101a207819 */ /* 0x000fe4000000121b */
        /* <DEDUP_REMOVED lines=42> */
.L_x_6108:
[----:B------:R-:W-:Y:S05]  /*86a0*/  BSYNC B2 ;  /* 0x0000000000027941 */ /* 0x000fea0003800000 */
.L_x_6107:
[----:B------:R-:W-:Y:S05]  /*86b0*/  @P1 BRA `(.L_x_6106) ;  /* 0x0000000000b81947 */ /* 0x000fea0003800000 */
[----:B-1----:R-:W1:Y:S01]  /*86c0*/  LDS.128 R4, [R3] ;  /* 0x0000000003047984 */ /* 0x002e620000000c00 */
[----:B------:R-:W-:Y:S02]  /*86d0*/  SHF.R.U32.HI R32, RZ, 0x10, R21 ;  /* 0x00000010ff207819 */ /* 0x000fe40000011615 */
[----:B------:R-:W-:Y:S02]  /*86e0*/  SHF.R.U32.HI R27, RZ, 0x10, R25 ;  /* 0x00000010ff1b7819 */ /* 0x000fe40000011619 */
[----:B------:R-:W-:Y:S02]  /*86f0*/  PRMT R32, R42, 0x5432, R32 ;  /* 0x000054322a207816 */ /* 0x000fe40000000020 */
[----:B------:R-:W-:Y:S02]  /*8700*/  PRMT R27, R40, 0x5410, R27 ;  /* 0x00005410281b7816 */ /* 0x000fe4000000001b */
[----:B------:R-:W-:Y:S01]  /*8710*/  SHF.R.U64 R29, R20, 0x10, R21 ;  /* 0x00000010141d7819 */ /* 0x000fe20000001215 */
[----:B0-----:R-:W-:Y:S01]  /*8720*/  IMAD.U32 R33, R32, 0x10000, RZ ;  /* 0x0001000020217824 */ /* 0x001fe200078e00ff */
        /* <DEDUP_REMOVED lines=39> */
.L_x_6106:
[----:B------:R-:W-:Y:S05]  /*89a0*/  BSYNC B1 ;  /* 0x0000000000017941 */ /* 0x000fea0003800000 */
.L_x_6105:
        /* <DEDUP_REMOVED lines=54> */
.L_x_6111:
[----:B------:R-:W-:Y:S05]  /*8d10*/  BSYNC B1 ;  /* 0x0000000000017941 */ /* 0x000fea0003800000 */
.L_x_6110:
[----:B------:R-:W-:Y:S05]  /*8d20*/  @P1 BRA `(.L_x_6109) ;  /* 0x0000001800141947 */ /* 0x000fea0003800000 */
[----:B-1----:R-:W1:Y:S01]  /*8d30*/  LDS.128 R4, [R3+0x2000] ;  /* 0x0020000003047984 */ /* 0x002e620000000c00 */
        /* <DEDUP_REMOVED lines=46> */
.L_x_6096:
        /* <DEDUP_REMOVED lines=31> */
[----:B------:R-:W-:Y:S04]  /*9210*/  SHFL.IDX PT, R14, R36, RZ, 0x1c1f ;  /* 0x001c1fff240e7589 */ /* 0x000fe800000e0000 */
[----:B------:R-:W-:Y:S01]  /*9220*/  SHFL.IDX PT, R4, R25, RZ, 0x1c1f ;  /* 0x001c1fff19047589 */ /* 0x000fe200000e0000 */
[----:B-1----:R-:W-:Y:S01]  /*9230*/  ISETP.GE.AND P0, PT, R16, R39, PT ;  /* 0x000000271000720c */ /* 0x002fe20003f06270 */
[----:B--2---:R-:W-:-:S02]  /*9240*/  IMAD R27, R0, R6, RZ ;  /* 0x00000006001b7224 */ /* 0x004fc400078e02ff */
[----:B------:R-:W1:Y:S03]  /*9250*/  SHFL.IDX PT, R0, R26, RZ, 0x1c1f ;  /* 0x001c1fff1a007589 */ /* 0x000e6600000e0000 */
[----:B------:R-:W-:-:S13]  /*9260*/  ISETP.GE.OR P1, PT, R38, R27, P0 ;  /* 0x0000001b2600720c */ /* 0x000fda0000726670 */
[C---:B------:R-:W-:Y:S01]  /*9270*/  @!P1 IMAD.SHL.U32 R5, R16.reuse, 0x2, RZ ;  /* 0x0000000210059824 */ /* 0x040fe200078e00ff */
[----:B------:R-:W-:-:S04]  /*9280*/  @!P1 SHF.L.U64.HI R7, R16, 0x1, R17 ;  /* 0x0000000110079819 */ /* 0x000fc80000010211 */
[----:B---3--:R-:W-:-:S05]  /*9290*/  @!P1 IADD3 R8, P2, R3, R5, RZ ;  /* 0x0000000503089210 */ /* 0x008fca0007f5e0ff */
[----:B-1----:R-:W-:-:S06]  /*92a0*/  @!P1 IMAD.X R9, R0, 0x1, R7, P2 ;  /* 0x0000000100099824 */ /* 0x002fcc00010e0607 */
[----:B------:R-:W2:Y:S01]  /*92b0*/  @!P1 LD.E.128 R8, desc[UR40][R8.64] ;  /* 0x0000002808089980 */ /* 0x000ea2000c101d00 */
[----:B------:R-:W-:-:S05]  /*92c0*/  @!P1 IADD3 R14, P2, R14, R5, RZ ;  /* 0x000000050e0e9210 */ /* 0x000fca0007f5e0ff */
[----:B------:R-:W-:Y:S02]  /*92d0*/  @!P1 IMAD.X R5, R4, 0x1, R7, P2 ;  /* 0x0000000104059824 */ /* 0x000fe400010e0607 */
[----:B------:R-:W-:-:S06]  /*92e0*/  @!P1 IMAD.MOV.U32 R4, RZ, RZ, R14 ;  /* 0x000000ffff049224 */ /* 0x000fcc00078e000e */
[----:B------:R-:W3:Y:S01]  /*92f0*/  @!P1 LD.E.128 R4, desc[UR40][R4.64] ;  /* 0x0000002804049980 */ /* 0x000ee2000c101d00 */
[----:B------:R-:W-:Y:S02]  /*9300*/  CS2R R20, SRZ ;  /* 0x0000000000147805 */ /* 0x000fe4000001ff00 */
[----:B------:R-:W-:Y:S02]  /*9310*/  CS2R R28, SRZ ;  /* 0x00000000001c7805 */ /* 0x000fe4000001ff00 */
[----:B------:R-:W-:Y:S01]  /*9320*/  CS2R R30, SRZ ;  /* 0x00000000001e7805 */ /* 0x000fe2000001ff00 */
[----:B------:R-:W1:Y:S01]  /*9330*/  SHFL.IDX PT, R14, R36, 0x1, 0x1c1f ;  /* 0x003c1f00240e7f89 */ /* 0x000e6200000e0000 */
[----:B------:R-:W-:-:S03]  /*9340*/  CS2R R32, SRZ ;  /* 0x0000000000207805 */ /* 0x000fc6000001ff00 */
[----:B------:R-:W4:Y:S04]  /*9350*/  SHFL.IDX PT, R25, R25, 0x1, 0x1c1f ;  /* 0x003c1f0019197f89 */ /* 0x000f2800000e0000 */
[----:B------:R5:W0:Y:S01]  /*9360*/  SHFL.IDX PT, R24, R35, 0x1, 0x1c1f ;  /* 0x003c1f0023187f89 */ /* 0x000a2200000e0000 */
[----:B--2---:R-:W-:Y:S02]  /*9370*/  @!P1 IMAD.MOV.U32 R21, RZ, RZ, R9 ;  /* 0x000000ffff159224 */ /* 0x004fe400078e0009 */
[----:B------:R-:W-:Y:S02]  /*9380*/  @!P1 IMAD.MOV.U32 R20, RZ, RZ, R8 ;  /* 0x000000ffff149224 */ /* 0x000fe400078e0008 */
[----:B------:R-:W-:Y:S02]  /*9390*/  IMAD.MOV.U32 R3, RZ, RZ, R21 ;  /* 0x000000ffff037224 */ /* 0x000fe400078e0015 */
[----:B------:R-:W-:-:S02]  /*93a0*/  IMAD.MOV.U32 R0, RZ, RZ, R20 ;  /* 0x000000ffff007224 */ /* 0x000fc400078e0014 */
[----:B------:R-:W-:Y:S01]  /*93b0*/  @!P1 IMAD.MOV.U32 R28, RZ, RZ, R10 ;  /* 0x000000ffff1c9224 */ /* 0x000fe200078e000a */
[----:B------:R-:W-:Y:S01]  /*93c0*/  PRMT R49, R3, 0x7610, R49 ;  /* 0x0000761003317816 */ /* 0x000fe20000000031 */
[----:B------:R-:W-:Y:S01]  /*93d0*/  @!P1 IMAD.MOV.U32 R29, RZ, RZ, R11 ;  /* 0x000000ffff1d9224 */ /* 0x000fe200078e000b */
[----:B------:R2:W0:Y:S01]  /*93e0*/  SHFL.IDX PT, R3, R26, 0x1, 0x1c1f ;  /* 0x003c1f001a037f89 */ /* 0x00042200000e0000 */
[----:B------:R-:W-:Y:S01]  /*93f0*/  PRMT R37, R37, 0x5410, R0 ;  /* 0x0000541025257816 */ /* 0x000fe20000000000 */
[----:B------:R-:W-:Y:S02]  /*9400*/  IMAD.MOV.U32 R0, RZ, RZ, R28 ;  /* 0x000000ffff007224 */ /* 0x000fe400078e001c */
[----:B------:R-:W-:Y:S02]  /*9410*/  IMAD.MOV.U32 R8, RZ, RZ, R29 ;  /* 0x000000ffff087224 */ /* 0x000fe400078e001d */
[----:B---3--:R-:W-:Y:S01]  /*9420*/  @!P1 IMAD.MOV.U32 R30, RZ, RZ, R4 ;  /* 0x000000ffff1e9224 */ /* 0x008fe200078e0004 */
[----:B------:R-:W-:Y:S01]  /*9430*/  PRMT R37, R0, 0x7610, R37 ;  /* 0x0000761000257816 */ /* 0x000fe20000000025 */
[----:B------:R-:W-:Y:S01]  /*9440*/  @!P1 IMAD.MOV.U32 R31, RZ, RZ, R5 ;  /* 0x000000ffff1f9224 */ /* 0x000fe200078e0005 */
[----:B-----5:R-:W-:Y:S01]  /*9450*/  PRMT R35, R8, 0x7610, R35 ;  /* 0x0000761008237816 */ /* 0x020fe20000000023 */
[----:B------:R-:W-:Y:S01]  /*9460*/  @!P1 IMAD.MOV.U32 R32, RZ, RZ, R6 ;  /* 0x000000ffff209224 */ /* 0x000fe200078e0006 */
[----:B------:R-:W-:Y:S01]  /*9470*/  MOV R0, R30 ;  /* 0x0000001e00007202 */ /* 0x000fe20000000f00 */
[----:B------:R-:W-:-:S02]  /*9480*/  @!P1 IMAD.MOV.U32 R33, RZ, RZ, R7 ;  /* 0x000000ffff219224 */ /* 0x000fc400078e0007 */
[----:B------:R-:W-:Y:S02]  /*9490*/  IMAD.MOV.U32 R4, RZ, RZ, R31 ;  /* 0x000000ffff047224 */ /* 0x000fe400078e001f */
[----:B------:R-:W-:Y:S02]  /*94a0*/  IMAD.MOV.U32 R5, RZ, RZ, R32 ;  /* 0x000000ffff057224 */ /* 0x000fe400078e0020 */
[----:B------:R-:W-:Y:S01]  /*94b0*/  IMAD.MOV.U32 R6, RZ, RZ, R33 ;  /* 0x000000ffff067224 */ /* 0x000fe200078e0021 */
[----:B------:R-:W-:Y:S02]  /*94c0*/  PRMT R35, R35, 0x5410, R4 ;  /* 0x0000541023237816 */ /* 0x000fe40000000004 */
[----:B------:R-:W-:Y:S02]  /*94d0*/  PRMT R45, R0, 0x5410, R5 ;  /* 0x00005410002d7816 */ /* 0x000fe40000000005 */
[----:B------:R-:W-:Y:S02]  /*94e0*/  CS2R R4, SRZ ;  /* 0x0000000000047805 */ /* 0x000fe4000001ff00 */
[----:B012-4-:R-:W-:-:S07]  /*94f0*/  PRMT R48, R6, 0x7610, R48 ;  /* 0x0000761006307816 */ /* 0x017fce0000000030 */
.L_x_6371:
        /* <DEDUP_REMOVED lines=24> */
.L_x_6114:
[----:B------:R-:W-:Y:S05]  /*9680*/  BSYNC B1 ;  /* 0x0000000000017941 */ /* 0x000fea0003800000 */
.L_x_6113:
[----:B------:R-:W2:Y:S01]  /*9690*/  LDL R3, [R1+0x94] ;  /* 0x0000940001037983 */ /* 0x000ea20000100800 */
[----:B------:R-:W0:Y:S01]  /*96a0*/  SYNCS.PHASECHK.TRANS64.TRYWAIT P1, [R22+URZ+0x32400], R13 ;  /* 0x0324000d160075a7 */ /* 0x000e22000802017f */
[----:B------:R-:W-:Y:S01]  /*96b0*/  VIADD R14, R202, 0x40 ;  /* 0x00000040ca0e7836 */ /* 0x000fe20000000000 */
[----:B------:R-:W-:Y:S01]  /*96c0*/  BSSY B1, `(.L_x_6115) ;  /* 0x0000013000017945 */ /* 0x000fe20003800000 */
[----:B-----5:R-:W-:Y:S02]  /*96d0*/  IMAD.MOV.U32 R12, RZ, RZ, R5 ;  /* 0x000000ffff0c7224 */ /* 0x020fe400078e0005 */
[----:B------:R-:W-:Y:S02]  /*96e0*/  IMAD.MOV.U32 R15, RZ, RZ, R9 ;  /* 0x000000ffff0f7224 */ /* 0x000fe400078e0009 */
[----:B------:R-:W-:Y:S01]  /*96f0*/  IMAD.MOV.U32 R36, RZ, RZ, R11 ;  /* 0x000000ffff247224 */ /* 0x000fe200078e000b */
[----:B------:R-:W-:Y:S01]  /*9700*/  PRMT R56, R56, 0x5410, R12 ;  /* 0x0000541038387816 */ /* 0x000fe2000000000c */
[----:B------:R-:W-:-:S03]  /*9710*/  IMAD.MOV.U32 R12, RZ, RZ, R7 ;  /* 0x000000ffff0c7224 */ /* 0x000fc600078e0007 */
[----:B------:R-:W-:Y:S02]  /*9720*/  PRMT R56, R15, 0x7610, R56 ;  /* 0x000076100f387816 */ /* 0x000fe40000000038 */
[----:B------:R-:W-:Y:S02]  /*9730*/  PRMT R57, R57, 0x5410, R12 ;  /* 0x0000541039397816 */ /* 0x000fe4000000000c */
[----:B--2---:R-:W-:Y:S01]  /*9740*/  VIADDMNMX R27, R27, -R3, 0x80, PT ;  /* 0x000000801b1b7446 */ /* 0x004fe20003800903 */
[----:B------:R-:W-:-:S03]  /*9750*/  IMAD.MOV.U32 R3, RZ, RZ, R4 ;  /* 0x000000ffff037224 */ /* 0x000fc600078e0004 */
[-C--:B------:R-:W-:Y:S02]  /*9760*/  ISETP.GE.OR P2, PT, R202, R27.reuse, P0 ;  /* 0x0000001bca00720c */ /* 0x080fe40000746670 */
[----:B------:R-:W-:Y:S01]  /*9770*/  PRMT R55, R55, 0x5410, R3 ;  /* 0x0000541037377816 */ /* 0x000fe20000000003 */
[----:B------:R-:W-:Y:S01]  /*9780*/  IMAD.MOV.U32 R3, RZ, RZ, R6 ;  /* 0x000000ffff037224 */ /* 0x000fe200078e0006 */
[----:B------:R-:W-:Y:S01]  /*9790*/  ISETP.GE.OR P0, PT, R14, R27, P0 ;  /* 0x0000001b0e00720c */ /* 0x000fe20000706670 */
[----:B------:R-:W-:-:S03]  /*97a0*/  IMAD.MOV.U32 R14, RZ, RZ, R8 ;  /* 0x000000ffff0e7224 */ /* 0x000fc600078e0008 */
[----:B------:R-:W-:Y:S01]  /*97b0*/  PRMT R55, R3, 0x7610, R55 ;  /* 0x0000761003377816 */ /* 0x000fe20000000037 */
[----:B------:R-:W-:Y:S01]  /*97c0*/  IMAD.MOV.U32 R3, RZ, RZ, R10 ;  /* 0x000000ffff037224 */ /* 0x000fe200078e000a */
[----:B------:R-:W-:Y:S01]  /*97d0*/  PRMT R58, R58, 0x5410, R14 ;  /* 0x000054103a3a7816 */ /* 0x000fe2000000000e */
[----:B0-----:R-:W-:Y:S06]  /*97e0*/  @!P1 BRA `(.L_x_6116) ;  /* 0x0000019c00dc9947 */ /* 0x001fec0003800000 */
.L_x_6372:
[----:B------:R-:W-:Y:S05]  /*97f0*/  BSYNC B1 ;  /* 0x0000000000017941 */ /* 0x000fea0003800000 */
.L_x_6115:
[----:B------:R-:W-:Y:S04]  /*9800*/  BSSY B1, `(.L_x_6117) ;  /* 0x000006b000017945 */ /* 0x000fe80003800000 */
[----:B------:R-:W-:Y:S05]  /*9810*/  @P2 BRA `(.L_x_6118) ;  /* 0x0000000400a42947 */ /* 0x000fea0003800000 */
[----:B------:R-:W2:Y:S01]  /*9820*/  LDL R24, [R1+0xbc] ;  /* 0x0000bc0001187983 */ /* 0x000ea20000100800 */
[----:B------:R-:W-:Y:S01]  /*9830*/  IMAD.SHL.U32 R34, R34, 0x40, RZ ;  /* 0x0000004022227824 */ /* 0x000fe200078e00ff */
[----:B------:R-:W-:Y:S01]  /*9840*/  SHF.R.U64 R43, R30, 0x10, R31 ;  /* 0x000000101e2b7819 */ /* 0x000fe2000000121f */
[----:B0-----:R-:W-:Y:S01]  /*9850*/  IMAD.IADD R13, R16, 0x1, R39 ;  /* 0x00000001100d7824 */ /* 0x001fe200078e0227 */
[----:B------:R-:W-:Y:S02]  /*9860*/  SHF.R.U64 R46, R32, 0x10, R33 ;  /* 0x00000010202e7819 */ /* 0x000fe40000001221 */
[----:B------:R-:W-:Y:S02]  /*9870*/  LOP3.LUT R34, R34, 0x1c0, RZ, 0xc0, !PT ;  /* 0x000001c022227812 */ /* 0x000fe400078ec0ff */
[----:B------:R-:W-:Y:S02]  /*9880*/  SHF.R.U64 R40, R20, 0x10, R21 ;  /* 0x0000001014287819 */ /* 0x000fe40000001215 */
[----:B------:R-:W-:-:S02]  /*9890*/  SHF.R.U32.HI R15, RZ, 0x3, R34 ;  /* 0x00000003ff0f7819 */ /* 0x000fc40000011622 */
[C---:B------:R-:W-:Y:S02]  /*98a0*/  LOP3.LUT R14, R34.reuse, 0x38, R13, 0xf8, !PT ;  /* 0x00000038220e7812 */ /* 0x040fe400078ef80d */
[----:B------:R-:W-:Y:S02]  /*98b0*/  LOP3.LUT R12, R34, 0x38, R16, 0xf8, !PT ;  /* 0x00000038220c7812 */ /* 0x000fe400078ef810 */
[-C--:B------:R-:W-:Y:S02]  /*98c0*/  LOP3.LUT R14, R14, R15.reuse, RZ, 0x3c, !PT ;  /* 0x0000000f0e0e7212 */ /* 0x080fe400078e3cff */
[----:B------:R-:W-:Y:S02]  /*98d0*/  LOP3.LUT R12, R12, R15, RZ, 0x3c, !PT ;  /* 0x0000000f0c0c7212 */ /* 0x000fe400078e3cff */
[C---:B------:R-:W-:Y:S02]  /*98e0*/  PRMT R43, R45.reuse, 0x5410, R43 ;  /* 0x000054102d2b7816 */ /* 0x040fe4000000002b */
[----:B------:R-:W-:-:S02]  /*98f0*/  PRMT R46, R45, 0x5432, R46 ;  /* 0x000054322d2e7816 */ /* 0x000fc4000000002e */
[----:B------:R-:W-:Y:S02]  /*9900*/  SHF.R.U32.HI R41, RZ, 0x10, R21 ;  /* 0x00000010ff297819 */ /* 0x000fe40000011615 */
[--C-:B------:R-:W-:Y:S02]  /*9910*/  SHF.R.U64 R20, R28, 0x10, R29.reuse ;  /* 0x000000101c147819 */ /* 0x100fe4000000121d */
[----:B------:R-:W-:Y:S02]  /*9920*/  SHF.R.U32.HI R42, RZ, 0x10, R29 ;  /* 0x00000010ff2a7819 */ /* 0x000fe4000001161d */
[----:B------:R-:W-:Y:S02]  /*9930*/  SHF.R.U32.HI R44, RZ, 0x10, R31 ;  /* 0x00000010ff2c7819 */ /* 0x000fe4000001161f */
[----:B------:R-:W-:Y:S02]  /*9940*/  PRMT R40, R37, 0x5432, R40 ;  /* 0x0000543225287816 */ /* 0x000fe40000000028 */
[----:B------:R-:W-:-:S02]  /*9950*/  SHF.L.U32 R45, R43, 0x10, RZ ;  /* 0x000000102b2d7819 */ /* 0x000fc400000006ff */
[----:B------:R-:W-:Y:S02]  /*9960*/  PRMT R41, R49, 0x5410, R41 ;  /* 0x0000541031297816 */ /* 0x000fe40000000029 */
[----:B------:R-:W-:Y:S02]  /*9970*/  PRMT R37, R37, 0x5410, R20 ;  /* 0x0000541025257816 */ /* 0x000fe40000000014 */
[C---:B------:R-:W-:Y:S02]  /*9980*/  PRMT R42, R35.reuse, 0x5410, R42 ;  /* 0x00005410232a7816 */ /* 0x040fe4000000002a */
[----:B------:R-:W-:Y:S01]  /*9990*/  PRMT R44, R35, 0x5432, R44 ;  /* 0x00005432232c7816 */ /* 0x000fe2000000002c */
[----:B------:R-:W-:Y:S01]  /*99a0*/  IMAD.U32 R35, R40, 0x10000, RZ ;  /* 0x0001000028237824 */ /* 0x000fe200078e00ff */
[----:B------:R-:W-:Y:S02]  /*99b0*/  SHF.R.U32.HI R47, RZ, 0x10, R33 ;  /* 0x00000010ff2f7819 */ /* 0x000fe40000011621 */
[----:B------:R-:W-:-:S02]  /*99c0*/  LOP3.LUT R43, R43, 0xffff0000, RZ, 0xc0, !PT ;  /* 0xffff00002b2b7812 */ /* 0x000fc400078ec0ff */
[----:B------:R-:W-:Y:S01]  /*99d0*/  PRMT R47, R48, 0x5410, R47 ;  /* 0x00005410302f7816 */ /* 0x000fe2000000002f */
[C---:B--2---:R-:W-:Y:S02]  /*99e0*/  IMAD R25, R24.reuse, 0x200, R14 ;  /* 0x0000020018197824 */ /* 0x044fe400078e020e */
        /* <DEDUP_REMOVED lines=11> */
[-C--:B------:R-:W-:Y:S01]  /*9aa0*/  FMUL.FTZ R51, R30, R35.reuse ;  /* 0x000000231e337220 */ /* 0x080fe20000410000 */
[----:B------:R-:W-:Y:S01]  /*9ab0*/  IMAD.U32 R30, R44, 0x10000, RZ ;  /* 0x000100002c1e7824 */ /* 0x000fe200078e00ff */
[----:B------:R-:W-:Y:S01]  /*9ac0*/  LOP3.LUT R12, R12, 0xffff0000, RZ, 0xc0, !PT ;  /* 0xffff00000c0c7812 */ /* 0x000fe200078ec0ff */
[----:B------:R-:W-:Y:S01]  /*9ad0*/  FFMA.FTZ R49, R20, R35, -R49 ;  /* 0x0000002314317223 */ /* 0x000fe20000010831 */
[----:B------:R-:W-:Y:S01]  /*9ae0*/  LOP3.LUT R35, R40, 0xffff0000, RZ, 0xc0, !PT ;  /* 0xffff000028237812 */ /* 0x000fe200078ec0ff */
[----:B------:R-:W-:Y:S01]  /*9af0*/  FFMA.FTZ R51, R20, R45, R51 ;  /* 0x0000002d14337223 */ /* 0x000fe20000010033 */
[----:B------:R-:W-:-:S02]  /*9b00*/  IMAD.U32 R21, R13, 0x10000, RZ ;  /* 0x000100000d157824 */ /* 0x000fc400078e00ff */
[C---:B------:R-:W-:Y:S01]  /*9b10*/  FMUL.FTZ R53, R24.reuse, R43 ;  /* 0x0000002b18357220 */ /* 0x040fe20000410000 */
[----:B------:R-:W-:Y:S02]  /*9b20*/  IMAD.U32 R20, R41, 0x10000, RZ ;  /* 0x0001000029147824 */ /* 0x000fe400078e00ff */
[-C--:B------:R-:W-:Y:S01]  /*9b30*/  FMUL.FTZ R45, R24, R35.reuse ;  /* 0x00000023182d7220 */ /* 0x080fe20000410000 */
[----:B------:R-:W-:Y:S01]  /*9b40*/  FMUL.FTZ R50, R31, R30 ;  /* 0x0000001e1f327220 */ /* 0x000fe20000410000 */
[----:B------:R-:W-:Y:S02]  /*9b50*/  IMAD.U32 R33, R27, 0x10000, RZ ;  /* 0x000100001b217824 */ /* 0x000fe400078e00ff */
[C---:B------:R-:W-:Y:S01]  /*9b60*/  FFMA.FTZ R40, R12.reuse, R35, -R53 ;  /* 0x000000230c287223 */ /* 0x040fe20000010835 */
[----:B------:R-:W-:Y:S02]  /*9b70*/  IMAD.U32 R24, R47, 0x10000, RZ ;  /* 0x000100002f187824 */ /* 0x000fe400078e00ff */
[-C--:B------:R-:W-:Y:S01]  /*9b80*/  FMUL.FTZ R31, R31, R20.reuse ;  /* 0x000000141f1f7220 */ /* 0x080fe20000410000 */
[----:B------:R-:W-:Y:S01]  /*9b90*/  FFMA.FTZ R48, R12, R43, R45 ;  /* 0x0000002b0c307223 */ /* 0x000fe2000001002d */
[----:B------:R-:W-:Y:S01]  /*9ba0*/  FFMA.FTZ R50, R21, R20, -R50 ;  /* 0x0000001415327223 */ /* 0x000fe20000010832 */
[----:B------:R-:W-:-:S02]  /*9bb0*/  IMAD.U32 R29, R15, 0x10000, RZ ;  /* 0x000100000f1d7824 */ /* 0x000fc400078e00ff */
[----:B------:R-:W-:Y:S01]  /*9bc0*/  FMUL.FTZ R52, R33, R24 ;  /* 0x0000001821347220 */ /* 0x000fe20000410000 */
[----:B------:R-:W-:Y:S01]  /*9bd0*/  IMAD.U32 R20, R42, 0x10000, RZ ;  /* 0x000100002a147824 */ /* 0x000fe200078e00ff */
[----:B------:R-:W-:Y:S01]  /*9be0*/  LOP3.LUT R12, R41, 0xffff0000, RZ, 0xc0, !PT ;  /* 0xffff0000290c7812 */ /* 0x000fe200078ec0ff */
[----:B------:R-:W-:Y:S01]  /*9bf0*/  FFMA.FTZ R30, R21, R30, R31 ;  /* 0x0000001e151e7223 */ /* 0x000fe2000001001f */
[----:B------:R-:W-:Y:S01]  /*9c00*/  LOP3.LUT R44, R44, 0xffff0000, RZ, 0xc0, !PT ;  /* 0xffff00002c2c7812 */ /* 0x000fe200078ec0ff */
[-C--:B------:R-:W-:Y:S01]  /*9c10*/  FMUL.FTZ R54, R33, R20.reuse ;  /* 0x0000001421367220 */ /* 0x080fe20000410000 */
[----:B------:R-:W-:Y:S01]  /*9c20*/  LOP3.LUT R13, R13, 0xffff0000, RZ, 0xc0, !PT ;  /* 0xffff00000d0d7812 */ /* 0x000fe200078ec0ff */
[----:B------:R-:W-:Y:S01]  /*9c30*/  FFMA.FTZ R52, R29, R20, -R52 ;  /* 0x000000141d347223 */ /* 0x000fe20000010834 */
[C---:B------:R-:W-:Y:S01]  /*9c40*/  FMUL.FTZ R33, R25.reuse, R12 ;  /* 0x0000000c19217220 */ /* 0x040fe20000410000 */
[----:B------:R-:W-:Y:S01]  /*9c50*/  FMUL.FTZ R20, R25, R44 ;  /* 0x0000002c19147220 */ /* 0x000fe20000410000 */
[----:B------:R-:W-:-:S02]  /*9c60*/  IMAD.U32 R32, R26, 0x10000, RZ ;  /* 0x000100001a207824 */ /* 0x000fc400078e00ff */
[----:B------:R-:W-:Y:S01]  /*9c70*/  FFMA.FTZ R54, R29, R24, R54 ;  /* 0x000000181d367223 */ /* 0x000fe20000010036 */
[----:B------:R-:W-:Y:S02]  /*9c80*/  IMAD.U32 R31, R46, 0x10000, RZ ;  /* 0x000100002e1f7824 */ /* 0x000fe400078e00ff */
[C---:B------:R-:W-:Y:S01]  /*9c90*/  FFMA.FTZ R25, R13.reuse, R12, -R20 ;  /* 0x0000000c0d197223 */ /* 0x040fe20000010814 */
[----:B------:R-:W-:Y:S01]  /*9ca0*/  FFMA.FTZ R33, R13, R44, R33 ;  /* 0x0000002c0d217223 */ /* 0x000fe20000010021 */
[----:B------:R-:W-:Y:S01]  /*9cb0*/  IMAD.U32 R28, R14, 0x10000, RZ ;  /* 0x000100000e1c7824 */ /* 0x000fe200078e00ff */
[----:B------:R-:W-:Y:S01]  /*9cc0*/  LOP3.LUT R26, R26, 0xffff0000, RZ, 0xc0, !PT ;  /* 0xffff00001a1a7812 */ /* 0x000fe200078ec0ff */
[----:B------:R-:W-:Y:S02]  /*9cd0*/  IMAD.U32 R21, R37, 0x10000, RZ ;  /* 0x0001000025157824 */ /* 0x000fe400078e00ff */
[----:B------:R-:W-:Y:S01]  /*9ce0*/  FMUL.FTZ R29, R32, R31 ;  /* 0x0000001f201d7220 */ /* 0x000fe20000410000 */
[----:B------:R-:W-:-:S02]  /*9cf0*/  LOP3.LUT R13, R46, 0xffff0000, RZ, 0xc0, !PT ;  /* 0xffff00002e0d7812 */ /* 0x000fc400078ec0ff */
[----:B------:R-:W-:Y:S01]  /*9d00*/  LOP3.LUT R27, R27, 0xffff0000, RZ, 0xc0, !PT ;  /* 0xffff00001b1b7812 */ /* 0x000fe200078ec0ff */
[-C--:B------:R-:W-:Y:S01]  /*9d10*/  FMUL.FTZ R35, R32, R21.reuse ;  /* 0x0000001520237220 */ /* 0x080fe20000410000 */
[----:B------:R-:W-:Y:S01]  /*9d20*/  LOP3.LUT R12, R47, 0xffff0000, RZ, 0xc0, !PT ;  /* 0xffff00002f0c7812 */ /* 0x000fe200078ec0ff */
[----:B------:R-:W-:Y:S01]  /*9d30*/  FFMA.FTZ R29, R28, R21, -R29 ;  /* 0x000000151c1d7223 */ /* 0x000fe2000001081d */
[----:B------:R-:W-:Y:S01]  /*9d40*/  LOP3.LUT R37, R37, 0xffff0000, RZ, 0xc0, !PT ;  /* 0xffff000025257812 */ /* 0x000fe200078ec0ff */
[----:B------:R-:W-:Y:S01]  /*9d50*/  FMUL.FTZ R21, R26, R13 ;  /* 0x0000000d1a157220 */ /* 0x000fe20000410000 */
[----:B------:R-:W-:Y:S01]  /*9d60*/  LOP3.LUT R42, R42, 0xffff0000, RZ, 0xc0, !PT ;  /* 0xffff00002a2a7812 */ /* 0x000fe200078ec0ff */
[----:B------:R-:W-:Y:S01]  /*9d70*/  FMUL.FTZ R24, R27, R12 ;  /* 0x0000000c1b187220 */ /* 0x000fe20000410000 */
[----:B------:R-:W-:Y:S01]  /*9d80*/  LOP3.LUT R14, R14, 0xffff0000, RZ, 0xc0, !PT ;  /* 0xffff00000e0e7812 */ /* 0x000fe200078ec0ff */
[----:B------:R-:W-:Y:S01]  /*9d90*/  FMUL.FTZ R26, R26, R37 ;  /* 0x000000251a1a7220 */ /* 0x000fe20000410000 */
[----:B------:R-:W-:Y:S01]  /*9da0*/  LOP3.LUT R15, R15, 0xffff0000, RZ, 0xc0, !PT ;  /* 0xffff00000f0f7812 */ /* 0x000fe200078ec0ff */
[-C--:B------:R-:W-:Y:S01]  /*9db0*/  FMUL.FTZ R27, R27, R42.reuse ;  /* 0x0000002a1b1b7220 */ /* 0x080fe20000410000 */
[----:B------:R-:W-:Y:S01]  /*9dc0*/  FFMA.FTZ R35, R28, R31, R35 ;  /* 0x0000001f1c237223 */ /* 0x000fe20000010023 */
        /* <DEDUP_REMOVED lines=14> */
.L_x_6118:
[----:B------:R-:W-:Y:S05]  /*9eb0*/  BSYNC B1 ;  /* 0x0000000000017941 */ /* 0x000fea0003800000 */
.L_x_6117:
[----:B------:R-:W-:Y:S01]  /*9ec0*/  PRMT R20, R36, 0x5410, R3 ;  /* 0x0000541024147816 */ /* 0x000fe20000000003 */
[----:B------:R-:W-:Y:S06]  /*9ed0*/  @P0 BRA `(.L_x_6109) ;  /* 0x0000000400a80947 */ /* 0x000fec0003800000 */
[----:B-1----:R-:W2:Y:S01]  /*9ee0*/  LDL R12, [R1+0xc0] ;  /* 0x0000c000010c7983 */ /* 0x002ea20000100800 */
[C---:B0-----:R-:W-:Y:S02]  /*9ef0*/  VIADD R13, R202.reuse, 0x40 ;  /* 0x00000040ca0d7836 */ /* 0x041fe40000000000 */
        /* <DEDUP_REMOVED lines=11> */
[--C-:B------:R-:W-:Y:S02]  /*9fb0*/  SHF.R.U64 R32, R4, 0x10, R5.reuse ;  /* 0x0000001004207819 */ /* 0x100fe40000001205 */
[----:B------:R-:W-:Y:S02]  /*9fc0*/  PRMT R28, R58, 0x5432, R28 ;  /* 0x000054323a1c7816 */ /* 0x000fe4000000001c */
[----:B------:R-:W-:Y:S02]  /*9fd0*/  PRMT R32, R55, 0x5432, R32 ;  /* 0x0000543237207816 */ /* 0x000fe40000000020 */
[----:B------:R-:W-:-:S02]  /*9fe0*/  SHF.R.U32.HI R34, RZ, 0x10, R5 ;  /* 0x00000010ff227819 */ /* 0x000fc40000011605 */
[--C-:B------:R-:W-:Y:S02]  /*9ff0*/  SHF.R.U64 R30, R10, 0x10, R11.reuse ;  /* 0x000000100a1e7819 */ /* 0x100fe4000000120b */
[----:B------:R-:W-:Y:S02]  /*a000*/  SHF.R.U32.HI R31, RZ, 0x10, R11 ;  /* 0x00000010ff1f7819 */ /* 0x000fe4000001160b */
[----:B------:R-:W-:Y:S01]  /*a010*/  SHF.R.U64 R35, R6, 0x10, R7 ;  /* 0x0000001006237819 */ /* 0x000fe20000001207 */
[----:B------:R-:W-:Y:S01]  /*a020*/  IMAD.U32 R33, R32, 0x10000, RZ ;  /* 0x0001000020217824 */ /* 0x000fe200078e00ff */
[----:B------:R-:W-:Y:S02]  /*a030*/  SHF.R.U32.HI R29, RZ, 0x10, R9 ;  /* 0x00000010ff1d7819 */ /* 0x000fe40000011609 */
[----:B------:R-:W-:Y:S02]  /*a040*/  SHF.R.U32.HI R36, RZ, 0x10, R7 ;  /* 0x00000010ff247819 */ /* 0x000fe40000011607 */
[----:B------:R-:W-:-:S02]  /*a050*/  PRMT R34, R56, 0x5432, R34 ;  /* 0x0000543238227816 */ /* 0x000fc40000000022 */
[C---:B------:R-:W-:Y:S02]  /*a060*/  PRMT R30, R20.reuse, 0x5432, R30 ;  /* 0x00005432141e7816 */ /* 0x040fe4000000001e */
[----:B------:R-:W-:Y:S02]  /*a070*/  PRMT R31, R20, 0x5410, R31 ;  /* 0x00005410141f7816 */ /* 0x000fe4000000001f */
[----:B------:R-:W-:Y:S02]  /*a080*/  PRMT R29, R56, 0x5410, R29 ;  /* 0x00005410381d7816 */ /* 0x000fe4000000001d */
[----:B------:R-:W-:-:S05]  /*a090*/  PRMT R36, R57, 0x5432, R36 ;  /* 0x0000543239247816 */ /* 0x000fca0000000024 */
[----:B------:R-:W-:Y:S01]  /*a0a0*/  IMAD.U32 R38, R36, 0x10000, RZ ;  /* 0x0001000024267824 */ /* 0x000fe200078e00ff */
[----:B------:R-:W-:Y:S02]  /*a0b0*/  LOP3.LUT R32, R32, 0xffff0000, RZ, 0xc0, !PT ;  /* 0xffff000020207812 */ /* 0x000fe400078ec0ff */
[----:B------:R-:W-:Y:S01]  /*a0c0*/  PRMT R35, R55, 0x5410, R35 ;  /* 0x0000541037237816 */ /* 0x000fe20000000023 */
[----:B--2---:R-:W-:-:S04]  /*a0d0*/  IMAD.IADD R3, R12, 0x1, R3 ;  /* 0x000000010c037824 */ /* 0x004fc800078e0203 */
[----:B------:R-:W-:Y:S01]  /*a0e0*/  IMAD R3, R3, 0x2, R22 ;  /* 0x0000000203037824 */ /* 0x000fe200078e0216 */
[----:B---3--:R-:W0:Y:S04]  /*a0f0*/  LDS.128 R12, [R40+0x18400] ;  /* 0x01840000280c7984 */ /* 0x008e280000000c00 */
[----:B------:R-:W1:Y:S01]  /*a100*/  LDS.128 R24, [R3+0x18400] ;  /* 0x0184000003187984 */ /* 0x000e620000000c00 */
[C---:B0-----:R-:W-:Y:S01]  /*a110*/  IMAD.U32 R4, R12.reuse, 0x10000, RZ ;  /* 0x000100000c047824 */ /* 0x041fe200078e00ff */
[----:B------:R-:W-:Y:S01]  /*a120*/  LOP3.LUT R5, R12, 0xffff0000, RZ, 0xc0, !PT ;  /* 0xffff00000c057812 */ /* 0x000fe200078ec0ff */
[C---:B------:R-:W-:Y:S01]  /*a130*/  IMAD.U32 R6, R13.reuse, 0x10000, RZ ;  /* 0x000100000d067824 */ /* 0x040fe200078e00ff */
[----:B------:R-:W-:Y:S01]  /*a140*/  LOP3.LUT R12, R13, 0xffff0000, RZ, 0xc0, !PT ;  /* 0xffff00000d0c7812 */ /* 0x000fe200078ec0ff */
[C---:B-1----:R-:W-:Y:S01]  /*a150*/  IMAD.U32 R10, R24.reuse, 0x10000, RZ ;  /* 0x00010000180a7824 */ /* 0x042fe200078e00ff */
[----:B------:R-:W-:Y:S01]  /*a160*/  LOP3.LUT R11, R24, 0xffff0000, RZ, 0xc0, !PT ;  /* 0xffff0000180b7812 */ /* 0x000fe200078ec0ff */
[C---:B------:R-:W-:Y:S01]  /*a170*/  IMAD.U32 R13, R25.reuse, 0x10000, RZ ;  /* 0x00010000190d7824 */ /* 0x040fe200078e00ff */
[----:B------:R-:W-:Y:S01]  /*a180*/  LOP3.LUT R24, R25, 0xffff0000, RZ, 0xc0, !PT ;  /* 0xffff000019187812 */ /* 0x000fe200078ec0ff */
[----:B------:R-:W-:Y:S01]  /*a190*/  IMAD.U32 R25, R28, 0x10000, RZ ;  /* 0x000100001c197824 */ /* 0x000fe200078e00ff */
[C---:B------:R-:W-:Y:S01]  /*a1a0*/  LOP3.LUT R8, R14.reuse, 0xffff0000, RZ, 0xc0, !PT ;  /* 0xffff00000e087812 */ /* 0x040fe200078ec0ff */
[----:B------:R-:W-:Y:S01]  /*a1b0*/  IMAD.U32 R7, R14, 0x10000, RZ ;  /* 0x000100000e077824 */ /* 0x000fe200078e00ff */
[C---:B------:R-:W-:Y:S01]  /*a1c0*/  LOP3.LUT R14, R15.reuse, 0xffff0000, RZ, 0xc0, !PT ;  /* 0xffff00000f0e7812 */ /* 0x040fe200078ec0ff */
[----:B------:R-:W-:Y:S01]  /*a1d0*/  IMAD.U32 R9, R15, 0x10000, RZ ;  /* 0x000100000f097824 */ /* 0x000fe200078e00ff */
[C---:B------:R-:W-:Y:S01]  /*a1e0*/  LOP3.LUT R20, R26.reuse, 0xffff0000, RZ, 0xc0, !PT ;  /* 0xffff00001a147812 */ /* 0x040fe200078ec0ff */
[----:B------:R-:W-:-:S02]  /*a1f0*/  IMAD.U32 R15, R26, 0x10000, RZ ;  /* 0x000100001a0f7824 */ /* 0x000fc400078e00ff */
[C---:B------:R-:W-:Y:S01]  /*a200*/  FMUL.FTZ R37, R10.reuse, R33 ;  /* 0x000000210a257220 */ /* 0x040fe20000410000 */
[C---:B------:R-:W-:Y:S01]  /*a210*/  IMAD.U32 R21, R27.reuse, 0x10000, RZ ;  /* 0x000100001b157824 */ /* 0x040fe200078e00ff */
[----:B------:R-:W-:Y:S01]  /*a220*/  LOP3.LUT R26, R27, 0xffff0000, RZ, 0xc0, !PT ;  /* 0xffff00001b1a7812 */ /* 0x000fe200078ec0ff */
[-C--:B------:R-:W-:Y:S01]  /*a230*/  FMUL.FTZ R39, R10, R25.reuse ;  /* 0x000000190a277220 */ /* 0x080fe20000410000 */
[----:B------:R-:W-:Y:S02]  /*a240*/  IMAD.U32 R27, R34, 0x10000, RZ ;  /* 0x00010000221b7824 */ /* 0x000fe400078e00ff */
[C---:B------:R-:W-:Y:S01]  /*a250*/  FFMA.FTZ R37, R4.reuse, R25, -R37 ;  /* 0x0000001904257223 */ /* 0x040fe20000010825 */
[----:B------:R-:W-:Y:S02]  /*a260*/  IMAD.U32 R10, R29, 0x10000, RZ ;  /* 0x000100001d0a7824 */ /* 0x000fe400078e00ff */
[----:B------:R-:W-:Y:S01]  /*a270*/  FFMA.FTZ R39, R4, R33, R39 ;  /* 0x0000002104277223 */ /* 0x000fe20000010027 */
[----:B------:R-:W-:Y:S01]  /*a280*/  FMUL.FTZ R25, R13, R27 ;  /* 0x0000001b0d197220 */ /* 0x000fe20000410000 */
[----:B------:R-:W-:Y:S01]  /*a290*/  SHF.L.U32 R4, R31, 0x10, RZ ;  /* 0x000000101f047819 */ /* 0x000fe200000006ff */
[----:B------:R-:W-:-:S02]  /*a2a0*/  FMUL.FTZ R13, R13, R10 ;  /* 0x0000000a0d0d7220 */ /* 0x000fc40000410000 */
[----:B------:R-:W-:Y:S01]  /*a2b0*/  FFMA.FTZ R25, R6, R10, -R25 ;  /* 0x0000000a06197223 */ /* 0x000fe20000010819 */
[C---:B------:R-:W-:Y:S01]  /*a2c0*/  FMUL.FTZ R10, R21.reuse, R38 ;  /* 0x00000026150a7220 */ /* 0x040fe20000410000 */
[-C--:B------:R-:W-:Y:S01]  /*a2d0*/  FMUL.FTZ R33, R21, R4.reuse ;  /* 0x0000000415217220 */ /* 0x080fe20000410000 */
[----:B------:R-:W-:Y:S02]  /*a2e0*/  LOP3.LUT R28, R28, 0xffff0000, RZ, 0xc0, !PT ;  /* 0xffff00001c1c7812 */ /* 0x000fe400078ec0ff */
[C---:B------:R-:W-:Y:S01]  /*a2f0*/  FFMA.FTZ R21, R9.reuse, R4, -R10 ;  /* 0x0000000409157223 */ /* 0x040fe2000001080a */
[----:B------:R-:W-:Y:S01]  /*a300*/  FFMA.FTZ R33, R9, R38, R33 ;  /* 0x0000002609217223 */ /* 0x000fe20000010021 */
[----:B------:R-:W-:Y:S01]  /*a310*/  LOP3.LUT R29, R29, 0xffff0000, RZ, 0xc0, !PT ;  /* 0xffff00001d1d7812 */ /* 0x000fe200078ec0ff */
[C---:B------:R-:W-:Y:S01]  /*a320*/  FMUL.FTZ R4, R11.reuse, R32 ;  /* 0x000000200b047220 */ /* 0x040fe20000410000 */
[----:B------:R-:W-:Y:S01]  /*a330*/  LOP3.LUT R9, R34, 0xffff0000, RZ, 0xc0, !PT ;  /* 0xffff000022097812 */ /* 0x000fe200078ec0ff */
[-C--:B------:R-:W-:Y:S01]  /*a340*/  FMUL.FTZ R10, R11, R28.reuse ;  /* 0x0000001c0b0a7220 */ /* 0x080fe20000410000 */
[----:B------:R-:W-:Y:S01]  /*a350*/  FFMA.FTZ R13, R6, R27, R13 ;  /* 0x0000001b060d7223 */ /* 0x000fe2000001000d */
[----:B------:R-:W-:Y:S01]  /*a360*/  FFMA.FTZ R28, R5, R28, -R4 ;  /* 0x0000001c051c7223 */ /* 0x000fe20000010804 */
[C---:B------:R-:W-:Y:S01]  /*a370*/  FMUL.FTZ R34, R24.reuse, R29 ;  /* 0x0000001d18227220 */ /* 0x040fe20000410000 */
[----:B------:R-:W-:Y:S01]  /*a380*/  FMUL.FTZ R11, R24, R9 ;  /* 0x00000009180b7220 */ /* 0x000fe20000410000 */
[----:B------:R-:W-:-:S02]  /*a390*/  IMAD.U32 R6, R35, 0x10000, RZ ;  /* 0x0001000023067824 */ /* 0x000fc400078e00ff */
[----:B------:R-:W-:Y:S02]  /*a3a0*/  IMAD.U32 R4, R30, 0x10000, RZ ;  /* 0x000100001e047824 */ /* 0x000fe400078e00ff */
[----:B------:R-:W-:Y:S01]  /*a3b0*/  FFMA.FTZ R10, R5, R32, R10 ;  /* 0x00000020050a7223 */ /* 0x000fe2000001000a */
[C---:B------:R-:W-:Y:S01]  /*a3c0*/  FFMA.FTZ R24, R12.reuse, R29, -R11 ;  /* 0x0000001d0c187223 */ /* 0x040fe2000001080b */
[----:B------:R-:W-:Y:S01]  /*a3d0*/  FFMA.FTZ R34, R12, R9, R34 ;  /* 0x000000090c227223 */ /* 0x000fe20000010022 */
[C---:B------:R-:W-:Y:S01]  /*a3e0*/  FMUL.FTZ R32, R15.reuse, R6 ;  /* 0x000000060f207220 */ /* 0x040fe20000410000 */
[-C--:B------:R-:W-:Y:S01]  /*a3f0*/  FMUL.FTZ R12, R15, R4.reuse ;  /* 0x000000040f0c7220 */ /* 0x080fe20000410000 */
[----:B------:R-:W-:Y:S02]  /*a400*/  LOP3.LUT R35, R35, 0xffff0000, RZ, 0xc0, !PT ;  /* 0xffff000023237812 */ /* 0x000fe400078ec0ff */
[----:B------:R-:W-:Y:S02]  /*a410*/  LOP3.LUT R5, R30, 0xffff0000, RZ, 0xc0, !PT ;  /* 0xffff00001e057812 */ /* 0x000fe400078ec0ff */
[----:B------:R-:W-:Y:S01]  /*a420*/  LOP3.LUT R9, R36, 0xffff0000, RZ, 0xc0, !PT ;  /* 0xffff000024097812 */ /* 0x000fe200078ec0ff */
[----:B------:R-:W-:Y:S01]  /*a430*/  FFMA.FTZ R32, R7, R4, -R32 ;  /* 0x0000000407207223 */ /* 0x000fe20000010820 */
        /* <DEDUP_REMOVED lines=20> */
.L_x_6109:
[----:B------:R-:W-:Y:S05]  /*a580*/  BSYNC B0 ;  /* 0x0000000000007941 */ /* 0x000fea0003800000 */
.L_x_6095:
        /* <DEDUP_REMOVED lines=8> */
.L_x_6092:
        /* <DEDUP_REMOVED lines=9> */
.L_x_6119:
[----:B------:R-:W-:Y:S01]  /*a6a0*/  IMAD R14, R18, 0x8, R22 ;  /* 0x00000008120e7824 */ /* 0x000fe200078e0216 */
[----:B------:R-:W-:-:S04]  /*a6b0*/  SHF.L.U32 R9, R204, 0x1f, RZ ;  /* 0x0000001fcc097819 */ /* 0x000fc800000006ff */
[----:B------:R1:W2:Y:S01]  /*a6c0*/  SYNCS.PHASECHK.TRANS64.TRYWAIT P1, [R14+URZ+0x32430], R9 ;  /* 0x032430090e0075a7 */ /* 0x0002a2000802017f */
[----:B------:R-:W-:Y:S05]  /*a6d0*/  @!P0 BRA `(.L_x_6120) ;  /* 0x0000000000048947 */ /* 0x000fea0003800000 */
[----:B------:R-:W-:Y:S01]  /*a6e0*/  BPT.TRAP 0x1 ;  /* 0x000000040000795c */ /* 0x000fe20000300000 */
.L_x_6120:
[----:B------:R-:W-:-:S05]  /*a6f0*/  VIADD R3, R22, 0x1c400 ;  /* 0x0001c40016037836 */ /* 0x000fca0000000000 */
[----:B------:R-:W-:-:S04]  /*a700*/  SHF.R.U32.HI R3, RZ, 0x4, R3 ;  /* 0x00000004ff037819 */ /* 0x000fc80000011603 */
[----:B------:R-:W-:-:S04]  /*a710*/  LOP3.LUT R3, R3, 0x3fff, RZ, 0xc0, !PT ;  /* 0x00003fff03037812 */ /* 0x000fc800078ec0ff */
[----:B------:R-:W-:-:S05]  /*a720*/  LOP3.LUT R3, R3, 0x10000, RZ, 0xfc, !PT ;  /* 0x0001000003037812 */ /* 0x000fca00078efcff */
[----:B------:R3:W-:Y:S01]  /*a730*/  STL [R1+0x88], R3 ;  /* 0x0000880301007387 */ /* 0x0007e20000100800 */
[----:B--2---:R-:W-:Y:S05]  /*a740*/  @P1 BRA `(.L_x_6121) ;  /* 0x0000000000081947 */ /* 0x004fea0003800000 */
[----:B------:R-:W2:Y:S02]  /*a750*/  SYNCS.PHASECHK.TRANS64.TRYWAIT P1, [R14+URZ+0x32430], R9 ;  /* 0x032430090e0075a7 */ /* 0x000ea4000802017f */
[----:B--2---:R-:W-:Y:S05]  /*a760*/  @!P1 BRA `(.L_x_6122) ;  /* 0x0000019000109947 */ /* 0x004fea0003800000 */
.L_x_6121:
[----:B---3--:R-:W3:Y:S01]  /*a770*/  LDL R3, [R1+0x88] ;  /* 0x0000880001037983 */ /* 0x008ee20000100800 */
[----:B------:R-:W-:Y:S01]  /*a780*/  IMAD.MOV.U32 R5, RZ, RZ, 0x40000040 ;  /* 0x40000040ff057424 */ /* 0x000fe200078e00ff */
[----:B------:R-:W-:Y:S05]  /*a790*/  WARPSYNC.ALL ;  /* 0x0000000000007948 */ /* 0x000fea0003800000 */
[C---:B------:R-:W-:Y:S01]  /*a7a0*/  R2UR UR4, R212.reuse ;  /* 0x00000000d40472ca */ /* 0x040fe200000e0000 */
[----:B0-----:R-:W-:Y:S01]  /*a7b0*/  WARPGROUP.ARRIVE ;  /* 0x00000000000079c5 */ /* 0x001fe20000000000 */
[----:B------:R-:W-:Y:S01]  /*a7c0*/  R2UR UR5, R213 ;  /* 0x00000000d50572ca */ /* 0x000fe200000e0000 */
[----:B------:R-:W-:Y:S01]  /*a7d0*/  VIADD R20, R212, 0x2 ;  /* 0x00000002d4147836 */ /* 0x000fe20000000000 */
[----:B------:R-:W-:Y:S01]  /*a7e0*/  R2UR UR7, R5 ;  /* 0x00000000050772ca */ /* 0x000fe200000e0000 */
[----:B------:R-:W-:Y:S01]  /*a7f0*/  IMAD.MOV.U32 R21, RZ, RZ, 0x40000040 ;  /* 0x40000040ff157424 */ /* 0x000fe200078e00ff */
[----:B------:R-:W-:Y:S01]  /*a800*/  BSSY B0, `(.L_x_6123) ;  /* 0x000002a000007945 */ /* 0x000fe20003800000 */
[----:B------:R-:W-:-:S02]  /*a810*/  IMAD.MOV.U32 R7, RZ, RZ, 0x40000040 ;  /* 0x40000040ff077424 */ /* 0x000fc400078e00ff */
[C---:B------:R-:W-:Y:S01]  /*a820*/  VIADD R12, R212.reuse, 0x4 ;  /* 0x00000004d40c7836 */ /* 0x040fe20000000000 */
[----:B------:R0:W-:Y:S01]  /*a830*/  STL.64 [R1+0x80], R20 ;  /* 0x0000801401007387 */ /* 0x0001e20000100a00 */
[----:B------:R-:W-:Y:S02]  /*a840*/  IMAD.MOV.U32 R13, RZ, RZ, 0x40000040 ;  /* 0x40000040ff0d7424 */ /* 0x000fe400078e00ff */
[----:B------:R-:W-:Y:S02]  /*a850*/  VIADD R10, R212, 0x6 ;  /* 0x00000006d40a7836 */ /* 0x000fe40000000000 */
[----:B------:R-:W-:Y:S01]  /*a860*/  IMAD.MOV.U32 R11, RZ, RZ, 0x40000040 ;  /* 0x40000040ff0b7424 */ /* 0x000fe200078e00ff */
[----:B------:R0:W-:Y:S01]  /*a870*/  STL.64 [R1+0x78], R12 ;  /* 0x0000780c01007387 */ /* 0x0001e20000100a00 */
[----:B------:R-:W-:-:S03]  /*a880*/  IMAD.MOV.U32 R5, RZ, RZ, 0x40000040 ;  /* 0x40000040ff057424 */ /* 0x000fc600078e00ff */
[----:B------:R0:W-:Y:S01]  /*a890*/  STL.64 [R1+0x70], R10 ;  /* 0x0000700a01007387 */ /* 0x0001e20000100a00 */
[----:B---3--:R-:W-:Y:S01]  /*a8a0*/  IMAD R4, R18, 0x300, R3 ;  /* 0x0000030012047824 */ /* 0x008fe200078e0203 */
[----:B------:R-:W-:-:S03]  /*a8b0*/  SHF.L.U32 R3, R0, 0x1f, RZ ;  /* 0x0000001f00037819 */ /* 0x000fc600000006ff */
        /* <DEDUP_REMOVED lines=28> */
[----:B------:R-:W3:Y:S02]  /*aa80*/  SYNCS.PHASECHK.TRANS64.TRYWAIT P1, [R22+URZ+0x32410], R3 ;  /* 0x03241003160075a7 */ /* 0x000ee4000802017f */
[----:B0--3--:R-:W-:Y:S05]  /*aa90*/  @!P1 BRA `(.L_x_6124) ;  /* 0x0000018c00589947 */ /* 0x009fea0003800000 */
.L_x_6373:
[----:B------:R-:W-:Y:S05]  /*aaa0*/  BSYNC B0 ;  /* 0x0000000000007941 */ /* 0x000fea0003800000 */
.L_x_6123:
[----:B------:R-:W-:Y:S05]  /*aab0*/  @!P0 BRA `(.L_x_6125) ;  /* 0x0000000000048947 */ /* 0x000fea0003800000 */
[----:B------:R-:W-:Y:S01]  /*aac0*/  BPT.TRAP 0x1 ;  /* 0x000000040000795c */ /* 0x000fe20000300000 */
.L_x_6125:
[----:B------:R3:W4:Y:S01]  /*aad0*/  SYNCS.PHASECHK.TRANS64.TRYWAIT P1, [R14+URZ+0x32450], R9 ;  /* 0x032450090e0075a7 */ /* 0x000722000802017f */
[----:B------:R-:W-:Y:S05]  /*aae0*/  @!P0 BRA `(.L_x_6126) ;  /* 0x0000000000048947 */ /* 0x000fea0003800000 */
[----:B------:R-:W-:Y:S01]  /*aaf0*/  BPT.TRAP 0x1 ;  /* 0x000000040000795c */ /* 0x000fe20000300000 */
.L_x_6126:
[----:B----4-:R-:W-:Y:S05]  /*ab00*/  @P1 BRA `(.L_x_6127) ;  /* 0x0000000000081947 */ /* 0x010fea0003800000 */
[----:B------:R-:W4:Y:S02]  /*ab10*/  SYNCS.PHASECHK.TRANS64.TRYWAIT P1, [R14+URZ+0x32450], R9 ;  /* 0x032450090e0075a7 */ /* 0x000f24000802017f */
[----:B----4-:R-:W-:Y:S05]  /*ab20*/  @!P1 BRA `(.L_x_6128) ;  /* 0x0000018c00489947 */ /* 0x010fea0003800000 */
.L_x_6127:
[----:B------:R-:W-:Y:S05]  /*ab30*/  WARPSYNC.ALL ;  /* 0x0000000000007948 */ /* 0x000fea0003800000 */
[----:B------:R-:W-:Y:S01]  /*ab40*/  R2UR UR39, R22 ;  /* 0x00000000162772ca */ /* 0x000fe200000e0000 */
[----:B------:R-:W-:Y:S01]  /*ab50*/  IMAD.MOV.U32 R7, RZ, RZ, 0xc00 ;  /* 0x00000c00ff077424 */ /* 0x000fe200078e00ff */
[----:B------:R-:W-:Y:S01]  /*ab60*/  LOP3.LUT R4, R72, 0x10000, RZ, 0xfc, !PT ;  /* 0x0001000048047812 */ /* 0x000fe200078efcff */
[----:B------:R-:W-:Y:S01]  /*ab70*/  IMAD.MOV.U32 R5, RZ, RZ, 0x40000040 ;  /* 0x40000040ff057424 */ /* 0x000fe200078e00ff */
[----:B------:R-:W-:Y:S01]  /*ab80*/  WARPGROUP.ARRIVE ;  /* 0x00000000000079c5 */ /* 0x000fe20000000000 */
[----:B------:R-:W-:Y:S01]  /*ab90*/  IMAD.MOV.U32 R85, RZ, RZ, 0x40000040 ;  /* 0x40000040ff557424 */ /* 0x000fe200078e00ff */
[C---:B------:R-:W-:Y:S01]  /*aba0*/  R2UR UR4, R4.reuse ;  /* 0x00000000040472ca */ /* 0x040fe200000e0000 */
[C---:B------:R-:W-:Y:S01]  /*abb0*/  VIADD R84, R4.reuse, 0x2 ;  /* 0x0000000204547836 */ /* 0x040fe20000000000 */
[----:B------:R-:W-:Y:S01]  /*abc0*/  R2UR UR5, R5 ;  /* 0x00000000050572ca */ /* 0x000fe200000e0000 */
[----:B-1234-:R-:W-:Y:S01]  /*abd0*/  IMAD.MOV.U32 R9, RZ, RZ, 0x40000040 ;  /* 0x40000040ff097424 */ /* 0x01efe200078e00ff */
[----:B------:R-:W1:Y:S01]  /*abe0*/  S2R R0, SR_TID.X ;  /* 0x0000000000007919 */ /* 0x000e620000002100 */
[----:B------:R-:W-:-:S02]  /*abf0*/  VIADD R82, R4, 0x4 ;  /* 0x0000000404527836 */ /* 0x000fc40000000000 */
[----:B------:R-:W-:Y:S01]  /*ac00*/  UIADD3 UR39, UR39, 0x400, URZ ;  /* 0x0000040027277890 */ /* 0x000fe2000fffe03f */
[----:B------:R-:W-:Y:S01]  /*ac10*/  IMAD.MOV.U32 R83, RZ, RZ, 0x40000040 ;  /* 0x40000040ff537424 */ /* 0x000fe200078e00ff */
[----:B------:R2:W-:Y:S01]  /*ac20*/  STL.64 [R1+0x68], R84 ;  /* 0x0000685401007387 */ /* 0x0005e20000100a00 */
[C---:B------:R-:W-:Y:S01]  /*ac30*/  VIADD R80, R4.reuse, 0x6 ;  /* 0x0000000604507836 */ /* 0x040fe20000000000 */
[----:B------:R-:W-:Y:S01]  /*ac40*/  USHF.R.U32.HI UR39, URZ, 0x4, UR39 ;  /* 0x000000043f277899 */ /* 0x000fe20008011627 */
[----:B------:R-:W-:Y:S01]  /*ac50*/  IMAD.MOV.U32 R81, RZ, RZ, 0x40000040 ;  /* 0x40000040ff517424 */ /* 0x000fe200078e00ff */
[----:B------:R2:W-:Y:S01]  /*ac60*/  STL.64 [R1+0x60], R82 ;  /* 0x0000605201007387 */ /* 0x0005e20000100a00 */
[C---:B------:R-:W-:Y:S01]  /*ac70*/  VIADD R78, R4.reuse, 0x400 ;  /* 0x00000400044e7836 */ /* 0x040fe20000000000 */
[----:B------:R-:W-:Y:S01]  /*ac80*/  ULOP3.LUT UR39, UR39, 0x3fff, URZ, 0xc0, !UPT ;  /* 0x00003fff27277892 */ /* 0x000fe2000f8ec03f */
[----:B------:R-:W-:Y:S01]  /*ac90*/  IMAD.MOV.U32 R79, RZ, RZ, 0x40000040 ;  /* 0x40000040ff4f7424 */ /* 0x000fe200078e00ff */
[----:B------:R2:W-:Y:S01]  /*aca0*/  STL.64 [R1+0x58], R80 ;  /* 0x0000585001007387 */ /* 0x0005e20000100a00 */
[C---:B------:R-:W-:Y:S01]  /*acb0*/  VIADD R76, R4.reuse, 0x402 ;  /* 0x00000402044c7836 */ /* 0x040fe20000000000 */
[----:B------:R-:W-:Y:S01]  /*acc0*/  ULOP3.LUT UR38, UR39, 0x10000, URZ, 0xfc, !UPT ;  /* 0x0001000027267892 */ /* 0x000fe2000f8efc3f */
[----:B------:R-:W-:Y:S01]  /*acd0*/  IMAD.MOV.U32 R77, RZ, RZ, 0x40000040 ;  /* 0x40000040ff4d7424 */ /* 0x000fe200078e00ff */
[----:B------:R2:W-:Y:S01]  /*ace0*/  STL.64 [R1+0x50], R78 ;  /* 0x0000504e01007387 */ /* 0x0005e20000100a00 */
[----:B------:R-:W-:-:S02]  /*acf0*/  VIADD R74, R4, 0x404 ;  /* 0x00000404044a7836 */ /* 0x000fc40000000000 */
[----:B------:R-:W-:Y:S01]  /*ad00*/  IMAD.MOV.U32 R75, RZ, RZ, 0x40000040 ;  /* 0x40000040ff4b7424 */ /* 0x000fe200078e00ff */
[----:B------:R2:W-:Y:S01]  /*ad10*/  STL.64 [R1+0x48], R76 ;  /* 0x0000484c01007387 */ /* 0x0005e20000100a00 */
[----:B------:R-:W-:Y:S02]  /*ad20*/  IMAD R6, R18, R7, UR38 ;  /* 0x0000002612067e24 */ /* 0x000fe4000f8e0207 */
[----:B------:R-:W-:Y:S01]  /*ad30*/  IMAD.MOV.U32 R7, RZ, RZ, 0x40000040 ;  /* 0x40000040ff077424 */ /* 0x000fe200078e00ff */
[----:B------:R2:W-:Y:S01]  /*ad40*/  STL.64 [R1+0x40], R74 ;  /* 0x0000404a01007387 */ /* 0x0005e20000100a00 */
[C---:B------:R-:W-:Y:S01]  /*ad50*/  VIADD R8, R6.reuse, 0x2 ;  /* 0x0000000206087836 */ /* 0x040fe20000000000 */
[----:B------:R-:W-:Y:S01]  /*ad60*/  R2UR UR6, R6 ;  /* 0x00000000060672ca */ /* 0x000fe200000e0000 */
[----:B------:R-:W-:Y:S01]  /*ad70*/  VIADD R72, R4, 0x406 ;  /* 0x0000040604487836 */ /* 0x000fe20000000000 */
[----:B------:R-:W-:Y:S01]  /*ad80*/  R2UR UR7, R7 ;  /* 0x00000000070772ca */ /* 0x000fe200000e0000 */
[----:B------:R-:W-:-:S02]  /*ad90*/  IMAD.MOV.U32 R73, RZ, RZ, 0x40000040 ;  /* 0x40000040ff497424 */ /* 0x000fc400078e00ff */
[C---:B------:R-:W-:Y:S01]  /*ada0*/  VIADD R220, R4.reuse, 0x800 ;  /* 0x0000080004dc7836 */ /* 0x040fe20000000000 */
[----:B-1----:R-:W-:Y:S01]  /*adb0*/  SHF.R.U32.HI R0, RZ, 0x7, R0 ;  /* 0x00000007ff007819 */ /* 0x002fe20000011600 */
[----:B------:R-:W-:Y:S01]  /*adc0*/  IMAD.MOV.U32 R221, RZ, RZ, 0x40000040 ;  /* 0x40000040ffdd7424 */ /* 0x000fe200078e00ff */
[----:B------:R2:W-:Y:S01]  /*add0*/  STL.64 [R1+0x18], R72 ;  /* 0x0000184801007387 */ /* 0x0005e20000100a00 */
[C---:B------:R-:W-:Y:S02]  /*ade0*/  VIADD R218, R4.reuse, 0x802 ;  /* 0x0000080204da7836 */ /* 0x040fe40000000000 */
[----:B------:R-:W-:Y:S02]  /*adf0*/  IMAD.MOV.U32 R219, RZ, RZ, 0x40000040 ;  /* 0x40000040ffdb7424 */ /* 0x000fe400078e00ff */
[----:B------:R-:W-:Y:S02]  /*ae00*/  VIADD R216, R4, 0x804 ;  /* 0x0000080404d87836 */ /* 0x000fe40000000000 */
[----:B------:R-:W-:Y:S01]  /*ae10*/  HGMMA.64x96x16.F32.BF16 R24, gdesc[UR4], R24, gsb0 ;  /* 0x01600000041879f0 */ /* 0x000fe20008001818 */
[----:B------:R-:W-:Y:S01]  /*ae20*/  R2UR UR4, R84 ;  /* 0x00000000540472ca */ /* 0x000fe200000e0000 */
[----:B------:R-:W-:Y:S01]  /*ae30*/  IMAD.MOV.U32 R217, RZ, RZ, 0x40000040 ;  /* 0x40000040ffd97424 */ /* 0x000fe200078e00ff */
[----:B------:R-:W-:Y:S01]  /*ae40*/  R2UR UR5, R85 ;  /* 0x00000000550572ca */ /* 0x000fe200000e0000 */
[----:B------:R-:W-:Y:S01]  /*ae50*/  VIADD R214, R4, 0x806 ;  /* 0x0000080604d67836 */ /* 0x000fe20000000000 */
[----:B------:R-:W-:Y:S01]  /*ae60*/  R2UR UR6, R8 ;  /* 0x00000000080672ca */ /* 0x000fe200000e0000 */
[----:B------:R-:W-:Y:S01]  /*ae70*/  VIADD R8, R6, 0x4 ;  /* 0x0000000406087836 */ /* 0x000fe20000000000 */
[----:B------:R-:W-:Y:S01]  /*ae80*/  R2UR UR7, R9 ;  /* 0x00000000090772ca */ /* 0x000fe200000e0000 */
[----:B------:R-:W-:Y:S01]  /*ae90*/  IMAD.MOV.U32 R215, RZ, RZ, 0x40000040 ;  /* 0x40000040ffd77424 */ /* 0x000fe200078e00ff */
[----:B------:R-:W-:Y:S01]  /*aea0*/  MOV R9, 0x40000040 ;  /* 0x4000004000097802 */ /* 0x000fe20000000f00 */
[----:B------:R-:W-:-:S02]  /*aeb0*/  VIADD R12, R4, 0xc00 ;  /* 0x00000c00040c7836 */ /* 0x000fc40000000000 */
[----:B------:R-:W-:Y:S02]  /*aec0*/  IMAD.MOV.U32 R13, RZ, RZ, 0x40000040 ;  /* 0x40000040ff0d7424 */ /* 0x000fe400078e00ff */
[----:B------:R-:W-:Y:S02]  /*aed0*/  VIADD R10, R4, 0xc02 ;  /* 0x00000c02040a7836 */ /* 0x000fe40000000000 */
[----:B------:R-:W-:Y:S02]  /*aee0*/  IMAD.MOV.U32 R11, RZ, RZ, 0x40000040 ;  /* 0x40000040ff0b7424 */ /* 0x000fe400078e00ff */
[----:B------:R-:W-:Y:S02]  /*aef0*/  VIADD R20, R6, 0x904 ;  /* 0x0000090406147836 */ /* 0x000fe40000000000 */
[----:B------:R-:W-:Y:S02]  /*af00*/  IMAD.MOV.U32 R21, RZ, RZ, 0x40000040 ;  /* 0x40000040ff157424 */ /* 0x000fe400078e00ff */
[----:B------:R-:W-:Y:S01]  /*af10*/  IMAD.MOV.U32 R7, RZ, RZ, 0x40000040 ;  /* 0x40000040ff077424 */ /* 0x000fe200078e00ff */
[----:B------:R-:W-:-:S02]  /*af20*/  WARPGROUP.DEPBAR.LE gsb0, 0x0 ;  /* 0x00008000000079c5 */ /* 0x000fc40000010000 */
        /* <DEDUP_REMOVED lines=69> */
[----:B------:R-:W-:Y:S01]  /*b380*/  IMAD.MOV.U32 R9, RZ, RZ, 0x40000040 ;  /* 0x40000040ff097424 */ /* 0x000fe200078e00ff */
[----:B------:R-:W-:Y:S01]  /*b390*/  IADD3 R8, R6, 0x604, RZ ;  /* 0x0000060406087810 */ /* 0x000fe20007ffe0ff */
[----:B------:R-:W-:-:S02]  /*b3a0*/  WARPGROUP.DEPBAR.LE gsb0, 0x0 ;  /* 0x00008000000079c5 */ /* 0x000fc40000010000 */
[----:B------:R-:W-:-:S08]  /*b3b0*/  WARPGROUP.ARRIVE ;  /* 0x00000000000079c5 */ /* 0x000fd00000000000 */
        /* <DEDUP_REMOVED lines=37> */
[----:B------:R-:W-:Y:S01]  /*b610*/  R2UR UR6, R20 ;  /* 0x00000000140672ca */ /* 0x000fe200000e0000 */
[----:B------:R-:W-:Y:S01]  /*b620*/  VIADD R20, R6, 0x906 ;  /* 0x0000090606147836 */ /* 0x000fe20000000000 */
[----:B------:R-:W-:Y:S01]  /*b630*/  R2UR UR7, R21 ;  /* 0x00000000150772ca */ /* 0x000fe200000e0000 */
[----:B------:R-:W-:Y:S01]  /*b640*/  VIADD R6, R4, 0xc06 ;  /* 0x00000c0604067836 */ /* 0x000fe20000000000 */
[----:B------:R-:W-:Y:S01]  /*b650*/  R2UR UR4, R8 ;  /* 0x00000000080472ca */ /* 0x000fe200000e0000 */
[----:B------:R-:W-:Y:S01]  /*b660*/  IMAD.MOV.U32 R21, RZ, RZ, 0x40000040 ;  /* 0x40000040ff157424 */ /* 0x000fe200078e00ff */
        /* <DEDUP_REMOVED lines=11> */
[----:B------:R-:W-:Y:S03]  /*b720*/  HGMMA.64x96x16.F32.BF16 R24, gdesc[UR4], R24, gsb0 ;  /* 0x01600000041879f0 */ /* 0x000fe60008001818 */
[----:B------:R-:W-:Y:S02]  /*b730*/  WARPGROUP.DEPBAR.LE gsb0, 0x0 ;  /* 0x00008000000079c5 */ /* 0x000fe40000010000 */
[----:B------:R2:W-:Y:S06]  /*b740*/  BAR.ARV R21, 0x100 ;  /* 0x000400150000751d */ /* 0x0005ec0000002000 */
[----:B------:R-:W-:Y:S05]  /*b750*/  @!P0 BRA `(.L_x_6129) ;  /* 0x0000000000048947 */ /* 0x000fea0003800000 */
[----:B------:R-:W-:Y:S01]  /*b760*/  BPT.TRAP 0x1 ;  /* 0x000000040000795c */ /* 0x000fe20000300000 */
.L_x_6129:
[----:B------:R-:W3:Y:S01]  /*b770*/  LDL R20, [R1+0xc4] ;  /* 0x0000c40001147983 */ /* 0x000ee20000100800 */
[----:B--2---:R-:W1:Y:S01]  /*b780*/  LDC R74, c[0x0][0x448] ;  /* 0x00011200ff4a7b82 */ /* 0x004e620000000800 */
[----:B------:R-:W-:Y:S01]  /*b790*/  ULDC UR4, c[0x0][0xad0] ;  /* 0x0002b40000047ab9 */ /* 0x000fe20000000800 */
[----:B------:R-:W-:Y:S01]  /*b7a0*/  ULDC UR46, c[0x0][0xa80] ;  /* 0x0002a000002e7ab9 */ /* 0x000fe20000000800 */
[----:B------:R-:W3:Y:S04]  /*b7b0*/  LDL R180, [R1+0x94] ;  /* 0x0000940001b47983 */ /* 0x000ee80000100800 */
[----:B------:R-:W2:Y:S01]  /*b7c0*/  LDL R178, [R1+0xb0] ;  /* 0x0000b00001b27983 */ /* 0x000ea20000100800 */
[----:B------:R-:W-:Y:S01]  /*b7d0*/  FMUL.FTZ R73, R35, UR4 ;  /* 0x0000000423497c20 */ /* 0x000fe20008410000 */
[----:B0-----:R-:W-:Y:S01]  /*b7e0*/  FMUL.FTZ R3, R25, UR4 ;  /* 0x0000000419037c20 */ /* 0x001fe20008410000 */
[----:B------:R-:W-:Y:S01]  /*b7f0*/  FMUL.FTZ R25, R26, UR4 ;  /* 0x000000041a197c20 */ /* 0x000fe20008410000 */
[----:B------:R-:W4:Y:S01]  /*b800*/  LDL R78, [R1+0xb4] ;  /* 0x0000b400014e7983 */ /* 0x000f220000100800 */
[----:B------:R-:W-:Y:S01]  /*b810*/  FMUL.FTZ R26, R31, UR4 ;  /* 0x000000041f1a7c20 */ /* 0x000fe20008410000 */
[----:B------:R-:W-:-:S02]  /*b820*/  FMUL.FTZ R31, R33, UR4 ;  /* 0x00000004211f7c20 */ /* 0x000fc40008410000 */
[----:B------:R-:W5:Y:S01]  /*b830*/  LDL R179, [R1+0x8c] ;  /* 0x00008c0001b37983 */ /* 0x000f620000100800 */
[----:B-1----:R-:W-:Y:S01]  /*b840*/  ISETP.NE.AND P5, PT, R74, 0x1, PT ;  /* 0x000000014a00780c */ /* 0x002fe20003fa5270 */
        /* <DEDUP_REMOVED lines=12> */
[----:B------:R-:W1:Y:S07]  /*b910*/  @P5 LDC R35, c[0x0][0x44c] ;  /* 0x00011300ff235b82 */ /* 0x000e6e0000000800 */
[----:B------:R-:W0:Y:S01]  /*b920*/  MUFU.TANH R28, R28 ;  /* 0x0000001c001c7308 */ /* 0x000e220000002400 */
[----:B------:R-:W0:Y:S07]  /*b930*/  @P5 LDC R37, c[0x0][0x450] ;  /* 0x00011400ff255b82 */ /* 0x000e2e0000000800 */
[----:B------:R-:W5:Y:S01]  /*b940*/  MUFU.TANH R72, R72 ;  /* 0x0000004800487308 */ /* 0x000f620000002400 */
[----:B------:R-:W-:-:S07]  /*b950*/  FMUL.FTZ R39, R49, UR4 ;  /* 0x0000000431277c20 */ /* 0x000fce0008410000 */
[----:B------:R-:W5:Y:S01]  /*b960*/  MUFU.TANH R30, R30 ;  /* 0x0000001e001e7308 */ /* 0x000f620000002400 */
[----:B------:R-:W-:-:S07]  /*b970*/  FMUL.FTZ R34, R40, UR4 ;  /* 0x0000000428227c20 */ /* 0x000fce0008410000 */
[----:B------:R-:W5:Y:S01]  /*b980*/  MUFU.TANH R31, R31 ;  /* 0x0000001f001f7308 */ /* 0x000f620000002400 */
[----:B------:R-:W-:Y:S01]  /*b990*/  FMUL.FTZ R74, R38, UR4 ;  /* 0x00000004264a7c20 */ /* 0x000fe20008410000 */
[----:B------:R-:W-:-:S06]  /*b9a0*/  FMUL.FTZ R76, R43, UR4 ;  /* 0x000000042b4c7c20 */ /* 0x000fcc0008410000 */
[----:B------:R-:W5:Y:S01]  /*b9b0*/  MUFU.TANH R32, R32 ;  /* 0x0000002000207308 */ /* 0x000f620000002400 */
[----:B------:R-:W-:-:S07]  /*b9c0*/  FMUL.FTZ R36, R41, UR4 ;  /* 0x0000000429247c20 */ /* 0x000fce0008410000 */
[----:B------:R-:W5:Y:S01]  /*b9d0*/  MUFU.TANH R33, R33 ;  /* 0x0000002100217308 */ /* 0x000f620000002400 */
[----:B------:R-:W-:-:S07]  /*b9e0*/  FMUL.FTZ R77, R42, UR4 ;  /* 0x000000042a4d7c20 */ /* 0x000fce0008410000 */
[----:B------:R-:W5:Y:S01]  /*b9f0*/  MUFU.TANH R34, R34 ;  /* 0x0000002200227308 */ /* 0x000f620000002400 */
[----:B------:R-:W-:-:S07]  /*ba00*/  FMUL.FTZ R41, R48, UR4 ;  /* 0x0000000430297c20 */ /* 0x000fce0008410000 */
[----:B------:R-:W5:Y:S01]  /*ba10*/  MUFU.TANH R36, R36 ;  /* 0x0000002400247308 */ /* 0x000f620000002400 */
[----:B------:R-:W-:-:S07]  /*ba20*/  FMUL.FTZ R40, R52, UR4 ;  /* 0x0000000434287c20 */ /* 0x000fce0008410000 */
[----:B------:R-:W-:Y:S08]  /*ba30*/  MUFU.TANH R41, R41 ;  /* 0x0000002900297308 */ /* 0x000ff00000002400 */
[----:B------:R-:W-:Y:S08]  /*ba40*/  MUFU.TANH R39, R39 ;  /* 0x0000002700277308 */ /* 0x000ff00000002400 */
[----:B------:R-:W-:Y:S01]  /*ba50*/  MUFU.TANH R40, R40 ;  /* 0x0000002800287308 */ /* 0x000fe20000002400 */
[----:B------:R-:W-:Y:S01]  /*ba60*/  FMUL.FTZ R61, R61, UR4 ;  /* 0x000000043d3d7c20 */ /* 0x000fe20008410000 */
[----:B------:R-:W-:-:S06]  /*ba70*/  FMUL.FTZ R52, R64, UR4 ;  /* 0x0000000440347c20 */ /* 0x000fcc0008410000 */
[----:B------:R-:W-:Y:S01]  /*ba80*/  MUFU.TANH R52, R52 ;  /* 0x0000003400347308 */ /* 0x000fe20000002400 */
[----:B------:R-:W-:Y:S01]  /*ba90*/  FMUL.FTZ R69, R69, UR4 ;  /* 0x0000000445457c20 */ /* 0x000fe20008410000 */
[----:B------:R-:W-:Y:S01]  /*baa0*/  FMUL.FTZ R46, R46, UR4 ;  /* 0x000000042e2e7c20 */ /* 0x000fe20008410000 */
[----:B------:R-:W-:Y:S01]  /*bab0*/  FMUL.FTZ R82, R47, UR4 ;  /* 0x000000042f527c20 */ /* 0x000fe20008410000 */
[----:B------:R-:W-:Y:S01]  /*bac0*/  FMUL.FTZ R83, R50, UR4 ;  /* 0x0000000432537c20 */ /* 0x000fe20008410000 */
[----:B------:R-:W-:-:S03]  /*bad0*/  FMUL.FTZ R80, R51, UR4 ;  /* 0x0000000433507c20 */ /* 0x000fc60008410000 */
[----:B------:R-:W-:Y:S08]  /*bae0*/  MUFU.TANH R25, R25 ;  /* 0x0000001900197308 */ /* 0x000ff00000002400 */
[----:B------:R-:W-:Y:S08]  /*baf0*/  MUFU.TANH R15, R15 ;  /* 0x0000000f000f7308 */ /* 0x000ff00000002400 */
[----:B------:R-:W-:Y:S08]  /*bb00*/  MUFU.TANH R27, R27 ;  /* 0x0000001b001b7308 */ /* 0x000ff00000002400 */
[----:B------:R-:W-:Y:S08]  /*bb10*/  MUFU.TANH R26, R26 ;  /* 0x0000001a001a7308 */ /* 0x000ff00000002400 */
[----:B------:R-:W-:Y:S08]  /*bb20*/  MUFU.TANH R29, R29 ;  /* 0x0000001d001d7308 */ /* 0x000ff00000002400 */
[----:B------:R-:W-:Y:S01]  /*bb30*/  MUFU.TANH R73, R73 ;  /* 0x0000004900497308 */ /* 0x000fe20000002400 */
[----:B---3--:R-:W-:-:S04]  /*bb40*/  IMAD.IADD R20, R20, 0x1, R180 ;  /* 0x0000000114147824 */ /* 0x008fc800078e02b4 */
[----:B-1----:R-:W-:-:S05]  /*bb50*/  @P5 IMAD.HI.U32 R24, R20, R35, RZ ;  /* 0x0000002314185227 */ /* 0x002fca00078e00ff */
[----:B0-----:R-:W-:-:S05]  /*bb60*/  @P5 SHF.R.U32.HI R20, RZ, R37, R24 ;  /* 0x00000025ff145219 */ /* 0x001fca0000011618 */
[----:B------:R-:W0:Y:S01]  /*bb70*/  SHFL.IDX PT, R24, R20, RZ, 0x1c1f ;  /* 0x001c1fff14187589 */ /* 0x000e2200000e0000 */
[----:B--2---:R-:W-:-:S05]  /*bb80*/  IMAD R84, R177, -0x60, R178 ;  /* 0xffffffa0b1547824 */ /* 0x004fca00078e02b2 */
[C-C-:B----4-:R-:W-:Y:S02]  /*bb90*/  IADD3 R85, -R78.reuse, 0x61, R84.reuse ;  /* 0x000000614e557810 */ /* 0x150fe40007ffe154 */
[----:B------:R-:W-:-:S03]  /*bba0*/  IADD3 R84, -R78, 0x60, R84 ;  /* 0x000000604e547810 */ /* 0x000fc60007ffe154 */
[----:B-----5:R-:W-:Y:S02]  /*bbb0*/  IMAD.IADD R85, R85, 0x1, -R179 ;  /* 0x0000000155557824 */ /* 0x020fe400078e0ab3 */
[----:B------:R-:W-:Y:S01]  /*bbc0*/  FMUL.FTZ R35, R44, UR4 ;  /* 0x000000042c237c20 */ /* 0x000fe20008410000 */
[----:B------:R-:W-:Y:S02]  /*bbd0*/  FMUL.FTZ R37, R45, UR4 ;  /* 0x000000042d257c20 */ /* 0x000fe40008410000 */
[----:B0-----:R-:W-:-:S04]  /*bbe0*/  VIADDMNMX R24, R24, R85, R84, PT ;  /* 0x0000005518187246 */ /* 0x001fc80003800154 */
[C---:B------:R-:W-:Y:S02]  /*bbf0*/  ISETP.GT.AND P1, PT, R24.reuse, RZ, PT ;  /* 0x000000ff1800720c */ /* 0x040fe40003f24270 */
[C---:B------:R-:W-:Y:S02]  /*bc00*/  ISETP.GT.AND P2, PT, R24.reuse, 0x1, PT ;  /* 0x000000011800780c */ /* 0x040fe40003f44270 */
[----:B------:R-:W-:Y:S02]  /*bc10*/  ISETP.GT.AND P3, PT, R24, 0x8, PT ;  /* 0x000000081800780c */ /* 0x000fe40003f64270 */
[----:B------:R-:W-:Y:S02]  /*bc20*/  FSEL R49, R0, -INF , P1 ;  /* 0xff80000000317808 */ /* 0x000fe40000800000 */
[----:B------:R-:W-:Y:S02]  /*bc30*/  FSEL R44, R3, -INF , P2 ;  /* 0xff800000032c7808 */ /* 0x000fe40001000000 */
[----:B------:R-:W-:-:S02]  /*bc40*/  FSEL R45, R28, -INF , P3 ;  /* 0xff8000001c2d7808 */ /* 0x000fc40001800000 */
[C---:B------:R-:W-:Y:S02]  /*bc50*/  ISETP.GT.AND P1, PT, R24.reuse, 0x9, PT ;  /* 0x000000091800780c */ /* 0x040fe40003f24270 */
[----:B------:R-:W-:Y:S02]  /*bc60*/  FMNMX.FTZ R28, R49, R44, !PT ;  /* 0x0000002c311c7209 */ /* 0x000fe40007810000 */
[----:B------:R-:W-:Y:S02]  /*bc70*/  ISETP.GT.AND P2, PT, R24, 0x10, PT ;  /* 0x000000101800780c */ /* 0x000fe40003f44270 */
[----:B------:R-:W-:Y:S02]  /*bc80*/  FSEL R43, R72, -INF , P1 ;  /* 0xff800000482b7808 */ /* 0x000fe40000800000 */
[----:B------:R-:W-:Y:S01]  /*bc90*/  FMNMX.FTZ R38, R45, R28, !PT ;  /* 0x0000001c2d267209 */ /* 0x000fe20007810000 */
[----:B------:R-:W-:Y:S01]  /*bca0*/  FMUL.FTZ R0, R53, UR4 ;  /* 0x0000000435007c20 */ /* 0x000fe20008410000 */
[----:B------:R-:W-:-:S02]  /*bcb0*/  ISETP.GT.AND P1, PT, R24, 0x11, PT ;  /* 0x000000111800780c */ /* 0x000fc40003f24270 */
        /* <DEDUP_REMOVED lines=8> */
[----:B------:R-:W-:Y:S02]  /*bd40*/  FMNMX.FTZ R53, R42, R53, !PT ;  /* 0x000000352a357209 */ /* 0x000fe40007810000 */
[----:B------:R-:W-:Y:S01]  /*bd50*/  ISETP.GT.AND P2, PT, R24, 0x20, PT ;  /* 0x000000201800780c */ /* 0x000fe20003f44270 */
[----:B------:R-:W1:Y:S01]  /*bd60*/  MUFU.TANH R37, R37 ;  /* 0x0000002500257308 */ /* 0x000e620000002400 */
[----:B------:R-:W-:Y:S02]  /*bd70*/  FSEL R38, R33, -INF , P1 ;  /* 0xff80000021267808 */ /* 0x000fe40000800000 */
[----:B------:R-:W-:Y:S02]  /*bd80*/  FMNMX.FTZ R53, R48, R53, !PT ;  /* 0x0000003530357209 */ /* 0x000fe40007810000 */
[----:B------:R-:W-:-:S02]  /*bd90*/  ISETP.GT.AND P1, PT, R24, 0x21, PT ;  /* 0x000000211800780c */ /* 0x000fc40003f24270 */
[----:B------:R-:W-:Y:S02]  /*bda0*/  FSEL R72, R34, -INF , P2 ;  /* 0xff80000022487808 */ /* 0x000fe40001000000 */
[----:B------:R-:W-:Y:S02]  /*bdb0*/  FMNMX.FTZ R53, R38, R53, !PT ;  /* 0x0000003526357209 */ /* 0x000fe40007810000 */
[----:B------:R-:W-:Y:S02]  /*bdc0*/  ISETP.GT.AND P2, PT, R24, 0x28, PT ;  /* 0x000000281800780c */ /* 0x000fe40003f44270 */
[----:B------:R-:W-:Y:S02]  /*bdd0*/  FSEL R36, R36, -INF , P1 ;  /* 0xff80000024247808 */ /* 0x000fe40000800000 */
[----:B------:R-:W-:Y:S01]  /*bde0*/  FMNMX.FTZ R53, R72, R53, !PT ;  /* 0x0000003548357209 */ /* 0x000fe20007810000 */
[----:B------:R-:W-:Y:S01]  /*bdf0*/  FMUL.FTZ R32, R60, UR4 ;  /* 0x000000043c207c20 */ /* 0x000fe20008410000 */
[----:B------:R-:W-:Y:S01]  /*be00*/  ISETP.GT.AND P1, PT, R24, 0x29, PT ;  /* 0x000000291800780c */ /* 0x000fe20003f24270 */
[----:B------:R-:W-:Y:S01]  /*be10*/  FMUL.FTZ R3, R56, UR4 ;  /* 0x0000000438037c20 */ /* 0x000fe20008410000 */
[----:B0-----:R-:W-:-:S02]  /*be20*/  FSEL R60, R35, -INF , P2 ;  /* 0xff800000233c7808 */ /* 0x001fc40001000000 */
[----:B------:R-:W-:Y:S01]  /*be30*/  FMNMX.FTZ R53, R36, R53, !PT ;  /* 0x0000003524357209 */ /* 0x000fe20007810000 */
[----:B------:R-:W0:Y:S01]  /*be40*/  MUFU.TANH R0, R0 ;  /* 0x0000000000007308 */ /* 0x000e220000002400 */
[----:B------:R-:W-:Y:S01]  /*be50*/  ISETP.GT.AND P2, PT, R24, 0x30, PT ;  /* 0x000000301800780c */ /* 0x000fe20003f44270 */
[----:B------:R-:W-:Y:S01]  /*be60*/  FMUL.FTZ R30, R57, UR4 ;  /* 0x00000004391e7c20 */ /* 0x000fe20008410000 */
[----:B-1----:R-:W-:Y:S02]  /*be70*/  FSEL R34, R37, -INF , P1 ;  /* 0xff80000025227808 */ /* 0x002fe40000800000 */
[----:B------:R-:W-:Y:S02]  /*be80*/  FMNMX.FTZ R53, R60, R53, !PT ;  /* 0x000000353c357209 */ /* 0x000fe40007810000 */
[----:B------:R-:W-:Y:S01]  /*be90*/  ISETP.GT.AND P1, PT, R24, 0x31, PT ;  /* 0x000000311800780c */ /* 0x000fe20003f24270 */
[----:B------:R-:W1:Y:S01]  /*bea0*/  MUFU.TANH R3, R3 ;  /* 0x0000000300037308 */ /* 0x000e620000002400 */
[----:B------:R-:W-:-:S02]  /*beb0*/  FSEL R41, R41, -INF , P2 ;  /* 0xff80000029297808 */ /* 0x000fc40001000000 */
[----:B------:R-:W-:Y:S02]  /*bec0*/  FMNMX.FTZ R56, R34, R53, !PT ;  /* 0x0000003522387209 */ /* 0x000fe40007810000 */
[C---:B------:R-:W-:Y:S02]  /*bed0*/  ISETP.GT.AND P2, PT, R24.reuse, 0x38, PT ;  /* 0x000000381800780c */ /* 0x040fe40003f44270 */
[----:B------:R-:W-:Y:S01]  /*bee0*/  FSEL R33, R39, -INF , P1 ;  /* 0xff80000027217808 */ /* 0x000fe20000800000 */
[----:B------:R-:W2:Y:S01]  /*bef0*/  MUFU.TANH R30, R30 ;  /* 0x0000001e001e7308 */ /* 0x000ea20000002400 */
[----:B------:R-:W-:Y:S02]  /*bf00*/  FMNMX.FTZ R56, R41, R56, !PT ;  /* 0x0000003829387209 */ /* 0x000fe40007810000 */
[----:B------:R-:W-:Y:S02]  /*bf10*/  ISETP.GT.AND P1, PT, R24, 0x39, PT ;  /* 0x000000391800780c */ /* 0x000fe40003f24270 */
[----:B------:R-:W-:-:S02]  /*bf20*/  FSEL R40, R40, -INF , P2 ;  /* 0xff80000028287808 */ /* 0x000fc40001000000 */
[----:B------:R-:W-:Y:S01]  /*bf30*/  FMNMX.FTZ R37, R33, R56, !PT ;  /* 0x0000003821257209 */ /* 0x000fe20007810000 */
[----:B------:R-:W3:Y:S01]  /*bf40*/  MUFU.TANH R32, R32 ;  /* 0x0000002000207308 */ /* 0x000ee20000002400 */
[----:B0-----:R-:W-:Y:S01]  /*bf50*/  FSEL R31, R0, -INF , P1 ;  /* 0xff800000001f7808 */ /* 0x001fe20000800000 */
[----:B------:R-:W-:Y:S01]  /*bf60*/  FMUL.FTZ R53, R65, UR4 ;  /* 0x0000000441357c20 */ /* 0x000fe20008410000 */
[----:B------:R-:W-:Y:S02]  /*bf70*/  ISETP.GT.AND P2, PT, R24, 0x40, PT ;  /* 0x000000401800780c */ /* 0x000fe40003f44270 */
[----:B------:R-:W-:-:S03]  /*bf80*/  FMNMX.FTZ R0, R40, R37, !PT ;  /* 0x0000002528007209 */ /* 0x000fc60007810000 */
[----:B------:R-:W0:Y:S01]  /*bf90*/  MUFU.TANH R35, R61 ;  /* 0x0000003d00237308 */ /* 0x000e220000002400 */
[----:B------:R-:W-:Y:S01]  /*bfa0*/  ISETP.GT.AND P1, PT, R24, 0x41, PT ;  /* 0x000000411800780c */ /* 0x000fe20003f24270 */
[----:B------:R-:W-:Y:S01]  /*bfb0*/  FMUL.FTZ R56, R68, UR4 ;  /* 0x0000000444387c20 */ /* 0x000fe20008410000 */
[----:B-1----:R-:W-:Y:S02]  /*bfc0*/  FSEL R39, R3, -INF , P2 ;  /* 0xff80000003277808 */ /* 0x002fe40001000000 */
[----:B------:R-:W-:-:S03]  /*bfd0*/  FMNMX.FTZ R0, R31, R0, !PT ;  /* 0x000000001f007209 */ /* 0x000fc60007810000 */
[----:B------:R-:W1:Y:S01]  /*bfe0*/  MUFU.TANH R53, R53 ;  /* 0x0000003500357308 */ /* 0x000e620000002400 */
[----:B------:R-:W-:Y:S02]  /*bff0*/  ISETP.GT.AND P2, PT, R24, 0x48, PT ;  /* 0x000000481800780c */ /* 0x000fe40003f44270 */
[----:B--2---:R-:W-:Y:S02]  /*c000*/  FSEL R30, R30, -INF , P1 ;  /* 0xff8000001e1e7808 */ /* 0x004fe40000800000 */
[----:B------:R-:W-:Y:S02]  /*c010*/  FMNMX.FTZ R3, R39, R0, !PT ;  /* 0x0000000027037209 */ /* 0x000fe40007810000 */
[----:B------:R-:W-:Y:S01]  /*c020*/  ISETP.GT.AND P1, PT, R24, 0x49, PT ;  /* 0x000000491800780c */ /* 0x000fe20003f24270 */
[----:B------:R-:W2:Y:S01]  /*c030*/  MUFU.TANH R56, R56 ;  /* 0x0000003800387308 */ /* 0x000ea20000002400 */
[----:B---3--:R-:W-:Y:S02]  /*c040*/  FSEL R37, R32, -INF , P2 ;  /* 0xff80000020257808 */ /* 0x008fe40001000000 */
[----:B------:R-:W-:-:S02]  /*c050*/  FMNMX.FTZ R0, R30, R3, !PT ;  /* 0x000000031e007209 */ /* 0x000fc40007810000 */
[C---:B------:R-:W-:Y:S02]  /*c060*/  ISETP.GT.AND P2, PT, R24.reuse, 0x50, PT ;  /* 0x000000501800780c */ /* 0x040fe40003f44270 */
[----:B0-----:R-:W-:Y:S01]  /*c070*/  FSEL R3, R35, -INF , P1 ;  /* 0xff80000023037808 */ /* 0x001fe20000800000 */
[----:B------:R-:W0:Y:S01]  /*c080*/  MUFU.TANH R32, R69 ;  /* 0x0000004500207308 */ /* 0x000e220000002400 */
[----:B------:R-:W-:Y:S02]  /*c090*/  FMNMX.FTZ R0, R37, R0, !PT ;  /* 0x0000000025007209 */ /* 0x000fe40007810000 */
[----:B------:R-:W-:Y:S02]  /*c0a0*/  ISETP.GT.AND P1, PT, R24, 0x51, PT ;  /* 0x000000511800780c */ /* 0x000fe40003f24270 */
[----:B------:R-:W-:Y:S02]  /*c0b0*/  FSEL R35, R52, -INF , P2 ;  /* 0xff80000034237808 */ /* 0x000fe40001000000 */
[----:B------:R-:W-:-:S02]  /*c0c0*/  FMNMX.FTZ R64, R3, R0, !PT ;  /* 0x0000000003407209 */ /* 0x000fc40007810000 */
[----:B-1----:R-:W-:Y:S02]  /*c0d0*/  FSEL R0, R53, -INF , P1 ;  /* 0xff80000035007808 */ /* 0x002fe40000800000 */
[C---:B------:R-:W-:Y:S02]  /*c0e0*/  ISETP.GT.AND P2, PT, R24.reuse, 0x58, PT ;  /* 0x000000581800780c */ /* 0x040fe40003f44270 */
[----:B------:R-:W-:Y:S02]  /*c0f0*/  FMNMX.FTZ R53, R35, R64, !PT ;  /* 0x0000004023357209 */ /* 0x000fe40007810000 */
[----:B------:R-:W-:Y:S02]  /*c100*/  ISETP.GT.AND P1, PT, R24, 0x59, PT ;  /* 0x000000591800780c */ /* 0x000fe40003f24270 */
[----:B--2---:R-:W-:Y:S02]  /*c110*/  FSEL R24, R56, -INF , P2 ;  /* 0xff80000038187808 */ /* 0x004fe40001000000 */
[----:B------:R-:W-:-:S02]  /*c120*/  FMNMX.FTZ R53, R0, R53, !PT ;  /* 0x0000003500357209 */ /* 0x000fc40007810000 */
[----:B0-----:R-:W-:Y:S02]  /*c130*/  FSEL R32, R32, -INF , P1 ;  /* 0xff80000020207808 */ /* 0x001fe40000800000 */
[----:B------:R-:W-:Y:S01]  /*c140*/  FMNMX.FTZ R53, R24, R53, !PT ;  /* 0x0000003518357209 */ /* 0x000fe20007810000 */
[----:B------:R0:W-:Y:S03]  /*c150*/  MUFU.TANH R52, R46 ;  /* 0x0000002e00347308 */ /* 0x0001e60000002400 */
[----:B0-----:R-:W-:-:S05]  /*c160*/  FMNMX.FTZ R46, R32, R53, !PT ;  /* 0x00000035202e7209 */ /* 0x001fca0007810000 */
[----:B------:R-:W0:Y:S04]  /*c170*/  SHFL.BFLY PT, R47, R46, 0x2, 0x1f ;  /* 0x0c401f002e2f7f89 */ /* 0x000e2800000e0000 */
[----:B------:R-:W1:Y:S01]  /*c180*/  SHFL.IDX PT, R64, R20, 0x1, 0x1c1f ;  /* 0x003c1f0014407f89 */ /* 0x000e6200000e0000 */
[----:B0-----:R-:W-:-:S05]  /*c190*/  FMNMX.FTZ R50, R46, R47, !PT ;  /* 0x0000002f2e327209 */ /* 0x001fca0007810000 */
[----:B------:R-:W0:Y:S01]  /*c1a0*/  SHFL.BFLY PT, R51, R50, 0x1, 0x1f ;  /* 0x0c201f0032337f89 */ /* 0x000e2200000e0000 */
[----:B-1----:R-:W-:Y:S01]  /*c1b0*/  VIADDMNMX R64, R64, R85, R84, PT ;  /* 0x0000005540407246 */ /* 0x002fe20003800154 */
[----:B------:R-:W-:-:S03]  /*c1c0*/  FMUL.FTZ R69, R62, UR4 ;  /* 0x000000043e457c20 */ /* 0x000fc60008410000 */
[C---:B------:R-:W-:Y:S02]  /*c1d0*/  ISETP.GT.AND P1, PT, R64.reuse, RZ, PT ;  /* 0x000000ff4000720c */ /* 0x040fe40003f24270 */
[C---:B------:R-:W-:Y:S01]  /*c1e0*/  ISETP.GT.AND P2, PT, R64.reuse, 0x1, PT ;  /* 0x000000014000780c */ /* 0x040fe20003f44270 */
[----:B------:R-:W-:Y:S01]  /*c1f0*/  FMUL.FTZ R46, R63, UR4 ;  /* 0x000000043f2e7c20 */ /* 0x000fe20008410000 */
[C---:B------:R-:W-:Y:S02]  /*c200*/  ISETP.GT.AND P3, PT, R64.reuse, 0x8, PT ;  /* 0x000000084000780c */ /* 0x040fe40003f64270 */
[----:B------:R-:W-:Y:S02]  /*c210*/  FSEL R63, R25, -INF , P1 ;  /* 0xff800000193f7808 */ /* 0x000fe40000800000 */
[----:B------:R-:W-:Y:S01]  /*c220*/  FSEL R62, R15, -INF , P2 ;  /* 0xff8000000f3e7808 */ /* 0x000fe20001000000 */
[----:B------:R-:W1:Y:S01]  /*c230*/  MUFU.TANH R74, R74 ;  /* 0x0000004a004a7308 */ /* 0x000e620000002400 */
[----:B------:R-:W-:-:S02]  /*c240*/  ISETP.GT.AND P1, PT, R64, 0x9, PT ;  /* 0x000000094000780c */ /* 0x000fc40003f24270 */
[----:B------:R-:W-:Y:S01]  /*c250*/  FSEL R61, R27, -INF , P3 ;  /* 0xff8000001b3d7808 */ /* 0x000fe20001800000 */
[----:B------:R-:W-:Y:S01]  /*c260*/  FMUL.FTZ R68, R59, UR4 ;  /* 0x000000043b447c20 */ /* 0x000fe20008410000 */
[----:B------:R-:W-:Y:S02]  /*c270*/  ISETP.GT.AND P2, PT, R64, 0x10, PT ;  /* 0x000000104000780c */ /* 0x000fe40003f44270 */
[----:B0-----:R-:W-:Y:S02]  /*c280*/  FMNMX.FTZ R20, R50, R51, !PT ;  /* 0x0000003332147209 */ /* 0x001fe40007810000 */
[----:B------:R-:W-:Y:S01]  /*c290*/  FMNMX.FTZ R50, R63, R62, !PT ;  /* 0x0000003e3f327209 */ /* 0x000fe20007810000 */
[----:B------:R-:W0:Y:S01]  /*c2a0*/  MUFU.TANH R75, R75 ;  /* 0x0000004b004b7308 */ /* 0x000e220000002400 */
[----:B------:R-:W-:Y:S02]  /*c2b0*/  FSEL R59, R26, -INF , P1 ;  /* 0xff8000001a3b7808 */ /* 0x000fe40000800000 */
[----:B------:R-:W-:Y:S01]  /*c2c0*/  FMNMX.FTZ R50, R61, R50, !PT ;  /* 0x000000323d327209 */ /* 0x000fe20007810000 */
[----:B------:R-:W-:Y:S01]  /*c2d0*/  FMUL.FTZ R79, R58, UR4 ;  /* 0x000000043a4f7c20 */ /* 0x000fe20008410000 */
[----:B------:R-:W-:-:S02]  /*c2e0*/  ISETP.GT.AND P3, PT, R64, 0x11, PT ;  /* 0x000000114000780c */ /* 0x000fc40003f64270 */
[----:B------:R-:W-:Y:S01]  /*c2f0*/  FSEL R58, R29, -INF , P2 ;  /* 0xff8000001d3a7808 */ /* 0x000fe20001000000 */
[----:B------:R-:W2:Y:S01]  /*c300*/  MUFU.TANH R77, R77 ;  /* 0x0000004d004d7308 */ /* 0x000ea20000002400 */
[----:B------:R-:W-:Y:S02]  /*c310*/  FMNMX.FTZ R15, R59, R50, !PT ;  /* 0x000000323b0f7209 */ /* 0x000fe40007810000 */
[----:B------:R-:W-:Y:S02]  /*c320*/  ISETP.GT.AND P1, PT, R64, 0x18, PT ;  /* 0x000000184000780c */ /* 0x000fe40003f24270 */
[----:B------:R-:W-:Y:S02]  /*c330*/  FSEL R57, R73, -INF , P3 ;  /* 0xff80000049397808 */ /* 0x000fe40001800000 */
[----:B------:R-:W-:Y:S01]  /*c340*/  FMNMX.FTZ R26, R58, R15, !PT ;  /* 0x0000000f3a1a7209 */ /* 0x000fe20007810000 */
[----:B------:R-:W3:Y:S01]  /*c350*/  MUFU.TANH R76, R76 ;  /* 0x0000004c004c7308 */ /* 0x000ee20000002400 */
[----:B------:R-:W-:-:S02]  /*c360*/  ISETP.GT.AND P2, PT, R64, 0x19, PT ;  /* 0x000000194000780c */ /* 0x000fc40003f44270 */
[----:B-1----:R-:W-:Y:S02]  /*c370*/  FSEL R56, R74, -INF , P1 ;  /* 0xff8000004a387808 */ /* 0x002fe40000800000 */
[----:B------:R-:W-:Y:S01]  /*c380*/  FMNMX.FTZ R15, R57, R26, !PT ;  /* 0x0000001a390f7209 */ /* 0x000fe20007810000 */
[----:B------:R-:W-:Y:S01]  /*c390*/  FMUL.FTZ R78, R55, UR4 ;  /* 0x00000004374e7c20 */ /* 0x000fe20008410000 */
[----:B------:R-:W-:Y:S01]  /*c3a0*/  ISETP.GT.AND P1, PT, R64, 0x20, PT ;  /* 0x000000204000780c */ /* 0x000fe20003f24270 */
[----:B------:R-:W1:Y:S01]  /*c3b0*/  MUFU.TANH R82, R82 ;  /* 0x0000005200527308 */ /* 0x000e620000002400 */
[----:B0-----:R-:W-:Y:S02]  /*c3c0*/  FSEL R55, R75, -INF , P2 ;  /* 0xff8000004b377808 */ /* 0x001fe40001000000 */
[----:B------:R-:W-:Y:S01]  /*c3d0*/  FMNMX.FTZ R26, R56, R15, !PT ;  /* 0x0000000f381a7209 */ /* 0x000fe20007810000 */
[----:B------:R-:W-:Y:S01]  /*c3e0*/  FMUL.FTZ R81, R54, UR4 ;  /* 0x0000000436517c20 */ /* 0x000fe20008410000 */
[----:B------:R-:W-:-:S02]  /*c3f0*/  ISETP.GT.AND P2, PT, R64, 0x21, PT ;  /* 0x000000214000780c */ /* 0x000fc40003f44270 */
[----:B--2---:R-:W-:Y:S01]  /*c400*/  FSEL R54, R77, -INF , P1 ;  /* 0xff8000004d367808 */ /* 0x004fe20000800000 */
[----:B------:R-:W0:Y:S01]  /*c410*/  MUFU.TANH R83, R83 ;  /* 0x0000005300537308 */ /* 0x000e220000002400 */
[----:B------:R-:W-:Y:S02]  /*c420*/  FMNMX.FTZ R15, R55, R26, !PT ;  /* 0x0000001a370f7209 */ /* 0x000fe40007810000 */
[----:B------:R-:W-:Y:S02]  /*c430*/  ISETP.GT.AND P1, PT, R64, 0x28, PT ;  /* 0x000000284000780c */ /* 0x000fe40003f24270 */
[----:B---3--:R-:W-:Y:S02]  /*c440*/  FSEL R53, R76, -INF , P2 ;  /* 0xff8000004c357808 */ /* 0x008fe40001000000 */
[----:B------:R-:W-:Y:S01]  /*c450*/  FMNMX.FTZ R26, R54, R15, !PT ;  /* 0x0000000f361a7209 */ /* 0x000fe20007810000 */
[----:B------:R-:W2:Y:S01]  /*c460*/  MUFU.TANH R80, R80 ;  /* 0x0000005000507308 */ /* 0x000ea20000002400 */
[----:B------:R-:W-:-:S02]  /*c470*/  ISETP.GT.AND P2, PT, R64, 0x29, PT ;  /* 0x000000294000780c */ /* 0x000fc40003f44270 */
[----:B------:R-:W-:Y:S02]  /*c480*/  FSEL R52, R52, -INF , P1 ;  /* 0xff80000034347808 */ /* 0x000fe40000800000 */
[----:B------:R-:W-:-:S03]  /*c490*/  FMNMX.FTZ R15, R53, R26, !PT ;  /* 0x0000001a350f7209 */ /* 0x000fc60007810000 */
[----:B------:R-:W3:Y:S01]  /*c4a0*/  MUFU.TANH R81, R81 ;  /* 0x0000005100517308 */ /* 0x000ee20000002400 */
[----:B------:R-:W-:Y:S02]  /*c4b0*/  ISETP.GT.AND P1, PT, R64, 0x30, PT ;  /* 0x000000304000780c */ /* 0x000fe40003f24270 */
[----:B-1----:R-:W-:Y:S02]  /*c4c0*/  FSEL R51, R82, -INF , P2 ;  /* 0xff80000052337808 */ /* 0x002fe40001000000 */
[----:B------:R-:W-:-:S03]  /*c4d0*/  FMNMX.FTZ R26, R52, R15, !PT ;  /* 0x0000000f341a7209 */ /* 0x000fc60007810000 */
[----:B------:R-:W1:Y:S01]  /*c4e0*/  MUFU.TANH R78, R78 ;  /* 0x0000004e004e7308 */ /* 0x000e620000002400 */
[----:B------:R-:W-:Y:S02]  /*c4f0*/  ISETP.GT.AND P2, PT, R64, 0x31, PT ;  /* 0x000000314000780c */ /* 0x000fe40003f44270 */
[----:B0-----:R-:W-:Y:S02]  /*c500*/  FSEL R15, R83, -INF , P1 ;  /* 0xff800000530f7808 */ /* 0x001fe40000800000 */
[----:B------:R-:W-:-:S03]  /*c510*/  FMNMX.FTZ R26, R51, R26, !PT ;  /* 0x0000001a331a7209 */ /* 0x000fc60007810000 */
[----:B------:R-:W0:Y:S01]  /*c520*/  MUFU.TANH R79, R79 ;  /* 0x0000004f004f7308 */ /* 0x000e220000002400 */
[----:B------:R-:W-:Y:S01]  /*c530*/  FMUL.FTZ R47, R66, UR4 ;  /* 0x00000004422f7c20 */ /* 0x000fe20008410000 */
[----:B------:R-:W-:Y:S01]  /*c540*/  FMUL.FTZ R66, R70, UR4 ;  /* 0x0000000446427c20 */ /* 0x000fe20008410000 */
[----:B------:R-:W-:Y:S01]  /*c550*/  ISETP.GT.AND P1, PT, R64, 0x38, PT ;  /* 0x000000384000780c */ /* 0x000fe20003f24270 */
[----:B------:R-:W-:Y:S01]  /*c560*/  FMUL.FTZ R50, R20, UR46 ;  /* 0x0000002e14327c20 */ /* 0x000fe20008410000 */
[----:B--2---:R-:W-:-:S03]  /*c570*/  FSEL R25, R80, -INF , P2 ;  /* 0xff80000050197808 */ /* 0x004fc60001000000 */
[----:B------:R-:W2:Y:S01]  /*c580*/  MUFU.TANH R68, R68 ;  /* 0x0000004400447308 */ /* 0x000ea20000002400 */
[----:B------:R-:W-:Y:S02]  /*c590*/  FMNMX.FTZ R70, R15, R26, !PT ;  /* 0x0000001a0f467209 */ /* 0x000fe40007810000 */
[----:B------:R-:W-:Y:S02]  /*c5a0*/  FSETP.NEU.FTZ.AND P4, PT, R20, -INF , PT ;  /* 0xff8000001400780b */ /* 0x000fe40003f9d000 */
[----:B------:R-:W-:Y:S02]  /*c5b0*/  ISETP.GT.AND P2, PT, R64, 0x39, PT ;  /* 0x000000394000780c */ /* 0x000fe40003f44270 */
[----:B---3--:R-:W-:Y:S01]  /*c5c0*/  FSEL R26, R81, -INF , P1 ;  /* 0xff800000511a7808 */ /* 0x008fe20000800000 */
[----:B------:R-:W3:Y:S01]  /*c5d0*/  MUFU.TANH R69, R69 ;  /* 0x0000004500457308 */ /* 0x000ee20000002400 */
[----:B------:R-:W-:Y:S02]  /*c5e0*/  FMNMX.FTZ R29, R25, R70, !PT ;  /* 0x00000046191d7209 */ /* 0x000fe40007810000 */
[----:B------:R-:W-:Y:S01]  /*c5f0*/  FSEL R50, R50, RZ, P4 ;  /* 0x000000ff32327208 */ /* 0x000fe20002000000 */
[----:B------:R-:W-:Y:S01]  /*c600*/  FMUL.FTZ R65, R67, UR4 ;  /* 0x0000000443417c20 */ /* 0x000fe20008410000 */
[----:B------:R-:W-:-:S02]  /*c610*/  ISETP.GT.AND P1, PT, R64, 0x40, PT ;  /* 0x000000404000780c */ /* 0x000fc40003f24270 */
[----:B-1----:R-:W-:Y:S01]  /*c620*/  FSEL R27, R78, -INF , P2 ;  /* 0xff8000004e1b7808 */ /* 0x002fe20001000000 */
[----:B------:R-:W1:Y:S01]  /*c630*/  MUFU.TANH R46, R46 ;  /* 0x0000002e002e7308 */ /* 0x000e620000002400 */
[----:B------:R-:W-:Y:S01]  /*c640*/  FMNMX.FTZ R70, R26, R29, !PT ;  /* 0x0000001d1a467209 */ /* 0x000fe20007810000 */
[--C-:B------:R-:W-:Y:S01]  /*c650*/  FFMA.FTZ R154, R45, UR46, -R50.reuse ;  /* 0x0000002e2d9a7c23 */ /* 0x100fe20008010832 */
[----:B------:R-:W-:Y:S01]  /*c660*/  FFMA.FTZ R168, R28, UR46, -R50 ;  /* 0x0000002e1ca87c23 */ /* 0x000fe20008010832 */
[----:B------:R-:W-:Y:S02]  /*c670*/  ISETP.GT.AND P2, PT, R64, 0x41, PT ;  /* 0x000000414000780c */ /* 0x000fe40003f44270 */
[----:B0-----:R-:W-:Y:S02]  /*c680*/  FSEL R28, R79, -INF , P1 ;  /* 0xff8000004f1c7808 */ /* 0x001fe40000800000 */
[----:B------:R-:W0:Y:S01]  /*c690*/  MUFU.TANH R47, R47 ;  /* 0x0000002f002f7308 */ /* 0x000e220000002400 */
[----:B------:R-:W-:-:S02]  /*c6a0*/  FMNMX.FTZ R45, R27, R70, !PT ;  /* 0x000000461b2d7209 */ /* 0x000fc40007810000 */
[----:B--2---:R-:W-:Y:S01]  /*c6b0*/  FSEL R29, R68, -INF , P2 ;  /* 0xff800000441d7808 */ /* 0x004fe20001000000 */
[----:B------:R-:W-:Y:S01]  /*c6c0*/  FMUL.FTZ R175, R71, UR4 ;  /* 0x0000000447af7c20 */ /* 0x000fe20008410000 */
[----:B------:R-:W-:-:S03]  /*c6d0*/  ISETP.GT.AND P1, PT, R64, 0x48, PT ;  /* 0x000000484000780c */ /* 0x000fc60003f24270 */
[----:B------:R-:W2:Y:S01]  /*c6e0*/  MUFU.TANH R65, R65 ;  /* 0x0000004100417308 */ /* 0x000ea20000002400 */
[----:B------:R-:W-:Y:S02]  /*c6f0*/  FMNMX.FTZ R68, R28, R45, !PT ;  /* 0x0000002d1c447209 */ /* 0x000fe40007810000 */
[C---:B------:R-:W-:Y:S02]  /*c700*/  ISETP.GT.AND P2, PT, R64.reuse, 0x49, PT ;  /* 0x000000494000780c */ /* 0x040fe40003f44270 */
[----:B---3--:R-:W-:Y:S02]  /*c710*/  FSEL R45, R69, -INF , P1 ;  /* 0xff800000452d7808 */ /* 0x008fe40000800000 */
[----:B------:R-:W-:Y:S01]  /*c720*/  FMNMX.FTZ R68, R29, R68, !PT ;  /* 0x000000441d447209 */ /* 0x000fe20007810000 */
[----:B------:R-:W3:Y:S01]  /*c730*/  MUFU.TANH R66, R66 ;  /* 0x0000004200427308 */ /* 0x000ee20000002400 */
[----:B------:R-:W-:Y:S01]  /*c740*/  FFMA.FTZ R152, R49, UR46, -R50 ;  /* 0x0000002e31987c23 */ /* 0x000fe20008010832 */
[----:B------:R-:W-:-:S02]  /*c750*/  ISETP.GT.AND P1, PT, R64, 0x50, PT ;  /* 0x000000504000780c */ /* 0x000fc40003f24270 */
[----:B-1----:R-:W-:Y:S02]  /*c760*/  FSEL R46, R46, -INF , P2 ;  /* 0xff8000002e2e7808 */ /* 0x002fe40001000000 */
[----:B------:R-:W-:Y:S02]  /*c770*/  FMNMX.FTZ R49, R45, R68, !PT ;  /* 0x000000442d317209 */ /* 0x000fe40007810000 */
[----:B------:R-:W1:Y:S01]  /*c780*/  MUFU.TANH R175, R175 ;  /* 0x000000af00af7308 */ /* 0x000e620000002400 */
[----:B------:R-:W-:Y:S02]  /*c790*/  ISETP.GT.AND P2, PT, R64, 0x51, PT ;  /* 0x000000514000780c */ /* 0x000fe40003f44270 */
[----:B0-----:R-:W-:Y:S02]  /*c7a0*/  FSEL R47, R47, -INF , P1 ;  /* 0xff8000002f2f7808 */ /* 0x001fe40000800000 */
[----:B------:R-:W-:Y:S01]  /*c7b0*/  FMNMX.FTZ R68, R46, R49, !PT ;  /* 0x000000312e447209 */ /* 0x000fe20007810000 */
[----:B------:R-:W-:Y:S01]  /*c7c0*/  FFMA.FTZ R170, R48, UR46, -R50 ;  /* 0x0000002e30aa7c23 */ /* 0x000fe20008010832 */
[----:B--2---:R-:W-:-:S02]  /*c7d0*/  FSEL R48, R65, -INF , P2 ;  /* 0xff80000041307808 */ /* 0x004fc40001000000 */
[C---:B------:R-:W-:Y:S02]  /*c7e0*/  ISETP.GT.AND P1, PT, R64.reuse, 0x58, PT ;  /* 0x000000584000780c */ /* 0x040fe40003f24270 */
[----:B------:R-:W-:Y:S02]  /*c7f0*/  FMNMX.FTZ R65, R47, R68, !PT ;  /* 0x000000442f417209 */ /* 0x000fe40007810000 */
[----:B------:R-:W-:Y:S02]  /*c800*/  ISETP.GT.AND P2, PT, R64, 0x59, PT ;  /* 0x000000594000780c */ /* 0x000fe40003f44270 */
[----:B---3--:R-:W-:Y:S02]  /*c810*/  FSEL R49, R66, -INF , P1 ;  /* 0xff80000042317808 */ /* 0x008fe40000800000 */
[----:B------:R-:W-:Y:S02]  /*c820*/  FMNMX.FTZ R64, R48, R65, !PT ;  /* 0x0000004130407209 */ /* 0x000fe40007810000 */
[----:B-1----:R-:W-:-:S02]  /*c830*/  FSEL R175, R175, -INF , P2 ;  /* 0xff800000afaf7808 */ /* 0x002fc40001000000 */
[----:B------:R-:W-:-:S04]  /*c840*/  FMNMX.FTZ R64, R49, R64, !PT ;  /* 0x0000004031407209 */ /* 0x000fc80007810000 */
[----:B------:R-:W-:-:S05]  /*c850*/  FMNMX.FTZ R64, R175, R64, !PT ;  /* 0x00000040af407209 */ /* 0x000fca0007810000 */
[----:B------:R-:W0:Y:S01]  /*c860*/  SHFL.BFLY PT, R65, R64, 0x2, 0x1f ;  /* 0x0c401f0040417f89 */ /* 0x000e2200000e0000 */
[--C-:B------:R-:W-:Y:S01]  /*c870*/  FFMA.FTZ R162, R40, UR46, -R50.reuse ;  /* 0x0000002e28a27c23 */ /* 0x100fe20008010832 */
[----:B------:R-:W-:Y:S01]  /*c880*/  FFMA.FTZ R160, R41, UR46, -R50 ;  /* 0x0000002e29a07c23 */ /* 0x000fe20008010832 */
[----:B0-----:R-:W-:-:S05]  /*c890*/  FMNMX.FTZ R40, R64, R65, !PT ;  /* 0x0000004140287209 */ /* 0x001fca0007810000 */
[----:B------:R-:W0:Y:S01]  /*c8a0*/  SHFL.BFLY PT, R41, R40, 0x1, 0x1f ;  /* 0x0c201f0028297f89 */ /* 0x000e2200000e0000 */
[--C-:B------:R-:W-:Y:S01]  /*c8b0*/  FFMA.FTZ R166, R60, UR46, -R50.reuse ;  /* 0x0000002e3ca67c23 */ /* 0x100fe20008010832 */
[--C-:B------:R-:W-:Y:S01]  /*c8c0*/  FFMA.FTZ R44, R44, UR46, -R50.reuse ;  /* 0x0000002e2c2c7c23 */ /* 0x100fe20008010832 */
[----:B------:R-:W-:Y:S01]  /*c8d0*/  MUFU.EX2 R152, R152 ;  /* 0x0000009800987308 */ /* 0x000fe20000000800 */
[----:B------:R-:W-:-:S07]  /*c8e0*/  FFMA.FTZ R43, R43, UR46, -R50 ;  /* 0x0000002e2b2b7c23 */ /* 0x000fce0008010832 */
[----:B------:R-:W1:Y:S01]  /*c8f0*/  MUFU.EX2 R44, R44 ;  /* 0x0000002c002c7308 */ /* 0x000e620000000800 */
[----:B0-----:R-:W-:-:S04]  /*c900*/  FMNMX.FTZ R176, R40, R41, !PT ;  /* 0x0000002928b07209 */ /* 0x001fc80007810000 */
[C---:B------:R-:W-:Y:S01]  /*c910*/  FSETP.NEU.FTZ.AND P1, PT, R176.reuse, -INF , PT ;  /* 0xff800000b000780b */ /* 0x040fe20003f3d000 */
[----:B------:R-:W-:-:S05]  /*c920*/  FMUL.FTZ R60, R176, UR46 ;  /* 0x0000002eb03c7c20 */ /* 0x000fca0008410000 */
[----:B------:R-:W-:Y:S01]  /*c930*/  FSEL R60, R60, RZ, P1 ;  /* 0x000000ff3c3c7208 */ /* 0x000fe20000800000 */
[----:B------:R-:W-:Y:S01]  /*c940*/  MUFU.EX2 R154, R154 ;  /* 0x0000009a009a7308 */ /* 0x000fe20000000800 */
[----:B------:R-:W-:-:S03]  /*c950*/  FFMA.FTZ R172, R35, UR46, -R50 ;  /* 0x0000002e23ac7c23 */ /* 0x000fc60008010832 */
[--C-:B------:R-:W-:Y:S01]  /*c960*/  FFMA.FTZ R153, R63, UR46, -R60.reuse ;  /* 0x0000002e3f997c23 */ /* 0x100fe2000801083c */
[----:B------:R-:W-:Y:S01]  /*c970*/  FFMA.FTZ R41, R62, UR46, -R60 ;  /* 0x0000002e3e297c23 */ /* 0x000fe2000801083c */
[--C-:B------:R-:W-:Y:S01]  /*c980*/  FFMA.FTZ R158, R37, UR46, -R50.reuse ;  /* 0x0000002e259e7c23 */ /* 0x100fe20008010832 */
[----:B------:R-:W-:Y:S01]  /*c990*/  FFMA.FTZ R174, R24, UR46, -R50 ;  /* 0x0000002e18ae7c23 */ /* 0x000fe20008010832 */
[----:B------:R-:W-:Y:S01]  /*c9a0*/  MUFU.EX2 R43, R43 ;  /* 0x0000002b002b7308 */ /* 0x000fe20000000800 */
[--C-:B------:R-:W-:Y:S01]  /*c9b0*/  FFMA.FTZ R155, R61, UR46, -R60.reuse ;  /* 0x0000002e3d9b7c23 */ /* 0x100fe2000801083c */
[--C-:B------:R-:W-:Y:S01]  /*c9c0*/  FFMA.FTZ R35, R53, UR46, -R60.reuse ;  /* 0x0000002e35237c23 */ /* 0x100fe2000801083c */
[----:B------:R-:W-:Y:S01]  /*c9d0*/  FFMA.FTZ R37, R55, UR46, -R60 ;  /* 0x0000002e37257c23 */ /* 0x000fe2000801083c */
[----:B------:R-:W-:Y:S02]  /*c9e0*/  VIADD R24, R14, 0x32440 ;  /* 0x000324400e187836 */ /* 0x000fe40000000000 */
[----:B------:R-:W-:Y:S01]  /*c9f0*/  FFMA.FTZ R42, R42, UR46, -R50 ;  /* 0x0000002e2a2a7c23 */ /* 0x000fe20008010832 */
[----:B------:R-:W-:-:S02]  /*ca00*/  IMAD.U32 R53, RZ, RZ, UR37 ;  /* 0x00000025ff357e24 */ /* 0x000fc4000f8e00ff */
[--C-:B------:R-:W-:Y:S01]  /*ca10*/  FFMA.FTZ R55, R25, UR46, -R60.reuse ;  /* 0x0000002e19377c23 */ /* 0x100fe2000801083c */
[----:B------:R-:W-:Y:S01]  /*ca20*/  MUFU.EX2 R153, R153 ;  /* 0x0000009900997308 */ /* 0x000fe20000000800 */
[----:B------:R-:W-:Y:S02]  /*ca30*/  IMAD.MOV.U32 R25, RZ, RZ, 0x40000040 ;  /* 0x40000040ff197424 */ /* 0x000fe400078e00ff */
[----:B------:R-:W-:Y:S01]  /*ca40*/  FFMA.FTZ R40, R59, UR46, -R60 ;  /* 0x0000002e3b287c23 */ /* 0x000fe2000801083c */
[----:B------:R-:W-:Y:S01]  /*ca50*/  ULOP3.LUT UR39, UR39, 0x3000000, URZ, 0xfc, !UPT ;  /* 0x0300000027277892 */ /* 0x000fe2000f8efc3f */
[----:B------:R-:W-:-:S03]  /*ca60*/  PRMT R24, R53, 0x654, R24 ;  /* 0x0000065435187816 */ /* 0x000fc60000000018 */
[----:B------:R-:W0:Y:S01]  /*ca70*/  MUFU.EX2 R41, R41 ;  /* 0x0000002900297308 */ /* 0x000e220000000800 */
[--C-:B------:R-:W-:Y:S01]  /*ca80*/  FFMA.FTZ R171, R56, UR46, -R60.reuse ;  /* 0x0000002e38ab7c23 */ /* 0x100fe2000801083c */
[----:B------:R-:W-:Y:S02]  /*ca90*/  IMAD.MOV.U32 R53, RZ, RZ, 0xc00 ;  /* 0x00000c00ff357424 */ /* 0x000fe400078e00ff */
[--C-:B------:R-:W-:Y:S01]  /*caa0*/  FFMA.FTZ R169, R58, UR46, -R60.reuse ;  /* 0x0000002e3aa97c23 */ /* 0x100fe2000801083c */
[----:B------:R-:W-:-:S03]  /*cab0*/  FFMA.FTZ R56, R51, UR46, -R60 ;  /* 0x0000002e33387c23 */ /* 0x000fc6000801083c */
[----:B------:R-:W2:Y:S01]  /*cac0*/  MUFU.EX2 R168, R168 ;  /* 0x000000a800a87308 */ /* 0x000ea20000000800 */
[----:B------:R-:W-:Y:S01]  /*cad0*/  R2UR UR7, R25 ;  /* 0x00000000190772ca */ /* 0x000fe200000e0000 */
[----:B-1----:R-:W-:Y:S01]  /*cae0*/  FADD.FTZ R25, R152, R44 ;  /* 0x0000002c98197221 */ /* 0x002fe20000010000 */
[--C-:B------:R-:W-:Y:S01]  /*caf0*/  FFMA.FTZ R38, R38, UR46, -R50.reuse ;  /* 0x0000002e26267c23 */ /* 0x100fe20008010832 */
[----:B------:R1:W-:Y:S04]  /*cb00*/  SYNCS.ARRIVE.TRANS64.RED.A1T0 RZ, [R24+URZ], RZ ;  /* 0x000000ff18ff79a7 */ /* 0x0003e8000810043f */
[----:B------:R-:W3:Y:S01]  /*cb10*/  MUFU.EX2 R155, R155 ;  /* 0x0000009b009b7308 */ /* 0x000ee20000000800 */
[--C-:B------:R-:W-:Y:S01]  /*cb20*/  FFMA.FTZ R164, R72, UR46, -R50.reuse ;  /* 0x0000002e48a47c23 */ /* 0x100fe20008010832 */
[--C-:B------:R-:W-:Y:S01]  /*cb30*/  FFMA.FTZ R36, R36, UR46, -R50.reuse ;  /* 0x0000002e24247c23 */ /* 0x100fe20008010832 */
[--C-:B------:R-:W-:Y:S01]  /*cb40*/  FFMA.FTZ R34, R34, UR46, -R50.reuse ;  /* 0x0000002e22227c23 */ /* 0x100fe20008010832 */
[--C-:B------:R-:W-:Y:S01]  /*cb50*/  FFMA.FTZ R33, R33, UR46, -R50.reuse ;  /* 0x0000002e21217c23 */ /* 0x100fe20008010832 */
[----:B------:R-:W-:-:S03]  /*cb60*/  FFMA.FTZ R31, R31, UR46, -R50 ;  /* 0x0000002e1f1f7c23 */ /* 0x000fc60008010832 */
[----:B------:R-:W4:Y:S01]  /*cb70*/  MUFU.EX2 R42, R42 ;  /* 0x0000002a002a7308 */ /* 0x000f220000000800 */
[--C-:B------:R-:W-:Y:S01]  /*cb80*/  FFMA.FTZ R156, R39, UR46, -R50.reuse ;  /* 0x0000002e279c7c23 */ /* 0x100fe20008010832 */
[--C-:B------:R-:W-:Y:S01]  /*cb90*/  FFMA.FTZ R30, R30, UR46, -R50.reuse ;  /* 0x0000002e1e1e7c23 */ /* 0x100fe20008010832 */
[--C-:B------:R-:W-:Y:S01]  /*cba0*/  FFMA.FTZ R3, R3, UR46, -R50.reuse ;  /* 0x0000002e03037c23 */ /* 0x100fe20008010832 */
[--C-:B------:R-:W-:Y:S01]  /*cbb0*/  FFMA.FTZ R0, R0, UR46, -R50.reuse ;  /* 0x0000002e00007c23 */ /* 0x100fe20008010832 */
[----:B------:R-:W-:Y:S01]  /*cbc0*/  FFMA.FTZ R32, R32, UR46, -R50 ;  /* 0x0000002e20207c23 */ /* 0x000fe20008010832 */
[----:B-1----:R-:W-:Y:S02]  /*cbd0*/  IMAD R24, R18, R53, UR39 ;  /* 0x0000002712187e24 */ /* 0x002fe4000f8e0235 */
[----:B------:R-:W1:Y:S01]  /*cbe0*/  MUFU.EX2 R40, R40 ;  /* 0x0000002800287308 */ /* 0x000e620000000800 */
[--C-:B------:R-:W-:Y:S01]  /*cbf0*/  FFMA.FTZ R39, R57, UR46, -R60.reuse ;  /* 0x0000002e39277c23 */ /* 0x100fe2000801083c */
[--C-:B------:R-:W-:Y:S01]  /*cc00*/  FFMA.FTZ R165, R54, UR46, -R60.reuse ;  /* 0x0000002e36a57c23 */ /* 0x100fe2000801083c */
[--C-:B------:R-:W-:Y:S01]  /*cc10*/  FFMA.FTZ R163, R26, UR46, -R60.reuse ;  /* 0x0000002e1aa37c23 */ /* 0x100fe2000801083c */
[----:B------:R-:W-:Y:S01]  /*cc20*/  FFMA.FTZ R54, R27, UR46, -R60 ;  /* 0x0000002e1b367c23 */ /* 0x000fe2000801083c */
[----:B------:R-:W-:-:S03]  /*cc30*/  VIADD R26, R24, 0x80 ;  /* 0x00000080181a7836 */ /* 0x000fc60000000000 */
[----:B------:R-:W5:Y:S01]  /*cc40*/  MUFU.EX2 R170, R170 ;  /* 0x000000aa00aa7308 */ /* 0x000f620000000800 */
[----:B------:R-:W-:Y:S01]  /*cc50*/  FFMA.FTZ R53, R29, UR46, -R60 ;  /* 0x0000002e1d357c23 */ /* 0x000fe2000801083c */
[----:B------:R-:W-:-:S06]  /*cc60*/  MOV R27, 0x40000040 ;  /* 0x40000040001b7802 */ /* 0x000fcc0000000f00 */
[----:B------:R2:W-:Y:S01]  /*cc70*/  MUFU.EX2 R50, R56 ;  /* 0x0000003800327308 */ /* 0x0005e20000000800 */
[----:B------:R-:W-:Y:S01]  /*cc80*/  FFMA.FTZ R51, R46, UR46, -R60 ;  /* 0x0000002e2e337c23 */ /* 0x000fe2000801083c */
[----:B0-----:R-:W-:-:S06]  /*cc90*/  FADD.FTZ R46, R153, R41 ;  /* 0x00000029992e7221 */ /* 0x001fcc0000010000 */
[----:B------:R-:W0:Y:S01]  /*cca0*/  MUFU.EX2 R169, R169 ;  /* 0x000000a900a97308 */ /* 0x000e220000000800 */
[----:B--2---:R-:W-:Y:S01]  /*ccb0*/  FADD.FTZ R56, R154, R25 ;  /* 0x000000199a387221 */ /* 0x004fe20000010000 */
[----:B------:R-:W-:-:S03]  /*ccc0*/  R2UR UR10, R26 ;  /* 0x000000001a0a72ca */ /* 0x000fc600000e0000 */
[----:B------:R-:W-:-:S03]  /*ccd0*/  FADD.FTZ R29, R43, R56 ;  /* 0x000000382b1d7221 */ /* 0x000fc60000010000 */
[----:B------:R-:W2:Y:S01]  /*cce0*/  MUFU.EX2 R38, R38 ;  /* 0x0000002600267308 */ /* 0x000ea20000000800 */
[C---:B------:R-:W-:Y:S01]  /*ccf0*/  R2UR UR11, R27.reuse ;  /* 0x000000001b0b72ca */ /* 0x040fe200000e0000 */
[----:B------:R-:W-:Y:S01]  /*cd00*/  VIADD R26, R24, 0x100 ;  /* 0x00000100181a7836 */ /* 0x000fe20000000000 */
[----:B------:R-:W-:Y:S01]  /*cd10*/  R2UR UR15, R27 ;  /* 0x000000001b0f72ca */ /* 0x000fe200000e0000 */
[----:B------:R-:W-:-:S04]  /*cd20*/  FADD.FTZ R27, R168, R29 ;  /* 0x0000001da81b7221 */ /* 0x000fc80000010000 */
[----:B------:R-:W2:Y:S01]  /*cd30*/  MUFU.EX2 R39, R39 ;  /* 0x0000002700277308 */ /* 0x000ea20000000800 */
[----:B---3--:R-:W-:Y:S01]  /*cd40*/  FADD.FTZ R25, R155, R46 ;  /* 0x0000002e9b197221 */ /* 0x008fe20000010000 */
[----:B------:R-:W-:Y:S01]  /*cd50*/  FFMA.FTZ R157, R28, UR46, -R60 ;  /* 0x0000002e1c9d7c23 */ /* 0x000fe2000801083c */
[----:B------:R-:W-:Y:S02]  /*cd60*/  VIADD R28, R24, 0x180 ;  /* 0x00000180181c7836 */ /* 0x000fe40000000000 */
[----:B----4-:R-:W-:-:S03]  /*cd70*/  FADD.FTZ R27, R42, R27 ;  /* 0x0000001b2a1b7221 */ /* 0x010fc60000010000 */
[----:B------:R-:W3:Y:S01]  /*cd80*/  MUFU.EX2 R171, R171 ;  /* 0x000000ab00ab7308 */ /* 0x000ee20000000800 */
[----:B------:R-:W-:Y:S01]  /*cd90*/  R2UR UR14, R26 ;  /* 0x000000001a0e72ca */ /* 0x000fe200000e0000 */
[----:B-1----:R-:W-:-:S06]  /*cda0*/  FADD.FTZ R26, R40, R25 ;  /* 0x00000019281a7221 */ /* 0x002fcc0000010000 */
[----:B------:R-:W1:Y:S01]  /*cdb0*/  MUFU.EX2 R164, R164 ;  /* 0x000000a400a47308 */ /* 0x000e620000000800 */
[----:B-----5:R-:W-:Y:S01]  /*cdc0*/  FADD.FTZ R27, R170, R27 ;  /* 0x0000001baa1b7221 */ /* 0x020fe20000010000 */
[----:B------:R-:W-:Y:S01]  /*cdd0*/  R2UR UR18, R28 ;  /* 0x000000001c1272ca */ /* 0x000fe200000e0000 */
[----:B0-----:R-:W-:-:S05]  /*cde0*/  FADD.FTZ R28, R169, R26 ;  /* 0x0000001aa91c7221 */ /* 0x001fca0000010000 */
[----:B------:R-:W0:Y:S01]  /*cdf0*/  MUFU.EX2 R37, R37 ;  /* 0x0000002500257308 */ /* 0x000e220000000800 */
[----:B------:R-:W-:Y:S01]  /*ce00*/  FFMA.FTZ R167, R52, UR46, -R60 ;  /* 0x0000002e34a77c23 */ /* 0x000fe2000801083c */
[----:B--2---:R-:W-:-:S06]  /*ce10*/  FADD.FTZ R25, R38, R27 ;  /* 0x0000001b26197221 */ /* 0x004fcc0000010000 */
[----:B------:R-:W2:Y:S01]  /*ce20*/  MUFU.EX2 R36, R36 ;  /* 0x0000002400247308 */ /* 0x000ea20000000800 */
[----:B------:R-:W-:Y:S02]  /*ce30*/  IMAD.MOV.U32 R27, RZ, RZ, 0x40000040 ;  /* 0x40000040ff1b7424 */ /* 0x000fe400078e00ff */
[----:B------:R-:W-:-:S05]  /*ce40*/  FADD.FTZ R28, R39, R28 ;  /* 0x0000001c271c7221 */ /* 0x000fca0000010000 */
[----:B------:R-:W4:Y:S08]  /*ce50*/  MUFU.EX2 R165, R165 ;  /* 0x000000a500a57308 */ /* 0x000f300000000800 */
[----:B------:R-:W5:Y:S01]  /*ce60*/  MUFU.EX2 R166, R166 ;  /* 0x000000a600a67308 */ /* 0x000f620000000800 */
[----:B---3--:R-:W-:Y:S01]  /*ce70*/  FADD.FTZ R28, R171, R28 ;  /* 0x0000001cab1c7221 */ /* 0x008fe20000010000 */
[----:B------:R-:W-:-:S06]  /*ce80*/  R2UR UR23, R27 ;  /* 0x000000001b1772ca */ /* 0x000fcc00000e0000 */
[----:B------:R-:W3:Y:S01]  /*ce90*/  MUFU.EX2 R35, R35 ;  /* 0x0000002300237308 */ /* 0x000ee20000000800 */
[----:B------:R-:W-:Y:S01]  /*cea0*/  FFMA.FTZ R161, R15, UR46, -R60 ;  /* 0x0000002e0fa17c23 */ /* 0x000fe2000801083c */
[----:B-1----:R-:W-:-:S06]  /*ceb0*/  FADD.FTZ R27, R164, R25 ;  /* 0x00000019a41b7221 */ /* 0x002fcc0000010000 */
[----:B------:R-:W1:Y:S01]  /*cec0*/  MUFU.EX2 R34, R34 ;  /* 0x0000002200227308 */ /* 0x000e620000000800 */
[----:B0-----:R-:W-:Y:S01]  /*ced0*/  FADD.FTZ R28, R37, R28 ;  /* 0x0000001c251c7221 */ /* 0x001fe20000010000 */
[----:B--2---:R-:W-:-:S06]  /*cee0*/  FADD.FTZ R27, R36, R27 ;  /* 0x0000001b241b7221 */ /* 0x004fcc0000010000 */
[----:B------:R-:W0:Y:S08]  /*cef0*/  MUFU.EX2 R167, R167 ;  /* 0x000000a700a77308 */ /* 0x000e300000000800 */
[----:B------:R-:W2:Y:S01]  /*cf00*/  MUFU.EX2 R160, R160 ;  /* 0x000000a000a07308 */ /* 0x000ea20000000800 */
[----:B----4-:R-:W-:Y:S01]  /*cf10*/  FADD.FTZ R28, R165, R28 ;  /* 0x0000001ca51c7221 */ /* 0x010fe20000010000 */
[----:B-----5:R-:W-:-:S06]  /*cf20*/  FADD.FTZ R27, R166, R27 ;  /* 0x0000001ba61b7221 */ /* 0x020fcc0000010000 */
[----:B------:R-:W4:Y:S01]  /*cf30*/  MUFU.EX2 R33, R33 ;  /* 0x0000002100217308 */ /* 0x000f220000000800 */
[----:B------:R-:W-:Y:S01]  /*cf40*/  FFMA.FTZ R52, R45, UR46, -R60 ;  /* 0x0000002e2d347c23 */ /* 0x000fe2000801083c */
[----:B------:R-:W-:Y:S02]  /*cf50*/  IMAD.MOV.U32 R25, RZ, RZ, 0x40000040 ;  /* 0x40000040ff197424 */ /* 0x000fe400078e00ff */
[----:B---3--:R-:W-:Y:S01]  /*cf60*/  FADD.FTZ R28, R35, R28 ;  /* 0x0000001c231c7221 */ /* 0x008fe20000010000 */
[----:B------:R-:W-:-:S03]  /*cf70*/  VIADD R26, R24, 0x200 ;  /* 0x00000200181a7836 */ /* 0x000fc60000000000 */
[----:B------:R-:W3:Y:S01]  /*cf80*/  MUFU.EX2 R161, R161 ;  /* 0x000000a100a17308 */ /* 0x000ee20000000800 */
[----:B------:R-:W-:Y:S01]  /*cf90*/  R2UR UR6, R24 ;  /* 0x00000000180672ca */ /* 0x000fe200000e0000 */
[----:B-1----:R-:W-:-:S06]  /*cfa0*/  FADD.FTZ R27, R34, R27 ;  /* 0x0000001b221b7221 */ /* 0x002fcc0000010000 */
[----:B------:R-:W1:Y:S01]  /*cfb0*/  MUFU.EX2 R162, R162 ;  /* 0x000000a200a27308 */ /* 0x000e620000000800 */
[----:B------:R-:W-:Y:S01]  /*cfc0*/  VIADD R24, R24, 0x280 ;  /* 0x0000028018187836 */ /* 0x000fe20000000000 */
[----:B------:R-:W-:Y:S01]  /*cfd0*/  R2UR UR27, R25 ;  /* 0x00000000191b72ca */ /* 0x000fe200000e0000 */
[----:B0-----:R-:W-:-:S05]  /*cfe0*/  FADD.FTZ R25, R167, R28 ;  /* 0x0000001ca7197221 */ /* 0x001fca0000010000 */
[----:B------:R-:W0:Y:S01]  /*cff0*/  MUFU.EX2 R45, R55 ;  /* 0x00000037002d7308 */ /* 0x000e220000000800 */
[----:B------:R-:W-:Y:S01]  /*d000*/  R2UR UR22, R26 ;  /* 0x000000001a1672ca */ /* 0x000fe200000e0000 */
[----:B--2---:R-:W-:-:S06]  /*d010*/  FADD.FTZ R26, R160, R27 ;  /* 0x0000001ba01a7221 */ /* 0x004fcc0000010000 */
[----:B------:R-:W2:Y:S01]  /*d020*/  MUFU.EX2 R31, R31 ;  /* 0x0000001f001f7308 */ /* 0x000ea20000000800 */
[----:B------:R-:W-:Y:S01]  /*d030*/  R2UR UR26, R24 ;  /* 0x00000000181a72ca */ /* 0x000fe200000e0000 */
[----:B------:R-:W-:-:S06]  /*d040*/  FADD.FTZ R24, R50, R25 ;  /* 0x0000001932187221 */ /* 0x000fcc0000010000 */
[----:B------:R-:W5:Y:S01]  /*d050*/  MUFU.EX2 R163, R163 ;  /* 0x000000a300a37308 */ /* 0x000f620000000800 */
[----:B----4-:R-:W-:-:S07]  /*d060*/  FADD.FTZ R25, R33, R26 ;  /* 0x0000001a21197221 */ /* 0x010fce0000010000 */
[----:B------:R-:W4:Y:S01]  /*d070*/  MUFU.EX2 R156, R156 ;  /* 0x0000009c009c7308 */ /* 0x000f220000000800 */
[----:B---3--:R-:W-:Y:S01]  /*d080*/  FADD.FTZ R24, R161, R24 ;  /* 0x00000018a1187221 */ /* 0x008fe20000010000 */
[----:B-1----:R-:W-:-:S06]  /*d090*/  FADD.FTZ R26, R162, R25 ;  /* 0x00000019a21a7221 */ /* 0x002fcc0000010000 */
[----:B------:R-:W1:Y:S08]  /*d0a0*/  MUFU.EX2 R46, R54 ;  /* 0x00000036002e7308 */ /* 0x000e700000000800 */
[----:B------:R-:W3:Y:S01]  /*d0b0*/  MUFU.EX2 R30, R30 ;  /* 0x0000001e001e7308 */ /* 0x000ee20000000800 */
[----:B0-----:R-:W-:Y:S01]  /*d0c0*/  FADD.FTZ R24, R45, R24 ;  /* 0x000000182d187221 */ /* 0x001fe20000010000 */
[----:B--2---:R-:W-:-:S06]  /*d0d0*/  FADD.FTZ R27, R31, R26 ;  /* 0x0000001a1f1b7221 */ /* 0x004fcc0000010000 */
[----:B------:R-:W0:Y:S08]  /*d0e0*/  MUFU.EX2 R157, R157 ;  /* 0x0000009d009d7308 */ /* 0x000e300000000800 */
[----:B------:R-:W2:Y:S01]  /*d0f0*/  MUFU.EX2 R158, R158 ;  /* 0x0000009e009e7308 */ /* 0x000ea20000000800 */
[----:B-----5:R-:W-:Y:S01]  /*d100*/  FADD.FTZ R25, R163, R24 ;  /* 0x00000018a3197221 */ /* 0x020fe20000010000 */
[----:B------:R-:W-:-:S06]  /*d110*/  FFMA.FTZ R47, R47, UR46, -R60 ;  /* 0x0000002e2f2f7c23 */ /* 0x000fcc000801083c */
[----:B------:R-:W5:Y:S01]  /*d120*/  MUFU.EX2 R53, R53 ;  /* 0x0000003500357308 */ /* 0x000f620000000800 */
[----:B----4-:R-:W-:-:S07]  /*d130*/  FADD.FTZ R27, R156, R27 ;  /* 0x0000001b9c1b7221 */ /* 0x010fce0000010000 */
[----:B------:R-:W4:Y:S01]  /*d140*/  MUFU.EX2 R3, R3 ;  /* 0x0000000300037308 */ /* 0x000f220000000800 */
[----:B-1----:R-:W-:Y:S01]  /*d150*/  FADD.FTZ R24, R46, R25 ;  /* 0x000000192e187221 */ /* 0x002fe20000010000 */
[----:B---3--:R-:W-:-:S06]  /*d160*/  FADD.FTZ R27, R30, R27 ;  /* 0x0000001b1e1b7221 */ /* 0x008fcc0000010000 */
[----:B------:R-:W1:Y:S01]  /*d170*/  MUFU.EX2 R52, R52 ;  /* 0x0000003400347308 */ /* 0x000e620000000800 */
[----:B------:R-:W-:-:S07]  /*d180*/  FFMA.FTZ R48, R48, UR46, -R60 ;  /* 0x0000002e30307c23 */ /* 0x000fce000801083c */
[----:B------:R-:W3:Y:S01]  /*d190*/  MUFU.EX2 R172, R172 ;  /* 0x000000ac00ac7308 */ /* 0x000ee20000000800 */
[----:B------:R-:W-:Y:S02]  /*d1a0*/  IMAD.MOV.U32 R29, RZ, RZ, 0x40000040 ;  /* 0x40000040ff1d7424 */ /* 0x000fe400078e00ff */
[----:B0-----:R-:W-:-:S05]  /*d1b0*/  FADD.FTZ R24, R157, R24 ;  /* 0x000000189d187221 */ /* 0x001fca0000010000 */
[----:B------:R-:W0:Y:S01]  /*d1c0*/  MUFU.EX2 R51, R51 ;  /* 0x0000003300337308 */ /* 0x000e220000000800 */
[----:B--2---:R-:W-:-:S07]  /*d1d0*/  FADD.FTZ R26, R158, R27 ;  /* 0x0000001b9e1a7221 */ /* 0x004fce0000010000 */
[----:B------:R-:W2:Y:S01]  /*d1e0*/  MUFU.EX2 R0, R0 ;  /* 0x0000000000007308 */ /* 0x000ea20000000800 */
[----:B------:R-:W-:Y:S01]  /*d1f0*/  R2UR UR19, R29 ;  /* 0x000000001d1372ca */ /* 0x000fe200000e0000 */
[----:B-----5:R-:W-:-:S06]  /*d200*/  FADD.FTZ R27, R53, R24 ;  /* 0x00000018351b7221 */ /* 0x020fcc0000010000 */
[----:B------:R-:W5:Y:S01]  /*d210*/  MUFU.EX2 R47, R47 ;  /* 0x0000002f002f7308 */ /* 0x000f620000000800 */
[----:B----4-:R-:W-:-:S07]  /*d220*/  FADD.FTZ R29, R3, R26 ;  /* 0x0000001a031d7221 */ /* 0x010fce0000010000 */
[----:B------:R-:W4:Y:S01]  /*d230*/  MUFU.EX2 R174, R174 ;  /* 0x000000ae00ae7308 */ /* 0x000f220000000800 */
[----:B-1----:R-:W-:Y:S01]  /*d240*/  FADD.FTZ R24, R52, R27 ;  /* 0x0000001b34187221 */ /* 0x002fe20000010000 */
[----:B---3--:R-:W-:-:S06]  /*d250*/  FADD.FTZ R29, R172, R29 ;  /* 0x0000001dac1d7221 */ /* 0x008fcc0000010000 */
[----:B------:R-:W1:Y:S01]  /*d260*/  MUFU.EX2 R48, R48 ;  /* 0x0000003000307308 */ /* 0x000e620000000800 */
[----:B0-----:R-:W-:-:S07]  /*d270*/  FADD.FTZ R24, R51, R24 ;  /* 0x0000001833187221 */ /* 0x001fce0000010000 */
[----:B------:R-:W0:Y:S01]  /*d280*/  MUFU.EX2 R25, R32 ;  /* 0x0000002000197308 */ /* 0x000e220000000800 */
[----:B--2---:R-:W-:Y:S01]  /*d290*/  FADD.FTZ R29, R0, R29 ;  /* 0x0000001d001d7221 */ /* 0x004fe20000010000 */
[----:B------:R-:W-:Y:S01]  /*d2a0*/  F2FP.BF16.F32.PACK_AB R158, R3, R158 ;  /* 0x0000009e039e723e */ /* 0x000fe200000010ff */
[----:B-----5:R-:W-:Y:S02]  /*d2b0*/  FADD.FTZ R3, R47, R24 ;  /* 0x000000182f037221 */ /* 0x020fe40000010000 */
[----:B----4-:R-:W-:Y:S01]  /*d2c0*/  FADD.FTZ R24, R174, R29 ;  /* 0x0000001dae187221 */ /* 0x010fe20000010000 */
[----:B------:R-:W-:Y:S02]  /*d2d0*/  F2FP.BF16.F32.PACK_AB R152, R44, R152 ;  /* 0x000000982c98723e */ /* 0x000fe400000010ff */
[----:B------:R-:W-:Y:S02]  /*d2e0*/  F2FP.BF16.F32.PACK_AB R154, R43, R154 ;  /* 0x0000009a2b9a723e */ /* 0x000fe400000010ff */
[----:B------:R-:W-:-:S02]  /*d2f0*/  F2FP.BF16.F32.PACK_AB R153, R41, R153 ;  /* 0x000000992999723e */ /* 0x000fc400000010ff */
[----:B------:R-:W-:Y:S02]  /*d300*/  F2FP.BF16.F32.PACK_AB R155, R40, R155 ;  /* 0x0000009b289b723e */ /* 0x000fe400000010ff */
[----:B------:R-:W-:Y:S01]  /*d310*/  F2FP.BF16.F32.PACK_AB R172, R0, R172 ;  /* 0x000000ac00ac723e */ /* 0x000fe200000010ff */
[----:B-1----:R-:W-:Y:S01]  /*d320*/  FADD.FTZ R0, R48, R3 ;  /* 0x0000000330007221 */ /* 0x002fe20000010000 */
[--C-:B------:R-:W-:Y:S01]  /*d330*/  FFMA.FTZ R15, R49, UR46, -R60.reuse ;  /* 0x0000002e310f7c23 */ /* 0x100fe2000801083c */
[----:B------:R-:W-:Y:S01]  /*d340*/  FFMA.FTZ R175, R175, UR46, -R60 ;  /* 0x0000002eafaf7c23 */ /* 0x000fe2000801083c */
[----:B------:R-:W-:Y:S01]  /*d350*/  F2FP.BF16.F32.PACK_AB R168, R42, R168 ;  /* 0x000000a82aa8723e */ /* 0x000fe200000010ff */
[----:B0-----:R-:W-:Y:S01]  /*d360*/  FADD.FTZ R3, R25, R24 ;  /* 0x0000001819037221 */ /* 0x001fe20000010000 */
        /* <DEDUP_REMOVED lines=16> */
[----:B------:R0:W-:Y:S06]  /*d470*/  BAR.SYNC.DEFER_BLOCKING R86, 0x100 ;  /* 0x000400560000751d */ /* 0x0001ec0000010000 */
[----:B0-----:R-:W-:-:S06]  /*d480*/  WARPGROUP.ARRIVE ;  /* 0x00000000000079c5 */ /* 0x001fcc0000000000 */
        /* <DEDUP_REMOVED lines=12> */
[----:B------:R-:W-:Y:S01]  /*d550*/  HGMMA.64x256x16.F32.BF16 R24, R160, gdesc[UR16].tnspB, R24, gsb0 ;  /* 0x43e00010a0187df0 */ /* 0x000fe20008001818 */
[----:B------:R-:W0:Y:S08]  /*d560*/  MUFU.EX2 R15, R15 ;  /* 0x0000000f000f7308 */ /* 0x000e300000000800 */
[----:B------:R-:W1:Y:S01]  /*d570*/  MUFU.EX2 R175, R175 ;  /* 0x000000af00af7308 */ /* 0x000e620000000800 */
[----:B0-----:R-:W-:-:S04]  /*d580*/  FADD.FTZ R0, R15, R0 ;  /* 0x000000000f007221 */ /* 0x001fc80000010000 */
[C---:B-1----:R-:W-:Y:S01]  /*d590*/  FADD.FTZ R0, R175.reuse, R0 ;  /* 0x00000000af007221 */ /* 0x042fe20000010000 */
[----:B------:R-:W-:Y:S01]  /*d5a0*/  F2FP.BF16.F32.PACK_AB R175, R175, R15 ;  /* 0x0000000fafaf723e */ /* 0x000fe200000010ff */
[----:B------:R-:W-:Y:S02]  /*d5b0*/  WARPGROUP.DEPBAR.LE gsb0, 0x0 ;  /* 0x00008000000079c5 */ /* 0x000fe40000010000 */
[----:B------:R-:W-:-:S10]  /*d5c0*/  WARPGROUP.ARRIVE ;  /* 0x00000000000079c5 */ /* 0x000fd40000000000 */
[----:B------:R-:W-:Y:S01]  /*d5d0*/  HGMMA.64x256x16.F32.BF16 R24, R156, gdesc[UR20].tnspB, R24, gsb0 ;  /* 0x43e000149c187df0 */ /* 0x000fe20008001818 */
[----:B------:R-:W-:-:S04]  /*d5e0*/  LOP3.LUT R23, R23, 0xfffffffe, RZ, 0xc0, !PT ;  /* 0xfffffffe17177812 */ /* 0x000fc800078ec0ff */
[----:B------:R-:W-:Y:S01]  /*d5f0*/  @P5 LOP3.LUT R23, R23, 0x1, RZ, 0xfc, !PT ;  /* 0x0000000117175812 */ /* 0x000fe200078efcff */
[----:B------:R-:W-:Y:S02]  /*d600*/  WARPGROUP.DEPBAR.LE gsb0, 0x0 ;  /* 0x00008000000079c5 */ /* 0x000fe40000010000 */
[----:B------:R-:W-:-:S15]  /*d610*/  WARPGROUP.ARRIVE ;  /* 0x00000000000079c5 */ /* 0x000fde0000000000 */
[----:B------:R-:W-:-:S05]  /*d620*/  NOP ;  /* 0x0000000000007918 */ /* 0x000fca0000000000 */
[----:B------:R-:W-:Y:S03]  /*d630*/  HGMMA.64x256x16.F32.BF16 R24, R172, gdesc[UR24].tnspB, R24, gsb0 ;  /* 0x43e00018ac187df0 */ /* 0x000fe60008001818 */
[----:B------:R-:W-:Y:S02]  /*d640*/  WARPGROUP.DEPBAR.LE gsb0, 0x0 ;  /* 0x00008000000079c5 */ /* 0x000fe40000010000 */
[----:B------:R-:W-:Y:S05]  /*d650*/  @!P0 BRA `(.L_x_6130) ;  /* 0x0000000000048947 */ /* 0x000fea0003800000 */
[----:B------:R-:W-:Y:S01]  /*d660*/  BPT.TRAP 0x1 ;  /* 0x000000040000795c */ /* 0x000fe20000300000 */
.L_x_6130:
[----:B------:R-:W2:Y:S01]  /*d670*/  LDL R153, [R1+0xb8] ;  /* 0x0000b80001997983 */ /* 0x000ea20000100800 */
[----:B------:R-:W-:Y:S01]  /*d680*/  VIADD R14, R14, 0x32460 ;  /* 0x000324600e0e7836 */ /* 0x000fe20000000000 */
[----:B------:R-:W-:Y:S01]  /*d690*/  ULDC UR42, c[0x0][0xad0] ;  /* 0x0002b400002a7ab9 */ /* 0x000fe20000000800 */
[----:B------:R-:W-:Y:S01]  /*d6a0*/  IMAD.U32 R15, RZ, RZ, UR37 ;  /* 0x00000025ff0f7e24 */ /* 0x000fe2000f8e00ff */
[----:B------:R-:W-:Y:S01]  /*d6b0*/  ULDC UR43, c[0x0][0xad0] ;  /* 0x0002b400002b7ab9 */ /* 0x000fe20000000800 */
[----:B------:R-:W-:Y:S01]  /*d6c0*/  IMAD.MOV.U32 R152, RZ, RZ, R180 ;  /* 0x000000ffff987224 */ /* 0x000fe200078e00b4 */
[----:B------:R-:W-:Y:S01]  /*d6d0*/  ULDC UR44, c[0x0][0xa80] ;  /* 0x0002a000002c7ab9 */ /* 0x000fe20000000800 */
[----:B------:R-:W-:Y:S01]  /*d6e0*/  ULDC UR45, c[0x0][0xa80] ;  /* 0x0002a000002d7ab9 */ /* 0x000fe20000000800 */
[----:B------:R-:W-:Y:S02]  /*d6f0*/  PRMT R14, R15, 0x654, R14 ;  /* 0x000006540f0e7816 */ /* 0x000fe4000000000e */
[----:B------:R-:W0:Y:S02]  /*d700*/  @P5 LDC R15, c[0x0][0x44c] ;  /* 0x00011300ff0f5b82 */ /* 0x000e240000000800 */
[----:B------:R1:W-:Y:S06]  /*d710*/  SYNCS.ARRIVE.TRANS64.RED.A1T0 RZ, [R14+URZ], RZ ;  /* 0x000000ff0eff79a7 */ /* 0x0003ec000810043f */
[----:B-1----:R-:W1:Y:S01]  /*d720*/  @P5 LDC R14, c[0x0][0x450] ;  /* 0x00011400ff0e5b82 */ /* 0x002e620000000800 */
[----:B0-----:R-:W-:-:S05]  /*d730*/  @P5 IMAD.HI.U32 R15, R180, R15, RZ ;  /* 0x0000000fb40f5227 */ /* 0x001fca00078e00ff */
[----:B-1----:R-:W-:-:S04]  /*d740*/  @P5 SHF.R.U32.HI R152, RZ, R14, R15 ;  /* 0x0000000eff985219 */ /* 0x002fc8000001160f */
[----:B------:R-:W-:-:S05]  /*d750*/  IADD3 R14, R152, R178, -R179 ;  /* 0x000000b2980e7210 */ /* 0x000fca0007ffe8b3 */
[----:B------:R-:W-:-:S05]  /*d760*/  IMAD.HI R14, R14, 0x2aaaaaab, RZ ;  /* 0x2aaaaaab0e0e7827 */ /* 0x000fca00078e02ff */
[----:B------:R-:W-:-:S04]  /*d770*/  SHF.R.U32.HI R15, RZ, 0x1f, R14 ;  /* 0x0000001fff0f7819 */ /* 0x000fc8000001160e */
[----:B------:R-:W-:Y:S01]  /*d780*/  LEA.HI.SX32 R15, R14, R15, 0x1c ;  /* 0x0000000f0e0f7211 */ /* 0x000fe200078fe2ff */
[----:B------:R-:W-:-:S03]  /*d790*/  VIADD R14, R177, 0xfffffffe ;  /* 0xfffffffeb10e7836 */ /* 0x000fc60000000000 */
[----:B--2---:R-:W-:-:S04]  /*d7a0*/  VIMNMX R153, R153, R15, !PT ;  /* 0x0000000f99997248 */ /* 0x004fc80007fe0100 */
[----:B------:R-:W-:Y:S01]  /*d7b0*/  ISETP.GE.AND P1, PT, R14, R153, PT ;  /* 0x000000990e00720c */ /* 0x000fe20003f26270 */
[----:B------:R0:W-:-:S12]  /*d7c0*/  STL [R1+0x90], R153 ;  /* 0x0000909901007387 */ /* 0x0001d80000100800 */
[----:B0-----:R-:W-:Y:S05]  /*d7d0*/  @!P1 BRA `(.L_x_6131) ;  /* 0x0000003800589947 */ /* 0x001fea0003800000 */
[----:B------:R-:W-:Y:S02]  /*d7e0*/  IMAD.MOV.U32 R208, RZ, RZ, R176 ;  /* 0x000000ffffd07224 */ /* 0x000fe400078e00b0 */
[----:B------:R-:W-:-:S07]  /*d7f0*/  IMAD.MOV.U32 R209, RZ, RZ, R20 ;  /* 0x000000ffffd17224 */ /* 0x000fce00078e0014 */
.L_x_6142:
[----:B------:R-:W-:Y:S01]  /*d800*/  VIADD R18, R18, 0x1 ;  /* 0x0000000112127836 */ /* 0x000fe20000000000 */
[----:B------:R-:W-:Y:S05]  /*d810*/  YIELD ;  /* 0x0000000000007946 */ /* 0x000fea0003800000 */
[----:B------:R-:W-:-:S04]  /*d820*/  ISETP.NE.AND P1, PT, R18, 0x2, PT ;  /* 0x000000021200780c */ /* 0x000fc80003f25270 */
[----:B------:R-:W-:Y:S02]  /*d830*/  SEL R15, RZ, 0x1, P1 ;  /* 0x00000001ff0f7807 */ /* 0x000fe40000800000 */
[----:B------:R-:W-:Y:S02]  /*d840*/  SEL R18, R18, RZ, P1 ;  /* 0x000000ff12127207 */ /* 0x000fe40000800000 */
[----:B------:R-:W-:Y:S01]  /*d850*/  LOP3.LUT R204, R204, R15, RZ, 0x3c, !PT ;  /* 0x0000000fcccc7212 */ /* 0x000fe200078e3cff */
[----:B-----5:R-:W-:Y:S06]  /*d860*/  @!P0 BRA `(.L_x_6132) ;  /* 0x0000000000048947 */ /* 0x020fec0003800000 */
[----:B------:R-:W-:Y:S01]  /*d870*/  BPT.TRAP 0x1 ;  /* 0x000000040000795c */ /* 0x000fe20000300000 */
.L_x_6132:
[----:B------:R-:W-:Y:S01]  /*d880*/  IMAD R15, R18, 0x8, R22 ;  /* 0x00000008120f7824 */ /* 0x000fe200078e0216 */
[----:B------:R-:W-:-:S04]  /*d890*/  SHF.L.U32 R20, R204, 0x1f, RZ ;  /* 0x0000001fcc147819 */ /* 0x000fc800000006ff */
[----:B------:R0:W1:Y:S01]  /*d8a0*/  SYNCS.PHASECHK.TRANS64.TRYWAIT P1, [R15+URZ+0x32430], R20 ;  /* 0x032430140f0075a7 */ /* 0x000062000802017f */
[----:B------:R-:W-:Y:S05]  /*d8b0*/  @!P0 BRA `(.L_x_6133) ;  /* 0x0000000000048947 */ /* 0x000fea0003800000 */
[----:B------:R-:W-:Y:S01]  /*d8c0*/  BPT.TRAP 0x1 ;  /* 0x000000040000795c */ /* 0x000fe20000300000 */
.L_x_6133:
[----:B------:R-:W2:Y:S01]  /*d8d0*/  LDL R21, [R1+0x88] ;  /* 0x0000880001157983 */ /* 0x000ea20000100800 */
[----:B------:R-:W-:Y:S02]  /*d8e0*/  IMAD.MOV.U32 R157, RZ, RZ, 0x40000040 ;  /* 0x40000040ff9d7424 */ /* 0x000fe400078e00ff */
[----:B--2---:R-:W-:Y:S01]  /*d8f0*/  IMAD R156, R18, 0x300, R21 ;  /* 0x00000300129c7824 */ /* 0x004fe200078e0215 */
[----:B-1----:R-:W-:Y:S06]  /*d900*/  @P1 BRA `(.L_x_6134) ;  /* 0x0000000000081947 */ /* 0x002fec0003800000 */
[----:B------:R-:W1:Y:S02]  /*d910*/  SYNCS.PHASECHK.TRANS64.TRYWAIT P1, [R15+URZ+0x32430], R20 ;  /* 0x032430140f0075a7 */ /* 0x000e64000802017f */
[----:B-1----:R-:W-:Y:S05]  /*d920*/  @!P1 BRA `(.L_x_6135) ;  /* 0x0000015c00dc9947 */ /* 0x002fea0003800000 */
.L_x_6134:
[----:B------:R2:W-:Y:S04]  /*d930*/  STL.64 [R1+0x1f8], R4 ;  /* 0x0001f80401007387 */ /* 0x0005e80000100a00 */
[----:B--2---:R-:W2:Y:S04]  /*d940*/  LDL.64 R4, [R1+0x80] ;  /* 0x0000800001047983 */ /* 0x004ea80000100a00 */
[----:B------:R3:W-:Y:S01]  /*d950*/  STL.64 [R1+0x1f0], R2 ;  /* 0x0001f00201007387 */ /* 0x0007e20000100a00 */
[----:B------:R-:W-:Y:S05]  /*d960*/  WARPSYNC.ALL ;  /* 0x0000000000007948 */ /* 0x000fea0003800000 */
[----:B------:R-:W4:Y:S04]  /*d970*/  LDL.64 R210, [R1+0x70] ;  /* 0x0000700001d27983 */ /* 0x000f280000100a00 */
[----:B---3--:R-:W3:Y:S01]  /*d980*/  LDL.64 R2, [R1+0x78] ;  /* 0x0000780001027983 */ /* 0x008ee20000100a00 */
[C---:B------:R-:W-:Y:S01]  /*d990*/  R2UR UR6, R156.reuse ;  /* 0x000000009c0672ca */ /* 0x040fe200000e0000 */
[C---:B------:R-:W-:Y:S01]  /*d9a0*/  VIADD R154, R156.reuse, 0x2 ;  /* 0x000000029c9a7836 */ /* 0x040fe20000000000 */
[----:B------:R-:W-:Y:S01]  /*d9b0*/  R2UR UR7, R157 ;  /* 0x000000009d0772ca */ /* 0x000fe200000e0000 */
[----:B------:R-:W-:Y:S01]  /*d9c0*/  VIADD R152, R156, 0x4 ;  /* 0x000000049c987836 */ /* 0x000fe20000000000 */
[----:B------:R-:W-:Y:S01]  /*d9d0*/  R2UR UR4, R212 ;  /* 0x00000000d40472ca */ /* 0x000fe200000e0000 */
[----:B------:R-:W-:Y:S01]  /*d9e0*/  VIADD R156, R156, 0x6 ;  /* 0x000000069c9c7836 */ /* 0x000fe20000000000 */
[----:B------:R-:W-:Y:S01]  /*d9f0*/  R2UR UR5, R213 ;  /* 0x00000000d50572ca */ /* 0x000fe200000e0000 */
[----:B------:R-:W-:-:S02]  /*da00*/  IMAD.MOV.U32 R155, RZ, RZ, 0x40000040 ;  /* 0x40000040ff9b7424 */ /* 0x000fc400078e00ff */
[----:B------:R-:W-:Y:S02]  /*da10*/  IMAD.MOV.U32 R153, RZ, RZ, 0x40000040 ;  /* 0x40000040ff997424 */ /* 0x000fe400078e00ff */
[----:B------:R-:W-:Y:S01]  /*da20*/  IMAD.MOV.U32 R157, RZ, RZ, 0x40000040 ;  /* 0x40000040ff9d7424 */ /* 0x000fe200078e00ff */
[----:B------:R-:W-:Y:S02]  /*da30*/  R2UR UR10, R154 ;  /* 0x000000009a0a72ca */ /* 0x000fe400000e0000 */
[----:B------:R-:W-:Y:S02]  /*da40*/  R2UR UR11, R155 ;  /* 0x000000009b0b72ca */ /* 0x000fe400000e0000 */
[----:B------:R-:W-:Y:S02]  /*da50*/  R2UR UR14, R152 ;  /* 0x00000000980e72ca */ /* 0x000fe400000e0000 */
[----:B------:R-:W-:Y:S02]  /*da60*/  R2UR UR15, R153 ;  /* 0x00000000990f72ca */ /* 0x000fe400000e0000 */
[----:B------:R-:W-:-:S02]  /*da70*/  R2UR UR18, R156 ;  /* 0x000000009c1272ca */ /* 0x000fc400000e0000 */
[----:B------:R-:W-:Y:S02]  /*da80*/  R2UR UR19, R157 ;  /* 0x000000009d1372ca */ /* 0x000fe400000e0000 */
[----:B------:R-:W-:-:S06]  /*da90*/  WARPGROUP.ARRIVE ;  /* 0x00000000000079c5 */ /* 0x000fcc0000000000 */
[----:B------:R-:W-:Y:S03]  /*daa0*/  HGMMA.64x96x16.F32.BF16 R152, gdesc[UR4], RZ, !UPT, gsb0 ;  /* 0x01600000049879f0 */ /* 0x000fe6000c0018ff */
[----:B------:R-:W-:Y:S02]  /*dab0*/  WARPGROUP.DEPBAR.LE gsb0, 0x0 ;  /* 0x00008000000079c5 */ /* 0x000fe40000010000 */
[----:B------:R-:W-:Y:S01]  /*dac0*/  WARPGROUP.ARRIVE ;  /* 0x00000000000079c5 */ /* 0x000fe20000000000 */
[----:B--2---:R-:W-:Y:S02]  /*dad0*/  R2UR UR8, R4 ;  /* 0x00000000040872ca */ /* 0x004fe400000e0000 */
[----:B------:R-:W-:Y:S02]  /*dae0*/  R2UR UR9, R5 ;  /* 0x00000000050972ca */ /* 0x000fe400000e0000 */
[----:B------:R2:W5:Y:S11]  /*daf0*/  LDL.LU.64 R4, [R1+0x1f8] ;  /* 0x0001f80001047983 */ /* 0x0005760000300a00 */
[----:B------:R-:W-:Y:S01]  /*db00*/  HGMMA.64x96x16.F32.BF16 R152, gdesc[UR8], R152, gsb0 ;  /* 0x01600000089879f0 */ /* 0x000fe20008001898 */
[----:B---3--:R-:W-:-:S02]  /*db10*/  R2UR UR12, R2 ;  /* 0x00000000020c72ca */ /* 0x008fc400000e0000 */
[----:B------:R-:W-:Y:S02]  /*db20*/  R2UR UR13, R3 ;  /* 0x00000000030d72ca */ /* 0x000fe400000e0000 */
[----:B------:R2:W5:Y:S01]  /*db30*/  LDL.LU.64 R2, [R1+0x1f0] ;  /* 0x0001f00001027983 */ /* 0x0005620000300a00 */
[----:B----4-:R-:W-:Y:S02]  /*db40*/  R2UR UR16, R210 ;  /* 0x00000000d21072ca */ /* 0x010fe400000e0000 */
        /* <DEDUP_REMOVED lines=8> */
[----:B--2---:R-:W-:Y:S05]  /*dbd0*/  @!P0 BRA `(.L_x_6136) ;  /* 0x0000000000048947 */ /* 0x004fea0003800000 */
[----:B------:R-:W-:Y:S01]  /*dbe0*/  BPT.TRAP 0x1 ;  /* 0x000000040000795c */ /* 0x000fe20000300000 */
.L_x_6136:
[----:B------:R2:W3:Y:S01]  /*dbf0*/  SYNCS.PHASECHK.TRANS64.TRYWAIT P1, [R15+URZ+0x32450], R20 ;  /* 0x032450140f0075a7 */ /* 0x0004e2000802017f */
[----:B------:R-:W-:Y:S05]  /*dc00*/  @!P0 BRA `(.L_x_6137) ;  /* 0x0000000000048947 */ /* 0x000fea0003800000 */
[----:B------:R-:W-:Y:S01]  /*dc10*/  BPT.TRAP 0x1 ;  /* 0x000000040000795c */ /* 0x000fe20000300000 */
.L_x_6137:
[----:B---3--:R-:W-:Y:S05]  /*dc20*/  @P1 BRA `(.L_x_6138) ;  /* 0x0000000000081947 */ /* 0x008fea0003800000 */
[----:B------:R-:W3:Y:S02]  /*dc30*/  SYNCS.PHASECHK.TRANS64.TRYWAIT P1, [R15+URZ+0x32450], R20 ;  /* 0x032450140f0075a7 */ /* 0x000ee4000802017f */
[----:B---3--:R-:W-:Y:S05]  /*dc40*/  @!P1 BRA `(.L_x_6139) ;  /* 0x0000015c00289947 */ /* 0x008fea0003800000 */
.L_x_6138:
[----:B------:R4:W-:Y:S04]  /*dc50*/  STL.64 [R1+0x208], R22 ;  /* 0x0002081601007387 */ /* 0x0009e80000100a00 */
[----:B----4-:R-:W4:Y:S04]  /*dc60*/  LDL.64 R22, [R1+0x68] ;  /* 0x0000680001167983 */ /* 0x010f280000100a00 */
[----:B------:R0:W-:Y:S04]  /*dc70*/  STL.64 [R1+0x200], R16 ;  /* 0x0002001001007387 */ /* 0x0001e80000100a00 */
[----:B0-----:R-:W4:Y:S01]  /*dc80*/  LDL.64 R16, [R1+0x60] ;  /* 0x0000600001107983 */ /* 0x001f220000100a00 */
[----:B-123--:R-:W-:-:S02]  /*dc90*/  IMAD.MOV.U32 R20, RZ, RZ, 0xc00 ;  /* 0x00000c00ff147424 */ /* 0x00efc400078e00ff */
[----:B------:R-:W-:Y:S01]  /*dca0*/  IMAD.MOV.U32 R21, RZ, RZ, 0x40000040 ;  /* 0x40000040ff157424 */ /* 0x000fe200078e00ff */
[----:B------:R0:W-:Y:S01]  /*dcb0*/  STL.64 [R1+0x1f8], R14 ;  /* 0x0001f80e01007387 */ /* 0x0001e20000100a00 */
[----:B------:R-:W-:-:S03]  /*dcc0*/  IMAD R20, R18, R20, UR38 ;  /* 0x0000002612147e24 */ /* 0x000fc6000f8e0214 */
[----:B-----5:R1:W-:Y:S01]  /*dcd0*/  STL.64 [R1+0x1f0], R2 ;  /* 0x0001f00201007387 */ /* 0x0203e20000100a00 */
[----:B------:R-:W-:Y:S05]  /*dce0*/  WARPSYNC.ALL ;  /* 0x0000000000007948 */ /* 0x000fea0003800000 */
[C---:B------:R-:W-:Y:S02]  /*dcf0*/  R2UR UR6, R20.reuse ;  /* 0x00000000140672ca */ /* 0x040fe400000e0000 */
[----:B------:R-:W-:Y:S01]  /*dd00*/  R2UR UR7, R21 ;  /* 0x00000000150772ca */ /* 0x000fe200000e0000 */
[----:B------:R-:W-:Y:S01]  /*dd10*/  VIADD R210, R20, 0x2 ;  /* 0x0000000214d27836 */ /* 0x000fe20000000000 */
[----:B0-----:R-:W2:Y:S01]  /*dd20*/  LDL.64 R14, [R1+0x40] ;  /* 0x00004000010e7983 */ /* 0x001ea20000100a00 */
[----:B------:R-:W-:-:S03]  /*dd30*/  R2UR UR4, R4 ;  /* 0x00000000040472ca */ /* 0x000fc600000e0000 */
[----:B-1----:R-:W3:Y:S01]  /*dd40*/  LDL.64 R2, [R1+0x58] ;  /* 0x0000580001027983 */ /* 0x002ee20000100a00 */
[----:B------:R-:W-:Y:S01]  /*dd50*/  R2UR UR5, R5 ;  /* 0x00000000050572ca */ /* 0x000fe200000e0000 */
[----:B------:R-:W-:Y:S01]  /*dd60*/  WARPGROUP.ARRIVE ;  /* 0x00000000000079c5 */ /* 0x000fe20000000000 */
[----:B------:R-:W-:-:S11]  /*dd70*/  IMAD.MOV.U32 R211, RZ, RZ, 0x40000040 ;  /* 0x40000040ffd37424 */ /* 0x000fd600078e00ff */
[----:B------:R-:W-:Y:S01]  /*dd80*/  HGMMA.64x96x16.F32.BF16 R152, gdesc[UR4], R152, gsb0 ;  /* 0x01600000049879f0 */ /* 0x000fe20008001898 */
[----:B------:R-:W-:Y:S02]  /*dd90*/  R2UR UR6, R210 ;  /* 0x00000000d20672ca */ /* 0x000fe400000e0000 */
[----:B------:R-:W-:Y:S01]  /*dda0*/  R2UR UR7, R211 ;  /* 0x00000000d30772ca */ /* 0x000fe200000e0000 */
[----:B------:R-:W-:Y:S02]  /*ddb0*/  VIADD R210, R20, 0x4 ;  /* 0x0000000414d27836 */ /* 0x000fe40000000000 */
[----:B------:R-:W-:Y:S01]  /*ddc0*/  IMAD.MOV.U32 R211, RZ, RZ, 0x40000040 ;  /* 0x40000040ffd37424 */ /* 0x000fe200078e00ff */
[----:B------:R-:W-:Y:S02]  /*ddd0*/  WARPGROUP.DEPBAR.LE gsb0, 0x0 ;  /* 0x00008000000079c5 */ /* 0x000fe40000010000 */
[----:B------:R-:W-:Y:S01]  /*dde0*/  WARPGROUP.ARRIVE ;  /* 0x00000000000079c5 */ /* 0x000fe20000000000 */
[----:B----4-:R-:W-:-:S02]  /*ddf0*/  R2UR UR4, R22 ;  /* 0x00000000160472ca */ /* 0x010fc400000e0000 */
[----:B------:R-:W-:Y:S02]  /*de00*/  R2UR UR5, R23 ;  /* 0x00000000170572ca */ /* 0x000fe400000e0000 */
[----:B------:R-:W4:Y:S11]  /*de10*/  LDL.64 R22, [R1+0x50] ;  /* 0x0000500001167983 */ /* 0x000f360000100a00 */
[----:B------:R-:W-:Y:S01]  /*de20*/  HGMMA.64x96x16.F32.BF16 R152, gdesc[UR4], R152, gsb0 ;  /* 0x01600000049879f0 */ /* 0x000fe20008001898 */
[----:B------:R-:W-:-:S02]  /*de30*/  R2UR UR4, R16 ;  /* 0x00000000100472ca */ /* 0x000fc400000e0000 */
[----:B------:R-:W-:Y:S02]  /*de40*/  R2UR UR5, R17 ;  /* 0x00000000110572ca */ /* 0x000fe400000e0000 */
[----:B------:R-:W2:Y:S01]  /*de50*/  LDL.64 R16, [R1+0x48] ;  /* 0x0000480001107983 */ /* 0x000ea20000100a00 */
[----:B------:R-:W-:Y:S02]  /*de60*/  R2UR UR6, R210 ;  /* 0x00000000d20672ca */ /* 0x000fe400000e0000 */
[----:B------:R-:W-:Y:S01]  /*de70*/  R2UR UR7, R211 ;  /* 0x00000000d30772ca */ /* 0x000fe200000e0000 */
[----:B------:R-:W-:Y:S01]  /*de80*/  VIADD R210, R20, 0x6 ;  /* 0x0000000614d27836 */ /* 0x000fe20000000000 */
[----:B------:R-:W-:Y:S01]  /*de90*/  MOV R211, 0x40000040 ;  /* 0x4000004000d37802 */ /* 0x000fe20000000f00 */
[----:B------:R-:W-:Y:S02]  /*dea0*/  WARPGROUP.DEPBAR.LE gsb0, 0x0 ;  /* 0x00008000000079c5 */ /* 0x000fe40000010000 */
[----:B------:R-:W-:-:S08]  /*deb0*/  WARPGROUP.ARRIVE ;  /* 0x00000000000079c5 */ /* 0x000fd00000000000 */
[----:B------:R-:W-:Y:S01]  /*dec0*/  HGMMA.64x96x16.F32.BF16 R152, gdesc[UR4], R152, gsb0 ;  /* 0x01600000049879f0 */ /* 0x000fe20008001898 */
[----:B------:R-:W-:Y:S02]  /*ded0*/  R2UR UR6, R210 ;  /* 0x00000000d20672ca */ /* 0x000fe400000e0000 */
[----:B------:R-:W-:Y:S02]  /*dee0*/  R2UR UR7, R211 ;  /* 0x00000000d30772ca */ /* 0x000fe400000e0000 */
[----:B---3--:R-:W-:Y:S02]  /*def0*/  R2UR UR4, R2 ;  /* 0x00000000020472ca */ /* 0x008fe400000e0000 */
[----:B------:R-:W-:Y:S01]  /*df00*/  R2UR UR5, R3 ;  /* 0x00000000030572ca */ /* 0x000fe200000e0000 */
[----:B------:R-:W-:Y:S01]  /*df10*/  VIADD R210, R20, 0x300 ;  /* 0x0000030014d27836 */ /* 0x000fe20000000000 */
[----:B------:R-:W3:Y:S01]  /*df20*/  LDL.64 R2, [R1+0x18] ;  /* 0x0000180001027983 */ /* 0x000ee20000100a00 */
[----:B------:R-:W-:Y:S01]  /*df30*/  IMAD.MOV.U32 R211, RZ, RZ, 0x40000040 ;  /* 0x40000040ffd37424 */ /* 0x000fe200078e00ff */
[----:B------:R-:W-:-:S02]  /*df40*/  WARPGROUP.DEPBAR.LE gsb0, 0x0 ;  /* 0x00008000000079c5 */ /* 0x000fc40000010000 */
[----:B------:R-:W-:-:S07]  /*df50*/  WARPGROUP.ARRIVE ;  /* 0x00000000000079c5 */ /* 0x000fce0000000000 */
[----:B------:R-:W-:Y:S01]  /*df60*/  HGMMA.64x96x16.F32.BF16 R152, gdesc[UR4], R152, gsb0 ;  /* 0x01600000049879f0 */ /* 0x000fe20008001898 */
[----:B------:R-:W-:Y:S02]  /*df70*/  R2UR UR6, R210 ;  /* 0x00000000d20672ca */ /* 0x000fe400000e0000 */
[----:B------:R-:W-:Y:S02]  /*df80*/  R2UR UR7, R211 ;  /* 0x00000000d30772ca */ /* 0x000fe400000e0000 */
[----:B----4-:R-:W-:Y:S02]  /*df90*/  R2UR UR4, R22 ;  /* 0x00000000160472ca */ /* 0x010fe400000e0000 */
        /* <DEDUP_REMOVED lines=8> */
[----:B--2---:R-:W-:Y:S02]  /*e020*/  R2UR UR4, R16 ;  /* 0x00000000100472ca */ /* 0x004fe400000e0000 */
[----:B------:R-:W-:Y:S02]  /*e030*/  R2UR UR7, R211 ;  /* 0x00000000d30772ca */ /* 0x000fe400000e0000 */
[----:B------:R-:W-:Y:S01]  /*e040*/  R2UR UR5, R17 ;  /* 0x00000000110572ca */ /* 0x000fe200000e0000 */
[----:B------:R-:W-:Y:S01]  /*e050*/  VIADD R210, R20, 0x304 ;  /* 0x0000030414d27836 */ /* 0x000fe20000000000 */
[----:B------:R0:W5:Y:S01]  /*e060*/  LDL.LU.64 R16, [R1+0x200] ;  /* 0x0002000001107983 */ /* 0x0001620000300a00 */
[----:B------:R-:W-:Y:S01]  /*e070*/  IMAD.MOV.U32 R211, RZ, RZ, 0x40000040 ;  /* 0x40000040ffd37424 */ /* 0x000fe200078e00ff */
[----:B------:R-:W-:Y:S02]  /*e080*/  WARPGROUP.DEPBAR.LE gsb0, 0x0 ;  /* 0x00008000000079c5 */ /* 0x000fe40000010000 */
[----:B------:R-:W-:-:S07]  /*e090*/  WARPGROUP.ARRIVE ;  /* 0x00000000000079c5 */ /* 0x000fce0000000000 */
[----:B------:R-:W-:Y:S01]  /*e0a0*/  HGMMA.64x96x16.F32.BF16 R152, gdesc[UR4], R152, gsb0 ;  /* 0x01600000049879f0 */ /* 0x000fe20008001898 */
[----:B------:R-:W-:Y:S02]  /*e0b0*/  R2UR UR6, R210 ;  /* 0x00000000d20672ca */ /* 0x000fe400000e0000 */
[----:B------:R-:W-:Y:S02]  /*e0c0*/  R2UR UR7, R211 ;  /* 0x00000000d30772ca */ /* 0x000fe400000e0000 */
[----:B------:R-:W-:Y:S02]  /*e0d0*/  R2UR UR4, R14 ;  /* 0x000000000e0472ca */ /* 0x000fe400000e0000 */
[----:B------:R-:W-:Y:S01]  /*e0e0*/  R2UR UR5, R15 ;  /* 0x000000000f0572ca */ /* 0x000fe200000e0000 */
[----:B------:R-:W-:Y:S01]  /*e0f0*/  VIADD R210, R20, 0x306 ;  /* 0x0000030614d27836 */ /* 0x000fe20000000000 */
[----:B------:R0:W5:Y:S01]  /*e100*/  LDL.LU.64 R14, [R1+0x1f8] ;  /* 0x0001f800010e7983 */ /* 0x0001620000300a00 */
[----:B------:R-:W-:Y:S01]  /*e110*/  IMAD.MOV.U32 R211, RZ, RZ, 0x40000040 ;  /* 0x40000040ffd37424 */ /* 0x000fe200078e00ff */
[----:B------:R-:W-:-:S02]  /*e120*/  WARPGROUP.DEPBAR.LE gsb0, 0x0 ;  /* 0x00008000000079c5 */ /* 0x000fc40000010000 */
[----:B------:R-:W-:-:S07]  /*e130*/  WARPGROUP.ARRIVE ;  /* 0x00000000000079c5 */ /* 0x000fce0000000000 */
[----:B------:R-:W-:Y:S01]  /*e140*/  HGMMA.64x96x16.F32.BF16 R152, gdesc[UR4], R152, gsb0 ;  /* 0x01600000049879f0 */ /* 0x000fe20008001898 */
[----:B------:R-:W-:Y:S02]  /*e150*/  R2UR UR6, R210 ;  /* 0x00000000d20672ca */ /* 0x000fe400000e0000 */
[----:B------:R-:W-:Y:S02]  /*e160*/  R2UR UR7, R211 ;  /* 0x00000000d30772ca */ /* 0x000fe400000e0000 */
[----:B---3--:R-:W-:Y:S02]  /*e170*/  R2UR UR4, R2 ;  /* 0x00000000020472ca */ /* 0x008fe400000e0000 */
        /* <DEDUP_REMOVED lines=75> */
[----:B------:R-:W-:Y:S02]  /*e630*/  WARPGROUP.DEPBAR.LE gsb0, 0x0 ;  /* 0x00008000000079c5 */ /* 0x000fe40000010000 */
[----:B------:R-:W-:-:S09]  /*e640*/  WARPGROUP.ARRIVE ;  /* 0x00000000000079c5 */ /* 0x000fd20000000000 */
[----:B------:R-:W-:Y:S01]  /*e650*/  HGMMA.64x96x16.F32.BF16 R152, gdesc[UR4], R152, gsb0 ;  /* 0x01600000049879f0 */ /* 0x000fe20008001898 */
[----:B-1----:R-:W-:-:S04]  /*e660*/  SHF.R.U32.HI R211, RZ, 0x7, R211 ;  /* 0x00000007ffd37819 */ /* 0x002fc800000116d3 */
[----:B------:R-:W-:Y:S01]  /*e670*/  IADD3 R21, -R211, 0xb, RZ ;  /* 0x0000000bd3157810 */ /* 0x000fe20007ffe1ff */
[----:B------:R-:W-:-:S04]  /*e680*/  WARPGROUP.DEPBAR.LE gsb0, 0x0 ;  /* 0x00008000000079c5 */ /* 0x000fc80000010000 */
[----:B------:R0:W-:Y:S06]  /*e690*/  BAR.ARV R21, 0x100 ;  /* 0x000400150000751d */ /* 0x0001ec0000002000 */
[----:B------:R-:W-:Y:S05]  /*e6a0*/  @!P0 BRA `(.L_x_6140) ;  /* 0x0000000000048947 */ /* 0x000fea0003800000 */
[----:B------:R-:W-:Y:S01]  /*e6b0*/  BPT.TRAP 0x1 ;  /* 0x000000040000795c */ /* 0x000fe20000300000 */
.L_x_6140:
[----:B------:R-:W2:Y:S01]  /*e6c0*/  LDL R211, [R1+0xc4] ;  /* 0x0000c40001d37983 */ /* 0x000ea20000100800 */
[----:B------:R-:W1:Y:S03]  /*e6d0*/  LDC R20, c[0x0][0x448] ;  /* 0x00011200ff147b82 */ /* 0x000e660000000800 */
[----:B------:R3:W-:Y:S04]  /*e6e0*/  STL [R1+0x1fc], R6 ;  /* 0x0001fc0601007387 */ /* 0x0007e80000100800 */
[----:B---3--:R-:W2:Y:S01]  /*e6f0*/  LDL R6, [R1+0x94] ;  /* 0x0000940001067983 */ /* 0x008ea20000100800 */
[----:B------:R-:W-:Y:S01]  /*e700*/  FMUL.FTZ R153, R153, UR43 ;  /* 0x0000002b99997c20 */ /* 0x000fe20008410000 */
[----:B------:R-:W-:Y:S01]  /*e710*/  FMUL.FTZ R154, R154, UR43 ;  /* 0x0000002b9a9a7c20 */ /* 0x000fe20008410000 */
[----:B------:R-:W-:Y:S01]  /*e720*/  FMUL.FTZ R155, R155, UR43 ;  /* 0x0000002b9b9b7c20 */ /* 0x000fe20008410000 */
[----:B------:R3:W-:Y:S01]  /*e730*/  STL [R1+0x1f8], R5 ;  /* 0x0001f80501007387 */ /* 0x0007e20000100800 */
[----:B------:R-:W-:Y:S01]  /*e740*/  FMUL.FTZ R152, R152, UR43 ;  /* 0x0000002b98987c20 */ /* 0x000fe20008410000 */
[----:B------:R-:W-:Y:S01]  /*e750*/  FMUL.FTZ R157, R157, UR43 ;  /* 0x0000002b9d9d7c20 */ /* 0x000fe20008410000 */
[----:B------:R-:W-:Y:S01]  /*e760*/  FMUL.FTZ R163, R163, UR43 ;  /* 0x0000002ba3a37c20 */ /* 0x000fe20008410000 */
[----:B------:R4:W-:Y:S01]  /*e770*/  STL [R1+0x1f4], R4 ;  /* 0x0001f40401007387 */ /* 0x0009e20000100800 */
[----:B------:R-:W-:Y:S01]  /*e780*/  FMUL.FTZ R158, R158, UR43 ;  /* 0x0000002b9e9e7c20 */ /* 0x000fe20008410000 */
[----:B------:R-:W-:Y:S01]  /*e790*/  FMUL.FTZ R162, R162, UR43 ;  /* 0x0000002ba2a27c20 */ /* 0x000fe20008410000 */
[----:B-1----:R-:W-:Y:S01]  /*e7a0*/  ISETP.NE.AND P1, PT, R20, 0x1, PT ;  /* 0x000000011400780c */ /* 0x002fe20003f25270 */
[----:B-----5:R1:W-:Y:S01]  /*e7b0*/  STL [R1+0x1f0], R2 ;  /* 0x0001f00201007387 */ /* 0x0203e20000100800 */
[----:B------:R-:W-:Y:S01]  /*e7c0*/  FMUL.FTZ R159, R159, UR43 ;  /* 0x0000002b9f9f7c20 */ /* 0x000fe20008410000 */
[----:B---3--:R3:W-:Y:S01]  /*e7d0*/  MUFU.TANH R5, R152 ;  /* 0x0000009800057308 */ /* 0x0087e20000002400 */
[----:B------:R-:W-:Y:S01]  /*e7e0*/  FMUL.FTZ R167, R167, UR43 ;  /* 0x0000002ba7a77c20 */ /* 0x000fe20008410000 */
[----:B------:R-:W-:Y:S01]  /*e7f0*/  FMUL.FTZ R166, R166, UR43 ;  /* 0x0000002ba6a67c20 */ /* 0x000fe20008410000 */
[----:B------:R-:W-:Y:S01]  /*e800*/  FMUL.FTZ R175, R175, UR43 ;  /* 0x0000002bafaf7c20 */ /* 0x000fe20008410000 */
[----:B------:R-:W-:Y:S01]  /*e810*/  FMUL.FTZ R171, R171, UR43 ;  /* 0x0000002babab7c20 */ /* 0x000fe20008410000 */
[----:B------:R-:W-:Y:S01]  /*e820*/  FMUL.FTZ R174, R174, UR43 ;  /* 0x0000002baeae7c20 */ /* 0x000fe20008410000 */
[----:B------:R-:W-:Y:S01]  /*e830*/  FMUL.FTZ R186, R186, UR43 ;  /* 0x0000002bbaba7c20 */ /* 0x000fe20008410000 */
[----:B------:R-:W-:Y:S01]  /*e840*/  FMUL.FTZ R170, R170, UR43 ;  /* 0x0000002baaaa7c20 */ /* 0x000fe20008410000 */
[----:B----4-:R4:W0:Y:S01]  /*e850*/  MUFU.TANH R4, R153 ;  /* 0x0000009900047308 */ /* 0x0108220000002400 */
[----:B---3--:R-:W-:Y:S01]  /*e860*/  FMUL.FTZ R152, R161, UR43 ;  /* 0x0000002ba1987c20 */ /* 0x008fe20008410000 */
[----:B------:R-:W3:Y:S06]  /*e870*/  @P1 LDC R210, c[0x0][0x44c] ;  /* 0x00011300ffd21b82 */ /* 0x000eec0000000800 */
[----:B-1----:R1:W-:Y:S01]  /*e880*/  MUFU.TANH R2, R155 ;  /* 0x0000009b00027308 */ /* 0x0023e20000002400 */
[----:B----4-:R-:W-:Y:S01]  /*e890*/  FMUL.FTZ R153, R165, UR43 ;  /* 0x0000002ba5997c20 */ /* 0x010fe20008410000 */
[----:B------:R-:W4:Y:S06]  /*e8a0*/  @P1 LDC R20, c[0x0][0x450] ;  /* 0x00011400ff141b82 */ /* 0x000f2c0000000800 */
[----:B------:R-:W-:Y:S01]  /*e8b0*/  MUFU.TANH R166, R166 ;  /* 0x000000a600a67308 */ /* 0x000fe20000002400 */
[----:B0-----:R-:W-:-:S02]  /*e8c0*/  IMAD.MOV.U32 R161, RZ, RZ, R4 ;  /* 0x000000ffffa17224 */ /* 0x001fc400078e0004 */
[----:B-1----:R-:W-:-:S05]  /*e8d0*/  FMUL.FTZ R155, R164, UR43 ;  /* 0x0000002ba49b7c20 */ /* 0x002fca0008410000 */
[----:B------:R-:W-:Y:S01]  /*e8e0*/  MUFU.TANH R4, R163 ;  /* 0x000000a300047308 */ /* 0x000fe20000002400 */
[----:B------:R-:W-:-:S07]  /*e8f0*/  FMUL.FTZ R229, R193, UR43 ;  /* 0x0000002bc1e57c20 */ /* 0x000fce0008410000 */
[----:B------:R-:W-:Y:S08]  /*e900*/  MUFU.TANH R152, R152 ;  /* 0x0000009800987308 */ /* 0x000ff00000002400 */
[----:B------:R-:W-:Y:S08]  /*e910*/  MUFU.TANH R153, R153 ;  /* 0x0000009900997308 */ /* 0x000ff00000002400 */
[----:B------:R-:W-:Y:S01]  /*e920*/  MUFU.TANH R155, R155 ;  /* 0x0000009b009b7308 */ /* 0x000fe20000002400 */
[----:B--2---:R-:W-:-:S07]  /*e930*/  IMAD.IADD R211, R211, 0x1, R6 ;  /* 0x00000001d3d37824 */ /* 0x004fce00078e0206 */
[----:B------:R0:W1:Y:S01]  /*e940*/  MUFU.TANH R6, R154 ;  /* 0x0000009a00067308 */ /* 0x0000620000002400 */
[----:B---3--:R-:W-:-:S05]  /*e950*/  @P1 IMAD.HI.U32 R210, R211, R210, RZ ;  /* 0x000000d2d3d21227 */ /* 0x008fca00078e00ff */
[----:B----4-:R-:W-:Y:S01]  /*e960*/  @P1 SHF.R.U32.HI R211, RZ, R20, R210 ;  /* 0x00000014ffd31219 */ /* 0x010fe200000116d2 */
[----:B------:R-:W-:Y:S01]  /*e970*/  FMUL.FTZ R210, R160, UR43 ;  /* 0x0000002ba0d27c20 */ /* 0x000fe20008410000 */
[----:B0-----:R-:W-:Y:S01]  /*e980*/  FMUL.FTZ R154, R156, UR43 ;  /* 0x0000002b9c9a7c20 */ /* 0x001fe20008410000 */
[----:B------:R0:W-:Y:S01]  /*e990*/  MUFU.TANH R20, R157 ;  /* 0x0000009d00147308 */ /* 0x0001e20000002400 */
[----:B-1----:R-:W-:-:S07]  /*e9a0*/  IMAD.MOV.U32 R156, RZ, RZ, R6 ;  /* 0x000000ffff9c7224 */ /* 0x002fce00078e0006 */
[----:B------:R1:W2:Y:S01]  /*e9b0*/  MUFU.TANH R160, R170 ;  /* 0x000000aa00a07308 */ /* 0x0002a20000002400 */
[----:B0-----:R-:W-:Y:S02]  /*e9c0*/  IMAD.MOV.U32 R157, RZ, RZ, R2 ;  /* 0x000000ffff9d7224 */ /* 0x001fe400078e0002 */
[----:B------:R-:W-:Y:S02]  /*e9d0*/  IMAD.MOV.U32 R164, RZ, RZ, R156 ;  /* 0x000000ffffa47224 */ /* 0x000fe400078e009c */
[----:B------:R-:W-:Y:S01]  /*e9e0*/  FMUL.FTZ R156, R169, UR43 ;  /* 0x0000002ba99c7c20 */ /* 0x000fe20008410000 */
[----:B------:R-:W-:Y:S02]  /*e9f0*/  IMAD.MOV.U32 R169, RZ, RZ, R4 ;  /* 0x000000ffffa97224 */ /* 0x000fe400078e0004 */
[----:B------:R-:W-:Y:S01]  /*ea00*/  IMAD.MOV.U32 R163, RZ, RZ, R157 ;  /* 0x000000ffffa37224 */ /* 0x000fe200078e009d */
[----:B------:R0:W-:Y:S01]  /*ea10*/  MUFU.TANH R2, R158 ;  /* 0x0000009e00027308 */ /* 0x0001e20000002400 */
[----:B------:R-:W-:Y:S01]  /*ea20*/  FMUL.FTZ R157, R168, UR43 ;  /* 0x0000002ba89d7c20 */ /* 0x000fe20008410000 */
[----:B-1----:R-:W-:Y:S01]  /*ea30*/  FMUL.FTZ R170, R178, UR43 ;  /* 0x0000002bb2aa7c20 */ /* 0x002fe20008410000 */
[----:B------:R-:W-:-:S02]  /*ea40*/  IMAD.MOV.U32 R178, RZ, RZ, R163 ;  /* 0x000000ffffb27224 */ /* 0x000fc400078e00a3 */
[----:B------:R-:W-:Y:S02]  /*ea50*/  FMUL.FTZ R163, R184, UR43 ;  /* 0x0000002bb8a37c20 */ /* 0x000fe40008410000 */
[----:B------:R-:W-:Y:S01]  /*ea60*/  IMAD.MOV.U32 R184, RZ, RZ, R178 ;  /* 0x000000ffffb87224 */ /* 0x000fe200078e00b2 */
[----:B------:R-:W1:Y:S01]  /*ea70*/  MUFU.TANH R6, R162 ;  /* 0x000000a200067308 */ /* 0x000e620000002400 */
[----:B0-----:R-:W-:-:S05]  /*ea80*/  IMAD.MOV.U32 R158, RZ, RZ, R5 ;  /* 0x000000ffff9e7224 */ /* 0x001fca00078e0005 */
[----:B------:R-:W-:Y:S01]  /*ea90*/  MOV R165, R158 ;  /* 0x0000009e00a57202 */ /* 0x000fe20000000f00 */
[----:B------:R-:W-:Y:S01]  /*eaa0*/  FMUL.FTZ R158, R173, UR43 ;  /* 0x0000002bad9e7c20 */ /* 0x000fe20008410000 */
[----:B------:R0:W3:Y:S01]  /*eab0*/  MUFU.TANH R5, R159 ;  /* 0x0000009f00057308 */ /* 0x0000e20000002400 */
[----:B------:R-:W-:Y:S01]  /*eac0*/  FMUL.FTZ R173, R180, UR43 ;  /* 0x0000002bb4ad7c20 */ /* 0x000fe20008410000 */
[----:B--2---:R-:W-:-:S06]  /*ead0*/  IMAD.MOV.U32 R180, RZ, RZ, R160 ;  /* 0x000000ffffb47224 */ /* 0x004fcc00078e00a0 */
[----:B------:R1:W2:Y:S01]  /*eae0*/  MUFU.TANH R162, R167 ;  /* 0x000000a700a27308 */ /* 0x0002a20000002400 */
[----:B0-----:R-:W-:Y:S01]  /*eaf0*/  FMUL.FTZ R159, R172, UR43 ;  /* 0x0000002bac9f7c20 */ /* 0x001fe20008410000 */
[----:B------:R-:W-:-:S06]  /*eb00*/  FMUL.FTZ R172, R177, UR43 ;  /* 0x0000002bb1ac7c20 */ /* 0x000fcc0008410000 */
[----:B------:R0:W-:Y:S01]  /*eb10*/  MUFU.TANH R4, R175 ;  /* 0x000000af00047308 */ /* 0x0001e20000002400 */
[----:B-1----:R-:W-:Y:S02]  /*eb20*/  IMAD.MOV.U32 R167, RZ, RZ, R6 ;  /* 0x000000ffffa77224 */ /* 0x002fe400078e0006 */
[----:B---3--:R-:W-:Y:S02]  /*eb30*/  IMAD.MOV.U32 R168, RZ, RZ, R5 ;  /* 0x000000ffffa87224 */ /* 0x008fe400078e0005 */
[----:B------:R-:W-:Y:S02]  /*eb40*/  IMAD.MOV.U32 R177, RZ, RZ, R167 ;  /* 0x000000ffffb17224 */ /* 0x000fe400078e00a7 */
[----:B------:R-:W-:Y:S01]  /*eb50*/  FMUL.FTZ R167, R179, UR43 ;  /* 0x0000002bb3a77c20 */ /* 0x000fe20008410000 */
[----:B------:R-:W-:Y:S01]  /*eb60*/  IMAD.MOV.U32 R179, RZ, RZ, R164 ;  /* 0x000000ffffb37224 */ /* 0x000fe200078e00a4 */
[----:B------:R1:W-:Y:S01]  /*eb70*/  MUFU.TANH R6, R171 ;  /* 0x000000ab00067308 */ /* 0x0003e20000002400 */
[----:B0-----:R-:W-:-:S02]  /*eb80*/  IMAD.MOV.U32 R175, RZ, RZ, R169 ;  /* 0x000000ffffaf7224 */ /* 0x001fc400078e00a9 */
[----:B------:R-:W-:Y:S01]  /*eb90*/  FMUL.FTZ R169, R183, UR43 ;  /* 0x0000002bb7a97c20 */ /* 0x000fe20008410000 */
[----:B------:R-:W-:Y:S01]  /*eba0*/  FMUL.FTZ R164, R185, UR43 ;  /* 0x0000002bb9a47c20 */ /* 0x000fe20008410000 */
[----:B------:R-:W-:Y:S02]  /*ebb0*/  IMAD.MOV.U32 R185, RZ, RZ, R2 ;  /* 0x000000ffffb97224 */ /* 0x000fe400078e0002 */
[----:B------:R-:W-:Y:S01]  /*ebc0*/  IMAD.MOV.U32 R183, RZ, RZ, R175 ;  /* 0x000000ffffb77224 */ /* 0x000fe200078e00af */
[----:B------:R0:W-:Y:S01]  /*ebd0*/  MUFU.TANH R5, R174 ;  /* 0x000000ae00057308 */ /* 0x0001e20000002400 */
[----:B-1----:R-:W-:Y:S01]  /*ebe0*/  FMUL.FTZ R171, R176, UR43 ;  /* 0x0000002bb0ab7c20 */ /* 0x002fe20008410000 */
[----:B------:R-:W-:Y:S02]  /*ebf0*/  IMAD.MOV.U32 R176, RZ, RZ, R168 ;  /* 0x000000ffffb07224 */ /* 0x000fe400078e00a8 */
[----:B------:R-:W-:Y:S01]  /*ec00*/  FMUL.FTZ R168, R182, UR43 ;  /* 0x0000002bb6a87c20 */ /* 0x000fe20008410000 */
[----:B------:R-:W-:-:S02]  /*ec10*/  IMAD.MOV.U32 R175, RZ, RZ, R161 ;  /* 0x000000ffffaf7224 */ /* 0x000fc400078e00a1 */
[----:B------:R-:W-:Y:S01]  /*ec20*/  IMAD.MOV.U32 R161, RZ, RZ, R20 ;  /* 0x000000ffffa17224 */ /* 0x000fe200078e0014 */
[----:B------:R1:W-:Y:S01]  /*ec30*/  MUFU.TANH R2, R186 ;  /* 0x000000ba00027308 */ /* 0x0003e20000002400 */
[----:B0-----:R-:W-:Y:S01]  /*ec40*/  FMUL.FTZ R174, R181, UR43 ;  /* 0x0000002bb5ae7c20 */ /* 0x001fe20008410000 */
[----:B--2---:R-:W-:Y:S01]  /*ec50*/  IMAD.MOV.U32 R181, RZ, RZ, R162 ;  /* 0x000000ffffb57224 */ /* 0x004fe200078e00a2 */
[----:B------:R-:W-:Y:S01]  /*ec60*/  SHFL.IDX PT, R20, R211, 0x1, 0x1c1f ;  /* 0x003c1f00d3147f89 */ /* 0x000fe200000e0000 */
[----:B------:R-:W-:-:S03]  /*ec70*/  IMAD.MOV.U32 R182, RZ, RZ, R166 ;  /* 0x000000ffffb67224 */ /* 0x000fc600078e00a6 */
[----:B------:R0:W2:Y:S01]  /*ec80*/  SHFL.IDX PT, R162, R211, RZ, 0x1c1f ;  /* 0x001c1fffd3a27589 */ /* 0x0000a200000e0000 */
[----:B------:R-:W-:Y:S01]  /*ec90*/  IMAD R160, R14, -0x60, RZ ;  /* 0xffffffa00ea07824 */ /* 0x000fe200078e02ff */
[----:B------:R-:W3:Y:S01]  /*eca0*/  MUFU.TANH R210, R210 ;  /* 0x000000d200d27308 */ /* 0x000ee20000002400 */
[----:B-1----:R-:W-:Y:S02]  /*ecb0*/  IMAD.MOV.U32 R186, RZ, RZ, R176 ;  /* 0x000000ffffba7224 */ /* 0x002fe400078e00b0 */
[----:B------:R-:W-:Y:S01]  /*ecc0*/  FMUL.FTZ R176, R187, UR43 ;  /* 0x0000002bbbb07c20 */ /* 0x000fe20008410000 */
[----:B------:R-:W-:Y:S02]  /*ecd0*/  IMAD.MOV.U32 R187, RZ, RZ, R177 ;  /* 0x000000ffffbb7224 */ /* 0x000fe400078e00b1 */
[----:B------:R-:W-:Y:S01]  /*ece0*/  FMUL.FTZ R166, R189, UR43 ;  /* 0x0000002bbda67c20 */ /* 0x000fe20008410000 */
[----:B------:R-:W-:Y:S01]  /*ecf0*/  IMAD.MOV.U32 R177, RZ, RZ, R165 ;  /* 0x000000ffffb17224 */ /* 0x000fe200078e00a5 */
[----:B0-----:R-:W4:Y:S01]  /*ed00*/  LDL R211, [R1+0xb4] ;  /* 0x0000b40001d37983 */ /* 0x001f220000100800 */
[----:B------:R-:W-:Y:S01]  /*ed10*/  FMUL.FTZ R165, R188, UR43 ;  /* 0x0000002bbca57c20 */ /* 0x000fe20008410000 */
[----:B------:R-:W0:Y:S02]  /*ed20*/  MUFU.TANH R157, R157 ;  /* 0x0000009d009d7308 */ /* 0x000e240000002400 */
[----:B------:R-:W3:Y:S04]  /*ed30*/  LDL R188, [R1+0x8c] ;  /* 0x00008c0001bc7983 */ /* 0x000ee80000100800 */
[----:B------:R-:W3:Y:S02]  /*ed40*/  LDL R189, [R1+0xb0] ;  /* 0x0000b00001bd7983 */ /* 0x000ee40000100800 */
[----:B------:R-:W1:Y:S01]  /*ed50*/  MUFU.TANH R171, R171 ;  /* 0x000000ab00ab7308 */ /* 0x000e620000002400 */
[----:B------:R-:W-:Y:S01]  /*ed60*/  FMUL.FTZ R178, R192, UR43 ;  /* 0x0000002bc0b27c20 */ /* 0x000fe20008410000 */
[----:B------:R-:W-:-:S06]  /*ed70*/  IMAD.MOV.U32 R193, RZ, RZ, R184 ;  /* 0x000000ffffc17224 */ /* 0x000fcc00078e00b8 */
[----:B------:R-:W1:Y:S08]  /*ed80*/  MUFU.TANH R163, R163 ;  /* 0x000000a300a37308 */ /* 0x000e700000002400 */
[----:B------:R-:W1:Y:S08]  /*ed90*/  MUFU.TANH R178, R178 ;  /* 0x000000b200b27308 */ /* 0x000e700000002400 */
[----:B------:R-:W1:Y:S08]  /*eda0*/  MUFU.TANH R154, R154 ;  /* 0x0000009a009a7308 */ /* 0x000e700000002400 */
[----:B------:R-:W1:Y:S08]  /*edb0*/  MUFU.TANH R156, R156 ;  /* 0x0000009c009c7308 */ /* 0x000e700000002400 */
[----:B------:R-:W1:Y:S08]  /*edc0*/  MUFU.TANH R159, R159 ;  /* 0x0000009f009f7308 */ /* 0x000e700000002400 */
[----:B------:R-:W1:Y:S01]  /*edd0*/  MUFU.TANH R158, R158 ;  /* 0x0000009e009e7308 */ /* 0x000e620000002400 */
[----:B------:R-:W-:-:S07]  /*ede0*/  IMAD.MOV.U32 R192, RZ, RZ, R185 ;  /* 0x000000ffffc07224 */ /* 0x000fce00078e00b9 */
        /* <DEDUP_REMOVED lines=8> */
[----:B------:R-:W-:Y:S08]  /*ee70*/  MUFU.TANH R170, R170 ;  /* 0x000000aa00aa7308 */ /* 0x000ff00000002400 */
[----:B------:R-:W-:Y:S08]  /*ee80*/  MUFU.TANH R167, R167 ;  /* 0x000000a700a77308 */ /* 0x000ff00000002400 */
[----:B------:R-:W-:Y:S08]  /*ee90*/  MUFU.TANH R168, R168 ;  /* 0x000000a800a87308 */ /* 0x000ff00000002400 */
[----:B------:R-:W-:Y:S08]  /*eea0*/  MUFU.TANH R169, R169 ;  /* 0x000000a900a97308 */ /* 0x000ff00000002400 */
[----:B------:R-:W-:Y:S01]  /*eeb0*/  MUFU.TANH R176, R176 ;  /* 0x000000b000b07308 */ /* 0x000fe20000002400 */
[----:B----4-:R-:W-:-:S04]  /*eec0*/  IADD3 R160, -R211, 0x1, R160 ;  /* 0x00000001d3a07810 */ /* 0x010fc80007ffe1a0 */
[----:B---3--:R-:W-:-:S05]  /*eed0*/  IADD3 R160, -R188, R160, R189 ;  /* 0x000000a0bca07210 */ /* 0x008fca0007ffe1bd */
[----:B--2---:R-:W-:-:S05]  /*eee0*/  IMAD.IADD R162, R160, 0x1, R162 ;  /* 0x00000001a0a27824 */ /* 0x004fca00078e02a2 */
[----:B------:R-:W-:-:S04]  /*eef0*/  ISETP.GT.AND P2, PT, R162, RZ, PT ;  /* 0x000000ffa200720c */ /* 0x000fc80003f44270 */
[----:B------:R-:W-:Y:S02]  /*ef00*/  FSEL R177, R177, -INF , P2 ;  /* 0xff800000b1b17808 */ /* 0x000fe40001000000 */
[----:B------:R-:W-:-:S04]  /*ef10*/  ISETP.GT.AND P2, PT, R162, 0x10, PT ;  /* 0x00000010a200780c */ /* 0x000fc80003f44270 */
[----:B------:R-:W-:Y:S02]  /*ef20*/  FSEL R210, R210, -INF , P2 ;  /* 0xff800000d2d27808 */ /* 0x000fe40001000000 */
[----:B------:R-:W-:-:S04]  /*ef30*/  ISETP.GT.AND P2, PT, R162, 0x20, PT ;  /* 0x00000020a200780c */ /* 0x000fc80003f44270 */
[----:B0-----:R-:W-:Y:S02]  /*ef40*/  FSEL R184, R157, -INF , P2 ;  /* 0xff8000009db87808 */ /* 0x001fe40001000000 */
[C---:B------:R-:W-:Y:S02]  /*ef50*/  ISETP.GT.AND P2, PT, R162.reuse, 0x30, PT ;  /* 0x00000030a200780c */ /* 0x040fe40003f44270 */
[C---:B------:R-:W-:Y:S02]  /*ef60*/  ISETP.GT.AND P3, PT, R162.reuse, 0x1, PT ;  /* 0x00000001a200780c */ /* 0x040fe40003f64270 */
[----:B-1----:R-:W-:Y:S02]  /*ef70*/  FSEL R171, R171, -INF , P2 ;  /* 0xff800000abab7808 */ /* 0x002fe40001000000 */
[----:B------:R-:W-:Y:S02]  /*ef80*/  ISETP.GT.AND P2, PT, R162, 0x40, PT ;  /* 0x00000040a200780c */ /* 0x000fe40003f44270 */
[----:B------:R-:W-:Y:S01]  /*ef90*/  FSEL R175, R175, -INF , P3 ;  /* 0xff800000afaf7808 */ /* 0x000fe20001800000 */
[----:B------:R-:W-:Y:S01]  /*efa0*/  IMAD.IADD R20, R160, 0x1, R20 ;  /* 0x00000001a0147824 */ /* 0x000fe200078e0214 */
[----:B------:R-:W-:-:S02]  /*efb0*/  ISETP.GT.AND P1, PT, R162, 0x9, PT ;  /* 0x00000009a200780c */ /* 0x000fc40003f24270 */
[C---:B------:R-:W-:Y:S02]  /*efc0*/  ISETP.GT.AND P3, PT, R162.reuse, 0x11, PT ;  /* 0x00000011a200780c */ /* 0x040fe40003f64270 */
[----:B------:R-:W-:Y:S02]  /*efd0*/  FSEL R163, R163, -INF , P2 ;  /* 0xff800000a3a37808 */ /* 0x000fe40001000000 */
[----:B------:R-:W-:Y:S01]  /*efe0*/  ISETP.GT.AND P2, PT, R162, 0x50, PT ;  /* 0x00000050a200780c */ /* 0x000fe20003f44270 */
[----:B------:R-:W-:Y:S01]  /*eff0*/  FMUL.FTZ R211, R196, UR43 ;  /* 0x0000002bc4d37c20 */ /* 0x000fe20008410000 */
[----:B------:R-:W-:Y:S02]  /*f000*/  FSEL R161, R161, -INF , P1 ;  /* 0xff800000a1a17808 */ /* 0x000fe40000800000 */
[----:B------:R-:W-:Y:S01]  /*f010*/  FSEL R196, R152, -INF , P3 ;  /* 0xff80000098c47808 */ /* 0x000fe20001800000 */
[----:B------:R-:W-:Y:S01]  /*f020*/  IMAD.MOV.U32 R152, RZ, RZ, R179 ;  /* 0x000000ffff987224 */ /* 0x000fe200078e00b3 */
[----:B------:R-:W-:-:S02]  /*f030*/  ISETP.GT.AND P1, PT, R162, 0x19, PT ;  /* 0x00000019a200780c */ /* 0x000fc40003f24270 */
[----:B------:R-:W-:Y:S02]  /*f040*/  FSEL R178, R178, -INF , P2 ;  /* 0xff800000b2b27808 */ /* 0x000fe40001000000 */
[----:B------:R-:W-:Y:S02]  /*f050*/  ISETP.GT.AND P2, PT, R20, RZ, PT ;  /* 0x000000ff1400720c */ /* 0x000fe40003f44270 */
[----:B------:R-:W-:Y:S02]  /*f060*/  FSEL R179, R153, -INF , P1 ;  /* 0xff80000099b37808 */ /* 0x000fe40000800000 */
[----:B------:R-:W-:Y:S02]  /*f070*/  FSEL R153, R152, -INF , P2 ;  /* 0xff80000098997808 */ /* 0x000fe40001000000 */
[----:B------:R-:W-:Y:S02]  /*f080*/  ISETP.GT.AND P4, PT, R162, 0x8, PT ;  /* 0x00000008a200780c */ /* 0x000fe40003f84270 */
[----:B------:R-:W-:-:S02]  /*f090*/  FMNMX.FTZ R152, R177, R209, !PT ;  /* 0x000000d1b1987209 */ /* 0x000fc40007810000 */
[----:B------:R-:W-:Y:S02]  /*f0a0*/  FSEL R154, R154, -INF , P4 ;  /* 0xff8000009a9a7808 */ /* 0x000fe40002000000 */
[----:B------:R-:W-:-:S04]  /*f0b0*/  FMNMX.FTZ R152, R175, R152, !PT ;  /* 0x00000098af987209 */ /* 0x000fc80007810000 */
[----:B------:R-:W-:-:S04]  /*f0c0*/  FMNMX.FTZ R152, R154, R152, !PT ;  /* 0x000000989a987209 */ /* 0x000fc80007810000 */
[----:B------:R-:W-:Y:S02]  /*f0d0*/  FMNMX.FTZ R152, R161, R152, !PT ;  /* 0x00000098a1987209 */ /* 0x000fe40007810000 */
[----:B------:R-:W-:Y:S02]  /*f0e0*/  ISETP.GT.AND P4, PT, R162, 0x18, PT ;  /* 0x00000018a200780c */ /* 0x000fe40003f84270 */
[----:B------:R-:W-:Y:S01]  /*f0f0*/  FMNMX.FTZ R152, R210, R152, !PT ;  /* 0x00000098d2987209 */ /* 0x000fe20007810000 */
[----:B------:R-:W-:Y:S01]  /*f100*/  FMUL.FTZ R160, R197, UR43 ;  /* 0x0000002bc5a07c20 */ /* 0x000fe20008410000 */
[----:B------:R-:W-:Y:S02]  /*f110*/  FSEL R197, R155, -INF , P4 ;  /* 0xff8000009bc57808 */ /* 0x000fe40002000000 */
[----:B------:R-:W-:-:S04]  /*f120*/  FMNMX.FTZ R152, R196, R152, !PT ;  /* 0x00000098c4987209 */ /* 0x000fc80007810000 */
[----:B------:R-:W-:Y:S02]  /*f130*/  FMNMX.FTZ R152, R197, R152, !PT ;  /* 0x00000098c5987209 */ /* 0x000fe40007810000 */
[C---:B------:R-:W-:Y:S02]  /*f140*/  ISETP.GT.AND P3, PT, R162.reuse, 0x21, PT ;  /* 0x00000021a200780c */ /* 0x040fe40003f64270 */
[----:B------:R-:W-:Y:S02]  /*f150*/  FMNMX.FTZ R152, R179, R152, !PT ;  /* 0x00000098b3987209 */ /* 0x000fe40007810000 */
[----:B------:R-:W-:Y:S02]  /*f160*/  ISETP.GT.AND P4, PT, R162, 0x28, PT ;  /* 0x00000028a200780c */ /* 0x000fe40003f84270 */
[----:B------:R-:W-:Y:S02]  /*f170*/  FSEL R185, R156, -INF , P3 ;  /* 0xff8000009cb97808 */ /* 0x000fe40001800000 */
[----:B------:R-:W-:Y:S01]  /*f180*/  FMNMX.FTZ R152, R184, R152, !PT ;  /* 0x00000098b8987209 */ /* 0x000fe20007810000 */
[----:B------:R-:W-:Y:S01]  /*f190*/  IMAD.MOV.U32 R189, RZ, RZ, R186 ;  /* 0x000000ffffbd7224 */ /* 0x000fe200078e00ba */
[----:B------:R-:W-:-:S02]  /*f1a0*/  ISETP.GT.AND P1, PT, R162, 0x29, PT ;  /* 0x00000029a200780c */ /* 0x000fc40003f24270 */
[----:B------:R-:W-:Y:S02]  /*f1b0*/  FSEL R186, R159, -INF , P4 ;  /* 0xff8000009fba7808 */ /* 0x000fe40002000000 */
[----:B------:R-:W-:Y:S01]  /*f1c0*/  FMNMX.FTZ R152, R185, R152, !PT ;  /* 0x00000098b9987209 */ /* 0x000fe20007810000 */
[----:B------:R-:W-:Y:S01]  /*f1d0*/  IMAD.MOV.U32 R188, RZ, RZ, R187 ;  /* 0x000000ffffbc7224 */ /* 0x000fe200078e00bb */
[----:B------:R-:W-:Y:S02]  /*f1e0*/  FSEL R187, R158, -INF , P1 ;  /* 0xff8000009ebb7808 */ /* 0x000fe40000800000 */
[----:B------:R-:W-:Y:S01]  /*f1f0*/  FMNMX.FTZ R152, R186, R152, !PT ;  /* 0x00000098ba987209 */ /* 0x000fe20007810000 */
[----:B------:R-:W0:Y:S01]  /*f200*/  MUFU.TANH R211, R211 ;  /* 0x000000d300d37308 */ /* 0x000e220000002400 */
[----:B------:R-:W-:Y:S02]  /*f210*/  ISETP.GT.AND P3, PT, R162, 0x31, PT ;  /* 0x00000031a200780c */ /* 0x000fe40003f64270 */
[----:B------:R-:W-:-:S02]  /*f220*/  FMNMX.FTZ R152, R187, R152, !PT ;  /* 0x00000098bb987209 */ /* 0x000fc40007810000 */
[----:B------:R-:W-:Y:S02]  /*f230*/  ISETP.GT.AND P4, PT, R162, 0x38, PT ;  /* 0x00000038a200780c */ /* 0x000fe40003f84270 */
[----:B------:R-:W-:Y:S01]  /*f240*/  FSEL R172, R172, -INF , P3 ;  /* 0xff800000acac7808 */ /* 0x000fe20001800000 */
[----:B------:R-:W1:Y:S01]  /*f250*/  MUFU.TANH R160, R160 ;  /* 0x000000a000a07308 */ /* 0x000e620000002400 */
[----:B------:R-:W-:Y:S02]  /*f260*/  FMNMX.FTZ R152, R171, R152, !PT ;  /* 0x00000098ab987209 */ /* 0x000fe40007810000 */
[C---:B------:R-:W-:Y:S02]  /*f270*/  ISETP.GT.AND P1, PT, R162.reuse, 0x39, PT ;  /* 0x00000039a200780c */ /* 0x040fe40003f24270 */
[----:B------:R-:W-:Y:S02]  /*f280*/  FSEL R173, R173, -INF , P4 ;  /* 0xff800000adad7808 */ /* 0x000fe40002000000 */
[----:B------:R-:W-:-:S02]  /*f290*/  ISETP.GT.AND P3, PT, R162, 0x41, PT ;  /* 0x00000041a200780c */ /* 0x000fc40003f64270 */
[----:B------:R-:W-:Y:S02]  /*f2a0*/  ISETP.GT.AND P4, PT, R162, 0x48, PT ;  /* 0x00000048a200780c */ /* 0x000fe40003f84270 */
[----:B------:R-:W-:Y:S02]  /*f2b0*/  FMNMX.FTZ R152, R172, R152, !PT ;  /* 0x00000098ac987209 */ /* 0x000fe40007810000 */
[----:B------:R-:W-:Y:S02]  /*f2c0*/  FSEL R174, R174, -INF , P1 ;  /* 0xff800000aeae7808 */ /* 0x000fe40000800000 */
[----:B------:R-:W-:Y:S02]  /*f2d0*/  ISETP.GT.AND P1, PT, R162, 0x49, PT ;  /* 0x00000049a200780c */ /* 0x000fe40003f24270 */
[----:B------:R-:W-:Y:S02]  /*f2e0*/  FSEL R164, R164, -INF , P3 ;  /* 0xff800000a4a47808 */ /* 0x000fe40001800000 */
[----:B------:R-:W-:-:S02]  /*f2f0*/  FSEL R165, R165, -INF , P4 ;  /* 0xff800000a5a57808 */ /* 0x000fc40002000000 */
[----:B------:R-:W-:Y:S02]  /*f300*/  FMNMX.FTZ R152, R173, R152, !PT ;  /* 0x00000098ad987209 */ /* 0x000fe40007810000 */
[C---:B------:R-:W-:Y:S02]  /*f310*/  ISETP.GT.AND P3, PT, R162.reuse, 0x51, PT ;  /* 0x00000051a200780c */ /* 0x040fe40003f64270 */
[----:B------:R-:W-:Y:S02]  /*f320*/  ISETP.GT.AND P4, PT, R162, 0x58, PT ;  /* 0x00000058a200780c */ /* 0x000fe40003f84270 */
[----:B------:R-:W-:Y:S02]  /*f330*/  FSEL R166, R166, -INF , P1 ;  /* 0xff800000a6a67808 */ /* 0x000fe40000800000 */
[----:B------:R-:W-:Y:S02]  /*f340*/  FMNMX.FTZ R152, R174, R152, !PT ;  /* 0x00000098ae987209 */ /* 0x000fe40007810000 */
[----:B------:R-:W-:-:S02]  /*f350*/  ISETP.GT.AND P1, PT, R162, 0x59, PT ;  /* 0x00000059a200780c */ /* 0x000fc40003f24270 */
[----:B------:R-:W-:Y:S02]  /*f360*/  FSEL R229, R229, -INF , P3 ;  /* 0xff800000e5e57808 */ /* 0x000fe40001800000 */
[----:B0-----:R-:W-:Y:S02]  /*f370*/  FSEL R211, R211, -INF , P4 ;  /* 0xff800000d3d37808 */ /* 0x001fe40002000000 */
[C---:B------:R-:W-:Y:S02]  /*f380*/  ISETP.GT.AND P3, PT, R20.reuse, 0x1, PT ;  /* 0x000000011400780c */ /* 0x040fe40003f64270 */
[----:B------:R-:W-:Y:S02]  /*f390*/  ISETP.GT.AND P4, PT, R20, 0x8, PT ;  /* 0x000000081400780c */ /* 0x000fe40003f84270 */
[----:B------:R-:W-:Y:S02]  /*f3a0*/  FMNMX.FTZ R152, R163, R152, !PT ;  /* 0x00000098a3987209 */ /* 0x000fe40007810000 */
[----:B-1----:R-:W-:-:S02]  /*f3b0*/  FSEL R156, R160, -INF , P1 ;  /* 0xff800000a09c7808 */ /* 0x002fc40000800000 */
[C---:B------:R-:W-:Y:S02]  /*f3c0*/  ISETP.GT.AND P1, PT, R20.reuse, 0x9, PT ;  /* 0x000000091400780c */ /* 0x040fe40003f24270 */
[----:B------:R-:W-:Y:S02]  /*f3d0*/  ISETP.GT.AND P2, PT, R20, 0x10, PT ;  /* 0x000000101400780c */ /* 0x000fe40003f44270 */
[----:B------:R-:W-:Y:S02]  /*f3e0*/  FSEL R160, R193, -INF , P3 ;  /* 0xff800000c1a07808 */ /* 0x000fe40001800000 */
[----:B------:R-:W-:Y:S02]  /*f3f0*/  FSEL R155, R192, -INF , P4 ;  /* 0xff800000c09b7808 */ /* 0x000fe40002000000 */
[C---:B------:R-:W-:Y:S02]  /*f400*/  ISETP.GT.AND P3, PT, R20.reuse, 0x11, PT ;  /* 0x000000111400780c */ /* 0x040fe40003f64270 */
[----:B------:R-:W-:Y:S01]  /*f410*/  ISETP.GT.AND P4, PT, R20, 0x18, PT ;  /* 0x000000181400780c */ /* 0x000fe20003f84270 */
[----:B------:R0:W1:Y:S01]  /*f420*/  MUFU.TANH R158, R190 ;  /* 0x000000be009e7308 */ /* 0x0000620000002400 */
[----:B------:R-:W-:-:S02]  /*f430*/  FMNMX.FTZ R152, R164, R152, !PT ;  /* 0x00000098a4987209 */ /* 0x000fc40007810000 */
[----:B------:R-:W-:Y:S02]  /*f440*/  FSEL R193, R189, -INF , P1 ;  /* 0xff800000bdc17808 */ /* 0x000fe40000800000 */
[----:B------:R-:W-:Y:S02]  /*f450*/  ISETP.GT.AND P1, PT, R20, 0x19, PT ;  /* 0x000000191400780c */ /* 0x000fe40003f24270 */
[----:B------:R-:W-:Y:S02]  /*f460*/  FSEL R192, R182, -INF , P4 ;  /* 0xff800000b6c07808 */ /* 0x000fe40002000000 */
[----:B0-----:R-:W-:Y:S02]  /*f470*/  FSEL R190, R188, -INF , P2 ;  /* 0xff800000bcbe7808 */ /* 0x001fe40001000000 */
[----:B------:R-:W-:Y:S02]  /*f480*/  FSEL R188, R183, -INF , P3 ;  /* 0xff800000b7bc7808 */ /* 0x000fe40001800000 */
[----:B------:R-:W-:-:S02]  /*f490*/  ISETP.GT.AND P2, PT, R20, 0x20, PT ;  /* 0x000000201400780c */ /* 0x000fc40003f44270 */
[C---:B------:R-:W-:Y:S02]  /*f4a0*/  ISETP.GT.AND P3, PT, R20.reuse, 0x21, PT ;  /* 0x000000211400780c */ /* 0x040fe40003f64270 */
[----:B------:R-:W-:Y:S02]  /*f4b0*/  ISETP.GT.AND P4, PT, R20, 0x28, PT ;  /* 0x000000281400780c */ /* 0x000fe40003f84270 */
[----:B------:R-:W-:Y:S02]  /*f4c0*/  FMNMX.FTZ R152, R165, R152, !PT ;  /* 0x00000098a5987209 */ /* 0x000fe40007810000 */
[----:B------:R-:W-:Y:S02]  /*f4d0*/  FSEL R189, R181, -INF , P1 ;  /* 0xff800000b5bd7808 */ /* 0x000fe40000800000 */
[----:B------:R-:W-:Y:S02]  /*f4e0*/  FSEL R180, R180, -INF , P2 ;  /* 0xff800000b4b47808 */ /* 0x000fe40001000000 */
[----:B------:R-:W-:-:S02]  /*f4f0*/  FSEL R181, R6, -INF , P3 ;  /* 0xff80000006b57808 */ /* 0x000fc40001800000 */
[----:B------:R-:W-:Y:S01]  /*f500*/  FSEL R182, R5, -INF , P4 ;  /* 0xff80000005b67808 */ /* 0x000fe20002000000 */
[----:B------:R-:W-:Y:S01]  /*f510*/  UMOV UR46, UR45 ;  /* 0x0000002d002e7c82 */ /* 0x000fe20008000000 */
[----:B------:R-:W-:Y:S01]  /*f520*/  FMNMX.FTZ R152, R166, R152, !PT ;  /* 0x00000098a6987209 */ /* 0x000fe20007810000 */
[----:B------:R-:W-:Y:S01]  /*f530*/  FMUL.FTZ R191, R191, UR43 ;  /* 0x0000002bbfbf7c20 */ /* 0x000fe20008410000 */
[----:B------:R-:W-:Y:S01]  /*f540*/  ISETP.GT.AND P1, PT, R20, 0x29, PT ;  /* 0x000000291400780c */ /* 0x000fe20003f24270 */
[----:B------:R-:W-:Y:S01]  /*f550*/  FMUL.FTZ R194, R194, UR43 ;  /* 0x0000002bc2c27c20 */ /* 0x000fe20008410000 */
[C---:B------:R-:W-:Y:S01]  /*f560*/  ISETP.GT.AND P2, PT, R20.reuse, 0x30, PT ;  /* 0x000000301400780c */ /* 0x040fe20003f44270 */
[----:B------:R-:W-:Y:S01]  /*f570*/  FMUL.FTZ R195, R195, UR43 ;  /* 0x0000002bc3c37c20 */ /* 0x000fe20008410000 */
[C---:B------:R-:W-:Y:S01]  /*f580*/  ISETP.GT.AND P3, PT, R20.reuse, 0x31, PT ;  /* 0x000000311400780c */ /* 0x040fe20003f64270 */
[----:B------:R0:W5:Y:S01]  /*f590*/  LDL.LU R6, [R1+0x1fc] ;  /* 0x0001fc0001067983 */ /* 0x0001620000300800 */
[----:B------:R-:W-:-:S02]  /*f5a0*/  ISETP.GT.AND P4, PT, R20, 0x38, PT ;  /* 0x000000381400780c */ /* 0x000fc40003f84270 */
[----:B------:R-:W-:Y:S02]  /*f5b0*/  FMNMX.FTZ R152, R178, R152, !PT ;  /* 0x00000098b2987209 */ /* 0x000fe40007810000 */
[----:B------:R-:W-:Y:S01]  /*f5c0*/  ISETP.GT.AND P5, PT, R20, 0x59, PT ;  /* 0x000000591400780c */ /* 0x000fe20003fa4270 */
[----:B------:R2:W-:Y:S01]  /*f5d0*/  MUFU.TANH R162, R191 ;  /* 0x000000bf00a27308 */ /* 0x0005e20000002400 */
[----:B------:R-:W-:Y:S01]  /*f5e0*/  FSEL R183, R4, -INF , P1 ;  /* 0xff80000004b77808 */ /* 0x000fe20000800000 */
[----:B------:R0:W5:Y:S01]  /*f5f0*/  LDL.LU R5, [R1+0x1f8] ;  /* 0x0001f80001057983 */ /* 0x0001620000300800 */
[----:B------:R-:W-:Y:S02]  /*f600*/  FSEL R170, R170, -INF , P2 ;  /* 0xff800000aaaa7808 */ /* 0x000fe40001000000 */
[----:B------:R-:W-:Y:S01]  /*f610*/  FSEL R167, R167, -INF , P3 ;  /* 0xff800000a7a77808 */ /* 0x000fe20001800000 */
[----:B------:R0:W5:Y:S01]  /*f620*/  LDL.LU R4, [R1+0x1f4] ;  /* 0x0001f40001047983 */ /* 0x0001620000300800 */
[----:B------:R-:W-:-:S02]  /*f630*/  FSEL R168, R168, -INF , P4 ;  /* 0xff800000a8a87808 */ /* 0x000fc40002000000 */
[C---:B------:R-:W-:Y:S02]  /*f640*/  ISETP.GT.AND P1, PT, R20.reuse, 0x39, PT ;  /* 0x000000391400780c */ /* 0x040fe40003f24270 */
[C---:B------:R-:W-:Y:S02]  /*f650*/  ISETP.GT.AND P2, PT, R20.reuse, 0x40, PT ;  /* 0x000000401400780c */ /* 0x040fe40003f44270 */
[C---:B------:R-:W-:Y:S02]  /*f660*/  ISETP.GT.AND P3, PT, R20.reuse, 0x41, PT ;  /* 0x000000411400780c */ /* 0x040fe40003f64270 */
[----:B------:R-:W-:Y:S02]  /*f670*/  ISETP.GT.AND P4, PT, R20, 0x48, PT ;  /* 0x000000481400780c */ /* 0x000fe40003f84270 */
[----:B------:R-:W-:Y:S02]  /*f680*/  FMNMX.FTZ R152, R229, R152, !PT ;  /* 0x00000098e5987209 */ /* 0x000fe40007810000 */
[----:B------:R-:W-:-:S02]  /*f690*/  FSEL R169, R169, -INF , P1 ;  /* 0xff800000a9a97808 */ /* 0x000fc40000800000 */
[----:B------:R-:W-:Y:S02]  /*f6a0*/  FSEL R159, R2, -INF , P2 ;  /* 0xff800000029f7808 */ /* 0x000fe40001000000 */
[----:B------:R-:W-:Y:S02]  /*f6b0*/  FSEL R157, R176, -INF , P3 ;  /* 0xff800000b09d7808 */ /* 0x000fe40001800000 */
[----:B-1----:R-:W-:Y:S02]  /*f6c0*/  FSEL R158, R158, -INF , P4 ;  /* 0xff8000009e9e7808 */ /* 0x002fe40002000000 */
[C---:B------:R-:W-:Y:S02]  /*f6d0*/  ISETP.GT.AND P1, PT, R20.reuse, 0x49, PT ;  /* 0x000000491400780c */ /* 0x040fe40003f24270 */
[C---:B------:R-:W-:Y:S02]  /*f6e0*/  ISETP.GT.AND P2, PT, R20.reuse, 0x50, PT ;  /* 0x000000501400780c */ /* 0x040fe40003f44270 */
[----:B------:R-:W-:-:S02]  /*f6f0*/  ISETP.GT.AND P3, PT, R20, 0x51, PT ;  /* 0x000000511400780c */ /* 0x000fc40003f64270 */
[----:B------:R-:W-:Y:S02]  /*f700*/  ISETP.GT.AND P4, PT, R20, 0x58, PT ;  /* 0x000000581400780c */ /* 0x000fe40003f84270 */
[----:B------:R-:W-:-:S04]  /*f710*/  FMNMX.FTZ R20, R211, R152, !PT ;  /* 0x00000098d3147209 */ /* 0x000fc80007810000 */
[----:B------:R-:W-:-:S05]  /*f720*/  FMNMX.FTZ R20, R156, R20, !PT ;  /* 0x000000149c147209 */ /* 0x000fca0007810000 */
[----:B------:R-:W1:Y:S02]  /*f730*/  SHFL.BFLY PT, R152, R20, 0x2, 0x1f ;  /* 0x0c401f0014987f89 */ /* 0x000e6400000e0000 */
[----:B-1----:R-:W-:-:S05]  /*f740*/  FMNMX.FTZ R20, R20, R152, !PT ;  /* 0x0000009814147209 */ /* 0x002fca0007810000 */
[----:B------:R-:W1:Y:S02]  /*f750*/  SHFL.BFLY PT, R152, R20, 0x1, 0x1f ;  /* 0x0c201f0014987f89 */ /* 0x000e6400000e0000 */
[----:B-1----:R-:W-:-:S04]  /*f760*/  FMNMX.FTZ R20, R20, R152, !PT ;  /* 0x0000009814147209 */ /* 0x002fc80007810000 */
[C---:B------:R-:W-:Y:S01]  /*f770*/  FSETP.NEU.FTZ.AND P6, PT, R20.reuse, -INF , PT ;  /* 0xff8000001400780b */ /* 0x040fe20003fdd000 */
[----:B------:R-:W-:-:S03]  /*f780*/  FMUL.FTZ R176, R20, UR46 ;  /* 0x0000002e14b07c20 */ /* 0x000fc60008410000 */
[----:B------:R-:W-:Y:S02]  /*f790*/  FSEL R152, R20, RZ, P6 ;  /* 0x000000ff14987208 */ /* 0x000fe40003000000 */
[----:B------:R-:W-:-:S03]  /*f7a0*/  FSEL R176, R176, RZ, P6 ;  /* 0x000000ffb0b07208 */ /* 0x000fc60003000000 */
[----:B------:R-:W-:Y:S02]  /*f7b0*/  FADD.FTZ R152, -R152, R209 ;  /* 0x000000d198987221 */ /* 0x000fe40000010100 */
[--C-:B------:R-:W-:Y:S02]  /*f7c0*/  FFMA.FTZ R177, R177, UR46, -R176.reuse ;  /* 0x0000002eb1b17c23 */ /* 0x100fe400080108b0 */
[----:B------:R-:W-:Y:S01]  /*f7d0*/  FMUL.FTZ R152, R152, UR46 ;  /* 0x0000002e98987c20 */ /* 0x000fe20008410000 */
[----:B--2---:R-:W-:-:S03]  /*f7e0*/  FFMA.FTZ R191, R210, UR46, -R176 ;  /* 0x0000002ed2bf7c23 */ /* 0x004fc600080108b0 */
[----:B------:R-:W-:Y:S08]  /*f7f0*/  MUFU.EX2 R177, R177 ;  /* 0x000000b100b17308 */ /* 0x000ff00000000800 */
[----:B------:R-:W1:Y:S01]  /*f800*/  MUFU.EX2 R210, R152 ;  /* 0x0000009800d27308 */ /* 0x000e620000000800 */
[----:B------:R-:W-:Y:S01]  /*f810*/  FFMA.FTZ R209, R179, UR46, -R176 ;  /* 0x0000002eb3d17c23 */ /* 0x000fe200080108b0 */
[----:B-1----:R-:W-:Y:S01]  /*f820*/  FFMA.FTZ R179, R210, R3, R177 ;  /* 0x00000003d2b37223 */ /* 0x002fe200000100b1 */
        /* <DEDUP_REMOVED lines=9> */
[----:B------:R-:W-:-:S03]  /*f8c0*/  FFMA.FTZ R175, R175, UR46, -R176 ;  /* 0x0000002eafaf7c23 */ /* 0x000fc600080108b0 */
[----:B------:R-:W-:Y:S01]  /*f8d0*/  FMNMX.FTZ R3, R181, R3, !PT ;  /* 0x00000003b5037209 */ /* 0x000fe20007810000 */
[----:B------:R1:W2:Y:S03]  /*f8e0*/  MUFU.EX2 R152, R175 ;  /* 0x000000af00987308 */ /* 0x0002a60000000800 */
[----:B------:R-:W-:-:S04]  /*f8f0*/  FMNMX.FTZ R3, R182, R3, !PT ;  /* 0x00000003b6037209 */ /* 0x000fc80007810000 */
[----:B-1----:R-:W-:Y:S01]  /*f900*/  FMNMX.FTZ R175, R183, R3, !PT ;  /* 0x00000003b7af7209 */ /* 0x002fe20007810000 */
[----:B------:R-:W-:-:S03]  /*f910*/  FFMA.FTZ R154, R154, UR46, -R176 ;  /* 0x0000002e9a9a7c23 */ /* 0x000fc600080108b0 */
        /* <DEDUP_REMOVED lines=21> */
[----:B--2---:R-:W-:-:S03]  /*fa70*/  FADD.FTZ R179, R152, R179 ;  /* 0x000000b398b37221 */ /* 0x004fc60000010000 */
[----:B------:R-:W-:Y:S01]  /*fa80*/  FMNMX.FTZ R176, R168, R176, !PT ;  /* 0x000000b0a8b07209 */ /* 0x000fe20007810000 */
[----:B------:R-:W1:Y:S01]  /*fa90*/  MUFU.TANH R3, R194 ;  /* 0x000000c200037308 */ /* 0x000e620000002400 */
[----:B------:R-:W-:Y:S01]  /*faa0*/  F2FP.BF16.F32.PACK_AB R152, R152, R177 ;  /* 0x000000b19898723e */ /* 0x000fe200000010ff */
[----:B------:R-:W-:Y:S01]  /*fab0*/  FMUL.FTZ R177, R198, UR43 ;  /* 0x0000002bc6b17c20 */ /* 0x000fe20008410000 */
[----:B------:R-:W-:Y:S01]  /*fac0*/  FMNMX.FTZ R176, R169, R176, !PT ;  /* 0x000000b0a9b07209 */ /* 0x000fe20007810000 */
[----:B------:R-:W-:-:S03]  /*fad0*/  FMUL.FTZ R178, R199, UR43 ;  /* 0x0000002bc7b27c20 */ /* 0x000fc60008410000 */
[----:B------:R-:W-:Y:S01]  /*fae0*/  FMNMX.FTZ R176, R159, R176, !PT ;  /* 0x000000b09fb07209 */ /* 0x000fe20007810000 */
[----:B------:R-:W2:Y:S03]  /*faf0*/  MUFU.TANH R175, R195 ;  /* 0x000000c300af7308 */ /* 0x000ea60000002400 */
[----:B------:R-:W-:-:S05]  /*fb00*/  FMNMX.FTZ R176, R157, R176, !PT ;  /* 0x000000b09db07209 */ /* 0x000fca0007810000 */
[----:B------:R-:W3:Y:S01]  /*fb10*/  MUFU.TANH R177, R177 ;  /* 0x000000b100b17308 */ /* 0x000ee20000002400 */
[----:B------:R-:W-:Y:S02]  /*fb20*/  FSEL R162, R162, -INF , P1 ;  /* 0xff800000a2a27808 */ /* 0x000fe40000800000 */
[----:B------:R-:W-:-:S05]  /*fb30*/  FMNMX.FTZ R176, R158, R176, !PT ;  /* 0x000000b09eb07209 */ /* 0x000fca0007810000 */
[----:B------:R-:W4:Y:S01]  /*fb40*/  MUFU.TANH R178, R178 ;  /* 0x000000b200b27308 */ /* 0x000f220000002400 */
[----:B-1----:R-:W-:Y:S02]  /*fb50*/  FSEL R3, R3, -INF , P2 ;  /* 0xff80000003037808 */ /* 0x002fe40001000000 */
[----:B------:R-:W-:Y:S02]  /*fb60*/  FMNMX.FTZ R176, R162, R176, !PT ;  /* 0x000000b0a2b07209 */ /* 0x000fe40007810000 */
[----:B--2---:R-:W-:Y:S02]  /*fb70*/  FSEL R175, R175, -INF , P3 ;  /* 0xff800000afaf7808 */ /* 0x004fe40001800000 */
[----:B------:R-:W-:Y:S02]  /*fb80*/  FMNMX.FTZ R176, R3, R176, !PT ;  /* 0x000000b003b07209 */ /* 0x000fe40007810000 */
[----:B---3--:R-:W-:Y:S02]  /*fb90*/  FSEL R177, R177, -INF , P4 ;  /* 0xff800000b1b17808 */ /* 0x008fe40002000000 */
[----:B------:R-:W-:-:S04]  /*fba0*/  FMNMX.FTZ R176, R175, R176, !PT ;  /* 0x000000b0afb07209 */ /* 0x000fc80007810000 */
[----:B------:R-:W-:Y:S02]  /*fbb0*/  FMNMX.FTZ R176, R177, R176, !PT ;  /* 0x000000b0b1b07209 */ /* 0x000fe40007810000 */
[----:B----4-:R-:W-:-:S04]  /*fbc0*/  FSEL R178, R178, -INF , P5 ;  /* 0xff800000b2b27808 */ /* 0x010fc80002800000 */
[----:B------:R-:W-:-:S05]  /*fbd0*/  FMNMX.FTZ R176, R178, R176, !PT ;  /* 0x000000b0b2b07209 */ /* 0x000fca0007810000 */
[----:B------:R-:W1:Y:S01]  /*fbe0*/  SHFL.BFLY PT, R194, R176, 0x2, 0x1f ;  /* 0x0c401f00b0c27f89 */ /* 0x000e6200000e0000 */
[----:B------:R-:W2:Y:S01]  /*fbf0*/  MUFU.EX2 R154, R154 ;  /* 0x0000009a009a7308 */ /* 0x000ea20000000800 */
[----:B-1----:R-:W-:-:S05]  /*fc00*/  FMNMX.FTZ R176, R176, R194, !PT ;  /* 0x000000c2b0b07209 */ /* 0x002fca0007810000 */
[----:B------:R-:W1:Y:S02]  /*fc10*/  SHFL.BFLY PT, R194, R176, 0x1, 0x1f ;  /* 0x0c201f00b0c27f89 */ /* 0x000e6400000e0000 */
[----:B------:R-:W3:Y:S01]  /*fc20*/  MUFU.EX2 R161, R161 ;  /* 0x000000a100a17308 */ /* 0x000ee20000000800 */
[----:B--2---:R-:W-:Y:S01]  /*fc30*/  FADD.FTZ R179, R154, R179 ;  /* 0x000000b39ab37221 */ /* 0x004fe20000010000 */
[----:B------:R-:W2:Y:S01]  /*fc40*/  S2R R199, SR_TID.X ;  /* 0x0000000000c77919 */ /* 0x000ea20000002100 */
[----:B-1----:R-:W-:Y:S02]  /*fc50*/  FMNMX.FTZ R176, R176, R194, !PT ;  /* 0x000000c2b0b07209 */ /* 0x002fe40007810000 */
[C---:B---3--:R-:W-:Y:S02]  /*fc60*/  FADD.FTZ R194, R161.reuse, R179 ;  /* 0x000000b3a1c27221 */ /* 0x048fe40000010000 */
[----:B------:R-:W-:Y:S02]  /*fc70*/  FSETP.NEU.FTZ.AND P1, PT, R176, -INF , PT ;  /* 0xff800000b000780b */ /* 0x000fe40003f3d000 */
[----:B------:R-:W-:-:S02]  /*fc80*/  F2FP.BF16.F32.PACK_AB R154, R161, R154 ;  /* 0x0000009aa19a723e */ /* 0x000fc400000010ff */
[C---:B------:R-:W-:Y:S01]  /*fc90*/  FSEL R161, R176.reuse, RZ, P1 ;  /* 0x000000ffb0a17208 */ /* 0x040fe20000800000 */
[----:B------:R-:W-:-:S04]  /*fca0*/  FMUL.FTZ R179, R176, UR46 ;  /* 0x0000002eb0b37c20 */ /* 0x000fc80008410000 */
[----:B------:R-:W-:Y:S01]  /*fcb0*/  FADD.FTZ R161, -R161, R208 ;  /* 0x000000d0a1a17221 */ /* 0x000fe20000010100 */
[----:B------:R-:W-:-:S03]  /*fcc0*/  FSEL R179, R179, RZ, P1 ;  /* 0x000000ffb3b37208 */ /* 0x000fc60000800000 */
[----:B------:R-:W-:Y:S01]  /*fcd0*/  FMUL.FTZ R161, R161, UR46 ;  /* 0x0000002ea1a17c20 */ /* 0x000fe20008410000 */
[----:B------:R-:W-:-:S03]  /*fce0*/  MOV R198, UR37 ;  /* 0x0000002500c67c02 */ /* 0x000fc60008000f00 */
[----:B------:R1:W-:Y:S01]  /*fcf0*/  MUFU.EX2 R195, R161 ;  /* 0x000000a100c37308 */ /* 0x0003e20000000800 */
[--C-:B------:R-:W-:Y:S01]  /*fd00*/  FFMA.FTZ R153, R153, UR46, -R179.reuse ;  /* 0x0000002e99997c23 */ /* 0x100fe200080108b3 */
[----:B------:R-:W-:Y:S01]  /*fd10*/  FFMA.FTZ R160, R160, UR46, -R179 ;  /* 0x0000002ea0a07c23 */ /* 0x000fe200080108b3 */
[----:B-1----:R-:W-:-:S05]  /*fd20*/  VIADD R161, R15, 0x32440 ;  /* 0x000324400fa17836 */ /* 0x002fca0000000000 */
[----:B------:R-:W1:Y:S01]  /*fd30*/  MUFU.EX2 R153, R153 ;  /* 0x0000009900997308 */ /* 0x000e620000000800 */
[----:B------:R-:W-:-:S04]  /*fd40*/  PRMT R161, R198, 0x654, R161 ;  /* 0x00000654c6a17816 */ /* 0x000fc800000000a1 */
[----:B------:R3:W-:Y:S03]  /*fd50*/  SYNCS.ARRIVE.TRANS64.RED.A1T0 RZ, [R161+URZ], RZ ;  /* 0x000000ffa1ff79a7 */ /* 0x0007e6000810043f */
[----:B------:R-:W4:Y:S01]  /*fd60*/  MUFU.EX2 R160, R160 ;  /* 0x000000a000a07308 */ /* 0x000f220000000800 */
[----:B--2---:R-:W-:Y:S01]  /*fd70*/  SHF.R.U32.HI R199, RZ, 0x7, R199 ;  /* 0x00000007ffc77819 */ /* 0x004fe200000116c7 */
[----:B---3--:R-:W-:Y:S02]  /*fd80*/  IMAD.MOV.U32 R161, RZ, RZ, 0x40000040 ;  /* 0x40000040ffa17424 */ /* 0x008fe400078e00ff */
[----:B------:R-:W-:-:S03]  /*fd90*/  FFMA.FTZ R193, R193, UR46, -R179 ;  /* 0x0000002ec1c17c23 */ /* 0x000fc600080108b3 */
[----:B------:R-:W-:Y:S01]  /*fda0*/  R2UR UR7, R161 ;  /* 0x00000000a10772ca */ /* 0x000fe200000e0000 */
[----:B------:R-:W-:Y:S01]  /*fdb0*/  FFMA.FTZ R161, R155, UR46, -R179 ;  /* 0x0000002e9ba17c23 */ /* 0x000fe200080108b3 */
[----:B------:R-:W-:Y:S02]  /*fdc0*/  VIADD R155, R199, 0x8 ;  /* 0x00000008c79b7836 */ /* 0x000fe40000000000 */
[----:B-1----:R-:W-:Y:S01]  /*fdd0*/  FFMA.FTZ R0, R195, R0, R153 ;  /* 0x00000000c3007223 */ /* 0x002fe20000010099 */
[----:B------:R-:W-:Y:S01]  /*fde0*/  MUFU.EX2 R193, R193 ;  /* 0x000000c100c17308 */ /* 0x000fe20000000800 */
[C---:B----4-:R-:W-:Y:S02]  /*fdf0*/  F2FP.BF16.F32.PACK_AB R153, R160.reuse, R153 ;  /* 0x00000099a099723e */ /* 0x050fe400000010ff */
[----:B------:R-:W-:-:S05]  /*fe00*/  FADD.FTZ R0, R160, R0 ;  /* 0x00000000a0007221 */ /* 0x000fca0000010000 */
[----:B------:R-:W1:Y:S01]  /*fe10*/  MUFU.EX2 R161, R161 ;  /* 0x000000a100a17308 */ /* 0x000e620000000800 */
[----:B------:R1:W-:Y:S01]  /*fe20*/  BAR.SYNC.DEFER_BLOCKING R155, 0x100 ;  /* 0x0004009b0000751d */ /* 0x0003e20000010000 */
[----:B------:R-:W-:-:S04]  /*fe30*/  IMAD.MOV.U32 R160, RZ, RZ, 0xc00 ;  /* 0x00000c00ffa07424 */ /* 0x000fc800078e00ff */
[----:B------:R-:W-:Y:S02]  /*fe40*/  IMAD R160, R18, R160, UR39 ;  /* 0x0000002712a07e24 */ /* 0x000fe4000f8e02a0 */
[-C--:B------:R-:W-:Y:S01]  /*fe50*/  FMUL.FTZ R24, R24, R210.reuse ;  /* 0x000000d218187220 */ /* 0x080fe20000410000 */
[-C--:B------:R-:W-:Y:S01]  /*fe60*/  FMUL.FTZ R25, R25, R210.reuse ;  /* 0x000000d219197220 */ /* 0x080fe20000410000 */
[-C--:B------:R-:W-:Y:S01]  /*fe70*/  FMUL.FTZ R28, R28, R210.reuse ;  /* 0x000000d21c1c7220 */ /* 0x080fe20000410000 */
[-C--:B------:R-:W-:Y:S01]  /*fe80*/  FMUL.FTZ R29, R29, R210.reuse ;  /* 0x000000d21d1d7220 */ /* 0x080fe20000410000 */
[----:B------:R-:W-:Y:S01]  /*fe90*/  R2UR UR6, R160 ;  /* 0x00000000a00672ca */ /* 0x000fe200000e0000 */
        /* <DEDUP_REMOVED lines=124> */
[----:B-1----:R-:W-:-:S05]  /*10660*/  F2FP.BF16.F32.PACK_AB R155, R193, R161 ;  /* 0x000000a1c19b723e */ /* 0x002fca00000010ff */
[----:B------:R-:W-:-:S06]  /*10670*/  WARPGROUP.ARRIVE ;  /* 0x00000000000079c5 */ /* 0x000fcc0000000000 */
[----:B------:R-:W-:Y:S01]  /*10680*/  HGMMA.64x256x16.F32.BF16 R24, R152, gdesc[UR4].tnspB, R24, gsb0 ;  /* 0x43e0000498187df0 */ /* 0x000fe20008001818 */
[----:B------:R-:W-:Y:S08]  /*10690*/  MUFU.EX2 R196, R196 ;  /* 0x000000c400c47308 */ /* 0x000ff00000000800 */
[----:B------:R-:W-:Y:S08]  /*106a0*/  MUFU.EX2 R197, R197 ;  /* 0x000000c500c57308 */ /* 0x000ff00000000800 */
[----:B------:R-:W-:Y:S01]  /*106b0*/  MUFU.EX2 R209, R209 ;  /* 0x000000d100d17308 */ /* 0x000fe20000000800 */
[----:B------:R-:W-:Y:S01]  /*106c0*/  FADD.FTZ R0, R161, R0 ;  /* 0x00000000a1007221 */ /* 0x000fe20000010000 */
[----:B------:R-:W-:-:S06]  /*106d0*/  FFMA.FTZ R161, R183, UR46, -R179 ;  /* 0x0000002eb7a17c23 */ /* 0x000fcc00080108b3 */
[----:B------:R-:W-:Y:S08]  /*106e0*/  MUFU.EX2 R184, R184 ;  /* 0x000000b800b87308 */ /* 0x000ff00000000800 */
[----:B------:R-:W-:Y:S08]  /*106f0*/  MUFU.EX2 R185, R185 ;  /* 0x000000b900b97308 */ /* 0x000ff00000000800 */
[----:B------:R-:W-:Y:S08]  /*10700*/  MUFU.EX2 R186, R186 ;  /* 0x000000ba00ba7308 */ /* 0x000ff00000000800 */
[----:B------:R-:W-:Y:S08]  /*10710*/  MUFU.EX2 R187, R187 ;  /* 0x000000bb00bb7308 */ /* 0x000ff00000000800 */
[----:B------:R-:W-:Y:S01]  /*10720*/  MUFU.EX2 R161, R161 ;  /* 0x000000a100a17308 */ /* 0x000fe20000000800 */
[----:B------:R-:W-:-:S02]  /*10730*/  WARPGROUP.DEPBAR.LE gsb0, 0x0 ;  /* 0x00008000000079c5 */ /* 0x000fc40000010000 */
[----:B------:R-:W-:-:S05]  /*10740*/  FFMA.FTZ R155, R190, UR46, -R179 ;  /* 0x0000002ebe9b7c23 */ /* 0x000fca00080108b3 */
[----:B------:R1:W2:Y:S01]  /*10750*/  MUFU.EX2 R154, R191 ;  /* 0x000000bf009a7308 */ /* 0x0002a20000000800 */
[--C-:B------:R-:W-:Y:S01]  /*10760*/  FFMA.FTZ R190, R188, UR46, -R179.reuse ;  /* 0x0000002ebcbe7c23 */ /* 0x100fe200080108b3 */
[--C-:B------:R-:W-:Y:S01]  /*10770*/  FFMA.FTZ R188, R189, UR46, -R179.reuse ;  /* 0x0000002ebdbc7c23 */ /* 0x100fe200080108b3 */
[----:B-1----:R-:W-:-:S05]  /*10780*/  FFMA.FTZ R191, R192, UR46, -R179 ;  /* 0x0000002ec0bf7c23 */ /* 0x002fca00080108b3 */
[----:B------:R-:W1:Y:S08]  /*10790*/  MUFU.EX2 R155, R155 ;  /* 0x0000009b009b7308 */ /* 0x000e700000000800 */
[----:B------:R-:W3:Y:S08]  /*107a0*/  MUFU.EX2 R190, R190 ;  /* 0x000000be00be7308 */ /* 0x000ef00000000800 */
[----:B------:R-:W-:Y:S08]  /*107b0*/  MUFU.EX2 R191, R191 ;  /* 0x000000bf00bf7308 */ /* 0x000ff00000000800 */
[----:B------:R-:W4:Y:S01]  /*107c0*/  MUFU.EX2 R188, R188 ;  /* 0x000000bc00bc7308 */ /* 0x000f220000000800 */
[----:B------:R-:W-:-:S02]  /*107d0*/  VIADD R152, R160, 0x80 ;  /* 0x00000080a0987836 */ /* 0x000fc40000000000 */
[----:B------:R-:W-:Y:S02]  /*107e0*/  IMAD.MOV.U32 R153, RZ, RZ, 0x40000040 ;  /* 0x40000040ff997424 */ /* 0x000fe400078e00ff */
[----:B------:R-:W-:Y:S01]  /*107f0*/  FADD.FTZ R189, R193, R0 ;  /* 0x00000000c1bd7221 */ /* 0x000fe20000010000 */
[----:B------:R-:W-:Y:S02]  /*10800*/  R2UR UR6, R152 ;  /* 0x00000000980672ca */ /* 0x000fe400000e0000 */
[----:B------:R-:W-:Y:S01]  /*10810*/  R2UR UR7, R153 ;  /* 0x00000000990772ca */ /* 0x000fe200000e0000 */
[----:B--2---:R-:W-:Y:S01]  /*10820*/  FADD.FTZ R194, R154, R194 ;  /* 0x000000c29ac27221 */ /* 0x004fe20000010000 */
[----:B------:R-:W-:Y:S01]  /*10830*/  F2FP.BF16.F32.PACK_AB R152, R196, R154 ;  /* 0x0000009ac498723e */ /* 0x000fe200000010ff */
[----:B-1----:R-:W-:Y:S01]  /*10840*/  FADD.FTZ R189, R155, R189 ;  /* 0x000000bd9bbd7221 */ /* 0x002fe20000010000 */
[----:B---3--:R-:W-:Y:S02]  /*10850*/  F2FP.BF16.F32.PACK_AB R153, R190, R155 ;  /* 0x0000009bbe99723e */ /* 0x008fe400000010ff */
[----:B------:R-:W-:-:S02]  /*10860*/  F2FP.BF16.F32.PACK_AB R154, R209, R197 ;  /* 0x000000c5d19a723e */ /* 0x000fc400000010ff */
[----:B----4-:R-:W-:-:S04]  /*10870*/  F2FP.BF16.F32.PACK_AB R155, R188, R191 ;  /* 0x000000bfbc9b723e */ /* 0x010fc800000010ff */
[----:B------:R-:W-:-:S06]  /*10880*/  WARPGROUP.ARRIVE ;  /* 0x00000000000079c5 */ /* 0x000fcc0000000000 */
[----:B------:R-:W-:Y:S01]  /*10890*/  HGMMA.64x256x16.F32.BF16 R24, R152, gdesc[UR4].tnspB, R24, gsb0 ;  /* 0x43e0000498187df0 */ /* 0x000fe20008001818 */
[--C-:B------:R-:W-:Y:S01]  /*108a0*/  FFMA.FTZ R192, R180, UR46, -R179.reuse ;  /* 0x0000002eb4c07c23 */ /* 0x100fe200080108b3 */
[--C-:B------:R-:W-:Y:S01]  /*108b0*/  FFMA.FTZ R180, R181, UR46, -R179.reuse ;  /* 0x0000002eb5b47c23 */ /* 0x100fe200080108b3 */
[----:B------:R-:W-:-:S04]  /*108c0*/  FFMA.FTZ R0, R182, UR46, -R179 ;  /* 0x0000002eb6007c23 */ /* 0x000fc800080108b3 */
[----:B------:R-:W-:Y:S08]  /*108d0*/  MUFU.EX2 R192, R192 ;  /* 0x000000c000c07308 */ /* 0x000ff00000000800 */
[----:B------:R-:W1:Y:S08]  /*108e0*/  MUFU.EX2 R180, R180 ;  /* 0x000000b400b47308 */ /* 0x000e700000000800 */
[----:B------:R-:W2:Y:S01]  /*108f0*/  MUFU.EX2 R0, R0 ;  /* 0x0000000000007308 */ /* 0x000ea20000000800 */
[--C-:B------:R-:W-:Y:S01]  /*10900*/  FFMA.FTZ R170, R170, UR46, -R179.reuse ;  /* 0x0000002eaaaa7c23 */ /* 0x100fe200080108b3 */
[--C-:B------:R-:W-:Y:S01]  /*10910*/  FFMA.FTZ R167, R167, UR46, -R179.reuse ;  /* 0x0000002ea7a77c23 */ /* 0x100fe200080108b3 */
[--C-:B------:R-:W-:Y:S01]  /*10920*/  FFMA.FTZ R168, R168, UR46, -R179.reuse ;  /* 0x0000002ea8a87c23 */ /* 0x100fe200080108b3 */
[----:B------:R-:W-:-:S04]  /*10930*/  FFMA.FTZ R169, R169, UR46, -R179 ;  /* 0x0000002ea9a97c23 */ /* 0x000fc800080108b3 */
[----:B------:R-:W-:Y:S08]  /*10940*/  MUFU.EX2 R171, R171 ;  /* 0x000000ab00ab7308 */ /* 0x000ff00000000800 */
[----:B------:R-:W3:Y:S08]  /*10950*/  MUFU.EX2 R172, R172 ;  /* 0x000000ac00ac7308 */ /* 0x000ef00000000800 */
[----:B------:R-:W-:Y:S08]  /*10960*/  MUFU.EX2 R173, R173 ;  /* 0x000000ad00ad7308 */ /* 0x000ff00000000800 */
[----:B------:R-:W-:Y:S08]  /*10970*/  MUFU.EX2 R174, R174 ;  /* 0x000000ae00ae7308 */ /* 0x000ff00000000800 */
[----:B------:R-:W-:Y:S08]  /*10980*/  MUFU.EX2 R170, R170 ;  /* 0x000000aa00aa7308 */ /* 0x000ff00000000800 */
[----:B------:R-:W4:Y:S08]  /*10990*/  MUFU.EX2 R167, R167 ;  /* 0x000000a700a77308 */ /* 0x000f300000000800 */
[----:B------:R-:W-:Y:S08]  /*109a0*/  MUFU.EX2 R168, R168 ;  /* 0x000000a800a87308 */ /* 0x000ff00000000800 */
[----:B------:R-:W0:Y:S01]  /*109b0*/  MUFU.EX2 R169, R169 ;  /* 0x000000a900a97308 */ /* 0x000e220000000800 */
[----:B------:R-:W-:-:S02]  /*109c0*/  WARPGROUP.DEPBAR.LE gsb0, 0x0 ;  /* 0x00008000000079c5 */ /* 0x000fc40000010000 */
[----:B------:R-:W-:Y:S02]  /*109d0*/  VIADD R152, R160, 0x100 ;  /* 0x00000100a0987836 */ /* 0x000fe40000000000 */
[----:B------:R-:W-:-:S03]  /*109e0*/  IMAD.MOV.U32 R153, RZ, RZ, 0x40000040 ;  /* 0x40000040ff997424 */ /* 0x000fc600078e00ff */
[----:B------:R-:W-:Y:S02]  /*109f0*/  R2UR UR6, R152 ;  /* 0x00000000980672ca */ /* 0x000fe400000e0000 */
[----:B------:R-:W-:Y:S02]  /*10a00*/  R2UR UR7, R153 ;  /* 0x00000000990772ca */ /* 0x000fe400000e0000 */
[----:B------:R-:W-:Y:S02]  /*10a10*/  F2FP.BF16.F32.PACK_AB R152, R185, R184 ;  /* 0x000000b8b998723e */ /* 0x000fe400000010ff */
[----:B-1----:R-:W-:Y:S02]  /*10a20*/  F2FP.BF16.F32.PACK_AB R153, R180, R192 ;  /* 0x000000c0b499723e */ /* 0x002fe400000010ff */
[----:B------:R-:W-:Y:S02]  /*10a30*/  F2FP.BF16.F32.PACK_AB R154, R187, R186 ;  /* 0x000000babb9a723e */ /* 0x000fe400000010ff */
[----:B--2---:R-:W-:-:S04]  /*10a40*/  F2FP.BF16.F32.PACK_AB R155, R161, R0 ;  /* 0x00000000a19b723e */ /* 0x004fc800000010ff */
[----:B------:R-:W-:-:S06]  /*10a50*/  WARPGROUP.ARRIVE ;  /* 0x00000000000079c5 */ /* 0x000fcc0000000000 */
[----:B------:R-:W-:Y:S01]  /*10a60*/  HGMMA.64x256x16.F32.BF16 R24, R152, gdesc[UR4].tnspB, R24, gsb0 ;  /* 0x43e0000498187df0 */ /* 0x000fe20008001818 */
[--C-:B------:R-:W-:Y:S01]  /*10a70*/  FFMA.FTZ R159, R159, UR46, -R179.reuse ;  /* 0x0000002e9f9f7c23 */ /* 0x100fe200080108b3 */
[--C-:B------:R-:W-:Y:S01]  /*10a80*/  FFMA.FTZ R157, R157, UR46, -R179.reuse ;  /* 0x0000002e9d9d7c23 */ /* 0x100fe200080108b3 */
[--C-:B------:R-:W-:Y:S01]  /*10a90*/  FFMA.FTZ R158, R158, UR46, -R179.reuse ;  /* 0x0000002e9e9e7c23 */ /* 0x100fe200080108b3 */
[----:B------:R-:W-:Y:S01]  /*10aa0*/  FFMA.FTZ R162, R162, UR46, -R179 ;  /* 0x0000002ea2a27c23 */ /* 0x000fe200080108b3 */
[----:B------:R-:W-:Y:S08]  /*10ab0*/  MUFU.EX2 R163, R163 ;  /* 0x000000a300a37308 */ /* 0x000ff00000000800 */
[----:B------:R-:W1:Y:S08]  /*10ac0*/  MUFU.EX2 R164, R164 ;  /* 0x000000a400a47308 */ /* 0x000e700000000800 */
[----:B------:R-:W-:Y:S08]  /*10ad0*/  MUFU.EX2 R165, R165 ;  /* 0x000000a500a57308 */ /* 0x000ff00000000800 */
[----:B------:R-:W-:Y:S08]  /*10ae0*/  MUFU.EX2 R166, R166 ;  /* 0x000000a600a67308 */ /* 0x000ff00000000800 */
[----:B------:R-:W-:Y:S08]  /*10af0*/  MUFU.EX2 R159, R159 ;  /* 0x0000009f009f7308 */ /* 0x000ff00000000800 */
[----:B------:R-:W2:Y:S08]  /*10b00*/  MUFU.EX2 R157, R157 ;  /* 0x0000009d009d7308 */ /* 0x000eb00000000800 */
[----:B------:R-:W-:Y:S08]  /*10b10*/  MUFU.EX2 R158, R158 ;  /* 0x0000009e009e7308 */ /* 0x000ff00000000800 */
[----:B------:R-:W2:Y:S01]  /*10b20*/  MUFU.EX2 R162, R162 ;  /* 0x000000a200a27308 */ /* 0x000ea20000000800 */
[----:B------:R-:W-:-:S02]  /*10b30*/  WARPGROUP.DEPBAR.LE gsb0, 0x0 ;  /* 0x00008000000079c5 */ /* 0x000fc40000010000 */
[----:B------:R-:W-:Y:S02]  /*10b40*/  VIADD R152, R160, 0x180 ;  /* 0x00000180a0987836 */ /* 0x000fe40000000000 */
[----:B------:R-:W-:-:S03]  /*10b50*/  IMAD.MOV.U32 R153, RZ, RZ, 0x40000040 ;  /* 0x40000040ff997424 */ /* 0x000fc600078e00ff */
[----:B------:R-:W-:Y:S02]  /*10b60*/  R2UR UR6, R152 ;  /* 0x00000000980672ca */ /* 0x000fe400000e0000 */
[----:B------:R-:W-:Y:S02]  /*10b70*/  R2UR UR7, R153 ;  /* 0x00000000990772ca */ /* 0x000fe400000e0000 */
[----:B---3--:R-:W-:Y:S02]  /*10b80*/  F2FP.BF16.F32.PACK_AB R152, R172, R171 ;  /* 0x000000abac98723e */ /* 0x008fe400000010ff */
[----:B----4-:R-:W-:Y:S02]  /*10b90*/  F2FP.BF16.F32.PACK_AB R153, R167, R170 ;  /* 0x000000aaa799723e */ /* 0x010fe400000010ff */
[----:B------:R-:W-:Y:S02]  /*10ba0*/  F2FP.BF16.F32.PACK_AB R154, R174, R173 ;  /* 0x000000adae9a723e */ /* 0x000fe400000010ff */
[----:B0-----:R-:W-:-:S04]  /*10bb0*/  F2FP.BF16.F32.PACK_AB R155, R169, R168 ;  /* 0x000000a8a99b723e */ /* 0x001fc800000010ff */
[----:B------:R-:W-:-:S06]  /*10bc0*/  WARPGROUP.ARRIVE ;  /* 0x00000000000079c5 */ /* 0x000fcc0000000000 */
[----:B------:R-:W-:Y:S01]  /*10bd0*/  HGMMA.64x256x16.F32.BF16 R24, R152, gdesc[UR4].tnspB, R24, gsb0 ;  /* 0x43e0000498187df0 */ /* 0x000fe20008001818 */
[--C-:B------:R-:W-:Y:S01]  /*10be0*/  FFMA.FTZ R3, R3, UR46, -R179.reuse ;  /* 0x0000002e03037c23 */ /* 0x100fe200080108b3 */
[--C-:B------:R-:W-:Y:S01]  /*10bf0*/  FFMA.FTZ R175, R175, UR46, -R179.reuse ;  /* 0x0000002eafaf7c23 */ /* 0x100fe200080108b3 */
[--C-:B------:R-:W-:Y:S01]  /*10c00*/  FFMA.FTZ R177, R177, UR46, -R179.reuse ;  /* 0x0000002eb1b17c23 */ /* 0x100fe200080108b3 */
[----:B------:R-:W-:Y:S02]  /*10c10*/  FFMA.FTZ R178, R178, UR46, -R179 ;  /* 0x0000002eb2b27c23 */ /* 0x000fe400080108b3 */
[----:B------:R0:W3:Y:S02]  /*10c20*/  MUFU.EX2 R179, R2 ;  /* 0x0000000200b37308 */ /* 0x0000e40000000800 */
[----:B0-----:R0:W5:Y:S06]  /*10c30*/  LDL.LU R2, [R1+0x1f0] ;  /* 0x0001f00001027983 */ /* 0x00116c0000300800 */
[----:B------:R-:W-:Y:S08]  /*10c40*/  MUFU.EX2 R229, R229 ;  /* 0x000000e500e57308 */ /* 0x000ff00000000800 */
[----:B------:R-:W-:Y:S08]  /*10c50*/  MUFU.EX2 R211, R211 ;  /* 0x000000d300d37308 */ /* 0x000ff00000000800 */
[----:B------:R-:W-:Y:S08]  /*10c60*/  MUFU.EX2 R156, R156 ;  /* 0x0000009c009c7308 */ /* 0x000ff00000000800 */
[----:B------:R-:W4:Y:S08]  /*10c70*/  MUFU.EX2 R3, R3 ;  /* 0x0000000300037308 */ /* 0x000f300000000800 */
[----:B------:R-:W0:Y:S08]  /*10c80*/  MUFU.EX2 R175, R175 ;  /* 0x000000af00af7308 */ /* 0x000e300000000800 */
[----:B------:R-:W0:Y:S08]  /*10c90*/  MUFU.EX2 R177, R177 ;  /* 0x000000b100b17308 */ /* 0x000e300000000800 */
[----:B------:R-:W0:Y:S01]  /*10ca0*/  MUFU.EX2 R178, R178 ;  /* 0x000000b200b27308 */ /* 0x000e220000000800 */
[----:B------:R-:W-:-:S02]  /*10cb0*/  WARPGROUP.DEPBAR.LE gsb0, 0x0 ;  /* 0x00008000000079c5 */ /* 0x000fc40000010000 */
[----:B------:R-:W-:Y:S02]  /*10cc0*/  VIADD R152, R160, 0x200 ;  /* 0x00000200a0987836 */ /* 0x000fe40000000000 */
[----:B------:R-:W-:-:S03]  /*10cd0*/  IMAD.MOV.U32 R153, RZ, RZ, 0x40000040 ;  /* 0x40000040ff997424 */ /* 0x000fc600078e00ff */
[----:B------:R-:W-:Y:S02]  /*10ce0*/  R2UR UR6, R152 ;  /* 0x00000000980672ca */ /* 0x000fe400000e0000 */
[----:B------:R-:W-:Y:S02]  /*10cf0*/  R2UR UR7, R153 ;  /* 0x00000000990772ca */ /* 0x000fe400000e0000 */
[----:B-1----:R-:W-:Y:S02]  /*10d00*/  F2FP.BF16.F32.PACK_AB R152, R164, R163 ;  /* 0x000000a3a498723e */ /* 0x002fe400000010ff */
[----:B--2---:R-:W-:Y:S02]  /*10d10*/  F2FP.BF16.F32.PACK_AB R153, R157, R159 ;  /* 0x0000009f9d99723e */ /* 0x004fe400000010ff */
[----:B------:R-:W-:Y:S02]  /*10d20*/  F2FP.BF16.F32.PACK_AB R154, R166, R165 ;  /* 0x000000a5a69a723e */ /* 0x000fe400000010ff */
[----:B------:R-:W-:-:S04]  /*10d30*/  F2FP.BF16.F32.PACK_AB R155, R162, R158 ;  /* 0x0000009ea29b723e */ /* 0x000fc800000010ff */
[----:B------:R-:W-:-:S06]  /*10d40*/  WARPGROUP.ARRIVE ;  /* 0x00000000000079c5 */ /* 0x000fcc0000000000 */
        /* <DEDUP_REMOVED lines=31> */
[----:B---3--:R-:W-:Y:S01]  /*10f40*/  FADD.FTZ R171, R179, R171 ;  /* 0x000000abb3ab7221 */ /* 0x008fe20000010000 */
[----:B----4-:R-:W-:-:S03]  /*10f50*/  FADD.FTZ R170, R3, R170 ;  /* 0x000000aa03aa7221 */ /* 0x010fc60000010000 */
[----:B------:R-:W-:Y:S01]  /*10f60*/  FADD.FTZ R171, R229, R171 ;  /* 0x000000abe5ab7221 */ /* 0x000fe20000010000 */
[----:B0-----:R-:W-:-:S03]  /*10f70*/  FADD.FTZ R170, R175, R170 ;  /* 0x000000aaafaa7221 */ /* 0x001fc60000010000 */
[----:B------:R-:W-:Y:S01]  /*10f80*/  FADD.FTZ R171, R211, R171 ;  /* 0x000000abd3ab7221 */ /* 0x000fe20000010000 */
[----:B------:R-:W-:-:S04]  /*10f90*/  FADD.FTZ R170, R177, R170 ;  /* 0x000000aab1aa7221 */ /* 0x000fc80000010000 */
[----:B------:R-:W-:Y:S01]  /*10fa0*/  FADD.FTZ R0, R178, R170 ;  /* 0x000000aab2007221 */ /* 0x000fe20000010000 */
[----:B------:R-:W-:Y:S02]  /*10fb0*/  WARPGROUP.DEPBAR.LE gsb0, 0x0 ;  /* 0x00008000000079c5 */ /* 0x000fe40000010000 */
[----:B------:R-:W-:Y:S02]  /*10fc0*/  VIADD R152, R160, 0x280 ;  /* 0x00000280a0987836 */ /* 0x000fe40000000000 */
[----:B------:R-:W-:-:S03]  /*10fd0*/  IMAD.MOV.U32 R153, RZ, RZ, 0x40000040 ;  /* 0x40000040ff997424 */ /* 0x000fc600078e00ff */
[----:B------:R-:W-:Y:S02]  /*10fe0*/  R2UR UR6, R152 ;  /* 0x00000000980672ca */ /* 0x000fe400000e0000 */
[----:B------:R-:W-:Y:S02]  /*10ff0*/  R2UR UR7, R153 ;  /* 0x00000000990772ca */ /* 0x000fe400000e0000 */
[----:B------:R-:W-:Y:S02]  /*11000*/  F2FP.BF16.F32.PACK_AB R152, R229, R179 ;  /* 0x000000b3e598723e */ /* 0x000fe400000010ff */
[----:B------:R-:W-:Y:S02]  /*11010*/  F2FP.BF16.F32.PACK_AB R153, R175, R3 ;  /* 0x00000003af99723e */ /* 0x000fe400000010ff */
[----:B------:R-:W-:Y:S02]  /*11020*/  F2FP.BF16.F32.PACK_AB R154, R156, R211 ;  /* 0x000000d39c9a723e */ /* 0x000fe400000010ff */
[----:B------:R-:W-:-:S04]  /*11030*/  F2FP.BF16.F32.PACK_AB R155, R178, R177 ;  /* 0x000000b1b29b723e */ /* 0x000fc800000010ff */
[----:B------:R-:W-:-:S06]  /*11040*/  WARPGROUP.ARRIVE ;  /* 0x00000000000079c5 */ /* 0x000fcc0000000000 */
[----:B------:R-:W-:Y:S01]  /*11050*/  HGMMA.64x256x16.F32.BF16 R24, R152, gdesc[UR4].tnspB, R24, gsb0 ;  /* 0x43e0000498187df0 */ /* 0x000fe20008001818 */
[----:B------:R-:W-:Y:S02]  /*11060*/  FADD.FTZ R3, R156, R171 ;  /* 0x000000ab9c037221 */ /* 0x000fe40000010000 */
[----:B------:R-:W-:Y:S02]  /*11070*/  WARPGROUP.DEPBAR.LE gsb0, 0x0 ;  /* 0x00008000000079c5 */ /* 0x000fe40000010000 */
[----:B------:R-:W-:Y:S05]  /*11080*/  @!P0 BRA `(.L_x_6141) ;  /* 0x0000000000048947 */ /* 0x000fea0003800000 */
[----:B------:R-:W-:Y:S01]  /*11090*/  BPT.TRAP 0x1 ;  /* 0x000000040000795c */ /* 0x000fe20000300000 */
.L_x_6141:
        /* <DEDUP_REMOVED lines=10> */
.L_x_6131:
[----:B------:R-:W2:Y:S02]  /*11140*/  LDL R15, [R1+0xb8] ;  /* 0x0000b800010f7983 */ /* 0x000ea40000100800 */
[----:B--2---:R-:W-:-:S13]  /*11150*/  ISETP.GE.AND P1, PT, R14, R15, PT ;  /* 0x0000000f0e00720c */ /* 0x004fda0003f26270 */
[----:B------:R-:W-:Y:S05]  /*11160*/  @!P1 BRA `(.L_x_6143) ;  /* 0x0000003000509947 */ /* 0x000fea0003800000 */
[----:B------:R-:W-:Y:S02]  /*11170*/  IMAD.MOV.U32 R208, RZ, RZ, R176 ;  /* 0x000000ffffd07224 */ /* 0x000fe400078e00b0 */
[----:B------:R-:W-:-:S07]  /*11180*/  IMAD.MOV.U32 R209, RZ, RZ, R20 ;  /* 0x000000ffffd17224 */ /* 0x000fce00078e0014 */
.L_x_6154:
        /* <DEDUP_REMOVED lines=8> */
.L_x_6144:
[----:B------:R-:W-:Y:S01]  /*11210*/  IMAD R15, R18, 0x8, R22 ;  /* 0x00000008120f7824 */ /* 0x000fe200078e0216 */
[----:B------:R-:W-:-:S04]  /*11220*/  SHF.L.U32 R20, R204, 0x1f, RZ ;  /* 0x0000001fcc147819 */ /* 0x000fc800000006ff */
[----:B------:R0:W1:Y:S01]  /*11230*/  SYNCS.PHASECHK.TRANS64.TRYWAIT P1, [R15+URZ+0x32430], R20 ;  /* 0x032430140f0075a7 */ /* 0x000062000802017f */
[----:B------:R-:W-:Y:S05]  /*11240*/  @!P0 BRA `(.L_x_6145) ;  /* 0x0000000000048947 */ /* 0x000fea0003800000 */
[----:B------:R-:W-:Y:S01]  /*11250*/  BPT.TRAP 0x1 ;  /* 0x000000040000795c */ /* 0x000fe20000300000 */
.L_x_6145:
[----:B------:R-:W2:Y:S01]  /*11260*/  LDL R21, [R1+0x88] ;  /* 0x0000880001157983 */ /* 0x000ea20000100800 */
[----:B------:R-:W-:Y:S02]  /*11270*/  IMAD.MOV.U32 R157, RZ, RZ, 0x40000040 ;  /* 0x40000040ff9d7424 */ /* 0x000fe400078e00ff */
[----:B--2---:R-:W-:Y:S01]  /*11280*/  IMAD R156, R18, 0x300, R21 ;  /* 0x00000300129c7824 */ /* 0x004fe200078e0215 */
[----:B-1----:R-:W-:Y:S06]  /*11290*/  @P1 BRA `(.L_x_6146) ;  /* 0x0000000000081947 */ /* 0x002fec0003800000 */
[----:B------:R-:W1:Y:S02]  /*112a0*/  SYNCS.PHASECHK.TRANS64.TRYWAIT P1, [R15+URZ+0x32430], R20 ;  /* 0x032430140f0075a7 */ /* 0x000e64000802017f */
[----:B-1----:R-:W-:Y:S05]  /*112b0*/  @!P1 BRA `(.L_x_6147) ;  /* 0x0000012400a09947 */ /* 0x002fea0003800000 */
.L_x_6146:
[----:B-----5:R2:W-:Y:S04]  /*112c0*/  STL.64 [R1+0x1f8], R4 ;  /* 0x0001f80401007387 */ /* 0x0205e80000100a00 */
        /* <DEDUP_REMOVED lines=43> */
.L_x_6148:
[----:B------:R2:W3:Y:S01]  /*11580*/  SYNCS.PHASECHK.TRANS64.TRYWAIT P1, [R15+URZ+0x32450], R20 ;  /* 0x032450140f0075a7 */ /* 0x0004e2000802017f */
[----:B------:R-:W-:Y:S05]  /*11590*/  @!P0 BRA `(.L_x_6149) ;  /* 0x0000000000048947 */ /* 0x000fea0003800000 */
[----:B------:R-:W-:Y:S01]  /*115a0*/  BPT.TRAP 0x1 ;  /* 0x000000040000795c */ /* 0x000fe20000300000 */
.L_x_6149:
[----:B---3--:R-:W-:Y:S05]  /*115b0*/  @P1 BRA `(.L_x_6150) ;  /* 0x0000000000081947 */ /* 0x008fea0003800000 */
[----:B------:R-:W3:Y:S02]  /*115c0*/  SYNCS.PHASECHK.TRANS64.TRYWAIT P1, [R15+URZ+0x32450], R20 ;  /* 0x032450140f0075a7 */ /* 0x000ee4000802017f */
[----:B---3--:R-:W-:Y:S05]  /*115d0*/  @!P1 BRA `(.L_x_6151) ;  /* 0x0000012000ec9947 */ /* 0x008fea0003800000 */
.L_x_6150:
[----:B------:R4:W-:Y:S04]  /*115e0*/  STL.64 [R1+0x208], R22 ;  /* 0x0002081601007387 */ /* 0x0009e80000100a00 */
[----:B----4-:R-:W4:Y:S04]  /*115f0*/  LDL.64 R22, [R1+0x68] ;  /* 0x0000680001167983 */ /* 0x010f280000100a00 */
[----:B------:R0:W-:Y:S04]  /*11600*/  STL.64 [R1+0x200], R16 ;  /* 0x0002001001007387 */ /* 0x0001e80000100a00 */
[----:B0-----:R-:W4:Y:S01]  /*11610*/  LDL.64 R16, [R1+0x60] ;  /* 0x0000600001107983 */ /* 0x001f220000100a00 */
[----:B-123--:R-:W-:Y:S01]  /*11620*/  MOV R20, 0xc00 ;  /* 0x00000c0000147802 */ /* 0x00efe20000000f00 */
[----:B------:R-:W-:-:S02]  /*11630*/  IMAD.MOV.U32 R21, RZ, RZ, 0x40000040 ;  /* 0x40000040ff157424 */ /* 0x000fc400078e00ff */
[----:B------:R0:W-:Y:S02]  /*11640*/  STL.64 [R1+0x1f8], R14 ;  /* 0x0001f80e01007387 */ /* 0x0001e40000100a00 */
[----:B------:R-:W-:Y:S02]  /*11650*/  IMAD R20, R18, R20, UR38 ;  /* 0x0000002612147e24 */ /* 0x000fe4000f8e0214 */
[----:B-----5:R1:W-:Y:S01]  /*11660*/  STL.64 [R1+0x1f0], R2 ;  /* 0x0001f00201007387 */ /* 0x0203e20000100a00 */
[----:B------:R-:W-:Y:S05]  /*11670*/  WARPSYNC.ALL ;  /* 0x0000000000007948 */ /* 0x000fea0003800000 */
[----:B------:R-:W-:-:S02]  /*11680*/  R2UR UR6, R20 ;  /* 0x00000000140672ca */ /* 0x000fc400000e0000 */
        /* <DEDUP_REMOVED lines=156> */
.L_x_6152:
[----:B------:R-:W-:Y:S01]  /*12050*/  FMUL.FTZ R152, R152, UR42 ;  /* 0x0000002a98987c20 */ /* 0x000fe20008410000 */
[----:B------:R-:W-:Y:S01]  /*12060*/  FMUL.FTZ R153, R153, UR42 ;  /* 0x0000002a99997c20 */ /* 0x000fe20008410000 */
[----:B------:R-:W-:Y:S01]  /*12070*/  STL [R1+0x1f8], R5 ;  /* 0x0001f80501007387 */ /* 0x000fe20000100800 */
[----:B------:R-:W-:Y:S01]  /*12080*/  FMUL.FTZ R157, R157, UR42 ;  /* 0x0000002a9d9d7c20 */ /* 0x000fe20008410000 */
[----:B------:R-:W1:Y:S01]  /*12090*/  MUFU.TANH R20, R152 ;  /* 0x0000009800147308 */ /* 0x000e620000002400 */
[----:B------:R-:W-:Y:S01]  /*120a0*/  FMUL.FTZ R156, R156, UR42 ;  /* 0x0000002a9c9c7c20 */ /* 0x000fe20008410000 */
[----:B------:R2:W-:Y:S01]  /*120b0*/  STL [R1+0x1f4], R4 ;  /* 0x0001f40401007387 */ /* 0x0005e20000100800 */
[----:B------:R-:W-:Y:S01]  /*120c0*/  FMUL.FTZ R161, R161, UR42 ;  /* 0x0000002aa1a17c20 */ /* 0x000fe20008410000 */
[----:B------:R-:W-:Y:S01]  /*120d0*/  FMUL.FTZ R160, R160, UR42 ;  /* 0x0000002aa0a07c20 */ /* 0x000fe20008410000 */
[----:B------:R-:W-:Y:S01]  /*120e0*/  FMUL.FTZ R210, R168, UR42 ;  /* 0x0000002aa8d27c20 */ /* 0x000fe20008410000 */
[----:B-----5:R3:W-:Y:S01]  /*120f0*/  STL [R1+0x1f0], R2 ;  /* 0x0001f00201007387 */ /* 0x0207e20000100800 */
[----:B------:R-:W-:Y:S01]  /*12100*/  FMUL.FTZ R229, R164, UR42 ;  /* 0x0000002aa4e57c20 */ /* 0x000fe20008410000 */
[----:B------:R4:W0:Y:S01]  /*12110*/  MUFU.TANH R152, R161 ;  /* 0x000000a100987308 */ /* 0x0008220000002400 */
[----:B------:R-:W-:Y:S01]  /*12120*/  FMUL.FTZ R164, R172, UR42 ;  /* 0x0000002aaca47c20 */ /* 0x000fe20008410000 */
[----:B------:R-:W-:Y:S01]  /*12130*/  FMUL.FTZ R211, R165, UR42 ;  /* 0x0000002aa5d37c20 */ /* 0x000fe20008410000 */
[----:B------:R-:W-:Y:S01]  /*12140*/  FMUL.FTZ R165, R169, UR42 ;  /* 0x0000002aa9a57c20 */ /* 0x000fe20008410000 */
[----:B------:R-:W-:Y:S01]  /*12150*/  FMUL.FTZ R185, R185, UR42 ;  /* 0x0000002ab9b97c20 */ /* 0x000fe20008410000 */
[----:B------:R-:W-:Y:S01]  /*12160*/  FMUL.FTZ R188, R188, UR42 ;  /* 0x0000002abcbc7c20 */ /* 0x000fe20008410000 */
[----:B------:R-:W-:Y:S01]  /*12170*/  FMUL.FTZ R189, R189, UR42 ;  /* 0x0000002abdbd7c20 */ /* 0x000fe20008410000 */
[----:B------:R-:W-:Y:S01]  /*12180*/  FMUL.FTZ R154, R154, UR42 ;  /* 0x0000002a9a9a7c20 */ /* 0x000fe20008410000 */
[----:B--2---:R1:W2:Y:S01]  /*12190*/  MUFU.TANH R4, R153 ;  /* 0x0000009900047308 */ /* 0x0042a20000002400 */
[----:B----4-:R-:W-:Y:S01]  /*121a0*/  FMUL.FTZ R161, R177, UR42 ;  /* 0x0000002ab1a17c20 */ /* 0x010fe20008410000 */
[----:B------:R-:W-:Y:S01]  /*121b0*/  FMUL.FTZ R159, R159, UR42 ;  /* 0x0000002a9f9f7c20 */ /* 0x000fe20008410000 */
[----:B------:R-:W-:Y:S01]  /*121c0*/  FMUL.FTZ R155, R155, UR42 ;  /* 0x0000002a9b9b7c20 */ /* 0x000fe20008410000 */
[----:B------:R-:W-:Y:S01]  /*121d0*/  FMUL.FTZ R158, R158, UR42 ;  /* 0x0000002a9e9e7c20 */ /* 0x000fe20008410000 */
[----:B------:R-:W-:Y:S01]  /*121e0*/  UMOV UR46, UR44 ;  /* 0x0000002c002e7c82 */ /* 0x000fe20008000000 */
[----:B------:R-:W-:Y:S01]  /*121f0*/  FMUL.FTZ R167, R167, UR42 ;  /* 0x0000002aa7a77c20 */ /* 0x000fe20008410000 */
[----:B------:R-:W-:Y:S01]  /*12200*/  FMUL.FTZ R170, R170, UR42 ;  /* 0x0000002aaaaa7c20 */ /* 0x000fe20008410000 */
[----:B---3--:R3:W-:Y:S01]  /*12210*/  MUFU.TANH R2, R156 ;  /* 0x0000009c00027308 */ /* 0x0087e20000002400 */
[----:B-1----:R-:W-:-:S02]  /*12220*/  IMAD.MOV.U32 R153, RZ, RZ, R20 ;  /* 0x000000ffff997224 */ /* 0x002fc400078e0014 */
[----:B------:R-:W-:Y:S01]  /*12230*/  FMUL.FTZ R171, R171, UR42 ;  /* 0x0000002aabab7c20 */ /* 0x000fe20008410000 */
[----:B0-----:R-:W-:Y:S02]  /*12240*/  IMAD.MOV.U32 R169, RZ, RZ, R152 ;  /* 0x000000ffffa97224 */ /* 0x001fe400078e0098 */
[----:B------:R-:W-:Y:S01]  /*12250*/  FMUL.FTZ R152, R173, UR42 ;  /* 0x0000002aad987c20 */ /* 0x000fe20008410000 */
[----:B------:R-:W-:Y:S02]  /*12260*/  IMAD.MOV.U32 R168, RZ, RZ, R153 ;  /* 0x000000ffffa87224 */ /* 0x000fe400078e0099 */
[----:B------:R-:W-:Y:S01]  /*12270*/  FMUL.FTZ R153, R176, UR42 ;  /* 0x0000002ab0997c20 */ /* 0x000fe20008410000 */
[----:B------:R-:W-:Y:S01]  /*12280*/  FMUL.FTZ R178, R178, UR42 ;  /* 0x0000002ab2b27c20 */ /* 0x000fe20008410000 */
[----:B------:R0:W1:Y:S01]  /*12290*/  MUFU.TANH R20, R157 ;  /* 0x0000009d00147308 */ /* 0x0000620000002400 */
[----:B--2---:R-:W-:Y:S02]  /*122a0*/  IMAD.MOV.U32 R172, RZ, RZ, R4 ;  /* 0x000000ffffac7224 */ /* 0x004fe400078e0004 */
[----:B---3--:R-:W-:Y:S01]  /*122b0*/  FMUL.FTZ R156, R181, UR42 ;  /* 0x0000002ab59c7c20 */ /* 0x008fe20008410000 */
[----:B------:R-:W-:-:S02]  /*122c0*/  IMAD.MOV.U32 R181, RZ, RZ, R168 ;  /* 0x000000ffffb57224 */ /* 0x000fc400078e00a8 */
[----:B------:R-:W-:Y:S02]  /*122d0*/  FMUL.FTZ R190, R190, UR42 ;  /* 0x0000002abebe7c20 */ /* 0x000fe40008410000 */
[----:B------:R2:W3:Y:S01]  /*122e0*/  MUFU.TANH R5, R160 ;  /* 0x000000a000057308 */ /* 0x0004e20000002400 */
[----:B0-----:R-:W-:Y:S01]  /*122f0*/  FMUL.FTZ R157, R184, UR42 ;  /* 0x0000002ab89d7c20 */ /* 0x001fe20008410000 */
[----:B------:R-:W-:-:S06]  /*12300*/  IMAD.MOV.U32 R184, RZ, RZ, R172 ;  /* 0x000000ffffb87224 */ /* 0x000fcc00078e00ac */
[----:B------:R-:W0:Y:S01]  /*12310*/  MUFU.TANH R229, R229 ;  /* 0x000000e500e57308 */ /* 0x000e220000002400 */
[----:B-1----:R-:W-:Y:S01]  /*12320*/  IMAD.MOV.U32 R176, RZ, RZ, R20 ;  /* 0x000000ffffb07224 */ /* 0x002fe200078e0014 */
[----:B------:R-:W-:Y:S01]  /*12330*/  FMNMX.FTZ R20, R168, R209, !PT ;  /* 0x000000d1a8147209 */ /* 0x000fe20007810000 */
[----:B--2---:R-:W-:Y:S01]  /*12340*/  FMUL.FTZ R160, R180, UR42 ;  /* 0x0000002ab4a07c20 */ /* 0x004fe20008410000 */
[----:B------:R-:W-:Y:S02]  /*12350*/  FMUL.FTZ R180, R192, UR42 ;  /* 0x0000002ac0b47c20 */ /* 0x000fe40008410000 */
[----:B------:R-:W-:Y:S01]  /*12360*/  FMNMX.FTZ R20, R172, R20, !PT ;  /* 0x00000014ac147209 */ /* 0x000fe20007810000 */
[----:B------:R-:W-:Y:S01]  /*12370*/  FMUL.FTZ R172, R196, UR42 ;  /* 0x0000002ac4ac7c20 */ /* 0x000fe20008410000 */
[----:B------:R-:W1:Y:S01]  /*12380*/  MUFU.TANH R211, R211 ;  /* 0x000000d300d37308 */ /* 0x000e620000002400 */
[----:B---3--:R-:W-:Y:S01]  /*12390*/  IMAD.MOV.U32 R173, RZ, RZ, R5 ;  /* 0x000000ffffad7224 */ /* 0x008fe200078e0005 */
[----:B------:R-:W-:Y:S01]  /*123a0*/  FMNMX.FTZ R20, R2, R20, !PT ;  /* 0x0000001402147209 */ /* 0x000fe20007810000 */
[----:B------:R-:W-:-:S03]  /*123b0*/  FMUL.FTZ R196, R163, UR42 ;  /* 0x0000002aa3c47c20 */ /* 0x000fc60008410000 */
[----:B------:R-:W-:Y:S02]  /*123c0*/  FMNMX.FTZ R20, R176, R20, !PT ;  /* 0x00000014b0147209 */ /* 0x000fe40007810000 */
[----:B------:R-:W2:Y:S02]  /*123d0*/  MUFU.TANH R210, R210 ;  /* 0x000000d200d27308 */ /* 0x000ea40000002400 */
[----:B------:R-:W-:-:S04]  /*123e0*/  FMNMX.FTZ R20, R173, R20, !PT ;  /* 0x00000014ad147209 */ /* 0x000fc80007810000 */
[----:B------:R-:W-:Y:S02]  /*123f0*/  FMNMX.FTZ R20, R169, R20, !PT ;  /* 0x00000014a9147209 */ /* 0x000fe40007810000 */
[----:B------:R-:W3:Y:S02]  /*12400*/  MUFU.TANH R165, R165 ;  /* 0x000000a500a57308 */ /* 0x000ee40000002400 */
[----:B0-----:R-:W-:-:S04]  /*12410*/  FMNMX.FTZ R20, R229, R20, !PT ;  /* 0x00000014e5147209 */ /* 0x001fc80007810000 */
[----:B-1----:R-:W-:Y:S02]  /*12420*/  FMNMX.FTZ R20, R211, R20, !PT ;  /* 0x00000014d3147209 */ /* 0x002fe40007810000 */
[----:B------:R-:W0:Y:S02]  /*12430*/  MUFU.TANH R164, R164 ;  /* 0x000000a400a47308 */ /* 0x000e240000002400 */
[----:B--2---:R-:W-:-:S06]  /*12440*/  FMNMX.FTZ R20, R210, R20, !PT ;  /* 0x00000014d2147209 */ /* 0x004fcc0007810000 */
        /* <DEDUP_REMOVED lines=10> */
[----:B------:R0:W3:Y:S01]  /*124f0*/  MUFU.TANH R4, R185 ;  /* 0x000000b900047308 */ /* 0x0000e20000002400 */
[----:B-1----:R-:W-:-:S07]  /*12500*/  FMNMX.FTZ R20, R160, R20, !PT ;  /* 0x00000014a0147209 */ /* 0x002fce0007810000 */
[----:B------:R-:W1:Y:S01]  /*12510*/  MUFU.TANH R157, R157 ;  /* 0x0000009d009d7308 */ /* 0x000e620000002400 */
[----:B--2---:R-:W-:Y:S01]  /*12520*/  FMNMX.FTZ R20, R156, R20, !PT ;  /* 0x000000149c147209 */ /* 0x004fe20007810000 */
[----:B0-----:R-:W-:Y:S01]  /*12530*/  FMUL.FTZ R185, R197, UR42 ;  /* 0x0000002ac5b97c20 */ /* 0x001fe20008410000 */
[----:B------:R-:W-:-:S05]  /*12540*/  FMUL.FTZ R197, R162, UR42 ;  /* 0x0000002aa2c57c20 */ /* 0x000fca0008410000 */
[----:B------:R0:W2:Y:S08]  /*12550*/  MUFU.TANH R5, R188 ;  /* 0x000000bc00057308 */ /* 0x0000b00000002400 */
[----:B------:R-:W4:Y:S01]  /*12560*/  MUFU.TANH R189, R189 ;  /* 0x000000bd00bd7308 */ /* 0x000f220000002400 */
[----:B0-----:R-:W-:Y:S02]  /*12570*/  IMAD.MOV.U32 R188, RZ, RZ, R173 ;  /* 0x000000ffffbc7224 */ /* 0x001fe400078e00ad */
[----:B------:R-:W-:Y:S01]  /*12580*/  FMUL.FTZ R173, R193, UR42 ;  /* 0x0000002ac1ad7c20 */ /* 0x000fe20008410000 */
[----:B---3--:R-:W-:Y:S01]  /*12590*/  IMAD.MOV.U32 R193, RZ, RZ, R4 ;  /* 0x000000ffffc17224 */ /* 0x008fe200078e0004 */
[----:B-1----:R-:W-:-:S03]  /*125a0*/  FMNMX.FTZ R20, R157, R20, !PT ;  /* 0x000000149d147209 */ /* 0x002fc60007810000 */
[----:B------:R-:W0:Y:S01]  /*125b0*/  MUFU.TANH R180, R180 ;  /* 0x000000b400b47308 */ /* 0x000e220000002400 */
[----:B--2---:R-:W-:Y:S01]  /*125c0*/  IMAD.MOV.U32 R192, RZ, RZ, R5 ;  /* 0x000000ffffc07224 */ /* 0x004fe200078e0005 */
[----:B------:R-:W-:-:S03]  /*125d0*/  FMNMX.FTZ R20, R193, R20, !PT ;  /* 0x00000014c1147209 */ /* 0x000fc60007810000 */
[----:B------:R-:W-:Y:S01]  /*125e0*/  IMAD.MOV.U32 R162, RZ, RZ, R192 ;  /* 0x000000ffffa27224 */ /* 0x000fe200078e00c0 */
[----:B------:R-:W-:Y:S01]  /*125f0*/  FMNMX.FTZ R20, R192, R20, !PT ;  /* 0x00000014c0147209 */ /* 0x000fe20007810000 */
[----:B------:R-:W-:Y:S01]  /*12600*/  FMUL.FTZ R192, R166, UR42 ;  /* 0x0000002aa6c07c20 */ /* 0x000fe20008410000 */
[----:B------:R-:W1:Y:S02]  /*12610*/  MUFU.TANH R173, R173 ;  /* 0x000000ad00ad7308 */ /* 0x000e640000002400 */
[----:B----4-:R-:W-:-:S06]  /*12620*/  FMNMX.FTZ R20, R189, R20, !PT ;  /* 0x00000014bd147209 */ /* 0x010fcc0007810000 */
[----:B------:R-:W2:Y:S01]  /*12630*/  MUFU.TANH R172, R172 ;  /* 0x000000ac00ac7308 */ /* 0x000ea20000002400 */
[----:B0-----:R-:W-:-:S07]  /*12640*/  FMNMX.FTZ R20, R180, R20, !PT ;  /* 0x00000014b4147209 */ /* 0x001fce0007810000 */
[----:B------:R-:W0:Y:S01]  /*12650*/  MUFU.TANH R185, R185 ;  /* 0x000000b900b97308 */ /* 0x000e220000002400 */
[----:B-1----:R-:W-:-:S07]  /*12660*/  FMNMX.FTZ R20, R173, R20, !PT ;  /* 0x00000014ad147209 */ /* 0x002fce0007810000 */
[----:B------:R-:W-:Y:S01]  /*12670*/  MUFU.TANH R5, R154 ;  /* 0x0000009a00057308 */ /* 0x000fe20000002400 */
[----:B--2---:R-:W-:-:S07]  /*12680*/  FMNMX.FTZ R20, R172, R20, !PT ;  /* 0x00000014ac147209 */ /* 0x004fce0007810000 */
[----:B------:R1:W2:Y:S01]  /*12690*/  MUFU.TANH R177, R159 ;  /* 0x0000009f00b17308 */ /* 0x0002a20000002400 */
[----:B0-----:R-:W-:-:S05]  /*126a0*/  FMNMX.FTZ R20, R185, R20, !PT ;  /* 0x00000014b9147209 */ /* 0x001fca0007810000 */
[----:B------:R-:W0:Y:S02]  /*126b0*/  SHFL.BFLY PT, R168, R20, 0x2, 0x1f ;  /* 0x0c401f0014a87f89 */ /* 0x000e2400000e0000 */
[----:B------:R3:W4:Y:S01]  /*126c0*/  MUFU.TANH R4, R155 ;  /* 0x0000009b00047308 */ /* 0x0007220000002400 */
[----:B-1----:R-:W-:-:S07]  /*126d0*/  IMAD.MOV.U32 R159, RZ, RZ, R193 ;  /* 0x000000ffff9f7224 */ /* 0x002fce00078e00c1 */
[----:B------:R-:W-:Y:S08]  /*126e0*/  MUFU.TANH R197, R197 ;  /* 0x000000c500c57308 */ /* 0x000ff00000002400 */
[----:B------:R1:W-:Y:S01]  /*126f0*/  MUFU.TANH R193, R170 ;  /* 0x000000aa00c17308 */ /* 0x0003e20000002400 */
[----:B0-----:R-:W-:Y:S01]  /*12700*/  FMNMX.FTZ R20, R20, R168, !PT ;  /* 0x000000a814147209 */ /* 0x001fe20007810000 */
[----:B------:R-:W-:-:S06]  /*12710*/  IMAD.MOV.U32 R168, RZ, RZ, R2 ;  /* 0x000000ffffa87224 */ /* 0x000fcc00078e0002 */
[----:B------:R-:W-:Y:S01]  /*12720*/  MUFU.TANH R196, R196 ;  /* 0x000000c400c47308 */ /* 0x000fe20000002400 */
[----:B------:R-:W0:Y:S07]  /*12730*/  SHFL.BFLY PT, R154, R20, 0x1, 0x1f ;  /* 0x0c201f00149a7f89 */ /* 0x000e2e00000e0000 */
[----:B------:R-:W4:Y:S08]  /*12740*/  MUFU.TANH R2, R158 ;  /* 0x0000009e00027308 */ /* 0x000f300000002400 */
[----:B------:R4:W4:Y:S08]  /*12750*/  MUFU.TANH R158, R167 ;  /* 0x000000a7009e7308 */ /* 0x0009300000002400 */
[----:B------:R-:W-:Y:S01]  /*12760*/  MUFU.TANH R192, R192 ;  /* 0x000000c000c07308 */ /* 0x000fe20000002400 */
[----:B0-----:R-:W-:-:S05]  /*12770*/  FMNMX.FTZ R20, R20, R154, !PT ;  /* 0x0000009a14147209 */ /* 0x001fca0007810000 */
[C---:B---3--:R-:W-:Y:S01]  /*12780*/  FADD.FTZ R155, -R20.reuse, R209 ;  /* 0x000000d1149b7221 */ /* 0x048fe20000010100 */
[----:B--2---:R-:W-:Y:S02]  /*12790*/  IMAD.MOV.U32 R209, RZ, RZ, R177 ;  /* 0x000000ffffd17224 */ /* 0x004fe400078e00b1 */
[----:B------:R-:W-:Y:S01]  /*127a0*/  FMUL.FTZ R177, R20, UR46 ;  /* 0x0000002e14b17c20 */ /* 0x000fe20008410000 */
[----:B------:R-:W-:Y:S01]  /*127b0*/  MUFU.TANH R178, R178 ;  /* 0x000000b200b27308 */ /* 0x000fe20000002400 */
[----:B------:R-:W-:Y:S02]  /*127c0*/  FMUL.FTZ R155, R155, UR46 ;  /* 0x0000002e9b9b7c20 */ /* 0x000fe40008410000 */
[--C-:B------:R-:W-:Y:S01]  /*127d0*/  FFMA.FTZ R181, R181, UR46, -R177.reuse ;  /* 0x0000002eb5b57c23 */ /* 0x100fe200080108b1 */
[--C-:B------:R-:W-:Y:S01]  /*127e0*/  FFMA.FTZ R184, R184, UR46, -R177.reuse ;  /* 0x0000002eb8b87c23 */ /* 0x100fe200080108b1 */
[--C-:B------:R-:W-:Y:S01]  /*127f0*/  FFMA.FTZ R166, R152, UR46, -R177.reuse ;  /* 0x0000002e98a67c23 */ /* 0x100fe200080108b1 */
[--C-:B------:R-:W-:Y:S01]  /*12800*/  FFMA.FTZ R163, R153, UR46, -R177.reuse ;  /* 0x0000002e99a37c23 */ /* 0x100fe200080108b1 */
[----:B------:R-:W-:Y:S01]  /*12810*/  FMNMX.FTZ R153, R5, R208, !PT ;  /* 0x000000d005997209 */ /* 0x000fe20007810000 */
[----:B------:R-:W-:Y:S01]  /*12820*/  MUFU.EX2 R155, R155 ;  /* 0x0000009b009b7308 */ /* 0x000fe20000000800 */
[--C-:B------:R-:W-:Y:S01]  /*12830*/  FFMA.FTZ R154, R168, UR46, -R177.reuse ;  /* 0x0000002ea89a7c23 */ /* 0x100fe200080108b1 */
[----:B-1----:R-:W-:Y:S01]  /*12840*/  FFMA.FTZ R170, R211, UR46, -R177 ;  /* 0x0000002ed3aa7c23 */ /* 0x002fe200080108b1 */
[----:B----4-:R-:W-:Y:S01]  /*12850*/  FMNMX.FTZ R153, R4, R153, !PT ;  /* 0x0000009904997209 */ /* 0x010fe20007810000 */
[----:B------:R-:W-:-:S02]  /*12860*/  IMAD.MOV.U32 R211, RZ, RZ, R162 ;  /* 0x000000ffffd37224 */ /* 0x000fc400078e00a2 */
[----:B------:R-:W-:Y:S01]  /*12870*/  FFMA.FTZ R167, R210, UR46, -R177 ;  /* 0x0000002ed2a77c23 */ /* 0x000fe200080108b1 */
[----:B------:R-:W-:Y:S01]  /*12880*/  IMAD.MOV.U32 R210, RZ, RZ, R159 ;  /* 0x000000ffffd27224 */ /* 0x000fe200078e009f */
[----:B------:R-:W-:Y:S01]  /*12890*/  FMNMX.FTZ R153, R2, R153, !PT ;  /* 0x0000009902997209 */ /* 0x000fe20007810000 */
[----:B------:R-:W0:Y:S01]  /*128a0*/  MUFU.EX2 R152, R181 ;  /* 0x000000b500987308 */ /* 0x000e220000000800 */
[--C-:B------:R-:W-:Y:S01]  /*128b0*/  FFMA.FTZ R176, R176, UR46, -R177.reuse ;  /* 0x0000002eb0b07c23 */ /* 0x100fe200080108b1 */
[--C-:B------:R-:W-:Y:S01]  /*128c0*/  FFMA.FTZ R162, R156, UR46, -R177.reuse ;  /* 0x0000002e9ca27c23 */ /* 0x100fe200080108b1 */
[--C-:B------:R-:W-:Y:S01]  /*128d0*/  FFMA.FTZ R156, R211, UR46, -R177.reuse ;  /* 0x0000002ed39c7c23 */ /* 0x100fe200080108b1 */
[--C-:B------:R-:W-:Y:S01]  /*128e0*/  FFMA.FTZ R159, R157, UR46, -R177.reuse ;  /* 0x0000002e9d9f7c23 */ /* 0x100fe200080108b1 */
[----:B------:R-:W-:Y:S02]  /*128f0*/  IMAD.MOV.U32 R211, RZ, RZ, R158 ;  /* 0x000000ffffd37224 */ /* 0x000fe400078e009e */
        /* <DEDUP_REMOVED lines=14> */
[----:B------:R-:W-:Y:S01]  /*129e0*/  FMNMX.FTZ R153, R209, R153, !PT ;  /* 0x00000099d1997209 */ /* 0x000fe20007810000 */
[----:B------:R-:W-:Y:S01]  /*129f0*/  FFMA.FTZ R177, R185, UR46, -R177 ;  /* 0x0000002eb9b17c23 */ /* 0x000fe200080108b1 */
[----:B------:R-:W-:-:S02]  /*12a00*/  IMAD.MOV.U32 R210, RZ, RZ, R193 ;  /* 0x000000ffffd27224 */ /* 0x000fc400078e00c1 */
[----:B0-----:R-:W-:Y:S01]  /*12a10*/  FFMA.FTZ R3, R155, R3, R152 ;  /* 0x000000039b037223 */ /* 0x001fe20000010098 */
[----:B------:R-:W0:Y:S01]  /*12a20*/  MUFU.TANH R185, R171 ;  /* 0x000000ab00b97308 */ /* 0x000e220000002400 */
[----:B------:R-:W-:Y:S01]  /*12a30*/  FMNMX.FTZ R153, R197, R153, !PT ;  /* 0x00000099c5997209 */ /* 0x000fe20007810000 */
[----:B------:R-:W-:Y:S01]  /*12a40*/  FMUL.FTZ R193, R174, UR42 ;  /* 0x0000002aaec17c20 */ /* 0x000fe20008410000 */
[C---:B-1----:R-:W-:Y:S01]  /*12a50*/  FADD.FTZ R3, R184.reuse, R3 ;  /* 0x00000003b8037221 */ /* 0x042fe20000010000 */
[----:B------:R-:W-:Y:S01]  /*12a60*/  F2FP.BF16.F32.PACK_AB R152, R184, R152 ;  /* 0x00000098b898723e */ /* 0x000fe200000010ff */
[----:B------:R-:W-:Y:S01]  /*12a70*/  FMUL.FTZ R184, R175, UR42 ;  /* 0x0000002aafb87c20 */ /* 0x000fe20008410000 */
[----:B------:R-:W-:Y:S01]  /*12a80*/  FMNMX.FTZ R153, R196, R153, !PT ;  /* 0x00000099c4997209 */ /* 0x000fe20007810000 */
[----:B------:R-:W-:Y:S01]  /*12a90*/  FMUL.FTZ R189, R179, UR42 ;  /* 0x0000002ab3bd7c20 */ /* 0x000fe20008410000 */
[----:B------:R-:W1:Y:S01]  /*12aa0*/  MUFU.EX2 R176, R176 ;  /* 0x000000b000b07308 */ /* 0x000e620000000800 */
[----:B--2---:R-:W-:Y:S01]  /*12ab0*/  FADD.FTZ R3, R154, R3 ;  /* 0x000000039a037221 */ /* 0x004fe20000010000 */
[----:B------:R-:W-:Y:S01]  /*12ac0*/  FMNMX.FTZ R153, R192, R153, !PT ;  /* 0x00000099c0997209 */ /* 0x000fe20007810000 */
[----:B------:R-:W-:Y:S01]  /*12ad0*/  FMUL.FTZ R175, R183, UR42 ;  /* 0x0000002ab7af7c20 */ /* 0x000fe20008410000 */
[----:B------:R-:W-:Y:S01]  /*12ae0*/  FMUL.FTZ R183, R187, UR42 ;  /* 0x0000002abbb77c20 */ /* 0x000fe20008410000 */
[----:B------:R-:W-:Y:S01]  /*12af0*/  FMUL.FTZ R229, R194, UR42 ;  /* 0x0000002ac2e57c20 */ /* 0x000fe20008410000 */
[----:B------:R-:W-:Y:S01]  /*12b00*/  FMNMX.FTZ R153, R211, R153, !PT ;  /* 0x00000099d3997209 */ /* 0x000fe20007810000 */
[----:B------:R-:W-:Y:S01]  /*12b10*/  FMUL.FTZ R179, R198, UR42 ;  /* 0x0000002ac6b37c20 */ /* 0x000fe20008410000 */
[----:B------:R-:W2:Y:S01]  /*12b20*/  MUFU.TANH R193, R193 ;  /* 0x000000c100c17308 */ /* 0x000ea20000002400 */
[----:B0-----:R-:W-:Y:S01]  /*12b30*/  IMAD.MOV.U32 R187, RZ, RZ, R185 ;  /* 0x000000ffffbb7224 */ /* 0x001fe200078e00b9 */
[----:B------:R-:W-:Y:S01]  /*12b40*/  FMNMX.FTZ R153, R210, R153, !PT ;  /* 0x00000099d2997209 */ /* 0x000fe20007810000 */
[----:B------:R-:W-:Y:S01]  /*12b50*/  FMUL.FTZ R185, R191, UR42 ;  /* 0x0000002abfb97c20 */ /* 0x000fe20008410000 */
[----:B------:R-:W-:-:S02]  /*12b60*/  IMAD.MOV.U32 R191, RZ, RZ, R211 ;  /* 0x000000ffffbf7224 */ /* 0x000fc400078e00d3 */
[----:B------:R-:W-:Y:S01]  /*12b70*/  FMUL.FTZ R211, R195, UR42 ;  /* 0x0000002ac3d37c20 */ /* 0x000fe20008410000 */
[----:B------:R-:W-:Y:S01]  /*12b80*/  FMNMX.FTZ R153, R187, R153, !PT ;  /* 0x00000099bb997209 */ /* 0x000fe20007810000 */
[----:B------:R-:W-:Y:S01]  /*12b90*/  IMAD.MOV.U32 R194, RZ, RZ, R209 ;  /* 0x000000ffffc27224 */ /* 0x000fe200078e00d1 */
[----:B------:R-:W0:Y:S01]  /*12ba0*/  MUFU.TANH R184, R184 ;  /* 0x000000b800b87308 */ /* 0x000e220000002400 */
[----:B-1----:R-:W-:Y:S01]  /*12bb0*/  FADD.FTZ R171, R176, R3 ;  /* 0x00000003b0ab7221 */ /* 0x002fe20000010000 */
[----:B------:R-:W-:Y:S01]  /*12bc0*/  FMUL.FTZ R3, R182, UR42 ;  /* 0x0000002ab6037c20 */ /* 0x000fe20008410000 */
[----:B------:R-:W-:Y:S01]  /*12bd0*/  FMUL.FTZ R182, R186, UR42 ;  /* 0x0000002abab67c20 */ /* 0x000fe20008410000 */
[----:B------:R-:W-:-:S04]  /*12be0*/  F2FP.BF16.F32.PACK_AB R154, R176, R154 ;  /* 0x0000009ab09a723e */ /* 0x000fc800000010ff */
[----:B------:R-:W1:Y:S01]  /*12bf0*/  MUFU.TANH R189, R189 ;  /* 0x000000bd00bd7308 */ /* 0x000e620000002400 */
[----:B--2---:R-:W-:-:S07]  /*12c00*/  FMNMX.FTZ R153, R193, R153, !PT ;  /* 0x00000099c1997209 */ /* 0x004fce0007810000 */
[----:B------:R-:W2:Y:S01]  /*12c10*/  MUFU.TANH R3, R3 ;  /* 0x0000000300037308 */ /* 0x000ea20000002400 */
[----:B0-----:R-:W-:-:S04]  /*12c20*/  FMNMX.FTZ R153, R184, R153, !PT ;  /* 0x00000099b8997209 */ /* 0x001fc80007810000 */
[----:B------:R-:W-:-:S03]  /*12c30*/  FMNMX.FTZ R153, R178, R153, !PT ;  /* 0x00000099b2997209 */ /* 0x000fc60007810000 */
        /* <DEDUP_REMOVED lines=9> */
[----:B0-----:R-:W-:Y:S01]  /*12cd0*/  IMAD.MOV.U32 R190, RZ, RZ, R210 ;  /* 0x000000ffffbe7224 */ /* 0x001fe200078e00d2 */
[----:B--2---:R-:W-:Y:S01]  /*12ce0*/  FMNMX.FTZ R153, R183, R153, !PT ;  /* 0x00000099b7997209 */ /* 0x004fe20007810000 */
[----:B------:R-:W-:-:S05]  /*12cf0*/  FMUL.FTZ R210, R199, UR42 ;  /* 0x0000002ac7d27c20 */ /* 0x000fca0008410000 */
[----:B------:R-:W0:Y:S01]  /*12d00*/  MUFU.TANH R229, R229 ;  /* 0x000000e500e57308 */ /* 0x000e220000002400 */
[----:B---3--:R-:W-:-:S07]  /*12d10*/  FMNMX.FTZ R153, R186, R153, !PT ;  /* 0x00000099ba997209 */ /* 0x008fce0007810000 */
[----:B------:R-:W2:Y:S01]  /*12d20*/  MUFU.TANH R211, R211 ;  /* 0x000000d300d37308 */ /* 0x000ea20000002400 */
[----:B-1----:R-:W-:-:S07]  /*12d30*/  FMNMX.FTZ R153, R185, R153, !PT ;  /* 0x00000099b9997209 */ /* 0x002fce0007810000 */
[----:B------:R-:W1:Y:S01]  /*12d40*/  MUFU.TANH R179, R179 ;  /* 0x000000b300b37308 */ /* 0x000e620000002400 */
[----:B0-----:R-:W-:-:S07]  /*12d50*/  FMNMX.FTZ R153, R229, R153, !PT ;  /* 0x00000099e5997209 */ /* 0x001fce0007810000 */
[----:B------:R-:W0:Y:S01]  /*12d60*/  MUFU.TANH R210, R210 ;  /* 0x000000d200d27308 */ /* 0x000e220000002400 */
[----:B--2---:R-:W-:-:S04]  /*12d70*/  FMNMX.FTZ R153, R211, R153, !PT ;  /* 0x00000099d3997209 */ /* 0x004fc80007810000 */
[----:B-1----:R-:W-:-:S04]  /*12d80*/  FMNMX.FTZ R153, R179, R153, !PT ;  /* 0x00000099b3997209 */ /* 0x002fc80007810000 */
[----:B0-----:R-:W-:-:S05]  /*12d90*/  FMNMX.FTZ R153, R210, R153, !PT ;  /* 0x00000099d2997209 */ /* 0x001fca0007810000 */
[----:B------:R-:W0:Y:S02]  /*12da0*/  SHFL.BFLY PT, R174, R153, 0x2, 0x1f ;  /* 0x0c401f0099ae7f89 */ /* 0x000e2400000e0000 */
[----:B0-----:R-:W-:-:S05]  /*12db0*/  FMNMX.FTZ R174, R153, R174, !PT ;  /* 0x000000ae99ae7209 */ /* 0x001fca0007810000 */
[----:B------:R-:W0:Y:S02]  /*12dc0*/  SHFL.BFLY PT, R176, R174, 0x1, 0x1f ;  /* 0x0c201f00aeb07f89 */ /* 0x000e2400000e0000 */
[----:B0-----:R-:W-:-:S05]  /*12dd0*/  FMNMX.FTZ R176, R174, R176, !PT ;  /* 0x000000b0aeb07209 */ /* 0x001fca0007810000 */
[C---:B------:R-:W-:Y:S01]  /*12de0*/  FMUL.FTZ R181, R176.reuse, UR46 ;  /* 0x0000002eb0b57c20 */ /* 0x040fe20008410000 */
[----:B------:R-:W-:-:S03]  /*12df0*/  FADD.FTZ R208, -R176, R208 ;  /* 0x000000d0b0d07221 */ /* 0x000fc60000010100 */
[--C-:B------:R-:W-:Y:S01]  /*12e00*/  FFMA.FTZ R198, R194, UR46, -R181.reuse ;  /* 0x0000002ec2c67c23 */ /* 0x100fe200080108b5 */
[--C-:B------:R-:W-:Y:S01]  /*12e10*/  FFMA.FTZ R194, R187, UR46, -R181.reuse ;  /* 0x0000002ebbc27c23 */ /* 0x100fe200080108b5 */
[--C-:B------:R-:W-:Y:S01]  /*12e20*/  FFMA.FTZ R187, R178, UR46, -R181.reuse ;  /* 0x0000002eb2bb7c23 */ /* 0x100fe200080108b5 */
[--C-:B------:R-:W-:Y:S01]  /*12e30*/  FFMA.FTZ R178, R211, UR46, -R181.reuse ;  /* 0x0000002ed3b27c23 */ /* 0x100fe200080108b5 */
[--C-:B------:R-:W-:Y:S01]  /*12e40*/  FFMA.FTZ R199, R191, UR46, -R181.reuse ;  /* 0x0000002ebfc77c23 */ /* 0x100fe200080108b5 */
[----:B------:R-:W0:Y:S01]  /*12e50*/  S2R R211, SR_TID.X ;  /* 0x0000000000d37919 */ /* 0x000e220000002100 */
[----:B------:R-:W-:Y:S01]  /*12e60*/  FMUL.FTZ R208, R208, UR46 ;  /* 0x0000002ed0d07c20 */ /* 0x000fe20008410000 */
[--C-:B------:R-:W-:Y:S01]  /*12e70*/  FFMA.FTZ R153, R5, UR46, -R181.reuse ;  /* 0x0000002e05997c23 */ /* 0x100fe200080108b5 */
[--C-:B------:R-:W-:Y:S01]  /*12e80*/  FFMA.FTZ R191, R184, UR46, -R181.reuse ;  /* 0x0000002eb8bf7c23 */ /* 0x100fe200080108b5 */
[----:B------:R-:W-:Y:S02]  /*12e90*/  IMAD.MOV.U32 R184, RZ, RZ, R186 ;  /* 0x000000ffffb87224 */ /* 0x000fe400078e00ba */
        /* <DEDUP_REMOVED lines=18> */
[----:B------:R-:W-:-:S02]  /*12fc0*/  VIADD R175, R15, 0x32440 ;  /* 0x000324400faf7836 */ /* 0x000fc40000000000 */
[-C--:B------:R-:W-:Y:S01]  /*12fd0*/  FMUL.FTZ R24, R24, R155.reuse ;  /* 0x0000009b18187220 */ /* 0x080fe20000410000 */
[----:B------:R-:W-:Y:S02]  /*12fe0*/  IMAD.U32 R210, RZ, RZ, UR37 ;  /* 0x00000025ffd27e24 */ /* 0x000fe4000f8e00ff */
[-C--:B------:R-:W-:Y:S01]  /*12ff0*/  FMUL.FTZ R25, R25, R155.reuse ;  /* 0x0000009b19197220 */ /* 0x080fe20000410000 */
[-C--:B------:R-:W-:Y:S01]  /*13000*/  FMUL.FTZ R28, R28, R155.reuse ;  /* 0x0000009b1c1c7220 */ /* 0x080fe20000410000 */
[-C--:B------:R-:W-:Y:S01]  /*13010*/  FMUL.FTZ R29, R29, R155.reuse ;  /* 0x0000009b1d1d7220 */ /* 0x080fe20000410000 */
[----:B------:R-:W1:Y:S01]  /*13020*/  MUFU.EX2 R153, R153 ;  /* 0x0000009900997308 */ /* 0x000e620000000800 */
[----:B------:R-:W-:Y:S01]  /*13030*/  PRMT R175, R210, 0x654, R175 ;  /* 0x00000654d2af7816 */ /* 0x000fe200000000af */
[-C--:B------:R-:W-:Y:S01]  /*13040*/  FMUL.FTZ R32, R32, R155.reuse ;  /* 0x0000009b20207220 */ /* 0x080fe20000410000 */
[----:B0-----:R-:W-:Y:S01]  /*13050*/  SHF.R.U32.HI R211, RZ, 0x7, R211 ;  /* 0x00000007ffd37819 */ /* 0x001fe200000116d3 */
        /* <DEDUP_REMOVED lines=60> */
[----:B------:R-:W-:Y:S01]  /*13420*/  IADD3 R155, R211, 0x8, RZ ;  /* 0x00000008d39b7810 */ /* 0x000fe20007ffe0ff */
[----:B------:R2:W-:Y:S01]  /*13430*/  SYNCS.ARRIVE.TRANS64.RED.A1T0 RZ, [R175+URZ], RZ ;  /* 0x000000ffafff79a7 */ /* 0x0005e2000810043f */
[----:B-1----:R-:W-:Y:S01]  /*13440*/  FFMA.FTZ R0, R208, R0, R153 ;  /* 0x00000000d0007223 */ /* 0x002fe20000010099 */
[----:B------:R-:W-:Y:S01]  /*13450*/  MUFU.EX2 R198, R198 ;  /* 0x000000c600c67308 */ /* 0x000fe20000000800 */
[----:B------:R1:W5:Y:S01]  /*13460*/  LDL.LU R5, [R1+0x1f8] ;  /* 0x0001f80001057983 */ /* 0x0003620000300800 */
[----:B--2---:R-:W-:-:S02]  /*13470*/  IMAD.MOV.U32 R175, RZ, RZ, 0x40000040 ;  /* 0x40000040ffaf7424 */ /* 0x004fc400078e00ff */
[C---:B0-----:R-:W-:Y:S01]  /*13480*/  FADD.FTZ R0, R174.reuse, R0 ;  /* 0x00000000ae007221 */ /* 0x041fe20000010000 */
[----:B------:R-:W-:Y:S01]  /*13490*/  F2FP.BF16.F32.PACK_AB R153, R174, R153 ;  /* 0x00000099ae99723e */ /* 0x000fe200000010ff */
[-C--:B------:R-:W-:Y:S01]  /*134a0*/  FMUL.FTZ R26, R26, R208.reuse ;  /* 0x000000d01a1a7220 */ /* 0x080fe20000410000 */
[-C--:B------:R-:W-:Y:S01]  /*134b0*/  FMUL.FTZ R27, R27, R208.reuse ;  /* 0x000000d01b1b7220 */ /* 0x080fe20000410000 */
[----:B------:R-:W-:Y:S01]  /*134c0*/  R2UR UR7, R175 ;  /* 0x00000000af0772ca */ /* 0x000fe200000e0000 */
[----:B------:R-:W-:Y:S01]  /*134d0*/  FMUL.FTZ R30, R30, R208 ;  /* 0x000000d01e1e7220 */ /* 0x000fe20000410000 */
[----:B------:R-:W0:Y:S01]  /*134e0*/  MUFU.EX2 R175, R209 ;  /* 0x000000d100af7308 */ /* 0x000e220000000800 */
        /* <DEDUP_REMOVED lines=67> */
[----:B------:R1:W5:Y:S03]  /*13920*/  LDL.LU R4, [R1+0x1f4] ;  /* 0x0001f40001047983 */ /* 0x0003660000300800 */
[----:B------:R-:W-:Y:S01]  /*13930*/  WARPGROUP.ARRIVE ;  /* 0x00000000000079c5 */ /* 0x000fe20000000000 */
[----:B------:R1:W5:Y:S01]  /*13940*/  LDL.LU R2, [R1+0x1f0] ;  /* 0x0001f00001027983 */ /* 0x0003620000300800 */
[----:B------:R-:W-:-:S02]  /*13950*/  FADD.FTZ R0, R175, R0 ;  /* 0x00000000af007221 */ /* 0x000fc40000010000 */
[----:B------:R-:W-:Y:S02]  /*13960*/  MUFU.EX2 R170, R170 ;  /* 0x000000aa00aa7308 */ /* 0x000fe40000000800 */
[----:B------:R-:W-:Y:S01]  /*13970*/  HGMMA.64x256x16.F32.BF16 R24, R152, gdesc[UR4].tnspB, R24, gsb0 ;  /* 0x43e0000498187df0 */ /* 0x000fe20008001818 */
[----:B------:R-:W-:-:S05]  /*13980*/  FADD.FTZ R0, R198, R0 ;  /* 0x00000000c6007221 */ /* 0x000fca0000010000 */
[----:B------:R-:W0:Y:S08]  /*13990*/  MUFU.EX2 R197, R197 ;  /* 0x000000c500c57308 */ /* 0x000e300000000800 */
[----:B------:R-:W2:Y:S08]  /*139a0*/  MUFU.EX2 R196, R196 ;  /* 0x000000c400c47308 */ /* 0x000eb00000000800 */
[----:B------:R-:W3:Y:S01]  /*139b0*/  MUFU.EX2 R192, R192 ;  /* 0x000000c000c07308 */ /* 0x000ee20000000800 */
[----:B0-----:R-:W-:-:S07]  /*139c0*/  FADD.FTZ R0, R197, R0 ;  /* 0x00000000c5007221 */ /* 0x001fce0000010000 */
[----:B------:R-:W-:Y:S01]  /*139d0*/  MUFU.EX2 R167, R167 ;  /* 0x000000a700a77308 */ /* 0x000fe20000000800 */
[----:B--2---:R-:W-:-:S07]  /*139e0*/  FADD.FTZ R0, R196, R0 ;  /* 0x00000000c4007221 */ /* 0x004fce0000010000 */
[----:B------:R-:W-:Y:S01]  /*139f0*/  MUFU.EX2 R166, R166 ;  /* 0x000000a600a67308 */ /* 0x000fe20000000800 */
[----:B---3--:R-:W-:-:S07]  /*13a00*/  FADD.FTZ R0, R192, R0 ;  /* 0x00000000c0007221 */ /* 0x008fce0000010000 */
        /* <DEDUP_REMOVED lines=20> */
[----:B------:R-:W0:Y:S02]  /*13b50*/  MUFU.EX2 R181, R181 ;  /* 0x000000b500b57308 */ /* 0x000e240000000800 */
[----:B0-----:R-:W-:Y:S01]  /*13b60*/  F2FP.BF16.F32.PACK_AB R175, R181, R179 ;  /* 0x000000b3b5af723e */ /* 0x001fe200000010ff */
[----:B------:R-:W-:-:S05]  /*13b70*/  WARPGROUP.DEPBAR.LE gsb0, 0x0 ;  /* 0x00008000000079c5 */ /* 0x000fca0000010000 */
[----:B------:R-:W0:Y:S01]  /*13b80*/  MUFU.EX2 R154, R188 ;  /* 0x000000bc009a7308 */ /* 0x000e220000000800 */
[----:B------:R-:W-:Y:S02]  /*13b90*/  VIADD R152, R174, 0x80 ;  /* 0x00000080ae987836 */ /* 0x000fe40000000000 */
[----:B------:R-:W-:-:S03]  /*13ba0*/  IMAD.MOV.U32 R153, RZ, RZ, 0x40000040 ;  /* 0x40000040ff997424 */ /* 0x000fc600078e00ff */
[----:B------:R-:W-:Y:S01]  /*13bb0*/  R2UR UR6, R152 ;  /* 0x00000000980672ca */ /* 0x000fe200000e0000 */
[----:B------:R-:W-:Y:S01]  /*13bc0*/  VIADD R152, R174, 0x100 ;  /* 0x00000100ae987836 */ /* 0x000fe20000000000 */
[----:B------:R2:W3:Y:S01]  /*13bd0*/  MUFU.EX2 R155, R168 ;  /* 0x000000a8009b7308 */ /* 0x0004e20000000800 */
[----:B------:R-:W-:Y:S01]  /*13be0*/  R2UR UR7, R153 ;  /* 0x00000000990772ca */ /* 0x000fe200000e0000 */
[----:B------:R-:W-:-:S06]  /*13bf0*/  IMAD.MOV.U32 R153, RZ, RZ, 0x40000040 ;  /* 0x40000040ff997424 */ /* 0x000fcc00078e00ff */
[----:B------:R3:W4:Y:S01]  /*13c00*/  MUFU.EX2 R188, R199 ;  /* 0x000000c700bc7308 */ /* 0x0007220000000800 */
[----:B0-----:R-:W-:Y:S01]  /*13c10*/  FADD.FTZ R171, R154, R171 ;  /* 0x000000ab9aab7221 */ /* 0x001fe20000010000 */
[----:B--2---:R-:W-:-:S03]  /*13c20*/  F2FP.BF16.F32.PACK_AB R168, R169, R154 ;  /* 0x0000009aa9a8723e */ /* 0x004fc600000010ff */
[----:B------:R-:W-:Y:S01]  /*13c30*/  FADD.FTZ R171, R169, R171 ;  /* 0x000000aba9ab7221 */ /* 0x000fe20000010000 */
[----:B------:R-:W-:Y:S02]  /*13c40*/  F2FP.BF16.F32.PACK_AB R169, R196, R197 ;  /* 0x000000c5c4a9723e */ /* 0x000fe400000010ff */
[----:B------:R-:W0:Y:S01]  /*13c50*/  MUFU.EX2 R154, R195 ;  /* 0x000000c3009a7308 */ /* 0x000e220000000800 */
[----:B---3--:R-:W-:-:S04]  /*13c60*/  FADD.FTZ R199, R155, R171 ;  /* 0x000000ab9bc77221 */ /* 0x008fc80000010000 */
[C---:B------:R-:W-:Y:S01]  /*13c70*/  FADD.FTZ R199, R170.reuse, R199 ;  /* 0x000000c7aac77221 */ /* 0x040fe20000010000 */
[----:B------:R-:W-:Y:S02]  /*13c80*/  F2FP.BF16.F32.PACK_AB R170, R170, R155 ;  /* 0x0000009baaaa723e */ /* 0x000fe400000010ff */
[----:B------:R-:W2:Y:S01]  /*13c90*/  MUFU.EX2 R155, R194 ;  /* 0x000000c2009b7308 */ /* 0x000ea20000000800 */
[C---:B----4-:R-:W-:Y:S01]  /*13ca0*/  F2FP.BF16.F32.PACK_AB R171, R188.reuse, R192 ;  /* 0x000000c0bcab723e */ /* 0x050fe200000010ff */
[----:B------:R-:W-:Y:S01]  /*13cb0*/  FADD.FTZ R199, R167, R199 ;  /* 0x000000c7a7c77221 */ /* 0x000fe20000010000 */
[----:B------:R-:W-:Y:S02]  /*13cc0*/  FADD.FTZ R0, R188, R0 ;  /* 0x00000000bc007221 */ /* 0x000fe40000010000 */
[----:B------:R-:W-:Y:S02]  /*13cd0*/  WARPGROUP.ARRIVE ;  /* 0x00000000000079c5 */ /* 0x000fe40000000000 */
[----:B0-----:R-:W-:-:S04]  /*13ce0*/  FADD.FTZ R0, R154, R0 ;  /* 0x000000009a007221 */ /* 0x001fc80000010000 */
[----:B------:R-:W-:Y:S01]  /*13cf0*/  HGMMA.64x256x16.F32.BF16 R24, R168, gdesc[UR4].tnspB, R24, gsb0 ;  /* 0x43e00004a8187df0 */ /* 0x000fe20008001818 */
[----:B------:R-:W-:Y:S02]  /*13d00*/  R2UR UR6, R152 ;  /* 0x00000000980672ca */ /* 0x000fe400000e0000 */
[----:B------:R-:W-:Y:S01]  /*13d10*/  R2UR UR7, R153 ;  /* 0x00000000990772ca */ /* 0x000fe200000e0000 */
[----:B------:R-:W-:Y:S02]  /*13d20*/  IMAD.MOV.U32 R153, RZ, RZ, 0x40000040 ;  /* 0x40000040ff997424 */ /* 0x000fe400078e00ff */
[----:B--2---:R-:W-:Y:S01]  /*13d30*/  FADD.FTZ R0, R155, R0 ;  /* 0x000000009b007221 */ /* 0x004fe20000010000 */
[----:B------:R-:W-:Y:S02]  /*13d40*/  WARPGROUP.DEPBAR.LE gsb0, 0x0 ;  /* 0x00008000000079c5 */ /* 0x000fe40000010000 */
[----:B------:R-:W0:Y:S08]  /*13d50*/  MUFU.EX2 R169, R165 ;  /* 0x000000a500a97308 */ /* 0x000e300000000800 */
[----:B------:R2:W3:Y:S08]  /*13d60*/  MUFU.EX2 R165, R164 ;  /* 0x000000a400a57308 */ /* 0x0004f00000000800 */
[----:B------:R-:W4:Y:S01]  /*13d70*/  MUFU.EX2 R168, R193 ;  /* 0x000000c100a87308 */ /* 0x000f220000000800 */
[C---:B0-----:R-:W-:Y:S01]  /*13d80*/  FADD.FTZ R152, R169.reuse, R199 ;  /* 0x000000c7a9987221 */ /* 0x041fe20000010000 */
[----:B--2---:R-:W-:-:S03]  /*13d90*/  F2FP.BF16.F32.PACK_AB R164, R169, R167 ;  /* 0x000000a7a9a4723e */ /* 0x004fc600000010ff */
[----:B---3--:R-:W-:-:S04]  /*13da0*/  FADD.FTZ R152, R165, R152 ;  /* 0x00000098a5987221 */ /* 0x008fc80000010000 */
[C---:B------:R-:W-:Y:S01]  /*13db0*/  FADD.FTZ R169, R166.reuse, R152 ;  /* 0x00000098a6a97221 */ /* 0x040fe20000010000 */
[----:B------:R-:W-:Y:S01]  /*13dc0*/  F2FP.BF16.F32.PACK_AB R166, R166, R165 ;  /* 0x000000a5a6a6723e */ /* 0x000fe200000010ff */
[----:B------:R-:W-:Y:S01]  /*13dd0*/  VIADD R152, R174, 0x180 ;  /* 0x00000180ae987836 */ /* 0x000fe20000000000 */
[----:B------:R-:W-:Y:S01]  /*13de0*/  F2FP.BF16.F32.PACK_AB R165, R155, R154 ;  /* 0x0000009a9ba5723e */ /* 0x000fe200000010ff */
[----:B------:R-:W-:Y:S01]  /*13df0*/  FADD.FTZ R169, R163, R169 ;  /* 0x000000a9a3a97221 */ /* 0x000fe20000010000 */
[----:B----4-:R-:W-:Y:S01]  /*13e00*/  F2FP.BF16.F32.PACK_AB R167, R191, R168 ;  /* 0x000000a8bfa7723e */ /* 0x010fe200000010ff */
[----:B------:R-:W-:-:S03]  /*13e10*/  FADD.FTZ R0, R168, R0 ;  /* 0x00000000a8007221 */ /* 0x000fc60000010000 */
[----:B------:R-:W-:Y:S01]  /*13e20*/  WARPGROUP.ARRIVE ;  /* 0x00000000000079c5 */ /* 0x000fe20000000000 */
[----:B------:R-:W-:-:S04]  /*13e30*/  FADD.FTZ R0, R191, R0 ;  /* 0x00000000bf007221 */ /* 0x000fc80000010000 */
[----:B------:R-:W-:Y:S01]  /*13e40*/  FADD.FTZ R0, R187, R0 ;  /* 0x00000000bb007221 */ /* 0x000fe20000010000 */
[----:B------:R-:W-:Y:S01]  /*13e50*/  HGMMA.64x256x16.F32.BF16 R24, R164, gdesc[UR4].tnspB, R24, gsb0 ;  /* 0x43e00004a4187df0 */ /* 0x000fe20008001818 */
[----:B------:R-:W-:Y:S01]  /*13e60*/  R2UR UR6, R152 ;  /* 0x00000000980672ca */ /* 0x000fe200000e0000 */
[----:B------:R-:W-:Y:S01]  /*13e70*/  VIADD R152, R174, 0x200 ;  /* 0x00000200ae987836 */ /* 0x000fe20000000000 */
[----:B------:R-:W-:Y:S01]  /*13e80*/  R2UR UR7, R153 ;  /* 0x00000000990772ca */ /* 0x000fe200000e0000 */
[----:B------:R-:W-:Y:S02]  /*13e90*/  IMAD.MOV.U32 R153, RZ, RZ, 0x40000040 ;  /* 0x40000040ff997424 */ /* 0x000fe400078e00ff */
[----:B------:R-:W-:-:S04]  /*13ea0*/  FADD.FTZ R0, R189, R0 ;  /* 0x00000000bd007221 */ /* 0x000fc80000010000 */
[----:B------:R-:W-:-:S04]  /*13eb0*/  FADD.FTZ R0, R190, R0 ;  /* 0x00000000be007221 */ /* 0x000fc80000010000 */
[----:B------:R-:W-:-:S04]  /*13ec0*/  FADD.FTZ R0, R186, R0 ;  /* 0x00000000ba007221 */ /* 0x000fc80000010000 */
[----:B------:R-:W-:-:S04]  /*13ed0*/  FADD.FTZ R0, R182, R0 ;  /* 0x00000000b6007221 */ /* 0x000fc80000010000 */
[----:B------:R-:W-:-:S04]  /*13ee0*/  FADD.FTZ R0, R183, R0 ;  /* 0x00000000b7007221 */ /* 0x000fc80000010000 */
[----:B------:R-:W-:-:S04]  /*13ef0*/  FADD.FTZ R0, R184, R0 ;  /* 0x00000000b8007221 */ /* 0x000fc80000010000 */
[----:B------:R-:W-:Y:S01]  /*13f00*/  FADD.FTZ R0, R185, R0 ;  /* 0x00000000b9007221 */ /* 0x000fe20000010000 */
[----:B------:R-:W-:Y:S02]  /*13f10*/  WARPGROUP.DEPBAR.LE gsb0, 0x0 ;  /* 0x00008000000079c5 */ /* 0x000fe40000010000 */
[----:B------:R0:W2:Y:S01]  /*13f20*/  MUFU.EX2 R164, R160 ;  /* 0x000000a000a47308 */ /* 0x0000a20000000800 */
[C---:B------:R-:W-:Y:S01]  /*13f30*/  FADD.FTZ R165, R161.reuse, R169 ;  /* 0x000000a9a1a57221 */ /* 0x040fe20000010000 */
[----:B0-----:R-:W-:Y:S02]  /*13f40*/  F2FP.BF16.F32.PACK_AB R160, R161, R163 ;  /* 0x000000a3a1a0723e */ /* 0x001fe400000010ff */
[----:B------:R-:W-:Y:S02]  /*13f50*/  F2FP.BF16.F32.PACK_AB R161, R189, R187 ;  /* 0x000000bbbda1723e */ /* 0x000fe400000010ff */
[----:B------:R-:W-:Y:S01]  /*13f60*/  F2FP.BF16.F32.PACK_AB R163, R186, R190 ;  /* 0x000000bebaa3723e */ /* 0x000fe200000010ff */
[----:B--2---:R-:W-:-:S04]  /*13f70*/  FADD.FTZ R165, R164, R165 ;  /* 0x000000a5a4a57221 */ /* 0x004fc80000010000 */
[C---:B------:R-:W-:Y:S01]  /*13f80*/  FADD.FTZ R165, R162.reuse, R165 ;  /* 0x000000a5a2a57221 */ /* 0x040fe20000010000 */
[----:B------:R-:W-:-:S03]  /*13f90*/  F2FP.BF16.F32.PACK_AB R162, R162, R164 ;  /* 0x000000a4a2a2723e */ /* 0x000fc600000010ff */
[----:B------:R-:W-:Y:S01]  /*13fa0*/  FADD.FTZ R165, R159, R165 ;  /* 0x000000a59fa57221 */ /* 0x000fe20000010000 */
[----:B------:R-:W-:-:S06]  /*13fb0*/  WARPGROUP.ARRIVE ;  /* 0x00000000000079c5 */ /* 0x000fcc0000000000 */
[----:B------:R-:W-:Y:S01]  /*13fc0*/  HGMMA.64x256x16.F32.BF16 R24, R160, gdesc[UR4].tnspB, R24, gsb0 ;  /* 0x43e00004a0187df0 */ /* 0x000fe20008001818 */
[----:B------:R-:W-:Y:S01]  /*13fd0*/  R2UR UR6, R152 ;  /* 0x00000000980672ca */ /* 0x000fe200000e0000 */
[----:B------:R-:W-:Y:S01]  /*13fe0*/  VIADD R152, R174, 0x280 ;  /* 0x00000280ae987836 */ /* 0x000fe20000000000 */
[----:B------:R-:W-:Y:S01]  /*13ff0*/  R2UR UR7, R153 ;  /* 0x00000000990772ca */ /* 0x000fe200000e0000 */
[----:B------:R-:W-:Y:S01]  /*14000*/  IMAD.MOV.U32 R153, RZ, RZ, 0x40000040 ;  /* 0x40000040ff997424 */ /* 0x000fe200078e00ff */
[----:B------:R-:W-:Y:S02]  /*14010*/  WARPGROUP.DEPBAR.LE gsb0, 0x0 ;  /* 0x00008000000079c5 */ /* 0x000fe40000010000 */
[----:B------:R0:W2:Y:S01]  /*14020*/  MUFU.EX2 R160, R156 ;  /* 0x0000009c00a07308 */ /* 0x0000a20000000800 */
[C---:B------:R-:W-:Y:S01]  /*14030*/  FADD.FTZ R161, R157.reuse, R165 ;  /* 0x000000a59da17221 */ /* 0x040fe20000010000 */
[----:B0-----:R-:W-:Y:S02]  /*14040*/  F2FP.BF16.F32.PACK_AB R156, R157, R159 ;  /* 0x0000009f9d9c723e */ /* 0x001fe400000010ff */
[----:B------:R-:W-:-:S02]  /*14050*/  F2FP.BF16.F32.PACK_AB R157, R183, R182 ;  /* 0x000000b6b79d723e */ /* 0x000fc400000010ff */
[----:B------:R-:W-:Y:S01]  /*14060*/  F2FP.BF16.F32.PACK_AB R159, R185, R184 ;  /* 0x000000b8b99f723e */ /* 0x000fe200000010ff */
[----:B--2---:R-:W-:-:S04]  /*14070*/  FADD.FTZ R161, R160, R161 ;  /* 0x000000a1a0a17221 */ /* 0x004fc80000010000 */
[C---:B------:R-:W-:Y:S01]  /*14080*/  FADD.FTZ R161, R158.reuse, R161 ;  /* 0x000000a19ea17221 */ /* 0x040fe20000010000 */
[----:B------:R-:W-:-:S03]  /*14090*/  F2FP.BF16.F32.PACK_AB R158, R158, R160 ;  /* 0x000000a09e9e723e */ /* 0x000fc600000010ff */
[----:B------:R-:W-:Y:S01]  /*140a0*/  FADD.FTZ R161, R180, R161 ;  /* 0x000000a1b4a17221 */ /* 0x000fe20000010000 */
[----:B------:R-:W-:-:S06]  /*140b0*/  WARPGROUP.ARRIVE ;  /* 0x00000000000079c5 */ /* 0x000fcc0000000000 */
[----:B------:R-:W-:Y:S01]  /*140c0*/  HGMMA.64x256x16.F32.BF16 R24, R156, gdesc[UR4].tnspB, R24, gsb0 ;  /* 0x43e000049c187df0 */ /* 0x000fe20008001818 */
[----:B------:R-:W-:Y:S02]  /*140d0*/  R2UR UR6, R152 ;  /* 0x00000000980672ca */ /* 0x000fe400000e0000 */
[----:B------:R-:W-:Y:S01]  /*140e0*/  R2UR UR7, R153 ;  /* 0x00000000990772ca */ /* 0x000fe200000e0000 */
[----:B------:R-:W-:Y:S02]  /*140f0*/  WARPGROUP.DEPBAR.LE gsb0, 0x0 ;  /* 0x00008000000079c5 */ /* 0x000fe40000010000 */
[----:B------:R0:W2:Y:S08]  /*14100*/  MUFU.EX2 R157, R172 ;  /* 0x000000ac009d7308 */ /* 0x0000b00000000800 */
[----:B------:R3:W4:Y:S01]  /*14110*/  MUFU.EX2 R156, R3 ;  /* 0x00000003009c7308 */ /* 0x0007220000000800 */
[C---:B0-----:R-:W-:Y:S01]  /*14120*/  F2FP.BF16.F32.PACK_AB R172, R173.reuse, R180 ;  /* 0x000000b4adac723e */ /* 0x041fe200000010ff */
[----:B---3--:R-:W-:Y:S01]  /*14130*/  FADD.FTZ R3, R173, R161 ;  /* 0x000000a1ad037221 */ /* 0x008fe20000010000 */
[----:B--2---:R-:W-:-:S03]  /*14140*/  F2FP.BF16.F32.PACK_AB R174, R177, R157 ;  /* 0x0000009db1ae723e */ /* 0x004fc600000010ff */
[----:B------:R-:W-:Y:S01]  /*14150*/  FADD.FTZ R3, R157, R3 ;  /* 0x000000039d037221 */ /* 0x000fe20000010000 */
[----:B----4-:R-:W-:Y:S01]  /*14160*/  F2FP.BF16.F32.PACK_AB R173, R178, R156 ;  /* 0x0000009cb2ad723e */ /* 0x010fe200000010ff */
[----:B------:R-:W-:Y:S02]  /*14170*/  FADD.FTZ R0, R156, R0 ;  /* 0x000000009c007221 */ /* 0x000fe40000010000 */
[----:B------:R-:W-:Y:S01]  /*14180*/  FADD.FTZ R3, R177, R3 ;  /* 0x00000003b1037221 */ /* 0x000fe20000010000 */
[----:B------:R-:W-:Y:S01]  /*14190*/  WARPGROUP.ARRIVE ;  /* 0x00000000000079c5 */ /* 0x000fe20000000000 */
[----:B------:R-:W-:-:S04]  /*141a0*/  FADD.FTZ R0, R178, R0 ;  /* 0x00000000b2007221 */ /* 0x000fc80000010000 */
[----:B------:R-:W-:Y:S01]  /*141b0*/  FADD.FTZ R0, R179, R0 ;  /* 0x00000000b3007221 */ /* 0x000fe20000010000 */
[----:B------:R-:W-:Y:S03]  /*141c0*/  HGMMA.64x256x16.F32.BF16 R24, R172, gdesc[UR4].tnspB, R24, gsb0 ;  /* 0x43e00004ac187df0 */ /* 0x000fe60008001818 */
[----:B------:R-:W-:Y:S01]  /*141d0*/  FADD.FTZ R0, R181, R0 ;  /* 0x00000000b5007221 */ /* 0x000fe20000010000 */
[----:B------:R-:W-:Y:S02]  /*141e0*/  WARPGROUP.DEPBAR.LE gsb0, 0x0 ;  /* 0x00008000000079c5 */ /* 0x000fe40000010000 */
[----:B-1----:R-:W-:Y:S05]  /*141f0*/  @!P0 BRA `(.L_x_6153) ;  /* 0x0000000000048947 */ /* 0x002fea0003800000 */
[----:B------:R-:W-:Y:S01]  /*14200*/  BPT.TRAP 0x1 ;  /* 0x000000040000795c */ /* 0x000fe20000300000 */
.L_x_6153:
        /* <DEDUP_REMOVED lines=10> */
.L_x_6143:
[----:B------:R-:W2:Y:S01]  /*142b0*/  LDL.LU R15, [R1+0xd8] ;  /* 0x0000d800010f7983 */ /* 0x000ea20000300800 */
[----:B------:R-:W-:Y:S05]  /*142c0*/  WARPSYNC.ALL ;  /* 0x0000000000007948 */ /* 0x000fea0003800000 */
[----:B-----5:R-:W0:Y:S01]  /*142d0*/  SHFL.BFLY PT, R4, R3, 0x2, 0x1f ;  /* 0x0c401f0003047f89 */ /* 0x020e2200000e0000 */
        /* <DEDUP_REMOVED lines=163> */
.L_x_6084:
        /* <DEDUP_REMOVED lines=13> */
[----:B------:R-:W1:Y:S01]  /*14de0*/  S2R R0, SR_SWINHI ;  /* 0x0000000000007919 */ /* 0x000e620000002f00 */
[----:B------:R-:W-:Y:S02]  /*14df0*/  F2FP.BF16.F32.PACK_AB R11, R31, R30 ;  /* 0x0000001e1f0b723e */ /* 0x000fe400000010ff */
[----:B------:R-:W-:Y:S01]  /*14e00*/  F2FP.BF16.F32.PACK_AB R12, R33, R32 ;  /* 0x00000020210c723e */ /* 0x000fe200000010ff */
[----:B------:R-:W2:Y:S01]  /*14e10*/  LDL.LU R157, [R1+0xd0] ;  /* 0x0000d000019d7983 */ /* 0x000ea20000300800 */
[----:B------:R-:W-:Y:S02]  /*14e20*/  F2FP.BF16.F32.PACK_AB R13, R35, R34 ;  /* 0x00000022230d723e */ /* 0x000fe400000010ff */
[----:B------:R-:W-:Y:S01]  /*14e30*/  F2FP.BF16.F32.PACK_AB R14, R37, R36 ;  /* 0x00000024250e723e */ /* 0x000fe200000010ff */
[----:B------:R-:W2:Y:S01]  /*14e40*/  LDL.LU R156, [R1+0xd4] ;  /* 0x0000d400019c7983 */ /* 0x000ea20000300800 */
[----:B------:R-:W-:-:S02]  /*14e50*/  MOV R20, R22 ;  /* 0x0000001600147202 */ /* 0x000fc40000000f00 */
[----:B-1----:R-:W-:Y:S02]  /*14e60*/  MOV R21, R0 ;  /* 0x0000000000157202 */ /* 0x002fe40000000f00 */
        /* <DEDUP_REMOVED lines=17> */
[----:B-1----:R-:W-:-:S04]  /*14f80*/  IADD3 R8, P0, R24, 0x20, RZ ;  /* 0x0000002018087810 */ /* 0x002fc80007f1e0ff */
[----:B------:R-:W-:Y:S01]  /*14f90*/  LOP3.LUT R3, R8, 0x380, RZ, 0xc0, !PT ;  /* 0x0000038008037812 */ /* 0x000fe200078ec0ff */
[----:B------:R-:W-:-:S03]  /*14fa0*/  IMAD.X R9, RZ, RZ, R25, P0 ;  /* 0x000000ffff097224 */ /* 0x000fc600000e0619 */
[----:B------:R-:W-:-:S04]  /*14fb0*/  SHF.R.U64 R3, R3, 0x3, RZ ;  /* 0x0000000303037819 */ /* 0x000fc800000012ff */
[----:B------:R-:W-:-:S04]  /*14fc0*/  LOP3.LUT R8, R3, R8, RZ, 0x3c, !PT ;  /* 0x0000000803087212 */ /* 0x000fc800078e3cff */
[----:B------:R-:W-:-:S05]  /*14fd0*/  MOV R8, R8 ;  /* 0x0000000800087202 */ /* 0x000fca0000000f00 */
[----:B------:R1:W-:Y:S02]  /*14fe0*/  STSM.16.M88.4 [R8], R12 ;  /* 0x0000000c08007844 */ /* 0x0003e40000000200 */
[----:B-1----:R-:W-:-:S04]  /*14ff0*/  IADD3 R8, P0, R24, 0x40, RZ ;  /* 0x0000004018087810 */ /* 0x002fc80007f1e0ff */
        /* <DEDUP_REMOVED lines=162> */
[----:B-1----:R-:W-:Y:S01]  /*15a20*/  @P0 IADD3 R12, P2, R157, UR6, RZ ;  /* 0x000000069d0c0c10 */ /* 0x002fe2000ff5e0ff */
[----:B------:R-:W-:-:S03]  /*15a30*/  ULDC UR6, c[0x0][0xb88] ;  /* 0x0002e20000067ab9 */ /* 0x000fc60000000800 */
[----:B------:R-:W-:Y:S02]  /*15a40*/  @P0 IADD3.X R13, R156, UR7, RZ, P2, !PT ;  /* 0x000000079c0d0c10 */ /* 0x000fe400097fe4ff */
[----:B------:R-:W-:Y:S01]  /*15a50*/  ISETP.GT.AND P2, PT, R0, 0x1, PT ;  /* 0x000000010000780c */ /* 0x000fe20003f44270 */
[----:B------:R-:W-:Y:S02]  /*15a60*/  IMAD.MOV.U32 R0, RZ, RZ, 0xab8 ;  /* 0x00000ab8ff007424 */ /* 0x000fe400078e00ff */
[----:B------:R-:W-:-:S03]  /*15a70*/  IMAD.U32 R9, RZ, RZ, UR6 ;  /* 0x00000006ff097e24 */ /* 0x000fc6000f8e00ff */
[----:B------:R-:W-:-:S03]  /*15a80*/  SEL R0, R0, 0xa78, P2 ;  /* 0x00000a7800007807 */ /* 0x000fc60001000000 */
[----:B------:R1:W5:Y:S01]  /*15a90*/  @P0 LDG.E R9, desc[UR40][R12.64] ;  /* 0x000000280c090981 */ /* 0x000362000c1e1900 */
[----:B------:R2:W3:Y:S08]  /*15aa0*/  LDC.64 R14, c[0x0][R0+0x220] ;  /* 0x00008800000e7b82 */ /* 0x0004f00000000a00 */
[----:B-1----:R2:W1:Y:S01]  /*15ab0*/  LDC.64 R12, c[0x0][R0+0x218] ;  /* 0x00008600000c7b82 */ /* 0x0024620000000a00 */
[----:B------:R-:W-:Y:S05]  /*15ac0*/  @P0 BRA `(.L_x_6157) ;  /* 0x0000000000100947 */ /* 0x000fea0003800000 */
[----:B------:R-:W-:Y:S05]  /*15ad0*/  @!P1 BRA `(.L_x_6157) ;  /* 0x00000000000c9947 */ /* 0x000fea0003800000 */
[----:B-----5:R-:W4:Y:S04]  /*15ae0*/  LDG.E R9, desc[UR40][R10.64] ;  /* 0x000000280a097981 */ /* 0x020f28000c1e1900 */
[----:B------:R-:W4:Y:S02]  /*15af0*/  LDG.E R10, desc[UR40][R10.64+0x4] ;  /* 0x000004280a0a7981 */ /* 0x000f24000c1e1900 */
[----:B----4-:R-:W-:-:S07]  /*15b00*/  IMAD.IADD R9, R10, 0x1, -R9 ;  /* 0x000000010a097824 */ /* 0x010fce00078e0a09 */
.L_x_6157:
[----:B------:R-:W4:Y:S01]  /*15b10*/  LDL.LU R4, [R1+0xcc] ;  /* 0x0000cc0001047983 */ /* 0x000f220000300800 */
[----:B------:R-:W0:Y:S03]  /*15b20*/  LDC R158, c[0x0][0xce8] ;  /* 0x00033a00ff9e7b82 */ /* 0x000e260000000800 */
[----:B------:R-:W2:Y:S04]  /*15b30*/  LDL.LU R3, [R1+0x15c] ;  /* 0x00015c0001037983 */ /* 0x000ea80000300800 */
[----:B------:R-:W3:Y:S04]  /*15b40*/  LDL R159, [R1+0xdc] ;  /* 0x0000dc00019f7983 */ /* 0x000ee80000100800 */
[----:B------:R-:W3:Y:S04]  /*15b50*/  LDL R163, [R1+0xc4] ;  /* 0x0000c40001a37983 */ /* 0x000ee80000100800 */
[----:B------:R-:W3:Y:S04]  /*15b60*/  LDL R160, [R1+0x94] ;  /* 0x0000940001a07983 */ /* 0x000ee80000100800 */
[----:B------:R-:W3:Y:S04]  /*15b70*/  LDL R162, [R1+0x1e4] ;  /* 0x0001e40001a27983 */ /* 0x000ee80000100800 */
[----:B------:R-:W3:Y:S01]  /*15b80*/  LDL R161, [R1+0x160] ;  /* 0x0001600001a17983 */ /* 0x000ee20000100800 */
[----:B------:R-:W3:Y:S01]  /*15b90*/  LDC.64 R10, c[0x0][R0+0x228] ;  /* 0x00008a00000a7b82 */ /* 0x000ee20000000a00 */
[----:B0-----:R-:W-:-:S02]  /*15ba0*/  ISETP.NE.AND P1, PT, R158, 0x1, PT ;  /* 0x000000019e00780c */ /* 0x001fc40003f25270 */
[----:B------:R-:W-:-:S04]  /*15bb0*/  ISETP.NE.U32.AND P0, PT, RZ, UR4, PT ;  /* 0x00000004ff007c0c */ /* 0x000fc8000bf05070 */
[----:B------:R-:W-:-:S07]  /*15bc0*/  ISETP.NE.AND.EX P0, PT, RZ, UR5, PT, P0 ;  /* 0x00000005ff007c0c */ /* 0x000fce000bf05300 */
[----:B------:R-:W0:Y:S01]  /*15bd0*/  @P1 LDC R25, c[0x0][0xcec] ;  /* 0x00033b00ff191b82 */ /* 0x000e220000000800 */
[-C--:B-1----:R-:W-:Y:S02]  /*15be0*/  IMAD R24, R13, R203.reuse, RZ ;  /* 0x000000cb0d187224 */ /* 0x082fe400078e02ff */
[----:B------:R-:W-:-:S05]  /*15bf0*/  IMAD.WIDE.U32 R12, R12, R203, RZ ;  /* 0x000000cb0c0c7225 */ /* 0x000fca00078e00ff */
[----:B------:R-:W1:Y:S01]  /*15c00*/  @P1 LDC R157, c[0x0][0xcf0] ;  /* 0x00033c00ff9d1b82 */ /* 0x000e620000000800 */
[----:B------:R-:W-:Y:S01]  /*15c10*/  IMAD.IADD R156, R13, 0x1, R24 ;  /* 0x000000010d9c7824 */ /* 0x000fe200078e0218 */
[----:B----4-:R-:W-:Y:S02]  /*15c20*/  SEL R4, R4, RZ, !P0 ;  /* 0x000000ff04047207 */ /* 0x010fe40004000000 */
[----:B--2---:R-:W-:-:S03]  /*15c30*/  SEL R3, R3, RZ, !P0 ;  /* 0x000000ff03037207 */ /* 0x004fc60004000000 */
[----:B---3--:R-:W-:-:S04]  /*15c40*/  IMAD R15, R15, R4, RZ ;  /* 0x000000040f0f7224 */ /* 0x008fc800078e02ff */
        /* <DEDUP_REMOVED lines=8> */
[----:B------:R-:W-:-:S02]  /*15cd0*/  IMAD R24, R11, R12, RZ ;  /* 0x0000000c0b187224 */ /* 0x000fc400078e02ff */
[----:B------:R-:W-:-:S04]  /*15ce0*/  IMAD.WIDE.U32 R12, R10, R12, RZ ;  /* 0x0000000c0a0c7225 */ /* 0x000fc800078e00ff */
[----:B0-----:R-:W-:-:S04]  /*15cf0*/  @P1 IMAD.HI.U32 R10, R156, R25, RZ ;  /* 0x000000199c0a1227 */ /* 0x001fc800078e00ff */
[----:B------:R-:W-:Y:S01]  /*15d00*/  IMAD.MOV.U32 R25, RZ, RZ, R156 ;  /* 0x000000ffff197224 */ /* 0x000fe200078e009c */
[----:B-1----:R-:W-:Y:S02]  /*15d10*/  @P1 SHF.R.U32.HI R25, RZ, R157, R10 ;  /* 0x0000009dff191219 */ /* 0x002fe4000001160a */
        /* <DEDUP_REMOVED lines=45> */
[----:B------:R-:W-:Y:S02]  /*15ff0*/  LOP3.LUT R44, R44, R45, RZ, 0x3c, !PT ;  /* 0x0000002d2c2c7212 */ /* 0x000fe400078e3cff */
[----:B------:R-:W-:Y:S02]  /*16000*/  IADD3.X R45, RZ, R21, RZ, P5, !PT ;  /* 0x00000015ff2d7210 */ /* 0x000fe40002ffe4ff */
        /* <DEDUP_REMOVED lines=54> */
[--C-:B------:R-:W-:Y:S01]  /*16370*/  IMAD.X R57, RZ, RZ, R21.reuse, P3 ;  /* 0x000000ffff397224 */ /* 0x100fe200018e0615 */
[C---:B------:R-:W-:Y:S01]  /*16380*/  IADD3 R69, P0, R20.reuse, 0xb000, RZ ;  /* 0x0000b00014457810 */ /* 0x040fe20007f1e0ff */
[----:B------:R-:W-:Y:S01]  /*16390*/  IMAD.X R61, RZ, RZ, R21, P4 ;  /* 0x000000ffff3d7224 */ /* 0x000fe200020e0615 */
[----:B------:R-:W-:Y:S01]  /*163a0*/  IADD3 R73, P2, R20, 0xc000, RZ ;  /* 0x0000c00014497810 */ /* 0x000fe20007f5e0ff */
[----:B------:R-:W-:Y:S01]  /*163b0*/  IMAD.WIDE.U32 R8, R8, UR4, RZ ;  /* 0x0000000408087c25 */ /* 0x000fe2000f8e00ff */
[C---:B------:R-:W-:Y:S01]  /*163c0*/  IADD3 R77, P3, R20.reuse, 0xd000, RZ ;  /* 0x0000d000144d7810 */ /* 0x040fe20007f7e0ff */
[----:B------:R-:W-:Y:S01]  /*163d0*/  ULDC.64 UR4, c[0x0][0xbe8] ;  /* 0x0002fa0000047ab9 */ /* 0x000fe20000000a00 */
[----:B------:R-:W-:-:S02]  /*163e0*/  IADD3 R81, P4, R20, 0xe000, RZ ;  /* 0x0000e00014517810 */ /* 0x000fc40007f9e0ff */
        /* <DEDUP_REMOVED lines=8> */
[----:B------:R-:W-:Y:S02]  /*16470*/  LOP3.LUT R80, R81, 0x380, RZ, 0xc0, !PT ;  /* 0x0000038051507812 */ /* 0x000fe400078ec0ff */
[----:B------:R-:W-:Y:S01]  /*16480*/  LOP3.LUT R25, R20, 0x380, RZ, 0xc0, !PT ;  /* 0x0000038014197812 */ /* 0x000fe200078ec0ff */
[----:B------:R-:W-:Y:S01]  /*16490*/  IMAD R3, R3, 0x20, R10 ;  /* 0x0000002003037824 */ /* 0x000fe200078e020a */
[----:B------:R-:W-:Y:S01]  /*164a0*/  SHF.R.U64 R68, R68, 0x3, RZ ;  /* 0x0000000344447819 */ /* 0x000fe200000012ff */
[----:B------:R-:W5:Y:S01]  /*164b0*/  LD.E.128 R56, desc[UR40][R56.64] ;  /* 0x0000002838387980 */ /* 0x000f62000c101d00 */
[----:B------:R-:W-:-:S02]  /*164c0*/  SHF.R.U64 R72, R72, 0x3, RZ ;  /* 0x0000000348487819 */ /* 0x000fc400000012ff */
[----:B------:R-:W-:Y:S01]  /*164d0*/  SHF.R.U64 R76, R76, 0x3, RZ ;  /* 0x000000034c4c7819 */ /* 0x000fe200000012ff */
[----:B------:R-:W5:Y:S01]  /*164e0*/  LD.E.128 R60, desc[UR40][R60.64] ;  /* 0x000000283c3c7980 */ /* 0x000f62000c101d00 */
[----:B------:R-:W-:Y:S02]  /*164f0*/  SHF.R.U64 R80, R80, 0x3, RZ ;  /* 0x0000000350507819 */ /* 0x000fe400000012ff */
[----:B------:R-:W-:Y:S01]  /*16500*/  SHF.R.U64 R25, R25, 0x3, RZ ;  /* 0x0000000319197819 */ /* 0x000fe200000012ff */
[----:B------:R-:W-:Y:S01]  /*16510*/  IMAD.WIDE.U32 R8, R203, UR4, R8 ;  /* 0x00000004cb087c25 */ /* 0x000fe2000f8e0008 */
[----:B------:R-:W-:Y:S01]  /*16520*/  LOP3.LUT R68, R68, R69, RZ, 0x3c, !PT ;  /* 0x0000004544447212 */ /* 0x000fe200078e3cff */
        /* <DEDUP_REMOVED lines=56> */
.L_x_6376:
        /* <DEDUP_REMOVED lines=31> */
.L_x_6161:
[----:B------:R-:W-:Y:S05]  /*16aa0*/  BSYNC B1 ;  /* 0x0000000000017941 */ /* 0x000fea0003800000 */
.L_x_6160:
[----:B------:R-:W-:-:S03]  /*16ab0*/  UMOV UR4, 0xffffffff ;  /* 0xffffffff00047882 */ /* 0x000fc60000000000 */
[----:B------:R-:W-:Y:S05]  /*16ac0*/  BRA.DIV UR4, `(.L_x_6162) ;  /* 0x000000ce04f87947 */ /* 0x000fea000b800000 */
[----:B-1----:R1:W4:Y:S04]  /*16ad0*/  SHFL.IDX PT, R3, R20, 0x1, 0x181f ;  /* 0x00381f0014037f89 */ /* 0x00232800000e0000 */
[----:B--23--:R1:W2:Y:S02]  /*16ae0*/  SHFL.IDX PT, R14, R4, 0x1, 0x181f ;  /* 0x00381f00040e7f89 */ /* 0x00c2a400000e0000 */
.L_x_6380:
[----:B------:R-:W-:Y:S01]  /*16af0*/  VIADD R9, R21, 0x20 ;  /* 0x0000002015097836 */ /* 0x000fe20000000000 */
[----:B------:R-:W-:Y:S04]  /*16b00*/  BSSY B1, `(.L_x_6163) ;  /* 0x000001e000017945 */ /* 0x000fe80003800000 */
[----:B------:R-:W-:-:S13]  /*16b10*/  ISETP.GE.AND P0, PT, R9, R0, PT ;  /* 0x000000000900720c */ /* 0x000fda0003f06270 */
[----:B------:R-:W-:Y:S05]  /*16b20*/  @P0 BRA `(.L_x_6164) ;  /* 0x00000000006c0947 */ /* 0x000fea0003800000 */
[C---:B------:R-:W-:Y:S01]  /*16b30*/  IADD3 R15, R222.reuse, 0x40, RZ ;  /* 0x00000040de0f7810 */ /* 0x040fe20007ffe0ff */
        /* <DEDUP_REMOVED lines=15> */
[----:B----4-:R-:W-:Y:S02]  /*16c30*/  @!P3 LEA.HI.X R9, R222, R3, R12, 0x1, P5 ;  /* 0x00000003de09b211 */ /* 0x010fe400028f0c0c */
        /* <DEDUP_REMOVED lines=10> */
.L_x_6164:
[----:B------:R-:W-:Y:S05]  /*16ce0*/  BSYNC B1 ;  /* 0x0000000000017941 */ /* 0x000fea0003800000 */
.L_x_6163:
[----:B------:R-:W-:-:S03]  /*16cf0*/  UMOV UR4, 0xffffffff ;  /* 0xffffffff00047882 */ /* 0x000fc60000000000 */
[----:B------:R-:W-:Y:S05]  /*16d00*/  BRA.DIV UR4, `(.L_x_6165) ;  /* 0x000000ce04b07947 */ /* 0x000fea000b800000 */
[----:B----4-:R4:W0:Y:S04]  /*16d10*/  SHFL.IDX PT, R3, R20, 0x2, 0x181f ;  /* 0x00581f0014037f89 */ /* 0x01082800000e0000 */
[----:B--23--:R4:W2:Y:S02]  /*16d20*/  SHFL.IDX PT, R14, R4, 0x2, 0x181f ;  /* 0x00581f00040e7f89 */ /* 0x00c8a400000e0000 */
.L_x_6384:
        /* <DEDUP_REMOVED lines=31> */
.L_x_6167:
[----:B------:R-:W-:Y:S05]  /*16f20*/  BSYNC B1 ;  /* 0x0000000000017941 */ /* 0x000fea0003800000 */
.L_x_6166:
[----:B------:R-:W-:-:S03]  /*16f30*/  UMOV UR4, 0xffffffff ;  /* 0xffffffff00047882 */ /* 0x000fc60000000000 */
[----:B------:R-:W-:Y:S05]  /*16f40*/  BRA.DIV UR4, `(.L_x_6168) ;  /* 0x000000ce04687947 */ /* 0x000fea000b800000 */
[----:B0-----:R0:W0:Y:S04]  /*16f50*/  SHFL.IDX PT, R3, R20, 0x3, 0x181f ;  /* 0x00781f0014037f89 */ /* 0x00102800000e0000 */
[----:B--23--:R2:W3:Y:S02]  /*16f60*/  SHFL.IDX PT, R14, R4, 0x3, 0x181f ;  /* 0x00781f00040e7f89 */ /* 0x00c4e400000e0000 */
.L_x_6388:
        /* <DEDUP_REMOVED lines=32> */
.L_x_6158:
        /* <DEDUP_REMOVED lines=46> */
.L_x_6391:
        /* <DEDUP_REMOVED lines=196> */
.L_x_6172:
[----:B------:R-:W-:Y:S05]  /*18090*/  BSYNC B1 ;  /* 0x0000000000017941 */ /* 0x000fea0003800000 */
.L_x_6171:
[----:B------:R-:W-:-:S03]  /*180a0*/  UMOV UR4, 0xffffffff ;  /* 0xffffffff00047882 */ /* 0x000fc60000000000 */
[----:B------:R-:W-:Y:S05]  /*180b0*/  BRA.DIV UR4, `(.L_x_6173) ;  /* 0x000000be048c7947 */ /* 0x000fea000b800000 */
[----:B0-----:R-:W0:Y:S04]  /*180c0*/  SHFL.IDX PT, R4, R4, 0x1, 0x1c1f ;  /* 0x003c1f0004047f89 */ /* 0x001e2800000e0000 */
[----:B------:R-:W4:Y:S02]  /*180d0*/  SHFL.IDX PT, R3, R3, 0x1, 0x1c1f ;  /* 0x003c1f0003037f89 */ /* 0x000f2400000e0000 */
.L_x_6395:
        /* <DEDUP_REMOVED lines=45> */
[----:B-----5:R-:W-:-:S02]  /*183b0*/  ISETP.GE.AND P2, PT, R69, UR4, PT ;  /* 0x0000000445007c0c */ /* 0x020fc4000bf46270 */
[----:B----4-:R-:W-:Y:S02]  /*183c0*/  MOV R61, R45 ;  /* 0x0000002d003d7202 */ /* 0x010fe40000000f00 */
[----:B------:R-:W-:Y:S01]  /*183d0*/  ISETP.GE.AND P3, PT, R85, UR4, PT ;  /* 0x0000000455007c0c */ /* 0x000fe2000bf66270 */
[----:B------:R-:W-:Y:S02]  /*183e0*/  IMAD.MOV.U32 R45, RZ, RZ, R37 ;  /* 0x000000ffff2d7224 */ /* 0x000fe400078e0025 */
[----:B------:R-:W-:Y:S02]  /*183f0*/  IMAD.MOV.U32 R68, RZ, RZ, R57 ;  /* 0x000000ffff447224 */ /* 0x000fe400078e0039 */
[----:B------:R-:W-:Y:S02]  /*18400*/  IMAD.MOV.U32 R37, RZ, RZ, R29 ;  /* 0x000000ffff257224 */ /* 0x000fe400078e001d */
[----:B------:R-:W-:Y:S02]  /*18410*/  IMAD.MOV.U32 R57, RZ, RZ, R41 ;  /* 0x000000ffff397224 */ /* 0x000fe400078e0029 */
[----:B---3--:R-:W-:-:S02]  /*18420*/  IMAD.MOV.U32 R29, RZ, RZ, R15 ;  /* 0x000000ffff1d7224 */ /* 0x008fc400078e000f */
[----:B------:R-:W-:Y:S02]  /*18430*/  IMAD.MOV.U32 R15, RZ, RZ, R9 ;  /* 0x000000ffff0f7224 */ /* 0x000fe400078e0009 */
[----:B0-----:R-:W-:Y:S02]  /*18440*/  @!P2 IMAD.MOV.U32 R9, RZ, RZ, R4 ;  /* 0x000000ffff09a224 */ /* 0x001fe400078e0004 */
[----:B------:R-:W-:Y:S02]  /*18450*/  IMAD.MOV.U32 R41, RZ, RZ, R8 ;  /* 0x000000ffff297224 */ /* 0x000fe400078e0008 */
[----:B------:R-:W-:Y:S02]  /*18460*/  @!P2 IMAD.MOV.U32 R8, RZ, RZ, R3 ;  /* 0x000000ffff08a224 */ /* 0x000fe400078e0003 */
[----:B------:R-:W-:Y:S02]  /*18470*/  IMAD.MOV.U32 R72, RZ, RZ, R68 ;  /* 0x000000ffff487224 */ /* 0x000fe400078e0044 */
[----:B------:R-:W-:-:S04]  /*18480*/  @!P2 IMAD.WIDE R8, R69, 0x4, R8 ;  /* 0x000000044508a825 */ /* 0x000fc800078e0208 */
[----:B------:R-:W-:Y:S02]  /*18490*/  IMAD.MOV.U32 R69, RZ, RZ, R61 ;  /* 0x000000ffff457224 */ /* 0x000fe400078e003d */
[----:B------:R-:W-:Y:S02]  /*184a0*/  IMAD.MOV.U32 R61, RZ, RZ, R57 ;  /* 0x000000ffff3d7224 */ /* 0x000fe400078e0039 */
[----:B------:R-:W-:Y:S02]  /*184b0*/  IMAD.MOV.U32 R57, RZ, RZ, R45 ;  /* 0x000000ffff397224 */ /* 0x000fe400078e002d */
[----:B------:R-:W-:Y:S01]  /*184c0*/  IMAD.MOV.U32 R68, RZ, RZ, R10 ;  /* 0x000000ffff447224 */ /* 0x000fe200078e000a */
[----:B------:R-:W-:Y:S01]  /*184d0*/  @!P3 LEA R10, P4, R85, R3, 0x2 ;  /* 0x00000003550ab211 */ /* 0x000fe200078810ff */
[----:B------:R-:W-:Y:S02]  /*184e0*/  IMAD.MOV.U32 R45, RZ, RZ, R41 ;  /* 0x000000ffff2d7224 */ /* 0x000fe400078e0029 */
[----:B------:R-:W-:-:S02]  /*184f0*/  IMAD.MOV.U32 R41, RZ, RZ, R32 ;  /* 0x000000ffff297224 */ /* 0x000fc400078e0020 */
        /* <DEDUP_REMOVED lines=15> */
[----:B----4-:R-:W-:Y:S02]  /*185f0*/  @!P1 LEA.HI.X R9, R80, R4, R85, 0x2, P5 ;  /* 0x0000000450099211 */ /* 0x010fe400028f1455 */
[----:B------:R-:W-:Y:S01]  /*18600*/  ISETP.GE.AND P2, PT, R77, UR4, PT ;  /* 0x000000044d007c0c */ /* 0x000fe2000bf46270 */
[----:B------:R-:W4:Y:S04]  /*18610*/  LDL R80, [R1+0x12c] ;  /* 0x00012c0001507983 */ /* 0x000f280000100800 */
[----:B------:R-:W-:Y:S04]  /*18620*/  @!P1 ST.E.64 desc[UR40][R8.64], R34 ;  /* 0x0000002208009985 */ /* 0x000fe8000c101b28 */
[----:B------:R0:W-:Y:S04]  /*18630*/  @!P0 ST.E.64 desc[UR40][R10.64], R38 ;  /* 0x000000260a008985 */ /* 0x0001e8000c101b28 */
[----:B------:R-:W2:Y:S01]  /*18640*/  LDL R85, [R1+0x130] ;  /* 0x0001300001557983 */ /* 0x000ea20000100800 */
[----:B0-----:R-:W-:-:S04]  /*18650*/  @!P3 LEA R10, P4, R76, R3, 0x2 ;  /* 0x000000034c0ab211 */ /* 0x001fc800078810ff */
[-C--:B---3--:R-:W-:Y:S02]  /*18660*/  @!P3 LEA.HI.X R11, R76, R4.reuse, R93, 0x2, P4 ;  /* 0x000000044c0bb211 */ /* 0x088fe400020f145d */
[----:B------:R-:W3:Y:S01]  /*18670*/  LDL R93, [R1+0x1c4] ;  /* 0x0001c400015d7983 */ /* 0x000ee20000100800 */
[C---:B------:R-:W-:Y:S02]  /*18680*/  ISETP.GE.AND P0, PT, R92.reuse, UR4, PT ;  /* 0x000000045c007c0c */ /* 0x040fe4000bf06270 */
[CC--:B------:R-:W-:Y:S01]  /*18690*/  @!P2 LEA R8, P5, R77.reuse, R3.reuse, 0x2 ;  /* 0x000000034d08a211 */ /* 0x0c0fe200078a10ff */
[----:B------:R-:W4:Y:S03]  /*186a0*/  LDL R76, [R1+0x1c8] ;  /* 0x0001c800014c7983 */ /* 0x000f260000100800 */
[----:B-----5:R-:W-:Y:S02]  /*186b0*/  @!P2 LEA.HI.X R9, R77, R4, R81, 0x2, P5 ;  /* 0x000000044d09a211 */ /* 0x020fe400028f1451 */
[----:B------:R-:W-:Y:S01]  /*186c0*/  ISETP.GE.AND P1, PT, R73, UR4, PT ;  /* 0x0000000449007c0c */ /* 0x000fe2000bf26270 */
[----:B------:R-:W5:Y:S04]  /*186d0*/  LDL R77, [R1+0x124] ;  /* 0x00012400014d7983 */ /* 0x000f680000100800 */
[----:B------:R-:W-:Y:S04]  /*186e0*/  @!P2 ST.E.64 desc[UR40][R8.64], R42 ;  /* 0x0000002a0800a985 */ /* 0x000fe8000c101b28 */
[----:B------:R0:W-:Y:S04]  /*186f0*/  @!P3 ST.E.64 desc[UR40][R10.64], R46 ;  /* 0x0000002e0a00b985 */ /* 0x0001e8000c101b28 */
[----:B------:R-:W5:Y:S01]  /*18700*/  LDL R81, [R1+0x128] ;  /* 0x0001280001517983 */ /* 0x000f620000100800 */
[----:B0-----:R-:W-:-:S04]  /*18710*/  @!P0 LEA R10, P4, R92, R3, 0x2 ;  /* 0x000000035c0a8211 */ /* 0x001fc800078810ff */
[----:B---3--:R-:W-:Y:S02]  /*18720*/  @!P0 LEA.HI.X R11, R92, R4, R93, 0x2, P4 ;  /* 0x000000045c0b8211 */ /* 0x008fe400020f145d */
[----:B------:R-:W3:Y:S01]  /*18730*/  LDL R92, [R1+0x1c0] ;  /* 0x0001c000015c7983 */ /* 0x000ee20000100800 */
[----:B------:R-:W-:Y:S02]  /*18740*/  ISETP.GE.AND P2, PT, R89, UR4, PT ;  /* 0x0000000459007c0c */ /* 0x000fe4000bf46270 */
[----:B------:R-:W-:-:S04]  /*18750*/  @!P1 LEA R8, P5, R73, R3, 0x2 ;  /* 0x0000000349089211 */ /* 0x000fc800078a10ff */
[----:B----4-:R-:W-:Y:S02]  /*18760*/  @!P1 LEA.HI.X R9, R73, R4, R76, 0x2, P5 ;  /* 0x0000000449099211 */ /* 0x010fe400028f144c */
[----:B------:R-:W-:Y:S01]  /*18770*/  ISETP.GE.AND P3, PT, R88, UR4, PT ;  /* 0x0000000458007c0c */ /* 0x000fe2000bf66270 */
[----:B------:R-:W4:Y:S04]  /*18780*/  LDL R76, [R1+0x120] ;  /* 0x00012000014c7983 */ /* 0x000f280000100800 */
[----:B------:R0:W-:Y:S02]  /*18790*/  @!P1 ST.E.64 desc[UR40][R8.64], R50 ;  /* 0x0000003208009985 */ /* 0x0001e4000c101b28 */
[----:B0-----:R-:W-:-:S04]  /*187a0*/  @!P2 LEA R8, P5, R89, R3, 0x2 ;  /* 0x000000035908a211 */ /* 0x001fc800078a10ff */
[----:B---3--:R-:W-:Y:S02]  /*187b0*/  @!P2 LEA.HI.X R9, R89, R4, R92, 0x2, P5 ;  /* 0x000000045909a211 */ /* 0x008fe400028f145c */
[----:B------:R-:W3:Y:S04]  /*187c0*/  LDL R89, [R1+0x1bc] ;  /* 0x0001bc0001597983 */ /* 0x000ee80000100800 */
[----:B------:R0:W-:Y:S02]  /*187d0*/  @!P0 ST.E.64 desc[UR40][R10.64], R54 ;  /* 0x000000360a008985 */ /* 0x0001e4000c101b28 */
[----:B0-----:R-:W-:-:S04]  /*187e0*/  @!P3 LEA R10, P4, R88, R3, 0x2 ;  /* 0x00000003580ab211 */ /* 0x001fc800078810ff */
[----:B---3--:R-:W-:Y:S02]  /*187f0*/  @!P3 LEA.HI.X R11, R88, R4, R89, 0x2, P4 ;  /* 0x00000004580bb211 */ /* 0x008fe400020f1459 */
[----:B------:R-:W3:Y:S01]  /*18800*/  LDL R88, [R1+0x1b8] ;  /* 0x0001b80001587983 */ /* 0x000ee20000100800 */
[----:B------:R-:W-:-:S03]  /*18810*/  ISETP.GE.AND P1, PT, R84, UR4, PT ;  /* 0x0000000454007c0c */ /* 0x000fc6000bf26270 */
[----:B------:R0:W-:Y:S10]  /*18820*/  @!P2 ST.E.64 desc[UR40][R8.64], R58 ;  /* 0x0000003a0800a985 */ /* 0x0001f4000c101b28 */
[----:B0-----:R-:W-:-:S04]  /*18830*/  @!P1 LEA R8, P5, R84, R3, 0x2 ;  /* 0x0000000354089211 */ /* 0x001fc800078a10ff */
[----:B---3--:R-:W-:Y:S02]  /*18840*/  @!P1 LEA.HI.X R9, R84, R4, R88, 0x2, P5 ;  /* 0x0000000454099211 */ /* 0x008fe400028f1458 */
        /* <DEDUP_REMOVED lines=8> */
[----:B--2---:R-:W-:Y:S02]  /*188d0*/  ISETP.GE.AND P0, PT, R85, UR4, PT ;  /* 0x0000000455007c0c */ /* 0x004fe4000bf06270 */
[----:B-----5:R-:W-:Y:S01]  /*188e0*/  ISETP.GE.AND P1, PT, R77, UR4, PT ;  /* 0x000000044d007c0c */ /* 0x020fe2000bf26270 */
[----:B------:R-:W2:Y:S10]  /*188f0*/  LDL R84, [R1+0x1ac] ;  /* 0x0001ac0001547983 */ /* 0x000eb40000100800 */
[----:B------:R-:W-:-:S04]  /*18900*/  @!P0 LEA R10, P4, R85, R3, 0x2 ;  /* 0x00000003550a8211 */ /* 0x000fc800078810ff */
[----:B----4-:R-:W-:-:S05]  /*18910*/  @!P0 LEA.HI.X R11, R85, R4, R88, 0x2, P4 ;  /* 0x00000004550b8211 */ /* 0x010fca00020f1458 */
[----:B------:R-:W-:Y:S04]  /*18920*/  @!P0 ST.E.64 desc[UR40][R10.64], R70 ;  /* 0x000000460a008985 */ /* 0x000fe8000c101b28 */
[----:B------:R0:W-:Y:S01]  /*18930*/  @!P2 ST.E.64 desc[UR40][R8.64], R74 ;  /* 0x0000004a0800a985 */ /* 0x0001e2000c101b28 */
[----:B------:R-:W-:Y:S02]  /*18940*/  IMAD.MOV.U32 R73, RZ, RZ, R69 ;  /* 0x000000ffff497224 */ /* 0x000fe400078e0045 */
[----:B------:R-:W-:Y:S01]  /*18950*/  IMAD.MOV.U32 R69, RZ, RZ, R68 ;  /* 0x000000ffff457224 */ /* 0x000fe200078e0044 */
[----:B0-----:R-:W-:Y:S01]  /*18960*/  @!P1 LEA R8, P5, R77, R3, 0x2 ;  /* 0x000000034d089211 */ /* 0x001fe200078a10ff */
[----:B------:R-:W-:Y:S02]  /*18970*/  IMAD.MOV.U32 R68, RZ, RZ, R65 ;  /* 0x000000ffff447224 */ /* 0x000fe400078e0041 */
[----:B------:R-:W-:-:S02]  /*18980*/  IMAD.MOV.U32 R65, RZ, RZ, R56 ;  /* 0x000000ffff417224 */ /* 0x000fc400078e0038 */
[----:B------:R-:W4:Y:S01]  /*18990*/  LDL R56, [R1+0x10c] ;  /* 0x00010c0001387983 */ /* 0x000f220000100800 */
[----:B---3--:R-:W-:-:S03]  /*189a0*/  @!P1 LEA.HI.X R9, R77, R4, R80, 0x2, P5 ;  /* 0x000000044d099211 */ /* 0x008fc600028f1450 */
[----:B------:R-:W3:Y:S01]  /*189b0*/  LDL R77, [R1+0x1a4] ;  /* 0x0001a400014d7983 */ /* 0x000ee20000100800 */
[----:B------:R-:W-:Y:S02]  /*189c0*/  ISETP.GE.AND P3, PT, R81, UR4, PT ;  /* 0x0000000451007c0c */ /* 0x000fe4000bf66270 */
[----:B------:R-:W-:Y:S02]  /*189d0*/  ISETP.GE.AND P0, PT, R76, UR4, PT ;  /* 0x000000044c007c0c */ /* 0x000fe4000bf06270 */
[----:B------:R-:W-:-:S09]  /*189e0*/  ISETP.GE.AND P2, PT, R72, UR4, PT ;  /* 0x0000000448007c0c */ /* 0x000fd2000bf46270 */
[----:B------:R-:W-:-:S04]  /*189f0*/  @!P3 LEA R10, P4, R81, R3, 0x2 ;  /* 0x00000003510ab211 */ /* 0x000fc800078810ff */
[----:B--2---:R-:W-:-:S05]  /*18a00*/  @!P3 LEA.HI.X R11, R81, R4, R84, 0x2, P4 ;  /* 0x00000004510bb211 */ /* 0x004fca00020f1454 */
[----:B------:R0:W-:Y:S01]  /*18a10*/  @!P3 ST.E.64 desc[UR40][R10.64], R78 ;  /* 0x0000004e0a00b985 */ /* 0x0001e2000c101b28 */
[----:B------:R-:W-:-:S03]  /*18a20*/  ISETP.GE.AND P3, PT, R68, UR4, PT ;  /* 0x0000000444007c0c */ /* 0x000fc6000bf66270 */
        /* <DEDUP_REMOVED lines=9> */
[----:B----4-:R-:W-:Y:S02]  /*18ac0*/  ISETP.GE.AND P2, PT, R56, UR4, PT ;  /* 0x0000000438007c0c */ /* 0x010fe4000bf46270 */
[-C--:B0-----:R-:W-:Y:S02]  /*18ad0*/  @!P3 LEA R10, P4, R68, R3.reuse, 0x2 ;  /* 0x00000003440ab211 */ /* 0x081fe400078810ff */
[----:B-1----:R-:W-:Y:S02]  /*18ae0*/  @!P1 LEA R8, P5, R64, R3, 0x2 ;  /* 0x0000000340089211 */ /* 0x002fe400078a10ff */
[-C--:B------:R-:W-:Y:S02]  /*18af0*/  @!P3 LEA.HI.X R11, R68, R4.reuse, R69, 0x2, P4 ;  /* 0x00000004440bb211 */ /* 0x080fe400020f1445 */
        /* <DEDUP_REMOVED lines=56> */
.L_x_6156:
        /* <DEDUP_REMOVED lines=20> */
[----:B------:R-:W4:Y:S01]  /*18fc0*/  @!P2 LDC R4, c[0x0][0xbd4] ;  /* 0x0002f500ff04ab82 */ /* 0x000f220000000800 */
[----:B--2---:R-:W-:Y:S01]  /*18fd0*/  VIADD R32, R0, 0xffffff80 ;  /* 0xffffff8000207836 */ /* 0x004fe20000000000 */
[----:B----4-:R3:W-:Y:S01]  /*18fe0*/  @!P2 STL [R1+0xc8], R4 ;  /* 0x0000c8040100a387 */ /* 0x0107e20000100800 */
[----:B------:R-:W-:-:S03]  /*18ff0*/  ISETP.GT.AND P2, PT, R4, 0x1, PT ;  /* 0x000000010400780c */ /* 0x000fc60003f44270 */
[----:B------:R-:W-:Y:S01]  /*19000*/  ISETP.GT.AND P3, PT, R32, 0x7f, PT ;  /* 0x0000007f2000780c */ /* 0x000fe20003f64270 */
[----:B------:R-:W-:-:S12]  /*19010*/  @P1 BRA `(.L_x_6174) ;  /* 0x0000000000101947 */ /* 0x000fd80003800000 */
[----:B------:R-:W-:Y:S05]  /*19020*/  @!P0 BRA `(.L_x_6174) ;  /* 0x00000000000c8947 */ /* 0x000fea0003800000 */
[----:B---3--:R-:W2:Y:S04]  /*19030*/  LDG.E R11, desc[UR40][R8.64] ;  /* 0x00000028080b7981 */ /* 0x008ea8000c1e1900 */
[----:B-----5:R-:W2:Y:S02]  /*19040*/  LDG.E R26, desc[UR40][R8.64+0x4] ;  /* 0x00000428081a7981 */ /* 0x020ea4000c1e1900 */
[----:B--2---:R-:W-:-:S07]  /*19050*/  IMAD.IADD R26, R26, 0x1, -R11 ;  /* 0x000000011a1a7824 */ /* 0x004fce00078e0a0b */
.L_x_6174:
        /* <DEDUP_REMOVED lines=8> */
[----:B------:R-:W3:Y:S01]  /*190e0*/  LDC R37, c[0x0][0xce8] ;  /* 0x00033a00ff257b82 */ /* 0x000ee20000000800 */
[----:B------:R-:W2:Y:S01]  /*190f0*/  S2R R35, SR_TID.X ;  /* 0x0000000000237919 */ /* 0x000ea20000002100 */
[----:B---3--:R-:W-:Y:S01]  /*19100*/  IMAD R0, R26, R37, RZ ;  /* 0x000000251a007224 */ /* 0x008fe200078e02ff */
[----:B--2---:R-:W-:-:S04]  /*19110*/  IADD3 R35, R8, -0x80, R35 ;  /* 0xffffff8008237810 */ /* 0x004fc80007ffe023 */
[----:B------:R-:W-:-:S13]  /*19120*/  ISETP.GE.AND P0, PT, R35, R0, PT ;  /* 0x000000002300720c */ /* 0x000fda0003f06270 */
[----:B------:R-:W-:Y:S05]  /*19130*/  @P0 BRA `(.L_x_6176) ;  /* 0x0000000000b00947 */ /* 0x000fea0003800000 */
[----:B------:R-:W2:Y:S01]  /*19140*/  LDL.LU R34, [R1+0xdc] ;  /* 0x0000dc0001227983 */ /* 0x000ea20000300800 */
[----:B------:R-:W-:Y:S01]  /*19150*/  ISETP.GT.AND P0, PT, R4, 0x1, PT ;  /* 0x000000010400780c */ /* 0x000fe20003f04270 */
[----:B------:R-:W-:Y:S01]  /*19160*/  IMAD.MOV.U32 R4, RZ, RZ, 0xab8 ;  /* 0x00000ab8ff047424 */ /* 0x000fe200078e00ff */
[----:B------:R-:W-:Y:S01]  /*19170*/  ISETP.NE.AND P1, PT, R37, 0x1, PT ;  /* 0x000000012500780c */ /* 0x000fe20003f25270 */
[----:B-1----:R-:W1:Y:S01]  /*19180*/  LDC.64 R14, c[0x0][0xca8] ;  /* 0x00032a00ff0e7b82 */ /* 0x002e620000000a00 */
        /* <DEDUP_REMOVED lines=19> */
[----:B------:R-:W-:Y:S01]  /*192c0*/  IMAD.MOV R0, RZ, RZ, -R27 ;  /* 0x000000ffff007224 */ /* 0x000fe200078e0a1b */
[----:B------:R-:W-:Y:S02]  /*192d0*/  IADD3 R31, R25, R31, RZ ;  /* 0x0000001f191f7210 */ /* 0x000fe40007ffe0ff */
        /* <DEDUP_REMOVED lines=18> */
.L_x_6176:
[----:B------:R-:W-:Y:S05]  /*19400*/  BSYNC B1 ;  /* 0x0000000000017941 */ /* 0x000fea0003800000 */
.L_x_6175:
[----:B------:R-:W-:Y:S05]  /*19410*/  @P2 BRA `(.L_x_6169) ;  /* 0x0000000800f02947 */ /* 0x000fea0003800000 */
[----:B------:R-:W3:Y:S01]  /*19420*/  LDL R24, [R1+0x94] ;  /* 0x0000940001187983 */ /* 0x000ee20000100800 */
[----:B-1----:R-:W1:Y:S01]  /*19430*/  LDC R21, c[0x0][0xce8] ;  /* 0x00033a00ff157b82 */ /* 0x002e620000000800 */
[----:B--2---:R-:W-:Y:S01]  /*19440*/  SHF.R.S32.HI R9, RZ, 0x1f, R32 ;  /* 0x0000001fff097819 */ /* 0x004fe20000011420 */
        /* <DEDUP_REMOVED lines=14> */
[----:B-1----:R-:W-:-:S03]  /*19530*/  ISETP.NE.AND P0, PT, R21, 0x1, PT ;  /* 0x000000011500780c */ /* 0x002fc60003f05270 */
[----:B------:R-:W-:Y:S01]  /*19540*/  IMAD R9, R203, UR5, R9 ;  /* 0x00000005cb097c24 */ /* 0x000fe2000f8e0209 */
[----:B------:R-:W-:Y:S01]  /*19550*/  ULDC.64 UR4, c[0x0][0xbe0] ;  /* 0x0002f80000047ab9 */ /* 0x000fe20000000a00 */
[C---:B------:R-:W-:Y:S02]  /*19560*/  IMAD R11, R33.reuse, UR7, R4 ;  /* 0x00000007210b7c24 */ /* 0x040fe4000f8e0204 */
[----:B------:R-:W-:-:S04]  /*19570*/  IMAD.WIDE.U32 R8, R33, UR6, R8 ;  /* 0x0000000621087c25 */ /* 0x000fc8000f8e0008 */
[----:B------:R-:W-:Y:S02]  /*19580*/  IMAD.IADD R9, R9, 0x1, R11 ;  /* 0x0000000109097824 */ /* 0x000fe400078e020b */
[----:B------:R-:W1:Y:S08]  /*19590*/  @P0 LDC R10, c[0x0][0xcec] ;  /* 0x00033b00ff0a0b82 */ /* 0x000e700000000800 */
[----:B------:R-:W2:Y:S01]  /*195a0*/  @P0 LDC R15, c[0x0][0xcf0] ;  /* 0x00033c00ff0f0b82 */ /* 0x000ea20000000800 */
[----:B---3--:R-:W-:-:S04]  /*195b0*/  IMAD.IADD R13, R24, 0x1, R0 ;  /* 0x00000001180d7824 */ /* 0x008fc800078e0200 */
[----:B-1----:R-:W-:-:S04]  /*195c0*/  @P0 IMAD.HI.U32 R0, R13, R10, RZ ;  /* 0x0000000a0d000227 */ /* 0x002fc800078e00ff */
[----:B------:R-:W-:Y:S01]  /*195d0*/  IMAD.MOV.U32 R3, RZ, RZ, R13 ;  /* 0x000000ffff037224 */ /* 0x000fe200078e000d */
[----:B--2---:R-:W-:-:S04]  /*195e0*/  @P0 SHF.R.U32.HI R3, RZ, R15, R0 ;  /* 0x0000000fff030219 */ /* 0x004fc80000011600 */
        /* <DEDUP_REMOVED lines=20> */
.L_x_6398:
        /* <DEDUP_REMOVED lines=32> */
.L_x_6179:
[----:B------:R-:W-:Y:S05]  /*19930*/  BSYNC B1 ;  /* 0x0000000000017941 */ /* 0x000fea0003800000 */
.L_x_6178:
[----:B------:R-:W-:-:S03]  /*19940*/  UMOV UR4, 0xffffffff ;  /* 0xffffffff00047882 */ /* 0x000fc60000000000 */
[----:B------:R-:W-:Y:S05]  /*19950*/  BRA.DIV UR4, `(.L_x_6180) ;  /* 0x000000a604e87947 */ /* 0x000fea000b800000 */
[----:B--2---:R2:W0:Y:S04]  /*19960*/  SHFL.IDX PT, R3, R4, 0x1, 0x181f ;  /* 0x00381f0004037f89 */ /* 0x00442800000e0000 */
[----:B---34-:R2:W3:Y:S02]  /*19970*/  SHFL.IDX PT, R9, R0, 0x1, 0x181f ;  /* 0x00381f0000097f89 */ /* 0x0184e400000e0000 */
.L_x_6402:
        /* <DEDUP_REMOVED lines=31> */
.L_x_6182:
[----:B------:R-:W-:Y:S05]  /*19b70*/  BSYNC B1 ;  /* 0x0000000000017941 */ /* 0x000fea0003800000 */
.L_x_6181:
[----:B------:R-:W-:-:S03]  /*19b80*/  UMOV UR4, 0xffffffff ;  /* 0xffffffff00047882 */ /* 0x000fc60000000000 */
[----:B------:R-:W-:Y:S05]  /*19b90*/  BRA.DIV UR4, `(.L_x_6183) ;  /* 0x000000a604a47947 */ /* 0x000fea000b800000 */
[----:B0-----:R0:W0:Y:S04]  /*19ba0*/  SHFL.IDX PT, R3, R4, 0x2, 0x181f ;  /* 0x00581f0004037f89 */ /* 0x00102800000e0000 */
[----:B---34-:R3:W4:Y:S02]  /*19bb0*/  SHFL.IDX PT, R9, R0, 0x2, 0x181f ;  /* 0x00581f0000097f89 */ /* 0x01872400000e0000 */
.L_x_6406:
        /* <DEDUP_REMOVED lines=11> */
[C---:B------:R-:W-:Y:S01]  /*19c70*/  IADD3 R24, R222.reuse, 0xc0, RZ ;  /* 0x000000c0de187810 */ /* 0x040fe20007ffe0ff */
[----:B------:R-:W-:Y:S01]  /*19c80*/  VIADD R25, R222, 0xc0 ;  /* 0x000000c0de197836 */ /* 0x000fe20000000000 */
[----:B------:R-:W-:Y:S02]  /*19c90*/  ISETP.GE.AND P1, PT, R26, UR4, PT ;  /* 0x000000041a007c0c */ /* 0x000fe4000bf26270 */
[----:B------:R-:W-:-:S02]  /*19ca0*/  ISETP.GE.AND P0, PT, R24, UR4, PT ;  /* 0x0000000418007c0c */ /* 0x000fc4000bf06270 */
[----:B------:R-:W-:Y:S02]  /*19cb0*/  SHF.R.S32.HI R14, RZ, 0x1f, R222 ;  /* 0x0000001fff0e7819 */ /* 0x000fe400000114de */
[----:B------:R-:W-:Y:S02]  /*19cc0*/  SHF.R.S32.HI R29, RZ, 0x1f, R29 ;  /* 0x0000001fff1d7819 */ /* 0x000fe4000001141d */
[-C--:B----4-:R-:W-:Y:S02]  /*19cd0*/  @!P3 LEA R10, P5, R222, R9.reuse, 0x1 ;  /* 0x00000009de0ab211 */ /* 0x090fe400078a08ff */
[----:B------:R-:W-:Y:S02]  /*19ce0*/  @!P2 LEA R12, P4, R28, R9, 0x1 ;  /* 0x000000091c0ca211 */ /* 0x000fe400078808ff */
[----:B0-----:R-:W-:Y:S02]  /*19cf0*/  @!P3 LEA.HI.X R11, R222, R3, R14, 0x1, P5 ;  /* 0x00000003de0bb211 */ /* 0x001fe400028f0c0e */
[----:B------:R-:W-:-:S02]  /*19d00*/  @!P1 LEA R14, P5, R26, R9, 0x1 ;  /* 0x000000091a0e9211 */ /* 0x000fc400078a08ff */
[----:B------:R-:W-:Y:S01]  /*19d10*/  SHF.R.S32.HI R27, RZ, 0x1f, R27 ;  /* 0x0000001fff1b7819 */ /* 0x000fe2000001141b */
[----:B------:R0:W-:Y:S01]  /*19d20*/  @!P3 ST.E.128 desc[UR40][R10.64], RZ ;  /* 0x000000ff0a00b985 */ /* 0x0001e2000c101d28 */
[----:B------:R-:W-:Y:S02]  /*19d30*/  @!P2 LEA.HI.X R13, R28, R3, R29, 0x1, P4 ;  /* 0x000000031c0da211 */ /* 0x000fe400020f0c1d */
[----:B------:R-:W-:Y:S02]  /*19d40*/  SHF.R.S32.HI R25, RZ, 0x1f, R25 ;  /* 0x0000001fff197819 */ /* 0x000fe40000011419 */
[----:B------:R-:W-:Y:S01]  /*19d50*/  @!P0 LEA R8, P4, R24, R9, 0x1 ;  /* 0x0000000918088211 */ /* 0x000fe200078808ff */
[----:B------:R0:W-:Y:S01]  /*19d60*/  @!P2 ST.E.128 desc[UR40][R12.64], RZ ;  /* 0x000000ff0c00a985 */ /* 0x0001e2000c101d28 */
[-C--:B------:R-:W-:Y:S02]  /*19d70*/  @!P1 LEA.HI.X R15, R26, R3.reuse, R27, 0x1, P5 ;  /* 0x000000031a0f9211 */ /* 0x080fe400028f0c1b */
[----:B------:R-:W-:-:S03]  /*19d80*/  @!P0 LEA.HI.X R9, R24, R3, R25, 0x1, P4 ;  /* 0x0000000318098211 */ /* 0x000fc600020f0c19 */
[----:B------:R0:W-:Y:S04]  /*19d90*/  @!P1 ST.E.128 desc[UR40][R14.64], RZ ;  /* 0x000000ff0e009985 */ /* 0x0001e8000c101d28 */
[----:B------:R0:W-:Y:S02]  /*19da0*/  @!P0 ST.E.128 desc[UR40][R8.64], RZ ;  /* 0x000000ff08008985 */ /* 0x0001e4000c101d28 */
.L_x_6185:
[----:B------:R-:W-:Y:S05]  /*19db0*/  BSYNC B1 ;  /* 0x0000000000017941 */ /* 0x000fea0003800000 */
.L_x_6184:
[----:B------:R-:W-:-:S03]  /*19dc0*/  UMOV UR4, 0xffffffff ;  /* 0xffffffff00047882 */ /* 0x000fc60000000000 */
[----:B------:R-:W-:Y:S05]  /*19dd0*/  BRA.DIV UR4, `(.L_x_6186) ;  /* 0x000000a604607947 */ /* 0x000fea000b800000 */
[----:B0-----:R0:W0:Y:S04]  /*19de0*/  SHFL.IDX PT, R3, R4, 0x3, 0x181f ;  /* 0x00781f0004037f89 */ /* 0x00102800000e0000 */
[----:B----4-:R4:W0:Y:S02]  /*19df0*/  SHFL.IDX PT, R9, R0, 0x3, 0x181f ;  /* 0x00781f0000097f89 */ /* 0x01082400000e0000 */
.L_x_6410:
        /* <DEDUP_REMOVED lines=30> */
.L_x_6169:
[----:B------:R-:W-:Y:S05]  /*19fe0*/  BSYNC B0 ;  /* 0x0000000000007941 */ /* 0x000fea0003800000 */
.L_x_6155:
[----:B------:R-:W-:Y:S02]  /*19ff0*/  ULDC UR4, c[0x0][0xd3c] ;  /* 0x00034f0000047ab9 */ /* 0x000fe40000000800 */
[----:B------:R-:W-:-:S13]  /*1a000*/  ISETP.GE.AND P0, PT, R7, UR4, PT ;  /* 0x0000000407007c0c */ /* 0x000fda000bf06270 */
[----:B------:R-:W-:Y:S05]  /*1a010*/  @!P0 BRA `(.L_x_6187) ;  /* 0xfffffe7800448947 */ /* 0x000fea000383ffff */
[----:B------:R-:W-:Y:S05]  /*1a020*/  BRA `(.L_x_6016) ;  /* 0x0000008400287947 */ /* 0x000fea0003800000 */
.L_x_6014:
        /* <DEDUP_REMOVED lines=16> */
.L_x_6188:
        /* <DEDUP_REMOVED lines=43> */
.L_x_6192:
        /* <DEDUP_REMOVED lines=37> */
.L_x_6190:
[----:B------:R-:W-:Y:S01]  /*1a630*/  IADD3 R3, -R3, R8, RZ ;  /* 0x0000000803037210 */ /* 0x000fe20007ffe1ff */
[----:B------:R-:W-:-:S04]  /*1a640*/  IMAD.MOV.U32 R16, RZ, RZ, RZ ;  /* 0x000000ffff107224 */ /* 0x000fc800078e00ff */
        /* <DEDUP_REMOVED lines=11> */
.L_x_6193:
        /* <DEDUP_REMOVED lines=62> */
.L_x_6194:
        /* <DEDUP_REMOVED lines=14> */
[----:B------:R-:W-:Y:S01]  /*1abc0*/  IMAD.HI.U32 R2, R3, R11, R2 ;  /* 0x0000000b03027227 */ /* 0x000fe200078e0002 */
[----:B------:R-:W-:-:S05]  /*1abd0*/  IADD3 R3, RZ, -R12, RZ ;  /* 0x8000000cff037210 */ /* 0x000fca0007ffe0ff */
        /* <DEDUP_REMOVED lines=45> */
.L_x_6195:
[----:B------:R-:W-:-:S05]  /*1aeb0*/  LOP3.LUT R17, RZ, R2, RZ, 0x33, !PT ;  /* 0x00000002ff117212 */ /* 0x000fca00078e33ff */
[----:B------:R-:W-:Y:S01]  /*1aec0*/  IMAD.IADD R17, R6, 0x1, R17 ;  /* 0x0000000106117824 */ /* 0x000fe200078e0211 */
[----:B------:R-:W-:Y:S06]  /*1aed0*/  BRA `(.L_x_6196) ;  /* 0x00000000000c7947 */ /* 0x000fec0003800000 */
.L_x_6191:
[----:B------:R-:W-:Y:S02]  /*1aee0*/  IMAD.MOV.U32 R17, RZ, RZ, RZ ;  /* 0x000000ffff117224 */ /* 0x000fe400078e00ff */
[----:B------:R-:W-:Y:S02]  /*1aef0*/  IMAD.U32 R16, RZ, RZ, UR6 ;  /* 0x00000006ff107e24 */ /* 0x000fe4000f8e00ff */
[----:B------:R-:W-:-:S07]  /*1af00*/  IMAD.MOV.U32 R18, RZ, RZ, RZ ;  /* 0x000000ffff127224 */ /* 0x000fce00078e00ff */
.L_x_6196:
[----:B------:R-:W-:-:S13]  /*1af10*/  ISETP.NE.AND P0, PT, R7, RZ, PT ;  /* 0x000000ff0700720c */ /* 0x000fda0003f05270 */
[----:B------:R-:W0:Y:S01]  /*1af20*/  @!P0 S2R R3, SR_CgaCtaId ;  /* 0x0000000000038919 */ /* 0x000e220000008800 */
[----:B------:R-:W-:-:S04]  /*1af30*/  @!P0 MOV R2, 0x400 ;  /* 0x0000040000028802 */ /* 0x000fc80000000f00 */
[----:B0-----:R-:W-:-:S05]  /*1af40*/  @!P0 LEA R2, R3, R2, 0x18 ;  /* 0x0000000203028211 */ /* 0x001fca00078ec0ff */
[----:B------:R1:W-:Y:S01]  /*1af50*/  @!P0 STS.128 [R2+0x324d0], R16 ;  /* 0x0324d01002008388 */ /* 0x0003e20000000c00 */
[----:B------:R-:W-:Y:S06]  /*1af60*/  BAR.ARV 0x5, 0x180 ;  /* 0x0146000000007b1d */ /* 0x000fec0000002000 */
.L_x_6189:
        /* <DEDUP_REMOVED lines=9> */
[----:B------:R-:W-:Y:S01]  /*1b000*/  LOP3.LUT R4, R0, 0x7f, RZ, 0xc0, !PT ;  /* 0x0000007f00047812 */ /* 0x000fe200078ec0ff */
[----:B------:R-:W-:Y:S01]  /*1b010*/  UMOV UR4, 0x400 ;  /* 0x0000040000047882 */ /* 0x000fe20000000000 */
[----:B------:R-:W-:Y:S01]  /*1b020*/  BSSY B8, `(.L_x_6197) ;  /* 0x0000713000087945 */ /* 0x000fe20003800000 */
[----:B------:R-:W-:Y:S01]  /*1b030*/  IMAD.MOV.U32 R28, RZ, RZ, 0x1 ;  /* 0x00000001ff1c7424 */ /* 0x000fe200078e00ff */
[----:B------:R-:W-:Y:S01]  /*1b040*/  LOP3.LUT R3, R2, 0x1f8, RZ, 0xc0, !PT ;  /* 0x000001f802037812 */ /* 0x000fe200078ec0ff */
[----:B------:R-:W-:Y:S01]  /*1b050*/  IMAD.SHL.U32 R32, R4, 0x8, RZ ;  /* 0x0000000804207824 */ /* 0x000fe200078e00ff */
[----:B------:R-:W-:Y:S02]  /*1b060*/  LOP3.LUT R2, R2, 0x38, RZ, 0xc0, !PT ;  /* 0x0000003802027812 */ /* 0x000fe400078ec0ff */
[----:B------:R-:W-:-:S02]  /*1b070*/  CS2R R24, SRZ ;  /* 0x0000000000187805 */ /* 0x000fc4000001ff00 */
[----:B------:R-:W-:Y:S01]  /*1b080*/  LOP3.LUT R3, R3, 0x38, R0, 0x78, !PT ;  /* 0x0000003803037812 */ /* 0x000fe200078e7800 */
[----:B------:R-:W-:Y:S01]  /*1b090*/  IMAD.SHL.U32 R0, R0, 0x10, RZ ;  /* 0x0000001000007824 */ /* 0x000fe200078e00ff */
[----:B------:R-:W-:Y:S01]  /*1b0a0*/  ULDC.64 UR42, c[0x0][0x198] ;  /* 0x00006600002a7ab9 */ /* 0x000fe20000000a00 */
[----:B------:R-:W-:Y:S01]  /*1b0b0*/  IMAD.MOV.U32 R27, RZ, RZ, 0x1 ;  /* 0x00000001ff1b7424 */ /* 0x000fe200078e00ff */
[----:B------:R-:W-:Y:S01]  /*1b0c0*/  LOP3.LUT R32, R3, 0x200, R32, 0xf8, !PT ;  /* 0x0000020003207812 */ /* 0x000fe200078ef820 */
[----:B------:R-:W-:Y:S01]  /*1b0d0*/  ULOP3.LUT UR38, UR36, 0x2, URZ, 0xfc, !UPT ;  /* 0x0000000224267892 */ /* 0x000fe2000f8efc3f */
[----:B------:R-:W-:Y:S01]  /*1b0e0*/  SHF.R.U32.HI R3, RZ, 0x3, R4 ;  /* 0x00000003ff037819 */ /* 0x000fe20000011604 */
[----:B------:R-:W-:Y:S01]  /*1b0f0*/  ULDC UR37, c[0x0][0xc] ;  /* 0x0000030000257ab9 */ /* 0x000fe20000000800 */
[----:B------:R-:W-:Y:S02]  /*1b100*/  LOP3.LUT R4, R2, 0x40, RZ, 0xfc, !PT ;  /* 0x0000004002047812 */ /* 0x000fe400078efcff */
[----:B------:R-:W-:-:S02]  /*1b110*/  LOP3.LUT R0, R3, 0x70, R0, 0xf8, !PT ;  /* 0x0000007003007812 */ /* 0x000fc400078ef800 */
[C---:B------:R-:W-:Y:S01]  /*1b120*/  LOP3.LUT R3, R2.reuse, 0x80, RZ, 0xfc, !PT ;  /* 0x0000008002037812 */ /* 0x040fe200078efcff */
[----:B0-----:R-:W-:Y:S01]  /*1b130*/  ULEA UR4, UR5, UR4, 0x18 ;  /* 0x0000000405047291 */ /* 0x001fe2000f8ec03f */
[----:B------:R-:W-:-:S05]  /*1b140*/  LOP3.LUT R0, R2, 0xc0, RZ, 0xfc, !PT ;  /* 0x000000c002007812 */ /* 0x000fca00078efcff */
[----:B------:R-:W-:-:S04]  /*1b150*/  IMAD.U32 R22, RZ, RZ, UR4 ;  /* 0x00000004ff167e24 */ /* 0x000fc8000f8e00ff */
[----:B--2---:R-:W-:-:S07]  /*1b160*/  IMAD R26, R32, 0x2, R22 ;  /* 0x00000002201a7824 */ /* 0x004fce00078e0216 */
.L_x_6306:
[----:B0-----:R-:W0:Y:S02]  /*1b170*/  LDC.64 R36, c[0x0][0xd88] ;  /* 0x00036200ff247b82 */ /* 0x001e240000000a00 */
[----:B0-----:R-:W-:-:S06]  /*1b180*/  IMAD.WIDE R36, R19, 0x4, R36 ;  /* 0x0000000413247825 */ /* 0x001fcc00078e0224 */
[----:B--2---:R0:W2:Y:S01]  /*1b190*/  LDG.E R36, desc[UR40][R36.64] ;  /* 0x0000002824247981 */ /* 0x0040a2000c1e1900 */
[----:B------:R-:W-:Y:S05]  /*1b1a0*/  YIELD ;  /* 0x0000000000007946 */ /* 0x000fea0003800000 */
[----:B------:R-:W-:Y:S01]  /*1b1b0*/  ULDC.64 UR4, c[0x0][0xb20] ;  /* 0x0002c80000047ab9 */ /* 0x000fe20000000a00 */
[----:B------:R-:W-:Y:S01]  /*1b1c0*/  ULDC.64 UR8, c[0x0][0xb10] ;  /* 0x0002c40000087ab9 */ /* 0x000fe20000000a00 */
[----:B------:R-:W-:Y:S01]  /*1b1d0*/  ISETP.NE.U32.AND P0, PT, RZ, UR4, PT ;  /* 0x00000004ff007c0c */ /* 0x000fe2000bf05070 */
[----:B------:R-:W-:Y:S01]  /*1b1e0*/  ULDC.64 UR6, c[0x0][0xb08] ;  /* 0x0002c20000067ab9 */ /* 0x000fe20000000a00 */
[----:B------:R-:W-:-:S02]  /*1b1f0*/  MOV R34, RZ ;  /* 0x000000ff00227202 */ /* 0x000fc40000000f00 */
[----:B------:R-:W-:Y:S02]  /*1b200*/  ISETP.NE.AND.EX P0, PT, RZ, UR5, PT, P0 ;  /* 0x00000005ff007c0c */ /* 0x000fe4000bf05300 */
[----:B------:R-:W-:-:S04]  /*1b210*/  ISETP.NE.U32.AND P2, PT, RZ, UR8, PT ;  /* 0x00000008ff007c0c */ /* 0x000fc8000bf45070 */
[----:B------:R-:W-:Y:S01]  /*1b220*/  ISETP.NE.AND.EX P2, PT, RZ, UR9, PT, P2 ;  /* 0x00000009ff007c0c */ /* 0x000fe2000bf45320 */
[----:B0-----:R-:W-:Y:S01]  /*1b230*/  IMAD.MOV.U32 R37, RZ, RZ, RZ ;  /* 0x000000ffff257224 */ /* 0x001fe200078e00ff */
[----:B--2---:R-:W-:-:S05]  /*1b240*/  SHF.R.S32.HI R0, RZ, 0x1f, R36 ;  /* 0x0000001fff007819 */ /* 0x004fca0000011424 */
        /* <DEDUP_REMOVED lines=8> */
[----:B------:R-:W-:Y:S01]  /*1b2d0*/  ISETP.NE.U32.AND P1, PT, RZ, UR6, PT ;  /* 0x00000006ff007c0c */ /* 0x000fe2000bf25070 */
[----:B0-----:R-:W-:Y:S01]  /*1b2e0*/  IMAD.MOV.U32 R0, RZ, RZ, RZ ;  /* 0x000000ffff007224 */ /* 0x001fe200078e00ff */
[----:B------:R-:W-:Y:S02]  /*1b2f0*/  ISETP.NE.AND.EX P0, PT, RZ, UR5, PT, P0 ;  /* 0x00000005ff007c0c */ /* 0x000fe4000bf05300 */
[----:B------:R-:W-:Y:S02]  /*1b300*/  ISETP.NE.AND.EX P1, PT, RZ, UR7, PT, P1 ;  /* 0x00000007ff007c0c */ /* 0x000fe4000bf25310 */
[C---:B------:R-:W-:Y:S02]  /*1b310*/  IADD3 R4, P4, R30.reuse, UR6, RZ ;  /* 0x000000061e047c10 */ /* 0x040fe4000ff9e0ff */
[----:B-1----:R-:W-:Y:S01]  /*1b320*/  IADD3 R2, P3, R30, UR4, RZ ;  /* 0x000000041e027c10 */ /* 0x002fe2000ff7e0ff */
[----:B------:R-:W-:Y:S01]  /*1b330*/  ULDC UR4, c[0x0][0x288] ;  /* 0x0000a20000047ab9 */ /* 0x000fe20000000800 */
[----:B------:R-:W-:-:S02]  /*1b340*/  IADD3.X R5, R31, UR7, RZ, P4, !PT ;  /* 0x000000071f057c10 */ /* 0x000fc4000a7fe4ff */
[C---:B------:R-:W-:Y:S02]  /*1b350*/  IADD3.X R3, R31.reuse, UR5, RZ, P3, !PT ;  /* 0x000000051f037c10 */ /* 0x040fe40009ffe4ff */
[----:B---3--:R-:W-:Y:S01]  /*1b360*/  @P2 IADD3 R6, P3, R30, UR8, RZ ;  /* 0x000000081e062c10 */ /* 0x008fe2000ff7e0ff */
[----:B------:R-:W-:Y:S01]  /*1b370*/  IMAD.U32 R8, RZ, RZ, UR4 ;  /* 0x00000004ff087e24 */ /* 0x000fe2000f8e00ff */
[----:B------:R-:W-:Y:S01]  /*1b380*/  ULDC.64 UR4, c[0x0][0x418] ;  /* 0x0001060000047ab9 */ /* 0x000fe20000000a00 */
[----:B------:R-:W5:Y:S01]  /*1b390*/  @P0 LDG.E R37, desc[UR40][R2.64] ;  /* 0x0000002802250981 */ /* 0x000f62000c1e1900 */
[----:B------:R-:W-:-:S03]  /*1b3a0*/  @P2 IADD3.X R7, R31, UR9, RZ, P3, !PT ;  /* 0x000000091f072c10 */ /* 0x000fc60009ffe4ff */
[----:B------:R-:W5:Y:S04]  /*1b3b0*/  @P1 LDG.E R0, desc[UR40][R4.64] ;  /* 0x0000002804001981 */ /* 0x000f68000c1e1900 */
        /* <DEDUP_REMOVED lines=18> */
.L_x_6198:
        /* <DEDUP_REMOVED lines=14> */
.L_x_6199:
        /* <DEDUP_REMOVED lines=9> */
.L_x_6200:
        /* <DEDUP_REMOVED lines=15> */
[----:B------:R2:W-:Y:S01]  /*1b740*/  STL [R1+0xc], R7 ;  /* 0x00000c0701007387 */ /* 0x0005e20000100800 */
        /* <DEDUP_REMOVED lines=42> */
.L_x_6202:
[----:B------:R-:W-:Y:S05]  /*1b9f0*/  BSYNC B0 ;  /* 0x0000000000007941 */ /* 0x000fea0003800000 */
.L_x_6201:
        /* <DEDUP_REMOVED lines=9> */
[----:B------:R-:W-:-:S07]  /*1ba90*/  SHF.R.U32.HI R3, RZ, 0x6, R3 ;  /* 0x00000006ff037819 */ /* 0x000fce0000011603 */
[----:B------:R-:W-:-:S04]  /*1baa0*/  @P0 VIADD R6, R6, 0x5f ;  /* 0x0000005f06060836 */ /* 0x000fc80000000000 */
[----:B------:R-:W-:-:S04]  /*1bab0*/  @P0 IMAD.HI R2, R6, 0x2aaaaaab, RZ ;  /* 0x2aaaaaab06020827 */ /* 0x000fc800078e02ff */
[----:B------:R-:W-:Y:S01]  /*1bac0*/  IMAD.MOV.U32 R6, RZ, RZ, R3 ;  /* 0x000000ffff067224 */ /* 0x000fe200078e0003 */
        /* <DEDUP_REMOVED lines=12> */
.L_x_6413:
[----:B--2---:R-:W-:Y:S02]  /*1bb90*/  ISETP.NE.AND P0, PT, R14, RZ, PT ;  /* 0x000000ff0e00720c */ /* 0x004fe40003f05270 */
[----:B------:R-:W-:-:S11]  /*1bba0*/  PLOP3.LUT P6, PT, PT, PT, PT, 0x8, 0x0 ;  /* 0x000000000000781c */ /* 0x000fd60003fce170 */
[----:B------:R-:W-:Y:S05]  /*1bbb0*/  @P0 BRA `(.L_x_6206) ;  /* 0x00000000000c0947 */ /* 0x000fea0003800000 */
[----:B------:R-:W-:-:S03]  /*1bbc0*/  UMOV UR4, 0xffffffff ;  /* 0xffffffff00047882 */ /* 0x000fc60000000000 */
[----:B------:R-:W-:Y:S05]  /*1bbd0*/  BRA.DIV UR4, `(.L_x_6207) ;  /* 0x0000008a04607947 */ /* 0x000fea000b800000 */
[----:B------:R-:W-:-:S13]  /*1bbe0*/  ELECT P6, URZ, PT ;  /* 0x00000000003f782f */ /* 0x000fda00038c0000 */
.L_x_6206:
[----:B0-----:R-:W2:Y:S01]  /*1bbf0*/  LDL R8, [R1+0x34] ;  /* 0x0000340001087983 */ /* 0x001ea20000100800 */
[----:B------:R-:W-:Y:S01]  /*1bc00*/  BSSY B1, `(.L_x_6208) ;  /* 0x0000008000017945 */ /* 0x000fe20003800000 */
[----:B--2---:R-:W-:-:S05]  /*1bc10*/  VIADD R8, R8, 0x1 ;  /* 0x0000000108087836 */ /* 0x004fca0000000000 */
[----:B------:R-:W-:-:S04]  /*1bc20*/  LEA.HI R9, R8, R8, RZ, 0x1 ;  /* 0x0000000808097211 */ /* 0x000fc800078f08ff */
[----:B------:R-:W-:-:S04]  /*1bc30*/  LOP3.LUT R9, R9, 0xfffffffe, RZ, 0xc0, !PT ;  /* 0xfffffffe09097812 */ /* 0x000fc800078ec0ff */
[----:B------:R-:W-:-:S04]  /*1bc40*/  IADD3 R8, R8, -R9, RZ ;  /* 0x8000000908087210 */ /* 0x000fc80007ffe0ff */
[----:B------:R-:W-:-:S04]  /*1bc50*/  SHF.L.U32 R8, R8, 0x1f, RZ ;  /* 0x0000001f08087819 */ /* 0x000fc800000006ff */
[----:B------:R-:W0:Y:S02]  /*1bc60*/  SYNCS.PHASECHK.TRANS64.TRYWAIT P0, [R22+URZ+0x32420], R8 ;  /* 0x03242008160075a7 */ /* 0x000e24000800017f */
[----:B0-----:R-:W-:Y:S05]  /*1bc70*/  @!P0 BRA `(.L_x_6209) ;  /* 0x0000008800588947 */ /* 0x001fea0003800000 */
.L_x_6416:
[----:B------:R-:W-:Y:S05]  /*1bc80*/  BSYNC B1 ;  /* 0x0000000000017941 */ /* 0x000fea0003800000 */
.L_x_6208:
        /* <DEDUP_REMOVED lines=10> */
.L_x_6417:
[----:B------:R-:W-:Y:S05]  /*1bd30*/  BSYNC B2 ;  /* 0x0000000000027941 */ /* 0x000fea0003800000 */
.L_x_6212:
        /* <DEDUP_REMOVED lines=9> */
.L_x_6215:
[----:B------:R-:W-:Y:S05]  /*1bdd0*/  BSYNC B2 ;  /* 0x0000000000027941 */ /* 0x000fea0003800000 */
.L_x_6214:
        /* <DEDUP_REMOVED lines=12> */
.L_x_6216:
        /* <DEDUP_REMOVED lines=13> */
.L_x_6418:
[----:B------:R-:W-:Y:S05]  /*1bf70*/  BSYNC B2 ;  /* 0x0000000000027941 */ /* 0x000fea0003800000 */
.L_x_6217:
        /* <DEDUP_REMOVED lines=11> */
.L_x_6220:
[----:B------:R-:W-:Y:S05]  /*1c030*/  BSYNC B2 ;  /* 0x0000000000027941 */ /* 0x000fea0003800000 */
.L_x_6219:
        /* <DEDUP_REMOVED lines=9> */
.L_x_6221:
        /* <DEDUP_REMOVED lines=15> */
.L_x_6222:
        /* <DEDUP_REMOVED lines=15> */
.L_x_6223:
        /* <DEDUP_REMOVED lines=15> */
.L_x_6224:
        /* <DEDUP_REMOVED lines=10> */
.L_x_6211:
[----:B------:R-:W-:Y:S05]  /*1c440*/  BSYNC B1 ;  /* 0x0000000000017941 */ /* 0x000fea0003800000 */
.L_x_6210:
        /* <DEDUP_REMOVED lines=9> */
.L_x_6240:
        /* <DEDUP_REMOVED lines=11> */
.L_x_6419:
[----:B------:R-:W-:Y:S05]  /*1c590*/  BSYNC B2 ;  /* 0x0000000000027941 */ /* 0x000fea0003800000 */
.L_x_6227:
        /* <DEDUP_REMOVED lines=9> */
.L_x_6230:
[----:B------:R-:W-:Y:S05]  /*1c630*/  BSYNC B2 ;  /* 0x0000000000027941 */ /* 0x000fea0003800000 */
.L_x_6229:
[----:B------:R-:W-:Y:S01]  /*1c640*/  IMAD.MOV.U32 R14, RZ, RZ, RZ ;  /* 0x000000ffff0e7224 */ /* 0x000fe200078e00ff */
[----:B------:R-:W-:Y:S01]  /*1c650*/  UIADD3 UR4, UP0, UR42, 0x570, URZ ;  /* 0x000005702a047890 */ /* 0x000fe2000ff1e03f */
[----:B-1----:R-:W-:Y:S01]  /*1c660*/  IMAD R11, R24, 0x3000, R22 ;  /* 0x00003000180b7824 */ /* 0x002fe200078e0216 */
        /* <DEDUP_REMOVED lines=8> */
.L_x_6231:
        /* <DEDUP_REMOVED lines=13> */
.L_x_6420:
[----:B------:R-:W-:Y:S05]  /*1c7c0*/  BSYNC B2 ;  /* 0x0000000000027941 */ /* 0x000fea0003800000 */
.L_x_6232:
        /* <DEDUP_REMOVED lines=11> */
.L_x_6235:
[----:B------:R-:W-:Y:S05]  /*1c880*/  BSYNC B2 ;  /* 0x0000000000027941 */ /* 0x000fea0003800000 */
.L_x_6234:
        /* <DEDUP_REMOVED lines=9> */
.L_x_6236:
        /* <DEDUP_REMOVED lines=15> */
.L_x_6237:
        /* <DEDUP_REMOVED lines=15> */
.L_x_6238:
        /* <DEDUP_REMOVED lines=15> */
.L_x_6239:
        /* <DEDUP_REMOVED lines=10> */
.L_x_6226:
[----:B------:R-:W-:Y:S05]  /*1cc90*/  BSYNC B1 ;  /* 0x0000000000017941 */ /* 0x000fea0003800000 */
.L_x_6225:
[C---:B------:R-:W-:Y:S01]  /*1cca0*/  ISETP.GT.AND P2, PT, R10.reuse, R3, PT ;  /* 0x000000030a00720c */ /* 0x040fe20003f44270 */
[----:B------:R-:W-:Y:S01]  /*1ccb0*/  VIADD R10, R10, 0xffffffff ;  /* 0xffffffff0a0a7836 */ /* 0x000fe20000000000 */
[----:B------:R-:W-:-:S04]  /*1ccc0*/  IADD3 R24, R24, 0x1, RZ ;  /* 0x0000000118187810 */ /* 0x000fc80007ffe0ff */
[----:B------:R-:W-:-:S04]  /*1ccd0*/  ISETP.NE.AND P1, PT, R24, 0x2, PT ;  /* 0x000000021800780c */ /* 0x000fc80003f25270 */
[----:B------:R-:W-:Y:S02]  /*1cce0*/  SEL R6, RZ, 0x1, P1 ;  /* 0x00000001ff067807 */ /* 0x000fe40000800000 */
[----:B------:R-:W-:Y:S02]  /*1ccf0*/  SEL R24, R24, RZ, P1 ;  /* 0x000000ff18187207 */ /* 0x000fe40000800000 */
[----:B------:R-:W-:Y:S01]  /*1cd00*/  LOP3.LUT R28, R28, R6, RZ, 0x3c, !PT ;  /* 0x000000061c1c7212 */ /* 0x000fe200078e3cff */
[----:B------:R-:W-:Y:S06]  /*1cd10*/  @P2 BRA `(.L_x_6240) ;  /* 0xfffffff400f02947 */ /* 0x000fec000383ffff */
.L_x_6204:
[----:B------:R-:W-:Y:S05]  /*1cd20*/  BSYNC B0 ;  /* 0x0000000000007941 */ /* 0x000fea0003800000 */
.L_x_6203:
        /* <DEDUP_REMOVED lines=8> */
[----:B------:R-:W2:Y:S08]  /*1cdb0*/  @P1 LDC R3, c[0x0][0x44c] ;  /* 0x00011300ff031b82 */ /* 0x000eb00000000800 */
[----:B------:R-:W4:Y:S01]  /*1cdc0*/  @P1 LDC R0, c[0x0][0x450] ;  /* 0x00011400ff001b82 */ /* 0x000f220000000800 */
[----:B--2---:R-:W-:-:S05]  /*1cdd0*/  @P1 IMAD.HI.U32 R3, R2, R3, RZ ;  /* 0x0000000302031227 */ /* 0x004fca00078e00ff */
[----:B----4-:R-:W-:Y:S01]  /*1cde0*/  @P1 SHF.R.U32.HI R2, RZ, R0, R3 ;  /* 0x00000000ff021219 */ /* 0x010fe20000011603 */
[----:B------:R-:W-:-:S04]  /*1cdf0*/  IMAD.MOV.U32 R0, RZ, RZ, RZ ;  /* 0x000000ffff007224 */ /* 0x000fc800078e00ff */
[----:B------:R-:W-:-:S04]  /*1ce00*/  IMAD.IADD R2, R7, 0x1, R2 ;  /* 0x0000000107027824 */ /* 0x000fc800078e0202 */
[----:B------:R-:W-:-:S05]  /*1ce10*/  IMAD.HI R2, R2, 0x2aaaaaab, RZ ;  /* 0x2aaaaaab02027827 */ /* 0x000fca00078e02ff */
[----:B------:R-:W-:-:S04]  /*1ce20*/  SHF.R.U32.HI R3, RZ, 0x1f, R2 ;  /* 0x0000001fff037819 */ /* 0x000fc80000011602 */
[----:B------:R-:W-:-:S04]  /*1ce30*/  LEA.HI.SX32 R2, R2, R3, 0x1c ;  /* 0x0000000302027211 */ /* 0x000fc800078fe2ff */
[----:B------:R-:W-:-:S04]  /*1ce40*/  VIMNMX R5, R5, R2, PT ;  /* 0x0000000205057248 */ /* 0x000fc80003fe0100 */
[----:B------:R-:W-:-:S13]  /*1ce50*/  ISETP.GE.AND P1, PT, R5, 0x1, PT ;  /* 0x000000010500780c */ /* 0x000fda0003f26270 */
[----:B---3--:R-:W-:Y:S05]  /*1ce60*/  @!P1 BRA `(.L_x_6242) ;  /* 0x0000000000689947 */ /* 0x008fea0003800000 */
[-C--:B------:R-:W-:Y:S02]  /*1ce70*/  IABS R0, R4.reuse ;  /* 0x0000000400007213 */ /* 0x080fe40000000000 */
[----:B------:R-:W-:Y:S02]  /*1ce80*/  IABS R7, R4 ;  /* 0x0000000400077213 */ /* 0x000fe40000000000 */
[----:B0-----:R-:W0:Y:S03]  /*1ce90*/  I2F.RP R8, R0 ;  /* 0x0000000000087306 */ /* 0x001e260000209400 */
        /* <DEDUP_REMOVED lines=23> */
.L_x_6242:
[----:B------:R-:W-:Y:S05]  /*1d010*/  BSYNC B0 ;  /* 0x0000000000007941 */ /* 0x000fea0003800000 */
.L_x_6241:
        /* <DEDUP_REMOVED lines=23> */
.L_x_6244:
        /* <DEDUP_REMOVED lines=14> */
[----:B-1----:R-:W-:Y:S02]  /*1d270*/  IMAD.U32 R11, RZ, RZ, UR5 ;  /* 0x00000005ff0b7e24 */ /* 0x002fe4000f8e00ff */
[----:B0-----:R-:W-:Y:S02]  /*1d280*/  IMAD.MOV.U32 R8, RZ, RZ, 0x70 ;  /* 0x00000070ff087424 */ /* 0x001fe400078e00ff */
[----:B------:R-:W-:Y:S02]  /*1d290*/  IMAD.MOV.U32 R12, RZ, RZ, 0x1 ;  /* 0x00000001ff0c7424 */ /* 0x000fe400078e00ff */
[----:B------:R-:W-:-:S07]  /*1d2a0*/  IMAD.MOV.U32 R13, RZ, RZ, RZ ;  /* 0x000000ffff0d7224 */ /* 0x000fce00078e00ff */
[----:B------:R-:W-:-:S07]  /*1d2b0*/  LEPC R20, `(.L_x_6247) ;  /* 0x000000001014794e */ /* 0x000fce0000000000 */
[----:B--2---:R-:W-:Y:S05]  /*1d2c0*/  CALL.ABS.NOINC R2 ;  /* 0x0000000002007343 */ /* 0x004fea0003c00000 */
.L_x_6247:
[----:B------:R-:W-:Y:S05]  /*1d2d0*/  BSYNC B6 ;  /* 0x0000000000067941 */ /* 0x000fea0003800000 */
.L_x_6246:
        /* <DEDUP_REMOVED lines=9> */
[----:B------:R-:W-:Y:S01]  /*1d370*/  IMAD.U32 R4, RZ, RZ, UR6 ;  /* 0x00000006ff047e24 */ /* 0x000fe2000f8e00ff */
[----:B0-----:R-:W-:Y:S01]  /*1d380*/  MOV R8, 0x70 ;  /* 0x0000007000087802 */ /* 0x001fe20000000f00 */
[----:B------:R-:W-:Y:S02]  /*1d390*/  IMAD.U32 R5, RZ, RZ, UR7 ;  /* 0x00000007ff057e24 */ /* 0x000fe4000f8e00ff */
[----:B------:R-:W-:Y:S02]  /*1d3a0*/  IMAD.U32 R6, RZ, RZ, UR8 ;  /* 0x00000008ff067e24 */ /* 0x000fe4000f8e00ff */
[----:B------:R-:W-:-:S02]  /*1d3b0*/  IMAD.U32 R7, RZ, RZ, UR9 ;  /* 0x00000009ff077e24 */ /* 0x000fc4000f8e00ff */
[----:B------:R-:W-:Y:S02]  /*1d3c0*/  IMAD.U32 R10, RZ, RZ, UR4 ;  /* 0x00000004ff0a7e24 */ /* 0x000fe4000f8e00ff */
[----:B-1----:R-:W-:Y:S02]  /*1d3d0*/  IMAD.U32 R11, RZ, RZ, UR5 ;  /* 0x00000005ff0b7e24 */ /* 0x002fe4000f8e00ff */
[----:B------:R-:W-:Y:S02]  /*1d3e0*/  IMAD.MOV.U32 R12, RZ, RZ, 0x1 ;  /* 0x00000001ff0c7424 */ /* 0x000fe400078e00ff */
[----:B--2---:R-:W-:-:S07]  /*1d3f0*/  IMAD.MOV.U32 R13, RZ, RZ, RZ ;  /* 0x000000ffff0d7224 */ /* 0x004fce00078e00ff */
[----:B------:R-:W-:-:S07]  /*1d400*/  LEPC R20, `(.L_x_6250) ;  /* 0x000000001014794e */ /* 0x000fce0000000000 */
[----:B---3--:R-:W-:Y:S05]  /*1d410*/  CALL.ABS.NOINC R2 ;  /* 0x0000000002007343 */ /* 0x008fea0003c00000 */
.L_x_6250:
        /* <DEDUP_REMOVED lines=15> */
.L_x_6249:
[----:B------:R-:W-:Y:S05]  /*1d510*/  BSYNC B6 ;  /* 0x0000000000067941 */ /* 0x000fea0003800000 */
.L_x_6248:
[----:B------:R-:W2:Y:S01]  /*1d520*/  LDL R2, [R1+0x38] ;  /* 0x0000380001027983 */ /* 0x000ea20000100800 */
[----:B------:R-:W-:Y:S01]  /*1d530*/  ULDC.64 UR4, c[0x0][0xaf0] ;  /* 0x0002bc0000047ab9 */ /* 0x000fe20000000a00 */
[----:B------:R-:W3:Y:S02]  /*1d540*/  LDC R9, c[0x0][0x430] ;  /* 0x00010c00ff097b82 */ /* 0x000ee40000000800 */
[----:B------:R-:W4:Y:S01]  /*1d550*/  LDL R20, [R1+0xc] ;  /* 0x00000c0001147983 */ /* 0x000f220000100800 */
[----:B------:R-:W-:Y:S01]  /*1d560*/  ISETP.NE.U32.AND P0, PT, RZ, UR4, PT ;  /* 0x00000004ff007c0c */ /* 0x000fe2000bf05070 */
[----:B------:R-:W5:Y:S03]  /*1d570*/  S2R R21, SR_TID.X ;  /* 0x0000000000157919 */ /* 0x000f660000002100 */
[----:B------:R-:W-:-:S13]  /*1d580*/  ISETP.NE.AND.EX P0, PT, RZ, UR5, PT, P0 ;  /* 0x00000005ff007c0c */ /* 0x000fda000bf05300 */
[----:B------:R-:W-:Y:S01]  /*1d590*/  @P0 IADD3 R30, P1, R30, UR4, RZ ;  /* 0x000000041e1e0c10 */ /* 0x000fe2000ff3e0ff */
[----:B------:R-:W-:Y:S01]  /*1d5a0*/  IMAD.MOV.U32 R10, RZ, RZ, RZ ;  /* 0x000000ffff0a7224 */ /* 0x000fe200078e00ff */
[----:B------:R-:W-:Y:S01]  /*1d5b0*/  LOP3.LUT R23, R23, 0xffffffdf, RZ, 0xc0, !PT ;  /* 0xffffffdf17177812 */ /* 0x000fe200078ec0ff */
[----:B------:R-:W-:Y:S01]  /*1d5c0*/  ULDC UR4, c[0x0][0x320] ;  /* 0x0000c80000047ab9 */ /* 0x000fe20000000800 */
[----:B------:R-:W-:-:S05]  /*1d5d0*/  @P0 IADD3.X R31, R31, UR5, RZ, P1, !PT ;  /* 0x000000051f1f0c10 */ /* 0x000fca0008ffe4ff */
[----:B------:R-:W4:Y:S01]  /*1d5e0*/  @P0 LDG.E R29, desc[UR40][R30.64] ;  /* 0x000000281e1d0981 */ /* 0x000f22000c1e1900 */
[----:B-----5:R-:W-:-:S04]  /*1d5f0*/  LOP3.LUT R21, R21, 0x7f, RZ, 0xc0, !PT ;  /* 0x0000007f15157812 */ /* 0x020fc800078ec0ff */
[----:B------:R-:W-:Y:S02]  /*1d600*/  SHF.R.U32.HI R35, RZ, 0x3, R21 ;  /* 0x00000003ff237819 */ /* 0x000fe40000011615 */
[----:B------:R-:W5:Y:S01]  /*1d610*/  S2R R21, SR_TID.X ;  /* 0x0000000000157919 */ /* 0x000f620000002100 */
[----:B---3--:R-:W-:-:S13]  /*1d620*/  ISETP.NE.AND P1, PT, R9, 0x1, PT ;  /* 0x000000010900780c */ /* 0x008fda0003f25270 */
[----:B------:R-:W3:Y:S08]  /*1d630*/  @P1 LDC R5, c[0x0][0x434] ;  /* 0x00010d00ff051b82 */ /* 0x000ef00000000800 */
[----:B------:R-:W0:Y:S01]  /*1d640*/  @P1 LDC R4, c[0x0][0x438] ;  /* 0x00010e00ff041b82 */ /* 0x000e220000000800 */
[----:B-----5:R-:W-:-:S05]  /*1d650*/  IMAD.SHL.U32 R21, R21, 0x10, RZ ;  /* 0x0000001015157824 */ /* 0x020fca00078e00ff */
[----:B------:R-:W-:Y:S01]  /*1d660*/  LOP3.LUT R21, R35, 0x70, R21, 0xf8, !PT ;  /* 0x0000007023157812 */ /* 0x000fe200078ef815 */
[----:B--2---:R-:W-:-:S04]  /*1d670*/  VIADD R0, R2, 0xffffffff ;  /* 0xffffffff02007836 */ /* 0x004fc80000000000 */
[----:B------:R-:W-:-:S05]  /*1d680*/  IMAD R6, R0, 0x60, R21 ;  /* 0x0000006000067824 */ /* 0x000fca00078e0215 */
[----:B----4-:R-:W-:-:S04]  /*1d690*/  ISETP.GE.AND P0, PT, R6, R20, PT ;  /* 0x000000140600720c */ /* 0x010fc80003f06270 */
[----:B------:R-:W-:Y:S01]  /*1d6a0*/  ISETP.GT.U32.OR P0, PT, R21, 0x5f, P0 ;  /* 0x0000005f1500780c */ /* 0x000fe20000704470 */
[----:B------:R-:W-:-:S12]  /*1d6b0*/  IMAD.IADD R6, R6, 0x1, R34 ;  /* 0x0000000106067824 */ /* 0x000fd800078e0222 */
[----:B------:R-:W2:Y:S01]  /*1d6c0*/  @!P0 LDC.64 R2, c[0x0][0x428] ;  /* 0x00010a00ff028b82 */ /* 0x000ea20000000a00 */
[----:B---3--:R-:W-:-:S04]  /*1d6d0*/  @P1 IMAD.HI.U32 R5, R6, R5, RZ ;  /* 0x0000000506051227 */ /* 0x008fc800078e00ff */
[----:B------:R-:W-:Y:S01]  /*1d6e0*/  IMAD.MOV.U32 R7, RZ, RZ, R6 ;  /* 0x000000ffff077224 */ /* 0x000fe200078e0006 */
[----:B0-----:R-:W-:Y:S02]  /*1d6f0*/  @P1 SHF.R.U32.HI R7, RZ, R4, R5 ;  /* 0x00000004ff071219 */ /* 0x001fe40000011605 */
        /* <DEDUP_REMOVED lines=10> */
[----:B------:R0:W2:Y:S01]  /*1d7a0*/  @!P0 LDG.E R10, desc[UR40][R2.64] ;  /* 0x00000028020a8981 */ /* 0x0000a2000c1e1900 */
[----:B------:R-:W-:Y:S02]  /*1d7b0*/  ISETP.GT.U32.AND P0, PT, R21, 0x5f, PT ;  /* 0x0000005f1500780c */ /* 0x000fe40003f04070 */
[----:B------:R-:W3:Y:S01]  /*1d7c0*/  S2R R21, SR_TID.X ;  /* 0x0000000000157919 */ /* 0x000ee20000002100 */
[----:B0-----:R-:W-:-:S05]  /*1d7d0*/  IMAD.U32 R2, RZ, RZ, UR38 ;  /* 0x00000026ff027e24 */ /* 0x001fca000f8e00ff */
[----:B------:R-:W-:-:S05]  /*1d7e0*/  ISETP.NE.AND P2, PT, R2, 0x3, PT ;  /* 0x000000030200780c */ /* 0x000fca0003f45270 */
[----:B------:R-:W-:-:S04]  /*1d7f0*/  @P0 LOP3.LUT R23, R23, 0x20, RZ, 0xfc, !PT ;  /* 0x0000002017170812 */ /* 0x000fc800078efcff */
[----:B------:R-:W-:Y:S01]  /*1d800*/  LOP3.LUT R23, R23, 0xfffff7ff, RZ, 0xc0, !PT ;  /* 0xfffff7ff17177812 */ /* 0x000fe200078ec0ff */
[----:B---3--:R-:W-:-:S05]  /*1d810*/  IMAD.SHL.U32 R21, R21, 0x8, RZ ;  /* 0x0000000815157824 */ /* 0x008fca00078e00ff */
[----:B------:R-:W-:-:S04]  /*1d820*/  LOP3.LUT R21, R21, 0x38, RZ, 0xc0, !PT ;  /* 0x0000003815157812 */ /* 0x000fc800078ec0ff */
[----:B------:R-:W-:-:S04]  /*1d830*/  LOP3.LUT R12, R21, 0x40, RZ, 0xfc, !PT ;  /* 0x00000040150c7812 */ /* 0x000fc800078efcff */
[----:B------:R-:W-:Y:S02]  /*1d840*/  ISETP.GE.AND P4, PT, R12, UR4, PT ;  /* 0x000000040c007c0c */ /* 0x000fe4000bf86270 */
[----:B------:R-:W-:Y:S01]  /*1d850*/  @P2 LOP3.LUT R23, R23, 0x800, RZ, 0xfc, !PT ;  /* 0x0000080017172812 */ /* 0x000fe200078efcff */
[----:B------:R-:W-:Y:S01]  /*1d860*/  IMAD.MOV R4, RZ, RZ, -R7 ;  /* 0x000000ffff047224 */ /* 0x000fe200078e0a07 */
[----:B-1----:R-:W-:Y:S02]  /*1d870*/  LOP3.LUT R11, R21, 0x80, RZ, 0xfc, !PT ;  /* 0x00000080150b7812 */ /* 0x002fe400078efcff */
[----:B------:R-:W-:Y:S01]  /*1d880*/  LOP3.LUT R23, R23, 0xffffffef, RZ, 0xc0, !PT ;  /* 0xffffffef17177812 */ /* 0x000fe200078ec0ff */
[----:B------:R-:W-:Y:S01]  /*1d890*/  IMAD R3, R9, R4, R6 ;  /* 0x0000000409037224 */ /* 0x000fe200078e0206 */
[----:B------:R-:W-:Y:S02]  /*1d8a0*/  ISETP.GE.AND P3, PT, R11, UR4, PT ;  /* 0x000000040b007c0c */ /* 0x000fe4000bf66270 */
[----:B------:R-:W-:-:S03]  /*1d8b0*/  ISETP.GE.AND P0, PT, R21, UR4, PT ;  /* 0x0000000415007c0c */ /* 0x000fc6000bf06270 */
[----:B------:R-:W-:Y:S01]  /*1d8c0*/  @P4 LOP3.LUT R23, R23, 0x10, RZ, 0xfc, !PT ;  /* 0x0000001017174812 */ /* 0x000fe200078efcff */
[----:B------:R-:W-:Y:S03]  /*1d8d0*/  STL [R1+0x4], R3 ;  /* 0x0000040301007387 */ /* 0x000fe60000100800 */
[----:B------:R-:W-:-:S04]  /*1d8e0*/  LOP3.LUT R23, R23, 0xfffffffe, RZ, 0xc0, !PT ;  /* 0xfffffffe17177812 */ /* 0x000fc800078ec0ff */
[----:B------:R-:W-:-:S04]  /*1d8f0*/  LOP3.LUT R23, R23, 0xfffffff7, RZ, 0xc0, !PT ;  /* 0xfffffff717177812 */ /* 0x000fc800078ec0ff */
[----:B------:R-:W-:Y:S01]  /*1d900*/  @P3 LOP3.LUT R23, R23, 0x8, RZ, 0xfc, !PT ;  /* 0x0000000817173812 */ /* 0x000fe200078efcff */
[----:B------:R-:W-:-:S03]  /*1d910*/  UMOV UR5, 0xffffffff ;  /* 0xffffffff00057882 */ /* 0x000fc60000000000 */
[----:B------:R-:W-:-:S04]  /*1d920*/  @P0 LOP3.LUT R23, R23, 0x1, RZ, 0xfc, !PT ;  /* 0x0000000117170812 */ /* 0x000fc800078efcff */
[----:B------:R-:W-:Y:S01]  /*1d930*/  LOP3.LUT R23, R23, 0xfffffffb, RZ, 0xc0, !PT ;  /* 0xfffffffb17177812 */ /* 0x000fe200078ec0ff */
[----:B--2---:R0:W-:Y:S02]  /*1d940*/  STL [R1], R10 ;  /* 0x0000000a01007387 */ /* 0x0041e40000100800 */
[----:B0-----:R-:W-:-:S04]  /*1d950*/  LOP3.LUT R10, R21, 0xc0, RZ, 0xfc, !PT ;  /* 0x000000c0150a7812 */ /* 0x001fc800078efcff */
[----:B------:R-:W-:-:S13]  /*1d960*/  ISETP.GE.AND P1, PT, R10, UR4, PT ;  /* 0x000000040a007c0c */ /* 0x000fda000bf26270 */
[----:B------:R-:W-:Y:S01]  /*1d970*/  @P1 LOP3.LUT R23, R23, 0x4, RZ, 0xfc, !PT ;  /* 0x0000000417171812 */ /* 0x000fe200078efcff */
[----:B------:R-:W-:Y:S06]  /*1d980*/  BRA.DIV UR5, `(.L_x_6251) ;  /* 0x0000006e05787947 */ /* 0x000fec000b800000 */
.L_x_6423:
[----:B------:R-:W-:-:S05]  /*1d990*/  SEL R2, RZ, 0x1, P0 ;  /* 0x00000001ff027807 */ /* 0x000fca0000000000 */
[----:B------:R0:W-:Y:S01]  /*1d9a0*/  STL [R1+0x54], R2 ;  /* 0x0000540201007387 */ /* 0x0001e20000100800 */
[----:B------:R-:W-:Y:S05]  /*1d9b0*/  @!P2 BRA `(.L_x_6252) ;  /* 0x000000000004a947 */ /* 0x000fea0003800000 */
[----:B------:R-:W-:Y:S01]  /*1d9c0*/  BPT.TRAP 0x1 ;  /* 0x000000040000795c */ /* 0x000fe20000300000 */
.L_x_6252:
[----:B------:R-:W-:Y:S01]  /*1d9d0*/  IMAD R31, R0, -0x60, R20 ;  /* 0xffffffa0001f7824 */ /* 0x000fe200078e0214 */
[----:B------:R-:W-:Y:S01]  /*1d9e0*/  SHF.L.U32 R0, R27, 0x1f, RZ ;  /* 0x0000001f1b007819 */ /* 0x000fe200000006ff */
[----:B------:R-:W-:Y:S01]  /*1d9f0*/  IMAD R30, R25, 0x8, R22 ;  /* 0x00000008191e7824 */ /* 0x000fe200078e0216 */
[----:B------:R-:W-:Y:S03]  /*1da00*/  BSSY B0, `(.L_x_6253) ;  /* 0x0000003000007945 */ /* 0x000fe60003800000 */
[----:B------:R-:W1:Y:S02]  /*1da10*/  SYNCS.PHASECHK.TRANS64.TRYWAIT P0, [R30+URZ+0x32440], R0 ;  /* 0x032440001e0075a7 */ /* 0x000e64000800017f */
[----:B-1----:R-:W-:Y:S05]  /*1da20*/  @!P0 BRA `(.L_x_6254) ;  /* 0x0000006c00848947 */ /* 0x002fea0003800000 */
.L_x_6424:
[----:B------:R-:W-:Y:S05]  /*1da30*/  BSYNC B0 ;  /* 0x0000000000007941 */ /* 0x000fea0003800000 */
.L_x_6253:
[----:B0-----:R-:W1:Y:S01]  /*1da40*/  LDL R2, [R1+0x4] ;  /* 0x0000040001027983 */ /* 0x001e620000100800 */
[----:B------:R-:W-:Y:S01]  /*1da50*/  ULDC.64 UR4, c[0x0][0x300] ;  /* 0x0000c00000047ab9 */ /* 0x000fe20000000a00 */
[----:B------:R-:W-:Y:S02]  /*1da60*/  ULDC.64 UR6, c[0x0][0x2e8] ;  /* 0x0000ba0000067ab9 */ /* 0x000fe40000000a00 */
[----:B------:R-:W2:Y:S01]  /*1da70*/  LDL R4, [R1] ;  /* 0x0000000001047983 */ /* 0x000ea20000100800 */
[----:B------:R-:W-:Y:S01]  /*1da80*/  LOP3.LUT R23, R23, 0xfffffffd, RZ, 0xc0, !PT ;  /* 0xfffffffd17177812 */ /* 0x000fe200078ec0ff */
[----:B------:R-:W0:Y:S02]  /*1da90*/  S2R R7, SR_TID.X ;  /* 0x0000000000077919 */ /* 0x000e240000002100 */
[----:B0-----:R-:W-:-:S05]  /*1daa0*/  IMAD.SHL.U32 R7, R7, 0x8, RZ ;  /* 0x0000000807077824 */ /* 0x001fca00078e00ff */
        /* <DEDUP_REMOVED lines=14> */
[----:B------:R-:W0:Y:S02]  /*1db90*/  S2R R4, SR_TID.X ;  /* 0x0000000000047919 */ /* 0x000e240000002100 */
[----:B------:R-:W-:Y:S02]  /*1dba0*/  IMAD.IADD R3, R3, 0x1, R0 ;  /* 0x0000000103037824 */ /* 0x000fe400078e0200 */
[----:B------:R-:W-:Y:S01]  /*1dbb0*/  IMAD.WIDE.U32 R2, R18, UR4, R2 ;  /* 0x0000000412027c25 */ /* 0x000fe2000f8e0002 */
[----:B------:R-:W-:Y:S02]  /*1dbc0*/  ULDC UR4, c[0x0][0x2f4] ;  /* 0x0000bd0000047ab9 */ /* 0x000fe40000000800 */
[----:B------:R-:W-:Y:S02]  /*1dbd0*/  ISETP.GE.AND P2, PT, R7, UR4, PT ;  /* 0x0000000407007c0c */ /* 0x000fe4000bf46270 */
[----:B------:R-:W-:-:S11]  /*1dbe0*/  LEA R0, P0, R2, UR6, 0x1 ;  /* 0x0000000602007c11 */ /* 0x000fd6000f8008ff */
[----:B------:R-:W-:Y:S02]  /*1dbf0*/  @P2 LOP3.LUT R23, R23, 0x2, RZ, 0xfc, !PT ;  /* 0x0000000217172812 */ /* 0x000fe400078efcff */
[----:B0-----:R-:W-:-:S04]  /*1dc00*/  LOP3.LUT R4, R4, 0x7f, RZ, 0xc0, !PT ;  /* 0x0000007f04047812 */ /* 0x001fc800078ec0ff */
[----:B-1----:R-:W-:Y:S01]  /*1dc10*/  SHF.R.U32.HI R5, RZ, 0x3, R4 ;  /* 0x00000003ff057819 */ /* 0x002fe20000011604 */
        /* <DEDUP_REMOVED lines=19> */
[----:B------:R-:W-:Y:S01]  /*1dd50*/  @P0 LEA R6, R5, R22, 0x1 ;  /* 0x0000001605060211 */ /* 0x000fe200078e08ff */
        /* <DEDUP_REMOVED lines=39> */
.L_x_6438:
        /* <DEDUP_REMOVED lines=10> */
.L_x_6256:
        /* <DEDUP_REMOVED lines=11> */
.L_x_6257:
        /* <DEDUP_REMOVED lines=8> */
[----:B0-----:R-:W-:-:S05]  /*1e1a0*/  SEL R3, R36, RZ, !P0 ;  /* 0x000000ff24037207 */ /* 0x001fca0004000000 */
[----:B------:R0:W-:Y:S01]  /*1e1b0*/  STL [R1+0xc], R3 ;  /* 0x00000c0301007387 */ /* 0x0001e20000100800 */
        /* <DEDUP_REMOVED lines=23> */
.L_x_6259:
[----:B------:R-:W-:Y:S05]  /*1e330*/  BSYNC B6 ;  /* 0x0000000000067941 */ /* 0x000fea0003800000 */
.L_x_6258:
[----:B------:R-:W2:Y:S01]  /*1e340*/  LDL R21, [R1+0x20] ;  /* 0x0000200001157983 */ /* 0x000ea20000100800 */
[----:B------:R-:W3:Y:S01]  /*1e350*/  LDC R6, c[0x0][0x448] ;  /* 0x00011200ff067b82 */ /* 0x000ee20000000800 */
[----:B------:R-:W-:Y:S02]  /*1e360*/  ULDC.64 UR4, c[0x0][0x298] ;  /* 0x0000a60000047ab9 */ /* 0x000fe40000000a00 */
[----:B------:R-:W4:Y:S04]  /*1e370*/  LDL R20, [R1+0x2c] ;  /* 0x00002c0001147983 */ /* 0x000f280000100800 */
[----:B------:R1:W5:Y:S01]  /*1e380*/  LDL R9, [R1+0x8] ;  /* 0x0000080001097983 */ /* 0x0003620000100800 */
[----:B0-----:R-:W0:Y:S01]  /*1e390*/  S2R R2, SR_TID.X ;  /* 0x0000000000027919 */ /* 0x001e220000002100 */
[----:B------:R-:W1:Y:S01]  /*1e3a0*/  S2R R0, SR_TID.X ;  /* 0x0000000000007919 */ /* 0x000e620000002100 */
[----:B---3--:R-:W-:-:S13]  /*1e3b0*/  ISETP.NE.AND P0, PT, R6, 0x1, PT ;  /* 0x000000010600780c */ /* 0x008fda0003f05270 */
[----:B------:R-:W3:Y:S01]  /*1e3c0*/  @P0 LDC R3, c[0x0][0x44c] ;  /* 0x00011300ff030b82 */ /* 0x000ee20000000800 */
[----:B0-----:R-:W-:-:S04]  /*1e3d0*/  LOP3.LUT R2, R2, 0x7f, RZ, 0xc0, !PT ;  /* 0x0000007f02027812 */ /* 0x001fc800078ec0ff */
[----:B------:R-:W-:Y:S01]  /*1e3e0*/  SHF.R.U32.HI R2, RZ, 0x3, R2 ;  /* 0x00000003ff027819 */ /* 0x000fe20000011602 */
[----:B--2---:R-:W-:Y:S02]  /*1e3f0*/  IMAD.MOV.U32 R4, RZ, RZ, R21 ;  /* 0x000000ffff047224 */ /* 0x004fe400078e0015 */
[----:B----4-:R-:W-:Y:S02]  /*1e400*/  IMAD.MOV.U32 R21, RZ, RZ, R20 ;  /* 0x000000ffff157224 */ /* 0x010fe400078e0014 */
[----:B------:R-:W2:Y:S01]  /*1e410*/  LDL R20, [R1+0xc] ;  /* 0x00000c0001147983 */ /* 0x000ea20000100800 */
[----:B-1----:R-:W-:Y:S02]  /*1e420*/  IMAD.SHL.U32 R0, R0, 0x10, RZ ;  /* 0x0000001000007824 */ /* 0x002fe400078e00ff */
[----:B------:R-:W-:-:S03]  /*1e430*/  IMAD R4, R4, UR4, RZ ;  /* 0x0000000404047c24 */ /* 0x000fc6000f8e02ff */
[----:B------:R-:W-:Y:S01]  /*1e440*/  LOP3.LUT R0, R2, 0x70, R0, 0xf8, !PT ;  /* 0x0000007002007812 */ /* 0x000fe200078ef800 */
[----:B------:R-:W-:Y:S01]  /*1e450*/  IMAD R4, R37, UR5, R4 ;  /* 0x0000000525047c24 */ /* 0x000fe2000f8e0204 */
[----:B------:R-:W0:Y:S03]  /*1e460*/  @P0 LDC R2, c[0x0][0x450] ;  /* 0x00011400ff020b82 */ /* 0x000e260000000800 */
[----:B------:R-:W-:-:S04]  /*1e470*/  IMAD R36, R17, 0x80, R0 ;  /* 0x0000008011247824 */ /* 0x000fc800078e0200 */
[----:B---3--:R-:W-:-:S04]  /*1e480*/  @P0 IMAD.HI.U32 R3, R36, R3, RZ ;  /* 0x0000000324030227 */ /* 0x008fc800078e00ff */
[----:B------:R-:W-:Y:S01]  /*1e490*/  IMAD.MOV.U32 R0, RZ, RZ, R36 ;  /* 0x000000ffff007224 */ /* 0x000fe200078e0024 */
[----:B0-----:R-:W-:Y:S01]  /*1e4a0*/  @P0 SHF.R.U32.HI R0, RZ, R2, R3 ;  /* 0x00000002ff000219 */ /* 0x001fe20000011603 */
[----:B------:R-:W-:Y:S01]  /*1e4b0*/  IMAD.WIDE.U32 R2, R37, UR4, RZ ;  /* 0x0000000425027c25 */ /* 0x000fe2000f8e00ff */
[----:B------:R-:W-:-:S03]  /*1e4c0*/  ULDC.64 UR4, c[0x0][0x2d8] ;  /* 0x0000b60000047ab9 */ /* 0x000fc60000000a00 */
[----:B------:R-:W-:Y:S02]  /*1e4d0*/  IMAD.IADD R3, R3, 0x1, R4 ;  /* 0x0000000103037824 */ /* 0x000fe400078e0204 */
[----:B------:R-:W-:-:S04]  /*1e4e0*/  IMAD.WIDE.U32 R2, R18, UR4, R2 ;  /* 0x0000000412027c25 */ /* 0x000fc8000f8e0002 */
[----:B------:R-:W-:Y:S01]  /*1e4f0*/  IMAD R3, R18, UR5, R3 ;  /* 0x0000000512037c24 */ /* 0x000fe2000f8e0203 */
[----:B------:R-:W-:Y:S02]  /*1e500*/  ULDC.64 UR4, c[0x0][0x2e0] ;  /* 0x0000b80000047ab9 */ /* 0x000fe40000000a00 */
[----:B------:R-:W-:Y:S01]  /*1e510*/  IMAD R4, R21, UR4, RZ ;  /* 0x0000000415047c24 */ /* 0x000fe2000f8e02ff */
[----:B------:R-:W0:Y:S02]  /*1e520*/  S2R R7, SR_TID.X ;  /* 0x0000000000077919 */ /* 0x000e240000002100 */
[----:B0-----:R-:W-:-:S04]  /*1e530*/  SHF.L.U32 R7, R7, 0x3, RZ ;  /* 0x0000000307077819 */ /* 0x001fc800000006ff */
[----:B------:R-:W-:Y:S01]  /*1e540*/  LOP3.LUT R7, R7, 0x38, RZ, 0xc0, !PT ;  /* 0x0000003807077812 */ /* 0x000fe200078ec0ff */
[C---:B--2---:R-:W-:Y:S02]  /*1e550*/  IMAD R4, R20.reuse, UR5, R4 ;  /* 0x0000000514047c24 */ /* 0x044fe4000f8e0204 */
[----:B------:R-:W-:Y:S01]  /*1e560*/  IMAD.WIDE.U32 R2, R20, UR4, R2 ;  /* 0x0000000414027c25 */ /* 0x000fe2000f8e0002 */
        /* <DEDUP_REMOVED lines=105> */
.L_x_6455:
        /* <DEDUP_REMOVED lines=11> */
.L_x_6261:
        /* <DEDUP_REMOVED lines=28> */
.L_x_6263:
[----:B------:R-:W-:Y:S05]  /*1ee70*/  BSYNC B6 ;  /* 0x0000000000067941 */ /* 0x000fea0003800000 */
.L_x_6262:
        /* <DEDUP_REMOVED lines=29> */
[C---:B------:R-:W-:Y:S01]  /*1f050*/  IADD3 R0, -R4.reuse, RZ, RZ ;  /* 0x000000ff04007210 */ /* 0x040fe20007ffe1ff */
[----:B------:R-:W-:Y:S01]  /*1f060*/  IMAD.WIDE.U32 R2, R4, UR4, R2 ;  /* 0x0000000404027c25 */ /* 0x000fe2000f8e0002 */
[----:B------:R-:W-:Y:S02]  /*1f070*/  SHF.R.S32.HI R5, RZ, 0x1f, R4 ;  /* 0x0000001fff057819 */ /* 0x000fe40000011404 */
[----:B------:R-:W-:Y:S01]  /*1f080*/  LOP3.LUT R20, R20, 0x38, RZ, 0xc0, !PT ;  /* 0x0000003814147812 */ /* 0x000fe200078ec0ff */
[----:B------:R-:W-:Y:S02]  /*1f090*/  IMAD R0, R6, R0, R36 ;  /* 0x0000000006007224 */ /* 0x000fe400078e0224 */
[----:B------:R-:W-:Y:S01]  /*1f0a0*/  IMAD R5, R5, UR4, RZ ;  /* 0x0000000405057c24 */ /* 0x000fe2000f8e02ff */
[C---:B------:R-:W-:Y:S02]  /*1f0b0*/  LOP3.LUT R10, R20.reuse, 0x40, RZ, 0xfc, !PT ;  /* 0x00000040140a7812 */ /* 0x040fe400078efcff */
[----:B------:R-:W-:Y:S01]  /*1f0c0*/  LOP3.LUT R9, R20, 0x80, RZ, 0xfc, !PT ;  /* 0x0000008014097812 */ /* 0x000fe200078efcff */
[----:B------:R-:W-:Y:S01]  /*1f0d0*/  IMAD R5, R4, UR5, R5 ;  /* 0x0000000504057c24 */ /* 0x000fe2000f8e0205 */
[----:B------:R-:W-:Y:S01]  /*1f0e0*/  SHF.R.S32.HI R4, RZ, 0x1f, R0 ;  /* 0x0000001fff047819 */ /* 0x000fe20000011400 */
[----:B------:R-:W-:Y:S01]  /*1f0f0*/  ULDC.64 UR4, c[0x0][0x3c8] ;  /* 0x0000f20000047ab9 */ /* 0x000fe20000000a00 */
[----:B------:R-:W-:Y:S01]  /*1f100*/  LOP3.LUT R8, R20, 0xc0, RZ, 0xfc, !PT ;  /* 0x000000c014087812 */ /* 0x000fe200078efcff */
[----:B------:R-:W-:-:S02]  /*1f110*/  IMAD.IADD R3, R3, 0x1, R5 ;  /* 0x0000000103037824 */ /* 0x000fc400078e0205 */
        /* <DEDUP_REMOVED lines=92> */
.L_x_6473:
        /* <DEDUP_REMOVED lines=13> */
.L_x_6266:
[----:B------:R-:W-:Y:S05]  /*1f7b0*/  BSYNC B0 ;  /* 0x0000000000007941 */ /* 0x000fea0003800000 */
.L_x_6265:
[----:B------:R-:W-:Y:S01]  /*1f7c0*/  NOP ;  /* 0x0000000000007918 */ /* 0x000fe20000000000 */
[----:B------:R-:W-:-:S13]  /*1f7d0*/  PLOP3.LUT P0, PT, PT, PT, PT, 0x80, 0x0 ;  /* 0x000000000000781c */ /* 0x000fda0003f0f070 */
.L_x_6267:
        /* <DEDUP_REMOVED lines=18> */
.L_x_6474:
[----:B------:R-:W-:Y:S05]  /*1f900*/  BSYNC B0 ;  /* 0x0000000000007941 */ /* 0x000fea0003800000 */
.L_x_6268:
[----:B------:R-:W-:-:S05]  /*1f910*/  IMAD.U32 R0, RZ, RZ, UR38 ;  /* 0x00000026ff007e24 */ /* 0x000fca000f8e00ff */
[----:B------:R-:W-:-:S13]  /*1f920*/  ISETP.NE.AND P0, PT, R0, 0x3, PT ;  /* 0x000000030000780c */ /* 0x000fda0003f05270 */
[----:B------:R-:W-:Y:S05]  /*1f930*/  @!P0 BRA `(.L_x_6270) ;  /* 0x0000000000048947 */ /* 0x000fea0003800000 */
[----:B------:R-:W-:Y:S01]  /*1f940*/  BPT.TRAP 0x1 ;  /* 0x000000040000795c */ /* 0x000fe20000300000 */
.L_x_6270:
[----:B0-----:R-:W-:Y:S01]  /*1f950*/  SHF.L.U32 R3, R27, 0x1f, RZ ;  /* 0x0000001f1b037819 */ /* 0x001fe200000006ff */
[----:B------:R-:W-:Y:S03]  /*1f960*/  BSSY B0, `(.L_x_6271) ;  /* 0x0000003000007945 */ /* 0x000fe60003800000 */
[----:B------:R-:W0:Y:S02]  /*1f970*/  SYNCS.PHASECHK.TRANS64.TRYWAIT P0, [R30+URZ+0x32460], R3 ;  /* 0x032460031e0075a7 */ /* 0x000e24000800017f */
[----:B0-----:R-:W-:Y:S05]  /*1f980*/  @!P0 BRA `(.L_x_6272) ;  /* 0x0000006c00e48947 */ /* 0x001fea0003800000 */
.L_x_6475:
[----:B------:R-:W-:Y:S05]  /*1f990*/  BSYNC B0 ;  /* 0x0000000000007941 */ /* 0x000fea0003800000 */
.L_x_6271:
[----:B------:R-:W3:Y:S01]  /*1f9a0*/  LDL.LU R0, [R1+0x3c] ;  /* 0x00003c0001007983 */ /* 0x000ee20000300800 */
[----:B------:R-:W-:Y:S01]  /*1f9b0*/  ULDC.64 UR4, c[0x0][0x328] ;  /* 0x0000ca0000047ab9 */ /* 0x000fe20000000a00 */
[----:B------:R-:W-:Y:S02]  /*1f9c0*/  ULDC.64 UR6, c[0x0][0x318] ;  /* 0x0000c60000067ab9 */ /* 0x000fe40000000a00 */
[----:B------:R-:W4:Y:S04]  /*1f9d0*/  LDL.LU R2, [R1+0x4] ;  /* 0x0000040001027983 */ /* 0x000f280000300800 */
[----:B------:R-:W5:Y:S04]  /*1f9e0*/  LDL.LU R7, [R1+0x40] ;  /* 0x0000400001077983 */ /* 0x000f680000300800 */
[----:B--2---:R-:W2:Y:S04]  /*1f9f0*/  LDL.LU R6, [R1] ;  /* 0x0000000001067983 */ /* 0x004ea80000300800 */
[----:B------:R-:W2:Y:S01]  /*1fa00*/  LDL.LU R4, [R1+0x54] ;  /* 0x0000540001047983 */ /* 0x000ea20000300800 */
[----:B------:R-:W-:-:S02]  /*1fa10*/  LOP3.LUT P3, RZ, R23, 0x10, RZ, 0xc0, !PT ;  /* 0x0000001017ff7812 */ /* 0x000fc4000786c0ff */
[C---:B------:R-:W-:Y:S02]  /*1fa20*/  LOP3.LUT P2, RZ, R23.reuse, 0x8, RZ, 0xc0, !PT ;  /* 0x0000000817ff7812 */ /* 0x040fe4000784c0ff */
[C---:B------:R-:W-:Y:S02]  /*1fa30*/  LOP3.LUT P1, RZ, R23.reuse, 0x4, RZ, 0xc0, !PT ;  /* 0x0000000417ff7812 */ /* 0x040fe4000782c0ff */
[----:B------:R-:W-:Y:S01]  /*1fa40*/  LOP3.LUT P4, RZ, R23, 0x1, RZ, 0xc0, !PT ;  /* 0x0000000117ff7812 */ /* 0x000fe2000788c0ff */
[----:B---3--:R-:W-:-:S04]  /*1fa50*/  IMAD R0, R0, UR4, RZ ;  /* 0x0000000400007c24 */ /* 0x008fc8000f8e02ff */
[C---:B----4-:R-:W-:Y:S02]  /*1fa60*/  IMAD R5, R2.reuse, UR5, R0 ;  /* 0x0000000502057c24 */ /* 0x050fe4000f8e0200 */
[----:B0-----:R-:W-:Y:S01]  /*1fa70*/  IMAD.WIDE.U32 R2, R2, UR4, RZ ;  /* 0x0000000402027c25 */ /* 0x001fe2000f8e00ff */
[----:B------:R-:W-:-:S03]  /*1fa80*/  ULDC.64 UR4, c[0x0][0x338] ;  /* 0x0000ce0000047ab9 */ /* 0x000fc60000000a00 */
[----:B------:R-:W-:Y:S02]  /*1fa90*/  IMAD.IADD R3, R3, 0x1, R5 ;  /* 0x0000000103037824 */ /* 0x000fe400078e0205 */
[----:B-----5:R-:W-:Y:S01]  /*1faa0*/  IMAD R0, R7, UR4, RZ ;  /* 0x0000000407007c24 */ /* 0x020fe2000f8e02ff */
        /* <DEDUP_REMOVED lines=12> */
[----:B------:R-:W-:Y:S01]  /*1fb70*/  IADD3 R0, R3, R0, R4 ;  /* 0x0000000003007210 */ /* 0x000fe20007ffe004 */
        /* <DEDUP_REMOVED lines=73> */
.L_x_6489:
        /* <DEDUP_REMOVED lines=15> */
.L_x_6274:
[----:B------:R-:W-:Y:S02]  /*20100*/  PLOP3.LUT P1, PT, P1, P0, PT, 0xa2, 0x0 ;  /* 0x000000000000781c */ /* 0x000fe40000f21472 */
[----:B------:R-:W-:-:S08]  /*20110*/  @P0 R2UR P1, UR4, R30 ;  /* 0x000000001e0402ca */ /* 0x000fd00000020000 */
[----:B------:R-:W-:-:S05]  /*20120*/  @P0 PLOP3.LUT P0, PT, P1, PT, PT, 0x80, 0x0 ;  /* 0x000000000000081c */ /* 0x000fca0000f0f070 */
[----:B------:R-:W-:Y:S01]  /*20130*/  @!P1 SYNCS.ARRIVE.TRANS64.RED.A0T1 RZ, [UR4+0x32450], RZ ;  /* 0x032450ffffff99a7 */ /* 0x000fe20008200404 */
[----:B------:R-:W-:Y:S07]  /*20140*/  @!P1 ARRIVES.LDGSTSBAR.64.TRANSCNT [UR4+0x32450] ;  /* 0x03245000ff0099b0 */ /* 0x000fee0008000a84 */
[----:B------:R-:W-:Y:S05]  /*20150*/  @P0 BRA.U.ANY `(.L_x_6274) ;  /* 0xfffffffd00e80947 */ /* 0x000fea000393ffff */
[----:B------:R-:W-:Y:S01]  /*20160*/  NOP ;  /* 0x0000000000007918 */ /* 0x000fe20000000000 */
[----:B0-----:R-:W-:-:S04]  /*20170*/  MOV R2, UR38 ;  /* 0x0000002600027c02 */ /* 0x001fc80008000f00 */
[----:B------:R-:W-:-:S13]  /*20180*/  ISETP.NE.AND P2, PT, R2, 0x3, PT ;  /* 0x000000030200780c */ /* 0x000fda0003f45270 */
[----:B------:R-:W-:Y:S05]  /*20190*/  @!P2 BRA `(.L_x_6275) ;  /* 0x000000000004a947 */ /* 0x000fea0003800000 */
[----:B------:R-:W-:Y:S01]  /*201a0*/  BPT.TRAP 0x1 ;  /* 0x000000040000795c */ /* 0x000fe20000300000 */
.L_x_6275:
[----:B------:R-:W2:Y:S01]  /*201b0*/  LDL.LU R2, [R1+0x38] ;  /* 0x0000380001027983 */ /* 0x000ea20000300800 */
[----:B------:R0:W-:Y:S01]  /*201c0*/  SYNCS.ARRIVE.TRANS64.A1T0 RZ, [R30+URZ+0x32450], RZ ;  /* 0x032450ff1eff79a7 */ /* 0x0001e2000810003f */
[----:B------:R-:W-:Y:S01]  /*201d0*/  BSSY B0, `(.L_x_6276) ;  /* 0x00000dc000007945 */ /* 0x000fe20003800000 */
[----:B--2---:R-:W-:-:S05]  /*201e0*/  VIADD R10, R2, 0xfffffffe ;  /* 0xfffffffe020a7836 */ /* 0x004fca0000000000 */
[----:B------:R-:W-:-:S13]  /*201f0*/  ISETP.GE.AND P0, PT, R10, R33, PT ;  /* 0x000000210a00720c */ /* 0x000fda0003f06270 */
[----:B0-----:R-:W-:Y:S05]  /*20200*/  @!P0 BRA `(.L_x_6277) ;  /* 0x0000000c00608947 */ /* 0x001fea0003800000 */
.L_x_6290:
        /* <DEDUP_REMOVED lines=43> */
.L_x_6278:
[----:B------:R-:W-:Y:S01]  /*204c0*/  IMAD R6, R25, 0x8, R22 ;  /* 0x0000000819067824 */ /* 0x000fe200078e0216 */
[----:B------:R-:W-:Y:S01]  /*204d0*/  SHF.L.U32 R21, R27, 0x1f, RZ ;  /* 0x0000001f1b157819 */ /* 0x000fe200000006ff */
[----:B------:R-:W-:Y:S01]  /*204e0*/  BSSY B1, `(.L_x_6279) ;  /* 0x0000004000017945 */ /* 0x000fe20003800000 */
[----:B------:R-:W-:Y:S02]  /*204f0*/  SHF.R.S32.HI R17, RZ, 0x1f, R5 ;  /* 0x0000001fff117819 */ /* 0x000fe40000011405 */
[----:B------:R-:W0:Y:S02]  /*20500*/  SYNCS.PHASECHK.TRANS64.TRYWAIT P0, [R6+URZ+0x32440], R21 ;  /* 0x03244015060075a7 */ /* 0x000e24000800017f */
[----:B0-----:R-:W-:Y:S05]  /*20510*/  @!P0 BRA `(.L_x_6280) ;  /* 0x0000006c00548947 */ /* 0x001fea0003800000 */
.L_x_6490:
[----:B------:R-:W-:Y:S05]  /*20520*/  BSYNC B1 ;  /* 0x0000000000017941 */ /* 0x000fea0003800000 */
.L_x_6279:
        /* <DEDUP_REMOVED lines=50> */
.L_x_6504:
        /* <DEDUP_REMOVED lines=8> */
.L_x_6282:
        /* <DEDUP_REMOVED lines=11> */
.L_x_6283:
[----:B------:R2:W-:Y:S01]  /*20980*/  SYNCS.ARRIVE.TRANS64.A1T0 RZ, [R6+URZ+0x32430], RZ ;  /* 0x032430ff06ff79a7 */ /* 0x0005e2000810003f */
[----:B------:R-:W-:Y:S05]  /*20990*/  @!P3 BRA `(.L_x_6284) ;  /* 0x000000000004b947 */ /* 0x000fea0003800000 */
[----:B------:R-:W-:Y:S01]  /*209a0*/  BPT.TRAP 0x1 ;  /* 0x000000040000795c */ /* 0x000fe20000300000 */
.L_x_6284:
[----:B------:R-:W3:Y:S01]  /*209b0*/  SYNCS.PHASECHK.TRANS64.TRYWAIT P0, [R6+URZ+0x32460], R21 ;  /* 0x03246015060075a7 */ /* 0x000ee2000800017f */
[----:B------:R-:W-:Y:S04]  /*209c0*/  BSSY B1, `(.L_x_6285) ;  /* 0x0000002000017945 */ /* 0x000fe80003800000 */
[----:B---3--:R-:W-:Y:S05]  /*209d0*/  @!P0 BRA `(.L_x_6286) ;  /* 0x0000006c00dc8947 */ /* 0x008fea0003800000 */
.L_x_6505:
[----:B------:R-:W-:Y:S05]  /*209e0*/  BSYNC B1 ;  /* 0x0000000000017941 */ /* 0x000fea0003800000 */
.L_x_6285:
[----:B------:R-:W-:Y:S01]  /*209f0*/  ULDC.64 UR4, c[0x0][0x328] ;  /* 0x0000ca0000047ab9 */ /* 0x000fe20000000a00 */
[----:B------:R-:W-:Y:S01]  /*20a00*/  ULDC.64 UR6, c[0x0][0x318] ;  /* 0x0000c60000067ab9 */ /* 0x000fe20000000a00 */
[----:B------:R-:W-:Y:S01]  /*20a10*/  IMAD R2, R17, UR4, RZ ;  /* 0x0000000411027c24 */ /* 0x000fe2000f8e02ff */
[----:B------:R-:W-:Y:S01]  /*20a20*/  LOP3.LUT P5, RZ, R23, 0x1, RZ, 0xc0, !PT ;  /* 0x0000000117ff7812 */ /* 0x000fe200078ac0ff */
[----:B-1----:R-:W-:Y:S01]  /*20a30*/  IMAD R8, R25, 0x6000, R32 ;  /* 0x0000600019087824 */ /* 0x002fe200078e0220 */
        /* <DEDUP_REMOVED lines=48> */
[----:B-1----:R-:W-:-:S03]  /*20d40*/  IADD3.X R5, RZ, R5, RZ, P0, !PT ;  /* 0x00000005ff057210 */ /* 0x002fc600007fe4ff */
        /* <DEDUP_REMOVED lines=12> */
.L_x_6519:
        /* <DEDUP_REMOVED lines=11> */
.L_x_6288:
        /* <DEDUP_REMOVED lines=11> */
.L_x_6289:
[----:B------:R0:W-:Y:S01]  /*20f70*/  SYNCS.ARRIVE.TRANS64.A1T0 RZ, [R6+URZ+0x32450], RZ ;  /* 0x032450ff06ff79a7 */ /* 0x0001e2000810003f */
[----:B------:R-:W-:Y:S05]  /*20f80*/  @P2 BRA `(.L_x_6290) ;  /* 0xfffffff000a02947 */ /* 0x000fea000383ffff */
.L_x_6277:
[----:B------:R-:W-:Y:S05]  /*20f90*/  BSYNC B0 ;  /* 0x0000000000007941 */ /* 0x000fea0003800000 */
.L_x_6276:
        /* <DEDUP_REMOVED lines=20> */
.L_x_6292:
[----:B------:R-:W-:Y:S05]  /*210e0*/  BSYNC B0 ;  /* 0x0000000000007941 */ /* 0x000fea0003800000 */
.L_x_6291:
[----:B------:R-:W-:Y:S02]  /*210f0*/  LOP3.LUT R27, R27, R0, RZ, 0x3c, !PT ;  /* 0x000000001b1b7212 */ /* 0x000fe400078e3cff */
[----:B------:R-:W-:-:S07]  /*21100*/  SEL R25, R25, RZ, P0 ;  /* 0x000000ff19197207 */ /* 0x000fce0000000000 */
.L_x_6245:
[----:B------:R-:W-:Y:S05]  /*21110*/  BSYNC B7 ;  /* 0x0000000000077941 */ /* 0x000fea0003800000 */
.L_x_6243:
        /* <DEDUP_REMOVED lines=8> */
[----:B------:R0:W4:Y:S01]  /*211a0*/  LDS.128 R16, [R22+0x324d0] ;  /* 0x0324d00016107984 */ /* 0x0001220000000c00 */
[----:B------:R-:W-:Y:S06]  /*211b0*/  BAR.ARV 0x4, 0x180 ;  /* 0x0106000000007b1d */ /* 0x000fec0000002000 */
[----:B------:R-:W-:Y:S05]  /*211c0*/  BRA `(.L_x_6294) ;  /* 0x0000000c00d47947 */ /* 0x000fea0003800000 */
.L_x_6293:
[----:B0-----:R-:W0:Y:S01]  /*211d0*/  S2R R8, SR_TID.X ;  /* 0x0000000000087919 */ /* 0x001e220000002100 */
        /* <DEDUP_REMOVED lines=10> */
[----:B--23--:R4:W2:Y:S02]  /*21280*/  @!P1 LDG.E R6, desc[UR40][R2.64] ;  /* 0x0000002802069981 */ /* 0x00c8a4000c1e1900 */
[----:B----4-:R-:W-:-:S05]  /*21290*/  @!P1 IMAD.WIDE R2, R7, 0x4, R4 ;  /* 0x0000000407029825 */ /* 0x010fca00078e0204 */
        /* <DEDUP_REMOVED lines=30> */
.L_x_6529:
[----:B------:R-:W-:Y:S02]  /*21480*/  ULDC UR4, c[0x0][0xd38] ;  /* 0x00034e0000047ab9 */ /* 0x000fe40000000800 */
[----:B------:R-:W-:-:S04]  /*21490*/  IMAD.U32 R5, RZ, RZ, UR4 ;  /* 0x00000004ff057e24 */ /* 0x000fc8000f8e00ff */
[----:B--2---:R-:W-:-:S04]  /*214a0*/  IMAD R14, R14, R5, RZ ;  /* 0x000000050e0e7224 */ /* 0x004fc800078e02ff */
[----:B------:R-:W-:-:S05]  /*214b0*/  IMAD.IADD R7, R7, 0x1, R14 ;  /* 0x0000000107077824 */ /* 0x000fca00078e020e */
[----:B------:R-:W-:-:S13]  /*214c0*/  ISETP.GT.AND P6, PT, R7, R0, PT ;  /* 0x000000000700720c */ /* 0x000fda0003fc4270 */
[----:B------:R-:W-:Y:S05]  /*214d0*/  @P6 BRA `(.L_x_6296) ;  /* 0x0000000000a46947 */ /* 0x000fea0003800000 */
.L_x_6299:
        /* <DEDUP_REMOVED lines=35> */
.L_x_6537:
[----:B------:R-:W-:Y:S02]  /*21710*/  ULDC UR4, c[0x0][0xd38] ;  /* 0x00034e0000047ab9 */ /* 0x000fe40000000800 */
[----:B------:R-:W-:-:S04]  /*21720*/  IMAD.U32 R5, RZ, RZ, UR4 ;  /* 0x00000004ff057e24 */ /* 0x000fc8000f8e00ff */
[----:B--2---:R-:W-:-:S04]  /*21730*/  IMAD R14, R14, R5, RZ ;  /* 0x000000050e0e7224 */ /* 0x004fc800078e02ff */
[----:B------:R-:W-:-:S05]  /*21740*/  IMAD.IADD R7, R14, 0x1, R7 ;  /* 0x000000010e077824 */ /* 0x000fca00078e0207 */
[----:B------:R-:W-:-:S13]  /*21750*/  ISETP.GT.AND P6, PT, R7, R0, PT ;  /* 0x000000000700720c */ /* 0x000fda0003fc4270 */
[----:B------:R-:W-:Y:S05]  /*21760*/  @!P6 BRA `(.L_x_6299) ;  /* 0xfffffffc005ce947 */ /* 0x000fea000383ffff */
.L_x_6296:
[----:B------:R-:W-:Y:S01]  /*21770*/  IADD3 R7, -R14, R7, RZ ;  /* 0x000000070e077210 */ /* 0x000fe20007ffe1ff */
[----:B------:R-:W-:-:S04]  /*21780*/  UMOV UR4, 0xffffffff ;  /* 0xffffffff00047882 */ /* 0x000fc80000000000 */
        /* <DEDUP_REMOVED lines=8> */
.L_x_6542:
[----:B------:R-:W-:-:S13]  /*21810*/  ISETP.NE.AND P0, PT, R3, RZ, PT ;  /* 0x000000ff0300720c */ /* 0x000fda0003f05270 */
[----:B------:R-:W-:Y:S05]  /*21820*/  @!P0 BRA `(.L_x_6301) ;  /* 0x0000000000108947 */ /* 0x000fea0003800000 */
[----:B------:R-:W-:Y:S01]  /*21830*/  UMOV UR4, 0xffffffff ;  /* 0xffffffff00047882 */ /* 0x000fe20000000000 */
[----:B--2---:R-:W-:Y:S02]  /*21840*/  VIADD R12, R12, 0xffffffff ;  /* 0xffffffff0c0c7836 */ /* 0x004fe40000000000 */
[----:B------:R-:W-:Y:S05]  /*21850*/  BRA.DIV UR4, `(.L_x_6302) ;  /* 0x0000007204687947 */ /* 0x000fea000b800000 */
[----:B------:R2:W0:Y:S02]  /*21860*/  SHFL.IDX PT, R6, R2, R12, 0x1f ;  /* 0x00001f0c02067589 */ /* 0x00042400000e0000 */
.L_x_6301:
        /* <DEDUP_REMOVED lines=59> */
.L_x_6303:
        /* <DEDUP_REMOVED lines=25> */
[----:B------:R-:W-:-:S06]  /*21db0*/  @P0 IADD3 R2, R2, 0x1, RZ ;  /* 0x0000000102020810 */ /* 0x000fcc0007ffe0ff */
        /* <DEDUP_REMOVED lines=34> */
.L_x_6304:
[----:B------:R-:W-:-:S05]  /*21fe0*/  LOP3.LUT R2, RZ, R2, RZ, 0x33, !PT ;  /* 0x00000002ff027212 */ /* 0x000fca00078e33ff */
[----:B------:R-:W-:Y:S01]  /*21ff0*/  IMAD.IADD R17, R17, 0x1, R2 ;  /* 0x0000000111117824 */ /* 0x000fe200078e0202 */
[----:B------:R-:W-:Y:S06]  /*22000*/  BRA `(.L_x_6305) ;  /* 0x00000000001c7947 */ /* 0x000fec0003800000 */
.L_x_6297:
[----:B------:R-:W-:Y:S01]  /*22010*/  UMOV UR4, URZ ;  /* 0x0000003f00047c82 */ /* 0x000fe20008000000 */
[----:B------:R-:W-:Y:S01]  /*22020*/  UMOV UR5, URZ ;  /* 0x0000003f00057c82 */ /* 0x000fe20008000000 */
[----:B------:R-:W-:Y:S01]  /*22030*/  ULDC UR6, c[0x0][0xd3c] ;  /* 0x00034f0000067ab9 */ /* 0x000fe20000000800 */
[----:B------:R-:W-:Y:S02]  /*22040*/  IMAD.MOV.U32 R16, RZ, RZ, R0 ;  /* 0x000000ffff107224 */ /* 0x000fe400078e0000 */
[----:B------:R-:W-:Y:S02]  /*22050*/  IMAD.U32 R17, RZ, RZ, UR4 ;  /* 0x00000004ff117e24 */ /* 0x000fe4000f8e00ff */
[----:B------:R-:W-:Y:S02]  /*22060*/  IMAD.U32 R18, RZ, RZ, UR5 ;  /* 0x00000005ff127e24 */ /* 0x000fe4000f8e00ff */
[----:B------:R-:W-:-:S07]  /*22070*/  IMAD.U32 R19, RZ, RZ, UR6 ;  /* 0x00000006ff137e24 */ /* 0x000fce000f8e00ff */
.L_x_6305:
        /* <DEDUP_REMOVED lines=10> */
.L_x_6294:
[----:B------:R-:W-:Y:S02]  /*22120*/  ULDC UR4, c[0x0][0xd3c] ;  /* 0x00034f0000047ab9 */ /* 0x000fe40000000800 */
[----:B----4-:R-:W-:-:S13]  /*22130*/  ISETP.GE.AND P0, PT, R19, UR4, PT ;  /* 0x0000000413007c0c */ /* 0x010fda000bf06270 */
[----:B------:R-:W-:Y:S05]  /*22140*/  @!P0 BRA `(.L_x_6306) ;  /* 0xffffff9000088947 */ /* 0x000fea000383ffff */
[----:B------:R-:W-:Y:S05]  /*22150*/  BSYNC B8 ;  /* 0x0000000000087941 */ /* 0x000fea0003800000 */
.L_x_6197:
        /* <DEDUP_REMOVED lines=12> */
.L_x_6545:
[----:B------:R-:W-:Y:S05]  /*22220*/  BSYNC B0 ;  /* 0x0000000000007941 */ /* 0x000fea0003800000 */
.L_x_6307:
[----:B------:R-:W-:-:S03]  /*22230*/  UMOV UR4, 0xffffffff ;  /* 0xffffffff00047882 */ /* 0x000fc60000000000 */
[----:B------:R-:W-:Y:S05]  /*22240*/  BRA.DIV UR4, `(.L_x_6309) ;  /* 0x0000006a04287947 */ /* 0x000fea000b800000 */
[----:B-1----:R-:W1:Y:S02]  /*22250*/  S2R R0, SR_TID.X ;  /* 0x0000000000007919 */ /* 0x002e640000002100 */
[----:B-1----:R-:W-:-:S04]  /*22260*/  SHF.R.U32.HI R0, RZ, 0x5, R0 ;  /* 0x00000005ff007819 */ /* 0x002fc80000011600 */
[----:B------:R-:W-:-:S05]  /*22270*/  LOP3.LUT R0, R0, 0x3, RZ, 0xc0, !PT ;  /* 0x0000000300007812 */ /* 0x000fca00078ec0ff */
[----:B------:R1:W4:Y:S02]  /*22280*/  SHFL.IDX PT, R14, R0, RZ, 0x1f ;  /* 0x00001fff000e7589 */ /* 0x00032400000e0000 */
.L_x_6548:
[----:B----4-:R-:W-:-:S13]  /*22290*/  ISETP.NE.AND P0, PT, R14, RZ, PT ;  /* 0x000000ff0e00720c */ /* 0x010fda0003f05270 */
[----:B------:R-:W-:Y:S05]  /*222a0*/  @P0 BRA `(.L_x_6016) ;  /* 0x0000000000880947 */ /* 0x000fea0003800000 */
[----:B------:R-:W-:-:S03]  /*222b0*/  UMOV UR4, 0xffffffff ;  /* 0xffffffff00047882 */ /* 0x000fc60000000000 */
[----:B------:R-:W-:Y:S05]  /*222c0*/  BRA.DIV UR4, `(.L_x_6310) ;  /* 0x0000006a043c7947 */ /* 0x000fea000b800000 */
[----:B------:R-:W-:-:S13]  /*222d0*/  ELECT P6, URZ, PT ;  /* 0x00000000003f782f */ /* 0x000fda00038c0000 */
.L_x_6551:
[----:B------:R-:W-:Y:S05]  /*222e0*/  @!P6 BRA `(.L_x_6016) ;  /* 0x000000000078e947 */ /* 0x000fea0003800000 */
[----:B------:R-:W-:-:S06]  /*222f0*/  ULOP3.LUT UR4, UR36, 0x2, URZ, 0xfc, !UPT ;  /* 0x0000000224047892 */ /* 0x000fcc000f8efc3f */
[----:B-1----:R-:W-:-:S05]  /*22300*/  IMAD.U32 R0, RZ, RZ, UR4 ;  /* 0x00000004ff007e24 */ /* 0x002fca000f8e00ff */
[----:B------:R-:W-:-:S13]  /*22310*/  ISETP.NE.AND P0, PT, R0, 0x3, PT ;  /* 0x000000030000780c */ /* 0x000fda0003f05270 */
[----:B------:R-:W-:Y:S05]  /*22320*/  @!P0 BRA `(.L_x_6311) ;  /* 0x0000000000048947 */ /* 0x000fea0003800000 */
[----:B------:R-:W-:Y:S01]  /*22330*/  BPT.TRAP 0x1 ;  /* 0x000000040000795c */ /* 0x000fe20000300000 */
.L_x_6311:
[----:B------:R-:W-:Y:S01]  /*22340*/  IMAD R3, R25, 0x8, R5 ;  /* 0x0000000819037824 */ /* 0x000fe200078e0205 */
[----:B------:R-:W-:Y:S01]  /*22350*/  SHF.L.U32 R2, R27, 0x1f, RZ ;  /* 0x0000001f1b027819 */ /* 0x000fe200000006ff */
[----:B------:R-:W-:-:S03]  /*22360*/  VIADD R25, R25, 0x1 ;  /* 0x0000000119197836 */ /* 0x000fc60000000000 */
[----:B------:R-:W1:Y:S02]  /*22370*/  SYNCS.PHASECHK.TRANS64.TRYWAIT P1, [R3+URZ+0x32440], R2 ;  /* 0x03244002030075a7 */ /* 0x000e64000802017f */
[----:B------:R-:W-:-:S04]  /*22380*/  ISETP.NE.AND P2, PT, R25, 0x2, PT ;  /* 0x000000021900780c */ /* 0x000fc80003f45270 */
[----:B------:R-:W-:Y:S01]  /*22390*/  SEL R0, RZ, 0x1, P2 ;  /* 0x00000001ff007807 */ /* 0x000fe20001000000 */
[----:B-1----:R-:W-:Y:S08]  /*223a0*/  @!P1 BRA `(.L_x_6312) ;  /* 0x0000006800249947 */ /* 0x002ff00003800000 */
.L_x_6552:
[----:B------:R-:W-:Y:S02]  /*223b0*/  SEL R25, R25, RZ, P2 ;  /* 0x000000ff19197207 */ /* 0x000fe40001000000 */
[----:B------:R-:W-:Y:S01]  /*223c0*/  LOP3.LUT R0, R27, R0, RZ, 0x3c, !PT ;  /* 0x000000001b007212 */ /* 0x000fe200078e3cff */
[----:B------:R-:W-:Y:S06]  /*223d0*/  @!P0 BRA `(.L_x_6313) ;  /* 0x0000000000048947 */ /* 0x000fec0003800000 */
[----:B------:R-:W-:Y:S01]  /*223e0*/  BPT.TRAP 0x1 ;  /* 0x000000040000795c */ /* 0x000fe20000300000 */
.L_x_6313:
[----:B------:R-:W-:Y:S01]  /*223f0*/  IMAD R25, R25, 0x8, R5 ;  /* 0x0000000819197824 */ /* 0x000fe200078e0205 */
[----:B------:R-:W-:-:S04]  /*22400*/  SHF.L.U32 R0, R0, 0x1f, RZ ;  /* 0x0000001f00007819 */ /* 0x000fc800000006ff */
[----:B------:R-:W4:Y:S02]  /*22410*/  SYNCS.PHASECHK.TRANS64.TRYWAIT P1, [R25+URZ+0x32440], R0 ;  /* 0x03244000190075a7 */ /* 0x000f24000802017f */
[----:B----4-:R-:W-:Y:S05]  /*22420*/  @!P1 BRA `(.L_x_6314) ;  /* 0x0000006800189947 */ /* 0x010fea0003800000 */
.L_x_6553:
[----:B------:R-:W-:Y:S05]  /*22430*/  @!P0 BRA `(.L_x_6315) ;  /* 0x0000000000048947 */ /* 0x000fea0003800000 */
[----:B------:R-:W-:Y:S01]  /*22440*/  BPT.TRAP 0x1 ;  /* 0x000000040000795c */ /* 0x000fe20000300000 */
.L_x_6315:
[----:B------:R-:W5:Y:S02]  /*22450*/  SYNCS.PHASECHK.TRANS64.TRYWAIT P1, [R3+URZ+0x32460], R2 ;  /* 0x03246002030075a7 */ /* 0x000f64000802017f */
[----:B-----5:R-:W-:Y:S05]  /*22460*/  @!P1 BRA `(.L_x_6316) ;  /* 0x00000068001c9947 */ /* 0x020fea0003800000 */
.L_x_6554:
[----:B------:R-:W-:Y:S05]  /*22470*/  @!P0 BRA `(.L_x_6317) ;  /* 0x0000000000048947 */ /* 0x000fea0003800000 */
[----:B------:R-:W-:Y:S01]  /*22480*/  BPT.TRAP 0x1 ;  /* 0x000000040000795c */ /* 0x000fe20000300000 */
.L_x_6317:
[----:B------:R0:W0:Y:S02]  /*22490*/  SYNCS.PHASECHK.TRANS64.TRYWAIT P0, [R25+URZ+0x32460], R0 ;  /* 0x03246000190075a7 */ /* 0x000024000800017f */
[----:B0-----:R-:W-:Y:S05]  /*224a0*/  @!P0 NANOSLEEP.SYNCS 0x989680 ;  /* 0x009896800000895d */ /* 0x001fea0003900000 */
[----:B------:R-:W0:Y:S02]  /*224b0*/  @!P0 SYNCS.PHASECHK.TRANS64 P0, [R25+URZ+0x32460], R0 ;  /* 0x03246000190085a7 */ /* 0x000e24000800007f */
[----:B0-----:R-:W-:Y:S05]  /*224c0*/  @!P0 BRA `(.L_x_6317) ;  /* 0xfffffffc00f08947 */ /* 0x001fea000383ffff */
.L_x_6016:
[----:B------:R-:W-:Y:S05]  /*224d0*/  BSYNC B9 ;  /* 0x0000000000097941 */ /* 0x000fea0003800000 */
.L_x_6013:
[----:B------:R-:W-:Y:S05]  /*224e0*/  EXIT ;  /* 0x000000000000794d */ /* 0x000fea0003800000 */
.L_x_6036:
[----:B0-----:R0:W1:Y:S02]  /*224f0*/  SYNCS.PHASECHK.TRANS64.TRYWAIT P5, [R87+URZ+0x32490], R95 ;  /* 0x0324905f570075a7 */ /* 0x00106400080a017f */
[----:B-1----:R-:W-:Y:S05]  /*22500*/  @!P5 NANOSLEEP.SYNCS 0x989680 ;  /* 0x009896800000d95d */ /* 0x002fea0003900000 */
[----:B------:R-:W1:Y:S02]  /*22510*/  @!P5 SYNCS.PHASECHK.TRANS64 P5, [R87+URZ+0x32490], R95 ;  /* 0x0324905f5700d5a7 */ /* 0x000e6400080a007f */
[----:B-1----:R-:W-:Y:S05]  /*22520*/  @!P5 BRA `(.L_x_6036) ;  /* 0xfffffffc00f0d947 */ /* 0x002fea000383ffff */
[----:B------:R-:W-:Y:S05]  /*22530*/  BRA `(.L_x_6318) ;  /* 0xfffffe1000f47947 */ /* 0x000fea000383ffff */
.L_x_6037:
        /* <DEDUP_REMOVED lines=8> */
.L_x_6320:
[----:B------:R-:W-:Y:S05]  /*225c0*/  BSYNC B1 ;  /* 0x0000000000017941 */ /* 0x000fea0003800000 */
.L_x_6319:
[----:B------:R-:W-:Y:S01]  /*225d0*/  IMAD.MOV.U32 R13, RZ, RZ, R96 ;  /* 0x000000ffff0d7224 */ /* 0x000fe200078e0060 */
[----:B------:R-:W-:Y:S01]  /*225e0*/  MOV R12, RZ ;  /* 0x000000ff000c7202 */ /* 0x000fe20000000f00 */
[----:B------:R-:W-:Y:S02]  /*225f0*/  IMAD.MOV.U32 R11, RZ, RZ, 0x1c1f ;  /* 0x00001c1fff0b7424 */ /* 0x000fe400078e00ff */
[----:B------:R-:W-:Y:S02]  /*22600*/  IMAD.MOV.U32 R15, RZ, RZ, -0x1 ;  /* 0xffffffffff0f7424 */ /* 0x000fe400078e00ff */
[----:B------:R-:W-:-:S07]  /*22610*/  IMAD.MOV.U32 R99, RZ, RZ, R14 ;  /* 0x000000ffff637224 */ /* 0x000fce00078e000e */
[----:B------:R-:W-:Y:S05]  /*22620*/  WARPSYNC.COLLECTIVE R15, `(.L_x_6321) ;  /* 0x000000000f087348 */ /* 0x000fea0003c00000 */
[----:B------:R0:W1:Y:S02]  /*22630*/  SHFL.IDX P6, R14, R13, R12, R11 ;  /* 0x0000000c0d0e7389 */ /* 0x00006400000c000b */
[----:B01----:R-:W-:Y:S01]  /*22640*/  ENDCOLLECTIVE ;  /* 0x000000000000791b */ /* 0x003fe20003800000 */
.L_x_6321:
[----:B------:R-:W-:Y:S05]  /*22650*/  BRA `(.L_x_6322) ;  /* 0xfffffe1000c07947 */ /* 0x000fea000383ffff */
.L_x_6046:
        /* <DEDUP_REMOVED lines=8> */
.L_x_6324:
[----:B------:R-:W-:Y:S05]  /*226e0*/  BSYNC B1 ;  /* 0x0000000000017941 */ /* 0x000fea0003800000 */
.L_x_6323:
        /* <DEDUP_REMOVED lines=8> */
.L_x_6325:
[----:B------:R-:W-:Y:S05]  /*22770*/  BRA `(.L_x_6326) ;  /* 0xfffffe1800487947 */ /* 0x000fea000383ffff */
.L_x_6056:
[----:B-1----:R1:W2:Y:S02]  /*22780*/  SYNCS.PHASECHK.TRANS64.TRYWAIT P4, [R87+URZ+0x32490], R95 ;  /* 0x0324905f570075a7 */ /* 0x0022a4000808017f */
[----:B--2---:R-:W-:Y:S05]  /*22790*/  @!P4 NANOSLEEP.SYNCS 0x989680 ;  /* 0x009896800000c95d */ /* 0x004fea0003900000 */
[----:B------:R-:W2:Y:S02]  /*227a0*/  @!P4 SYNCS.PHASECHK.TRANS64 P4, [R87+URZ+0x32490], R95 ;  /* 0x0324905f5700c5a7 */ /* 0x000ea4000808007f */
[----:B--2---:R-:W-:Y:S05]  /*227b0*/  @!P4 BRA `(.L_x_6056) ;  /* 0xfffffffc00f0c947 */ /* 0x004fea000383ffff */
[----:B------:R-:W-:Y:S05]  /*227c0*/  BRA `(.L_x_6327) ;  /* 0xfffffe2400307947 */ /* 0x000fea000383ffff */
.L_x_6057:
        /* <DEDUP_REMOVED lines=8> */
.L_x_6329:
[----:B------:R-:W-:Y:S05]  /*22850*/  BSYNC B1 ;  /* 0x0000000000017941 */ /* 0x000fea0003800000 */
.L_x_6328:
        /* <DEDUP_REMOVED lines=8> */
.L_x_6330:
[----:B------:R-:W-:Y:S01]  /*228e0*/  IMAD.MOV.U32 R100, RZ, RZ, R14 ;  /* 0x000000ffff647224 */ /* 0x000fe200078e000e */
[----:B------:R-:W-:Y:S06]  /*228f0*/  BRA `(.L_x_6331) ;  /* 0xfffffe2000fc7947 */ /* 0x000fec000383ffff */
.L_x_6062:
        /* <DEDUP_REMOVED lines=8> */
.L_x_6333:
[----:B------:R-:W-:Y:S05]  /*22980*/  BSYNC B1 ;  /* 0x0000000000017941 */ /* 0x000fea0003800000 */
.L_x_6332:
        /* <DEDUP_REMOVED lines=8> */
.L_x_6334:
[----:B------:R-:W-:Y:S01]  /*22a10*/  IMAD.MOV.U32 R96, RZ, RZ, R14 ;  /* 0x000000ffff607224 */ /* 0x000fe200078e000e */
[----:B------:R-:W-:Y:S06]  /*22a20*/  BRA `(.L_x_6335) ;  /* 0xfffffe2800ac7947 */ /* 0x000fec000383ffff */
.L_x_6067:
[----:B0-----:R0:W1:Y:S02]  /*22a30*/  SYNCS.PHASECHK.TRANS64.TRYWAIT P2, [R87+URZ+0x32490], R95 ;  /* 0x0324905f570075a7 */ /* 0x001064000804017f */
[----:B-1----:R-:W-:Y:S05]  /*22a40*/  @!P2 NANOSLEEP.SYNCS 0x989680 ;  /* 0x009896800000a95d */ /* 0x002fea0003900000 */
[----:B------:R-:W1:Y:S02]  /*22a50*/  @!P2 SYNCS.PHASECHK.TRANS64 P2, [R87+URZ+0x32490], R95 ;  /* 0x0324905f5700a5a7 */ /* 0x000e64000804007f */
[----:B-1----:R-:W-:Y:S05]  /*22a60*/  @!P2 BRA `(.L_x_6067) ;  /* 0xfffffffc00f0a947 */ /* 0x002fea000383ffff */
[----:B------:R-:W-:Y:S05]  /*22a70*/  BRA `(.L_x_6336) ;  /* 0xfffffe3000c47947 */ /* 0x000fea000383ffff */
.L_x_6068:
        /* <DEDUP_REMOVED lines=8> */
.L_x_6338:
[----:B------:R-:W-:Y:S05]  /*22b00*/  BSYNC B1 ;  /* 0x0000000000017941 */ /* 0x000fea0003800000 */
.L_x_6337:
        /* <DEDUP_REMOVED lines=8> */
.L_x_6339:
[----:B------:R-:W-:Y:S01]  /*22b90*/  IMAD.MOV.U32 R7, RZ, RZ, R14 ;  /* 0x000000ffff077224 */ /* 0x000fe200078e000e */
[----:B------:R-:W-:Y:S06]  /*22ba0*/  BRA `(.L_x_6340) ;  /* 0xfffffe3000e07947 */ /* 0x000fec000383ffff */
.L_x_6071:
        /* <DEDUP_REMOVED lines=8> */
.L_x_6342:
[----:B------:R-:W-:Y:S05]  /*22c30*/  BSYNC B1 ;  /* 0x0000000000017941 */ /* 0x000fea0003800000 */
.L_x_6341:
        /* <DEDUP_REMOVED lines=8> */
.L_x_6343:
[----:B------:R-:W-:Y:S01]  /*22cc0*/  IMAD.MOV.U32 R7, RZ, RZ, R14 ;  /* 0x000000ffff077224 */ /* 0x000fe200078e000e */
[----:B------:R-:W-:Y:S06]  /*22cd0*/  BRA `(.L_x_6344) ;  /* 0xfffffe3000dc7947 */ /* 0x000fec000383ffff */
.L_x_6075:
[----:B---3--:R3:W4:Y:S02]  /*22ce0*/  SYNCS.PHASECHK.TRANS64.TRYWAIT P3, [R87+URZ+0x324b0], R95 ;  /* 0x0324b05f570075a7 */ /* 0x008724000806017f */
[----:B----4-:R-:W-:Y:S05]  /*22cf0*/  @!P3 NANOSLEEP.SYNCS 0x989680 ;  /* 0x009896800000b95d */ /* 0x010fea0003900000 */
[----:B------:R-:W4:Y:S02]  /*22d00*/  @!P3 SYNCS.PHASECHK.TRANS64 P3, [R87+URZ+0x324b0], R95 ;  /* 0x0324b05f5700b5a7 */ /* 0x000f24000806007f */
[----:B----4-:R-:W-:Y:S05]  /*22d10*/  @!P3 BRA `(.L_x_6075) ;  /* 0xfffffffc00f0b947 */ /* 0x010fea000383ffff */
[----:B------:R-:W-:Y:S05]  /*22d20*/  BRA `(.L_x_6345) ;  /* 0xfffffe3400547947 */ /* 0x000fea000383ffff */
.L_x_6085:
[----:B------:R-:W-:Y:S01]  /*22d30*/  BSSY B0, `(.L_x_6346) ;  /* 0x0000007000007945 */ /* 0x000fe20003800000 */
[----:B------:R-:W-:Y:S02]  /*22d40*/  IMAD.MOV.U32 R12, RZ, RZ, RZ ;  /* 0x000000ffff0c7224 */ /* 0x000fe400078e00ff */
[----:B------:R-:W-:Y:S02]  /*22d50*/  IMAD.MOV.U32 R11, RZ, RZ, 0x1f ;  /* 0x0000001fff0b7424 */ /* 0x000fe400078e00ff */
[----:B------:R-:W-:-:S07]  /*22d60*/  IMAD.MOV.U32 R15, RZ, RZ, -0x1 ;  /* 0xffffffffff0f7424 */ /* 0x000fce00078e00ff */
[----:B------:R-:W-:Y:S05]  /*22d70*/  WARPSYNC.COLLECTIVE R15, `(.L_x_6347) ;  /* 0x000000000f087348 */ /* 0x000fea0003c00000 */
[----:B------:R0:W1:Y:S02]  /*22d80*/  SHFL.IDX P6, R14, R13, R12, R11 ;  /* 0x0000000c0d0e7389 */ /* 0x00006400000c000b */
[----:B01----:R-:W-:Y:S01]  /*22d90*/  ENDCOLLECTIVE ;  /* 0x000000000000791b */ /* 0x003fe20003800000 */
.L_x_6347:
[----:B------:R-:W-:Y:S05]  /*22da0*/  BSYNC B0 ;  /* 0x0000000000007941 */ /* 0x000fea0003800000 */
.L_x_6346:
[----:B------:R-:W-:Y:S05]  /*22db0*/  BRA `(.L_x_6348) ;  /* 0xfffffe4400847947 */ /* 0x000fea000383ffff */
.L_x_6097:
        /* <DEDUP_REMOVED lines=8> */
.L_x_6350:
[----:B------:R-:W-:Y:S05]  /*22e40*/  BSYNC B1 ;  /* 0x0000000000017941 */ /* 0x000fea0003800000 */
.L_x_6349:
[----:B------:R-:W-:Y:S01]  /*22e50*/  MOV R13, R10 ;  /* 0x0000000a000d7202 */ /* 0x000fe20000000f00 */
[----:B------:R-:W-:Y:S02]  /*22e60*/  IMAD.MOV.U32 R12, RZ, RZ, RZ ;  /* 0x000000ffff0c7224 */ /* 0x000fe400078e00ff */
[----:B------:R-:W-:Y:S02]  /*22e70*/  IMAD.MOV.U32 R11, RZ, RZ, 0x1c1f ;  /* 0x00001c1fff0b7424 */ /* 0x000fe400078e00ff */
[----:B------:R-:W-:Y:S02]  /*22e80*/  IMAD.MOV.U32 R15, RZ, RZ, -0x1 ;  /* 0xffffffffff0f7424 */ /* 0x000fe400078e00ff */
[----:B------:R-:W-:-:S07]  /*22e90*/  IMAD.MOV.U32 R0, RZ, RZ, R14 ;  /* 0x000000ffff007224 */ /* 0x000fce00078e000e */
[----:B------:R-:W-:Y:S05]  /*22ea0*/  WARPSYNC.COLLECTIVE R15, `(.L_x_6351) ;  /* 0x000000000f087348 */ /* 0x000fea0003c00000 */
[----:B------:R0:W1:Y:S02]  /*22eb0*/  SHFL.IDX P6, R14, R13, R12, R11 ;  /* 0x0000000c0d0e7389 */ /* 0x00006400000c000b */
[----:B01----:R-:W-:Y:S01]  /*22ec0*/  ENDCOLLECTIVE ;  /* 0x000000000000791b */ /* 0x003fe20003800000 */
.L_x_6351:
[----:B------:R-:W-:Y:S02]  /*22ed0*/  IMAD.MOV.U32 R13, RZ, RZ, R32 ;  /* 0x000000ffff0d7224 */ /* 0x000fe400078e0020 */
[----:B------:R-:W-:-:S07]  /*22ee0*/  IMAD.MOV.U32 R3, RZ, RZ, R14 ;  /* 0x000000ffff037224 */ /* 0x000fce00078e000e */
[----:B------:R-:W-:Y:S05]  /*22ef0*/  WARPSYNC.COLLECTIVE R15, `(.L_x_6352) ;  /* 0x000000000f087348 */ /* 0x000fea0003c00000 */
[----:B------:R0:W1:Y:S02]  /*22f00*/  SHFL.IDX P6, R14, R13, R12, R11 ;  /* 0x0000000c0d0e7389 */ /* 0x00006400000c000b */
[----:B01----:R-:W-:Y:S01]  /*22f10*/  ENDCOLLECTIVE ;  /* 0x000000000000791b */ /* 0x003fe20003800000 */
.L_x_6352:
[----:B------:R-:W-:Y:S02]  /*22f20*/  IMAD.MOV.U32 R13, RZ, RZ, R30 ;  /* 0x000000ffff0d7224 */ /* 0x000fe400078e001e */
[----:B------:R-:W-:-:S07]  /*22f30*/  IMAD.MOV.U32 R7, RZ, RZ, R14 ;  /* 0x000000ffff077224 */ /* 0x000fce00078e000e */
[----:B------:R-:W-:Y:S05]  /*22f40*/  WARPSYNC.COLLECTIVE R15, `(.L_x_6353) ;  /* 0x000000000f087348 */ /* 0x000fea0003c00000 */
[----:B------:R0:W1:Y:S02]  /*22f50*/  SHFL.IDX P6, R14, R13, R12, R11 ;  /* 0x0000000c0d0e7389 */ /* 0x00006400000c000b */
[----:B01----:R-:W-:Y:S01]  /*22f60*/  ENDCOLLECTIVE ;  /* 0x000000000000791b */ /* 0x003fe20003800000 */
.L_x_6353:
[----:B------:R-:W-:Y:S01]  /*22f70*/  IMAD.MOV.U32 R8, RZ, RZ, R14 ;  /* 0x000000ffff087224 */ /* 0x000fe200078e000e */
[----:B------:R-:W-:Y:S06]  /*22f80*/  BRA `(.L_x_6354) ;  /* 0xfffffe4c00107947 */ /* 0x000fec000383ffff */
.L_x_6100:
        /* <DEDUP_REMOVED lines=8> */
.L_x_6356:
[----:B------:R-:W-:Y:S05]  /*23010*/  BSYNC B1 ;  /* 0x0000000000017941 */ /* 0x000fea0003800000 */
.L_x_6355:
        /* <DEDUP_REMOVED lines=8> */
.L_x_6357:
[----:B------:R-:W-:Y:S02]  /*230a0*/  IMAD.MOV.U32 R13, RZ, RZ, R32 ;  /* 0x000000ffff0d7224 */ /* 0x000fe400078e0020 */
[----:B------:R-:W-:-:S07]  /*230b0*/  IMAD.MOV.U32 R6, RZ, RZ, R14 ;  /* 0x000000ffff067224 */ /* 0x000fce00078e000e */
[----:B------:R-:W-:Y:S05]  /*230c0*/  WARPSYNC.COLLECTIVE R15, `(.L_x_6358) ;  /* 0x000000000f087348 */ /* 0x000fea0003c00000 */
[----:B------:R0:W1:Y:S02]  /*230d0*/  SHFL.IDX P6, R14, R13, R12, R11 ;  /* 0x0000000c0d0e7389 */ /* 0x00006400000c000b */
[----:B01----:R-:W-:Y:S01]  /*230e0*/  ENDCOLLECTIVE ;  /* 0x000000000000791b */ /* 0x003fe20003800000 */
.L_x_6358:
[----:B------:R-:W-:Y:S02]  /*230f0*/  IMAD.MOV.U32 R13, RZ, RZ, R30 ;  /* 0x000000ffff0d7224 */ /* 0x000fe400078e001e */
[----:B------:R-:W-:-:S07]  /*23100*/  IMAD.MOV.U32 R7, RZ, RZ, R14 ;  /* 0x000000ffff077224 */ /* 0x000fce00078e000e */
[----:B------:R-:W-:Y:S05]  /*23110*/  WARPSYNC.COLLECTIVE R15, `(.L_x_6359) ;  /* 0x000000000f087348 */ /* 0x000fea0003c00000 */
[----:B------:R0:W1:Y:S02]  /*23120*/  SHFL.IDX P6, R14, R13, R12, R11 ;  /* 0x0000000c0d0e7389 */ /* 0x00006400000c000b */
[----:B01----:R-:W-:Y:S01]  /*23130*/  ENDCOLLECTIVE ;  /* 0x000000000000791b */ /* 0x003fe20003800000 */
.L_x_6359:
[----:B------:R-:W-:Y:S01]  /*23140*/  IMAD.MOV.U32 R30, RZ, RZ, R14 ;  /* 0x000000ffff1e7224 */ /* 0x000fe200078e000e */
[----:B------:R-:W-:Y:S06]  /*23150*/  BRA `(.L_x_6360) ;  /* 0xfffffe4c00687947 */ /* 0x000fec000383ffff */
.L_x_6104:
[----:B0-----:R0:W1:Y:S02]  /*23160*/  SYNCS.PHASECHK.TRANS64.TRYWAIT P0, [R22+URZ+0x32400], R33 ;  /* 0x03240021160075a7 */ /* 0x001064000800017f */
[----:B-1----:R-:W-:Y:S05]  /*23170*/  @!P0 NANOSLEEP.SYNCS 0x989680 ;  /* 0x009896800000895d */ /* 0x002fea0003900000 */
[----:B------:R-:W1:Y:S02]  /*23180*/  @!P0 SYNCS.PHASECHK.TRANS64 P0, [R22+URZ+0x32400], R33 ;  /* 0x03240021160085a7 */ /* 0x000e64000800007f */
[----:B-1----:R-:W-:Y:S05]  /*23190*/  @!P0 BRA `(.L_x_6104) ;  /* 0xfffffffc00f08947 */ /* 0x002fea000383ffff */
[----:B------:R-:W-:Y:S05]  /*231a0*/  BRA `(.L_x_6361) ;  /* 0xfffffe50005c7947 */ /* 0x000fea000383ffff */
.L_x_6112:
        /* <DEDUP_REMOVED lines=9> */
.L_x_6363:
[----:B------:R-:W-:Y:S05]  /*23240*/  BSYNC B1 ;  /* 0x0000000000017941 */ /* 0x000fea0003800000 */
.L_x_6362:
[----:B------:R0:W5:Y:S01]  /*23250*/  LDL R8, [R1+0x8c] ;  /* 0x00008c0001087983 */ /* 0x0001620000100800 */
[----:B------:R-:W-:Y:S01]  /*23260*/  IMAD.MOV.U32 R13, RZ, RZ, R35 ;  /* 0x000000ffff0d7224 */ /* 0x000fe200078e0023 */
[----:B------:R-:W-:Y:S01]  /*23270*/  MOV R11, 0x1c1f ;  /* 0x00001c1f000b7802 */ /* 0x000fe20000000f00 */
[----:B------:R-:W-:Y:S01]  /*23280*/  IMAD.MOV.U32 R12, RZ, RZ, RZ ;  /* 0x000000ffff0c7224 */ /* 0x000fe200078e00ff */
[----:B------:R-:W-:Y:S01]  /*23290*/  ISETP.GE.AND P0, PT, R16, R39, PT ;  /* 0x000000271000720c */ /* 0x000fe20003f06270 */
[----:B------:R-:W-:Y:S02]  /*232a0*/  IMAD.MOV.U32 R15, RZ, RZ, -0x1 ;  /* 0xffffffffff0f7424 */ /* 0x000fe400078e00ff */
[----:B------:R-:W-:-:S10]  /*232b0*/  IMAD.MOV.U32 R0, RZ, RZ, R14 ;  /* 0x000000ffff007224 */ /* 0x000fd400078e000e */
[----:B0----5:R-:W-:Y:S05]  /*232c0*/  WARPSYNC.COLLECTIVE R15, `(.L_x_6364) ;  /* 0x000000000f087348 */ /* 0x021fea0003c00000 */
[----:B------:R1:W2:Y:S02]  /*232d0*/  SHFL.IDX P6, R14, R13, R12, R11 ;  /* 0x0000000c0d0e7389 */ /* 0x0002a400000c000b */
[----:B012--5:R-:W-:Y:S01]  /*232e0*/  ENDCOLLECTIVE ;  /* 0x000000000000791b */ /* 0x027fe20003800000 */
.L_x_6364:
[----:B------:R-:W-:Y:S02]  /*232f0*/  IMAD.MOV.U32 R13, RZ, RZ, R25 ;  /* 0x000000ffff0d7224 */ /* 0x000fe400078e0019 */
[----:B------:R-:W-:-:S07]  /*23300*/  IMAD.MOV.U32 R3, RZ, RZ, R14 ;  /* 0x000000ffff037224 */ /* 0x000fce00078e000e */
[----:B------:R-:W-:Y:S05]  /*23310*/  WARPSYNC.COLLECTIVE R15, `(.L_x_6365) ;  /* 0x000000000f087348 */ /* 0x000fea0003c00000 */
[----:B------:R0:W1:Y:S02]  /*23320*/  SHFL.IDX P6, R14, R13, R12, R11 ;  /* 0x0000000c0d0e7389 */ /* 0x00006400000c000b */
[----:B01----:R-:W-:Y:S01]  /*23330*/  ENDCOLLECTIVE ;  /* 0x000000000000791b */ /* 0x003fe20003800000 */
.L_x_6365:
[----:B------:R-:W-:Y:S02]  /*23340*/  IMAD.MOV.U32 R13, RZ, RZ, R36 ;  /* 0x000000ffff0d7224 */ /* 0x000fe400078e0024 */
[----:B------:R-:W-:-:S07]  /*23350*/  IMAD.MOV.U32 R4, RZ, RZ, R14 ;  /* 0x000000ffff047224 */ /* 0x000fce00078e000e */
[----:B------:R-:W-:Y:S05]  /*23360*/  WARPSYNC.COLLECTIVE R15, `(.L_x_6366) ;  /* 0x000000000f087348 */ /* 0x000fea0003c00000 */
[----:B------:R0:W1:Y:S02]  /*23370*/  SHFL.IDX P6, R14, R13, R12, R11 ;  /* 0x0000000c0d0e7389 */ /* 0x00006400000c000b */
[----:B01----:R-:W-:Y:S01]  /*23380*/  ENDCOLLECTIVE ;  /* 0x000000000000791b */ /* 0x003fe20003800000 */
.L_x_6366:
        /* <DEDUP_REMOVED lines=24> */
.L_x_6367:
[----:B------:R-:W-:Y:S02]  /*23510*/  IMAD.MOV.U32 R3, RZ, RZ, R21 ;  /* 0x000000ffff037224 */ /* 0x000fe400078e0015 */
[----:B------:R-:W-:Y:S02]  /*23520*/  IMAD.MOV.U32 R0, RZ, RZ, R20 ;  /* 0x000000ffff007224 */ /* 0x000fe400078e0014 */
[----:B------:R-:W-:Y:S01]  /*23530*/  @!P1 IMAD.MOV.U32 R28, RZ, RZ, R10 ;  /* 0x000000ffff1c9224 */ /* 0x000fe200078e000a */
[----:B------:R-:W-:Y:S01]  /*23540*/  PRMT R49, R3, 0x7610, R49 ;  /* 0x0000761003317816 */ /* 0x000fe20000000031 */
[----:B------:R-:W-:Y:S01]  /*23550*/  IMAD.MOV.U32 R8, RZ, RZ, R29 ;  /* 0x000000ffff087224 */ /* 0x000fe200078e001d */
[----:B------:R-:W-:Y:S01]  /*23560*/  PRMT R37, R37, 0x5410, R0 ;  /* 0x0000541025257816 */ /* 0x000fe20000000000 */
[----:B------:R-:W-:Y:S01]  /*23570*/  IMAD.MOV.U32 R0, RZ, RZ, R28 ;  /* 0x000000ffff007224 */ /* 0x000fe200078e001c */
[----:B------:R-:W-:Y:S01]  /*23580*/  @!P1 MOV R33, R7 ;  /* 0x0000000700219202 */ /* 0x000fe20000000f00 */
[----:B------:R-:W-:-:S02]  /*23590*/  @!P1 IMAD.MOV.U32 R30, RZ, RZ, R4 ;  /* 0x000000ffff1e9224 */ /* 0x000fc400078e0004 */
[----:B------:R-:W-:Y:S01]  /*235a0*/  @!P1 IMAD.MOV.U32 R31, RZ, RZ, R5 ;  /* 0x000000ffff1f9224 */ /* 0x000fe200078e0005 */
[----:B------:R-:W-:Y:S01]  /*235b0*/  PRMT R37, R0, 0x7610, R37 ;  /* 0x0000761000257816 */ /* 0x000fe20000000025 */
[--C-:B------:R-:W-:Y:S01]  /*235c0*/  IMAD.MOV.U32 R13, RZ, RZ, R35.reuse ;  /* 0x000000ffff0d7224 */ /* 0x100fe200078e0023 */
[----:B------:R-:W-:Y:S01]  /*235d0*/  PRMT R35, R8, 0x7610, R35 ;  /* 0x0000761008237816 */ /* 0x000fe20000000023 */
[----:B------:R-:W-:Y:S02]  /*235e0*/  @!P1 IMAD.MOV.U32 R32, RZ, RZ, R6 ;  /* 0x000000ffff209224 */ /* 0x000fe400078e0006 */
[----:B------:R-:W-:Y:S02]  /*235f0*/  IMAD.MOV.U32 R0, RZ, RZ, R30 ;  /* 0x000000ffff007224 */ /* 0x000fe400078e001e */
[----:B------:R-:W-:Y:S02]  /*23600*/  IMAD.MOV.U32 R4, RZ, RZ, R31 ;  /* 0x000000ffff047224 */ /* 0x000fe400078e001f */
[----:B------:R-:W-:-:S02]  /*23610*/  IMAD.MOV.U32 R5, RZ, RZ, R32 ;  /* 0x000000ffff057224 */ /* 0x000fc400078e0020 */
[----:B------:R-:W-:Y:S01]  /*23620*/  IMAD.MOV.U32 R3, RZ, RZ, R14 ;  /* 0x000000ffff037224 */ /* 0x000fe200078e000e */
[----:B------:R-:W-:-:S07]  /*23630*/  PRMT R35, R35, 0x5410, R4 ;  /* 0x0000541023237816 */ /* 0x000fce0000000004 */
[----:B------:R-:W-:Y:S05]  /*23640*/  WARPSYNC.COLLECTIVE R15, `(.L_x_6368) ;  /* 0x000000000f087348 */ /* 0x000fea0003c00000 */
[----:B------:R0:W1:Y:S02]  /*23650*/  SHFL.IDX P6, R14, R13, R12, R11 ;  /* 0x0000000c0d0e7389 */ /* 0x00006400000c000b */
[----:B01----:R-:W-:Y:S01]  /*23660*/  ENDCOLLECTIVE ;  /* 0x000000000000791b */ /* 0x003fe20003800000 */
.L_x_6368:
[----:B------:R-:W-:Y:S01]  /*23670*/  IMAD.MOV.U32 R6, RZ, RZ, R33 ;  /* 0x000000ffff067224 */ /* 0x000fe200078e0021 */
[----:B------:R-:W-:Y:S02]  /*23680*/  PRMT R45, R0, 0x5410, R5 ;  /* 0x00005410002d7816 */ /* 0x000fe40000000005 */
[----:B------:R-:W-:Y:S02]  /*23690*/  CS2R R4, SRZ ;  /* 0x0000000000047805 */ /* 0x000fe4000001ff00 */
[----:B------:R-:W-:Y:S01]  /*236a0*/  PRMT R48, R6, 0x7610, R48 ;  /* 0x0000761006307816 */ /* 0x000fe20000000030 */
[----:B------:R-:W-:Y:S02]  /*236b0*/  IMAD.MOV.U32 R13, RZ, RZ, R25 ;  /* 0x000000ffff0d7224 */ /* 0x000fe400078e0019 */
[----:B------:R-:W-:-:S07]  /*236c0*/  IMAD.MOV.U32 R24, RZ, RZ, R14 ;  /* 0x000000ffff187224 */ /* 0x000fce00078e000e */
[----:B------:R-:W-:Y:S05]  /*236d0*/  WARPSYNC.COLLECTIVE R15, `(.L_x_6369) ;  /* 0x000000000f087348 */ /* 0x000fea0003c00000 */
[----:B------:R0:W1:Y:S02]  /*236e0*/  SHFL.IDX P6, R14, R13, R12, R11 ;  /* 0x0000000c0d0e7389 */ /* 0x00006400000c000b */
[----:B01----:R-:W-:Y:S01]  /*236f0*/  ENDCOLLECTIVE ;  /* 0x000000000000791b */ /* 0x003fe20003800000 */
.L_x_6369:
[----:B------:R-:W-:Y:S02]  /*23700*/  IMAD.MOV.U32 R13, RZ, RZ, R36 ;  /* 0x000000ffff0d7224 */ /* 0x000fe400078e0024 */
[----:B------:R-:W-:-:S07]  /*23710*/  IMAD.MOV.U32 R25, RZ, RZ, R14 ;  /* 0x000000ffff197224 */ /* 0x000fce00078e000e */
[----:B------:R-:W-:Y:S05]  /*23720*/  WARPSYNC.COLLECTIVE R15, `(.L_x_6370) ;  /* 0x000000000f087348 */ /* 0x000fea0003c00000 */
[----:B------:R0:W1:Y:S02]  /*23730*/  SHFL.IDX P6, R14, R13, R12, R11 ;  /* 0x0000000c0d0e7389 */ /* 0x00006400000c000b */
[----:B01----:R-:W-:Y:S01]  /*23740*/  ENDCOLLECTIVE ;  /* 0x000000000000791b */ /* 0x003fe20003800000 */
.L_x_6370:
[----:B------:R-:W-:Y:S05]  /*23750*/  BRA `(.L_x_6371) ;  /* 0xfffffe5c00687947 */ /* 0x000fea000383ffff */
.L_x_6116:
[----:B0-----:R0:W1:Y:S02]  /*23760*/  SYNCS.PHASECHK.TRANS64.TRYWAIT P1, [R22+URZ+0x32400], R13 ;  /* 0x0324000d160075a7 */ /* 0x001064000802017f */
[----:B-1----:R-:W-:Y:S05]  /*23770*/  @!P1 NANOSLEEP.SYNCS 0x989680 ;  /* 0x009896800000995d */ /* 0x002fea0003900000 */
[----:B------:R-:W1:Y:S02]  /*23780*/  @!P1 SYNCS.PHASECHK.TRANS64 P1, [R22+URZ+0x32400], R13 ;  /* 0x0324000d160095a7 */ /* 0x000e64000802007f */
[----:B-1----:R-:W-:Y:S05]  /*23790*/  @!P1 BRA `(.L_x_6116) ;  /* 0xfffffffc00f09947 */ /* 0x002fea000383ffff */
[----:B------:R-:W-:Y:S05]  /*237a0*/  BRA `(.L_x_6372) ;  /* 0xfffffe6000107947 */ /* 0x000fea000383ffff */
.L_x_6122:
[----:B--2---:R2:W4:Y:S02]  /*237b0*/  SYNCS.PHASECHK.TRANS64.TRYWAIT P1, [R14+URZ+0x32430], R9 ;  /* 0x032430090e0075a7 */ /* 0x004524000802017f */
[----:B----4-:R-:W-:Y:S05]  /*237c0*/  @!P1 NANOSLEEP.SYNCS 0x989680 ;  /* 0x009896800000995d */ /* 0x010fea0003900000 */
[----:B------:R-:W4:Y:S02]  /*237d0*/  @!P1 SYNCS.PHASECHK.TRANS64 P1, [R14+URZ+0x32430], R9 ;  /* 0x032430090e0095a7 */ /* 0x000f24000802007f */
[----:B----4-:R-:W-:Y:S05]  /*237e0*/  @!P1 BRA `(.L_x_6122) ;  /* 0xfffffffc00f09947 */ /* 0x010fea000383ffff */
[----:B------:R-:W-:Y:S05]  /*237f0*/  BRA `(.L_x_6121) ;  /* 0xfffffe6c00dc7947 */ /* 0x000fea000383ffff */
.L_x_6124:
[----:B0-----:R0:W3:Y:S02]  /*23800*/  SYNCS.PHASECHK.TRANS64.TRYWAIT P1, [R22+URZ+0x32410], R3 ;  /* 0x03241003160075a7 */ /* 0x0010e4000802017f */
[----:B---3--:R-:W-:Y:S05]  /*23810*/  @!P1 NANOSLEEP.SYNCS 0x989680 ;  /* 0x009896800000995d */ /* 0x008fea0003900000 */
[----:B------:R-:W3:Y:S02]  /*23820*/  @!P1 SYNCS.PHASECHK.TRANS64 P1, [R22+URZ+0x32410], R3 ;  /* 0x03241003160095a7 */ /* 0x000ee4000802007f */
[----:B---3--:R-:W-:Y:S05]  /*23830*/  @!P1 BRA `(.L_x_6124) ;  /* 0xfffffffc00f09947 */ /* 0x008fea000383ffff */
[----:B------:R-:W-:Y:S05]  /*23840*/  BRA `(.L_x_6373) ;  /* 0xfffffe7000947947 */ /* 0x000fea000383ffff */
.L_x_6128:
[----:B----4-:R4:W0:Y:S02]  /*23850*/  SYNCS.PHASECHK.TRANS64.TRYWAIT P1, [R14+URZ+0x32450], R9 ;  /* 0x032450090e0075a7 */ /* 0x010824000802017f */
[----:B0-----:R-:W-:Y:S05]  /*23860*/  @!P1 NANOSLEEP.SYNCS 0x989680 ;  /* 0x009896800000995d */ /* 0x001fea0003900000 */
[----:B------:R-:W0:Y:S02]  /*23870*/  @!P1 SYNCS.PHASECHK.TRANS64 P1, [R14+URZ+0x32450], R9 ;  /* 0x032450090e0095a7 */ /* 0x000e24000802007f */
[----:B0-----:R-:W-:Y:S05]  /*23880*/  @!P1 BRA `(.L_x_6128) ;  /* 0xfffffffc00f09947 */ /* 0x001fea000383ffff */
[----:B------:R-:W-:Y:S05]  /*23890*/  BRA `(.L_x_6127) ;  /* 0xfffffe7000a47947 */ /* 0x000fea000383ffff */
.L_x_6135:
[----:B-1----:R1:W2:Y:S02]  /*238a0*/  SYNCS.PHASECHK.TRANS64.TRYWAIT P1, [R15+URZ+0x32430], R20 ;  /* 0x032430140f0075a7 */ /* 0x0022a4000802017f */
[----:B--2---:R-:W-:Y:S05]  /*238b0*/  @!P1 NANOSLEEP.SYNCS 0x989680 ;  /* 0x009896800000995d */ /* 0x004fea0003900000 */
[----:B------:R-:W2:Y:S02]  /*238c0*/  @!P1 SYNCS.PHASECHK.TRANS64 P1, [R15+URZ+0x32430], R20 ;  /* 0x032430140f0095a7 */ /* 0x000ea4000802007f */
[----:B--2---:R-:W-:Y:S05]  /*238d0*/  @!P1 BRA `(.L_x_6135) ;  /* 0xfffffffc00f09947 */ /* 0x004fea000383ffff */
[----:B------:R-:W-:Y:S05]  /*238e0*/  BRA `(.L_x_6134) ;  /* 0xfffffea000107947 */ /* 0x000fea000383ffff */
.L_x_6139:
[----:B---3--:R3:W4:Y:S02]  /*238f0*/  SYNCS.PHASECHK.TRANS64.TRYWAIT P1, [R15+URZ+0x32450], R20 ;  /* 0x032450140f0075a7 */ /* 0x008724000802017f */
[----:B----4-:R-:W-:Y:S05]  /*23900*/  @!P1 NANOSLEEP.SYNCS 0x989680 ;  /* 0x009896800000995d */ /* 0x010fea0003900000 */
[----:B------:R-:W4:Y:S02]  /*23910*/  @!P1 SYNCS.PHASECHK.TRANS64 P1, [R15+URZ+0x32450], R20 ;  /* 0x032450140f0095a7 */ /* 0x000f24000802007f */
[----:B----4-:R-:W-:Y:S05]  /*23920*/  @!P1 BRA `(.L_x_6139) ;  /* 0xfffffffc00f09947 */ /* 0x010fea000383ffff */
[----:B------:R-:W-:Y:S05]  /*23930*/  BRA `(.L_x_6138) ;  /* 0xfffffea000c47947 */ /* 0x000fea000383ffff */
.L_x_6147:
[----:B-1----:R1:W2:Y:S02]  /*23940*/  SYNCS.PHASECHK.TRANS64.TRYWAIT P1, [R15+URZ+0x32430], R20 ;  /* 0x032430140f0075a7 */ /* 0x0022a4000802017f */
[----:B--2---:R-:W-:Y:S05]  /*23950*/  @!P1 NANOSLEEP.SYNCS 0x989680 ;  /* 0x009896800000995d */ /* 0x004fea0003900000 */
[----:B------:R-:W2:Y:S02]  /*23960*/  @!P1 SYNCS.PHASECHK.TRANS64 P1, [R15+URZ+0x32430], R20 ;  /* 0x032430140f0095a7 */ /* 0x000ea4000802007f */
[----:B--2---:R-:W-:Y:S05]  /*23970*/  @!P1 BRA `(.L_x_6147) ;  /* 0xfffffffc00f09947 */ /* 0x004fea000383ffff */
[----:B------:R-:W-:Y:S05]  /*23980*/  BRA `(.L_x_6146) ;  /* 0xfffffed8004c7947 */ /* 0x000fea000383ffff */
.L_x_6151:
[----:B---3--:R3:W4:Y:S02]  /*23990*/  SYNCS.PHASECHK.TRANS64.TRYWAIT P1, [R15+URZ+0x32450], R20 ;  /* 0x032450140f0075a7 */ /* 0x008724000802017f */
[----:B----4-:R-:W-:Y:S05]  /*239a0*/  @!P1 NANOSLEEP.SYNCS 0x989680 ;  /* 0x009896800000995d */ /* 0x010fea0003900000 */
[----:B------:R-:W4:Y:S02]  /*239b0*/  @!P1 SYNCS.PHASECHK.TRANS64 P1, [R15+URZ+0x32450], R20 ;  /* 0x032450140f0095a7 */ /* 0x000f24000802007f */
[----:B----4-:R-:W-:Y:S05]  /*239c0*/  @!P1 BRA `(.L_x_6151) ;  /* 0xfffffffc00f09947 */ /* 0x010fea000383ffff */
[----:B------:R-:W-:Y:S05]  /*239d0*/  BRA `(.L_x_6150) ;  /* 0xfffffedc00007947 */ /* 0x000fea000383ffff */
.L_x_6159:
[----:B------:R-:W-:Y:S02]  /*239e0*/  IMAD.MOV.U32 R13, RZ, RZ, R20 ;  /* 0x000000ffff0d7224 */ /* 0x000fe400078e0014 */
[----:B------:R-:W-:Y:S02]  /*239f0*/  IMAD.MOV.U32 R12, RZ, RZ, RZ ;  /* 0x000000ffff0c7224 */ /* 0x000fe400078e00ff */
[----:B------:R-:W-:Y:S02]  /*23a00*/  IMAD.MOV.U32 R11, RZ, RZ, 0x181f ;  /* 0x0000181fff0b7424 */ /* 0x000fe400078e00ff */
[----:B------:R-:W-:-:S07]  /*23a10*/  IMAD.MOV.U32 R15, RZ, RZ, -0x1 ;  /* 0xffffffffff0f7424 */ /* 0x000fce00078e00ff */
[----:B-----5:R-:W-:Y:S05]  /*23a20*/  WARPSYNC.COLLECTIVE R15, `(.L_x_6374) ;  /* 0x000000000f087348 */ /* 0x020fea0003c00000 */
[----:B------:R0:W1:Y:S02]  /*23a30*/  SHFL.IDX P6, R14, R13, R12, R11 ;  /* 0x0000000c0d0e7389 */ /* 0x00006400000c000b */
[----:B01---5:R-:W-:Y:S01]  /*23a40*/  ENDCOLLECTIVE ;  /* 0x000000000000791b */ /* 0x023fe20003800000 */
.L_x_6374:
[----:B------:R-:W-:Y:S02]  /*23a50*/  IMAD.MOV.U32 R13, RZ, RZ, R4 ;  /* 0x000000ffff0d7224 */ /* 0x000fe400078e0004 */
[----:B------:R-:W-:-:S07]  /*23a60*/  IMAD.MOV.U32 R3, RZ, RZ, R14 ;  /* 0x000000ffff037224 */ /* 0x000fce00078e000e */
[----:B------:R-:W-:Y:S05]  /*23a70*/  WARPSYNC.COLLECTIVE R15, `(.L_x_6375) ;  /* 0x000000000f087348 */ /* 0x000fea0003c00000 */
[----:B------:R0:W1:Y:S02]  /*23a80*/  SHFL.IDX P6, R14, R13, R12, R11 ;  /* 0x0000000c0d0e7389 */ /* 0x00006400000c000b */
[----:B01----:R-:W-:Y:S01]  /*23a90*/  ENDCOLLECTIVE ;  /* 0x000000000000791b */ /* 0x003fe20003800000 */
.L_x_6375:
[----:B------:R-:W-:Y:S05]  /*23aa0*/  BRA `(.L_x_6376) ;  /* 0xffffff2c00807947 */ /* 0x000fea000383ffff */
.L_x_6162:
        /* <DEDUP_REMOVED lines=8> */
.L_x_6378:
[----:B------:R-:W-:Y:S05]  /*23b30*/  BSYNC B1 ;  /* 0x0000000000017941 */ /* 0x000fea0003800000 */
.L_x_6377:
        /* <DEDUP_REMOVED lines=8> */
.L_x_6379:
[----:B------:R-:W-:Y:S05]  /*23bc0*/  BRA `(.L_x_6380) ;  /* 0xffffff2c00c87947 */ /* 0x000fea000383ffff */
.L_x_6165:
        /* <DEDUP_REMOVED lines=8> */
.L_x_6382:
[----:B------:R-:W-:Y:S05]  /*23c50*/  BSYNC B1 ;  /* 0x0000000000017941 */ /* 0x000fea0003800000 */
.L_x_6381:
        /* <DEDUP_REMOVED lines=8> */
.L_x_6383:
[----:B------:R-:W-:Y:S05]  /*23ce0*/  BRA `(.L_x_6384) ;  /* 0xffffff3000107947 */ /* 0x000fea000383ffff */
.L_x_6168:
[----:B------:R-:W-:Y:S01]  /*23cf0*/  BSSY B1, `(.L_x_6385) ;  /* 0x0000008000017945 */ /* 0x000fe20003800000 */
[----:B---3--:R-:W-:Y:S01]  /*23d00*/  IMAD.MOV.U32 R13, RZ, RZ, R20 ;  /* 0x000000ffff0d7224 */ /* 0x008fe200078e0014 */
[----:B------:R-:W-:Y:S01]  /*23d10*/  MOV R12, 0x3 ;  /* 0x00000003000c7802 */ /* 0x000fe20000000f00 */
[----:B------:R-:W-:Y:S02]  /*23d20*/  IMAD.MOV.U32 R11, RZ, RZ, 0x181f ;  /* 0x0000181fff0b7424 */ /* 0x000fe400078e00ff */
[----:B------:R-:W-:-:S07]  /*23d30*/  IMAD.MOV.U32 R15, RZ, RZ, -0x1 ;  /* 0xffffffffff0f7424 */ /* 0x000fce00078e00ff */
[----:B012-45:R-:W-:Y:S05]  /*23d40*/  WARPSYNC.COLLECTIVE R15, `(.L_x_6386) ;  /* 0x000000000f087348 */ /* 0x037fea0003c00000 */
[----:B--2---:R2:W3:Y:S02]  /*23d50*/  SHFL.IDX P6, R14, R13, R12, R11 ;  /* 0x0000000c0d0e7389 */ /* 0x0044e400000c000b */
[----:B012345:R-:W-:Y:S01]  /*23d60*/  ENDCOLLECTIVE ;  /* 0x000000000000791b */ /* 0x03ffe20003800000 */
.L_x_6386:
[----:B------:R-:W-:Y:S05]  /*23d70*/  BSYNC B1 ;  /* 0x0000000000017941 */ /* 0x000fea0003800000 */
.L_x_6385:
        /* <DEDUP_REMOVED lines=8> */
.L_x_6387:
[----:B------:R-:W-:Y:S05]  /*23e00*/  BRA `(.L_x_6388) ;  /* 0xffffff3000587947 */ /* 0x000fea000383ffff */
.L_x_6170:
[----:B------:R-:W-:Y:S02]  /*23e10*/  IMAD.MOV.U32 R13, RZ, RZ, R4 ;  /* 0x000000ffff0d7224 */ /* 0x000fe400078e0004 */
[----:B------:R-:W-:Y:S02]  /*23e20*/  IMAD.MOV.U32 R12, RZ, RZ, RZ ;  /* 0x000000ffff0c7224 */ /* 0x000fe400078e00ff */
[----:B------:R-:W-:Y:S02]  /*23e30*/  IMAD.MOV.U32 R11, RZ, RZ, 0x1c1f ;  /* 0x00001c1fff0b7424 */ /* 0x000fe400078e00ff */
[----:B------:R-:W-:-:S07]  /*23e40*/  IMAD.MOV.U32 R15, RZ, RZ, -0x1 ;  /* 0xffffffffff0f7424 */ /* 0x000fce00078e00ff */
[----:B------:R-:W-:Y:S05]  /*23e50*/  WARPSYNC.COLLECTIVE R15, `(.L_x_6389) ;  /* 0x000000000f087348 */ /* 0x000fea0003c00000 */
[----:B------:R0:W1:Y:S02]  /*23e60*/  SHFL.IDX P6, R14, R13, R12, R11 ;  /* 0x0000000c0d0e7389 */ /* 0x00006400000c000b */
[----:B01----:R-:W-:Y:S01]  /*23e70*/  ENDCOLLECTIVE ;  /* 0x000000000000791b */ /* 0x003fe20003800000 */
.L_x_6389:
[----:B------:R-:W-:Y:S02]  /*23e80*/  IMAD.MOV.U32 R13, RZ, RZ, R3 ;  /* 0x000000ffff0d7224 */ /* 0x000fe400078e0003 */
[----:B------:R-:W-:-:S07]  /*23e90*/  IMAD.MOV.U32 R20, RZ, RZ, R14 ;  /* 0x000000ffff147224 */ /* 0x000fce00078e000e */
[----:B------:R-:W-:Y:S05]  /*23ea0*/  WARPSYNC.COLLECTIVE R15, `(.L_x_6390) ;  /* 0x000000000f087348 */ /* 0x000fea0003c00000 */
[----:B------:R0:W1:Y:S02]  /*23eb0*/  SHFL.IDX P6, R14, R13, R12, R11 ;  /* 0x0000000c0d0e7389 */ /* 0x00006400000c000b */
[----:B01----:R-:W-:Y:S01]  /*23ec0*/  ENDCOLLECTIVE ;  /* 0x000000000000791b */ /* 0x003fe20003800000 */
.L_x_6390:
[----:B------:R-:W-:Y:S01]  /*23ed0*/  IMAD.MOV.U32 R12, RZ, RZ, R14 ;  /* 0x000000ffff0c7224 */ /* 0x000fe200078e000e */
[----:B------:R-:W-:Y:S06]  /*23ee0*/  BRA `(.L_x_6391) ;  /* 0xffffff3400587947 */ /* 0x000fec000383ffff */
.L_x_6173:
        /* <DEDUP_REMOVED lines=8> */
.L_x_6393:
[----:B------:R-:W-:Y:S05]  /*23f70*/  BSYNC B1 ;  /* 0x0000000000017941 */ /* 0x000fea0003800000 */
.L_x_6392:
        /* <DEDUP_REMOVED lines=8> */
.L_x_6394:
[----:B------:R-:W-:Y:S01]  /*24000*/  IMAD.MOV.U32 R3, RZ, RZ, R14 ;  /* 0x000000ffff037224 */ /* 0x000fe200078e000e */
[----:B------:R-:W-:Y:S06]  /*24010*/  BRA `(.L_x_6395) ;  /* 0xffffff4000307947 */ /* 0x000fec000383ffff */
.L_x_6177:
[----:B------:R-:W-:Y:S02]  /*24020*/  IMAD.MOV.U32 R13, RZ, RZ, R4 ;  /* 0x000000ffff0d7224 */ /* 0x000fe400078e0004 */
[----:B------:R-:W-:Y:S02]  /*24030*/  IMAD.MOV.U32 R12, RZ, RZ, RZ ;  /* 0x000000ffff0c7224 */ /* 0x000fe400078e00ff */
[----:B------:R-:W-:Y:S02]  /*24040*/  IMAD.MOV.U32 R11, RZ, RZ, 0x181f ;  /* 0x0000181fff0b7424 */ /* 0x000fe400078e00ff */
[----:B------:R-:W-:-:S07]  /*24050*/  IMAD.MOV.U32 R15, RZ, RZ, -0x1 ;  /* 0xffffffffff0f7424 */ /* 0x000fce00078e00ff */
[----:B0-----:R-:W-:Y:S05]  /*24060*/  WARPSYNC.COLLECTIVE R15, `(.L_x_6396) ;  /* 0x000000000f087348 */ /* 0x001fea0003c00000 */
[----:B------:R1:W2:Y:S02]  /*24070*/  SHFL.IDX P6, R14, R13, R12, R11 ;  /* 0x0000000c0d0e7389 */ /* 0x0002a400000c000b */
[----:B012---:R-:W-:Y:S01]  /*24080*/  ENDCOLLECTIVE ;  /* 0x000000000000791b */ /* 0x007fe20003800000 */
.L_x_6396:
[----:B------:R-:W-:Y:S01]  /*24090*/  MOV R13, R0 ;  /* 0x00000000000d7202 */ /* 0x000fe20000000f00 */
[----:B------:R-:W-:-:S07]  /*240a0*/  IMAD.MOV.U32 R3, RZ, RZ, R14 ;  /* 0x000000ffff037224 */ /* 0x000fce00078e000e */
[----:B------:R-:W-:Y:S05]  /*240b0*/  WARPSYNC.COLLECTIVE R15, `(.L_x_6397) ;  /* 0x000000000f087348 */ /* 0x000fea0003c00000 */
[----:B------:R0:W1:Y:S02]  /*240c0*/  SHFL.IDX P6, R14, R13, R12, R11 ;  /* 0x0000000c0d0e7389 */ /* 0x00006400000c000b */
[----:B01----:R-:W-:Y:S01]  /*240d0*/  ENDCOLLECTIVE ;  /* 0x000000000000791b */ /* 0x003fe20003800000 */
.L_x_6397:
[----:B------:R-:W-:Y:S01]  /*240e0*/  IMAD.MOV.U32 R9, RZ, RZ, R14 ;  /* 0x000000ffff097224 */ /* 0x000fe200078e000e */
[----:B------:R-:W-:Y:S06]  /*240f0*/  BRA `(.L_x_6398) ;  /* 0xffffff54008c7947 */ /* 0x000fec000383ffff */
.L_x_6180:
        /* <DEDUP_REMOVED lines=8> */
.L_x_6400:
[----:B------:R-:W-:Y:S05]  /*24180*/  BSYNC B1 ;  /* 0x0000000000017941 */ /* 0x000fea0003800000 */
.L_x_6399:
        /* <DEDUP_REMOVED lines=8> */
.L_x_6401:
[----:B------:R-:W-:Y:S01]  /*24210*/  IMAD.MOV.U32 R9, RZ, RZ, R14 ;  /* 0x000000ffff097224 */ /* 0x000fe200078e000e */
[----:B------:R-:W-:Y:S06]  /*24220*/  BRA `(.L_x_6402) ;  /* 0xffffff5400d47947 */ /* 0x000fec000383ffff */
.L_x_6183:
        /* <DEDUP_REMOVED lines=8> */
.L_x_6404:
[----:B------:R-:W-:Y:S05]  /*242b0*/  BSYNC B1 ;  /* 0x0000000000017941 */ /* 0x000fea0003800000 */
.L_x_6403:
        /* <DEDUP_REMOVED lines=8> */
.L_x_6405:
[----:B------:R-:W-:Y:S01]  /*24340*/  IMAD.MOV.U32 R9, RZ, RZ, R14 ;  /* 0x000000ffff097224 */ /* 0x000fe200078e000e */
[----:B------:R-:W-:Y:S06]  /*24350*/  BRA `(.L_x_6406) ;  /* 0xffffff5800187947 */ /* 0x000fec000383ffff */
.L_x_6186:
        /* <DEDUP_REMOVED lines=8> */
.L_x_6408:
[----:B------:R-:W-:Y:S05]  /*243e0*/  BSYNC B1 ;  /* 0x0000000000017941 */ /* 0x000fea0003800000 */
.L_x_6407:
        /* <DEDUP_REMOVED lines=8> */
.L_x_6409:
[----:B------:R-:W-:Y:S01]  /*24470*/  IMAD.MOV.U32 R9, RZ, RZ, R14 ;  /* 0x000000ffff097224 */ /* 0x000fe200078e000e */
[----:B------:R-:W-:Y:S06]  /*24480*/  BRA `(.L_x_6410) ;  /* 0xffffff58005c7947 */ /* 0x000fec000383ffff */
.L_x_6205:
        /* <DEDUP_REMOVED lines=11> */
.L_x_6412:
[----:B------:R-:W-:Y:S05]  /*24540*/  BSYNC B1 ;  /* 0x0000000000017941 */ /* 0x000fea0003800000 */
.L_x_6411:
[----:B------:R-:W-:Y:S05]  /*24550*/  BRA `(.L_x_6413) ;  /* 0xffffff74008c7947 */ /* 0x000fea000383ffff */
.L_x_6207:
[----:B------:R-:W-:Y:S01]  /*24560*/  BSSY B1, `(.L_x_6414) ;  /* 0x0000006000017945 */ /* 0x000fe20003800000 */
[----:B------:R-:W-:-:S07]  /*24570*/  IMAD.MOV.U32 R15, RZ, RZ, -0x1 ;  /* 0xffffffffff0f7424 */ /* 0x000fce00078e00ff */
[----:B01----:R-:W-:Y:S05]  /*24580*/  WARPSYNC.COLLECTIVE R15, `(.L_x_6415) ;  /* 0x000000000f0c7348 */ /* 0x003fea0003c00000 */
[----:B------:R-:W-:Y:S02]  /*24590*/  ELECT P6, UR62, PT ;  /* 0x00000000003e782f */ /* 0x000fe400038c0000 */
[----:B------:R-:W-:Y:S01]  /*245a0*/  MOV R14, UR62 ;  /* 0x0000003e000e7c02 */ /* 0x000fe20008000f00 */
[----:B01----:R-:W-:Y:S10]  /*245b0*/  ENDCOLLECTIVE ;  /* 0x000000000000791b */ /* 0x003ff40003800000 */
.L_x_6415:
[----:B------:R-:W-:Y:S05]  /*245c0*/  BSYNC B1 ;  /* 0x0000000000017941 */ /* 0x000fea0003800000 */
.L_x_6414:
[----:B------:R-:W-:Y:S05]  /*245d0*/  BRA `(.L_x_6206) ;  /* 0xffffff7400847947 */ /* 0x000fea000383ffff */
.L_x_6209:
[----:B0-----:R0:W2:Y:S02]  /*245e0*/  SYNCS.PHASECHK.TRANS64.TRYWAIT P0, [R22+URZ+0x32420], R8 ;  /* 0x03242008160075a7 */ /* 0x0010a4000800017f */
[----:B--2---:R-:W-:Y:S05]  /*245f0*/  @!P0 NANOSLEEP.SYNCS 0x989680 ;  /* 0x009896800000895d */ /* 0x004fea0003900000 */
[----:B------:R-:W2:Y:S02]  /*24600*/  @!P0 SYNCS.PHASECHK.TRANS64 P0, [R22+URZ+0x32420], R8 ;  /* 0x03242008160085a7 */ /* 0x000ea4000800007f */
[----:B--2---:R-:W-:Y:S05]  /*24610*/  @!P0 BRA `(.L_x_6209) ;  /* 0xfffffffc00f08947 */ /* 0x004fea000383ffff */
[----:B------:R-:W-:Y:S05]  /*24620*/  BRA `(.L_x_6416) ;  /* 0xffffff7400947947 */ /* 0x000fea000383ffff */
.L_x_6213:
[----:B0-----:R0:W2:Y:S02]  /*24630*/  SYNCS.PHASECHK.TRANS64.TRYWAIT P0, [R8+URZ+0x324a0], R9 ;  /* 0x0324a009080075a7 */ /* 0x0010a4000800017f */
[----:B--2---:R-:W-:Y:S05]  /*24640*/  @!P0 NANOSLEEP.SYNCS 0x989680 ;  /* 0x009896800000895d */ /* 0x004fea0003900000 */
[----:B------:R-:W2:Y:S02]  /*24650*/  @!P0 SYNCS.PHASECHK.TRANS64 P0, [R8+URZ+0x324a0], R9 ;  /* 0x0324a009080085a7 */ /* 0x000ea4000800007f */
[----:B--2---:R-:W-:Y:S05]  /*24660*/  @!P0 BRA `(.L_x_6213) ;  /* 0xfffffffc00f08947 */ /* 0x004fea000383ffff */
[----:B------:R-:W-:Y:S05]  /*24670*/  BRA `(.L_x_6417) ;  /* 0xffffff7400ac7947 */ /* 0x000fea000383ffff */
.L_x_6218:
[----:B-1----:R1:W2:Y:S02]  /*24680*/  SYNCS.PHASECHK.TRANS64.TRYWAIT P0, [R8+URZ+0x324c0], R9 ;  /* 0x0324c009080075a7 */ /* 0x0022a4000800017f */
[----:B--2---:R-:W-:Y:S05]  /*24690*/  @!P0 NANOSLEEP.SYNCS 0x989680 ;  /* 0x009896800000895d */ /* 0x004fea0003900000 */
[----:B------:R-:W2:Y:S02]  /*246a0*/  @!P0 SYNCS.PHASECHK.TRANS64 P0, [R8+URZ+0x324c0], R9 ;  /* 0x0324c009080085a7 */ /* 0x000ea4000800007f */
[----:B--2---:R-:W-:Y:S05]  /*246b0*/  @!P0 BRA `(.L_x_6218) ;  /* 0xfffffffc00f08947 */ /* 0x004fea000383ffff */
[----:B------:R-:W-:Y:S05]  /*246c0*/  BRA `(.L_x_6418) ;  /* 0xffffff7800287947 */ /* 0x000fea000383ffff */
.L_x_6228:
[----:B0-----:R0:W2:Y:S02]  /*246d0*/  SYNCS.PHASECHK.TRANS64.TRYWAIT P1, [R6+URZ+0x324a0], R8 ;  /* 0x0324a008060075a7 */ /* 0x0010a4000802017f */
[----:B--2---:R-:W-:Y:S05]  /*246e0*/  @!P1 NANOSLEEP.SYNCS 0x989680 ;  /* 0x009896800000995d */ /* 0x004fea0003900000 */
[----:B------:R-:W2:Y:S02]  /*246f0*/  @!P1 SYNCS.PHASECHK.TRANS64 P1, [R6+URZ+0x324a0], R8 ;  /* 0x0324a008060095a7 */ /* 0x000ea4000802007f */
[----:B--2---:R-:W-:Y:S05]  /*24700*/  @!P1 BRA `(.L_x_6228) ;  /* 0xfffffffc00f09947 */ /* 0x004fea000383ffff */
[----:B------:R-:W-:Y:S05]  /*24710*/  BRA `(.L_x_6419) ;  /* 0xffffff7c009c7947 */ /* 0x000fea000383ffff */
.L_x_6233:
[----:B-1----:R1:W2:Y:S02]  /*24720*/  SYNCS.PHASECHK.TRANS64.TRYWAIT P1, [R6+URZ+0x324c0], R8 ;  /* 0x0324c008060075a7 */ /* 0x0022a4000802017f */
[----:B--2---:R-:W-:Y:S05]  /*24730*/  @!P1 NANOSLEEP.SYNCS 0x989680 ;  /* 0x009896800000995d */ /* 0x004fea0003900000 */
[----:B------:R-:W2:Y:S02]  /*24740*/  @!P1 SYNCS.PHASECHK.TRANS64 P1, [R6+URZ+0x324c0], R8 ;  /* 0x0324c008060095a7 */ /* 0x000ea4000802007f */
[----:B--2---:R-:W-:Y:S05]  /*24750*/  @!P1 BRA `(.L_x_6233) ;  /* 0xfffffffc00f09947 */ /* 0x004fea000383ffff */
[----:B------:R-:W-:Y:S05]  /*24760*/  BRA `(.L_x_6420) ;  /* 0xffffff8000147947 */ /* 0x000fea000383ffff */
.L_x_6251:
        /* <DEDUP_REMOVED lines=11> */
.L_x_6422:
[----:B------:R-:W-:Y:S05]  /*24820*/  BSYNC B0 ;  /* 0x0000000000007941 */ /* 0x000fea0003800000 */
.L_x_6421:
[----:B------:R-:W-:Y:S05]  /*24830*/  BRA `(.L_x_6423) ;  /* 0xffffff9000547947 */ /* 0x000fea000383ffff */
.L_x_6254:
[----:B-1----:R1:W2:Y:S02]  /*24840*/  SYNCS.PHASECHK.TRANS64.TRYWAIT P0, [R30+URZ+0x32440], R0 ;  /* 0x032440001e0075a7 */ /* 0x0022a4000800017f */
[----:B--2---:R-:W-:Y:S05]  /*24850*/  @!P0 NANOSLEEP.SYNCS 0x989680 ;  /* 0x009896800000895d */ /* 0x004fea0003900000 */
[----:B------:R-:W2:Y:S02]  /*24860*/  @!P0 SYNCS.PHASECHK.TRANS64 P0, [R30+URZ+0x32440], R0 ;  /* 0x032440001e0085a7 */ /* 0x000ea4000800007f */
[----:B--2---:R-:W-:Y:S05]  /*24870*/  @!P0 BRA `(.L_x_6254) ;  /* 0xfffffffc00f08947 */ /* 0x004fea000383ffff */
[----:B------:R-:W-:Y:S05]  /*24880*/  BRA `(.L_x_6424) ;  /* 0xffffff9000687947 */ /* 0x000fea000383ffff */
.L_x_6255:
        /* <DEDUP_REMOVED lines=8> */
.L_x_6426:
[----:B------:R-:W-:Y:S05]  /*24910*/  BSYNC B0 ;  /* 0x0000000000007941 */ /* 0x000fea0003800000 */
.L_x_6425:
        /* <DEDUP_REMOVED lines=9> */
.L_x_6427:
[----:B------:R-:W-:Y:S02]  /*249b0*/  IMAD.MOV.U32 R13, RZ, RZ, R4 ;  /* 0x000000ffff0d7224 */ /* 0x000fe400078e0004 */
[----:B------:R-:W-:Y:S02]  /*249c0*/  IMAD.MOV.U32 R12, RZ, RZ, 0x1 ;  /* 0x00000001ff0c7424 */ /* 0x000fe400078e00ff */
[----:B------:R-:W-:-:S07]  /*249d0*/  IMAD.MOV.U32 R3, RZ, RZ, R14 ;  /* 0x000000ffff037224 */ /* 0x000fce00078e000e */
[----:B------:R-:W-:Y:S05]  /*249e0*/  WARPSYNC.COLLECTIVE R15, `(.L_x_6428) ;  /* 0x000000000f087348 */ /* 0x000fea0003c00000 */
[----:B------:R0:W1:Y:S02]  /*249f0*/  SHFL.IDX P6, R14, R13, R12, R11 ;  /* 0x0000000c0d0e7389 */ /* 0x00006400000c000b */
[----:B01----:R-:W-:Y:S01]  /*24a00*/  ENDCOLLECTIVE ;  /* 0x000000000000791b */ /* 0x003fe20003800000 */
.L_x_6428:
        /* <DEDUP_REMOVED lines=15> */
.L_x_6429:
[----:B------:R-:W-:Y:S01]  /*24b00*/  @P0 IMAD R6, R5, 0x2, R22 ;  /* 0x0000000205060824 */ /* 0x000fe200078e0216 */
[----:B------:R-:W-:Y:S01]  /*24b10*/  MOV R13, R4 ;  /* 0x00000004000d7202 */ /* 0x000fe20000000f00 */
[----:B------:R-:W-:Y:S02]  /*24b20*/  IMAD.MOV.U32 R12, RZ, RZ, 0x2 ;  /* 0x00000002ff0c7424 */ /* 0x000fe400078e00ff */
[----:B------:R-:W-:-:S07]  /*24b30*/  IMAD.MOV.U32 R3, RZ, RZ, R14 ;  /* 0x000000ffff037224 */ /* 0x000fce00078e000e */
[----:B------:R-:W-:Y:S05]  /*24b40*/  WARPSYNC.COLLECTIVE R15, `(.L_x_6430) ;  /* 0x000000000f087348 */ /* 0x000fea0003c00000 */
[----:B------:R0:W1:Y:S02]  /*24b50*/  SHFL.IDX P6, R14, R13, R12, R11 ;  /* 0x0000000c0d0e7389 */ /* 0x00006400000c000b */
[----:B01----:R-:W-:Y:S01]  /*24b60*/  ENDCOLLECTIVE ;  /* 0x000000000000791b */ /* 0x003fe20003800000 */
.L_x_6430:
        /* <DEDUP_REMOVED lines=15> */
.L_x_6431:
[----:B------:R-:W-:Y:S02]  /*24c60*/  @P0 IMAD R6, R5, 0x2, R22 ;  /* 0x0000000205060824 */ /* 0x000fe400078e0216 */
[----:B------:R-:W-:Y:S02]  /*24c70*/  IMAD.MOV.U32 R13, RZ, RZ, R4 ;  /* 0x000000ffff0d7224 */ /* 0x000fe400078e0004 */
[----:B------:R-:W-:Y:S02]  /*24c80*/  IMAD.MOV.U32 R12, RZ, RZ, 0x3 ;  /* 0x00000003ff0c7424 */ /* 0x000fe400078e00ff */
[----:B------:R-:W-:-:S07]  /*24c90*/  IMAD.MOV.U32 R3, RZ, RZ, R14 ;  /* 0x000000ffff037224 */ /* 0x000fce00078e000e */
[----:B------:R-:W-:Y:S05]  /*24ca0*/  WARPSYNC.COLLECTIVE R15, `(.L_x_6432) ;  /* 0x000000000f087348 */ /* 0x000fea0003c00000 */
[----:B------:R0:W1:Y:S02]  /*24cb0*/  SHFL.IDX P6, R14, R13, R12, R11 ;  /* 0x0000000c0d0e7389 */ /* 0x00006400000c000b */
[----:B01----:R-:W-:Y:S01]  /*24cc0*/  ENDCOLLECTIVE ;  /* 0x000000000000791b */ /* 0x003fe20003800000 */
.L_x_6432:
        /* <DEDUP_REMOVED lines=15> */
.L_x_6433:
[----:B------:R-:W-:Y:S02]  /*24dc0*/  @P0 IMAD R6, R5, 0x2, R22 ;  /* 0x0000000205060824 */ /* 0x000fe400078e0216 */
[----:B------:R-:W-:Y:S02]  /*24dd0*/  IMAD.MOV.U32 R13, RZ, RZ, R4 ;  /* 0x000000ffff0d7224 */ /* 0x000fe400078e0004 */
[----:B------:R-:W-:Y:S02]  /*24de0*/  IMAD.MOV.U32 R12, RZ, RZ, 0x4 ;  /* 0x00000004ff0c7424 */ /* 0x000fe400078e00ff */
[----:B------:R-:W-:-:S07]  /*24df0*/  IMAD.MOV.U32 R3, RZ, RZ, R14 ;  /* 0x000000ffff037224 */ /* 0x000fce00078e000e */
[----:B------:R-:W-:Y:S05]  /*24e00*/  WARPSYNC.COLLECTIVE R15, `(.L_x_6434) ;  /* 0x000000000f087348 */ /* 0x000fea0003c00000 */
[----:B------:R0:W1:Y:S02]  /*24e10*/  SHFL.IDX P6, R14, R13, R12, R11 ;  /* 0x0000000c0d0e7389 */ /* 0x00006400000c000b */
[----:B01----:R-:W-:Y:S01]  /*24e20*/  ENDCOLLECTIVE ;  /* 0x000000000000791b */ /* 0x003fe20003800000 */
.L_x_6434:
        /* <DEDUP_REMOVED lines=15> */
.L_x_6435:
[----:B------:R-:W-:Y:S02]  /*24f20*/  @P0 IMAD R6, R5, 0x2, R22 ;  /* 0x0000000205060824 */ /* 0x000fe400078e0216 */
[----:B------:R-:W-:Y:S02]  /*24f30*/  IMAD.MOV.U32 R13, RZ, RZ, R4 ;  /* 0x000000ffff0d7224 */ /* 0x000fe400078e0004 */
[----:B------:R-:W-:Y:S02]  /*24f40*/  IMAD.MOV.U32 R12, RZ, RZ, 0x5 ;  /* 0x00000005ff0c7424 */ /* 0x000fe400078e00ff */
[----:B------:R-:W-:-:S07]  /*24f50*/  IMAD.MOV.U32 R3, RZ, RZ, R14 ;  /* 0x000000ffff037224 */ /* 0x000fce00078e000e */
[----:B------:R-:W-:Y:S05]  /*24f60*/  WARPSYNC.COLLECTIVE R15, `(.L_x_6436) ;  /* 0x000000000f087348 */ /* 0x000fea0003c00000 */
[----:B------:R0:W1:Y:S02]  /*24f70*/  SHFL.IDX P6, R14, R13, R12, R11 ;  /* 0x0000000c0d0e7389 */ /* 0x00006400000c000b */
[----:B01----:R-:W-:Y:S01]  /*24f80*/  ENDCOLLECTIVE ;  /* 0x000000000000791b */ /* 0x003fe20003800000 */
.L_x_6436:
        /* <DEDUP_REMOVED lines=10> */
.L_x_6437:
[----:B------:R-:W-:Y:S01]  /*25030*/  @!PT LDS RZ, [RZ] ;  /* 0x00000000fffff984 */ /* 0x000fe20000000800 */
[----:B------:R-:W-:Y:S01]  /*25040*/  @!PT LDS RZ, [RZ] ;  /* 0x00000000fffff984 */ /* 0x000fe20000000800 */
[----:B------:R-:W-:Y:S01]  /*25050*/  @!PT LDS RZ, [RZ] ;  /* 0x00000000fffff984 */ /* 0x000fe20000000800 */
[----:B------:R1:W-:Y:S01]  /*25060*/  @P0 LDGSTS.E.BYPASS.LTC128B.128 [R6+0x1e400], desc[UR40][R2.64], !P2 ;  /* 0x1e40000002060fae */ /* 0x0003e2000d101d68 */
[----:B------:R-:W-:Y:S01]  /*25070*/  IMAD.MOV.U32 R0, RZ, RZ, R14 ;  /* 0x000000ffff007224 */ /* 0x000fe200078e000e */
[----:B------:R-:W-:Y:S06]  /*25080*/  BRA `(.L_x_6438) ;  /* 0xffffff8c00d07947 */ /* 0x000fec000383ffff */
.L_x_6260:
[----:B------:R-:W-:Y:S01]  /*25090*/  IMAD.MOV.U32 R13, RZ, RZ, R3 ;  /* 0x000000ffff0d7224 */ /* 0x000fe200078e0003 */
[----:B------:R-:W-:Y:S01]  /*250a0*/  MOV R15, 0xffffffff ;  /* 0xffffffff000f7802 */ /* 0x000fe20000000f00 */
[----:B------:R-:W-:Y:S02]  /*250b0*/  IMAD.MOV.U32 R12, RZ, RZ, RZ ;  /* 0x000000ffff0c7224 */ /* 0x000fe400078e00ff */
[----:B------:R-:W-:Y:S02]  /*250c0*/  IMAD.MOV.U32 R11, RZ, RZ, 0x181f ;  /* 0x0000181fff0b7424 */ /* 0x000fe400078e00ff */
[----:B-----5:R-:W-:Y:S02]  /*250d0*/  IMAD R2, R9, R6, RZ ;  /* 0x0000000609027224 */ /* 0x020fe400078e02ff */
[----:B------:R-:W-:-:S07]  /*250e0*/  IMAD R17, R17, 0x80, R8 ;  /* 0x0000008011117824 */ /* 0x000fce00078e0208 */
[----:B------:R-:W-:Y:S05]  /*250f0*/  WARPSYNC.COLLECTIVE R15, `(.L_x_6439) ;  /* 0x000000000f087348 */ /* 0x000fea0003c00000 */
[----:B------:R0:W1:Y:S02]  /*25100*/  SHFL.IDX P6, R14, R13, R12, R11 ;  /* 0x0000000c0d0e7389 */ /* 0x00006400000c000b */
[----:B01----:R-:W-:Y:S01]  /*25110*/  ENDCOLLECTIVE ;  /* 0x000000000000791b */ /* 0x003fe20003800000 */
.L_x_6439:
[C---:B------:R-:W-:Y:S01]  /*25120*/  VIADD R10, R17.reuse, 0x10 ;  /* 0x00000010110a7836 */ /* 0x040fe20000000000 */
[C---:B------:R-:W-:Y:S01]  /*25130*/  ISETP.GE.AND P0, PT, R17.reuse, R2, PT ;  /* 0x000000021100720c */ /* 0x040fe20003f06270 */
[C---:B------:R-:W-:Y:S02]  /*25140*/  VIADD R6, R17.reuse, 0x20 ;  /* 0x0000002011067836 */ /* 0x040fe40000000000 */
[----:B------:R-:W-:Y:S01]  /*25150*/  VIADD R8, R17, 0x40 ;  /* 0x0000004011087836 */ /* 0x000fe20000000000 */
[----:B------:R0:W-:Y:S04]  /*25160*/  STL [R1+0x10], R10 ;  /* 0x0000100a01007387 */ /* 0x0001e80000100800 */
[----:B------:R0:W-:Y:S01]  /*25170*/  STL [R1+0x14], R6 ;  /* 0x0000140601007387 */ /* 0x0001e20000100800 */
[----:B------:R-:W-:-:S02]  /*25180*/  IMAD.MOV.U32 R13, RZ, RZ, R0 ;  /* 0x000000ffff0d7224 */ /* 0x000fc400078e0000 */
[----:B------:R-:W-:-:S07]  /*25190*/  IMAD.MOV.U32 R4, RZ, RZ, R14 ;  /* 0x000000ffff047224 */ /* 0x000fce00078e000e */
[----:B0-----:R-:W-:Y:S05]  /*251a0*/  WARPSYNC.COLLECTIVE R15, `(.L_x_6440) ;  /* 0x000000000f087348 */ /* 0x001fea0003c00000 */
[----:B------:R1:W2:Y:S02]  /*251b0*/  SHFL.IDX P6, R14, R13, R12, R11 ;  /* 0x0000000c0d0e7389 */ /* 0x0002a400000c000b */
[----:B012---:R-:W-:Y:S01]  /*251c0*/  ENDCOLLECTIVE ;  /* 0x000000000000791b */ /* 0x007fe20003800000 */
.L_x_6440:
[----:B------:R-:W-:Y:S02]  /*251d0*/  IMAD.MOV.U32 R13, RZ, RZ, R3 ;  /* 0x000000ffff0d7224 */ /* 0x000fe400078e0003 */
[----:B------:R-:W-:Y:S02]  /*251e0*/  IMAD.MOV.U32 R12, RZ, RZ, 0x1 ;  /* 0x00000001ff0c7424 */ /* 0x000fe400078e00ff */
[----:B------:R-:W-:-:S07]  /*251f0*/  IMAD.MOV.U32 R5, RZ, RZ, R14 ;  /* 0x000000ffff057224 */ /* 0x000fce00078e000e */
[----:B------:R-:W-:Y:S05]  /*25200*/  WARPSYNC.COLLECTIVE R15, `(.L_x_6441) ;  /* 0x000000000f087348 */ /* 0x000fea0003c00000 */
[----:B------:R0:W1:Y:S02]  /*25210*/  SHFL.IDX P6, R14, R13, R12, R11 ;  /* 0x0000000c0d0e7389 */ /* 0x00006400000c000b */
[----:B01----:R-:W-:Y:S01]  /*25220*/  ENDCOLLECTIVE ;  /* 0x000000000000791b */ /* 0x003fe20003800000 */
.L_x_6441:
        /* <DEDUP_REMOVED lines=15> */
.L_x_6442:
[----:B------:R-:W-:Y:S02]  /*25320*/  IMAD.MOV.U32 R13, RZ, RZ, R3 ;  /* 0x000000ffff0d7224 */ /* 0x000fe400078e0003 */
[----:B------:R-:W-:Y:S02]  /*25330*/  IMAD.MOV.U32 R12, RZ, RZ, 0x2 ;  /* 0x00000002ff0c7424 */ /* 0x000fe400078e00ff */
[----:B------:R-:W-:-:S07]  /*25340*/  IMAD.MOV.U32 R5, RZ, RZ, R14 ;  /* 0x000000ffff057224 */ /* 0x000fce00078e000e */
[----:B------:R-:W-:Y:S05]  /*25350*/  WARPSYNC.COLLECTIVE R15, `(.L_x_6443) ;  /* 0x000000000f087348 */ /* 0x000fea0003c00000 */
[----:B------:R0:W1:Y:S02]  /*25360*/  SHFL.IDX P6, R14, R13, R12, R11 ;  /* 0x0000000c0d0e7389 */ /* 0x00006400000c000b */
[----:B01----:R-:W-:Y:S01]  /*25370*/  ENDCOLLECTIVE ;  /* 0x000000000000791b */ /* 0x003fe20003800000 */
.L_x_6443:
        /* <DEDUP_REMOVED lines=12> */
[----:B------:R1:W-:Y:S04]  /*25440*/  STL [R1+0x18], R6 ;  /* 0x0000180601007387 */ /* 0x0003e80000100800 */
[----:B------:R1:W-:Y:S01]  /*25450*/  STL [R1+0x1c], R8 ;  /* 0x00001c0801007387 */ /* 0x0003e20000100800 */
[----:B0-----:R-:W-:-:S07]  /*25460*/  IMAD.MOV.U32 R4, RZ, RZ, R14 ;  /* 0x000000ffff047224 */ /* 0x001fce00078e000e */
[----:B-1----:R-:W-:Y:S05]  /*25470*/  WARPSYNC.COLLECTIVE R15, `(.L_x_6444) ;  /* 0x000000000f087348 */ /* 0x002fea0003c00000 */
[----:B------:R0:W2:Y:S02]  /*25480*/  SHFL.IDX P6, R14, R13, R12, R11 ;  /* 0x0000000c0d0e7389 */ /* 0x0000a400000c000b */
[----:B012---:R-:W-:Y:S01]  /*25490*/  ENDCOLLECTIVE ;  /* 0x000000000000791b */ /* 0x007fe20003800000 */
.L_x_6444:
[----:B------:R-:W-:Y:S02]  /*254a0*/  IMAD.MOV.U32 R13, RZ, RZ, R3 ;  /* 0x000000ffff0d7224 */ /* 0x000fe400078e0003 */
[----:B------:R-:W-:Y:S02]  /*254b0*/  IMAD.MOV.U32 R12, RZ, RZ, 0x3 ;  /* 0x00000003ff0c7424 */ /* 0x000fe400078e00ff */
[----:B------:R-:W-:-:S07]  /*254c0*/  IMAD.MOV.U32 R5, RZ, RZ, R14 ;  /* 0x000000ffff057224 */ /* 0x000fce00078e000e */
[----:B------:R-:W-:Y:S05]  /*254d0*/  WARPSYNC.COLLECTIVE R15, `(.L_x_6445) ;  /* 0x000000000f087348 */ /* 0x000fea0003c00000 */
[----:B------:R0:W1:Y:S02]  /*254e0*/  SHFL.IDX P6, R14, R13, R12, R11 ;  /* 0x0000000c0d0e7389 */ /* 0x00006400000c000b */
[----:B01----:R-:W-:Y:S01]  /*254f0*/  ENDCOLLECTIVE ;  /* 0x000000000000791b */ /* 0x003fe20003800000 */
.L_x_6445:
        /* <DEDUP_REMOVED lines=15> */
.L_x_6446:
[----:B------:R-:W-:Y:S02]  /*255f0*/  IMAD.MOV.U32 R13, RZ, RZ, R3 ;  /* 0x000000ffff0d7224 */ /* 0x000fe400078e0003 */
[----:B------:R-:W-:Y:S02]  /*25600*/  IMAD.MOV.U32 R12, RZ, RZ, 0x4 ;  /* 0x00000004ff0c7424 */ /* 0x000fe400078e00ff */
[----:B------:R-:W-:-:S07]  /*25610*/  IMAD.MOV.U32 R5, RZ, RZ, R14 ;  /* 0x000000ffff057224 */ /* 0x000fce00078e000e */
[----:B------:R-:W-:Y:S05]  /*25620*/  WARPSYNC.COLLECTIVE R15, `(.L_x_6447) ;  /* 0x000000000f087348 */ /* 0x000fea0003c00000 */
[----:B------:R0:W1:Y:S02]  /*25630*/  SHFL.IDX P6, R14, R13, R12, R11 ;  /* 0x0000000c0d0e7389 */ /* 0x00006400000c000b */
[----:B01----:R-:W-:Y:S01]  /*25640*/  ENDCOLLECTIVE ;  /* 0x000000000000791b */ /* 0x003fe20003800000 */
.L_x_6447:
[----:B------:R-:W-:-:S05]  /*25650*/  @!P0 LEA R5, P2, R7, R5, 0x1 ;  /* 0x0000000507058211 */ /* 0x000fca00078408ff */
[----:B------:R-:W-:-:S05]  /*25660*/  @!P0 IMAD.X R4, RZ, RZ, R4, P2 ;  /* 0x000000ffff048224 */ /* 0x000fca00010e0604 */
[----:B------:R-:W-:Y:S01]  /*25670*/  @!P0 LOP3.LUT R5, R5, R4, RZ, 0x3c, !PT ;  /* 0x0000000405058212 */ /* 0x000fe200078e3cff */
[----:B------:R-:W-:-:S03]  /*25680*/  IMAD.MOV.U32 R13, RZ, RZ, R0 ;  /* 0x000000ffff0d7224 */ /* 0x000fc600078e0000 */
[----:B------:R-:W-:-:S04]  /*25690*/  @!P0 LOP3.LUT R4, R5, R4, RZ, 0x3c, !PT ;  /* 0x0000000405048212 */ /* 0x000fc800078e3cff */
[----:B------:R-:W-:Y:S02]  /*256a0*/  @!P0 LOP3.LUT R5, R5, R4, RZ, 0x3c, !PT ;  /* 0x0000000405058212 */ /* 0x000fe400078e3cff */
[----:B------:R-:W-:-:S07]  /*256b0*/  MOV R6, R14 ;  /* 0x0000000e00067202 */ /* 0x000fce0000000f00 */
[----:B------:R-:W-:Y:S05]  /*256c0*/  WARPSYNC.COLLECTIVE R15, `(.L_x_6448) ;  /* 0x000000000f087348 */ /* 0x000fea0003c00000 */
[----:B------:R0:W1:Y:S02]  /*256d0*/  SHFL.IDX P6, R14, R13, R12, R11 ;  /* 0x0000000c0d0e7389 */ /* 0x00006400000c000b */
[----:B01----:R-:W-:Y:S01]  /*256e0*/  ENDCOLLECTIVE ;  /* 0x000000000000791b */ /* 0x003fe20003800000 */
.L_x_6448:
        /* <DEDUP_REMOVED lines=13> */
.L_x_6449:
        /* <DEDUP_REMOVED lines=10> */
.L_x_6450:
        /* <DEDUP_REMOVED lines=13> */
.L_x_6451:
        /* <DEDUP_REMOVED lines=10> */
.L_x_6452:
        /* <DEDUP_REMOVED lines=11> */
.L_x_6453:
        /* <DEDUP_REMOVED lines=10> */
.L_x_6454:
[----:B------:R-:W-:Y:S01]  /*25b20*/  @!PT LDS RZ, [RZ] ;  /* 0x00000000fffff984 */ /* 0x000fe20000000800 */
[----:B------:R-:W-:Y:S01]  /*25b30*/  @!PT LDS RZ, [RZ] ;  /* 0x00000000fffff984 */ /* 0x000fe20000000800 */
[----:B------:R-:W-:Y:S01]  /*25b40*/  @!PT LDS RZ, [RZ] ;  /* 0x00000000fffff984 */ /* 0x000fe20000000800 */
[----:B------:R0:W-:Y:S01]  /*25b50*/  @!P0 LDGSTS.E.BYPASS.LTC128B.128 [R26+0x1b400], desc[UR40][R4.64], !P1 ;  /* 0x1b400000041a8fae */ /* 0x0001e2000c901d68 */
[----:B------:R-:W-:Y:S01]  /*25b60*/  IMAD.MOV.U32 R0, RZ, RZ, R14 ;  /* 0x000000ffff007224 */ /* 0x000fe200078e000e */
[----:B------:R-:W-:Y:S06]  /*25b70*/  BRA `(.L_x_6455) ;  /* 0xffffff9000207947 */ /* 0x000fec000383ffff */
.L_x_6264:
        /* <DEDUP_REMOVED lines=33> */
.L_x_6457:
[----:B------:R-:W-:Y:S05]  /*25d90*/  BSYNC B0 ;  /* 0x0000000000007941 */ /* 0x000fea0003800000 */
.L_x_6456:
[----:B------:R-:W-:Y:S01]  /*25da0*/  MOV R13, R4 ;  /* 0x00000004000d7202 */ /* 0x000fe20000000f00 */
[----:B------:R-:W-:Y:S01]  /*25db0*/  IMAD.MOV.U32 R12, RZ, RZ, RZ ;  /* 0x000000ffff0c7224 */ /* 0x000fe200078e00ff */
[----:B------:R-:W-:Y:S01]  /*25dc0*/  LOP3.LUT R23, R23, 0xffffbfff, RZ, 0xc0, !PT ;  /* 0xffffbfff17177812 */ /* 0x000fe200078ec0ff */
[----:B------:R-:W-:Y:S02]  /*25dd0*/  IMAD.MOV.U32 R11, RZ, RZ, 0x181f ;  /* 0x0000181fff0b7424 */ /* 0x000fe400078e00ff */
[----:B------:R-:W-:Y:S01]  /*25de0*/  IMAD.MOV.U32 R15, RZ, RZ, -0x1 ;  /* 0xffffffffff0f7424 */ /* 0x000fe200078e00ff */
[----:B------:R-:W-:Y:S01]  /*25df0*/  @P5 LOP3.LUT R23, R23, 0x4000, RZ, 0xfc, !PT ;  /* 0x0000400017175812 */ /* 0x000fe200078efcff */
[----:B------:R-:W-:-:S07]  /*25e00*/  IMAD.MOV.U32 R2, RZ, RZ, R14 ;  /* 0x000000ffff027224 */ /* 0x000fce00078e000e */
[----:B------:R-:W-:Y:S05]  /*25e10*/  WARPSYNC.COLLECTIVE R15, `(.L_x_6458) ;  /* 0x000000000f087348 */ /* 0x000fea0003c00000 */
[----:B------:R0:W1:Y:S02]  /*25e20*/  SHFL.IDX P6, R14, R13, R12, R11 ;  /* 0x0000000c0d0e7389 */ /* 0x00006400000c000b */
[----:B01----:R-:W-:Y:S01]  /*25e30*/  ENDCOLLECTIVE ;  /* 0x000000000000791b */ /* 0x003fe20003800000 */
.L_x_6458:
[C---:B------:R-:W-:Y:S02]  /*25e40*/  LOP3.LUT P5, RZ, R23.reuse, 0x200, RZ, 0xc0, !PT ;  /* 0x0000020017ff7812 */ /* 0x040fe400078ac0ff */
        /* <DEDUP_REMOVED lines=12> */
.L_x_6459:
        /* <DEDUP_REMOVED lines=15> */
.L_x_6460:
        /* <DEDUP_REMOVED lines=12> */
.L_x_6461:
        /* <DEDUP_REMOVED lines=12> */
.L_x_6462:
        /* <DEDUP_REMOVED lines=12> */
.L_x_6463:
        /* <DEDUP_REMOVED lines=12> */
.L_x_6464:
        /* <DEDUP_REMOVED lines=12> */
.L_x_6465:
        /* <DEDUP_REMOVED lines=12> */
.L_x_6466:
[----:B------:R-:W-:Y:S02]  /*26480*/  IMAD.MOV.U32 R13, RZ, RZ, R0 ;  /* 0x000000ffff0d7224 */ /* 0x000fe400078e0000 */
[----:B------:R-:W-:Y:S02]  /*26490*/  IMAD.MOV.U32 R12, RZ, RZ, 0x5 ;  /* 0x00000005ff0c7424 */ /* 0x000fe400078e00ff */
[----:B------:R-:W-:-:S05]  /*264a0*/  IMAD.MOV.U32 R2, RZ, RZ, R14 ;  /* 0x000000ffff027224 */ /* 0x000fca00078e000e */
[----:B------:R-:W-:-:S04]  /*264b0*/  @!P0 LEA R2, P6, R7, R2, 0x1 ;  /* 0x0000000207028211 */ /* 0x000fc800078c08ff */
[----:B------:R-:W-:-:S05]  /*264c0*/  @!P0 IADD3.X R3, RZ, R6, RZ, P6, !PT ;  /* 0x00000006ff038210 */ /* 0x000fca00037fe4ff */
[----:B------:R-:W-:Y:S01]  /*264d0*/  @!PT LDS RZ, [RZ] ;  /* 0x00000000fffff984 */ /* 0x000fe20000000800 */
[----:B------:R-:W-:Y:S01]  /*264e0*/  @!PT LDS RZ, [RZ] ;  /* 0x00000000fffff984 */ /* 0x000fe20000000800 */
[----:B------:R-:W-:Y:S01]  /*264f0*/  @!PT LDS RZ, [RZ] ;  /* 0x00000000fffff984 */ /* 0x000fe20000000800 */
[----:B------:R0:W-:Y:S04]  /*26500*/  @!P0 LDGSTS.E.BYPASS.LTC128B.128 [R26+0x24400], desc[UR40][R2.64], !P4 ;  /* 0x24400000021a8fae */ /* 0x0001e8000e101d68 */
[----:B0-----:R-:W-:Y:S05]  /*26510*/  WARPSYNC.COLLECTIVE R15, `(.L_x_6467) ;  /* 0x000000000f087348 */ /* 0x001fea0003c00000 */
[----:B------:R1:W2:Y:S02]  /*26520*/  SHFL.IDX P6, R14, R13, R12, R11 ;  /* 0x0000000c0d0e7389 */ /* 0x0002a400000c000b */
[----:B012---:R-:W-:Y:S01]  /*26530*/  ENDCOLLECTIVE ;  /* 0x000000000000791b */ /* 0x007fe20003800000 */
.L_x_6467:
        /* <DEDUP_REMOVED lines=12> */
.L_x_6468:
        /* <DEDUP_REMOVED lines=12> */
.L_x_6469:
        /* <DEDUP_REMOVED lines=11> */
.L_x_6470:
[----:B------:R-:W-:Y:S02]  /*26770*/  IMAD.MOV.U32 R13, RZ, RZ, R0 ;  /* 0x000000ffff0d7224 */ /* 0x000fe400078e0000 */
[----:B------:R-:W-:Y:S02]  /*26780*/  IMAD.MOV.U32 R12, RZ, RZ, 0x7 ;  /* 0x00000007ff0c7424 */ /* 0x000fe400078e00ff */
[----:B------:R-:W-:-:S07]  /*26790*/  IMAD.MOV.U32 R2, RZ, RZ, R14 ;  /* 0x000000ffff027224 */ /* 0x000fce00078e000e */
[----:B------:R-:W-:Y:S05]  /*267a0*/  WARPSYNC.COLLECTIVE R15, `(.L_x_6471) ;  /* 0x000000000f087348 */ /* 0x000fea0003c00000 */
[----:B------:R0:W1:Y:S02]  /*267b0*/  SHFL.IDX P6, R14, R13, R12, R11 ;  /* 0x0000000c0d0e7389 */ /* 0x00006400000c000b */
[----:B01----:R-:W-:Y:S01]  /*267c0*/  ENDCOLLECTIVE ;  /* 0x000000000000791b */ /* 0x003fe20003800000 */
.L_x_6471:
        /* <DEDUP_REMOVED lines=14> */
.L_x_6472:
[----:B------:R-:W-:Y:S01]  /*268b0*/  IMAD.MOV.U32 R2, RZ, RZ, R14 ;  /* 0x000000ffff027224 */ /* 0x000fe200078e000e */
[----:B------:R-:W-:Y:S06]  /*268c0*/  BRA `(.L_x_6473) ;  /* 0xffffff8c00847947 */ /* 0x000fec000383ffff */
.L_x_6269:
[----:B0-----:R0:W1:Y:S02]  /*268d0*/  SYNCS.PHASECHK.TRANS64.TRYWAIT P0, [R22+URZ+0x32420], R3 ;  /* 0x03242003160075a7 */ /* 0x001064000800017f */
[----:B-1----:R-:W-:Y:S05]  /*268e0*/  @!P0 NANOSLEEP.SYNCS 0x989680 ;  /* 0x009896800000895d */ /* 0x002fea0003900000 */
[----:B------:R-:W1:Y:S02]  /*268f0*/  @!P0 SYNCS.PHASECHK.TRANS64 P0, [R22+URZ+0x32420], R3 ;  /* 0x03242003160085a7 */ /* 0x000e64000800007f */
[----:B-1----:R-:W-:Y:S05]  /*26900*/  @!P0 BRA `(.L_x_6269) ;  /* 0xfffffffc00f08947 */ /* 0x002fea000383ffff */
[----:B------:R-:W-:Y:S05]  /*26910*/  BRA `(.L_x_6474) ;  /* 0xffffff8c00f87947 */ /* 0x000fea000383ffff */
.L_x_6272:
[----:B0-----:R0:W1:Y:S02]  /*26920*/  SYNCS.PHASECHK.TRANS64.TRYWAIT P0, [R30+URZ+0x32460], R3 ;  /* 0x032460031e0075a7 */ /* 0x001064000800017f */
[----:B-1----:R-:W-:Y:S05]  /*26930*/  @!P0 NANOSLEEP.SYNCS 0x989680 ;  /* 0x009896800000895d */ /* 0x002fea0003900000 */
[----:B------:R-:W1:Y:S02]  /*26940*/  @!P0 SYNCS.PHASECHK.TRANS64 P0, [R30+URZ+0x32460], R3 ;  /* 0x032460031e0085a7 */ /* 0x000e64000800007f */
[----:B-1----:R-:W-:Y:S05]  /*26950*/  @!P0 BRA `(.L_x_6272) ;  /* 0xfffffffc00f08947 */ /* 0x002fea000383ffff */
[----:B------:R-:W-:Y:S05]  /*26960*/  BRA `(.L_x_6475) ;  /* 0xffffff9000087947 */ /* 0x000fea000383ffff */
.L_x_6273:
        /* <DEDUP_REMOVED lines=8> */
.L_x_6477:
[----:B------:R-:W-:Y:S05]  /*269f0*/  BSYNC B0 ;  /* 0x0000000000007941 */ /* 0x000fea0003800000 */
.L_x_6476:
        /* <DEDUP_REMOVED lines=13> */
.L_x_6478:
        /* <DEDUP_REMOVED lines=9> */
.L_x_6479:
        /* <DEDUP_REMOVED lines=17> */
.L_x_6480:
[----:B------:R-:W-:Y:S02]  /*26c70*/  IMAD.MOV.U32 R13, RZ, RZ, R6 ;  /* 0x000000ffff0d7224 */ /* 0x000fe400078e0006 */
[----:B------:R-:W-:Y:S01]  /*26c80*/  IMAD.MOV.U32 R12, RZ, RZ, 0x2 ;  /* 0x00000002ff0c7424 */ /* 0x000fe200078e00ff */
[----:B------:R-:W-:-:S13]  /*26c90*/  IADD3 R2, P3, R14, R0, RZ ;  /* 0x000000000e027210 */ /* 0x000fda0007f7e0ff */
[----:B------:R-:W-:Y:S05]  /*26ca0*/  WARPSYNC.COLLECTIVE R15, `(.L_x_6481) ;  /* 0x000000000f087348 */ /* 0x000fea0003c00000 */
[----:B------:R0:W1:Y:S02]  /*26cb0*/  SHFL.IDX P6, R14, R13, R12, R11 ;  /* 0x0000000c0d0e7389 */ /* 0x00006400000c000b */
[----:B01----:R-:W-:Y:S01]  /*26cc0*/  ENDCOLLECTIVE ;  /* 0x000000000000791b */ /* 0x003fe20003800000 */
.L_x_6481:
        /* <DEDUP_REMOVED lines=17> */
.L_x_6482:
[----:B------:R-:W-:Y:S02]  /*26de0*/  IMAD.MOV.U32 R13, RZ, RZ, R6 ;  /* 0x000000ffff0d7224 */ /* 0x000fe400078e0006 */
[----:B------:R-:W-:Y:S01]  /*26df0*/  IMAD.MOV.U32 R12, RZ, RZ, 0x3 ;  /* 0x00000003ff0c7424 */ /* 0x000fe200078e00ff */
[----:B------:R-:W-:-:S13]  /*26e00*/  IADD3 R2, P3, R14, R0, RZ ;  /* 0x000000000e027210 */ /* 0x000fda0007f7e0ff */
[----:B------:R-:W-:Y:S05]  /*26e10*/  WARPSYNC.COLLECTIVE R15, `(.L_x_6483) ;  /* 0x000000000f087348 */ /* 0x000fea0003c00000 */
[----:B------:R0:W1:Y:S02]  /*26e20*/  SHFL.IDX P6, R14, R13, R12, R11 ;  /* 0x0000000c0d0e7389 */ /* 0x00006400000c000b */
[----:B01----:R-:W-:Y:S01]  /*26e30*/  ENDCOLLECTIVE ;  /* 0x000000000000791b */ /* 0x003fe20003800000 */
.L_x_6483:
        /* <DEDUP_REMOVED lines=17> */
.L_x_6484:
[----:B------:R-:W-:Y:S02]  /*26f50*/  IMAD.MOV.U32 R13, RZ, RZ, R6 ;  /* 0x000000ffff0d7224 */ /* 0x000fe400078e0006 */
[----:B------:R-:W-:Y:S01]  /*26f60*/  IMAD.MOV.U32 R12, RZ, RZ, 0x4 ;  /* 0x00000004ff0c7424 */ /* 0x000fe200078e00ff */
[----:B------:R-:W-:-:S13]  /*26f70*/  IADD3 R2, P3, R14, R0, RZ ;  /* 0x000000000e027210 */ /* 0x000fda0007f7e0ff */
[----:B------:R-:W-:Y:S05]  /*26f80*/  WARPSYNC.COLLECTIVE R15, `(.L_x_6485) ;  /* 0x000000000f087348 */ /* 0x000fea0003c00000 */
[----:B------:R0:W1:Y:S02]  /*26f90*/  SHFL.IDX P6, R14, R13, R12, R11 ;  /* 0x0000000c0d0e7389 */ /* 0x00006400000c000b */
[----:B01----:R-:W-:Y:S01]  /*26fa0*/  ENDCOLLECTIVE ;  /* 0x000000000000791b */ /* 0x003fe20003800000 */
.L_x_6485:
        /* <DEDUP_REMOVED lines=17> */
.L_x_6486:
[----:B------:R-:W-:Y:S02]  /*270c0*/  IMAD.MOV.U32 R13, RZ, RZ, R6 ;  /* 0x000000ffff0d7224 */ /* 0x000fe400078e0006 */
[----:B------:R-:W-:Y:S01]  /*270d0*/  IMAD.MOV.U32 R12, RZ, RZ, 0x5 ;  /* 0x00000005ff0c7424 */ /* 0x000fe200078e00ff */
[----:B------:R-:W-:-:S13]  /*270e0*/  IADD3 R2, P3, R14, R0, RZ ;  /* 0x000000000e027210 */ /* 0x000fda0007f7e0ff */
[----:B------:R-:W-:Y:S05]  /*270f0*/  WARPSYNC.COLLECTIVE R15, `(.L_x_6487) ;  /* 0x000000000f087348 */ /* 0x000fea0003c00000 */
[----:B------:R0:W1:Y:S02]  /*27100*/  SHFL.IDX P6, R14, R13, R12, R11 ;  /* 0x0000000c0d0e7389 */ /* 0x00006400000c000b */
[----:B01----:R-:W-:Y:S01]  /*27110*/  ENDCOLLECTIVE ;  /* 0x000000000000791b */ /* 0x003fe20003800000 */
.L_x_6487:
        /* <DEDUP_REMOVED lines=12> */
.L_x_6488:
        /* <DEDUP_REMOVED lines=9> */
.L_x_6280:
[----:B0-----:R0:W1:Y:S02]  /*27270*/  SYNCS.PHASECHK.TRANS64.TRYWAIT P0, [R6+URZ+0x32440], R21 ;  /* 0x03244015060075a7 */ /* 0x001064000800017f */
[----:B-1----:R-:W-:Y:S05]  /*27280*/  @!P0 NANOSLEEP.SYNCS 0x989680 ;  /* 0x009896800000895d */ /* 0x002fea0003900000 */
[----:B------:R-:W1:Y:S02]  /*27290*/  @!P0 SYNCS.PHASECHK.TRANS64 P0, [R6+URZ+0x32440], R21 ;  /* 0x03244015060085a7 */ /* 0x000e64000800007f */
[----:B-1----:R-:W-:Y:S05]  /*272a0*/  @!P0 BRA `(.L_x_6280) ;  /* 0xfffffffc00f08947 */ /* 0x002fea000383ffff */
[----:B------:R-:W-:Y:S05]  /*272b0*/  BRA `(.L_x_6490) ;  /* 0xffffff9000987947 */ /* 0x000fea000383ffff */
.L_x_6281:
[----:B------:R-:W-:Y:S01]  /*272c0*/  BSSY B1, `(.L_x_6491) ;  /* 0x0000008000017945 */ /* 0x000fe20003800000 */
[----:B------:R-:W-:Y:S01]  /*272d0*/  IMAD.MOV.U32 R13, RZ, RZ, R9 ;  /* 0x000000ffff0d7224 */ /* 0x000fe200078e0009 */
[----:B------:R-:W-:Y:S01]  /*272e0*/  MOV R15, 0xffffffff ;  /* 0xffffffff000f7802 */ /* 0x000fe20000000f00 */
[----:B------:R-:W-:Y:S02]  /*272f0*/  IMAD.MOV.U32 R12, RZ, RZ, RZ ;  /* 0x000000ffff0c7224 */ /* 0x000fe400078e00ff */
[----:B------:R-:W-:-:S07]  /*27300*/  IMAD.MOV.U32 R11, RZ, RZ, 0x181f ;  /* 0x0000181fff0b7424 */ /* 0x000fce00078e00ff */
[----:B0-----:R-:W-:Y:S05]  /*27310*/  WARPSYNC.COLLECTIVE R15, `(.L_x_6492) ;  /* 0x000000000f087348 */ /* 0x001fea0003c00000 */
[----:B------:R1:W2:Y:S02]  /*27320*/  SHFL.IDX P6, R14, R13, R12, R11 ;  /* 0x0000000c0d0e7389 */ /* 0x0002a400000c000b */
[----:B012---:R-:W-:Y:S01]  /*27330*/  ENDCOLLECTIVE ;  /* 0x000000000000791b */ /* 0x007fe20003800000 */
.L_x_6492:
[----:B------:R-:W-:Y:S05]  /*27340*/  BSYNC B1 ;  /* 0x0000000000017941 */ /* 0x000fea0003800000 */
.L_x_6491:
        /* <DEDUP_REMOVED lines=9> */
.L_x_6493:
[----:B------:R-:W-:Y:S02]  /*273e0*/  IMAD.MOV.U32 R13, RZ, RZ, R9 ;  /* 0x000000ffff0d7224 */ /* 0x000fe400078e0009 */
[----:B------:R-:W-:Y:S02]  /*273f0*/  IMAD.MOV.U32 R12, RZ, RZ, 0x1 ;  /* 0x00000001ff0c7424 */ /* 0x000fe400078e00ff */
[----:B------:R-:W-:-:S07]  /*27400*/  IMAD.MOV.U32 R2, RZ, RZ, R14 ;  /* 0x000000ffff027224 */ /* 0x000fce00078e000e */
[----:B------:R-:W-:Y:S05]  /*27410*/  WARPSYNC.COLLECTIVE R15, `(.L_x_6494) ;  /* 0x000000000f087348 */ /* 0x000fea0003c00000 */
[----:B------:R0:W1:Y:S02]  /*27420*/  SHFL.IDX P6, R14, R13, R12, R11 ;  /* 0x0000000c0d0e7389 */ /* 0x00006400000c000b */
[----:B01----:R-:W-:Y:S01]  /*27430*/  ENDCOLLECTIVE ;  /* 0x000000000000791b */ /* 0x003fe20003800000 */
.L_x_6494:
        /* <DEDUP_REMOVED lines=11> */
.L_x_6495:
[----:B------:R-:W-:Y:S02]  /*274f0*/  IMAD.MOV.U32 R13, RZ, RZ, R9 ;  /* 0x000000ffff0d7224 */ /* 0x000fe400078e0009 */
[----:B------:R-:W-:Y:S02]  /*27500*/  IMAD.MOV.U32 R12, RZ, RZ, 0x2 ;  /* 0x00000002ff0c7424 */ /* 0x000fe400078e00ff */
[----:B------:R-:W-:-:S07]  /*27510*/  IMAD.MOV.U32 R2, RZ, RZ, R14 ;  /* 0x000000ffff027224 */ /* 0x000fce00078e000e */
[----:B------:R-:W-:Y:S05]  /*27520*/  WARPSYNC.COLLECTIVE R15, `(.L_x_6496) ;  /* 0x000000000f087348 */ /* 0x000fea0003c00000 */
[----:B------:R0:W1:Y:S02]  /*27530*/  SHFL.IDX P6, R14, R13, R12, R11 ;  /* 0x0000000c0d0e7389 */ /* 0x00006400000c000b */
[----:B01----:R-:W-:Y:S01]  /*27540*/  ENDCOLLECTIVE ;  /* 0x000000000000791b */ /* 0x003fe20003800000 */
.L_x_6496:
        /* <DEDUP_REMOVED lines=11> */
.L_x_6497:
[----:B------:R-:W-:Y:S02]  /*27600*/  IMAD.MOV.U32 R13, RZ, RZ, R9 ;  /* 0x000000ffff0d7224 */ /* 0x000fe400078e0009 */
[----:B------:R-:W-:Y:S02]  /*27610*/  IMAD.MOV.U32 R12, RZ, RZ, 0x3 ;  /* 0x00000003ff0c7424 */ /* 0x000fe400078e00ff */
[----:B------:R-:W-:-:S07]  /*27620*/  IMAD.MOV.U32 R2, RZ, RZ, R14 ;  /* 0x000000ffff027224 */ /* 0x000fce00078e000e */
[----:B------:R-:W-:Y:S05]  /*27630*/  WARPSYNC.COLLECTIVE R15, `(.L_x_6498) ;  /* 0x000000000f087348 */ /* 0x000fea0003c00000 */
[----:B------:R0:W1:Y:S02]  /*27640*/  SHFL.IDX P6, R14, R13, R12, R11 ;  /* 0x0000000c0d0e7389 */ /* 0x00006400000c000b */
[----:B01----:R-:W-:Y:S01]  /*27650*/  ENDCOLLECTIVE ;  /* 0x000000000000791b */ /* 0x003fe20003800000 */
.L_x_6498:
        /* <DEDUP_REMOVED lines=11> */
.L_x_6499:
[----:B------:R-:W-:Y:S02]  /*27710*/  IMAD.MOV.U32 R13, RZ, RZ, R9 ;  /* 0x000000ffff0d7224 */ /* 0x000fe400078e0009 */
[----:B------:R-:W-:Y:S02]  /*27720*/  IMAD.MOV.U32 R12, RZ, RZ, 0x4 ;  /* 0x00000004ff0c7424 */ /* 0x000fe400078e00ff */
[----:B------:R-:W-:-:S07]  /*27730*/  IMAD.MOV.U32 R2, RZ, RZ, R14 ;  /* 0x000000ffff027224 */ /* 0x000fce00078e000e */
[----:B------:R-:W-:Y:S05]  /*27740*/  WARPSYNC.COLLECTIVE R15, `(.L_x_6500) ;  /* 0x000000000f087348 */ /* 0x000fea0003c00000 */
[----:B------:R0:W1:Y:S02]  /*27750*/  SHFL.IDX P6, R14, R13, R12, R11 ;  /* 0x0000000c0d0e7389 */ /* 0x00006400000c000b */
[----:B01----:R-:W-:Y:S01]  /*27760*/  ENDCOLLECTIVE ;  /* 0x000000000000791b */ /* 0x003fe20003800000 */
.L_x_6500:
        /* <DEDUP_REMOVED lines=11> */
.L_x_6501:
[----:B------:R-:W-:Y:S02]  /*27820*/  IMAD.MOV.U32 R13, RZ, RZ, R9 ;  /* 0x000000ffff0d7224 */ /* 0x000fe400078e0009 */
[----:B------:R-:W-:Y:S02]  /*27830*/  IMAD.MOV.U32 R12, RZ, RZ, 0x5 ;  /* 0x00000005ff0c7424 */ /* 0x000fe400078e00ff */
[----:B------:R-:W-:-:S07]  /*27840*/  IMAD.MOV.U32 R2, RZ, RZ, R14 ;  /* 0x000000ffff027224 */ /* 0x000fce00078e000e */
[----:B------:R-:W-:Y:S05]  /*27850*/  WARPSYNC.COLLECTIVE R15, `(.L_x_6502) ;  /* 0x000000000f087348 */ /* 0x000fea0003c00000 */
[----:B------:R0:W1:Y:S02]  /*27860*/  SHFL.IDX P6, R14, R13, R12, R11 ;  /* 0x0000000c0d0e7389 */ /* 0x00006400000c000b */
[----:B01----:R-:W-:Y:S01]  /*27870*/  ENDCOLLECTIVE ;  /* 0x000000000000791b */ /* 0x003fe20003800000 */
.L_x_6502:
        /* <DEDUP_REMOVED lines=11> */
.L_x_6503:
[----:B------:R-:W-:Y:S01]  /*27930*/  IMAD.MOV.U32 R2, RZ, RZ, R14 ;  /* 0x000000ffff027224 */ /* 0x000fe200078e000e */
[----:B------:R-:W-:Y:S06]  /*27940*/  BRA `(.L_x_6504) ;  /* 0xffffff8c00c07947 */ /* 0x000fec000383ffff */
.L_x_6286:
[----:B---3--:R3:W4:Y:S02]  /*27950*/  SYNCS.PHASECHK.TRANS64.TRYWAIT P0, [R6+URZ+0x32460], R21 ;  /* 0x03246015060075a7 */ /* 0x008724000800017f */
[----:B----4-:R-:W-:Y:S05]  /*27960*/  @!P0 NANOSLEEP.SYNCS 0x989680 ;  /* 0x009896800000895d */ /* 0x010fea0003900000 */
[----:B------:R-:W4:Y:S02]  /*27970*/  @!P0 SYNCS.PHASECHK.TRANS64 P0, [R6+URZ+0x32460], R21 ;  /* 0x03246015060085a7 */ /* 0x000f24000800007f */
[----:B----4-:R-:W-:Y:S05]  /*27980*/  @!P0 BRA `(.L_x_6286) ;  /* 0xfffffffc00f08947 */ /* 0x010fea000383ffff */
[----:B------:R-:W-:Y:S05]  /*27990*/  BRA `(.L_x_6505) ;  /* 0xffffff9000107947 */ /* 0x000fea000383ffff */
.L_x_6287:
        /* <DEDUP_REMOVED lines=8> */
.L_x_6507:
[----:B------:R-:W-:Y:S05]  /*27a20*/  BSYNC B1 ;  /* 0x0000000000017941 */ /* 0x000fea0003800000 */
.L_x_6506:
        /* <DEDUP_REMOVED lines=9> */
.L_x_6508:
[----:B------:R-:W-:Y:S02]  /*27ac0*/  IMAD.MOV.U32 R13, RZ, RZ, R9 ;  /* 0x000000ffff0d7224 */ /* 0x000fe400078e0009 */
[----:B------:R-:W-:Y:S01]  /*27ad0*/  IMAD.MOV.U32 R12, RZ, RZ, 0x1 ;  /* 0x00000001ff0c7424 */ /* 0x000fe200078e00ff */
[----:B------:R-:W-:-:S13]  /*27ae0*/  IADD3 R2, P0, R14, R0, RZ ;  /* 0x000000000e027210 */ /* 0x000fda0007f1e0ff */
[----:B------:R-:W-:Y:S05]  /*27af0*/  WARPSYNC.COLLECTIVE R15, `(.L_x_6509) ;  /* 0x000000000f087348 */ /* 0x000fea0003c00000 */
[----:B------:R0:W1:Y:S02]  /*27b00*/  SHFL.IDX P6, R14, R13, R12, R11 ;  /* 0x0000000c0d0e7389 */ /* 0x00006400000c000b */
[----:B01----:R-:W-:Y:S01]  /*27b10*/  ENDCOLLECTIVE ;  /* 0x000000000000791b */ /* 0x003fe20003800000 */
.L_x_6509:
        /* <DEDUP_REMOVED lines=13> */
.L_x_6510:
[----:B------:R-:W-:Y:S02]  /*27bf0*/  IMAD.MOV.U32 R13, RZ, RZ, R9 ;  /* 0x000000ffff0d7224 */ /* 0x000fe400078e0009 */
[----:B------:R-:W-:Y:S01]  /*27c00*/  IMAD.MOV.U32 R12, RZ, RZ, 0x2 ;  /* 0x00000002ff0c7424 */ /* 0x000fe200078e00ff */
[----:B------:R-:W-:-:S13]  /*27c10*/  IADD3 R2, P0, R14, R0, RZ ;  /* 0x000000000e027210 */ /* 0x000fda0007f1e0ff */
[----:B------:R-:W-:Y:S05]  /*27c20*/  WARPSYNC.COLLECTIVE R15, `(.L_x_6511) ;  /* 0x000000000f087348 */ /* 0x000fea0003c00000 */
[----:B------:R0:W1:Y:S02]  /*27c30*/  SHFL.IDX P6, R14, R13, R12, R11 ;  /* 0x0000000c0d0e7389 */ /* 0x00006400000c000b */
[----:B01----:R-:W-:Y:S01]  /*27c40*/  ENDCOLLECTIVE ;  /* 0x000000000000791b */ /* 0x003fe20003800000 */
.L_x_6511:
        /* <DEDUP_REMOVED lines=13> */
.L_x_6512:
[----:B------:R-:W-:Y:S02]  /*27d20*/  IMAD.MOV.U32 R13, RZ, RZ, R9 ;  /* 0x000000ffff0d7224 */ /* 0x000fe400078e0009 */
[----:B------:R-:W-:Y:S01]  /*27d30*/  IMAD.MOV.U32 R12, RZ, RZ, 0x3 ;  /* 0x00000003ff0c7424 */ /* 0x000fe200078e00ff */
[----:B------:R-:W-:-:S13]  /*27d40*/  IADD3 R2, P0, R14, R0, RZ ;  /* 0x000000000e027210 */ /* 0x000fda0007f1e0ff */
[----:B------:R-:W-:Y:S05]  /*27d50*/  WARPSYNC.COLLECTIVE R15, `(.L_x_6513) ;  /* 0x000000000f087348 */ /* 0x000fea0003c00000 */
[----:B------:R0:W1:Y:S02]  /*27d60*/  SHFL.IDX P6, R14, R13, R12, R11 ;  /* 0x0000000c0d0e7389 */ /* 0x00006400000c000b */
[----:B01----:R-:W-:Y:S01]  /*27d70*/  ENDCOLLECTIVE ;  /* 0x000000000000791b */ /* 0x003fe20003800000 */
.L_x_6513:
        /* <DEDUP_REMOVED lines=13> */
.L_x_6514:
[----:B------:R-:W-:Y:S02]  /*27e50*/  IMAD.MOV.U32 R13, RZ, RZ, R9 ;  /* 0x000000ffff0d7224 */ /* 0x000fe400078e0009 */
[----:B------:R-:W-:Y:S01]  /*27e60*/  IMAD.MOV.U32 R12, RZ, RZ, 0x4 ;  /* 0x00000004ff0c7424 */ /* 0x000fe200078e00ff */
[----:B------:R-:W-:-:S13]  /*27e70*/  IADD3 R2, P0, R14, R0, RZ ;  /* 0x000000000e027210 */ /* 0x000fda0007f1e0ff */
[----:B------:R-:W-:Y:S05]  /*27e80*/  WARPSYNC.COLLECTIVE R15, `(.L_x_6515) ;  /* 0x000000000f087348 */ /* 0x000fea0003c00000 */
[----:B------:R0:W1:Y:S02]  /*27e90*/  SHFL.IDX P6, R14, R13, R12, R11 ;  /* 0x0000000c0d0e7389 */ /* 0x00006400000c000b */
[----:B01----:R-:W-:Y:S01]  /*27ea0*/  ENDCOLLECTIVE ;  /* 0x000000000000791b */ /* 0x003fe20003800000 */
.L_x_6515:
        /* <DEDUP_REMOVED lines=13> */
.L_x_6516:
[----:B------:R-:W-:Y:S02]  /*27f80*/  IMAD.MOV.U32 R13, RZ, RZ, R9 ;  /* 0x000000ffff0d7224 */ /* 0x000fe400078e0009 */
[----:B------:R-:W-:Y:S01]  /*27f90*/  IMAD.MOV.U32 R12, RZ, RZ, 0x5 ;  /* 0x00000005ff0c7424 */ /* 0x000fe200078e00ff */
[----:B------:R-:W-:-:S13]  /*27fa0*/  IADD3 R2, P0, R14, R0, RZ ;  /* 0x000000000e027210 */ /* 0x000fda0007f1e0ff */
[----:B------:R-:W-:Y:S05]  /*27fb0*/  WARPSYNC.COLLECTIVE R15, `(.L_x_6517) ;  /* 0x000000000f087348 */ /* 0x000fea0003c00000 */
[----:B------:R0:W1:Y:S02]  /*27fc0*/  SHFL.IDX P6, R14, R13, R12, R11 ;  /* 0x0000000c0d0e7389 */ /* 0x00006400000c000b */
[----:B01----:R-:W-:Y:S01]  /*27fd0*/  ENDCOLLECTIVE ;  /* 0x000000000000791b */ /* 0x003fe20003800000 */
.L_x_6517:
        /* <DEDUP_REMOVED lines=13> */
.L_x_6518:
[----:B------:R-:W-:Y:S05]  /*280b0*/  BRA `(.L_x_6519) ;  /* 0xffffff8c00547947 */ /* 0x000fea000383ffff */
.L_x_6295:
[----:B------:R-:W-:Y:S01]  /*280c0*/  BSSY B0, `(.L_x_6520) ;  /* 0x0000008000007945 */ /* 0x000fe20003800000 */
[----:B------:R-:W-:Y:S02]  /*280d0*/  IMAD.MOV.U32 R13, RZ, RZ, R16 ;  /* 0x000000ffff0d7224 */ /* 0x000fe400078e0010 */
[----:B------:R-:W-:Y:S02]  /*280e0*/  IMAD.MOV.U32 R12, RZ, RZ, RZ ;  /* 0x000000ffff0c7224 */ /* 0x000fe400078e00ff */
[----:B-1----:R-:W-:Y:S02]  /*280f0*/  IMAD.MOV.U32 R11, RZ, RZ, 0x1f ;  /* 0x0000001fff0b7424 */ /* 0x002fe400078e00ff */
[----:B------:R-:W-:-:S07]  /*28100*/  IMAD.MOV.U32 R15, RZ, RZ, -0x1 ;  /* 0xffffffffff0f7424 */ /* 0x000fce00078e00ff */
[----:B--23--:R-:W-:Y:S05]  /*28110*/  WARPSYNC.COLLECTIVE R15, `(.L_x_6521) ;  /* 0x000000000f087348 */ /* 0x00cfea0003c00000 */
[----:B------:R0:W1:Y:S02]  /*28120*/  SHFL.IDX P6, R14, R13, R12, R11 ;  /* 0x0000000c0d0e7389 */ /* 0x00006400000c000b */
[----:B0123--:R-:W-:Y:S01]  /*28130*/  ENDCOLLECTIVE ;  /* 0x000000000000791b */ /* 0x00ffe20003800000 */
.L_x_6521:
[----:B------:R-:W-:Y:S05]  /*28140*/  BSYNC B0 ;  /* 0x0000000000007941 */ /* 0x000fea0003800000 */
.L_x_6520:
        /* <DEDUP_REMOVED lines=9> */
.L_x_6522:
        /* <DEDUP_REMOVED lines=24> */
.L_x_6523:
[----:B------:R-:W-:Y:S01]  /*28360*/  IMAD.MOV.U32 R12, RZ, RZ, 0x2 ;  /* 0x00000002ff0c7424 */ /* 0x000fe200078e00ff */
[----:B------:R-:W-:-:S05]  /*28370*/  SEL R14, R14, RZ, P1 ;  /* 0x000000ff0e0e7207 */ /* 0x000fca0000800000 */
[----:B------:R-:W-:-:S04]  /*28380*/  IMAD.IADD R5, R13, 0x1, R14 ;  /* 0x000000010d057824 */ /* 0x000fc800078e020e */
[----:B------:R-:W-:-:S07]  /*28390*/  IMAD.MOV.U32 R13, RZ, RZ, R5 ;  /* 0x000000ffff0d7224 */ /* 0x000fce00078e0005 */
[----:B------:R-:W-:Y:S05]  /*283a0*/  WARPSYNC.COLLECTIVE R15, `(.L_x_6524) ;  /* 0x000000000f087348 */ /* 0x000fea0003c00000 */
[----:B------:R0:W1:Y:S02]  /*283b0*/  SHFL.UP P6, R14, R13, R12, R11 ;  /* 0x0400000c0d0e7389 */ /* 0x00006400000c000b */
[----:B01----:R-:W-:Y:S01]  /*283c0*/  ENDCOLLECTIVE ;  /* 0x000000000000791b */ /* 0x003fe20003800000 */
.L_x_6524:
[----:B------:R-:W-:Y:S01]  /*283d0*/  IMAD.MOV.U32 R12, RZ, RZ, 0x4 ;  /* 0x00000004ff0c7424 */ /* 0x000fe200078e00ff */
[----:B------:R-:W-:-:S05]  /*283e0*/  SEL R2, R14, RZ, P2 ;  /* 0x000000ff0e027207 */ /* 0x000fca0001000000 */
[----:B------:R-:W-:-:S04]  /*283f0*/  IMAD.IADD R2, R5, 0x1, R2 ;  /* 0x0000000105027824 */ /* 0x000fc800078e0202 */
[----:B------:R-:W-:-:S07]  /*28400*/  IMAD.MOV.U32 R13, RZ, RZ, R2 ;  /* 0x000000ffff0d7224 */ /* 0x000fce00078e0002 */
[----:B------:R-:W-:Y:S05]  /*28410*/  WARPSYNC.COLLECTIVE R15, `(.L_x_6525) ;  /* 0x000000000f087348 */ /* 0x000fea0003c00000 */
[----:B------:R0:W1:Y:S02]  /*28420*/  SHFL.UP P6, R14, R13, R12, R11 ;  /* 0x0400000c0d0e7389 */ /* 0x00006400000c000b */
[----:B01----:R-:W-:Y:S01]  /*28430*/  ENDCOLLECTIVE ;  /* 0x000000000000791b */ /* 0x003fe20003800000 */
.L_x_6525:
[----:B------:R-:W-:Y:S01]  /*28440*/  IMAD.MOV.U32 R12, RZ, RZ, 0x8 ;  /* 0x00000008ff0c7424 */ /* 0x000fe200078e00ff */
[----:B------:R-:W-:-:S05]  /*28450*/  SEL R3, R14, RZ, P3 ;  /* 0x000000ff0e037207 */ /* 0x000fca0001800000 */
[----:B------:R-:W-:-:S04]  /*28460*/  IMAD.IADD R3, R2, 0x1, R3 ;  /* 0x0000000102037824 */ /* 0x000fc800078e0203 */
[----:B------:R-:W-:-:S07]  /*28470*/  IMAD.MOV.U32 R13, RZ, RZ, R3 ;  /* 0x000000ffff0d7224 */ /* 0x000fce00078e0003 */
[----:B------:R-:W-:Y:S05]  /*28480*/  WARPSYNC.COLLECTIVE R15, `(.L_x_6526) ;  /* 0x000000000f087348 */ /* 0x000fea0003c00000 */
[----:B------:R0:W1:Y:S02]  /*28490*/  SHFL.UP P6, R14, R13, R12, R11 ;  /* 0x0400000c0d0e7389 */ /* 0x00006400000c000b */
[----:B01----:R-:W-:Y:S01]  /*284a0*/  ENDCOLLECTIVE ;  /* 0x000000000000791b */ /* 0x003fe20003800000 */
.L_x_6526:
[----:B------:R-:W-:Y:S01]  /*284b0*/  IMAD.MOV.U32 R12, RZ, RZ, 0x10 ;  /* 0x00000010ff0c7424 */ /* 0x000fe200078e00ff */
[----:B------:R-:W-:-:S05]  /*284c0*/  SEL R14, R14, RZ, P4 ;  /* 0x000000ff0e0e7207 */ /* 0x000fca0002000000 */
[----:B------:R-:W-:-:S04]  /*284d0*/  IMAD.IADD R5, R3, 0x1, R14 ;  /* 0x0000000103057824 */ /* 0x000fc800078e020e */
[----:B------:R-:W-:-:S07]  /*284e0*/  IMAD.MOV.U32 R13, RZ, RZ, R5 ;  /* 0x000000ffff0d7224 */ /* 0x000fce00078e0005 */
[----:B------:R-:W-:Y:S05]  /*284f0*/  WARPSYNC.COLLECTIVE R15, `(.L_x_6527) ;  /* 0x000000000f087348 */ /* 0x000fea0003c00000 */
[----:B------:R0:W1:Y:S02]  /*28500*/  SHFL.UP P6, R14, R13, R12, R11 ;  /* 0x0400000c0d0e7389 */ /* 0x00006400000c000b */
[----:B01----:R-:W-:Y:S01]  /*28510*/  ENDCOLLECTIVE ;  /* 0x000000000000791b */ /* 0x003fe20003800000 */
.L_x_6527:
        /* <DEDUP_REMOVED lines=8> */
.L_x_6528:
[----:B------:R-:W-:Y:S05]  /*285a0*/  BRA `(.L_x_6529) ;  /* 0xffffff8c00b47947 */ /* 0x000fea000383ffff */
.L_x_6298:
[----:B------:R-:W-:Y:S01]  /*285b0*/  BSSY B0, `(.L_x_6530) ;  /* 0x0000007000007945 */ /* 0x000fe20003800000 */
[----:B------:R-:W-:Y:S02]  /*285c0*/  IMAD.MOV.U32 R12, RZ, RZ, 0x1 ;  /* 0x00000001ff0c7424 */ /* 0x000fe400078e00ff */
[----:B-1----:R-:W-:Y:S02]  /*285d0*/  IMAD.MOV.U32 R11, RZ, RZ, RZ ;  /* 0x000000ffff0b7224 */ /* 0x002fe400078e00ff */
[----:B------:R-:W-:-:S07]  /*285e0*/  IMAD.MOV.U32 R15, RZ, RZ, -0x1 ;  /* 0xffffffffff0f7424 */ /* 0x000fce00078e00ff */
[----:B------:R-:W-:Y:S05]  /*285f0*/  WARPSYNC.COLLECTIVE R15, `(.L_x_6531) ;  /* 0x000000000f087348 */ /* 0x000fea0003c00000 */
[----:B------:R0:W1:Y:S02]  /*28600*/  SHFL.UP P6, R14, R13, R12, R11 ;  /* 0x0400000c0d0e7389 */ /* 0x00006400000c000b */
[----:B01----:R-:W-:Y:S01]  /*28610*/  ENDCOLLECTIVE ;  /* 0x000000000000791b */ /* 0x003fe20003800000 */
.L_x_6531:
[----:B------:R-:W-:Y:S05]  /*28620*/  BSYNC B0 ;  /* 0x0000000000007941 */ /* 0x000fea0003800000 */
.L_x_6530:
        /* <DEDUP_REMOVED lines=8> */
.L_x_6532:
[----:B------:R-:W-:Y:S01]  /*286b0*/  IMAD.MOV.U32 R12, RZ, RZ, 0x4 ;  /* 0x00000004ff0c7424 */ /* 0x000fe200078e00ff */
[----:B------:R-:W-:-:S05]  /*286c0*/  SEL R2, R14, RZ, P2 ;  /* 0x000000ff0e027207 */ /* 0x000fca0001000000 */
[----:B------:R-:W-:-:S04]  /*286d0*/  IMAD.IADD R2, R13, 0x1, R2 ;  /* 0x000000010d027824 */ /* 0x000fc800078e0202 */
[----:B------:R-:W-:-:S07]  /*286e0*/  IMAD.MOV.U32 R13, RZ, RZ, R2 ;  /* 0x000000ffff0d7224 */ /* 0x000fce00078e0002 */
[----:B------:R-:W-:Y:S05]  /*286f0*/  WARPSYNC.COLLECTIVE R15, `(.L_x_6533) ;  /* 0x000000000f087348 */ /* 0x000fea0003c00000 */
[----:B------:R0:W1:Y:S02]  /*28700*/  SHFL.UP P6, R14, R13, R12, R11 ;  /* 0x0400000c0d0e7389 */ /* 0x00006400000c000b */
[----:B01----:R-:W-:Y:S01]  /*28710*/  ENDCOLLECTIVE ;  /* 0x000000000000791b */ /* 0x003fe20003800000 */
.L_x_6533:
[----:B------:R-:W-:Y:S01]  /*28720*/  IMAD.MOV.U32 R12, RZ, RZ, 0x8 ;  /* 0x00000008ff0c7424 */ /* 0x000fe200078e00ff */
[----:B------:R-:W-:-:S04]  /*28730*/  SEL R3, R14, RZ, P3 ;  /* 0x000000ff0e037207 */ /* 0x000fc80001800000 */
[----:B------:R-:W-:-:S05]  /*28740*/  IADD3 R3, R2, R3, RZ ;  /* 0x0000000302037210 */ /* 0x000fca0007ffe0ff */
[----:B------:R-:W-:-:S07]  /*28750*/  IMAD.MOV.U32 R13, RZ, RZ, R3 ;  /* 0x000000ffff0d7224 */ /* 0x000fce00078e0003 */
[----:B------:R-:W-:Y:S05]  /*28760*/  WARPSYNC.COLLECTIVE R15, `(.L_x_6534) ;  /* 0x000000000f087348 */ /* 0x000fea0003c00000 */
[----:B------:R0:W1:Y:S02]  /*28770*/  SHFL.UP P6, R14, R13, R12, R11 ;  /* 0x0400000c0d0e7389 */ /* 0x00006400000c000b */
[----:B01----:R-:W-:Y:S01]  /*28780*/  ENDCOLLECTIVE ;  /* 0x000000000000791b */ /* 0x003fe20003800000 */
.L_x_6534:
[----:B------:R-:W-:Y:S01]  /*28790*/  IMAD.MOV.U32 R12, RZ, RZ, 0x10 ;  /* 0x00000010ff0c7424 */ /* 0x000fe200078e00ff */
[----:B------:R-:W-:-:S05]  /*287a0*/  SEL R14, R14, RZ, P4 ;  /* 0x000000ff0e0e7207 */ /* 0x000fca0002000000 */
[----:B------:R-:W-:-:S04]  /*287b0*/  IMAD.IADD R5, R3, 0x1, R14 ;  /* 0x0000000103057824 */ /* 0x000fc800078e020e */
[----:B------:R-:W-:-:S07]  /*287c0*/  IMAD.MOV.U32 R13, RZ, RZ, R5 ;  /* 0x000000ffff0d7224 */ /* 0x000fce00078e0005 */
[----:B------:R-:W-:Y:S05]  /*287d0*/  WARPSYNC.COLLECTIVE R15, `(.L_x_6535) ;  /* 0x000000000f087348 */ /* 0x000fea0003c00000 */
[----:B------:R0:W1:Y:S02]  /*287e0*/  SHFL.UP P6, R14, R13, R12, R11 ;  /* 0x0400000c0d0e7389 */ /* 0x00006400000c000b */
[----:B01----:R-:W-:Y:S01]  /*287f0*/  ENDCOLLECTIVE ;  /* 0x000000000000791b */ /* 0x003fe20003800000 */
.L_x_6535:
        /* <DEDUP_REMOVED lines=8> */
.L_x_6536:
[----:B------:R-:W-:Y:S05]  /*28880*/  BRA `(.L_x_6537) ;  /* 0xffffff8c00a07947 */ /* 0x000fea000383ffff */
.L_x_6300:
[----:B------:R-:W-:Y:S01]  /*28890*/  BSSY B0, `(.L_x_6538) ;  /* 0x0000006000007945 */ /* 0x000fe20003800000 */
[----:B------:R-:W-:Y:S01]  /*288a0*/  PLOP3.LUT P6, PT, P6, PT, PT, 0x8, 0x0 ;  /* 0x000000000000781c */ /* 0x000fe200037ce170 */
[----:B------:R-:W-:-:S12]  /*288b0*/  IMAD.MOV.U32 R15, RZ, RZ, -0x1 ;  /* 0xffffffffff0f7424 */ /* 0x000fd800078e00ff */
[----:B01----:R-:W-:Y:S05]  /*288c0*/  WARPSYNC.COLLECTIVE R15, `(.L_x_6539) ;  /* 0x000000000f087348 */ /* 0x003fea0003c00000 */
[----:B------:R-:W-:Y:S01]  /*288d0*/  VOTE.ANY R14, PT, P6 ;  /* 0x00000000000e7806 */ /* 0x000fe200030e0100 */
[----:B01----:R-:W-:Y:S06]  /*288e0*/  ENDCOLLECTIVE ;  /* 0x000000000000791b */ /* 0x003fec0003800000 */
.L_x_6539:
[----:B------:R-:W-:Y:S05]  /*288f0*/  BSYNC B0 ;  /* 0x0000000000007941 */ /* 0x000fea0003800000 */
.L_x_6538:
        /* <DEDUP_REMOVED lines=8> */
.L_x_6540:
[----:B------:R-:W-:Y:S02]  /*28980*/  IMAD.IADD R19, R12, 0x1, R19 ;  /* 0x000000010c137824 */ /* 0x000fe400078e0213 */
[----:B------:R-:W-:Y:S02]  /*28990*/  IMAD.MOV.U32 R13, RZ, RZ, R4 ;  /* 0x000000ffff0d7224 */ /* 0x000fe400078e0004 */
[----:B------:R-:W-:-:S07]  /*289a0*/  IMAD.MOV.U32 R17, RZ, RZ, R14 ;  /* 0x000000ffff117224 */ /* 0x000fce00078e000e */
[----:B------:R-:W-:Y:S05]  /*289b0*/  WARPSYNC.COLLECTIVE R15, `(.L_x_6541) ;  /* 0x000000000f087348 */ /* 0x000fea0003c00000 */
[----:B------:R0:W1:Y:S02]  /*289c0*/  SHFL.IDX P6, R14, R13, R12, R11 ;  /* 0x0000000c0d0e7389 */ /* 0x00006400000c000b */
[----:B01----:R-:W-:Y:S01]  /*289d0*/  ENDCOLLECTIVE ;  /* 0x000000000000791b */ /* 0x003fe20003800000 */
.L_x_6541:
[----:B------:R-:W-:Y:S01]  /*289e0*/  IMAD.MOV.U32 R4, RZ, RZ, R14 ;  /* 0x000000ffff047224 */ /* 0x000fe200078e000e */
[----:B------:R-:W-:Y:S06]  /*289f0*/  BRA `(.L_x_6542) ;  /* 0xffffff8c00847947 */ /* 0x000fec000383ffff */
.L_x_6302:
[----:B------:R-:W-:Y:S01]  /*28a00*/  BSSY B0, `(.L_x_6543) ;  /* 0x0000007000007945 */ /* 0x000fe20003800000 */
[----:B------:R-:W-:Y:S02]  /*28a10*/  IMAD.MOV.U32 R13, RZ, RZ, R2 ;  /* 0x000000ffff0d7224 */ /* 0x000fe400078e0002 */
[----:B-1----:R-:W-:Y:S02]  /*28a20*/  IMAD.MOV.U32 R11, RZ, RZ, 0x1f ;  /* 0x0000001fff0b7424 */ /* 0x002fe400078e00ff */
[----:B------:R-:W-:-:S07]  /*28a30*/  IMAD.MOV.U32 R15, RZ, RZ, -0x1 ;  /* 0xffffffffff0f7424 */ /* 0x000fce00078e00ff */
[----:B0--34-:R-:W-:Y:S05]  /*28a40*/  WARPSYNC.COLLECTIVE R15, `(.L_x_6544) ;  /* 0x000000000f087348 */ /* 0x019fea0003c00000 */
[----:B------:R1:W2:Y:S02]  /*28a50*/  SHFL.IDX P6, R14, R13, R12, R11 ;  /* 0x0000000c0d0e7389 */ /* 0x0002a400000c000b */
[----:B01234-:R-:W-:Y:S01]  /*28a60*/  ENDCOLLECTIVE ;  /* 0x000000000000791b */ /* 0x01ffe20003800000 */
.L_x_6544:
[----:B------:R-:W-:Y:S05]  /*28a70*/  BSYNC B0 ;  /* 0x0000000000007941 */ /* 0x000fea0003800000 */
.L_x_6543:
[----:B------:R-:W-:Y:S01]  /*28a80*/  IMAD.MOV.U32 R6, RZ, RZ, R14 ;  /* 0x000000ffff067224 */ /* 0x000fe200078e000e */
[----:B------:R-:W-:Y:S06]  /*28a90*/  BRA `(.L_x_6301) ;  /* 0xffffff8c00747947 */ /* 0x000fec000383ffff */
.L_x_6308:
[----:B-1----:R1:W4:Y:S02]  /*28aa0*/  SYNCS.PHASECHK.TRANS64.TRYWAIT P0, [R5+URZ+0x32420], R0 ;  /* 0x03242000050075a7 */ /* 0x002324000800017f */
[----:B----4-:R-:W-:Y:S05]  /*28ab0*/  @!P0 NANOSLEEP.SYNCS 0x989680 ;  /* 0x009896800000895d */ /* 0x010fea0003900000 */
[----:B------:R-:W4:Y:S02]  /*28ac0*/  @!P0 SYNCS.PHASECHK.TRANS64 P0, [R5+URZ+0x32420], R0 ;  /* 0x03242000050085a7 */ /* 0x000f24000800007f */
[----:B----4-:R-:W-:Y:S05]  /*28ad0*/  @!P0 BRA `(.L_x_6308) ;  /* 0xfffffffc00f08947 */ /* 0x010fea000383ffff */
[----:B------:R-:W-:Y:S05]  /*28ae0*/  BRA `(.L_x_6545) ;  /* 0xffffff9400cc7947 */ /* 0x000fea000383ffff */
.L_x_6309:
        /* <DEDUP_REMOVED lines=11> */
.L_x_6547:
[----:B------:R-:W-:Y:S05]  /*28ba0*/  BSYNC B0 ;  /* 0x0000000000007941 */ /* 0x000fea0003800000 */
.L_x_6546:
[----:B------:R-:W-:Y:S05]  /*28bb0*/  BRA `(.L_x_6548) ;  /* 0xffffff9400b47947 */ /* 0x000fea000383ffff */
.L_x_6310:
[----:B------:R-:W-:Y:S01]  /*28bc0*/  BSSY B0, `(.L_x_6549) ;  /* 0x0000006000007945 */ /* 0x000fe20003800000 */
[----:B------:R-:W-:-:S07]  /*28bd0*/  IMAD.MOV.U32 R15, RZ, RZ, -0x1 ;  /* 0xffffffffff0f7424 */ /* 0x000fce00078e00ff */
[----:B0123--:R-:W-:Y:S05]  /*28be0*/  WARPSYNC.COLLECTIVE R15, `(.L_x_6550) ;  /* 0x000000000f0c7348 */ /* 0x00ffea0003c00000 */
[----:B------:R-:W-:Y:S02]  /*28bf0*/  ELECT P6, UR62, PT ;  /* 0x00000000003e782f */ /* 0x000fe400038c0000 */
[----:B------:R-:W-:Y:S01]  /*28c00*/  MOV R14, UR62 ;  /* 0x0000003e000e7c02 */ /* 0x000fe20008000f00 */
[----:B0123--:R-:W-:Y:S10]  /*28c10*/  ENDCOLLECTIVE ;  /* 0x000000000000791b */ /* 0x00fff40003800000 */
.L_x_6550:
[----:B------:R-:W-:Y:S05]  /*28c20*/  BSYNC B0 ;  /* 0x0000000000007941 */ /* 0x000fea0003800000 */
.L_x_6549:
[----:B------:R-:W-:Y:S05]  /*28c30*/  BRA `(.L_x_6551) ;  /* 0xffffff9400a87947 */ /* 0x000fea000383ffff */
.L_x_6312:
[----:B-1----:R1:W4:Y:S02]  /*28c40*/  SYNCS.PHASECHK.TRANS64.TRYWAIT P1, [R3+URZ+0x32440], R2 ;  /* 0x03244002030075a7 */ /* 0x002324000802017f */
[----:B----4-:R-:W-:Y:S05]  /*28c50*/  @!P1 NANOSLEEP.SYNCS 0x989680 ;  /* 0x009896800000995d */ /* 0x010fea0003900000 */
[----:B------:R-:W4:Y:S02]  /*28c60*/  @!P1 SYNCS.PHASECHK.TRANS64 P1, [R3+URZ+0x32440], R2 ;  /* 0x03244002030095a7 */ /* 0x000f24000802007f */
[----:B----4-:R-:W-:Y:S05]  /*28c70*/  @!P1 BRA `(.L_x_6312) ;  /* 0xfffffffc00f09947 */ /* 0x010fea000383ffff */
[----:B------:R-:W-:Y:S05]  /*28c80*/  BRA `(.L_x_6552) ;  /* 0xffffff9400c87947 */ /* 0x000fea000383ffff */
.L_x_6314:
[----:B----4-:R4:W0:Y:S02]  /*28c90*/  SYNCS.PHASECHK.TRANS64.TRYWAIT P1, [R25+URZ+0x32440], R0 ;  /* 0x03244000190075a7 */ /* 0x010824000802017f */
[----:B0-----:R-:W-:Y:S05]  /*28ca0*/  @!P1 NANOSLEEP.SYNCS 0x989680 ;  /* 0x009896800000995d */ /* 0x001fea0003900000 */
[----:B------:R-:W0:Y:S02]  /*28cb0*/  @!P1 SYNCS.PHASECHK.TRANS64 P1, [R25+URZ+0x32440], R0 ;  /* 0x03244000190095a7 */ /* 0x000e24000802007f */
[----:B0-----:R-:W-:Y:S05]  /*28cc0*/  @!P1 BRA `(.L_x_6314) ;  /* 0xfffffffc00f09947 */ /* 0x001fea000383ffff */
[----:B------:R-:W-:Y:S05]  /*28cd0*/  BRA `(.L_x_6553) ;  /* 0xffffff9400d47947 */ /* 0x000fea000383ffff */
.L_x_6316:
[----:B------:R0:W0:Y:S02]  /*28ce0*/  SYNCS.PHASECHK.TRANS64.TRYWAIT P1, [R3+URZ+0x32460], R2 ;  /* 0x03246002030075a7 */ /* 0x000024000802017f */
[----:B0-----:R-:W-:Y:S05]  /*28cf0*/  @!P1 NANOSLEEP.SYNCS 0x989680 ;  /* 0x009896800000995d */ /* 0x001fea0003900000 */
[----:B------:R-:W0:Y:S02]  /*28d00*/  @!P1 SYNCS.PHASECHK.TRANS64 P1, [R3+URZ+0x32460], R2 ;  /* 0x03246002030095a7 */ /* 0x000e24000802007f */
[----:B0-----:R-:W-:Y:S05]  /*28d10*/  @!P1 BRA `(.L_x_6316) ;  /* 0xfffffffc00f09947 */ /* 0x001fea000383ffff */
[----:B------:R-:W-:Y:S05]  /*28d20*/  BRA `(.L_x_6554) ;  /* 0xffffff9400d07947 */ /* 0x000fea000383ffff */
.L_x_6555:
        /* <DEDUP_REMOVED lines=13> */
.L_x_6576:


//--------------------- .nv.global.init           --------------------------
	.section	.nv.global.init,"aw",@progbits
.nv.global.init:
	.type		$str$23,@object
	.size		$str$23,($str$24 - $str$23)
$str$23:
        /*0000*/ 	.byte	0x28, 0x61, 0x64, 0x64, 0x72, 0x65, 0x73, 0x73, 0x20, 0x26, 0x20, 0x6d, 0x61, 0x73, 0x6b, 0x29
        /*0010*/ 	.byte	0x20, 0x3d, 0x3d, 0x20, 0x30, 0x00
	.type		$str$24,@object
	.size		$str$24,(__unnamed_4 - $str$24)
$str$24:
        /*0016*/ 	.byte	0x2f, 0x74, 0x6d, 0x70, 0x2f, 0x6f, 0x73, 0x73, 0x5f, 0x6b, 0x65, 0x72, 0x6e, 0x65, 0x6c, 0x73
        /*0026*/ 	.byte	0x5f, 0x73, 0x72, 0x63, 0x2f, 0x66, 0x6c, 0x61, 0x73, 0x68, 0x5f, 0x61, 0x74, 0x74, 0x65, 0x6e
        /*0036*/ 	.byte	0x74, 0x69, 0x6f, 0x6e, 0x2f, 0x63, 0x73, 0x72, 0x63, 0x2f, 0x63, 0x75, 0x74, 0x6c, 0x61, 0x73
        /*0046*/ 	.byte	0x73, 0x2f, 0x69, 0x6e, 0x63, 0x6c, 0x75, 0x64, 0x65, 0x2f, 0x63, 0x75, 0x74, 0x65, 0x2f, 0x70
        /*0056*/ 	.byte	0x6f, 0x69, 0x6e, 0x74, 0x65, 0x72, 0x5f, 0x66, 0x6c, 0x61, 0x67, 0x67, 0x65, 0x64, 0x2e, 0x68
        /*0066*/ 	.byte	0x70, 0x70, 0x00
	.type		__unnamed_4,@object
	.size		__unnamed_4,(__unnamed_5 - __unnamed_4)
__unnamed_4:
        /* <DEDUP_REMOVED lines=24> */
        /*01e9*/ 	.byte	0x00
	.type		__unnamed_5,@object
	.size		__unnamed_5,(__unnamed_7 - __unnamed_5)
__unnamed_5:
        /* <DEDUP_REMOVED lines=25> */
	.type		__unnamed_7,@object
	.size		__unnamed_7,(__unnamed_6 - __unnamed_7)
__unnamed_7:
        /* <DEDUP_REMOVED lines=25> */
	.type		__unnamed_6,@object
	.size		__unnamed_6,(__unnamed_1 - __unnamed_6)
__unnamed_6:
        /* <DEDUP_REMOVED lines=29> */
	.type		__unnamed_1,@object
	.size		__unnamed_1,(__unnamed_3 - __unnamed_1)
__unnamed_1:
        /* <DEDUP_REMOVED lines=28> */
        /*087e*/ 	.byte	0x3c, 0x36, 0x31, 0x34, 0x34, 0x3e, 0x3e, 0x3e, 0x3e, 0x3e, 0x20, 0x26, 0x5d, 0x00
	.type		__unnamed_3,@object
	.size		__unnamed_3,(__unnamed_2 - __unnamed_3)
__unnamed_3:
        /* <DEDUP_REMOVED lines=29> */
	.type		__unnamed_2,@object
	.size		__unnamed_2,(.L_1 - __unnamed_2)
__unnamed_2:
        /* <DEDUP_REMOVED lines=29> */
.L_1:


//--------------------- .nv.shared._ZN7cutlass13device_kernelIN5flash11enable_sm90INS1_16FlashAttnFwdSm90INS1_25CollectiveMainloopFwdSm90ILi2EN4cute5tupleIJNS5_1CILi1EEES8_S8_EEENS6_IJNS7_ILi128EEENS7_ILi96EEENS7_ILi64EEEEEELi256ENS_10bfloat16_tEfNS_4arch4Sm90ELb0ELb0ELb1ELb0ELb1ELb0ELb0ELb1ELb0ELb1ELb1ELb0EEENS1_21CollectiveEpilogueFwdINS6_IJSA_NS7_ILi256EEESB_EEES9_SE_SG_Li256ELb0ELb1ELb1ELb0EEENS1_19SingleTileSchedulerILb0ELb1ELb1ELi128EEEEEEEEEvNT_6ParamsE --------------------------
	.section	.nv.shared._ZN7cutlass13device_kernelIN5flash11enable_sm90INS1_16FlashAttnFwdSm90INS1_25CollectiveMainloopFwdSm90ILi2EN4cute5tupleIJNS5_1CILi1EEES8_S8_EEENS6_IJNS7_ILi128EEENS7_ILi96EEENS7_ILi64EEEEEELi256ENS_10bfloat16_tEfNS_4arch4Sm90ELb0ELb0ELb1ELb0ELb1ELb0ELb0ELb1ELb0ELb1ELb1ELb0EEENS1_21CollectiveEpilogueFwdINS6_IJSA_NS7_ILi256EEESB_EEES9_SE_SG_Li256ELb0ELb1ELb1ELb0EEENS1_19SingleTileSchedulerILb0ELb1ELb1ELi128EEEEEEEEEvNT_6ParamsE,"aw",@nobits
	.sectionflags	@""
	.align	16
	.zero		1024


//--------------------- .nv.shared.reserved.0     --------------------------
	.section	.nv.shared.reserved.0,"aw",@nobits
	.weak		__nv_reservedSMEM_offset_0_alias
	.size		__nv_reservedSMEM_offset_0_alias, 0, 0
	.other		__nv_reservedSMEM_offset_0_alias,@"STO_CUDA_RESERVED_SHARED STV_DEFAULT"
__nv_reservedSMEM_offset_0_alias:
	.zero		0


//--------------------- .nv.global                --------------------------
	.section	.nv.global,"aw",@nobits
.nv.global:
	.type		_ZN89_INTERNAL_d7b8bb7b_53_flash_fwd_hdim64_256_bf16_paged_split_softcap_sm90_cu_3fbc093a_34684cute1_E,@object
	.size		_ZN89_INTERNAL_d7b8bb7b_53_flash_fwd_hdim64_256_bf16_paged_split_softcap_sm90_cu_3fbc093a_34684cute1_E,(_ZN89_INTERNAL_d7b8bb7b_53_flash_fwd_hdim64_256_bf16_paged_split_softcap_sm90_cu_3fbc093a_34684cuda3std3__45__cpo6cbeginE - _ZN89_INTERNAL_d7b8bb7b_53_flash_fwd_hdim64_256_bf16_paged_split_softcap_sm90_cu_3fbc093a_34684cute1_E)
_ZN89_INTERNAL_d7b8bb7b_53_flash_fwd_hdim64_256_bf16_paged_split_softcap_sm90_cu_3fbc093a_34684cute1_E:
	.zero		1
	.type		_ZN89_INTERNAL_d7b8bb7b_53_flash_fwd_hdim64_256_bf16_paged_split_softcap_sm90_cu_3fbc093a_34684cuda3std3__45__cpo6cbeginE,@object
	.size		_ZN89_INTERNAL_d7b8bb7b_53_flash_fwd_hdim64_256_bf16_paged_split_softcap_sm90_cu_3fbc093a_34684cuda3std3__45__cpo6cbeginE,(_ZN89_INTERNAL_d7b8bb7b_53_flash_fwd_hdim64_256_bf16_paged_split_softcap_sm90_cu_3fbc093a_34684cuda3std3__48in_placeE - _ZN89_INTERNAL_d7b8bb7b_53_flash_fwd_hdim64_256_bf16_paged_split_softcap_sm90_cu_3fbc093a_34684cuda3std3__45__cpo6cbeginE)
_ZN89_INTERNAL_d7b8bb7b_53_flash_fwd_hdim64_256_bf16_paged_split_softcap_sm90_cu_3fbc093a_34684cuda3std3__45__cpo6cbeginE:
	.zero		1
	.type		_ZN89_INTERNAL_d7b8bb7b_53_flash_fwd_hdim64_256_bf16_paged_split_softcap_sm90_cu_3fbc093a_34684cuda3std3__48in_placeE,@object
	.size		_ZN89_INTERNAL_d7b8bb7b_53_flash_fwd_hdim64_256_bf16_paged_split_softcap_sm90_cu_3fbc093a_34684cuda3std3__48in_placeE,(_ZN89_INTERNAL_d7b8bb7b_53_flash_fwd_hdim64_256_bf16_paged_split_softcap_sm90_cu_3fbc093a_34684cuda3std6ranges3__45__cpo9iter_moveE - _ZN89_INTERNAL_d7b8bb7b_53_flash_fwd_hdim64_256_bf16_paged_split_softcap_sm90_cu_3fbc093a_34684cuda3std3__48in_placeE)
_ZN89_INTERNAL_d7b8bb7b_53_flash_fwd_hdim64_256_bf16_paged_split_softcap_sm90_cu_3fbc093a_34684cuda3std3__48in_placeE:
	.zero		1
	.type		_ZN89_INTERNAL_d7b8bb7b_53_flash_fwd_hdim64_256_bf16_paged_split_softcap_sm90_cu_3fbc093a_34684cuda3std6ranges3__45__cpo9iter_moveE,@object
	.size		_ZN89_INTERNAL_d7b8bb7b_53_flash_fwd_hdim64_256_bf16_paged_split_softcap_sm90_cu_3fbc093a_34684cuda3std6ranges3__45__cpo9iter_moveE,(_ZN89_INTERNAL_d7b8bb7b_53_flash_fwd_hdim64_256_bf16_paged_split_softcap_sm90_cu_3fbc093a_34684cuda3std3__45__cpo5beginE - _ZN89_INTERNAL_d7b8bb7b_53_flash_fwd_hdim64_256_bf16_paged_split_softcap_sm90_cu_3fbc093a_34684cuda3std6ranges3__45__cpo9iter_moveE)
_ZN89_INTERNAL_d7b8bb7b_53_flash_fwd_hdim64_256_bf16_paged_split_softcap_sm90_cu_3fbc093a_34684cuda3std6ranges3__45__cpo9iter_moveE:
	.zero		1
	.type		_ZN89_INTERNAL_d7b8bb7b_53_flash_fwd_hdim64_256_bf16_paged_split_softcap_sm90_cu_3fbc093a_34684cuda3std3__45__cpo5beginE,@object
	.size		_ZN89_INTERNAL_d7b8bb7b_53_flash_fwd_hdim64_256_bf16_paged_split_softcap_sm90_cu_3fbc093a_34684cuda3std3__45__cpo5beginE,(_ZN89_INTERNAL_d7b8bb7b_53_flash_fwd_hdim64_256_bf16_paged_split_softcap_sm90_cu_3fbc093a_34684cuda3std3__491_GLOBAL__N__d7b8bb7b_53_flash_fwd_hdim64_256_bf16_paged_split_softcap_sm90_cu_3fbc093a_34686ignoreE - _ZN89_INTERNAL_d7b8bb7b_53_flash_fwd_hdim64_256_bf16_paged_split_softcap_sm90_cu_3fbc093a_34684cuda3std3__45__cpo5beginE)
_ZN89_INTERNAL_d7b8bb7b_53_flash_fwd_hdim64_256_bf16_paged_split_softcap_sm90_cu_3fbc093a_34684cuda3std3__45__cpo5beginE:
	.zero		1
	.type		_ZN89_INTERNAL_d7b8bb7b_53_flash_fwd_hdim64_256_bf16_paged_split_softcap_sm90_cu_3fbc093a_34684cuda3std3__491_GLOBAL__N__d7b8bb7b_53_flash_fwd_hdim64_256_bf16_paged_split_softcap_sm90_cu_3fbc093a_34686ignoreE,@object
	.size		_ZN89_INTERNAL_d7b8bb7b_53_flash_fwd_hdim64_256_bf16_paged_split_softcap_sm90_cu_3fbc093a_34684cuda3std3__491_GLOBAL__N__d7b8bb7b_53_flash_fwd_hdim64_256_bf16_paged_split_softcap_sm90_cu_3fbc093a_34686ignoreE,(_ZN89_INTERNAL_d7b8bb7b_53_flash_fwd_hdim64_256_bf16_paged_split_softcap_sm90_cu_3fbc093a_34684cute7productE - _ZN89_INTERNAL_d7b8bb7b_53_flash_fwd_hdim64_256_bf16_paged_split_softcap_sm90_cu_3fbc093a_34684cuda3std3__491_GLOBAL__N__d7b8bb7b_53_flash_fwd_hdim64_256_bf16_paged_split_softcap_sm90_cu_3fbc093a_34686ignoreE)
_ZN89_INTERNAL_d7b8bb7b_53_flash_fwd_hdim64_256_bf16_paged_split_softcap_sm90_cu_3fbc093a_34684cuda3std3__491_GLOBAL__N__d7b8bb7b_53_flash_fwd_hdim64_256_bf16_paged_split_softcap_sm90_cu_3fbc093a_34686ignoreE:
	.zero		1
	.type		_ZN89_INTERNAL_d7b8bb7b_53_flash_fwd_hdim64_256_bf16_paged_split_softcap_sm90_cu_3fbc093a_34684cute7productE,@object
	.size		_ZN89_INTERNAL_d7b8bb7b_53_flash_fwd_hdim64_256_bf16_paged_split_softcap_sm90_cu_3fbc093a_34684cute7productE,(_ZN89_INTERNAL_d7b8bb7b_53_flash_fwd_hdim64_256_bf16_paged_split_softcap_sm90_cu_3fbc093a_34684cuda3std3__45__cpo3endE - _ZN89_INTERNAL_d7b8bb7b_53_flash_fwd_hdim64_256_bf16_paged_split_softcap_sm90_cu_3fbc093a_34684cute7productE)
_ZN89_INTERNAL_d7b8bb7b_53_flash_fwd_hdim64_256_bf16_paged_split_softcap_sm90_cu_3fbc093a_34684cute7productE:
	.zero		1
	.type		_ZN89_INTERNAL_d7b8bb7b_53_flash_fwd_hdim64_256_bf16_paged_split_softcap_sm90_cu_3fbc093a_34684cuda3std3__45__cpo3endE,@object
	.size		_ZN89_INTERNAL_d7b8bb7b_53_flash_fwd_hdim64_256_bf16_paged_split_softcap_sm90_cu_3fbc093a_34684cuda3std3__45__cpo3endE,(_ZN89_INTERNAL_d7b8bb7b_53_flash_fwd_hdim64_256_bf16_paged_split_softcap_sm90_cu_3fbc093a_34684cuda3std3__419piecewise_constructE - _ZN89_INTERNAL_d7b8bb7b_53_flash_fwd_hdim64_256_bf16_paged_split_softcap_sm90_cu_3fbc093a_34684cuda3std3__45__cpo3endE)
_ZN89_INTERNAL_d7b8bb7b_53_flash_fwd_hdim64_256_bf16_paged_split_softcap_sm90_cu_3fbc093a_34684cuda3std3__45__cpo3endE:
	.zero		1
	.type		_ZN89_INTERNAL_d7b8bb7b_53_flash_fwd_hdim64_256_bf16_paged_split_softcap_sm90_cu_3fbc093a_34684cuda3std3__419piecewise_constructE,@object
	.size		_ZN89_INTERNAL_d7b8bb7b_53_flash_fwd_hdim64_256_bf16_paged_split_softcap_sm90_cu_3fbc093a_34684cuda3std3__419piecewise_constructE,(_ZN89_INTERNAL_d7b8bb7b_53_flash_fwd_hdim64_256_bf16_paged_split_softcap_sm90_cu_3fbc093a_34684cuda3std3__45__cpo4cendE - _ZN89_INTERNAL_d7b8bb7b_53_flash_fwd_hdim64_256_bf16_paged_split_softcap_sm90_cu_3fbc093a_34684cuda3std3__419piecewise_constructE)
_ZN89_INTERNAL_d7b8bb7b_53_flash_fwd_hdim64_256_bf16_paged_split_softcap_sm90_cu_3fbc093a_34684cuda3std3__419piecewise_constructE:
	.zero		1
	.type		_ZN89_INTERNAL_d7b8bb7b_53_flash_fwd_hdim64_256_bf16_paged_split_softcap_sm90_cu_3fbc093a_34684cuda3std3__45__cpo4cendE,@object
	.size		_ZN89_INTERNAL_d7b8bb7b_53_flash_fwd_hdim64_256_bf16_paged_split_softcap_sm90_cu_3fbc093a_34684cuda3std3__45__cpo4cendE,(_ZN89_INTERNAL_d7b8bb7b_53_flash_fwd_hdim64_256_bf16_paged_split_softcap_sm90_cu_3fbc093a_34684cuda3std6ranges3__45__cpo4swapE - _ZN89_INTERNAL_d7b8bb7b_53_flash_fwd_hdim64_256_bf16_paged_split_softcap_sm90_cu_3fbc093a_34684cuda3std3__45__cpo4cendE)
_ZN89_INTERNAL_d7b8bb7b_53_flash_fwd_hdim64_256_bf16_paged_split_softcap_sm90_cu_3fbc093a_34684cuda3std3__45__cpo4cendE:
	.zero		1
	.type		_ZN89_INTERNAL_d7b8bb7b_53_flash_fwd_hdim64_256_bf16_paged_split_softcap_sm90_cu_3fbc093a_34684cuda3std6ranges3__45__cpo4swapE,@object
	.size		_ZN89_INTERNAL_d7b8bb7b_53_flash_fwd_hdim64_256_bf16_paged_split_softcap_sm90_cu_3fbc093a_34684cuda3std6ranges3__45__cpo4swapE,(.L_14 - _ZN89_INTERNAL_d7b8bb7b_53_flash_fwd_hdim64_256_bf16_paged_split_softcap_sm90_cu_3fbc093a_34684cuda3std6ranges3__45__cpo4swapE)
_ZN89_INTERNAL_d7b8bb7b_53_flash_fwd_hdim64_256_bf16_paged_split_softcap_sm90_cu_3fbc093a_34684cuda3std6ranges3__45__cpo4swapE:
	.zero		1
.L_14:


//--------------------- .nv.shared._ZN7cutlass13device_kernelIN5flash11enable_sm90INS1_16FlashAttnFwdSm90INS1_25CollectiveMainloopFwdSm90ILi2EN4cute5tupleIJNS5_1CILi1EEES8_S8_EEENS6_IJNS7_ILi128EEENS7_ILi96EEENS7_ILi64EEEEEELi256ENS_10bfloat16_tEfNS_4arch4Sm90ELb0ELb0ELb1ELb0ELb1ELb0ELb1ELb1ELb0ELb1ELb1ELb0EEENS1_21CollectiveEpilogueFwdINS6_IJSA_NS7_ILi256EEESB_EEES9_SE_SG_Li256ELb0ELb1ELb1ELb0EEENS1_19SingleTileSchedulerILb0ELb1ELb1ELi128EEEEEEEEEvNT_6ParamsE --------------------------
	.section	.nv.shared._ZN7cutlass13device_kernelIN5flash11enable_sm90INS1_16FlashAttnFwdSm90INS1_25CollectiveMainloopFwdSm90ILi2EN4cute5tupleIJNS5_1CILi1EEES8_S8_EEENS6_IJNS7_ILi128EEENS7_ILi96EEENS7_ILi64EEEEEELi256ENS_10bfloat16_tEfNS_4arch4Sm90ELb0ELb0ELb1ELb0ELb1ELb0ELb1ELb1ELb0ELb1ELb1ELb0EEENS1_21CollectiveEpilogueFwdINS6_IJSA_NS7_ILi256EEESB_EEES9_SE_SG_Li256ELb0ELb1ELb1ELb0EEENS1_19SingleTileSchedulerILb0ELb1ELb1ELi128EEEEEEEEEvNT_6ParamsE,"aw",@nobits
	.sectionflags	@""
	.align	16
	.zero		1024


//--------------------- .nv.shared._ZN7cutlass13device_kernelIN5flash11enable_sm90INS1_16FlashAttnFwdSm90INS1_25CollectiveMainloopFwdSm90ILi2EN4cute5tupleIJNS5_1CILi1EEES8_S8_EEENS6_IJNS7_ILi128EEENS7_ILi96EEENS7_ILi64EEEEEELi256ENS_10bfloat16_tEfNS_4arch4Sm90ELb0ELb0ELb1ELb1ELb1ELb0ELb0ELb1ELb0ELb1ELb1ELb0EEENS1_21CollectiveEpilogueFwdINS6_IJSA_NS7_ILi256EEESB_EEES9_SE_SG_Li256ELb1ELb1ELb1ELb0EEENS1_36VarlenDynamicPersistentTileSchedulerILi128ELi96ELi256ELi128ELb1ELb1ELb1ELb0ELb1ELb1EEEEEEEEEvNT_6ParamsE --------------------------
	.section	.nv.shared._ZN7cutlass13device_kernelIN5flash11enable_sm90INS1_16FlashAttnFwdSm90INS1_25CollectiveMainloopFwdSm90ILi2EN4cute5tupleIJNS5_1CILi1EEES8_S8_EEENS6_IJNS7_ILi128EEENS7_ILi96EEENS7_ILi64EEEEEELi256ENS_10bfloat16_tEfNS_4arch4Sm90ELb0ELb0ELb1ELb1ELb1ELb0ELb0ELb1ELb0ELb1ELb1ELb0EEENS1_21CollectiveEpilogueFwdINS6_IJSA_NS7_ILi256EEESB_EEES9_SE_SG_Li256ELb1ELb1ELb1ELb0EEENS1_36VarlenDynamicPersistentTileSchedulerILi128ELi96ELi256ELi128ELb1ELb1ELb1ELb0ELb1ELb1EEEEEEEEEvNT_6ParamsE,"aw",@nobits
	.sectionflags	@""
	.align	16
	.zero		1024


//--------------------- .nv.shared._ZN7cutlass13device_kernelIN5flash11enable_sm90INS1_16FlashAttnFwdSm90INS1_25CollectiveMainloopFwdSm90ILi2EN4cute5tupleIJNS5_1CILi1EEES8_S8_EEENS6_IJNS7_ILi128EEENS7_ILi96EEENS7_ILi64EEEEEELi256ENS_10bfloat16_tEfNS_4arch4Sm90ELb0ELb0ELb1ELb1ELb1ELb1ELb0ELb1ELb0ELb1ELb1ELb0EEENS1_21CollectiveEpilogueFwdINS6_IJSA_NS7_ILi256EEESB_EEES9_SE_SG_Li256ELb1ELb1ELb1ELb0EEENS1_36VarlenDynamicPersistentTileSchedulerILi128ELi96ELi256ELi128ELb1ELb1ELb1ELb0ELb1ELb1EEEEEEEEEvNT_6ParamsE --------------------------
	.section	.nv.shared._ZN7cutlass13device_kernelIN5flash11enable_sm90INS1_16FlashAttnFwdSm90INS1_25CollectiveMainloopFwdSm90ILi2EN4cute5tupleIJNS5_1CILi1EEES8_S8_EEENS6_IJNS7_ILi128EEENS7_ILi96EEENS7_ILi64EEEEEELi256ENS_10bfloat16_tEfNS_4arch4Sm90ELb0ELb0ELb1ELb1ELb1ELb1ELb0ELb1ELb0ELb1ELb1ELb0EEENS1_21CollectiveEpilogueFwdINS6_IJSA_NS7_ILi256EEESB_EEES9_SE_SG_Li256ELb1ELb1ELb1ELb0EEENS1_36VarlenDynamicPersistentTileSchedulerILi128ELi96ELi256ELi128ELb1ELb1ELb1ELb0ELb1ELb1EEEEEEEEEvNT_6ParamsE,"aw",@nobits
	.sectionflags	@""
	.align	16
	.zero		1024


//--------------------- .nv.shared._ZN7cutlass13device_kernelIN5flash11enable_sm90INS1_16FlashAttnFwdSm90INS1_25CollectiveMainloopFwdSm90ILi2EN4cute5tupleIJNS5_1CILi1EEES8_S8_EEENS6_IJNS7_ILi128EEENS7_ILi96EEENS7_ILi64EEEEEELi256ENS_10bfloat16_tEfNS_4arch4Sm90ELb0ELb0ELb1ELb1ELb1ELb0ELb1ELb1ELb0ELb1ELb1ELb0EEENS1_21CollectiveEpilogueFwdINS6_IJSA_NS7_ILi256EEESB_EEES9_SE_SG_Li256ELb1ELb1ELb1ELb0EEENS1_36VarlenDynamicPersistentTileSchedulerILi128ELi96ELi256ELi128ELb1ELb1ELb1ELb0ELb1ELb1EEEEEEEEEvNT_6ParamsE --------------------------
	.section	.nv.shared._ZN7cutlass13device_kernelIN5flash11enable_sm90INS1_16FlashAttnFwdSm90INS1_25CollectiveMainloopFwdSm90ILi2EN4cute5tupleIJNS5_1CILi1EEES8_S8_EEENS6_IJNS7_ILi128EEENS7_ILi96EEENS7_ILi64EEEEEELi256ENS_10bfloat16_tEfNS_4arch4Sm90ELb0ELb0ELb1ELb1ELb1ELb0ELb1ELb1ELb0ELb1ELb1ELb0EEENS1_21CollectiveEpilogueFwdINS6_IJSA_NS7_ILi256EEESB_EEES9_SE_SG_Li256ELb1ELb1ELb1ELb0EEENS1_36VarlenDynamicPersistentTileSchedulerILi128ELi96ELi256ELi128ELb1ELb1ELb1ELb0ELb1ELb1EEEEEEEEEvNT_6ParamsE,"aw",@nobits
	.sectionflags	@""
	.align	16
	.zero		1024


//--------------------- .nv.shared._ZN7cutlass13device_kernelIN5flash11enable_sm90INS1_16FlashAttnFwdSm90INS1_25CollectiveMainloopFwdSm90ILi2EN4cute5tupleIJNS5_1CILi1EEES8_S8_EEENS6_IJNS7_ILi128EEENS7_ILi96EEENS7_ILi64EEEEEELi256ENS_10bfloat16_tEfNS_4arch4Sm90ELb0ELb0ELb1ELb1ELb1ELb1ELb1ELb1ELb0ELb1ELb1ELb0EEENS1_21CollectiveEpilogueFwdINS6_IJSA_NS7_ILi256EEESB_EEES9_SE_SG_Li256ELb1ELb1ELb1ELb0EEENS1_36VarlenDynamicPersistentTileSchedulerILi128ELi96ELi256ELi128ELb1ELb1ELb1ELb0ELb1ELb1EEEEEEEEEvNT_6ParamsE --------------------------
	.section	.nv.shared._ZN7cutlass13device_kernelIN5flash11enable_sm90INS1_16FlashAttnFwdSm90INS1_25CollectiveMainloopFwdSm90ILi2EN4cute5tupleIJNS5_1CILi1EEES8_S8_EEENS6_IJNS7_ILi128EEENS7_ILi96EEENS7_ILi64EEEEEELi256ENS_10bfloat16_tEfNS_4arch4Sm90ELb0ELb0ELb1ELb1ELb1ELb1ELb1ELb1ELb0ELb1ELb1ELb0EEENS1_21CollectiveEpilogueFwdINS6_IJSA_NS7_ILi256EEESB_EEES9_SE_SG_Li256ELb1ELb1ELb1ELb0EEENS1_36VarlenDynamicPersistentTileSchedulerILi128ELi96ELi256ELi128ELb1ELb1ELb1ELb0ELb1ELb1EEEEEEEEEvNT_6ParamsE,"aw",@nobits
	.sectionflags	@""
	.align	16
	.zero		1024


//--------------------- .nv.shared._ZN7cutlass13device_kernelIN5flash11enable_sm90INS1_16FlashAttnFwdSm90INS1_25CollectiveMainloopFwdSm90ILi2EN4cute5tupleIJNS5_1CILi1EEES8_S8_EEENS6_IJNS7_ILi128EEENS7_ILi96EEENS7_ILi64EEEEEELi256ENS_10bfloat16_tEfNS_4arch4Sm90ELb0ELb1ELb1ELb0ELb1ELb0ELb0ELb1ELb0ELb1ELb1ELb0EEENS1_21CollectiveEpilogueFwdINS6_IJSA_NS7_ILi256EEESB_EEES9_SE_SG_Li256ELb0ELb1ELb1ELb0EEENS1_19SingleTileSchedulerILb0ELb1ELb1ELi128EEEEEEEEEvNT_6ParamsE --------------------------
	.section	.nv.shared._ZN7cutlass13device_kernelIN5flash11enable_sm90INS1_16FlashAttnFwdSm90INS1_25CollectiveMainloopFwdSm90ILi2EN4cute5tupleIJNS5_1CILi1EEES8_S8_EEENS6_IJNS7_ILi128EEENS7_ILi96EEENS7_ILi64EEEEEELi256ENS_10bfloat16_tEfNS_4arch4Sm90ELb0ELb1ELb1ELb0ELb1ELb0ELb0ELb1ELb0ELb1ELb1ELb0EEENS1_21CollectiveEpilogueFwdINS6_IJSA_NS7_ILi256EEESB_EEES9_SE_SG_Li256ELb0ELb1ELb1ELb0EEENS1_19SingleTileSchedulerILb0ELb1ELb1ELi128EEEEEEEEEvNT_6ParamsE,"aw",@nobits
	.sectionflags	@""
	.align	16
	.zero		1024


//--------------------- .nv.shared._ZN7cutlass13device_kernelIN5flash11enable_sm90INS1_16FlashAttnFwdSm90INS1_25CollectiveMainloopFwdSm90ILi2EN4cute5tupleIJNS5_1CILi1EEES8_S8_EEENS6_IJNS7_ILi128EEENS7_ILi96EEENS7_ILi64EEEEEELi256ENS_10bfloat16_tEfNS_4arch4Sm90ELb0ELb1ELb1ELb0ELb1ELb0ELb1ELb1ELb0ELb1ELb1ELb0EEENS1_21CollectiveEpilogueFwdINS6_IJSA_NS7_ILi256EEESB_EEES9_SE_SG_Li256ELb0ELb1ELb1ELb0EEENS1_19SingleTileSchedulerILb0ELb1ELb1ELi128EEEEEEEEEvNT_6ParamsE --------------------------
	.section	.nv.shared._ZN7cutlass13device_kernelIN5flash11enable_sm90INS1_16FlashAttnFwdSm90INS1_25CollectiveMainloopFwdSm90ILi2EN4cute5tupleIJNS5_1CILi1EEES8_S8_EEENS6_IJNS7_ILi128EEENS7_ILi96EEENS7_ILi64EEEEEELi256ENS_10bfloat16_tEfNS_4arch4Sm90ELb0ELb1ELb1ELb0ELb1ELb0ELb1ELb1ELb0ELb1ELb1ELb0EEENS1_21CollectiveEpilogueFwdINS6_IJSA_NS7_ILi256EEESB_EEES9_SE_SG_Li256ELb0ELb1ELb1ELb0EEENS1_19SingleTileSchedulerILb0ELb1ELb1ELi128EEEEEEEEEvNT_6ParamsE,"aw",@nobits
	.sectionflags	@""
	.align	16
	.zero		1024


//--------------------- .nv.shared._ZN7cutlass13device_kernelIN5flash11enable_sm90INS1_16FlashAttnFwdSm90INS1_25CollectiveMainloopFwdSm90ILi2EN4cute5tupleIJNS5_1CILi1EEES8_S8_EEENS6_IJNS7_ILi128EEENS7_ILi96EEENS7_ILi64EEEEEELi256ENS_10bfloat16_tEfNS_4arch4Sm90ELb0ELb1ELb1ELb1ELb1ELb0ELb0ELb1ELb0ELb1ELb1ELb0EEENS1_21CollectiveEpilogueFwdINS6_IJSA_NS7_ILi256EEESB_EEES9_SE_SG_Li256ELb1ELb1ELb1ELb0EEENS1_36VarlenDynamicPersistentTileSchedulerILi128ELi96ELi256ELi128ELb1ELb1ELb1ELb1ELb0ELb1EEEEEEEEEvNT_6ParamsE --------------------------
	.section	.nv.shared._ZN7cutlass13device_kernelIN5flash11enable_sm90INS1_16FlashAttnFwdSm90INS1_25CollectiveMainloopFwdSm90ILi2EN4cute5tupleIJNS5_1CILi1EEES8_S8_EEENS6_IJNS7_ILi128EEENS7_ILi96EEENS7_ILi64EEEEEELi256ENS_10bfloat16_tEfNS_4arch4Sm90ELb0ELb1ELb1ELb1ELb1ELb0ELb0ELb1ELb0ELb1ELb1ELb0EEENS1_21CollectiveEpilogueFwdINS6_IJSA_NS7_ILi256EEESB_EEES9_SE_SG_Li256ELb1ELb1ELb1ELb0EEENS1_36VarlenDynamicPersistentTileSchedulerILi128ELi96ELi256ELi128ELb1ELb1ELb1ELb1ELb0ELb1EEEEEEEEEvNT_6ParamsE,"aw",@nobits
	.sectionflags	@""
	.align	16
	.zero		1024


//--------------------- .nv.shared._ZN7cutlass13device_kernelIN5flash11enable_sm90INS1_16FlashAttnFwdSm90INS1_25CollectiveMainloopFwdSm90ILi2EN4cute5tupleIJNS5_1CILi1EEES8_S8_EEENS6_IJNS7_ILi128EEENS7_ILi96EEENS7_ILi64EEEEEELi256ENS_10bfloat16_tEfNS_4arch4Sm90ELb0ELb1ELb1ELb1ELb1ELb1ELb0ELb1ELb0ELb1ELb1ELb0EEENS1_21CollectiveEpilogueFwdINS6_IJSA_NS7_ILi256EEESB_EEES9_SE_SG_Li256ELb1ELb1ELb1ELb0EEENS1_36VarlenDynamicPersistentTileSchedulerILi128ELi96ELi256ELi128ELb1ELb1ELb1ELb1ELb0ELb1EEEEEEEEEvNT_6ParamsE --------------------------
	.section	.nv.shared._ZN7cutlass13device_kernelIN5flash11enable_sm90INS1_16FlashAttnFwdSm90INS1_25CollectiveMainloopFwdSm90ILi2EN4cute5tupleIJNS5_1CILi1EEES8_S8_EEENS6_IJNS7_ILi128EEENS7_ILi96EEENS7_ILi64EEEEEELi256ENS_10bfloat16_tEfNS_4arch4Sm90ELb0ELb1ELb1ELb1ELb1ELb1ELb0ELb1ELb0ELb1ELb1ELb0EEENS1_21CollectiveEpilogueFwdINS6_IJSA_NS7_ILi256EEESB_EEES9_SE_SG_Li256ELb1ELb1ELb1ELb0EEENS1_36VarlenDynamicPersistentTileSchedulerILi128ELi96ELi256ELi128ELb1ELb1ELb1ELb1ELb0ELb1EEEEEEEEEvNT_6ParamsE,"aw",@nobits
	.sectionflags	@""
	.align	16
	.zero		1024


//--------------------- .nv.shared._ZN7cutlass13device_kernelIN5flash11enable_sm90INS1_16FlashAttnFwdSm90INS1_25CollectiveMainloopFwdSm90ILi2EN4cute5tupleIJNS5_1CILi1EEES8_S8_EEENS6_IJNS7_ILi128EEENS7_ILi96EEENS7_ILi64EEEEEELi256ENS_10bfloat16_tEfNS_4arch4Sm90ELb0ELb1ELb1ELb1ELb1ELb0ELb1ELb1ELb0ELb1ELb1ELb0EEENS1_21CollectiveEpilogueFwdINS6_IJSA_NS7_ILi256EEESB_EEES9_SE_SG_Li256ELb1ELb1ELb1ELb0EEENS1_36VarlenDynamicPersistentTileSchedulerILi128ELi96ELi256ELi128ELb1ELb1ELb1ELb1ELb0ELb1EEEEEEEEEvNT_6ParamsE --------------------------
	.section	.nv.shared._ZN7cutlass13device_kernelIN5flash11enable_sm90INS1_16FlashAttnFwdSm90INS1_25CollectiveMainloopFwdSm90ILi2EN4cute5tupleIJNS5_1CILi1EEES8_S8_EEENS6_IJNS7_ILi128EEENS7_ILi96EEENS7_ILi64EEEEEELi256ENS_10bfloat16_tEfNS_4arch4Sm90ELb0ELb1ELb1ELb1ELb1ELb0ELb1ELb1ELb0ELb1ELb1ELb0EEENS1_21CollectiveEpilogueFwdINS6_IJSA_NS7_ILi256EEESB_EEES9_SE_SG_Li256ELb1ELb1ELb1ELb0EEENS1_36VarlenDynamicPersistentTileSchedulerILi128ELi96ELi256ELi128ELb1ELb1ELb1ELb1ELb0ELb1EEEEEEEEEvNT_6ParamsE,"aw",@nobits
	.sectionflags	@""
	.align	16
	.zero		1024


//--------------------- .nv.shared._ZN7cutlass13device_kernelIN5flash11enable_sm90INS1_16FlashAttnFwdSm90INS1_25CollectiveMainloopFwdSm90ILi2EN4cute5tupleIJNS5_1CILi1EEES8_S8_EEENS6_IJNS7_ILi128EEENS7_ILi96EEENS7_ILi64EEEEEELi256ENS_10bfloat16_tEfNS_4arch4Sm90ELb0ELb1ELb1ELb1ELb1ELb1ELb1ELb1ELb0ELb1ELb1ELb0EEENS1_21CollectiveEpilogueFwdINS6_IJSA_NS7_ILi256EEESB_EEES9_SE_SG_Li256ELb1ELb1ELb1ELb0EEENS1_36VarlenDynamicPersistentTileSchedulerILi128ELi96ELi256ELi128ELb1ELb1ELb1ELb1ELb0ELb1EEEEEEEEEvNT_6ParamsE --------------------------
	.section	.nv.shared._ZN7cutlass13device_kernelIN5flash11enable_sm90INS1_16FlashAttnFwdSm90INS1_25CollectiveMainloopFwdSm90ILi2EN4cute5tupleIJNS5_1CILi1EEES8_S8_EEENS6_IJNS7_ILi128EEENS7_ILi96EEENS7_ILi64EEEEEELi256ENS_10bfloat16_tEfNS_4arch4Sm90ELb0ELb1ELb1ELb1ELb1ELb1ELb1ELb1ELb0ELb1ELb1ELb0EEENS1_21CollectiveEpilogueFwdINS6_IJSA_NS7_ILi256EEESB_EEES9_SE_SG_Li256ELb1ELb1ELb1ELb0EEENS1_36VarlenDynamicPersistentTileSchedulerILi128ELi96ELi256ELi128ELb1ELb1ELb1ELb1ELb0ELb1EEEEEEEEEvNT_6ParamsE,"aw",@nobits
	.sectionflags	@""
	.align	16
	.zero		1024


//--------------------- .nv.shared._ZN7cutlass13device_kernelIN5flash11enable_sm90INS1_16FlashAttnFwdSm90INS1_25CollectiveMainloopFwdSm90ILi2EN4cute5tupleIJNS5_1CILi1EEES8_S8_EEENS6_IJNS7_ILi128EEENS7_ILi96EEENS7_ILi64EEEEEELi256ENS_10bfloat16_tEfNS_4arch4Sm90ELb1ELb0ELb1ELb0ELb1ELb0ELb0ELb1ELb0ELb1ELb1ELb0EEENS1_21CollectiveEpilogueFwdINS6_IJSA_NS7_ILi256EEESB_EEES9_SE_SG_Li256ELb0ELb1ELb1ELb0EEENS1_19SingleTileSchedulerILb0ELb1ELb1ELi128EEEEEEEEEvNT_6ParamsE --------------------------
	.section	.nv.shared._ZN7cutlass13device_kernelIN5flash11enable_sm90INS1_16FlashAttnFwdSm90INS1_25CollectiveMainloopFwdSm90ILi2EN4cute5tupleIJNS5_1CILi1EEES8_S8_EEENS6_IJNS7_ILi128EEENS7_ILi96EEENS7_ILi64EEEEEELi256ENS_10bfloat16_tEfNS_4arch4Sm90ELb1ELb0ELb1ELb0ELb1ELb0ELb0ELb1ELb0ELb1ELb1ELb0EEENS1_21CollectiveEpilogueFwdINS6_IJSA_NS7_ILi256EEESB_EEES9_SE_SG_Li256ELb0ELb1ELb1ELb0EEENS1_19SingleTileSchedulerILb0ELb1ELb1ELi128EEEEEEEEEvNT_6ParamsE,"aw",@nobits
	.sectionflags	@""
	.align	16
	.zero		1024


//--------------------- .nv.shared._ZN7cutlass13device_kernelIN5flash11enable_sm90INS1_16FlashAttnFwdSm90INS1_25CollectiveMainloopFwdSm90ILi2EN4cute5tupleIJNS5_1CILi1EEES8_S8_EEENS6_IJNS7_ILi128EEENS7_ILi96EEENS7_ILi64EEEEEELi256ENS_10bfloat16_tEfNS_4arch4Sm90ELb1ELb0ELb1ELb0ELb1ELb0ELb1ELb1ELb0ELb1ELb1ELb0EEENS1_21CollectiveEpilogueFwdINS6_IJSA_NS7_ILi256EEESB_EEES9_SE_SG_Li256ELb0ELb1ELb1ELb0EEENS1_19SingleTileSchedulerILb0ELb1ELb1ELi128EEEEEEEEEvNT_6ParamsE --------------------------
	.section	.nv.shared._ZN7cutlass13device_kernelIN5flash11enable_sm90INS1_16FlashAttnFwdSm90INS1_25CollectiveMainloopFwdSm90ILi2EN4cute5tupleIJNS5_1CILi1EEES8_S8_EEENS6_IJNS7_ILi128EEENS7_ILi96EEENS7_ILi64EEEEEELi256ENS_10bfloat16_tEfNS_4arch4Sm90ELb1ELb0ELb1ELb0ELb1ELb0ELb1ELb1ELb0ELb1ELb1ELb0EEENS1_21CollectiveEpilogueFwdINS6_IJSA_NS7_ILi256EEESB_EEES9_SE_SG_Li256ELb0ELb1ELb1ELb0EEENS1_19SingleTileSchedulerILb0ELb1ELb1ELi128EEEEEEEEEvNT_6ParamsE,"aw",@nobits
	.sectionflags	@""
	.align	16
	.zero		1024


//--------------------- .nv.shared._ZN7cutlass13device_kernelIN5flash11enable_sm90INS1_16FlashAttnFwdSm90INS1_25CollectiveMainloopFwdSm90ILi2EN4cute5tupleIJNS5_1CILi1EEES8_S8_EEENS6_IJNS7_ILi128EEENS7_ILi96EEENS7_ILi64EEEEEELi256ENS_10bfloat16_tEfNS_4arch4Sm90ELb1ELb0ELb1ELb1ELb1ELb0ELb0ELb1ELb0ELb1ELb1ELb0EEENS1_21CollectiveEpilogueFwdINS6_IJSA_NS7_ILi256EEESB_EEES9_SE_SG_Li256ELb1ELb1ELb1ELb0EEENS1_36VarlenDynamicPersistentTileSchedulerILi128ELi96ELi256ELi128ELb1ELb1ELb1ELb1ELb1ELb1EEEEEEEEEvNT_6ParamsE --------------------------
	.section	.nv.shared._ZN7cutlass13device_kernelIN5flash11enable_sm90INS1_16FlashAttnFwdSm90INS1_25CollectiveMainloopFwdSm90ILi2EN4cute5tupleIJNS5_1CILi1EEES8_S8_EEENS6_IJNS7_ILi128EEENS7_ILi96EEENS7_ILi64EEEEEELi256ENS_10bfloat16_tEfNS_4arch4Sm90ELb1ELb0ELb1ELb1ELb1ELb0ELb0ELb1ELb0ELb1ELb1ELb0EEENS1_21CollectiveEpilogueFwdINS6_IJSA_NS7_ILi256EEESB_EEES9_SE_SG_Li256ELb1ELb1ELb1ELb0EEENS1_36VarlenDynamicPersistentTileSchedulerILi128ELi96ELi256ELi128ELb1ELb1ELb1ELb1ELb1ELb1EEEEEEEEEvNT_6ParamsE,"aw",@nobits
	.sectionflags	@""
	.align	16
	.zero		1024


//--------------------- .nv.shared._ZN7cutlass13device_kernelIN5flash11enable_sm90INS1_16FlashAttnFwdSm90INS1_25CollectiveMainloopFwdSm90ILi2EN4cute5tupleIJNS5_1CILi1EEES8_S8_EEENS6_IJNS7_ILi128EEENS7_ILi96EEENS7_ILi64EEEEEELi256ENS_10bfloat16_tEfNS_4arch4Sm90ELb1ELb0ELb1ELb1ELb1ELb1ELb0ELb1ELb0ELb1ELb1ELb0EEENS1_21CollectiveEpilogueFwdINS6_IJSA_NS7_ILi256EEESB_EEES9_SE_SG_Li256ELb1ELb1ELb1ELb0EEENS1_36VarlenDynamicPersistentTileSchedulerILi128ELi96ELi256ELi128ELb1ELb1ELb1ELb1ELb1ELb1EEEEEEEEEvNT_6ParamsE --------------------------
	.section	.nv.shared._ZN7cutlass13device_kernelIN5flash11enable_sm90INS1_16FlashAttnFwdSm90INS1_25CollectiveMainloopFwdSm90ILi2EN4cute5tupleIJNS5_1CILi1EEES8_S8_EEENS6_IJNS7_ILi128EEENS7_ILi96EEENS7_ILi64EEEEEELi256ENS_10bfloat16_tEfNS_4arch4Sm90ELb1ELb0ELb1ELb1ELb1ELb1ELb0ELb1ELb0ELb1ELb1ELb0EEENS1_21CollectiveEpilogueFwdINS6_IJSA_NS7_ILi256EEESB_EEES9_SE_SG_Li256ELb1ELb1ELb1ELb0EEENS1_36VarlenDynamicPersistentTileSchedulerILi128ELi96ELi256ELi128ELb1ELb1ELb1ELb1ELb1ELb1EEEEEEEEEvNT_6ParamsE,"aw",@nobits
	.sectionflags	@""
	.align	16
	.zero		1024


//--------------------- .nv.shared._ZN7cutlass13device_kernelIN5flash11enable_sm90INS1_16FlashAttnFwdSm90INS1_25CollectiveMainloopFwdSm90ILi2EN4cute5tupleIJNS5_1CILi1EEES8_S8_EEENS6_IJNS7_ILi128EEENS7_ILi96EEENS7_ILi64EEEEEELi256ENS_10bfloat16_tEfNS_4arch4Sm90ELb1ELb0ELb1ELb1ELb1ELb0ELb1ELb1ELb0ELb1ELb1ELb0EEENS1_21CollectiveEpilogueFwdINS6_IJSA_NS7_ILi256EEESB_EEES9_SE_SG_Li256ELb1ELb1ELb1ELb0EEENS1_36VarlenDynamicPersistentTileSchedulerILi128ELi96ELi256ELi128ELb1ELb1ELb1ELb1ELb1ELb1EEEEEEEEEvNT_6ParamsE --------------------------
	.section	.nv.shared._ZN7cutlass13device_kernelIN5flash11enable_sm90INS1_16FlashAttnFwdSm90INS1_25CollectiveMainloopFwdSm90ILi2EN4cute5tupleIJNS5_1CILi1EEES8_S8_EEENS6_IJNS7_ILi128EEENS7_ILi96EEENS7_ILi64EEEEEELi256ENS_10bfloat16_tEfNS_4arch4Sm90ELb1ELb0ELb1ELb1ELb1ELb0ELb1ELb1ELb0ELb1ELb1ELb0EEENS1_21CollectiveEpilogueFwdINS6_IJSA_NS7_ILi256EEESB_EEES9_SE_SG_Li256ELb1ELb1ELb1ELb0EEENS1_36VarlenDynamicPersistentTileSchedulerILi128ELi96ELi256ELi128ELb1ELb1ELb1ELb1ELb1ELb1EEEEEEEEEvNT_6ParamsE,"aw",@nobits
	.sectionflags	@""
	.align	16
	.zero		1024


//--------------------- .nv.shared._ZN7cutlass13device_kernelIN5flash11enable_sm90INS1_16FlashAttnFwdSm90INS1_25CollectiveMainloopFwdSm90ILi2EN4cute5tupleIJNS5_1CILi1EEES8_S8_EEENS6_IJNS7_ILi128EEENS7_ILi96EEENS7_ILi64EEEEEELi256ENS_10bfloat16_tEfNS_4arch4Sm90ELb1ELb0ELb1ELb1ELb1ELb1ELb1ELb1ELb0ELb1ELb1ELb0EEENS1_21CollectiveEpilogueFwdINS6_IJSA_NS7_ILi256EEESB_EEES9_SE_SG_Li256ELb1ELb1ELb1ELb0EEENS1_36VarlenDynamicPersistentTileSchedulerILi128ELi96ELi256ELi128ELb1ELb1ELb1ELb1ELb1ELb1EEEEEEEEEvNT_6ParamsE --------------------------
	.section	.nv.shared._ZN7cutlass13device_kernelIN5flash11enable_sm90INS1_16FlashAttnFwdSm90INS1_25CollectiveMainloopFwdSm90ILi2EN4cute5tupleIJNS5_1CILi1EEES8_S8_EEENS6_IJNS7_ILi128EEENS7_ILi96EEENS7_ILi64EEEEEELi256ENS_10bfloat16_tEfNS_4arch4Sm90ELb1ELb0ELb1ELb1ELb1ELb1ELb1ELb1ELb0ELb1ELb1ELb0EEENS1_21CollectiveEpilogueFwdINS6_IJSA_NS7_ILi256EEESB_EEES9_SE_SG_Li256ELb1ELb1ELb1ELb0EEENS1_36VarlenDynamicPersistentTileSchedulerILi128ELi96ELi256ELi128ELb1ELb1ELb1ELb1ELb1ELb1EEEEEEEEEvNT_6ParamsE,"aw",@nobits
	.sectionflags	@""
	.align	16
	.zero		1024


//--------------------- .nv.constant0._ZN7cutlass13device_kernelIN5flash11enable_sm90INS1_16FlashAttnFwdSm90INS1_25CollectiveMainloopFwdSm90ILi2EN4cute5tupleIJNS5_1CILi1EEES8_S8_EEENS6_IJNS7_ILi128EEENS7_ILi96EEENS7_ILi64EEEEEELi256ENS_10bfloat16_tEfNS_4arch4Sm90ELb0ELb0ELb1ELb0ELb1ELb0ELb0ELb1ELb0ELb1ELb1ELb0EEENS1_21CollectiveEpilogueFwdINS6_IJSA_NS7_ILi256EEESB_EEES9_SE_SG_Li256ELb0ELb1ELb1ELb0EEENS1_19SingleTileSchedulerILb0ELb1ELb1ELi128EEEEEEEEEvNT_6ParamsE --------------------------
	.section	.nv.constant0._ZN7cutlass13device_kernelIN5flash11enable_sm90INS1_16FlashAttnFwdSm90INS1_25CollectiveMainloopFwdSm90ILi2EN4cute5tupleIJNS5_1CILi1EEES8_S8_EEENS6_IJNS7_ILi128EEENS7_ILi96EEENS7_ILi64EEEEEELi256ENS_10bfloat16_tEfNS_4arch4Sm90ELb0ELb0ELb1ELb0ELb1ELb0ELb0ELb1ELb0ELb1ELb1ELb0EEENS1_21CollectiveEpilogueFwdINS6_IJSA_NS7_ILi256EEESB_EEES9_SE_SG_Li256ELb0ELb1ELb1ELb0EEENS1_19SingleTileSchedulerILb0ELb1ELb1ELi128EEEEEEEEEvNT_6ParamsE,"a",@progbits
	.sectionflags	@""
	.align	4
.nv.constant0._ZN7cutlass13device_kernelIN5flash11enable_sm90INS1_16FlashAttnFwdSm90INS1_25CollectiveMainloopFwdSm90ILi2EN4cute5tupleIJNS5_1CILi1EEES8_S8_EEENS6_IJNS7_ILi128EEENS7_ILi96EEENS7_ILi64EEEEEELi256ENS_10bfloat16_tEfNS_4arch4Sm90ELb0ELb0ELb1ELb0ELb1ELb0ELb0ELb1ELb0ELb1ELb1ELb0EEENS1_21CollectiveEpilogueFwdINS6_IJSA_NS7_ILi256EEESB_EEES9_SE_SG_Li256ELb0ELb1ELb1ELb0EEENS1_19SingleTileSchedulerILb0ELb1ELb1ELi128EEEEEEEEEvNT_6ParamsE:
	.zero		3200


//--------------------- .nv.constant0._ZN7cutlass13device_kernelIN5flash11enable_sm90INS1_16FlashAttnFwdSm90INS1_25CollectiveMainloopFwdSm90ILi2EN4cute5tupleIJNS5_1CILi1EEES8_S8_EEENS6_IJNS7_ILi128EEENS7_ILi96EEENS7_ILi64EEEEEELi256ENS_10bfloat16_tEfNS_4arch4Sm90ELb0ELb0ELb1ELb0ELb1ELb0ELb1ELb1ELb0ELb1ELb1ELb0EEENS1_21CollectiveEpilogueFwdINS6_IJSA_NS7_ILi256EEESB_EEES9_SE_SG_Li256ELb0ELb1ELb1ELb0EEENS1_19SingleTileSchedulerILb0ELb1ELb1ELi128EEEEEEEEEvNT_6ParamsE --------------------------
	.section	.nv.constant0._ZN7cutlass13device_kernelIN5flash11enable_sm90INS1_16FlashAttnFwdSm90INS1_25CollectiveMainloopFwdSm90ILi2EN4cute5tupleIJNS5_1CILi1EEES8_S8_EEENS6_IJNS7_ILi128EEENS7_ILi96EEENS7_ILi64EEEEEELi256ENS_10bfloat16_tEfNS_4arch4Sm90ELb0ELb0ELb1ELb0ELb1ELb0ELb1ELb1ELb0ELb1ELb1ELb0EEENS1_21CollectiveEpilogueFwdINS6_IJSA_NS7_ILi256EEESB_EEES9_SE_SG_Li256ELb0ELb1ELb1ELb0EEENS1_19SingleTileSchedulerILb0ELb1ELb1ELi128EEEEEEEEEvNT_6ParamsE,"a",@progbits
	.sectionflags	@""
	.align	4
.nv.constant0._ZN7cutlass13device_kernelIN5flash11enable_sm90INS1_16FlashAttnFwdSm90INS1_25CollectiveMainloopFwdSm90ILi2EN4cute5tupleIJNS5_1CILi1EEES8_S8_EEENS6_IJNS7_ILi128EEENS7_ILi96EEENS7_ILi64EEEEEELi256ENS_10bfloat16_tEfNS_4arch4Sm90ELb0ELb0ELb1ELb0ELb1ELb0ELb1ELb1ELb0ELb1ELb1ELb0EEENS1_21CollectiveEpilogueFwdINS6_IJSA_NS7_ILi256EEESB_EEES9_SE_SG_Li256ELb0ELb1ELb1ELb0EEENS1_19SingleTileSchedulerILb0ELb1ELb1ELi128EEEEEEEEEvNT_6ParamsE:
	.zero		3456


//--------------------- .nv.constant0._ZN7cutlass13device_kernelIN5flash11enable_sm90INS1_16FlashAttnFwdSm90INS1_25CollectiveMainloopFwdSm90ILi2EN4cute5tupleIJNS5_1CILi1EEES8_S8_EEENS6_IJNS7_ILi128EEENS7_ILi96EEENS7_ILi64EEEEEELi256ENS_10bfloat16_tEfNS_4arch4Sm90ELb0ELb0ELb1ELb1ELb1ELb0ELb0ELb1ELb0ELb1ELb1ELb0EEENS1_21CollectiveEpilogueFwdINS6_IJSA_NS7_ILi256EEESB_EEES9_SE_SG_Li256ELb1ELb1ELb1ELb0EEENS1_36VarlenDynamicPersistentTileSchedulerILi128ELi96ELi256ELi128ELb1ELb1ELb1ELb0ELb1ELb1EEEEEEEEEvNT_6ParamsE --------------------------
	.section	.nv.constant0._ZN7cutlass13device_kernelIN5flash11enable_sm90INS1_16FlashAttnFwdSm90INS1_25CollectiveMainloopFwdSm90ILi2EN4cute5tupleIJNS5_1CILi1EEES8_S8_EEENS6_IJNS7_ILi128EEENS7_ILi96EEENS7_ILi64EEEEEELi256ENS_10bfloat16_tEfNS_4arch4Sm90ELb0ELb0ELb1ELb1ELb1ELb0ELb0ELb1ELb0ELb1ELb1ELb0EEENS1_21CollectiveEpilogueFwdINS6_IJSA_NS7_ILi256EEESB_EEES9_SE_SG_Li256ELb1ELb1ELb1ELb0EEENS1_36VarlenDynamicPersistentTileSchedulerILi128ELi96ELi256ELi128ELb1ELb1ELb1ELb0ELb1ELb1EEEEEEEEEvNT_6ParamsE,"a",@progbits
	.sectionflags	@""
	.align	4
.nv.constant0._ZN7cutlass13device_kernelIN5flash11enable_sm90INS1_16FlashAttnFwdSm90INS1_25CollectiveMainloopFwdSm90ILi2EN4cute5tupleIJNS5_1CILi1EEES8_S8_EEENS6_IJNS7_ILi128EEENS7_ILi96EEENS7_ILi64EEEEEELi256ENS_10bfloat16_tEfNS_4arch4Sm90ELb0ELb0ELb1ELb1ELb1ELb0ELb0ELb1ELb0ELb1ELb1ELb0EEENS1_21CollectiveEpilogueFwdINS6_IJSA_NS7_ILi256EEESB_EEES9_SE_SG_Li256ELb1ELb1ELb1ELb0EEENS1_36VarlenDynamicPersistentTileSchedulerILi128ELi96ELi256ELi128ELb1ELb1ELb1ELb0ELb1ELb1EEEEEEEEEvNT_6ParamsE:
	.zero		3328


//--------------------- .nv.constant0._ZN7cutlass13device_kernelIN5flash11enable_sm90INS1_16FlashAttnFwdSm90INS1_25CollectiveMainloopFwdSm90ILi2EN4cute5tupleIJNS5_1CILi1EEES8_S8_EEENS6_IJNS7_ILi128EEENS7_ILi96EEENS7_ILi64EEEEEELi256ENS_10bfloat16_tEfNS_4arch4Sm90ELb0ELb0ELb1ELb1ELb1ELb1ELb0ELb1ELb0ELb1ELb1ELb0EEENS1_21CollectiveEpilogueFwdINS6_IJSA_NS7_ILi256EEESB_EEES9_SE_SG_Li256ELb1ELb1ELb1ELb0EEENS1_36VarlenDynamicPersistentTileSchedulerILi128ELi96ELi256ELi128ELb1ELb1ELb1ELb0ELb1ELb1EEEEEEEEEvNT_6ParamsE --------------------------
	.section	.nv.constant0._ZN7cutlass13device_kernelIN5flash11enable_sm90INS1_16FlashAttnFwdSm90INS1_25CollectiveMainloopFwdSm90ILi2EN4cute5tupleIJNS5_1CILi1EEES8_S8_EEENS6_IJNS7_ILi128EEENS7_ILi96EEENS7_ILi64EEEEEELi256ENS_10bfloat16_tEfNS_4arch4Sm90ELb0ELb0ELb1ELb1ELb1ELb1ELb0ELb1ELb0ELb1ELb1ELb0EEENS1_21CollectiveEpilogueFwdINS6_IJSA_NS7_ILi256EEESB_EEES9_SE_SG_Li256ELb1ELb1ELb1ELb0EEENS1_36VarlenDynamicPersistentTileSchedulerILi128ELi96ELi256ELi128ELb1ELb1ELb1ELb0ELb1ELb1EEEEEEEEEvNT_6ParamsE,"a",@progbits
	.sectionflags	@""
	.align	4
.nv.constant0._ZN7cutlass13device_kernelIN5flash11enable_sm90INS1_16FlashAttnFwdSm90INS1_25CollectiveMainloopFwdSm90ILi2EN4cute5tupleIJNS5_1CILi1EEES8_S8_EEENS6_IJNS7_ILi128EEENS7_ILi96EEENS7_ILi64EEEEEELi256ENS_10bfloat16_tEfNS_4arch4Sm90ELb0ELb0ELb1ELb1ELb1ELb1ELb0ELb1ELb0ELb1ELb1ELb0EEENS1_21CollectiveEpilogueFwdINS6_IJSA_NS7_ILi256EEESB_EEES9_SE_SG_Li256ELb1ELb1ELb1ELb0EEENS1_36VarlenDynamicPersistentTileSchedulerILi128ELi96ELi256ELi128ELb1ELb1ELb1ELb0ELb1ELb1EEEEEEEEEvNT_6ParamsE:
	.zero		3328


//--------------------- .nv.constant0._ZN7cutlass13device_kernelIN5flash11enable_sm90INS1_16FlashAttnFwdSm90INS1_25CollectiveMainloopFwdSm90ILi2EN4cute5tupleIJNS5_1CILi1EEES8_S8_EEENS6_IJNS7_ILi128EEENS7_ILi96EEENS7_ILi64EEEEEELi256ENS_10bfloat16_tEfNS_4arch4Sm90ELb0ELb0ELb1ELb1ELb1ELb0ELb1ELb1ELb0ELb1ELb1ELb0EEENS1_21CollectiveEpilogueFwdINS6_IJSA_NS7_ILi256EEESB_EEES9_SE_SG_Li256ELb1ELb1ELb1ELb0EEENS1_36VarlenDynamicPersistentTileSchedulerILi128ELi96ELi256ELi128ELb1ELb1ELb1ELb0ELb1ELb1EEEEEEEEEvNT_6ParamsE --------------------------
	.section	.nv.constant0._ZN7cutlass13device_kernelIN5flash11enable_sm90INS1_16FlashAttnFwdSm90INS1_25CollectiveMainloopFwdSm90ILi2EN4cute5tupleIJNS5_1CILi1EEES8_S8_EEENS6_IJNS7_ILi128EEENS7_ILi96EEENS7_ILi64EEEEEELi256ENS_10bfloat16_tEfNS_4arch4Sm90ELb0ELb0ELb1ELb1ELb1ELb0ELb1ELb1ELb0ELb1ELb1ELb0EEENS1_21CollectiveEpilogueFwdINS6_IJSA_NS7_ILi256EEESB_EEES9_SE_SG_Li256ELb1ELb1ELb1ELb0EEENS1_36VarlenDynamicPersistentTileSchedulerILi128ELi96ELi256ELi128ELb1ELb1ELb1ELb0ELb1ELb1EEEEEEEEEvNT_6ParamsE,"a",@progbits
	.sectionflags	@""
	.align	4
.nv.constant0._ZN7cutlass13device_kernelIN5flash11enable_sm90INS1_16FlashAttnFwdSm90INS1_25CollectiveMainloopFwdSm90ILi2EN4cute5tupleIJNS5_1CILi1EEES8_S8_EEENS6_IJNS7_ILi128EEENS7_ILi96EEENS7_ILi64EEEEEELi256ENS_10bfloat16_tEfNS_4arch4Sm90ELb0ELb0ELb1ELb1ELb1ELb0ELb1ELb1ELb0ELb1ELb1ELb0EEENS1_21CollectiveEpilogueFwdINS6_IJSA_NS7_ILi256EEESB_EEES9_SE_SG_Li256ELb1ELb1ELb1ELb0EEENS1_36VarlenDynamicPersistentTileSchedulerILi128ELi96ELi256ELi128ELb1ELb1ELb1ELb0ELb1ELb1EEEEEEEEEvNT_6ParamsE:
	.zero		3584


//--------------------- .nv.constant0._ZN7cutlass13device_kernelIN5flash11enable_sm90INS1_16FlashAttnFwdSm90INS1_25CollectiveMainloopFwdSm90ILi2EN4cute5tupleIJNS5_1CILi1EEES8_S8_EEENS6_IJNS7_ILi128EEENS7_ILi96EEENS7_ILi64EEEEEELi256ENS_10bfloat16_tEfNS_4arch4Sm90ELb0ELb0ELb1ELb1ELb1ELb1ELb1ELb1ELb0ELb1ELb1ELb0EEENS1_21CollectiveEpilogueFwdINS6_IJSA_NS7_ILi256EEESB_EEES9_SE_SG_Li256ELb1ELb1ELb1ELb0EEENS1_36VarlenDynamicPersistentTileSchedulerILi128ELi96ELi256ELi128ELb1ELb1ELb1ELb0ELb1ELb1EEEEEEEEEvNT_6ParamsE --------------------------
	.section	.nv.constant0._ZN7cutlass13device_kernelIN5flash11enable_sm90INS1_16FlashAttnFwdSm90INS1_25CollectiveMainloopFwdSm90ILi2EN4cute5tupleIJNS5_1CILi1EEES8_S8_EEENS6_IJNS7_ILi128EEENS7_ILi96EEENS7_ILi64EEEEEELi256ENS_10bfloat16_tEfNS_4arch4Sm90ELb0ELb0ELb1ELb1ELb1ELb1ELb1ELb1ELb0ELb1ELb1ELb0EEENS1_21CollectiveEpilogueFwdINS6_IJSA_NS7_ILi256EEESB_EEES9_SE_SG_Li256ELb1ELb1ELb1ELb0EEENS1_36VarlenDynamicPersistentTileSchedulerILi128ELi96ELi256ELi128ELb1ELb1ELb1ELb0ELb1ELb1EEEEEEEEEvNT_6ParamsE,"a",@progbits
	.sectionflags	@""
	.align	4
.nv.constant0._ZN7cutlass13device_kernelIN5flash11enable_sm90INS1_16FlashAttnFwdSm90INS1_25CollectiveMainloopFwdSm90ILi2EN4cute5tupleIJNS5_1CILi1EEES8_S8_EEENS6_IJNS7_ILi128EEENS7_ILi96EEENS7_ILi64EEEEEELi256ENS_10bfloat16_tEfNS_4arch4Sm90ELb0ELb0ELb1ELb1ELb1ELb1ELb1ELb1ELb0ELb1ELb1ELb0EEENS1_21CollectiveEpilogueFwdINS6_IJSA_NS7_ILi256EEESB_EEES9_SE_SG_Li256ELb1ELb1ELb1ELb0EEENS1_36VarlenDynamicPersistentTileSchedulerILi128ELi96ELi256ELi128ELb1ELb1ELb1ELb0ELb1ELb1EEEEEEEEEvNT_6ParamsE:
	.zero		3584


//--------------------- .nv.constant0._ZN7cutlass13device_kernelIN5flash11enable_sm90INS1_16FlashAttnFwdSm90INS1_25CollectiveMainloopFwdSm90ILi2EN4cute5tupleIJNS5_1CILi1EEES8_S8_EEENS6_IJNS7_ILi128EEENS7_ILi96EEENS7_ILi64EEEEEELi256ENS_10bfloat16_tEfNS_4arch4Sm90ELb0ELb1ELb1ELb0ELb1ELb0ELb0ELb1ELb0ELb1ELb1ELb0EEENS1_21CollectiveEpilogueFwdINS6_IJSA_NS7_ILi256EEESB_EEES9_SE_SG_Li256ELb0ELb1ELb1ELb0EEENS1_19SingleTileSchedulerILb0ELb1ELb1ELi128EEEEEEEEEvNT_6ParamsE --------------------------
	.section	.nv.constant0._ZN7cutlass13device_kernelIN5flash11enable_sm90INS1_16FlashAttnFwdSm90INS1_25CollectiveMainloopFwdSm90ILi2EN4cute5tupleIJNS5_1CILi1EEES8_S8_EEENS6_IJNS7_ILi128EEENS7_ILi96EEENS7_ILi64EEEEEELi256ENS_10bfloat16_tEfNS_4arch4Sm90ELb0ELb1ELb1ELb0ELb1ELb0ELb0ELb1ELb0ELb1ELb1ELb0EEENS1_21CollectiveEpilogueFwdINS6_IJSA_NS7_ILi256EEESB_EEES9_SE_SG_Li256ELb0ELb1ELb1ELb0EEENS1_19SingleTileSchedulerILb0ELb1ELb1ELi128EEEEEEEEEvNT_6ParamsE,"a",@progbits
	.sectionflags	@""
	.align	4
.nv.constant0._ZN7cutlass13device_kernelIN5flash11enable_sm90INS1_16FlashAttnFwdSm90INS1_25CollectiveMainloopFwdSm90ILi2EN4cute5tupleIJNS5_1CILi1EEES8_S8_EEENS6_IJNS7_ILi128EEENS7_ILi96EEENS7_ILi64EEEEEELi256ENS_10bfloat16_tEfNS_4arch4Sm90ELb0ELb1ELb1ELb0ELb1ELb0ELb0ELb1ELb0ELb1ELb1ELb0EEENS1_21CollectiveEpilogueFwdINS6_IJSA_NS7_ILi256EEESB_EEES9_SE_SG_Li256ELb0ELb1ELb1ELb0EEENS1_19SingleTileSchedulerILb0ELb1ELb1ELi128EEEEEEEEEvNT_6ParamsE:
	.zero		3200


//--------------------- .nv.constant0._ZN7cutlass13device_kernelIN5flash11enable_sm90INS1_16FlashAttnFwdSm90INS1_25CollectiveMainloopFwdSm90ILi2EN4cute5tupleIJNS5_1CILi1EEES8_S8_EEENS6_IJNS7_ILi128EEENS7_ILi96EEENS7_ILi64EEEEEELi256ENS_10bfloat16_tEfNS_4arch4Sm90ELb0ELb1ELb1ELb0ELb1ELb0ELb1ELb1ELb0ELb1ELb1ELb0EEENS1_21CollectiveEpilogueFwdINS6_IJSA_NS7_ILi256EEESB_EEES9_SE_SG_Li256ELb0ELb1ELb1ELb0EEENS1_19SingleTileSchedulerILb0ELb1ELb1ELi128EEEEEEEEEvNT_6ParamsE --------------------------
	.section	.nv.constant0._ZN7cutlass13device_kernelIN5flash11enable_sm90INS1_16FlashAttnFwdSm90INS1_25CollectiveMainloopFwdSm90ILi2EN4cute5tupleIJNS5_1CILi1EEES8_S8_EEENS6_IJNS7_ILi128EEENS7_ILi96EEENS7_ILi64EEEEEELi256ENS_10bfloat16_tEfNS_4arch4Sm90ELb0ELb1ELb1ELb0ELb1ELb0ELb1ELb1ELb0ELb1ELb1ELb0EEENS1_21CollectiveEpilogueFwdINS6_IJSA_NS7_ILi256EEESB_EEES9_SE_SG_Li256ELb0ELb1ELb1ELb0EEENS1_19SingleTileSchedulerILb0ELb1ELb1ELi128EEEEEEEEEvNT_6ParamsE,"a",@progbits
	.sectionflags	@""
	.align	4
.nv.constant0._ZN7cutlass13device_kernelIN5flash11enable_sm90INS1_16FlashAttnFwdSm90INS1_25CollectiveMainloopFwdSm90ILi2EN4cute5tupleIJNS5_1CILi1EEES8_S8_EEENS6_IJNS7_ILi128EEENS7_ILi96EEENS7_ILi64EEEEEELi256ENS_10bfloat16_tEfNS_4arch4Sm90ELb0ELb1ELb1ELb0ELb1ELb0ELb1ELb1ELb0ELb1ELb1ELb0EEENS1_21CollectiveEpilogueFwdINS6_IJSA_NS7_ILi256EEESB_EEES9_SE_SG_Li256ELb0ELb1ELb1ELb0EEENS1_19SingleTileSchedulerILb0ELb1ELb1ELi128EEEEEEEEEvNT_6ParamsE:
	.zero		3456


//--------------------- .nv.constant0._ZN7cutlass13device_kernelIN5flash11enable_sm90INS1_16FlashAttnFwdSm90INS1_25CollectiveMainloopFwdSm90ILi2EN4cute5tupleIJNS5_1CILi1EEES8_S8_EEENS6_IJNS7_ILi128EEENS7_ILi96EEENS7_ILi64EEEEEELi256ENS_10bfloat16_tEfNS_4arch4Sm90ELb0ELb1ELb1ELb1ELb1ELb0ELb0ELb1ELb0ELb1ELb1ELb0EEENS1_21CollectiveEpilogueFwdINS6_IJSA_NS7_ILi256EEESB_EEES9_SE_SG_Li256ELb1ELb1ELb1ELb0EEENS1_36VarlenDynamicPersistentTileSchedulerILi128ELi96ELi256ELi128ELb1ELb1ELb1ELb1ELb0ELb1EEEEEEEEEvNT_6ParamsE --------------------------
	.section	.nv.constant0._ZN7cutlass13device_kernelIN5flash11enable_sm90INS1_16FlashAttnFwdSm90INS1_25CollectiveMainloopFwdSm90ILi2EN4cute5tupleIJNS5_1CILi1EEES8_S8_EEENS6_IJNS7_ILi128EEENS7_ILi96EEENS7_ILi64EEEEEELi256ENS_10bfloat16_tEfNS_4arch4Sm90ELb0ELb1ELb1ELb1ELb1ELb0ELb0ELb1ELb0ELb1ELb1ELb0EEENS1_21CollectiveEpilogueFwdINS6_IJSA_NS7_ILi256EEESB_EEES9_SE_SG_Li256ELb1ELb1ELb1ELb0EEENS1_36VarlenDynamicPersistentTileSchedulerILi128ELi96ELi256ELi128ELb1ELb1ELb1ELb1ELb0ELb1EEEEEEEEEvNT_6ParamsE,"a",@progbits
	.sectionflags	@""
	.align	4
.nv.constant0._ZN7cutlass13device_kernelIN5flash11enable_sm90INS1_16FlashAttnFwdSm90INS1_25CollectiveMainloopFwdSm90ILi2EN4cute5tupleIJNS5_1CILi1EEES8_S8_EEENS6_IJNS7_ILi128EEENS7_ILi96EEENS7_ILi64EEEEEELi256ENS_10bfloat16_tEfNS_4arch4Sm90ELb0ELb1ELb1ELb1ELb1ELb0ELb0ELb1ELb0ELb1ELb1ELb0EEENS1_21CollectiveEpilogueFwdINS6_IJSA_NS7_ILi256EEESB_EEES9_SE_SG_Li256ELb1ELb1ELb1ELb0EEENS1_36VarlenDynamicPersistentTileSchedulerILi128ELi96ELi256ELi128ELb1ELb1ELb1ELb1ELb0ELb1EEEEEEEEEvNT_6ParamsE:
	.zero		3328


//--------------------- .nv.constant0._ZN7cutlass13device_kernelIN5flash11enable_sm90INS1_16FlashAttnFwdSm90INS1_25CollectiveMainloopFwdSm90ILi2EN4cute5tupleIJNS5_1CILi1EEES8_S8_EEENS6_IJNS7_ILi128EEENS7_ILi96EEENS7_ILi64EEEEEELi256ENS_10bfloat16_tEfNS_4arch4Sm90ELb0ELb1ELb1ELb1ELb1ELb1ELb0ELb1ELb0ELb1ELb1ELb0EEENS1_21CollectiveEpilogueFwdINS6_IJSA_NS7_ILi256EEESB_EEES9_SE_SG_Li256ELb1ELb1ELb1ELb0EEENS1_36VarlenDynamicPersistentTileSchedulerILi128ELi96ELi256ELi128ELb1ELb1ELb1ELb1ELb0ELb1EEEEEEEEEvNT_6ParamsE --------------------------
	.section	.nv.constant0._ZN7cutlass13device_kernelIN5flash11enable_sm90INS1_16FlashAttnFwdSm90INS1_25CollectiveMainloopFwdSm90ILi2EN4cute5tupleIJNS5_1CILi1EEES8_S8_EEENS6_IJNS7_ILi128EEENS7_ILi96EEENS7_ILi64EEEEEELi256ENS_10bfloat16_tEfNS_4arch4Sm90ELb0ELb1ELb1ELb1ELb1ELb1ELb0ELb1ELb0ELb1ELb1ELb0EEENS1_21CollectiveEpilogueFwdINS6_IJSA_NS7_ILi256EEESB_EEES9_SE_SG_Li256ELb1ELb1ELb1ELb0EEENS1_36VarlenDynamicPersistentTileSchedulerILi128ELi96ELi256ELi128ELb1ELb1ELb1ELb1ELb0ELb1EEEEEEEEEvNT_6ParamsE,"a",@progbits
	.sectionflags	@""
	.align	4
.nv.constant0._ZN7cutlass13device_kernelIN5flash11enable_sm90INS1_16FlashAttnFwdSm90INS1_25CollectiveMainloopFwdSm90ILi2EN4cute5tupleIJNS5_1CILi1EEES8_S8_EEENS6_IJNS7_ILi128EEENS7_ILi96EEENS7_ILi64EEEEEELi256ENS_10bfloat16_tEfNS_4arch4Sm90ELb0ELb1ELb1ELb1ELb1ELb1ELb0ELb1ELb0ELb1ELb1ELb0EEENS1_21CollectiveEpilogueFwdINS6_IJSA_NS7_ILi256EEESB_EEES9_SE_SG_Li256ELb1ELb1ELb1ELb0EEENS1_36VarlenDynamicPersistentTileSchedulerILi128ELi96ELi256ELi128ELb1ELb1ELb1ELb1ELb0ELb1EEEEEEEEEvNT_6ParamsE:
	.zero		3328


//--------------------- .nv.constant0._ZN7cutlass13device_kernelIN5flash11enable_sm90INS1_16FlashAttnFwdSm90INS1_25CollectiveMainloopFwdSm90ILi2EN4cute5tupleIJNS5_1CILi1EEES8_S8_EEENS6_IJNS7_ILi128EEENS7_ILi96EEENS7_ILi64EEEEEELi256ENS_10bfloat16_tEfNS_4arch4Sm90ELb0ELb1ELb1ELb1ELb1ELb0ELb1ELb1ELb0ELb1ELb1ELb0EEENS1_21CollectiveEpilogueFwdINS6_IJSA_NS7_ILi256EEESB_EEES9_SE_SG_Li256ELb1ELb1ELb1ELb0EEENS1_36VarlenDynamicPersistentTileSchedulerILi128ELi96ELi256ELi128ELb1ELb1ELb1ELb1ELb0ELb1EEEEEEEEEvNT_6ParamsE --------------------------
	.section	.nv.constant0._ZN7cutlass13device_kernelIN5flash11enable_sm90INS1_16FlashAttnFwdSm90INS1_25CollectiveMainloopFwdSm90ILi2EN4cute5tupleIJNS5_1CILi1EEES8_S8_EEENS6_IJNS7_ILi128EEENS7_ILi96EEENS7_ILi64EEEEEELi256ENS_10bfloat16_tEfNS_4arch4Sm90ELb0ELb1ELb1ELb1ELb1ELb0ELb1ELb1ELb0ELb1ELb1ELb0EEENS1_21CollectiveEpilogueFwdINS6_IJSA_NS7_ILi256EEESB_EEES9_SE_SG_Li256ELb1ELb1ELb1ELb0EEENS1_36VarlenDynamicPersistentTileSchedulerILi128ELi96ELi256ELi128ELb1ELb1ELb1ELb1ELb0ELb1EEEEEEEEEvNT_6ParamsE,"a",@progbits
	.sectionflags	@""
	.align	4
.nv.constant0._ZN7cutlass13device_kernelIN5flash11enable_sm90INS1_16FlashAttnFwdSm90INS1_25CollectiveMainloopFwdSm90ILi2EN4cute5tupleIJNS5_1CILi1EEES8_S8_EEENS6_IJNS7_ILi128EEENS7_ILi96EEENS7_ILi64EEEEEELi256ENS_10bfloat16_tEfNS_4arch4Sm90ELb0ELb1ELb1ELb1ELb1ELb0ELb1ELb1ELb0ELb1ELb1ELb0EEENS1_21CollectiveEpilogueFwdINS6_IJSA_NS7_ILi256EEESB_EEES9_SE_SG_Li256ELb1ELb1ELb1ELb0EEENS1_36VarlenDynamicPersistentTileSchedulerILi128ELi96ELi256ELi128ELb1ELb1ELb1ELb1ELb0ELb1EEEEEEEEEvNT_6ParamsE:
	.zero		3584


//--------------------- .nv.constant0._ZN7cutlass13device_kernelIN5flash11enable_sm90INS1_16FlashAttnFwdSm90INS1_25CollectiveMainloopFwdSm90ILi2EN4cute5tupleIJNS5_1CILi1EEES8_S8_EEENS6_IJNS7_ILi128EEENS7_ILi96EEENS7_ILi64EEEEEELi256ENS_10bfloat16_tEfNS_4arch4Sm90ELb0ELb1ELb1ELb1ELb1ELb1ELb1ELb1ELb0ELb1ELb1ELb0EEENS1_21CollectiveEpilogueFwdINS6_IJSA_NS7_ILi256EEESB_EEES9_SE_SG_Li256ELb1ELb1ELb1ELb0EEENS1_36VarlenDynamicPersistentTileSchedulerILi128ELi96ELi256ELi128ELb1ELb1ELb1ELb1ELb0ELb1EEEEEEEEEvNT_6ParamsE --------------------------
	.section	.nv.constant0._ZN7cutlass13device_kernelIN5flash11enable_sm90INS1_16FlashAttnFwdSm90INS1_25CollectiveMainloopFwdSm90ILi2EN4cute5tupleIJNS5_1CILi1EEES8_S8_EEENS6_IJNS7_ILi128EEENS7_ILi96EEENS7_ILi64EEEEEELi256ENS_10bfloat16_tEfNS_4arch4Sm90ELb0ELb1ELb1ELb1ELb1ELb1ELb1ELb1ELb0ELb1ELb1ELb0EEENS1_21CollectiveEpilogueFwdINS6_IJSA_NS7_ILi256EEESB_EEES9_SE_SG_Li256ELb1ELb1ELb1ELb0EEENS1_36VarlenDynamicPersistentTileSchedulerILi128ELi96ELi256ELi128ELb1ELb1ELb1ELb1ELb0ELb1EEEEEEEEEvNT_6ParamsE,"a",@progbits
	.sectionflags	@""
	.align	4
.nv.constant0._ZN7cutlass13device_kernelIN5flash11enable_sm90INS1_16FlashAttnFwdSm90INS1_25CollectiveMainloopFwdSm90ILi2EN4cute5tupleIJNS5_1CILi1EEES8_S8_EEENS6_IJNS7_ILi128EEENS7_ILi96EEENS7_ILi64EEEEEELi256ENS_10bfloat16_tEfNS_4arch4Sm90ELb0ELb1ELb1ELb1ELb1ELb1ELb1ELb1ELb0ELb1ELb1ELb0EEENS1_21CollectiveEpilogueFwdINS6_IJSA_NS7_ILi256EEESB_EEES9_SE_SG_Li256ELb1ELb1ELb1ELb0EEENS1_36VarlenDynamicPersistentTileSchedulerILi128ELi96ELi256ELi128ELb1ELb1ELb1ELb1ELb0ELb1EEEEEEEEEvNT_6ParamsE:
	.zero		3584


//--------------------- .nv.constant0._ZN7cutlass13device_kernelIN5flash11enable_sm90INS1_16FlashAttnFwdSm90INS1_25CollectiveMainloopFwdSm90ILi2EN4cute5tupleIJNS5_1CILi1EEES8_S8_EEENS6_IJNS7_ILi128EEENS7_ILi96EEENS7_ILi64EEEEEELi256ENS_10bfloat16_tEfNS_4arch4Sm90ELb1ELb0ELb1ELb0ELb1ELb0ELb0ELb1ELb0ELb1ELb1ELb0EEENS1_21CollectiveEpilogueFwdINS6_IJSA_NS7_ILi256EEESB_EEES9_SE_SG_Li256ELb0ELb1ELb1ELb0EEENS1_19SingleTileSchedulerILb0ELb1ELb1ELi128EEEEEEEEEvNT_6ParamsE --------------------------
	.section	.nv.constant0._ZN7cutlass13device_kernelIN5flash11enable_sm90INS1_16FlashAttnFwdSm90INS1_25CollectiveMainloopFwdSm90ILi2EN4cute5tupleIJNS5_1CILi1EEES8_S8_EEENS6_IJNS7_ILi128EEENS7_ILi96EEENS7_ILi64EEEEEELi256ENS_10bfloat16_tEfNS_4arch4Sm90ELb1ELb0ELb1ELb0ELb1ELb0ELb0ELb1ELb0ELb1ELb1ELb0EEENS1_21CollectiveEpilogueFwdINS6_IJSA_NS7_ILi256EEESB_EEES9_SE_SG_Li256ELb0ELb1ELb1ELb0EEENS1_19SingleTileSchedulerILb0ELb1ELb1ELi128EEEEEEEEEvNT_6ParamsE,"a",@progbits
	.sectionflags	@""
	.align	4
.nv.constant0._ZN7cutlass13device_kernelIN5flash11enable_sm90INS1_16FlashAttnFwdSm90INS1_25CollectiveMainloopFwdSm90ILi2EN4cute5tupleIJNS5_1CILi1EEES8_S8_EEENS6_IJNS7_ILi128EEENS7_ILi96EEENS7_ILi64EEEEEELi256ENS_10bfloat16_tEfNS_4arch4Sm90ELb1ELb0ELb1ELb0ELb1ELb0ELb0ELb1ELb0ELb1ELb1ELb0EEENS1_21CollectiveEpilogueFwdINS6_IJSA_NS7_ILi256EEESB_EEES9_SE_SG_Li256ELb0ELb1ELb1ELb0EEENS1_19SingleTileSchedulerILb0ELb1ELb1ELi128EEEEEEEEEvNT_6ParamsE:
	.zero		3200


//--------------------- .nv.constant0._ZN7cutlass13device_kernelIN5flash11enable_sm90INS1_16FlashAttnFwdSm90INS1_25CollectiveMainloopFwdSm90ILi2EN4cute5tupleIJNS5_1CILi1EEES8_S8_EEENS6_IJNS7_ILi128EEENS7_ILi96EEENS7_ILi64EEEEEELi256ENS_10bfloat16_tEfNS_4arch4Sm90ELb1ELb0ELb1ELb0ELb1ELb0ELb1ELb1ELb0ELb1ELb1ELb0EEENS1_21CollectiveEpilogueFwdINS6_IJSA_NS7_ILi256EEESB_EEES9_SE_SG_Li256ELb0ELb1ELb1ELb0EEENS1_19SingleTileSchedulerILb0ELb1ELb1ELi128EEEEEEEEEvNT_6ParamsE --------------------------
	.section	.nv.constant0._ZN7cutlass13device_kernelIN5flash11enable_sm90INS1_16FlashAttnFwdSm90INS1_25CollectiveMainloopFwdSm90ILi2EN4cute5tupleIJNS5_1CILi1EEES8_S8_EEENS6_IJNS7_ILi128EEENS7_ILi96EEENS7_ILi64EEEEEELi256ENS_10bfloat16_tEfNS_4arch4Sm90ELb1ELb0ELb1ELb0ELb1ELb0ELb1ELb1ELb0ELb1ELb1ELb0EEENS1_21CollectiveEpilogueFwdINS6_IJSA_NS7_ILi256EEESB_EEES9_SE_SG_Li256ELb0ELb1ELb1ELb0EEENS1_19SingleTileSchedulerILb0ELb1ELb1ELi128EEEEEEEEEvNT_6ParamsE,"a",@progbits
	.sectionflags	@""
	.align	4
.nv.constant0._ZN7cutlass13device_kernelIN5flash11enable_sm90INS1_16FlashAttnFwdSm90INS1_25CollectiveMainloopFwdSm90ILi2EN4cute5tupleIJNS5_1CILi1EEES8_S8_EEENS6_IJNS7_ILi128EEENS7_ILi96EEENS7_ILi64EEEEEELi256ENS_10bfloat16_tEfNS_4arch4Sm90ELb1ELb0ELb1ELb0ELb1ELb0ELb1ELb1ELb0ELb1ELb1ELb0EEENS1_21CollectiveEpilogueFwdINS6_IJSA_NS7_ILi256EEESB_EEES9_SE_SG_Li256ELb0ELb1ELb1ELb0EEENS1_19SingleTileSchedulerILb0ELb1ELb1ELi128EEEEEEEEEvNT_6ParamsE:
	.zero		3456


//--------------------- .nv.constant0._ZN7cutlass13device_kernelIN5flash11enable_sm90INS1_16FlashAttnFwdSm90INS1_25CollectiveMainloopFwdSm90ILi2EN4cute5tupleIJNS5_1CILi1EEES8_S8_EEENS6_IJNS7_ILi128EEENS7_ILi96EEENS7_ILi64EEEEEELi256ENS_10bfloat16_tEfNS_4arch4Sm90ELb1ELb0ELb1ELb1ELb1ELb0ELb0ELb1ELb0ELb1ELb1ELb0EEENS1_21CollectiveEpilogueFwdINS6_IJSA_NS7_ILi256EEESB_EEES9_SE_SG_Li256ELb1ELb1ELb1ELb0EEENS1_36VarlenDynamicPersistentTileSchedulerILi128ELi96ELi256ELi128ELb1ELb1ELb1ELb1ELb1ELb1EEEEEEEEEvNT_6ParamsE --------------------------
	.section	.nv.constant0._ZN7cutlass13device_kernelIN5flash11enable_sm90INS1_16FlashAttnFwdSm90INS1_25CollectiveMainloopFwdSm90ILi2EN4cute5tupleIJNS5_1CILi1EEES8_S8_EEENS6_IJNS7_ILi128EEENS7_ILi96EEENS7_ILi64EEEEEELi256ENS_10bfloat16_tEfNS_4arch4Sm90ELb1ELb0ELb1ELb1ELb1ELb0ELb0ELb1ELb0ELb1ELb1ELb0EEENS1_21CollectiveEpilogueFwdINS6_IJSA_NS7_ILi256EEESB_EEES9_SE_SG_Li256ELb1ELb1ELb1ELb0EEENS1_36VarlenDynamicPersistentTileSchedulerILi128ELi96ELi256ELi128ELb1ELb1ELb1ELb1ELb1ELb1EEEEEEEEEvNT_6ParamsE,"a",@progbits
	.sectionflags	@""
	.align	4
.nv.constant0._ZN7cutlass13device_kernelIN5flash11enable_sm90INS1_16FlashAttnFwdSm90INS1_25CollectiveMainloopFwdSm90ILi2EN4cute5tupleIJNS5_1CILi1EEES8_S8_EEENS6_IJNS7_ILi128EEENS7_ILi96EEENS7_ILi64EEEEEELi256ENS_10bfloat16_tEfNS_4arch4Sm90ELb1ELb0ELb1ELb1ELb1ELb0ELb0ELb1ELb0ELb1ELb1ELb0EEENS1_21CollectiveEpilogueFwdINS6_IJSA_NS7_ILi256EEESB_EEES9_SE_SG_Li256ELb1ELb1ELb1ELb0EEENS1_36VarlenDynamicPersistentTileSchedulerILi128ELi96ELi256ELi128ELb1ELb1ELb1ELb1ELb1ELb1EEEEEEEEEvNT_6ParamsE:
	.zero		3328


//--------------------- .nv.constant0._ZN7cutlass13device_kernelIN5flash11enable_sm90INS1_16FlashAttnFwdSm90INS1_25CollectiveMainloopFwdSm90ILi2EN4cute5tupleIJNS5_1CILi1EEES8_S8_EEENS6_IJNS7_ILi128EEENS7_ILi96EEENS7_ILi64EEEEEELi256ENS_10bfloat16_tEfNS_4arch4Sm90ELb1ELb0ELb1ELb1ELb1ELb1ELb0ELb1ELb0ELb1ELb1ELb0EEENS1_21CollectiveEpilogueFwdINS6_IJSA_NS7_ILi256EEESB_EEES9_SE_SG_Li256ELb1ELb1ELb1ELb0EEENS1_36VarlenDynamicPersistentTileSchedulerILi128ELi96ELi256ELi128ELb1ELb1ELb1ELb1ELb1ELb1EEEEEEEEEvNT_6ParamsE --------------------------
	.section	.nv.constant0._ZN7cutlass13device_kernelIN5flash11enable_sm90INS1_16FlashAttnFwdSm90INS1_25CollectiveMainloopFwdSm90ILi2EN4cute5tupleIJNS5_1CILi1EEES8_S8_EEENS6_IJNS7_ILi128EEENS7_ILi96EEENS7_ILi64EEEEEELi256ENS_10bfloat16_tEfNS_4arch4Sm90ELb1ELb0ELb1ELb1ELb1ELb1ELb0ELb1ELb0ELb1ELb1ELb0EEENS1_21CollectiveEpilogueFwdINS6_IJSA_NS7_ILi256EEESB_EEES9_SE_SG_Li256ELb1ELb1ELb1ELb0EEENS1_36VarlenDynamicPersistentTileSchedulerILi128ELi96ELi256ELi128ELb1ELb1ELb1ELb1ELb1ELb1EEEEEEEEEvNT_6ParamsE,"a",@progbits
	.sectionflags	@""
	.align	4
.nv.constant0._ZN7cutlass13device_kernelIN5flash11enable_sm90INS1_16FlashAttnFwdSm90INS1_25CollectiveMainloopFwdSm90ILi2EN4cute5tupleIJNS5_1CILi1EEES8_S8_EEENS6_IJNS7_ILi128EEENS7_ILi96EEENS7_ILi64EEEEEELi256ENS_10bfloat16_tEfNS_4arch4Sm90ELb1ELb0ELb1ELb1ELb1ELb1ELb0ELb1ELb0ELb1ELb1ELb0EEENS1_21CollectiveEpilogueFwdINS6_IJSA_NS7_ILi256EEESB_EEES9_SE_SG_Li256ELb1ELb1ELb1ELb0EEENS1_36VarlenDynamicPersistentTileSchedulerILi128ELi96ELi256ELi128ELb1ELb1ELb1ELb1ELb1ELb1EEEEEEEEEvNT_6ParamsE:
	.zero		3328


//--------------------- .nv.constant0._ZN7cutlass13device_kernelIN5flash11enable_sm90INS1_16FlashAttnFwdSm90INS1_25CollectiveMainloopFwdSm90ILi2EN4cute5tupleIJNS5_1CILi1EEES8_S8_EEENS6_IJNS7_ILi128EEENS7_ILi96EEENS7_ILi64EEEEEELi256ENS_10bfloat16_tEfNS_4arch4Sm90ELb1ELb0ELb1ELb1ELb1ELb0ELb1ELb1ELb0ELb1ELb1ELb0EEENS1_21CollectiveEpilogueFwdINS6_IJSA_NS7_ILi256EEESB_EEES9_SE_SG_Li256ELb1ELb1ELb1ELb0EEENS1_36VarlenDynamicPersistentTileSchedulerILi128ELi96ELi256ELi128ELb1ELb1ELb1ELb1ELb1ELb1EEEEEEEEEvNT_6ParamsE --------------------------
	.section	.nv.constant0._ZN7cutlass13device_kernelIN5flash11enable_sm90INS1_16FlashAttnFwdSm90INS1_25CollectiveMainloopFwdSm90ILi2EN4cute5tupleIJNS5_1CILi1EEES8_S8_EEENS6_IJNS7_ILi128EEENS7_ILi96EEENS7_ILi64EEEEEELi256ENS_10bfloat16_tEfNS_4arch4Sm90ELb1ELb0ELb1ELb1ELb1ELb0ELb1ELb1ELb0ELb1ELb1ELb0EEENS1_21CollectiveEpilogueFwdINS6_IJSA_NS7_ILi256EEESB_EEES9_SE_SG_Li256ELb1ELb1ELb1ELb0EEENS1_36VarlenDynamicPersistentTileSchedulerILi128ELi96ELi256ELi128ELb1ELb1ELb1ELb1ELb1ELb1EEEEEEEEEvNT_6ParamsE,"a",@progbits
	.sectionflags	@""
	.align	4
.nv.constant0._ZN7cutlass13device_kernelIN5flash11enable_sm90INS1_16FlashAttnFwdSm90INS1_25CollectiveMainloopFwdSm90ILi2EN4cute5tupleIJNS5_1CILi1EEES8_S8_EEENS6_IJNS7_ILi128EEENS7_ILi96EEENS7_ILi64EEEEEELi256ENS_10bfloat16_tEfNS_4arch4Sm90ELb1ELb0ELb1ELb1ELb1ELb0ELb1ELb1ELb0ELb1ELb1ELb0EEENS1_21CollectiveEpilogueFwdINS6_IJSA_NS7_ILi256EEESB_EEES9_SE_SG_Li256ELb1ELb1ELb1ELb0EEENS1_36VarlenDynamicPersistentTileSchedulerILi128ELi96ELi256ELi128ELb1ELb1ELb1ELb1ELb1ELb1EEEEEEEEEvNT_6ParamsE:
	.zero		3584


//--------------------- .nv.constant0._ZN7cutlass13device_kernelIN5flash11enable_sm90INS1_16FlashAttnFwdSm90INS1_25CollectiveMainloopFwdSm90ILi2EN4cute5tupleIJNS5_1CILi1EEES8_S8_EEENS6_IJNS7_ILi128EEENS7_ILi96EEENS7_ILi64EEEEEELi256ENS_10bfloat16_tEfNS_4arch4Sm90ELb1ELb0ELb1ELb1ELb1ELb1ELb1ELb1ELb0ELb1ELb1ELb0EEENS1_21CollectiveEpilogueFwdINS6_IJSA_NS7_ILi256EEESB_EEES9_SE_SG_Li256ELb1ELb1ELb1ELb0EEENS1_36VarlenDynamicPersistentTileSchedulerILi128ELi96ELi256ELi128ELb1ELb1ELb1ELb1ELb1ELb1EEEEEEEEEvNT_6ParamsE --------------------------
	.section	.nv.constant0._ZN7cutlass13device_kernelIN5flash11enable_sm90INS1_16FlashAttnFwdSm90INS1_25CollectiveMainloopFwdSm90ILi2EN4cute5tupleIJNS5_1CILi1EEES8_S8_EEENS6_IJNS7_ILi128EEENS7_ILi96EEENS7_ILi64EEEEEELi256ENS_10bfloat16_tEfNS_4arch4Sm90ELb1ELb0ELb1ELb1ELb1ELb1ELb1ELb1ELb0ELb1ELb1ELb0EEENS1_21CollectiveEpilogueFwdINS6_IJSA_NS7_ILi256EEESB_EEES9_SE_SG_Li256ELb1ELb1ELb1ELb0EEENS1_36VarlenDynamicPersistentTileSchedulerILi128ELi96ELi256ELi128ELb1ELb1ELb1ELb1ELb1ELb1EEEEEEEEEvNT_6ParamsE,"a",@progbits
	.sectionflags	@""
	.align	4
.nv.constant0._ZN7cutlass13device_kernelIN5flash11enable_sm90INS1_16FlashAttnFwdSm90INS1_25CollectiveMainloopFwdSm90ILi2EN4cute5tupleIJNS5_1CILi1EEES8_S8_EEENS6_IJNS7_ILi128EEENS7_ILi96EEENS7_ILi64EEEEEELi256ENS_10bfloat16_tEfNS_4arch4Sm90ELb1ELb0ELb1ELb1ELb1ELb1ELb1ELb1ELb0ELb1ELb1ELb0EEENS1_21CollectiveEpilogueFwdINS6_IJSA_NS7_ILi256EEESB_EEES9_SE_SG_Li256ELb1ELb1ELb1ELb0EEENS1_36VarlenDynamicPersistentTileSchedulerILi128ELi96ELi256ELi128ELb1ELb1ELb1ELb1ELb1ELb1EEEEEEEEEvNT_6ParamsE:
	.zero		3584


//--------------------- SYMBOLS --------------------------

	.type		.nv.reservedSmem.offset0,@object
	.size		.nv.reservedSmem.offset0,0x4
	.type		__assertfail,@function
